	.target	sm_90a

	.elftype	@"ET_EXEC"


//--------------------- .note.nv.tkinfo           --------------------------
	.section	.note.nv.tkinfo,"",@"SHT_NOTE"
	.sectionflags	@"SHF_NOTE_NV_TKINFO"
	.tkinfo
        /*0018*/ 	.word	0x00000002
        /*0030*/ 	.string	""
        /*0030*/ 	.string	"ptxas"
        /*0030*/ 	.string	"Cuda compilation tools, release 13.0, V13.0.88"
        /*0030*/ 	.string	"Build cuda_13.0.r13.0/compiler.36424714_0"
        /*0030*/ 	.string	"-arch sm_90a -m 64 "



//--------------------- .note.nv.cuinfo           --------------------------
	.section	.note.nv.cuinfo,"",@"SHT_NOTE"
	.sectionflags	@"SHF_NOTE_NV_CUINFO"
        /*0018*/ 	.short	0x0002
        /*001a*/ 	.short	0x005a
        /*001c*/ 	.short	0x0082
	.zero		2


//--------------------- .nv.info                  --------------------------
	.section	.nv.info,"",@"SHT_CUDA_INFO"
	.align	4


	//----- nvinfo : EIATTR_REGCOUNT
	.align		4
        /*0000*/ 	.byte	0x04, 0x2f
        /*0002*/ 	.short	(.L_12 - .L_11)
	.align		4
.L_11:
        /*0004*/ 	.word	index@(_ZN5flash25flash_bwd_dot_do_o_kernelILb1E23Flash_bwd_kernel_traitsILi64ELi128ELi128ELi8ELi4ELi4ELi4ELb0ELb0EN7cutlass10bfloat16_tE19Flash_kernel_traitsILi64ELi128ELi128ELi8ES3_EEEEvNS_16Flash_bwd_paramsE)
        /*0008*/ 	.word	0x00000022


	//----- nvinfo : EIATTR_FRAME_SIZE
	.align		4
.L_12:
        /*000c*/ 	.byte	0x04, 0x11
        /*000e*/ 	.short	(.L_14 - .L_13)
	.align		4
.L_13:
        /*0010*/ 	.word	index@(_ZN5flash25flash_bwd_dot_do_o_kernelILb1E23Flash_bwd_kernel_traitsILi64ELi128ELi128ELi8ELi4ELi4ELi4ELb0ELb0EN7cutlass10bfloat16_tE19Flash_kernel_traitsILi64ELi128ELi128ELi8ES3_EEEEvNS_16Flash_bwd_paramsE)
        /*0014*/ 	.word	0x00000000


	//----- nvinfo : EIATTR_REGCOUNT
	.align		4
.L_14:
        /*0018*/ 	.byte	0x04, 0x2f
        /*001a*/ 	.short	(.L_16 - .L_15)
	.align		4
.L_15:
        /*001c*/ 	.word	index@(_ZN5flash25flash_bwd_dot_do_o_kernelILb0E23Flash_bwd_kernel_traitsILi64ELi128ELi128ELi8ELi4ELi4ELi4ELb0ELb0EN7cutlass10bfloat16_tE19Flash_kernel_traitsILi64ELi128ELi128ELi8ES3_EEEEvNS_16Flash_bwd_paramsE)
        /*0020*/ 	.word	0x00000028


	//----- nvinfo : EIATTR_FRAME_SIZE
	.align		4
.L_16:
        /*0024*/ 	.byte	0x04, 0x11
        /*0026*/ 	.short	(.L_18 - .L_17)
	.align		4
.L_17:
        /*0028*/ 	.word	index@(_ZN5flash25flash_bwd_dot_do_o_kernelILb0E23Flash_bwd_kernel_traitsILi64ELi128ELi128ELi8ELi4ELi4ELi4ELb0ELb0EN7cutlass10bfloat16_tE19Flash_kernel_traitsILi64ELi128ELi128ELi8ES3_EEEEvNS_16Flash_bwd_paramsE)
        /*002c*/ 	.word	0x00000000


	//----- nvinfo : EIATTR_REGCOUNT
	.align		4
.L_18:
        /*0030*/ 	.byte	0x04, 0x2f
        /*0032*/ 	.short	(.L_20 - .L_19)
	.align		4
.L_19:
        /*0034*/ 	.word	index@(_ZN5flash44flash_bwd_dq_dk_dv_loop_seqk_parallel_kernelI23Flash_bwd_kernel_traitsILi64ELi128ELi128ELi8ELi4ELi4ELi4ELb0ELb0EN7cutlass10bfloat16_tE19Flash_kernel_traitsILi64ELi128ELi128ELi8ES3_EELb0ELb0ELb1ELb1ELb0ELb0ELb1EEEvNS_16Flash_bwd_paramsE)
        /*0038*/ 	.word	0x000000ff


	//----- nvinfo : EIATTR_FRAME_SIZE
	.align		4
.L_20:
        /*003c*/ 	.byte	0x04, 0x11
        /*003e*/ 	.short	(.L_22 - .L_21)
	.align		4
.L_21:
        /*0040*/ 	.word	index@(_ZN5flash44flash_bwd_dq_dk_dv_loop_seqk_parallel_kernelI23Flash_bwd_kernel_traitsILi64ELi128ELi128ELi8ELi4ELi4ELi4ELb0ELb0EN7cutlass10bfloat16_tE19Flash_kernel_traitsILi64ELi128ELi128ELi8ES3_EELb0ELb0ELb1ELb1ELb0ELb0ELb1EEEvNS_16Flash_bwd_paramsE)
        /*0044*/ 	.word	0x00000138


	//----- nvinfo : EIATTR_REGCOUNT
	.align		4
.L_22:
        /*0048*/ 	.byte	0x04, 0x2f
        /*004a*/ 	.short	(.L_24 - .L_23)
	.align		4
.L_23:
        /*004c*/ 	.word	index@(_ZN5flash44flash_bwd_dq_dk_dv_loop_seqk_parallel_kernelI23Flash_bwd_kernel_traitsILi64ELi128ELi128ELi8ELi4ELi4ELi4ELb0ELb0EN7cutlass10bfloat16_tE19Flash_kernel_traitsILi64ELi128ELi128ELi8ES3_EELb1ELb0ELb1ELb1ELb0ELb0ELb0EEEvNS_16Flash_bwd_paramsE)
        /*0050*/ 	.word	0x000000ff


	//----- nvinfo : EIATTR_FRAME_SIZE
	.align		4
.L_24:
        /*0054*/ 	.byte	0x04, 0x11
        /*0056*/ 	.short	(.L_26 - .L_25)
	.align		4
.L_25:
        /*0058*/ 	.word	index@(_ZN5flash44flash_bwd_dq_dk_dv_loop_seqk_parallel_kernelI23Flash_bwd_kernel_traitsILi64ELi128ELi128ELi8ELi4ELi4ELi4ELb0ELb0EN7cutlass10bfloat16_tE19Flash_kernel_traitsILi64ELi128ELi128ELi8ES3_EELb1ELb0ELb1ELb1ELb0ELb0ELb0EEEvNS_16Flash_bwd_paramsE)
        /*005c*/ 	.word	0x00000038


	//----- nvinfo : EIATTR_REGCOUNT
	.align		4
.L_26:
        /*0060*/ 	.byte	0x04, 0x2f
        /*0062*/ 	.short	(.L_28 - .L_27)
	.align		4
.L_27:
        /*0064*/ 	.word	index@(_ZN5flash44flash_bwd_dq_dk_dv_loop_seqk_parallel_kernelI23Flash_bwd_kernel_traitsILi64ELi128ELi128ELi8ELi4ELi4ELi4ELb0ELb0EN7cutlass10bfloat16_tE19Flash_kernel_traitsILi64ELi128ELi128ELi8ES3_EELb0ELb0ELb1ELb0ELb0ELb1ELb1EEEvNS_16Flash_bwd_paramsE)
        /*0068*/ 	.word	0x000000ff


	//----- nvinfo : EIATTR_FRAME_SIZE
	.align		4
.L_28:
        /*006c*/ 	.byte	0x04, 0x11
        /*006e*/ 	.short	(.L_30 - .L_29)
	.align		4
.L_29:
        /*0070*/ 	.word	index@(_ZN5flash44flash_bwd_dq_dk_dv_loop_seqk_parallel_kernelI23Flash_bwd_kernel_traitsILi64ELi128ELi128ELi8ELi4ELi4ELi4ELb0ELb0EN7cutlass10bfloat16_tE19Flash_kernel_traitsILi64ELi128ELi128ELi8ES3_EELb0ELb0ELb1ELb0ELb0ELb1ELb1EEEvNS_16Flash_bwd_paramsE)
        /*0074*/ 	.word	0x00000138


	//----- nvinfo : EIATTR_REGCOUNT
	.align		4
.L_30:
        /*0078*/ 	.byte	0x04, 0x2f
        /*007a*/ 	.short	(.L_32 - .L_31)
	.align		4
.L_31:
        /*007c*/ 	.word	index@(_ZN5flash44flash_bwd_dq_dk_dv_loop_seqk_parallel_kernelI23Flash_bwd_kernel_traitsILi64ELi128ELi128ELi8ELi4ELi4ELi4ELb0ELb0EN7cutlass10bfloat16_tE19Flash_kernel_traitsILi64ELi128ELi128ELi8ES3_EELb1ELb0ELb1ELb0ELb0ELb1ELb0EEEvNS_16Flash_bwd_paramsE)
        /*0080*/ 	.word	0x000000ff


	//----- nvinfo : EIATTR_FRAME_SIZE
	.align		4
.L_32:
        /*0084*/ 	.byte	0x04, 0x11
        /*0086*/ 	.short	(.L_34 - .L_33)
	.align		4
.L_33:
        /*0088*/ 	.word	index@(_ZN5flash44flash_bwd_dq_dk_dv_loop_seqk_parallel_kernelI23Flash_bwd_kernel_traitsILi64ELi128ELi128ELi8ELi4ELi4ELi4ELb0ELb0EN7cutlass10bfloat16_tE19Flash_kernel_traitsILi64ELi128ELi128ELi8ES3_EELb1ELb0ELb1ELb0ELb0ELb1ELb0EEEvNS_16Flash_bwd_paramsE)
        /*008c*/ 	.word	0x00000030


	//----- nvinfo : EIATTR_REGCOUNT
	.align		4
.L_34:
        /*0090*/ 	.byte	0x04, 0x2f
        /*0092*/ 	.short	(.L_36 - .L_35)
	.align		4
.L_35:
        /*0094*/ 	.word	index@(_ZN5flash44flash_bwd_dq_dk_dv_loop_seqk_parallel_kernelI23Flash_bwd_kernel_traitsILi64ELi128ELi128ELi8ELi4ELi4ELi4ELb0ELb0EN7cutlass10bfloat16_tE19Flash_kernel_traitsILi64ELi128ELi128ELi8ES3_EELb0ELb0ELb0ELb1ELb0ELb0ELb1EEEvNS_16Flash_bwd_paramsE)
        /*0098*/ 	.word	0x000000ff


	//----- nvinfo : EIATTR_FRAME_SIZE
	.align		4
.L_36:
        /*009c*/ 	.byte	0x04, 0x11
        /*009e*/ 	.short	(.L_38 - .L_37)
	.align		4
.L_37:
        /*00a0*/ 	.word	index@(_ZN5flash44flash_bwd_dq_dk_dv_loop_seqk_parallel_kernelI23Flash_bwd_kernel_traitsILi64ELi128ELi128ELi8ELi4ELi4ELi4ELb0ELb0EN7cutlass10bfloat16_tE19Flash_kernel_traitsILi64ELi128ELi128ELi8ES3_EELb0ELb0ELb0ELb1ELb0ELb0ELb1EEEvNS_16Flash_bwd_paramsE)
        /*00a4*/ 	.word	0x00000140


	//----- nvinfo : EIATTR_REGCOUNT
	.align		4
.L_38:
        /*00a8*/ 	.byte	0x04, 0x2f
        /*00aa*/ 	.short	(.L_40 - .L_39)
	.align		4
.L_39:
        /*00ac*/ 	.word	index@(_ZN5flash44flash_bwd_dq_dk_dv_loop_seqk_parallel_kernelI23Flash_bwd_kernel_traitsILi64ELi128ELi128ELi8ELi4ELi4ELi4ELb0ELb0EN7cutlass10bfloat16_tE19Flash_kernel_traitsILi64ELi128ELi128ELi8ES3_EELb1ELb0ELb0ELb1ELb0ELb0ELb0EEEvNS_16Flash_bwd_paramsE)
        /*00b0*/ 	.word	0x000000ff


	//----- nvinfo : EIATTR_FRAME_SIZE
	.align		4
.L_40:
        /*00b4*/ 	.byte	0x04, 0x11
        /*00b6*/ 	.short	(.L_42 - .L_41)
	.align		4
.L_41:
        /*00b8*/ 	.word	index@(_ZN5flash44flash_bwd_dq_dk_dv_loop_seqk_parallel_kernelI23Flash_bwd_kernel_traitsILi64ELi128ELi128ELi8ELi4ELi4ELi4ELb0ELb0EN7cutlass10bfloat16_tE19Flash_kernel_traitsILi64ELi128ELi128ELi8ES3_EELb1ELb0ELb0ELb1ELb0ELb0ELb0EEEvNS_16Flash_bwd_paramsE)
        /*00bc*/ 	.word	0x00000040


	//----- nvinfo : EIATTR_REGCOUNT
	.align		4
.L_42:
        /*00c0*/ 	.byte	0x04, 0x2f
        /*00c2*/ 	.short	(.L_44 - .L_43)
	.align		4
.L_43:
        /*00c4*/ 	.word	index@(_ZN5flash44flash_bwd_dq_dk_dv_loop_seqk_parallel_kernelI23Flash_bwd_kernel_traitsILi64ELi128ELi128ELi8ELi4ELi4ELi4ELb0ELb0EN7cutlass10bfloat16_tE19Flash_kernel_traitsILi64ELi128ELi128ELi8ES3_EELb0ELb0ELb0ELb0ELb1ELb1ELb1EEEvNS_16Flash_bwd_paramsE)
        /*00c8*/ 	.word	0x000000ff


	//----- nvinfo : EIATTR_FRAME_SIZE
	.align		4
.L_44:
        /*00cc*/ 	.byte	0x04, 0x11
        /*00ce*/ 	.short	(.L_46 - .L_45)
	.align		4
.L_45:
        /*00d0*/ 	.word	index@(_ZN5flash44flash_bwd_dq_dk_dv_loop_seqk_parallel_kernelI23Flash_bwd_kernel_traitsILi64ELi128ELi128ELi8ELi4ELi4ELi4ELb0ELb0EN7cutlass10bfloat16_tE19Flash_kernel_traitsILi64ELi128ELi128ELi8ES3_EELb0ELb0ELb0ELb0ELb1ELb1ELb1EEEvNS_16Flash_bwd_paramsE)
        /*00d4*/ 	.word	0x00000128


	//----- nvinfo : EIATTR_REGCOUNT
	.align		4
.L_46:
        /*00d8*/ 	.byte	0x04, 0x2f
        /*00da*/ 	.short	(.L_48 - .L_47)
	.align		4
.L_47:
        /*00dc*/ 	.word	index@(_ZN5flash44flash_bwd_dq_dk_dv_loop_seqk_parallel_kernelI23Flash_bwd_kernel_traitsILi64ELi128ELi128ELi8ELi4ELi4ELi4ELb0ELb0EN7cutlass10bfloat16_tE19Flash_kernel_traitsILi64ELi128ELi128ELi8ES3_EELb1ELb0ELb0ELb0ELb1ELb1ELb0EEEvNS_16Flash_bwd_paramsE)
        /*00e0*/ 	.word	0x000000ff


	//----- nvinfo : EIATTR_FRAME_SIZE
	.align		4
.L_48:
        /*00e4*/ 	.byte	0x04, 0x11
        /*00e6*/ 	.short	(.L_50 - .L_49)
	.align		4
.L_49:
        /*00e8*/ 	.word	index@(_ZN5flash44flash_bwd_dq_dk_dv_loop_seqk_parallel_kernelI23Flash_bwd_kernel_traitsILi64ELi128ELi128ELi8ELi4ELi4ELi4ELb0ELb0EN7cutlass10bfloat16_tE19Flash_kernel_traitsILi64ELi128ELi128ELi8ES3_EELb1ELb0ELb0ELb0ELb1ELb1ELb0EEEvNS_16Flash_bwd_paramsE)
        /*00ec*/ 	.word	0x00000050


	//----- nvinfo : EIATTR_REGCOUNT
	.align		4
.L_50:
        /*00f0*/ 	.byte	0x04, 0x2f
        /*00f2*/ 	.short	(.L_52 - .L_51)
	.align		4
.L_51:
        /*00f4*/ 	.word	index@(_ZN5flash44flash_bwd_dq_dk_dv_loop_seqk_parallel_kernelI23Flash_bwd_kernel_traitsILi64ELi128ELi128ELi8ELi4ELi4ELi4ELb0ELb0EN7cutlass10bfloat16_tE19Flash_kernel_traitsILi64ELi128ELi128ELi8ES3_EELb0ELb0ELb1ELb0ELb0ELb0ELb1EEEvNS_16Flash_bwd_paramsE)
        /*00f8*/ 	.word	0x000000ff


	//----- nvinfo : EIATTR_FRAME_SIZE
	.align		4
.L_52:
        /*00fc*/ 	.byte	0x04, 0x11
        /*00fe*/ 	.short	(.L_54 - .L_53)
	.align		4
.L_53:
        /*0100*/ 	.word	index@(_ZN5flash44flash_bwd_dq_dk_dv_loop_seqk_parallel_kernelI23Flash_bwd_kernel_traitsILi64ELi128ELi128ELi8ELi4ELi4ELi4ELb0ELb0EN7cutlass10bfloat16_tE19Flash_kernel_traitsILi64ELi128ELi128ELi8ES3_EELb0ELb0ELb1ELb0ELb0ELb0ELb1EEEvNS_16Flash_bwd_paramsE)
        /*0104*/ 	.word	0x00000138


	//----- nvinfo : EIATTR_REGCOUNT
	.align		4
.L_54:
        /*0108*/ 	.byte	0x04, 0x2f
        /*010a*/ 	.short	(.L_56 - .L_55)
	.align		4
.L_55:
        /*010c*/ 	.word	index@(_ZN5flash44flash_bwd_dq_dk_dv_loop_seqk_parallel_kernelI23Flash_bwd_kernel_traitsILi64ELi128ELi128ELi8ELi4ELi4ELi4ELb0ELb0EN7cutlass10bfloat16_tE19Flash_kernel_traitsILi64ELi128ELi128ELi8ES3_EELb1ELb0ELb1ELb0ELb0ELb0ELb0EEEvNS_16Flash_bwd_paramsE)
        /*0110*/ 	.word	0x000000ff


	//----- nvinfo : EIATTR_FRAME_SIZE
	.align		4
.L_56:
        /*0114*/ 	.byte	0x04, 0x11
        /*0116*/ 	.short	(.L_58 - .L_57)
	.align		4
.L_57:
        /*0118*/ 	.word	index@(_ZN5flash44flash_bwd_dq_dk_dv_loop_seqk_parallel_kernelI23Flash_bwd_kernel_traitsILi64ELi128ELi128ELi8ELi4ELi4ELi4ELb0ELb0EN7cutlass10bfloat16_tE19Flash_kernel_traitsILi64ELi128ELi128ELi8ES3_EELb1ELb0ELb1ELb0ELb0ELb0ELb0EEEvNS_16Flash_bwd_paramsE)
        /*011c*/ 	.word	0x00000038


	//----- nvinfo : EIATTR_REGCOUNT
	.align		4
.L_58:
        /*0120*/ 	.byte	0x04, 0x2f
        /*0122*/ 	.short	(.L_60 - .L_59)
	.align		4
.L_59:
        /*0124*/ 	.word	index@(_ZN5flash44flash_bwd_dq_dk_dv_loop_seqk_parallel_kernelI23Flash_bwd_kernel_traitsILi64ELi128ELi128ELi8ELi4ELi4ELi4ELb0ELb0EN7cutlass10bfloat16_tE19Flash_kernel_traitsILi64ELi128ELi128ELi8ES3_EELb0ELb0ELb0ELb0ELb0ELb0ELb1EEEvNS_16Flash_bwd_paramsE)
        /*0128*/ 	.word	0x000000ff


	//----- nvinfo : EIATTR_FRAME_SIZE
	.align		4
.L_60:
        /*012c*/ 	.byte	0x04, 0x11
        /*012e*/ 	.short	(.L_62 - .L_61)
	.align		4
.L_61:
        /*0130*/ 	.word	index@(_ZN5flash44flash_bwd_dq_dk_dv_loop_seqk_parallel_kernelI23Flash_bwd_kernel_traitsILi64ELi128ELi128ELi8ELi4ELi4ELi4ELb0ELb0EN7cutlass10bfloat16_tE19Flash_kernel_traitsILi64ELi128ELi128ELi8ES3_EELb0ELb0ELb0ELb0ELb0ELb0ELb1EEEvNS_16Flash_bwd_paramsE)
        /*0134*/ 	.word	0x00000140


	//----- nvinfo : EIATTR_REGCOUNT
	.align		4
.L_62:
        /*0138*/ 	.byte	0x04, 0x2f
        /*013a*/ 	.short	(.L_64 - .L_63)
	.align		4
.L_63:
        /*013c*/ 	.word	index@(_ZN5flash44flash_bwd_dq_dk_dv_loop_seqk_parallel_kernelI23Flash_bwd_kernel_traitsILi64ELi128ELi128ELi8ELi4ELi4ELi4ELb0ELb0EN7cutlass10bfloat16_tE19Flash_kernel_traitsILi64ELi128ELi128ELi8ES3_EELb1ELb0ELb0ELb0ELb0ELb0ELb0EEEvNS_16Flash_bwd_paramsE)
        /*0140*/ 	.word	0x000000ff


	//----- nvinfo : EIATTR_FRAME_SIZE
	.align		4
.L_64:
        /*0144*/ 	.byte	0x04, 0x11
        /*0146*/ 	.short	(.L_66 - .L_65)
	.align		4
.L_65:
        /*0148*/ 	.word	index@(_ZN5flash44flash_bwd_dq_dk_dv_loop_seqk_parallel_kernelI23Flash_bwd_kernel_traitsILi64ELi128ELi128ELi8ELi4ELi4ELi4ELb0ELb0EN7cutlass10bfloat16_tE19Flash_kernel_traitsILi64ELi128ELi128ELi8ES3_EELb1ELb0ELb0ELb0ELb0ELb0ELb0EEEvNS_16Flash_bwd_paramsE)
        /*014c*/ 	.word	0x00000038


	//----- nvinfo : EIATTR_REGCOUNT
	.align		4
.L_66:
        /*0150*/ 	.byte	0x04, 0x2f
        /*0152*/ 	.short	(.L_68 - .L_67)
	.align		4
.L_67:
        /*0154*/ 	.word	index@(_ZN5flash44flash_bwd_dq_dk_dv_loop_seqk_parallel_kernelI23Flash_bwd_kernel_traitsILi64ELi128ELi128ELi8ELi4ELi4ELi4ELb0ELb0EN7cutlass10bfloat16_tE19Flash_kernel_traitsILi64ELi128ELi128ELi8ES3_EELb0ELb0ELb0ELb0ELb0ELb1ELb1EEEvNS_16Flash_bwd_paramsE)
        /*0158*/ 	.word	0x000000ff


	//----- nvinfo : EIATTR_FRAME_SIZE
	.align		4
.L_68:
        /*015c*/ 	.byte	0x04, 0x11
        /*015e*/ 	.short	(.L_70 - .L_69)
	.align		4
.L_69:
        /*0160*/ 	.word	index@(_ZN5flash44flash_bwd_dq_dk_dv_loop_seqk_parallel_kernelI23Flash_bwd_kernel_traitsILi64ELi128ELi128ELi8ELi4ELi4ELi4ELb0ELb0EN7cutlass10bfloat16_tE19Flash_kernel_traitsILi64ELi128ELi128ELi8ES3_EELb0ELb0ELb0ELb0ELb0ELb1ELb1EEEvNS_16Flash_bwd_paramsE)
        /*0164*/ 	.word	0x00000138


	//----- nvinfo : EIATTR_REGCOUNT
	.align		4
.L_70:
        /*0168*/ 	.byte	0x04, 0x2f
        /*016a*/ 	.short	(.L_72 - .L_71)
	.align		4
.L_71:
        /*016c*/ 	.word	index@(_ZN5flash44flash_bwd_dq_dk_dv_loop_seqk_parallel_kernelI23Flash_bwd_kernel_traitsILi64ELi128ELi128ELi8ELi4ELi4ELi4ELb0ELb0EN7cutlass10bfloat16_tE19Flash_kernel_traitsILi64ELi128ELi128ELi8ES3_EELb1ELb0ELb0ELb0ELb0ELb1ELb0EEEvNS_16Flash_bwd_paramsE)
        /*0170*/ 	.word	0x000000ff


	//----- nvinfo : EIATTR_FRAME_SIZE
	.align		4
.L_72:
        /*0174*/ 	.byte	0x04, 0x11
        /*0176*/ 	.short	(.L_74 - .L_73)
	.align		4
.L_73:
        /*0178*/ 	.word	index@(_ZN5flash44flash_bwd_dq_dk_dv_loop_seqk_parallel_kernelI23Flash_bwd_kernel_traitsILi64ELi128ELi128ELi8ELi4ELi4ELi4ELb0ELb0EN7cutlass10bfloat16_tE19Flash_kernel_traitsILi64ELi128ELi128ELi8ES3_EELb1ELb0ELb0ELb0ELb0ELb1ELb0EEEvNS_16Flash_bwd_paramsE)
        /*017c*/ 	.word	0x00000038


	//----- nvinfo : EIATTR_REGCOUNT
	.align		4
.L_74:
        /*0180*/ 	.byte	0x04, 0x2f
        /*0182*/ 	.short	(.L_76 - .L_75)
	.align		4
.L_75:
        /*0184*/ 	.word	index@(_ZN5flash27flash_bwd_convert_dq_kernelI23Flash_bwd_kernel_traitsILi64ELi128ELi128ELi8ELi4ELi4ELi4ELb0ELb0EN7cutlass10bfloat16_tE19Flash_kernel_traitsILi64ELi128ELi128ELi8ES3_EEEEvNS_16Flash_bwd_paramsEi)
        /*0188*/ 	.word	0x00000040


	//----- nvinfo : EIATTR_FRAME_SIZE
	.align		4
.L_76:
        /*018c*/ 	.byte	0x04, 0x11
        /*018e*/ 	.short	(.L_78 - .L_77)
	.align		4
.L_77:
        /*0190*/ 	.word	index@(_ZN5flash27flash_bwd_convert_dq_kernelI23Flash_bwd_kernel_traitsILi64ELi128ELi128ELi8ELi4ELi4ELi4ELb0ELb0EN7cutlass10bfloat16_tE19Flash_kernel_traitsILi64ELi128ELi128ELi8ES3_EEEEvNS_16Flash_bwd_paramsEi)
        /*0194*/ 	.word	0x00000000


	//----- nvinfo : EIATTR_REGCOUNT
	.align		4
.L_78:
        /*0198*/ 	.byte	0x04, 0x2f
        /*019a*/ 	.short	(.L_80 - .L_79)
	.align		4
.L_79:
        /*019c*/ 	.word	index@(_ZN5flash25flash_bwd_dot_do_o_kernelILb1E23Flash_bwd_kernel_traitsILi64ELi64ELi128ELi8ELi2ELi4ELi4ELb1ELb0EN7cutlass10bfloat16_tE19Flash_kernel_traitsILi64ELi64ELi128ELi8ES3_EEEEvNS_16Flash_bwd_paramsE)
        /*01a0*/ 	.word	0x00000020


	//----- nvinfo : EIATTR_FRAME_SIZE
	.align		4
.L_80:
        /*01a4*/ 	.byte	0x04, 0x11
        /*01a6*/ 	.short	(.L_82 - .L_81)
	.align		4
.L_81:
        /*01a8*/ 	.word	index@(_ZN5flash25flash_bwd_dot_do_o_kernelILb1E23Flash_bwd_kernel_traitsILi64ELi64ELi128ELi8ELi2ELi4ELi4ELb1ELb0EN7cutlass10bfloat16_tE19Flash_kernel_traitsILi64ELi64ELi128ELi8ES3_EEEEvNS_16Flash_bwd_paramsE)
        /*01ac*/ 	.word	0x00000000


	//----- nvinfo : EIATTR_REGCOUNT
	.align		4
.L_82:
        /*01b0*/ 	.byte	0x04, 0x2f
        /*01b2*/ 	.short	(.L_84 - .L_83)
	.align		4
.L_83:
        /*01b4*/ 	.word	index@(_ZN5flash25flash_bwd_dot_do_o_kernelILb0E23Flash_bwd_kernel_traitsILi64ELi64ELi128ELi8ELi2ELi4ELi4ELb1ELb0EN7cutlass10bfloat16_tE19Flash_kernel_traitsILi64ELi64ELi128ELi8ES3_EEEEvNS_16Flash_bwd_paramsE)
        /*01b8*/ 	.word	0x00000020


	//----- nvinfo : EIATTR_FRAME_SIZE
	.align		4
.L_84:
        /*01bc*/ 	.byte	0x04, 0x11
        /*01be*/ 	.short	(.L_86 - .L_85)
	.align		4
.L_85:
        /*01c0*/ 	.word	index@(_ZN5flash25flash_bwd_dot_do_o_kernelILb0E23Flash_bwd_kernel_traitsILi64ELi64ELi128ELi8ELi2ELi4ELi4ELb1ELb0EN7cutlass10bfloat16_tE19Flash_kernel_traitsILi64ELi64ELi128ELi8ES3_EEEEvNS_16Flash_bwd_paramsE)
        /*01c4*/ 	.word	0x00000000


	//----- nvinfo : EIATTR_REGCOUNT
	.align		4
.L_86:
        /*01c8*/ 	.byte	0x04, 0x2f
        /*01ca*/ 	.short	(.L_88 - .L_87)
	.align		4
.L_87:
        /*01cc*/ 	.word	index@(_ZN5flash44flash_bwd_dq_dk_dv_loop_seqk_parallel_kernelI23Flash_bwd_kernel_traitsILi64ELi64ELi128ELi8ELi2ELi4ELi4ELb1ELb0EN7cutlass10bfloat16_tE19Flash_kernel_traitsILi64ELi64ELi128ELi8ES3_EELb0ELb0ELb1ELb1ELb0ELb0ELb1EEEvNS_16Flash_bwd_paramsE)
        /*01d0*/ 	.word	0x000000ff


	//----- nvinfo : EIATTR_FRAME_SIZE
	.align		4
.L_88:
        /*01d4*/ 	.byte	0x04, 0x11
        /*01d6*/ 	.short	(.L_90 - .L_89)
	.align		4
.L_89:
        /*01d8*/ 	.word	index@(_ZN5flash44flash_bwd_dq_dk_dv_loop_seqk_parallel_kernelI23Flash_bwd_kernel_traitsILi64ELi64ELi128ELi8ELi2ELi4ELi4ELb1ELb0EN7cutlass10bfloat16_tE19Flash_kernel_traitsILi64ELi64ELi128ELi8ES3_EELb0ELb0ELb1ELb1ELb0ELb0ELb1EEEvNS_16Flash_bwd_paramsE)
        /*01dc*/ 	.word	0x00000000


	//----- nvinfo : EIATTR_REGCOUNT
	.align		4
.L_90:
        /*01e0*/ 	.byte	0x04, 0x2f
        /*01e2*/ 	.short	(.L_92 - .L_91)
	.align		4
.L_91:
        /*01e4*/ 	.word	index@(_ZN5flash44flash_bwd_dq_dk_dv_loop_seqk_parallel_kernelI23Flash_bwd_kernel_traitsILi64ELi64ELi128ELi8ELi2ELi4ELi4ELb1ELb0EN7cutlass10bfloat16_tE19Flash_kernel_traitsILi64ELi64ELi128ELi8ES3_EELb1ELb0ELb1ELb1ELb0ELb0ELb0EEEvNS_16Flash_bwd_paramsE)
        /*01e8*/ 	.word	0x000000ff


	//----- nvinfo : EIATTR_FRAME_SIZE
	.align		4
.L_92:
        /*01ec*/ 	.byte	0x04, 0x11
        /*01ee*/ 	.short	(.L_94 - .L_93)
	.align		4
.L_93:
        /*01f0*/ 	.word	index@(_ZN5flash44flash_bwd_dq_dk_dv_loop_seqk_parallel_kernelI23Flash_bwd_kernel_traitsILi64ELi64ELi128ELi8ELi2ELi4ELi4ELb1ELb0EN7cutlass10bfloat16_tE19Flash_kernel_traitsILi64ELi64ELi128ELi8ES3_EELb1ELb0ELb1ELb1ELb0ELb0ELb0EEEvNS_16Flash_bwd_paramsE)
        /*01f4*/ 	.word	0x00000000


	//----- nvinfo : EIATTR_REGCOUNT
	.align		4
.L_94:
        /*01f8*/ 	.byte	0x04, 0x2f
        /*01fa*/ 	.short	(.L_96 - .L_95)
	.align		4
.L_95:
        /*01fc*/ 	.word	index@(_ZN5flash44flash_bwd_dq_dk_dv_loop_seqk_parallel_kernelI23Flash_bwd_kernel_traitsILi64ELi64ELi128ELi8ELi2ELi4ELi4ELb1ELb0EN7cutlass10bfloat16_tE19Flash_kernel_traitsILi64ELi64ELi128ELi8ES3_EELb0ELb0ELb1ELb0ELb0ELb1ELb1EEEvNS_16Flash_bwd_paramsE)
        /*0200*/ 	.word	0x000000ff


	//----- nvinfo : EIATTR_FRAME_SIZE
	.align		4
.L_96:
        /*0204*/ 	.byte	0x04, 0x11
        /*0206*/ 	.short	(.L_98 - .L_97)
	.align		4
.L_97:
        /*0208*/ 	.word	index@(_ZN5flash44flash_bwd_dq_dk_dv_loop_seqk_parallel_kernelI23Flash_bwd_kernel_traitsILi64ELi64ELi128ELi8ELi2ELi4ELi4ELb1ELb0EN7cutlass10bfloat16_tE19Flash_kernel_traitsILi64ELi64ELi128ELi8ES3_EELb0ELb0ELb1ELb0ELb0ELb1ELb1EEEvNS_16Flash_bwd_paramsE)
        /*020c*/ 	.word	0x00000000


	//----- nvinfo : EIATTR_REGCOUNT
	.align		4
.L_98:
        /*0210*/ 	.byte	0x04, 0x2f
        /*0212*/ 	.short	(.L_100 - .L_99)
	.align		4
.L_99:
        /*0214*/ 	.word	index@(_ZN5flash44flash_bwd_dq_dk_dv_loop_seqk_parallel_kernelI23Flash_bwd_kernel_traitsILi64ELi64ELi128ELi8ELi2ELi4ELi4ELb1ELb0EN7cutlass10bfloat16_tE19Flash_kernel_traitsILi64ELi64ELi128ELi8ES3_EELb1ELb0ELb1ELb0ELb0ELb1ELb0EEEvNS_16Flash_bwd_paramsE)
        /*0218*/ 	.word	0x000000fe


	//----- nvinfo : EIATTR_FRAME_SIZE
	.align		4
.L_100:
        /*021c*/ 	.byte	0x04, 0x11
        /*021e*/ 	.short	(.L_102 - .L_101)
	.align		4
.L_101:
        /*0220*/ 	.word	index@(_ZN5flash44flash_bwd_dq_dk_dv_loop_seqk_parallel_kernelI23Flash_bwd_kernel_traitsILi64ELi64ELi128ELi8ELi2ELi4ELi4ELb1ELb0EN7cutlass10bfloat16_tE19Flash_kernel_traitsILi64ELi64ELi128ELi8ES3_EELb1ELb0ELb1ELb0ELb0ELb1ELb0EEEvNS_16Flash_bwd_paramsE)
        /*0224*/ 	.word	0x00000000


	//----- nvinfo : EIATTR_REGCOUNT
	.align		4
.L_102:
        /*0228*/ 	.byte	0x04, 0x2f
        /*022a*/ 	.short	(.L_104 - .L_103)
	.align		4
.L_103:
        /*022c*/ 	.word	index@(_ZN5flash44flash_bwd_dq_dk_dv_loop_seqk_parallel_kernelI23Flash_bwd_kernel_traitsILi64ELi64ELi128ELi8ELi2ELi4ELi4ELb1ELb0EN7cutlass10bfloat16_tE19Flash_kernel_traitsILi64ELi64ELi128ELi8ES3_EELb0ELb0ELb0ELb1ELb0ELb0ELb1EEEvNS_16Flash_bwd_paramsE)
        /*0230*/ 	.word	0x000000ff


	//----- nvinfo : EIATTR_FRAME_SIZE
	.align		4
.L_104:
        /*0234*/ 	.byte	0x04, 0x11
        /*0236*/ 	.short	(.L_106 - .L_105)
	.align		4
.L_105:
        /*0238*/ 	.word	index@(_ZN5flash44flash_bwd_dq_dk_dv_loop_seqk_parallel_kernelI23Flash_bwd_kernel_traitsILi64ELi64ELi128ELi8ELi2ELi4ELi4ELb1ELb0EN7cutlass10bfloat16_tE19Flash_kernel_traitsILi64ELi64ELi128ELi8ES3_EELb0ELb0ELb0ELb1ELb0ELb0ELb1EEEvNS_16Flash_bwd_paramsE)
        /*023c*/ 	.word	0x00000000


	//----- nvinfo : EIATTR_REGCOUNT
	.align		4
.L_106:
        /*0240*/ 	.byte	0x04, 0x2f
        /*0242*/ 	.short	(.L_108 - .L_107)
	.align		4
.L_107:
        /*0244*/ 	.word	index@(_ZN5flash44flash_bwd_dq_dk_dv_loop_seqk_parallel_kernelI23Flash_bwd_kernel_traitsILi64ELi64ELi128ELi8ELi2ELi4ELi4ELb1ELb0EN7cutlass10bfloat16_tE19Flash_kernel_traitsILi64ELi64ELi128ELi8ES3_EELb1ELb0ELb0ELb1ELb0ELb0ELb0EEEvNS_16Flash_bwd_paramsE)
        /*0248*/ 	.word	0x000000ff


	//----- nvinfo : EIATTR_FRAME_SIZE
	.align		4
.L_108:
        /*024c*/ 	.byte	0x04, 0x11
        /*024e*/ 	.short	(.L_110 - .L_109)
	.align		4
.L_109:
        /*0250*/ 	.word	index@(_ZN5flash44flash_bwd_dq_dk_dv_loop_seqk_parallel_kernelI23Flash_bwd_kernel_traitsILi64ELi64ELi128ELi8ELi2ELi4ELi4ELb1ELb0EN7cutlass10bfloat16_tE19Flash_kernel_traitsILi64ELi64ELi128ELi8ES3_EELb1ELb0ELb0ELb1ELb0ELb0ELb0EEEvNS_16Flash_bwd_paramsE)
        /*0254*/ 	.word	0x00000000


	//----- nvinfo : EIATTR_REGCOUNT
	.align		4
.L_110:
        /*0258*/ 	.byte	0x04, 0x2f
        /*025a*/ 	.short	(.L_112 - .L_111)
	.align		4
.L_111:
        /*025c*/ 	.word	index@(_ZN5flash44flash_bwd_dq_dk_dv_loop_seqk_parallel_kernelI23Flash_bwd_kernel_traitsILi64ELi64ELi128ELi8ELi2ELi4ELi4ELb1ELb0EN7cutlass10bfloat16_tE19Flash_kernel_traitsILi64ELi64ELi128ELi8ES3_EELb0ELb0ELb0ELb0ELb1ELb1ELb1EEEvNS_16Flash_bwd_paramsE)
        /*0260*/ 	.word	0x000000fe


	//----- nvinfo : EIATTR_FRAME_SIZE
	.align		4
.L_112:
        /*0264*/ 	.byte	0x04, 0x11
        /*0266*/ 	.short	(.L_114 - .L_113)
	.align		4
.L_113:
        /*0268*/ 	.word	index@(_ZN5flash44flash_bwd_dq_dk_dv_loop_seqk_parallel_kernelI23Flash_bwd_kernel_traitsILi64ELi64ELi128ELi8ELi2ELi4ELi4ELb1ELb0EN7cutlass10bfloat16_tE19Flash_kernel_traitsILi64ELi64ELi128ELi8ES3_EELb0ELb0ELb0ELb0ELb1ELb1ELb1EEEvNS_16Flash_bwd_paramsE)
        /*026c*/ 	.word	0x00000000


	//----- nvinfo : EIATTR_REGCOUNT
	.align		4
.L_114:
        /*0270*/ 	.byte	0x04, 0x2f
        /*0272*/ 	.short	(.L_116 - .L_115)
	.align		4
.L_115:
        /*0274*/ 	.word	index@(_ZN5flash44flash_bwd_dq_dk_dv_loop_seqk_parallel_kernelI23Flash_bwd_kernel_traitsILi64ELi64ELi128ELi8ELi2ELi4ELi4ELb1ELb0EN7cutlass10bfloat16_tE19Flash_kernel_traitsILi64ELi64ELi128ELi8ES3_EELb1ELb0ELb0ELb0ELb1ELb1ELb0EEEvNS_16Flash_bwd_paramsE)
        /*0278*/ 	.word	0x000000ff


	//----- nvinfo : EIATTR_FRAME_SIZE
	.align		4
.L_116:
        /*027c*/ 	.byte	0x04, 0x11
        /*027e*/ 	.short	(.L_118 - .L_117)
	.align		4
.L_117:
        /*0280*/ 	.word	index@(_ZN5flash44flash_bwd_dq_dk_dv_loop_seqk_parallel_kernelI23Flash_bwd_kernel_traitsILi64ELi64ELi128ELi8ELi2ELi4ELi4ELb1ELb0EN7cutlass10bfloat16_tE19Flash_kernel_traitsILi64ELi64ELi128ELi8ES3_EELb1ELb0ELb0ELb0ELb1ELb1ELb0EEEvNS_16Flash_bwd_paramsE)
        /*0284*/ 	.word	0x00000000


	//----- nvinfo : EIATTR_REGCOUNT
	.align		4
.L_118:
        /*0288*/ 	.byte	0x04, 0x2f
        /*028a*/ 	.short	(.L_120 - .L_119)
	.align		4
.L_119:
        /*028c*/ 	.word	index@(_ZN5flash44flash_bwd_dq_dk_dv_loop_seqk_parallel_kernelI23Flash_bwd_kernel_traitsILi64ELi64ELi128ELi8ELi2ELi4ELi4ELb1ELb0EN7cutlass10bfloat16_tE19Flash_kernel_traitsILi64ELi64ELi128ELi8ES3_EELb0ELb0ELb1ELb0ELb0ELb0ELb1EEEvNS_16Flash_bwd_paramsE)
        /*0290*/ 	.word	0x000000ff


	//----- nvinfo : EIATTR_FRAME_SIZE
	.align		4
.L_120:
        /*0294*/ 	.byte	0x04, 0x11
        /*0296*/ 	.short	(.L_122 - .L_121)
	.align		4
.L_121:
        /*0298*/ 	.word	index@(_ZN5flash44flash_bwd_dq_dk_dv_loop_seqk_parallel_kernelI23Flash_bwd_kernel_traitsILi64ELi64ELi128ELi8ELi2ELi4ELi4ELb1ELb0EN7cutlass10bfloat16_tE19Flash_kernel_traitsILi64ELi64ELi128ELi8ES3_EELb0ELb0ELb1ELb0ELb0ELb0ELb1EEEvNS_16Flash_bwd_paramsE)
        /*029c*/ 	.word	0x00000000


	//----- nvinfo : EIATTR_REGCOUNT
	.align		4
.L_122:
        /*02a0*/ 	.byte	0x04, 0x2f
        /*02a2*/ 	.short	(.L_124 - .L_123)
	.align		4
.L_123:
        /*02a4*/ 	.word	index@(_ZN5flash44flash_bwd_dq_dk_dv_loop_seqk_parallel_kernelI23Flash_bwd_kernel_traitsILi64ELi64ELi128ELi8ELi2ELi4ELi4ELb1ELb0EN7cutlass10bfloat16_tE19Flash_kernel_traitsILi64ELi64ELi128ELi8ES3_EELb1ELb0ELb1ELb0ELb0ELb0ELb0EEEvNS_16Flash_bwd_paramsE)
        /*02a8*/ 	.word	0x000000fe


	//----- nvinfo : EIATTR_FRAME_SIZE
	.align		4
.L_124:
        /*02ac*/ 	.byte	0x04, 0x11
        /*02ae*/ 	.short	(.L_126 - .L_125)
	.align		4
.L_125:
        /*02b0*/ 	.word	index@(_ZN5flash44flash_bwd_dq_dk_dv_loop_seqk_parallel_kernelI23Flash_bwd_kernel_traitsILi64ELi64ELi128ELi8ELi2ELi4ELi4ELb1ELb0EN7cutlass10bfloat16_tE19Flash_kernel_traitsILi64ELi64ELi128ELi8ES3_EELb1ELb0ELb1ELb0ELb0ELb0ELb0EEEvNS_16Flash_bwd_paramsE)
        /*02b4*/ 	.word	0x00000000


	//----- nvinfo : EIATTR_REGCOUNT
	.align		4
.L_126:
        /*02b8*/ 	.byte	0x04, 0x2f
        /*02ba*/ 	.short	(.L_128 - .L_127)
	.align		4
.L_127:
        /*02bc*/ 	.word	index@(_ZN5flash44flash_bwd_dq_dk_dv_loop_seqk_parallel_kernelI23Flash_bwd_kernel_traitsILi64ELi64ELi128ELi8ELi2ELi4ELi4ELb1ELb0EN7cutlass10bfloat16_tE19Flash_kernel_traitsILi64ELi64ELi128ELi8ES3_EELb0ELb0ELb0ELb0ELb0ELb0ELb1EEEvNS_16Flash_bwd_paramsE)
        /*02c0*/ 	.word	0x000000ff


	//----- nvinfo : EIATTR_FRAME_SIZE
	.align		4
.L_128:
        /*02c4*/ 	.byte	0x04, 0x11
        /*02c6*/ 	.short	(.L_130 - .L_129)
	.align		4
.L_129:
        /*02c8*/ 	.word	index@(_ZN5flash44flash_bwd_dq_dk_dv_loop_seqk_parallel_kernelI23Flash_bwd_kernel_traitsILi64ELi64ELi128ELi8ELi2ELi4ELi4ELb1ELb0EN7cutlass10bfloat16_tE19Flash_kernel_traitsILi64ELi64ELi128ELi8ES3_EELb0ELb0ELb0ELb0ELb0ELb0ELb1EEEvNS_16Flash_bwd_paramsE)
        /*02cc*/ 	.word	0x00000008


	//----- nvinfo : EIATTR_REGCOUNT
	.align		4
.L_130:
        /*02d0*/ 	.byte	0x04, 0x2f
        /*02d2*/ 	.short	(.L_132 - .L_131)
	.align		4
.L_131:
        /*02d4*/ 	.word	index@(_ZN5flash44flash_bwd_dq_dk_dv_loop_seqk_parallel_kernelI23Flash_bwd_kernel_traitsILi64ELi64ELi128ELi8ELi2ELi4ELi4ELb1ELb0EN7cutlass10bfloat16_tE19Flash_kernel_traitsILi64ELi64ELi128ELi8ES3_EELb1ELb0ELb0ELb0ELb0ELb0ELb0EEEvNS_16Flash_bwd_paramsE)
        /*02d8*/ 	.word	0x000000ff


	//----- nvinfo : EIATTR_FRAME_SIZE
	.align		4
.L_132:
        /*02dc*/ 	.byte	0x04, 0x11
        /*02de*/ 	.short	(.L_134 - .L_133)
	.align		4
.L_133:
        /*02e0*/ 	.word	index@(_ZN5flash44flash_bwd_dq_dk_dv_loop_seqk_parallel_kernelI23Flash_bwd_kernel_traitsILi64ELi64ELi128ELi8ELi2ELi4ELi4ELb1ELb0EN7cutlass10bfloat16_tE19Flash_kernel_traitsILi64ELi64ELi128ELi8ES3_EELb1ELb0ELb0ELb0ELb0ELb0ELb0EEEvNS_16Flash_bwd_paramsE)
        /*02e4*/ 	.word	0x00000000


	//----- nvinfo : EIATTR_REGCOUNT
	.align		4
.L_134:
        /*02e8*/ 	.byte	0x04, 0x2f
        /*02ea*/ 	.short	(.L_136 - .L_135)
	.align		4
.L_135:
        /*02ec*/ 	.word	index@(_ZN5flash44flash_bwd_dq_dk_dv_loop_seqk_parallel_kernelI23Flash_bwd_kernel_traitsILi64ELi64ELi128ELi8ELi2ELi4ELi4ELb1ELb0EN7cutlass10bfloat16_tE19Flash_kernel_traitsILi64ELi64ELi128ELi8ES3_EELb0ELb0ELb0ELb0ELb0ELb1ELb1EEEvNS_16Flash_bwd_paramsE)
        /*02f0*/ 	.word	0x000000ff


	//----- nvinfo : EIATTR_FRAME_SIZE
	.align		4
.L_136:
        /*02f4*/ 	.byte	0x04, 0x11
        /*02f6*/ 	.short	(.L_138 - .L_137)
	.align		4
.L_137:
        /*02f8*/ 	.word	index@(_ZN5flash44flash_bwd_dq_dk_dv_loop_seqk_parallel_kernelI23Flash_bwd_kernel_traitsILi64ELi64ELi128ELi8ELi2ELi4ELi4ELb1ELb0EN7cutlass10bfloat16_tE19Flash_kernel_traitsILi64ELi64ELi128ELi8ES3_EELb0ELb0ELb0ELb0ELb0ELb1ELb1EEEvNS_16Flash_bwd_paramsE)
        /*02fc*/ 	.word	0x00000000


	//----- nvinfo : EIATTR_REGCOUNT
	.align		4
.L_138:
        /*0300*/ 	.byte	0x04, 0x2f
        /*0302*/ 	.short	(.L_140 - .L_139)
	.align		4
.L_139:
        /*0304*/ 	.word	index@(_ZN5flash44flash_bwd_dq_dk_dv_loop_seqk_parallel_kernelI23Flash_bwd_kernel_traitsILi64ELi64ELi128ELi8ELi2ELi4ELi4ELb1ELb0EN7cutlass10bfloat16_tE19Flash_kernel_traitsILi64ELi64ELi128ELi8ES3_EELb1ELb0ELb0ELb0ELb0ELb1ELb0EEEvNS_16Flash_bwd_paramsE)
        /*0308*/ 	.word	0x000000ff


	//----- nvinfo : EIATTR_FRAME_SIZE
	.align		4
.L_140:
        /*030c*/ 	.byte	0x04, 0x11
        /*030e*/ 	.short	(.L_142 - .L_141)
	.align		4
.L_141:
        /*0310*/ 	.word	index@(_ZN5flash44flash_bwd_dq_dk_dv_loop_seqk_parallel_kernelI23Flash_bwd_kernel_traitsILi64ELi64ELi128ELi8ELi2ELi4ELi4ELb1ELb0EN7cutlass10bfloat16_tE19Flash_kernel_traitsILi64ELi64ELi128ELi8ES3_EELb1ELb0ELb0ELb0ELb0ELb1ELb0EEEvNS_16Flash_bwd_paramsE)
        /*0314*/ 	.word	0x00000000


	//----- nvinfo : EIATTR_REGCOUNT
	.align		4
.L_142:
        /*0318*/ 	.byte	0x04, 0x2f
        /*031a*/ 	.short	(.L_144 - .L_143)
	.align		4
.L_143:
        /*031c*/ 	.word	index@(_ZN5flash27flash_bwd_convert_dq_kernelI23Flash_bwd_kernel_traitsILi64ELi64ELi128ELi8ELi2ELi4ELi4ELb1ELb0EN7cutlass10bfloat16_tE19Flash_kernel_traitsILi64ELi64ELi128ELi8ES3_EEEEvNS_16Flash_bwd_paramsEi)
        /*0320*/ 	.word	0x00000020


	//----- nvinfo : EIATTR_FRAME_SIZE
	.align		4
.L_144:
        /*0324*/ 	.byte	0x04, 0x11
        /*0326*/ 	.short	(.L_146 - .L_145)
	.align		4
.L_145:
        /*0328*/ 	.word	index@(_ZN5flash27flash_bwd_convert_dq_kernelI23Flash_bwd_kernel_traitsILi64ELi64ELi128ELi8ELi2ELi4ELi4ELb1ELb0EN7cutlass10bfloat16_tE19Flash_kernel_traitsILi64ELi64ELi128ELi8ES3_EEEEvNS_16Flash_bwd_paramsEi)
        /*032c*/ 	.word	0x00000000


	//----- nvinfo : EIATTR_REGCOUNT
	.align		4
.L_146:
        /*0330*/ 	.byte	0x04, 0x2f
        /*0332*/ 	.short	(.L_148 - .L_147)
	.align		4
.L_147:
        /*0334*/ 	.word	index@(_ZN5flash44flash_bwd_dq_dk_dv_loop_seqk_parallel_kernelI23Flash_bwd_kernel_traitsILi64ELi128ELi128ELi8ELi4ELi4ELi4ELb0ELb0EN7cutlass10bfloat16_tE19Flash_kernel_traitsILi64ELi128ELi128ELi8ES3_EELb0ELb0ELb1ELb1ELb0ELb0ELb0EEEvNS_16Flash_bwd_paramsE)
        /*0338*/ 	.word	0x000000ff


	//----- nvinfo : EIATTR_FRAME_SIZE
	.align		4
.L_148:
        /*033c*/ 	.byte	0x04, 0x11
        /*033e*/ 	.short	(.L_150 - .L_149)
	.align		4
.L_149:
        /*0340*/ 	.word	index@(_ZN5flash44flash_bwd_dq_dk_dv_loop_seqk_parallel_kernelI23Flash_bwd_kernel_traitsILi64ELi128ELi128ELi8ELi4ELi4ELi4ELb0ELb0EN7cutlass10bfloat16_tE19Flash_kernel_traitsILi64ELi128ELi128ELi8ES3_EELb0ELb0ELb1ELb1ELb0ELb0ELb0EEEvNS_16Flash_bwd_paramsE)
        /*0344*/ 	.word	0x00000038


	//----- nvinfo : EIATTR_REGCOUNT
	.align		4
.L_150:
        /*0348*/ 	.byte	0x04, 0x2f
        /*034a*/ 	.short	(.L_152 - .L_151)
	.align		4
.L_151:
        /*034c*/ 	.word	index@(_ZN5flash44flash_bwd_dq_dk_dv_loop_seqk_parallel_kernelI23Flash_bwd_kernel_traitsILi64ELi128ELi128ELi8ELi4ELi4ELi4ELb0ELb0EN7cutlass10bfloat16_tE19Flash_kernel_traitsILi64ELi128ELi128ELi8ES3_EELb0ELb0ELb1ELb0ELb0ELb1ELb0EEEvNS_16Flash_bwd_paramsE)
        /*0350*/ 	.word	0x000000ff


	//----- nvinfo : EIATTR_FRAME_SIZE
	.align		4
.L_152:
        /*0354*/ 	.byte	0x04, 0x11
        /*0356*/ 	.short	(.L_154 - .L_153)
	.align		4
.L_153:
        /*0358*/ 	.word	index@(_ZN5flash44flash_bwd_dq_dk_dv_loop_seqk_parallel_kernelI23Flash_bwd_kernel_traitsILi64ELi128ELi128ELi8ELi4ELi4ELi4ELb0ELb0EN7cutlass10bfloat16_tE19Flash_kernel_traitsILi64ELi128ELi128ELi8ES3_EELb0ELb0ELb1ELb0ELb0ELb1ELb0EEEvNS_16Flash_bwd_paramsE)
        /*035c*/ 	.word	0x00000038


	//----- nvinfo : EIATTR_REGCOUNT
	.align		4
.L_154:
        /*0360*/ 	.byte	0x04, 0x2f
        /*0362*/ 	.short	(.L_156 - .L_155)
	.align		4
.L_155:
        /*0364*/ 	.word	index@(_ZN5flash44flash_bwd_dq_dk_dv_loop_seqk_parallel_kernelI23Flash_bwd_kernel_traitsILi64ELi128ELi128ELi8ELi4ELi4ELi4ELb0ELb0EN7cutlass10bfloat16_tE19Flash_kernel_traitsILi64ELi128ELi128ELi8ES3_EELb0ELb0ELb0ELb1ELb0ELb0ELb0EEEvNS_16Flash_bwd_paramsE)
        /*0368*/ 	.word	0x000000ff


	//----- nvinfo : EIATTR_FRAME_SIZE
	.align		4
.L_156:
        /*036c*/ 	.byte	0x04, 0x11
        /*036e*/ 	.short	(.L_158 - .L_157)
	.align		4
.L_157:
        /*0370*/ 	.word	index@(_ZN5flash44flash_bwd_dq_dk_dv_loop_seqk_parallel_kernelI23Flash_bwd_kernel_traitsILi64ELi128ELi128ELi8ELi4ELi4ELi4ELb0ELb0EN7cutlass10bfloat16_tE19Flash_kernel_traitsILi64ELi128ELi128ELi8ES3_EELb0ELb0ELb0ELb1ELb0ELb0ELb0EEEvNS_16Flash_bwd_paramsE)
        /*0374*/ 	.word	0x00000048


	//----- nvinfo : EIATTR_REGCOUNT
	.align		4
.L_158:
        /*0378*/ 	.byte	0x04, 0x2f
        /*037a*/ 	.short	(.L_160 - .L_159)
	.align		4
.L_159:
        /*037c*/ 	.word	index@(_ZN5flash44flash_bwd_dq_dk_dv_loop_seqk_parallel_kernelI23Flash_bwd_kernel_traitsILi64ELi128ELi128ELi8ELi4ELi4ELi4ELb0ELb0EN7cutlass10bfloat16_tE19Flash_kernel_traitsILi64ELi128ELi128ELi8ES3_EELb0ELb0ELb0ELb0ELb1ELb1ELb0EEEvNS_16Flash_bwd_paramsE)
        /*0380*/ 	.word	0x000000ff


	//----- nvinfo : EIATTR_FRAME_SIZE
	.align		4
.L_160:
        /*0384*/ 	.byte	0x04, 0x11
        /*0386*/ 	.short	(.L_162 - .L_161)
	.align		4
.L_161:
        /*0388*/ 	.word	index@(_ZN5flash44flash_bwd_dq_dk_dv_loop_seqk_parallel_kernelI23Flash_bwd_kernel_traitsILi64ELi128ELi128ELi8ELi4ELi4ELi4ELb0ELb0EN7cutlass10bfloat16_tE19Flash_kernel_traitsILi64ELi128ELi128ELi8ES3_EELb0ELb0ELb0ELb0ELb1ELb1ELb0EEEvNS_16Flash_bwd_paramsE)
        /*038c*/ 	.word	0x00000040


	//----- nvinfo : EIATTR_REGCOUNT
	.align		4
.L_162:
        /*0390*/ 	.byte	0x04, 0x2f
        /*0392*/ 	.short	(.L_164 - .L_163)
	.align		4
.L_163:
        /*0394*/ 	.word	index@(_ZN5flash44flash_bwd_dq_dk_dv_loop_seqk_parallel_kernelI23Flash_bwd_kernel_traitsILi64ELi128ELi128ELi8ELi4ELi4ELi4ELb0ELb0EN7cutlass10bfloat16_tE19Flash_kernel_traitsILi64ELi128ELi128ELi8ES3_EELb0ELb0ELb1ELb0ELb0ELb0ELb0EEEvNS_16Flash_bwd_paramsE)
        /*0398*/ 	.word	0x000000ff


	//----- nvinfo : EIATTR_FRAME_SIZE
	.align		4
.L_164:
        /*039c*/ 	.byte	0x04, 0x11
        /*039e*/ 	.short	(.L_166 - .L_165)
	.align		4
.L_165:
        /*03a0*/ 	.word	index@(_ZN5flash44flash_bwd_dq_dk_dv_loop_seqk_parallel_kernelI23Flash_bwd_kernel_traitsILi64ELi128ELi128ELi8ELi4ELi4ELi4ELb0ELb0EN7cutlass10bfloat16_tE19Flash_kernel_traitsILi64ELi128ELi128ELi8ES3_EELb0ELb0ELb1ELb0ELb0ELb0ELb0EEEvNS_16Flash_bwd_paramsE)
        /*03a4*/ 	.word	0x00000038


	//----- nvinfo : EIATTR_REGCOUNT
	.align		4
.L_166:
        /*03a8*/ 	.byte	0x04, 0x2f
        /*03aa*/ 	.short	(.L_168 - .L_167)
	.align		4
.L_167:
        /*03ac*/ 	.word	index@(_ZN5flash44flash_bwd_dq_dk_dv_loop_seqk_parallel_kernelI23Flash_bwd_kernel_traitsILi64ELi128ELi128ELi8ELi4ELi4ELi4ELb0ELb0EN7cutlass10bfloat16_tE19Flash_kernel_traitsILi64ELi128ELi128ELi8ES3_EELb0ELb0ELb0ELb0ELb0ELb0ELb0EEEvNS_16Flash_bwd_paramsE)
        /*03b0*/ 	.word	0x000000ff


	//----- nvinfo : EIATTR_FRAME_SIZE
	.align		4
.L_168:
        /*03b4*/ 	.byte	0x04, 0x11
        /*03b6*/ 	.short	(.L_170 - .L_169)
	.align		4
.L_169:
        /*03b8*/ 	.word	index@(_ZN5flash44flash_bwd_dq_dk_dv_loop_seqk_parallel_kernelI23Flash_bwd_kernel_traitsILi64ELi128ELi128ELi8ELi4ELi4ELi4ELb0ELb0EN7cutlass10bfloat16_tE19Flash_kernel_traitsILi64ELi128ELi128ELi8ES3_EELb0ELb0ELb0ELb0ELb0ELb0ELb0EEEvNS_16Flash_bwd_paramsE)
        /*03bc*/ 	.word	0x00000040


	//----- nvinfo : EIATTR_REGCOUNT
	.align		4
.L_170:
        /*03c0*/ 	.byte	0x04, 0x2f
        /*03c2*/ 	.short	(.L_172 - .L_171)
	.align		4
.L_171:
        /*03c4*/ 	.word	index@(_ZN5flash44flash_bwd_dq_dk_dv_loop_seqk_parallel_kernelI23Flash_bwd_kernel_traitsILi64ELi128ELi128ELi8ELi4ELi4ELi4ELb0ELb0EN7cutlass10bfloat16_tE19Flash_kernel_traitsILi64ELi128ELi128ELi8ES3_EELb0ELb0ELb0ELb0ELb0ELb1ELb0EEEvNS_16Flash_bwd_paramsE)
        /*03c8*/ 	.word	0x000000ff


	//----- nvinfo : EIATTR_FRAME_SIZE
	.align		4
.L_172:
        /*03cc*/ 	.byte	0x04, 0x11
        /*03ce*/ 	.short	(.L_174 - .L_173)
	.align		4
.L_173:
        /*03d0*/ 	.word	index@(_ZN5flash44flash_bwd_dq_dk_dv_loop_seqk_parallel_kernelI23Flash_bwd_kernel_traitsILi64ELi128ELi128ELi8ELi4ELi4ELi4ELb0ELb0EN7cutlass10bfloat16_tE19Flash_kernel_traitsILi64ELi128ELi128ELi8ES3_EELb0ELb0ELb0ELb0ELb0ELb1ELb0EEEvNS_16Flash_bwd_paramsE)
        /*03d4*/ 	.word	0x00000038


	//----- nvinfo : EIATTR_REGCOUNT
	.align		4
.L_174:
        /*03d8*/ 	.byte	0x04, 0x2f
        /*03da*/ 	.short	(.L_176 - .L_175)
	.align		4
.L_175:
        /*03dc*/ 	.word	index@(_ZN5flash44flash_bwd_dq_dk_dv_loop_seqk_parallel_kernelI23Flash_bwd_kernel_traitsILi64ELi64ELi128ELi8ELi2ELi4ELi4ELb1ELb0EN7cutlass10bfloat16_tE19Flash_kernel_traitsILi64ELi64ELi128ELi8ES3_EELb0ELb0ELb1ELb1ELb0ELb0ELb0EEEvNS_16Flash_bwd_paramsE)
        /*03e0*/ 	.word	0x000000ff


	//----- nvinfo : EIATTR_FRAME_SIZE
	.align		4
.L_176:
        /*03e4*/ 	.byte	0x04, 0x11
        /*03e6*/ 	.short	(.L_178 - .L_177)
	.align		4
.L_177:
        /*03e8*/ 	.word	index@(_ZN5flash44flash_bwd_dq_dk_dv_loop_seqk_parallel_kernelI23Flash_bwd_kernel_traitsILi64ELi64ELi128ELi8ELi2ELi4ELi4ELb1ELb0EN7cutlass10bfloat16_tE19Flash_kernel_traitsILi64ELi64ELi128ELi8ES3_EELb0ELb0ELb1ELb1ELb0ELb0ELb0EEEvNS_16Flash_bwd_paramsE)
        /*03ec*/ 	.word	0x00000008


	//----- nvinfo : EIATTR_REGCOUNT
	.align		4
.L_178:
        /*03f0*/ 	.byte	0x04, 0x2f
        /*03f2*/ 	.short	(.L_180 - .L_179)
	.align		4
.L_179:
        /*03f4*/ 	.word	index@(_ZN5flash44flash_bwd_dq_dk_dv_loop_seqk_parallel_kernelI23Flash_bwd_kernel_traitsILi64ELi64ELi128ELi8ELi2ELi4ELi4ELb1ELb0EN7cutlass10bfloat16_tE19Flash_kernel_traitsILi64ELi64ELi128ELi8ES3_EELb0ELb0ELb1ELb0ELb0ELb1ELb0EEEvNS_16Flash_bwd_paramsE)
        /*03f8*/ 	.word	0x000000ff


	//----- nvinfo : EIATTR_FRAME_SIZE
	.align		4
.L_180:
        /*03fc*/ 	.byte	0x04, 0x11
        /*03fe*/ 	.short	(.L_182 - .L_181)
	.align		4
.L_181:
        /*0400*/ 	.word	index@(_ZN5flash44flash_bwd_dq_dk_dv_loop_seqk_parallel_kernelI23Flash_bwd_kernel_traitsILi64ELi64ELi128ELi8ELi2ELi4ELi4ELb1ELb0EN7cutlass10bfloat16_tE19Flash_kernel_traitsILi64ELi64ELi128ELi8ES3_EELb0ELb0ELb1ELb0ELb0ELb1ELb0EEEvNS_16Flash_bwd_paramsE)
        /*0404*/ 	.word	0x00000000


	//----- nvinfo : EIATTR_REGCOUNT
	.align		4
.L_182:
        /*0408*/ 	.byte	0x04, 0x2f
        /*040a*/ 	.short	(.L_184 - .L_183)
	.align		4
.L_183:
        /*040c*/ 	.word	index@(_ZN5flash44flash_bwd_dq_dk_dv_loop_seqk_parallel_kernelI23Flash_bwd_kernel_traitsILi64ELi64ELi128ELi8ELi2ELi4ELi4ELb1ELb0EN7cutlass10bfloat16_tE19Flash_kernel_traitsILi64ELi64ELi128ELi8ES3_EELb0ELb0ELb0ELb1ELb0ELb0ELb0EEEvNS_16Flash_bwd_paramsE)
        /*0410*/ 	.word	0x000000ff


	//----- nvinfo : EIATTR_FRAME_SIZE
	.align		4
.L_184:
        /*0414*/ 	.byte	0x04, 0x11
        /*0416*/ 	.short	(.L_186 - .L_185)
	.align		4
.L_185:
        /*0418*/ 	.word	index@(_ZN5flash44flash_bwd_dq_dk_dv_loop_seqk_parallel_kernelI23Flash_bwd_kernel_traitsILi64ELi64ELi128ELi8ELi2ELi4ELi4ELb1ELb0EN7cutlass10bfloat16_tE19Flash_kernel_traitsILi64ELi64ELi128ELi8ES3_EELb0ELb0ELb0ELb1ELb0ELb0ELb0EEEvNS_16Flash_bwd_paramsE)
        /*041c*/ 	.word	0x00000000


	//----- nvinfo : EIATTR_REGCOUNT
	.align		4
.L_186:
        /*0420*/ 	.byte	0x04, 0x2f
        /*0422*/ 	.short	(.L_188 - .L_187)
	.align		4
.L_187:
        /*0424*/ 	.word	index@(_ZN5flash44flash_bwd_dq_dk_dv_loop_seqk_parallel_kernelI23Flash_bwd_kernel_traitsILi64ELi64ELi128ELi8ELi2ELi4ELi4ELb1ELb0EN7cutlass10bfloat16_tE19Flash_kernel_traitsILi64ELi64ELi128ELi8ES3_EELb0ELb0ELb0ELb0ELb1ELb1ELb0EEEvNS_16Flash_bwd_paramsE)
        /*0428*/ 	.word	0x000000ff


	//----- nvinfo : EIATTR_FRAME_SIZE
	.align		4
.L_188:
        /*042c*/ 	.byte	0x04, 0x11
        /*042e*/ 	.short	(.L_190 - .L_189)
	.align		4
.L_189:
        /*0430*/ 	.word	index@(_ZN5flash44flash_bwd_dq_dk_dv_loop_seqk_parallel_kernelI23Flash_bwd_kernel_traitsILi64ELi64ELi128ELi8ELi2ELi4ELi4ELb1ELb0EN7cutlass10bfloat16_tE19Flash_kernel_traitsILi64ELi64ELi128ELi8ES3_EELb0ELb0ELb0ELb0ELb1ELb1ELb0EEEvNS_16Flash_bwd_paramsE)
        /*0434*/ 	.word	0x00000000


	//----- nvinfo : EIATTR_REGCOUNT
	.align		4
.L_190:
        /*0438*/ 	.byte	0x04, 0x2f
        /*043a*/ 	.short	(.L_192 - .L_191)
	.align		4
.L_191:
        /*043c*/ 	.word	index@(_ZN5flash44flash_bwd_dq_dk_dv_loop_seqk_parallel_kernelI23Flash_bwd_kernel_traitsILi64ELi64ELi128ELi8ELi2ELi4ELi4ELb1ELb0EN7cutlass10bfloat16_tE19Flash_kernel_traitsILi64ELi64ELi128ELi8ES3_EELb0ELb0ELb1ELb0ELb0ELb0ELb0EEEvNS_16Flash_bwd_paramsE)
        /*0440*/ 	.word	0x000000ff


	//----- nvinfo : EIATTR_FRAME_SIZE
	.align		4
.L_192:
        /*0444*/ 	.byte	0x04, 0x11
        /*0446*/ 	.short	(.L_194 - .L_193)
	.align		4
.L_193:
        /*0448*/ 	.word	index@(_ZN5flash44flash_bwd_dq_dk_dv_loop_seqk_parallel_kernelI23Flash_bwd_kernel_traitsILi64ELi64ELi128ELi8ELi2ELi4ELi4ELb1ELb0EN7cutlass10bfloat16_tE19Flash_kernel_traitsILi64ELi64ELi128ELi8ES3_EELb0ELb0ELb1ELb0ELb0ELb0ELb0EEEvNS_16Flash_bwd_paramsE)
        /*044c*/ 	.word	0x00000008


	//----- nvinfo : EIATTR_REGCOUNT
	.align		4
.L_194:
        /*0450*/ 	.byte	0x04, 0x2f
        /*0452*/ 	.short	(.L_196 - .L_195)
	.align		4
.L_195:
        /*0454*/ 	.word	index@(_ZN5flash44flash_bwd_dq_dk_dv_loop_seqk_parallel_kernelI23Flash_bwd_kernel_traitsILi64ELi64ELi128ELi8ELi2ELi4ELi4ELb1ELb0EN7cutlass10bfloat16_tE19Flash_kernel_traitsILi64ELi64ELi128ELi8ES3_EELb0ELb0ELb0ELb0ELb0ELb0ELb0EEEvNS_16Flash_bwd_paramsE)
        /*0458*/ 	.word	0x000000ff


	//----- nvinfo : EIATTR_FRAME_SIZE
	.align		4
.L_196:
        /*045c*/ 	.byte	0x04, 0x11
        /*045e*/ 	.short	(.L_198 - .L_197)
	.align		4
.L_197:
        /*0460*/ 	.word	index@(_ZN5flash44flash_bwd_dq_dk_dv_loop_seqk_parallel_kernelI23Flash_bwd_kernel_traitsILi64ELi64ELi128ELi8ELi2ELi4ELi4ELb1ELb0EN7cutlass10bfloat16_tE19Flash_kernel_traitsILi64ELi64ELi128ELi8ES3_EELb0ELb0ELb0ELb0ELb0ELb0ELb0EEEvNS_16Flash_bwd_paramsE)
        /*0464*/ 	.word	0x00000000


	//----- nvinfo : EIATTR_REGCOUNT
	.align		4
.L_198:
        /*0468*/ 	.byte	0x04, 0x2f
        /*046a*/ 	.short	(.L_200 - .L_199)
	.align		4
.L_199:
        /*046c*/ 	.word	index@(_ZN5flash44flash_bwd_dq_dk_dv_loop_seqk_parallel_kernelI23Flash_bwd_kernel_traitsILi64ELi64ELi128ELi8ELi2ELi4ELi4ELb1ELb0EN7cutlass10bfloat16_tE19Flash_kernel_traitsILi64ELi64ELi128ELi8ES3_EELb0ELb0ELb0ELb0ELb0ELb1ELb0EEEvNS_16Flash_bwd_paramsE)
        /*0470*/ 	.word	0x000000ff


	//----- nvinfo : EIATTR_FRAME_SIZE
	.align		4
.L_200:
        /*0474*/ 	.byte	0x04, 0x11
        /*0476*/ 	.short	(.L_202 - .L_201)
	.align		4
.L_201:
        /*0478*/ 	.word	index@(_ZN5flash44flash_bwd_dq_dk_dv_loop_seqk_parallel_kernelI23Flash_bwd_kernel_traitsILi64ELi64ELi128ELi8ELi2ELi4ELi4ELb1ELb0EN7cutlass10bfloat16_tE19Flash_kernel_traitsILi64ELi64ELi128ELi8ES3_EELb0ELb0ELb0ELb0ELb0ELb1ELb0EEEvNS_16Flash_bwd_paramsE)
        /*047c*/ 	.word	0x00000000


	//----- nvinfo : EIATTR_MIN_STACK_SIZE
	.align		4
.L_202:
        /*0480*/ 	.byte	0x04, 0x12
        /*0482*/ 	.short	(.L_204 - .L_203)
	.align		4
.L_203:
        /*0484*/ 	.word	index@(_ZN5flash44flash_bwd_dq_dk_dv_loop_seqk_parallel_kernelI23Flash_bwd_kernel_traitsILi64ELi64ELi128ELi8ELi2ELi4ELi4ELb1ELb0EN7cutlass10bfloat16_tE19Flash_kernel_traitsILi64ELi64ELi128ELi8ES3_EELb0ELb0ELb0ELb0ELb0ELb1ELb0EEEvNS_16Flash_bwd_paramsE)
        /*0488*/ 	.word	0x00000000


	//----- nvinfo : EIATTR_MIN_STACK_SIZE
	.align		4
.L_204:
        /*048c*/ 	.byte	0x04, 0x12
        /*048e*/ 	.short	(.L_206 - .L_205)
	.align		4
.L_205:
        /*0490*/ 	.word	index@(_ZN5flash44flash_bwd_dq_dk_dv_loop_seqk_parallel_kernelI23Flash_bwd_kernel_traitsILi64ELi64ELi128ELi8ELi2ELi4ELi4ELb1ELb0EN7cutlass10bfloat16_tE19Flash_kernel_traitsILi64ELi64ELi128ELi8ES3_EELb0ELb0ELb0ELb0ELb0ELb0ELb0EEEvNS_16Flash_bwd_paramsE)
        /*0494*/ 	.word	0x00000000


	//----- nvinfo : EIATTR_MIN_STACK_SIZE
	.align		4
.L_206:
        /*0498*/ 	.byte	0x04, 0x12
        /*049a*/ 	.short	(.L_208 - .L_207)
	.align		4
.L_207:
        /*049c*/ 	.word	index@(_ZN5flash44flash_bwd_dq_dk_dv_loop_seqk_parallel_kernelI23Flash_bwd_kernel_traitsILi64ELi64ELi128ELi8ELi2ELi4ELi4ELb1ELb0EN7cutlass10bfloat16_tE19Flash_kernel_traitsILi64ELi64ELi128ELi8ES3_EELb0ELb0ELb1ELb0ELb0ELb0ELb0EEEvNS_16Flash_bwd_paramsE)
        /*04a0*/ 	.word	0x00000008


	//----- nvinfo : EIATTR_MIN_STACK_SIZE
	.align		4
.L_208:
        /*04a4*/ 	.byte	0x04, 0x12
        /*04a6*/ 	.short	(.L_210 - .L_209)
	.align		4
.L_209:
        /*04a8*/ 	.word	index@(_ZN5flash44flash_bwd_dq_dk_dv_loop_seqk_parallel_kernelI23Flash_bwd_kernel_traitsILi64ELi64ELi128ELi8ELi2ELi4ELi4ELb1ELb0EN7cutlass10bfloat16_tE19Flash_kernel_traitsILi64ELi64ELi128ELi8ES3_EELb0ELb0ELb0ELb0ELb1ELb1ELb0EEEvNS_16Flash_bwd_paramsE)
        /*04ac*/ 	.word	0x00000000


	//----- nvinfo : EIATTR_MIN_STACK_SIZE
	.align		4
.L_210:
        /*04b0*/ 	.byte	0x04, 0x12
        /*04b2*/ 	.short	(.L_212 - .L_211)
	.align		4
.L_211:
        /*04b4*/ 	.word	index@(_ZN5flash44flash_bwd_dq_dk_dv_loop_seqk_parallel_kernelI23Flash_bwd_kernel_traitsILi64ELi64ELi128ELi8ELi2ELi4ELi4ELb1ELb0EN7cutlass10bfloat16_tE19Flash_kernel_traitsILi64ELi64ELi128ELi8ES3_EELb0ELb0ELb0ELb1ELb0ELb0ELb0EEEvNS_16Flash_bwd_paramsE)
        /*04b8*/ 	.word	0x00000000


	//----- nvinfo : EIATTR_MIN_STACK_SIZE
	.align		4
.L_212:
        /*04bc*/ 	.byte	0x04, 0x12
        /*04be*/ 	.short	(.L_214 - .L_213)
	.align		4
.L_213:
        /*04c0*/ 	.word	index@(_ZN5flash44flash_bwd_dq_dk_dv_loop_seqk_parallel_kernelI23Flash_bwd_kernel_traitsILi64ELi64ELi128ELi8ELi2ELi4ELi4ELb1ELb0EN7cutlass10bfloat16_tE19Flash_kernel_traitsILi64ELi64ELi128ELi8ES3_EELb0ELb0ELb1ELb0ELb0ELb1ELb0EEEvNS_16Flash_bwd_paramsE)
        /*04c4*/ 	.word	0x00000000


	//----- nvinfo : EIATTR_MIN_STACK_SIZE
	.align		4
.L_214:
        /*04c8*/ 	.byte	0x04, 0x12
        /*04ca*/ 	.short	(.L_216 - .L_215)
	.align		4
.L_215:
        /*04cc*/ 	.word	index@(_ZN5flash44flash_bwd_dq_dk_dv_loop_seqk_parallel_kernelI23Flash_bwd_kernel_traitsILi64ELi64ELi128ELi8ELi2ELi4ELi4ELb1ELb0EN7cutlass10bfloat16_tE19Flash_kernel_traitsILi64ELi64ELi128ELi8ES3_EELb0ELb0ELb1ELb1ELb0ELb0ELb0EEEvNS_16Flash_bwd_paramsE)
        /*04d0*/ 	.word	0x00000008


	//----- nvinfo : EIATTR_MIN_STACK_SIZE
	.align		4
.L_216:
        /*04d4*/ 	.byte	0x04, 0x12
        /*04d6*/ 	.short	(.L_218 - .L_217)
	.align		4
.L_217:
        /*04d8*/ 	.word	index@(_ZN5flash44flash_bwd_dq_dk_dv_loop_seqk_parallel_kernelI23Flash_bwd_kernel_traitsILi64ELi128ELi128ELi8ELi4ELi4ELi4ELb0ELb0EN7cutlass10bfloat16_tE19Flash_kernel_traitsILi64ELi128ELi128ELi8ES3_EELb0ELb0ELb0ELb0ELb0ELb1ELb0EEEvNS_16Flash_bwd_paramsE)
        /*04dc*/ 	.word	0x00000038


	//----- nvinfo : EIATTR_MIN_STACK_SIZE
	.align		4
.L_218:
        /*04e0*/ 	.byte	0x04, 0x12
        /*04e2*/ 	.short	(.L_220 - .L_219)
	.align		4
.L_219:
        /*04e4*/ 	.word	index@(_ZN5flash44flash_bwd_dq_dk_dv_loop_seqk_parallel_kernelI23Flash_bwd_kernel_traitsILi64ELi128ELi128ELi8ELi4ELi4ELi4ELb0ELb0EN7cutlass10bfloat16_tE19Flash_kernel_traitsILi64ELi128ELi128ELi8ES3_EELb0ELb0ELb0ELb0ELb0ELb0ELb0EEEvNS_16Flash_bwd_paramsE)
        /*04e8*/ 	.word	0x00000040


	//----- nvinfo : EIATTR_MIN_STACK_SIZE
	.align		4
.L_220:
        /*04ec*/ 	.byte	0x04, 0x12
        /*04ee*/ 	.short	(.L_222 - .L_221)
	.align		4
.L_221:
        /*04f0*/ 	.word	index@(_ZN5flash44flash_bwd_dq_dk_dv_loop_seqk_parallel_kernelI23Flash_bwd_kernel_traitsILi64ELi128ELi128ELi8ELi4ELi4ELi4ELb0ELb0EN7cutlass10bfloat16_tE19Flash_kernel_traitsILi64ELi128ELi128ELi8ES3_EELb0ELb0ELb1ELb0ELb0ELb0ELb0EEEvNS_16Flash_bwd_paramsE)
        /*04f4*/ 	.word	0x00000038


	//----- nvinfo : EIATTR_MIN_STACK_SIZE
	.align		4
.L_222:
        /*04f8*/ 	.byte	0x04, 0x12
        /*04fa*/ 	.short	(.L_224 - .L_223)
	.align		4
.L_223:
        /*04fc*/ 	.word	index@(_ZN5flash44flash_bwd_dq_dk_dv_loop_seqk_parallel_kernelI23Flash_bwd_kernel_traitsILi64ELi128ELi128ELi8ELi4ELi4ELi4ELb0ELb0EN7cutlass10bfloat16_tE19Flash_kernel_traitsILi64ELi128ELi128ELi8ES3_EELb0ELb0ELb0ELb0ELb1ELb1ELb0EEEvNS_16Flash_bwd_paramsE)
        /*0500*/ 	.word	0x00000040


	//----- nvinfo : EIATTR_MIN_STACK_SIZE
	.align		4
.L_224:
        /*0504*/ 	.byte	0x04, 0x12
        /*0506*/ 	.short	(.L_226 - .L_225)
	.align		4
.L_225:
        /*0508*/ 	.word	index@(_ZN5flash44flash_bwd_dq_dk_dv_loop_seqk_parallel_kernelI23Flash_bwd_kernel_traitsILi64ELi128ELi128ELi8ELi4ELi4ELi4ELb0ELb0EN7cutlass10bfloat16_tE19Flash_kernel_traitsILi64ELi128ELi128ELi8ES3_EELb0ELb0ELb0ELb1ELb0ELb0ELb0EEEvNS_16Flash_bwd_paramsE)
        /*050c*/ 	.word	0x00000048


	//----- nvinfo : EIATTR_MIN_STACK_SIZE
	.align		4
.L_226:
        /*0510*/ 	.byte	0x04, 0x12
        /*0512*/ 	.short	(.L_228 - .L_227)
	.align		4
.L_227:
        /*0514*/ 	.word	index@(_ZN5flash44flash_bwd_dq_dk_dv_loop_seqk_parallel_kernelI23Flash_bwd_kernel_traitsILi64ELi128ELi128ELi8ELi4ELi4ELi4ELb0ELb0EN7cutlass10bfloat16_tE19Flash_kernel_traitsILi64ELi128ELi128ELi8ES3_EELb0ELb0ELb1ELb0ELb0ELb1ELb0EEEvNS_16Flash_bwd_paramsE)
        /*0518*/ 	.word	0x00000038


	//----- nvinfo : EIATTR_MIN_STACK_SIZE
	.align		4
.L_228:
        /*051c*/ 	.byte	0x04, 0x12
        /*051e*/ 	.short	(.L_230 - .L_229)
	.align		4
.L_229:
        /*0520*/ 	.word	index@(_ZN5flash44flash_bwd_dq_dk_dv_loop_seqk_parallel_kernelI23Flash_bwd_kernel_traitsILi64ELi128ELi128ELi8ELi4ELi4ELi4ELb0ELb0EN7cutlass10bfloat16_tE19Flash_kernel_traitsILi64ELi128ELi128ELi8ES3_EELb0ELb0ELb1ELb1ELb0ELb0ELb0EEEvNS_16Flash_bwd_paramsE)
        /*0524*/ 	.word	0x00000038


	//----- nvinfo : EIATTR_MIN_STACK_SIZE
	.align		4
.L_230:
        /*0528*/ 	.byte	0x04, 0x12
        /*052a*/ 	.short	(.L_232 - .L_231)
	.align		4
.L_231:
        /*052c*/ 	.word	index@(_ZN5flash27flash_bwd_convert_dq_kernelI23Flash_bwd_kernel_traitsILi64ELi64ELi128ELi8ELi2ELi4ELi4ELb1ELb0EN7cutlass10bfloat16_tE19Flash_kernel_traitsILi64ELi64ELi128ELi8ES3_EEEEvNS_16Flash_bwd_paramsEi)
        /*0530*/ 	.word	0x00000000


	//----- nvinfo : EIATTR_MIN_STACK_SIZE
	.align		4
.L_232:
        /*0534*/ 	.byte	0x04, 0x12
        /*0536*/ 	.short	(.L_234 - .L_233)
	.align		4
.L_233:
        /*0538*/ 	.word	index@(_ZN5flash44flash_bwd_dq_dk_dv_loop_seqk_parallel_kernelI23Flash_bwd_kernel_traitsILi64ELi64ELi128ELi8ELi2ELi4ELi4ELb1ELb0EN7cutlass10bfloat16_tE19Flash_kernel_traitsILi64ELi64ELi128ELi8ES3_EELb1ELb0ELb0ELb0ELb0ELb1ELb0EEEvNS_16Flash_bwd_paramsE)
        /*053c*/ 	.word	0x00000000


	//----- nvinfo : EIATTR_MIN_STACK_SIZE
	.align		4
.L_234:
        /*0540*/ 	.byte	0x04, 0x12
        /*0542*/ 	.short	(.L_236 - .L_235)
	.align		4
.L_235:
        /*0544*/ 	.word	index@(_ZN5flash44flash_bwd_dq_dk_dv_loop_seqk_parallel_kernelI23Flash_bwd_kernel_traitsILi64ELi64ELi128ELi8ELi2ELi4ELi4ELb1ELb0EN7cutlass10bfloat16_tE19Flash_kernel_traitsILi64ELi64ELi128ELi8ES3_EELb0ELb0ELb0ELb0ELb0ELb1ELb1EEEvNS_16Flash_bwd_paramsE)
        /*0548*/ 	.word	0x00000000


	//----- nvinfo : EIATTR_MIN_STACK_SIZE
	.align		4
.L_236:
        /*054c*/ 	.byte	0x04, 0x12
        /*054e*/ 	.short	(.L_238 - .L_237)
	.align		4
.L_237:
        /*0550*/ 	.word	index@(_ZN5flash44flash_bwd_dq_dk_dv_loop_seqk_parallel_kernelI23Flash_bwd_kernel_traitsILi64ELi64ELi128ELi8ELi2ELi4ELi4ELb1ELb0EN7cutlass10bfloat16_tE19Flash_kernel_traitsILi64ELi64ELi128ELi8ES3_EELb1ELb0ELb0ELb0ELb0ELb0ELb0EEEvNS_16Flash_bwd_paramsE)
        /*0554*/ 	.word	0x00000000


	//----- nvinfo : EIATTR_MIN_STACK_SIZE
	.align		4
.L_238:
        /*0558*/ 	.byte	0x04, 0x12
        /*055a*/ 	.short	(.L_240 - .L_239)
	.align		4
.L_239:
        /*055c*/ 	.word	index@(_ZN5flash44flash_bwd_dq_dk_dv_loop_seqk_parallel_kernelI23Flash_bwd_kernel_traitsILi64ELi64ELi128ELi8ELi2ELi4ELi4ELb1ELb0EN7cutlass10bfloat16_tE19Flash_kernel_traitsILi64ELi64ELi128ELi8ES3_EELb0ELb0ELb0ELb0ELb0ELb0ELb1EEEvNS_16Flash_bwd_paramsE)
        /*0560*/ 	.word	0x00000008


	//----- nvinfo : EIATTR_MIN_STACK_SIZE
	.align		4
.L_240:
        /*0564*/ 	.byte	0x04, 0x12
        /*0566*/ 	.short	(.L_242 - .L_241)
	.align		4
.L_241:
        /*0568*/ 	.word	index@(_ZN5flash44flash_bwd_dq_dk_dv_loop_seqk_parallel_kernelI23Flash_bwd_kernel_traitsILi64ELi64ELi128ELi8ELi2ELi4ELi4ELb1ELb0EN7cutlass10bfloat16_tE19Flash_kernel_traitsILi64ELi64ELi128ELi8ES3_EELb1ELb0ELb1ELb0ELb0ELb0ELb0EEEvNS_16Flash_bwd_paramsE)
        /*056c*/ 	.word	0x00000000


	//----- nvinfo : EIATTR_MIN_STACK_SIZE
	.align		4
.L_242:
        /*0570*/ 	.byte	0x04, 0x12
        /*0572*/ 	.short	(.L_244 - .L_243)
	.align		4
.L_243:
        /*0574*/ 	.word	index@(_ZN5flash44flash_bwd_dq_dk_dv_loop_seqk_parallel_kernelI23Flash_bwd_kernel_traitsILi64ELi64ELi128ELi8ELi2ELi4ELi4ELb1ELb0EN7cutlass10bfloat16_tE19Flash_kernel_traitsILi64ELi64ELi128ELi8ES3_EELb0ELb0ELb1ELb0ELb0ELb0ELb1EEEvNS_16Flash_bwd_paramsE)
        /*0578*/ 	.word	0x00000000


	//----- nvinfo : EIATTR_MIN_STACK_SIZE
	.align		4
.L_244:
        /*057c*/ 	.byte	0x04, 0x12
        /*057e*/ 	.short	(.L_246 - .L_245)
	.align		4
.L_245:
        /*0580*/ 	.word	index@(_ZN5flash44flash_bwd_dq_dk_dv_loop_seqk_parallel_kernelI23Flash_bwd_kernel_traitsILi64ELi64ELi128ELi8ELi2ELi4ELi4ELb1ELb0EN7cutlass10bfloat16_tE19Flash_kernel_traitsILi64ELi64ELi128ELi8ES3_EELb1ELb0ELb0ELb0ELb1ELb1ELb0EEEvNS_16Flash_bwd_paramsE)
        /*0584*/ 	.word	0x00000000


	//----- nvinfo : EIATTR_MIN_STACK_SIZE
	.align		4
.L_246:
        /*0588*/ 	.byte	0x04, 0x12
        /*058a*/ 	.short	(.L_248 - .L_247)
	.align		4
.L_247:
        /*058c*/ 	.word	index@(_ZN5flash44flash_bwd_dq_dk_dv_loop_seqk_parallel_kernelI23Flash_bwd_kernel_traitsILi64ELi64ELi128ELi8ELi2ELi4ELi4ELb1ELb0EN7cutlass10bfloat16_tE19Flash_kernel_traitsILi64ELi64ELi128ELi8ES3_EELb0ELb0ELb0ELb0ELb1ELb1ELb1EEEvNS_16Flash_bwd_paramsE)
        /*0590*/ 	.word	0x00000000


	//----- nvinfo : EIATTR_MIN_STACK_SIZE
	.align		4
.L_248:
        /*0594*/ 	.byte	0x04, 0x12
        /*0596*/ 	.short	(.L_250 - .L_249)
	.align		4
.L_249:
        /*0598*/ 	.word	index@(_ZN5flash44flash_bwd_dq_dk_dv_loop_seqk_parallel_kernelI23Flash_bwd_kernel_traitsILi64ELi64ELi128ELi8ELi2ELi4ELi4ELb1ELb0EN7cutlass10bfloat16_tE19Flash_kernel_traitsILi64ELi64ELi128ELi8ES3_EELb1ELb0ELb0ELb1ELb0ELb0ELb0EEEvNS_16Flash_bwd_paramsE)
        /*059c*/ 	.word	0x00000000


	//----- nvinfo : EIATTR_MIN_STACK_SIZE
	.align		4
.L_250:
        /*05a0*/ 	.byte	0x04, 0x12
        /*05a2*/ 	.short	(.L_252 - .L_251)
	.align		4
.L_251:
        /*05a4*/ 	.word	index@(_ZN5flash44flash_bwd_dq_dk_dv_loop_seqk_parallel_kernelI23Flash_bwd_kernel_traitsILi64ELi64ELi128ELi8ELi2ELi4ELi4ELb1ELb0EN7cutlass10bfloat16_tE19Flash_kernel_traitsILi64ELi64ELi128ELi8ES3_EELb0ELb0ELb0ELb1ELb0ELb0ELb1EEEvNS_16Flash_bwd_paramsE)
        /*05a8*/ 	.word	0x00000000


	//----- nvinfo : EIATTR_MIN_STACK_SIZE
	.align		4
.L_252:
        /*05ac*/ 	.byte	0x04, 0x12
        /*05ae*/ 	.short	(.L_254 - .L_253)
	.align		4
.L_253:
        /*05b0*/ 	.word	index@(_ZN5flash44flash_bwd_dq_dk_dv_loop_seqk_parallel_kernelI23Flash_bwd_kernel_traitsILi64ELi64ELi128ELi8ELi2ELi4ELi4ELb1ELb0EN7cutlass10bfloat16_tE19Flash_kernel_traitsILi64ELi64ELi128ELi8ES3_EELb1ELb0ELb1ELb0ELb0ELb1ELb0EEEvNS_16Flash_bwd_paramsE)
        /*05b4*/ 	.word	0x00000000


	//----- nvinfo : EIATTR_MIN_STACK_SIZE
	.align		4
.L_254:
        /*05b8*/ 	.byte	0x04, 0x12
        /*05ba*/ 	.short	(.L_256 - .L_255)
	.align		4
.L_255:
        /*05bc*/ 	.word	index@(_ZN5flash44flash_bwd_dq_dk_dv_loop_seqk_parallel_kernelI23Flash_bwd_kernel_traitsILi64ELi64ELi128ELi8ELi2ELi4ELi4ELb1ELb0EN7cutlass10bfloat16_tE19Flash_kernel_traitsILi64ELi64ELi128ELi8ES3_EELb0ELb0ELb1ELb0ELb0ELb1ELb1EEEvNS_16Flash_bwd_paramsE)
        /*05c0*/ 	.word	0x00000000


	//----- nvinfo : EIATTR_MIN_STACK_SIZE
	.align		4
.L_256:
        /*05c4*/ 	.byte	0x04, 0x12
        /*05c6*/ 	.short	(.L_258 - .L_257)
	.align		4
.L_257:
        /*05c8*/ 	.word	index@(_ZN5flash44flash_bwd_dq_dk_dv_loop_seqk_parallel_kernelI23Flash_bwd_kernel_traitsILi64ELi64ELi128ELi8ELi2ELi4ELi4ELb1ELb0EN7cutlass10bfloat16_tE19Flash_kernel_traitsILi64ELi64ELi128ELi8ES3_EELb1ELb0ELb1ELb1ELb0ELb0ELb0EEEvNS_16Flash_bwd_paramsE)
        /*05cc*/ 	.word	0x00000000


	//----- nvinfo : EIATTR_MIN_STACK_SIZE
	.align		4
.L_258:
        /*05d0*/ 	.byte	0x04, 0x12
        /*05d2*/ 	.short	(.L_260 - .L_259)
	.align		4
.L_259:
        /*05d4*/ 	.word	index@(_ZN5flash44flash_bwd_dq_dk_dv_loop_seqk_parallel_kernelI23Flash_bwd_kernel_traitsILi64ELi64ELi128ELi8ELi2ELi4ELi4ELb1ELb0EN7cutlass10bfloat16_tE19Flash_kernel_traitsILi64ELi64ELi128ELi8ES3_EELb0ELb0ELb1ELb1ELb0ELb0ELb1EEEvNS_16Flash_bwd_paramsE)
        /*05d8*/ 	.word	0x00000000


	//----- nvinfo : EIATTR_MIN_STACK_SIZE
	.align		4
.L_260:
        /*05dc*/ 	.byte	0x04, 0x12
        /*05de*/ 	.short	(.L_262 - .L_261)
	.align		4
.L_261:
        /*05e0*/ 	.word	index@(_ZN5flash25flash_bwd_dot_do_o_kernelILb0E23Flash_bwd_kernel_traitsILi64ELi64ELi128ELi8ELi2ELi4ELi4ELb1ELb0EN7cutlass10bfloat16_tE19Flash_kernel_traitsILi64ELi64ELi128ELi8ES3_EEEEvNS_16Flash_bwd_paramsE)
        /*05e4*/ 	.word	0x00000000


	//----- nvinfo : EIATTR_MIN_STACK_SIZE
	.align		4
.L_262:
        /*05e8*/ 	.byte	0x04, 0x12
        /*05ea*/ 	.short	(.L_264 - .L_263)
	.align		4
.L_263:
        /*05ec*/ 	.word	index@(_ZN5flash25flash_bwd_dot_do_o_kernelILb1E23Flash_bwd_kernel_traitsILi64ELi64ELi128ELi8ELi2ELi4ELi4ELb1ELb0EN7cutlass10bfloat16_tE19Flash_kernel_traitsILi64ELi64ELi128ELi8ES3_EEEEvNS_16Flash_bwd_paramsE)
        /*05f0*/ 	.word	0x00000000


	//----- nvinfo : EIATTR_MIN_STACK_SIZE
	.align		4
.L_264:
        /*05f4*/ 	.byte	0x04, 0x12
        /*05f6*/ 	.short	(.L_266 - .L_265)
	.align		4
.L_265:
        /*05f8*/ 	.word	index@(_ZN5flash27flash_bwd_convert_dq_kernelI23Flash_bwd_kernel_traitsILi64ELi128ELi128ELi8ELi4ELi4ELi4ELb0ELb0EN7cutlass10bfloat16_tE19Flash_kernel_traitsILi64ELi128ELi128ELi8ES3_EEEEvNS_16Flash_bwd_paramsEi)
        /*05fc*/ 	.word	0x00000000


	//----- nvinfo : EIATTR_MIN_STACK_SIZE
	.align		4
.L_266:
        /*0600*/ 	.byte	0x04, 0x12
        /*0602*/ 	.short	(.L_268 - .L_267)
	.align		4
.L_267:
        /*0604*/ 	.word	index@(_ZN5flash44flash_bwd_dq_dk_dv_loop_seqk_parallel_kernelI23Flash_bwd_kernel_traitsILi64ELi128ELi128ELi8ELi4ELi4ELi4ELb0ELb0EN7cutlass10bfloat16_tE19Flash_kernel_traitsILi64ELi128ELi128ELi8ES3_EELb1ELb0ELb0ELb0ELb0ELb1ELb0EEEvNS_16Flash_bwd_paramsE)
        /*0608*/ 	.word	0x00000038


	//----- nvinfo : EIATTR_MIN_STACK_SIZE
	.align		4
.L_268:
        /*060c*/ 	.byte	0x04, 0x12
        /*060e*/ 	.short	(.L_270 - .L_269)
	.align		4
.L_269:
        /*0610*/ 	.word	index@(_ZN5flash44flash_bwd_dq_dk_dv_loop_seqk_parallel_kernelI23Flash_bwd_kernel_traitsILi64ELi128ELi128ELi8ELi4ELi4ELi4ELb0ELb0EN7cutlass10bfloat16_tE19Flash_kernel_traitsILi64ELi128ELi128ELi8ES3_EELb0ELb0ELb0ELb0ELb0ELb1ELb1EEEvNS_16Flash_bwd_paramsE)
        /*0614*/ 	.word	0x00000138


	//----- nvinfo : EIATTR_MIN_STACK_SIZE
	.align		4
.L_270:
        /*0618*/ 	.byte	0x04, 0x12
        /*061a*/ 	.short	(.L_272 - .L_271)
	.align		4
.L_271:
        /*061c*/ 	.word	index@(_ZN5flash44flash_bwd_dq_dk_dv_loop_seqk_parallel_kernelI23Flash_bwd_kernel_traitsILi64ELi128ELi128ELi8ELi4ELi4ELi4ELb0ELb0EN7cutlass10bfloat16_tE19Flash_kernel_traitsILi64ELi128ELi128ELi8ES3_EELb1ELb0ELb0ELb0ELb0ELb0ELb0EEEvNS_16Flash_bwd_paramsE)
        /*0620*/ 	.word	0x00000038


	//----- nvinfo : EIATTR_MIN_STACK_SIZE
	.align		4
.L_272:
        /*0624*/ 	.byte	0x04, 0x12
        /*0626*/ 	.short	(.L_274 - .L_273)
	.align		4
.L_273:
        /*0628*/ 	.word	index@(_ZN5flash44flash_bwd_dq_dk_dv_loop_seqk_parallel_kernelI23Flash_bwd_kernel_traitsILi64ELi128ELi128ELi8ELi4ELi4ELi4ELb0ELb0EN7cutlass10bfloat16_tE19Flash_kernel_traitsILi64ELi128ELi128ELi8ES3_EELb0ELb0ELb0ELb0ELb0ELb0ELb1EEEvNS_16Flash_bwd_paramsE)
        /*062c*/ 	.word	0x00000140


	//----- nvinfo : EIATTR_MIN_STACK_SIZE
	.align		4
.L_274:
        /*0630*/ 	.byte	0x04, 0x12
        /*0632*/ 	.short	(.L_276 - .L_275)
	.align		4
.L_275:
        /*0634*/ 	.word	index@(_ZN5flash44flash_bwd_dq_dk_dv_loop_seqk_parallel_kernelI23Flash_bwd_kernel_traitsILi64ELi128ELi128ELi8ELi4ELi4ELi4ELb0ELb0EN7cutlass10bfloat16_tE19Flash_kernel_traitsILi64ELi128ELi128ELi8ES3_EELb1ELb0ELb1ELb0ELb0ELb0ELb0EEEvNS_16Flash_bwd_paramsE)
        /*0638*/ 	.word	0x00000038


	//----- nvinfo : EIATTR_MIN_STACK_SIZE
	.align		4
.L_276:
        /*063c*/ 	.byte	0x04, 0x12
        /*063e*/ 	.short	(.L_278 - .L_277)
	.align		4
.L_277:
        /*0640*/ 	.word	index@(_ZN5flash44flash_bwd_dq_dk_dv_loop_seqk_parallel_kernelI23Flash_bwd_kernel_traitsILi64ELi128ELi128ELi8ELi4ELi4ELi4ELb0ELb0EN7cutlass10bfloat16_tE19Flash_kernel_traitsILi64ELi128ELi128ELi8ES3_EELb0ELb0ELb1ELb0ELb0ELb0ELb1EEEvNS_16Flash_bwd_paramsE)
        /*0644*/ 	.word	0x00000138


	//----- nvinfo : EIATTR_MIN_STACK_SIZE
	.align		4
.L_278:
        /*0648*/ 	.byte	0x04, 0x12
        /*064a*/ 	.short	(.L_280 - .L_279)
	.align		4
.L_279:
        /*064c*/ 	.word	index@(_ZN5flash44flash_bwd_dq_dk_dv_loop_seqk_parallel_kernelI23Flash_bwd_kernel_traitsILi64ELi128ELi128ELi8ELi4ELi4ELi4ELb0ELb0EN7cutlass10bfloat16_tE19Flash_kernel_traitsILi64ELi128ELi128ELi8ES3_EELb1ELb0ELb0ELb0ELb1ELb1ELb0EEEvNS_16Flash_bwd_paramsE)
        /*0650*/ 	.word	0x00000050


	//----- nvinfo : EIATTR_MIN_STACK_SIZE
	.align		4
.L_280:
        /*0654*/ 	.byte	0x04, 0x12
        /*0656*/ 	.short	(.L_282 - .L_281)
	.align		4
.L_281:
        /*0658*/ 	.word	index@(_ZN5flash44flash_bwd_dq_dk_dv_loop_seqk_parallel_kernelI23Flash_bwd_kernel_traitsILi64ELi128ELi128ELi8ELi4ELi4ELi4ELb0ELb0EN7cutlass10bfloat16_tE19Flash_kernel_traitsILi64ELi128ELi128ELi8ES3_EELb0ELb0ELb0ELb0ELb1ELb1ELb1EEEvNS_16Flash_bwd_paramsE)
        /*065c*/ 	.word	0x00000128


	//----- nvinfo : EIATTR_MIN_STACK_SIZE
	.align		4
.L_282:
        /*0660*/ 	.byte	0x04, 0x12
        /*0662*/ 	.short	(.L_284 - .L_283)
	.align		4
.L_283:
        /*0664*/ 	.word	index@(_ZN5flash44flash_bwd_dq_dk_dv_loop_seqk_parallel_kernelI23Flash_bwd_kernel_traitsILi64ELi128ELi128ELi8ELi4ELi4ELi4ELb0ELb0EN7cutlass10bfloat16_tE19Flash_kernel_traitsILi64ELi128ELi128ELi8ES3_EELb1ELb0ELb0ELb1ELb0ELb0ELb0EEEvNS_16Flash_bwd_paramsE)
        /*0668*/ 	.word	0x00000040


	//----- nvinfo : EIATTR_MIN_STACK_SIZE
	.align		4
.L_284:
        /*066c*/ 	.byte	0x04, 0x12
        /*066e*/ 	.short	(.L_286 - .L_285)
	.align		4
.L_285:
        /*0670*/ 	.word	index@(_ZN5flash44flash_bwd_dq_dk_dv_loop_seqk_parallel_kernelI23Flash_bwd_kernel_traitsILi64ELi128ELi128ELi8ELi4ELi4ELi4ELb0ELb0EN7cutlass10bfloat16_tE19Flash_kernel_traitsILi64ELi128ELi128ELi8ES3_EELb0ELb0ELb0ELb1ELb0ELb0ELb1EEEvNS_16Flash_bwd_paramsE)
        /*0674*/ 	.word	0x00000140


	//----- nvinfo : EIATTR_MIN_STACK_SIZE
	.align		4
.L_286:
        /*0678*/ 	.byte	0x04, 0x12
        /*067a*/ 	.short	(.L_288 - .L_287)
	.align		4
.L_287:
        /*067c*/ 	.word	index@(_ZN5flash44flash_bwd_dq_dk_dv_loop_seqk_parallel_kernelI23Flash_bwd_kernel_traitsILi64ELi128ELi128ELi8ELi4ELi4ELi4ELb0ELb0EN7cutlass10bfloat16_tE19Flash_kernel_traitsILi64ELi128ELi128ELi8ES3_EELb1ELb0ELb1ELb0ELb0ELb1ELb0EEEvNS_16Flash_bwd_paramsE)
        /*0680*/ 	.word	0x00000030


	//----- nvinfo : EIATTR_MIN_STACK_SIZE
	.align		4
.L_288:
        /*0684*/ 	.byte	0x04, 0x12
        /*0686*/ 	.short	(.L_290 - .L_289)
	.align		4
.L_289:
        /*0688*/ 	.word	index@(_ZN5flash44flash_bwd_dq_dk_dv_loop_seqk_parallel_kernelI23Flash_bwd_kernel_traitsILi64ELi128ELi128ELi8ELi4ELi4ELi4ELb0ELb0EN7cutlass10bfloat16_tE19Flash_kernel_traitsILi64ELi128ELi128ELi8ES3_EELb0ELb0ELb1ELb0ELb0ELb1ELb1EEEvNS_16Flash_bwd_paramsE)
        /*068c*/ 	.word	0x00000138


	//----- nvinfo : EIATTR_MIN_STACK_SIZE
	.align		4
.L_290:
        /*0690*/ 	.byte	0x04, 0x12
        /*0692*/ 	.short	(.L_292 - .L_291)
	.align		4
.L_291:
        /*0694*/ 	.word	index@(_ZN5flash44flash_bwd_dq_dk_dv_loop_seqk_parallel_kernelI23Flash_bwd_kernel_traitsILi64ELi128ELi128ELi8ELi4ELi4ELi4ELb0ELb0EN7cutlass10bfloat16_tE19Flash_kernel_traitsILi64ELi128ELi128ELi8ES3_EELb1ELb0ELb1ELb1ELb0ELb0ELb0EEEvNS_16Flash_bwd_paramsE)
        /*0698*/ 	.word	0x00000038


	//----- nvinfo : EIATTR_MIN_STACK_SIZE
	.align		4
.L_292:
        /*069c*/ 	.byte	0x04, 0x12
        /*069e*/ 	.short	(.L_294 - .L_293)
	.align		4
.L_293:
        /*06a0*/ 	.word	index@(_ZN5flash44flash_bwd_dq_dk_dv_loop_seqk_parallel_kernelI23Flash_bwd_kernel_traitsILi64ELi128ELi128ELi8ELi4ELi4ELi4ELb0ELb0EN7cutlass10bfloat16_tE19Flash_kernel_traitsILi64ELi128ELi128ELi8ES3_EELb0ELb0ELb1ELb1ELb0ELb0ELb1EEEvNS_16Flash_bwd_paramsE)
        /*06a4*/ 	.word	0x00000138


	//----- nvinfo : EIATTR_MIN_STACK_SIZE
	.align		4
.L_294:
        /*06a8*/ 	.byte	0x04, 0x12
        /*06aa*/ 	.short	(.L_296 - .L_295)
	.align		4
.L_295:
        /*06ac*/ 	.word	index@(_ZN5flash25flash_bwd_dot_do_o_kernelILb0E23Flash_bwd_kernel_traitsILi64ELi128ELi128ELi8ELi4ELi4ELi4ELb0ELb0EN7cutlass10bfloat16_tE19Flash_kernel_traitsILi64ELi128ELi128ELi8ES3_EEEEvNS_16Flash_bwd_paramsE)
        /*06b0*/ 	.word	0x00000000


	//----- nvinfo : EIATTR_MIN_STACK_SIZE
	.align		4
.L_296:
        /*06b4*/ 	.byte	0x04, 0x12
        /*06b6*/ 	.short	(.L_298 - .L_297)
	.align		4
.L_297:
        /*06b8*/ 	.word	index@(_ZN5flash25flash_bwd_dot_do_o_kernelILb1E23Flash_bwd_kernel_traitsILi64ELi128ELi128ELi8ELi4ELi4ELi4ELb0ELb0EN7cutlass10bfloat16_tE19Flash_kernel_traitsILi64ELi128ELi128ELi8ES3_EEEEvNS_16Flash_bwd_paramsE)
        /*06bc*/ 	.word	0x00000000
.L_298:


//--------------------- .nv.compat                --------------------------
	.section	.nv.compat,"",@"SHT_CUDA_COMPAT_INFO"
	.align	4
        /*0000*/ 	.byte	0x02, 0x09, 0x01, 0x00, 0x02, 0x02, 0x01, 0x00, 0x02, 0x05, 0x05, 0x00, 0x03, 0x07, 0x01, 0x01
        /*0010*/ 	.byte	0x02, 0x03, 0x00, 0x00, 0x02, 0x06, 0x01, 0x00, 0x04, 0x0b, 0x08, 0x00, 0x00, 0x00, 0x00, 0x00
        /*0020*/ 	.byte	0x00, 0x00, 0x00, 0x00


//--------------------- .nv.info._ZN5flash44flash_bwd_dq_dk_dv_loop_seqk_parallel_kernelI23Flash_bwd_kernel_traitsILi64ELi64ELi128ELi8ELi2ELi4ELi4ELb1ELb0EN7cutlass10bfloat16_tE19Flash_kernel_traitsILi64ELi64ELi128ELi8ES3_EELb0ELb0ELb0ELb0ELb0ELb1ELb0EEEvNS_16Flash_bwd_paramsE --------------------------
	.section	.nv.info._ZN5flash44flash_bwd_dq_dk_dv_loop_seqk_parallel_kernelI23Flash_bwd_kernel_traitsILi64ELi64ELi128ELi8ELi2ELi4ELi4ELb1ELb0EN7cutlass10bfloat16_tE19Flash_kernel_traitsILi64ELi64ELi128ELi8ES3_EELb0ELb0ELb0ELb0ELb0ELb1ELb0EEEvNS_16Flash_bwd_paramsE,"",@"SHT_CUDA_INFO"
	.sectionflags	@""
	.align	4


	//----- nvinfo : EIATTR_CUDA_API_VERSION
	.align		4
        /*0000*/ 	.byte	0x04, 0x37
        /*0002*/ 	.short	(.L_300 - .L_299)
.L_299:
        /*0004*/ 	.word	0x00000082


	//----- nvinfo : EIATTR_KPARAM_INFO
	.align		4
.L_300:
        /*0008*/ 	.byte	0x04, 0x17
        /*000a*/ 	.short	(.L_302 - .L_301)
.L_301:
        /*000c*/ 	.word	0x00000000
        /*0010*/ 	.short	0x0000
        /*0012*/ 	.short	0x0000
        /*0014*/ 	.byte	0x00, 0xf0, 0x01, 0x0a


	//----- nvinfo : EIATTR_SPARSE_MMA_MASK
	.align		4
.L_302:
        /*0018*/ 	.byte	0x03, 0x50
        /*001a*/ 	.short	0x0000


	//----- nvinfo : EIATTR_MAXREG_COUNT
	.align		4
        /*001c*/ 	.byte	0x03, 0x1b
        /*001e*/ 	.short	0x00ff


	//----- nvinfo : EIATTR_NUM_BARRIERS
	.align		4
        /*0020*/ 	.byte	0x02, 0x4c
        /*0022*/ 	.byte	0x01
	.zero		1


	//----- nvinfo : EIATTR_MERCURY_ISA_VERSION
	.align		4
        /*0024*/ 	.byte	0x03, 0x5f
        /*0026*/ 	.short	0x0101


	//----- nvinfo : EIATTR_EXIT_INSTR_OFFSETS
	.align		4
        /*0028*/ 	.byte	0x04, 0x1c
        /*002a*/ 	.short	(.L_304 - .L_303)


	//   ....[0]....
.L_303:
        /*002c*/ 	.word	0x00000080


	//   ....[1]....
        /*0030*/ 	.word	0x00007290


	//----- nvinfo : EIATTR_CRS_STACK_SIZE
	.align		4
.L_304:
        /*0034*/ 	.byte	0x04, 0x1e
        /*0036*/ 	.short	(.L_306 - .L_305)
.L_305:
        /*0038*/ 	.word	0x00000000


	//----- nvinfo : EIATTR_CBANK_PARAM_SIZE
	.align		4
.L_306:
        /*003c*/ 	.byte	0x03, 0x19
        /*003e*/ 	.short	0x0280


	//----- nvinfo : EIATTR_PARAM_CBANK
	.align		4
        /*0040*/ 	.byte	0x04, 0x0a
        /*0042*/ 	.short	(.L_308 - .L_307)
	.align		4
.L_307:
        /*0044*/ 	.word	index@(.nv.constant0._ZN5flash44flash_bwd_dq_dk_dv_loop_seqk_parallel_kernelI23Flash_bwd_kernel_traitsILi64ELi64ELi128ELi8ELi2ELi4ELi4ELb1ELb0EN7cutlass10bfloat16_tE19Flash_kernel_traitsILi64ELi64ELi128ELi8ES3_EELb0ELb0ELb0ELb0ELb0ELb1ELb0EEEvNS_16Flash_bwd_paramsE)
        /*0048*/ 	.short	0x0210
        /*004a*/ 	.short	0x0280


	//----- nvinfo : EIATTR_SW_WAR
	.align		4
.L_308:
        /*004c*/ 	.byte	0x04, 0x36
        /*004e*/ 	.short	(.L_310 - .L_309)
.L_309:
        /*0050*/ 	.word	0x00000008
.L_310:


//--------------------- .nv.info._ZN5flash44flash_bwd_dq_dk_dv_loop_seqk_parallel_kernelI23Flash_bwd_kernel_traitsILi64ELi64ELi128ELi8ELi2ELi4ELi4ELb1ELb0EN7cutlass10bfloat16_tE19Flash_kernel_traitsILi64ELi64ELi128ELi8ES3_EELb0ELb0ELb0ELb0ELb0ELb0ELb0EEEvNS_16Flash_bwd_paramsE --------------------------
	.section	.nv.info._ZN5flash44flash_bwd_dq_dk_dv_loop_seqk_parallel_kernelI23Flash_bwd_kernel_traitsILi64ELi64ELi128ELi8ELi2ELi4ELi4ELb1ELb0EN7cutlass10bfloat16_tE19Flash_kernel_traitsILi64ELi64ELi128ELi8ES3_EELb0ELb0ELb0ELb0ELb0ELb0ELb0EEEvNS_16Flash_bwd_paramsE,"",@"SHT_CUDA_INFO"
	.sectionflags	@""
	.align	4


	//----- nvinfo : EIATTR_CUDA_API_VERSION
	.align		4
        /*0000*/ 	.byte	0x04, 0x37
        /*0002*/ 	.short	(.L_312 - .L_311)
.L_311:
        /*0004*/ 	.word	0x00000082


	//----- nvinfo : EIATTR_KPARAM_INFO
	.align		4
.L_312:
        /*0008*/ 	.byte	0x04, 0x17
        /*000a*/ 	.short	(.L_314 - .L_313)
.L_313:
        /*000c*/ 	.word	0x00000000
        /*0010*/ 	.short	0x0000
        /*0012*/ 	.short	0x0000
        /*0014*/ 	.byte	0x00, 0xf0, 0x01, 0x0a


	//----- nvinfo : EIATTR_SPARSE_MMA_MASK
	.align		4
.L_314:
        /*0018*/ 	.byte	0x03, 0x50
        /*001a*/ 	.short	0x0000


	//----- nvinfo : EIATTR_MAXREG_COUNT
	.align		4
        /*001c*/ 	.byte	0x03, 0x1b
        /*001e*/ 	.short	0x00ff


	//----- nvinfo : EIATTR_NUM_BARRIERS
	.align		4
        /*0020*/ 	.byte	0x02, 0x4c
        /*0022*/ 	.byte	0x01
	.zero		1


	//----- nvinfo : EIATTR_MERCURY_ISA_VERSION
	.align		4
        /*0024*/ 	.byte	0x03, 0x5f
        /*0026*/ 	.short	0x0101


	//----- nvinfo : EIATTR_EXIT_INSTR_OFFSETS
	.align		4
        /*0028*/ 	.byte	0x04, 0x1c
        /*002a*/ 	.short	(.L_316 - .L_315)


	//   ....[0]....
.L_315:
        /*002c*/ 	.word	0x00000080


	//   ....[1]....
        /*0030*/ 	.word	0x00007bc0


	//----- nvinfo : EIATTR_CRS_STACK_SIZE
	.align		4
.L_316:
        /*0034*/ 	.byte	0x04, 0x1e
        /*0036*/ 	.short	(.L_318 - .L_317)
.L_317:
        /*0038*/ 	.word	0x00000000


	//----- nvinfo : EIATTR_CBANK_PARAM_SIZE
	.align		4
.L_318:
        /*003c*/ 	.byte	0x03, 0x19
        /*003e*/ 	.short	0x0280


	//----- nvinfo : EIATTR_PARAM_CBANK
	.align		4
        /*0040*/ 	.byte	0x04, 0x0a
        /*0042*/ 	.short	(.L_320 - .L_319)
	.align		4
.L_319:
        /*0044*/ 	.word	index@(.nv.constant0._ZN5flash44flash_bwd_dq_dk_dv_loop_seqk_parallel_kernelI23Flash_bwd_kernel_traitsILi64ELi64ELi128ELi8ELi2ELi4ELi4ELb1ELb0EN7cutlass10bfloat16_tE19Flash_kernel_traitsILi64ELi64ELi128ELi8ES3_EELb0ELb0ELb0ELb0ELb0ELb0ELb0EEEvNS_16Flash_bwd_paramsE)
        /*0048*/ 	.short	0x0210
        /*004a*/ 	.short	0x0280


	//----- nvinfo : EIATTR_SW_WAR
	.align		4
.L_320:
        /*004c*/ 	.byte	0x04, 0x36
        /*004e*/ 	.short	(.L_322 - .L_321)
.L_321:
        /*0050*/ 	.word	0x00000008
.L_322:


//--------------------- .nv.info._ZN5flash44flash_bwd_dq_dk_dv_loop_seqk_parallel_kernelI23Flash_bwd_kernel_traitsILi64ELi64ELi128ELi8ELi2ELi4ELi4ELb1ELb0EN7cutlass10bfloat16_tE19Flash_kernel_traitsILi64ELi64ELi128ELi8ES3_EELb0ELb0ELb1ELb0ELb0ELb0ELb0EEEvNS_16Flash_bwd_paramsE --------------------------
	.section	.nv.info._ZN5flash44flash_bwd_dq_dk_dv_loop_seqk_parallel_kernelI23Flash_bwd_kernel_traitsILi64ELi64ELi128ELi8ELi2ELi4ELi4ELb1ELb0EN7cutlass10bfloat16_tE19Flash_kernel_traitsILi64ELi64ELi128ELi8ES3_EELb0ELb0ELb1ELb0ELb0ELb0ELb0EEEvNS_16Flash_bwd_paramsE,"",@"SHT_CUDA_INFO"
	.sectionflags	@""
	.align	4


	//----- nvinfo : EIATTR_CUDA_API_VERSION
	.align		4
        /*0000*/ 	.byte	0x04, 0x37
        /*0002*/ 	.short	(.L_324 - .L_323)
.L_323:
        /*0004*/ 	.word	0x00000082


	//----- nvinfo : EIATTR_KPARAM_INFO
	.align		4
.L_324:
        /*0008*/ 	.byte	0x04, 0x17
        /*000a*/ 	.short	(.L_326 - .L_325)
.L_325:
        /*000c*/ 	.word	0x00000000
        /*0010*/ 	.short	0x0000
        /*0012*/ 	.short	0x0000
        /*0014*/ 	.byte	0x00, 0xf0, 0x01, 0x0a


	//----- nvinfo : EIATTR_SPARSE_MMA_MASK
	.align		4
.L_326:
        /*0018*/ 	.byte	0x03, 0x50
        /*001a*/ 	.short	0x0000


	//----- nvinfo : EIATTR_MAXREG_COUNT
	.align		4
        /*001c*/ 	.byte	0x03, 0x1b
        /*001e*/ 	.short	0x00ff


	//----- nvinfo : EIATTR_NUM_BARRIERS
	.align		4
        /*0020*/ 	.byte	0x02, 0x4c
        /*0022*/ 	.byte	0x01
	.zero		1


	//----- nvinfo : EIATTR_ANNOTATIONS
	.align		4
        /*0024*/ 	.byte	0x04, 0x55
        /*0026*/ 	.short	(.L_328 - .L_327)


	//   ....[0]....
.L_327:
        /*0028*/ 	.word	0x00000001
        /*002c*/ 	.byte	0x90, 0x07, 0x00, 0x00, 0x01, 0x00, 0x00, 0x00, 0xd0, 0x39, 0x00, 0x00


	//----- nvinfo : EIATTR_MERCURY_ISA_VERSION
	.align		4
.L_328:
        /*0038*/ 	.byte	0x03, 0x5f
        /*003a*/ 	.short	0x0101


	//----- nvinfo : EIATTR_EXIT_INSTR_OFFSETS
	.align		4
        /*003c*/ 	.byte	0x04, 0x1c
        /*003e*/ 	.short	(.L_330 - .L_329)


	//   ....[0]....
.L_329:
        /*0040*/ 	.word	0x00000090


	//   ....[1]....
        /*0044*/ 	.word	0x000081f0


	//----- nvinfo : EIATTR_CRS_STACK_SIZE
	.align		4
.L_330:
        /*0048*/ 	.byte	0x04, 0x1e
        /*004a*/ 	.short	(.L_332 - .L_331)
.L_331:
        /*004c*/ 	.word	0x00000000


	//----- nvinfo : EIATTR_CBANK_PARAM_SIZE
	.align		4
.L_332:
        /*0050*/ 	.byte	0x03, 0x19
        /*0052*/ 	.short	0x0280


	//----- nvinfo : EIATTR_PARAM_CBANK
	.align		4
        /*0054*/ 	.byte	0x04, 0x0a
        /*0056*/ 	.short	(.L_334 - .L_333)
	.align		4
.L_333:
        /*0058*/ 	.word	index@(.nv.constant0._ZN5flash44flash_bwd_dq_dk_dv_loop_seqk_parallel_kernelI23Flash_bwd_kernel_traitsILi64ELi64ELi128ELi8ELi2ELi4ELi4ELb1ELb0EN7cutlass10bfloat16_tE19Flash_kernel_traitsILi64ELi64ELi128ELi8ES3_EELb0ELb0ELb1ELb0ELb0ELb0ELb0EEEvNS_16Flash_bwd_paramsE)
        /*005c*/ 	.short	0x0210
        /*005e*/ 	.short	0x0280


	//----- nvinfo : EIATTR_SW_WAR
	.align		4
.L_334:
        /*0060*/ 	.byte	0x04, 0x36
        /*0062*/ 	.short	(.L_336 - .L_335)
.L_335:
        /*0064*/ 	.word	0x00000008
.L_336:


//--------------------- .nv.info._ZN5flash44flash_bwd_dq_dk_dv_loop_seqk_parallel_kernelI23Flash_bwd_kernel_traitsILi64ELi64ELi128ELi8ELi2ELi4ELi4ELb1ELb0EN7cutlass10bfloat16_tE19Flash_kernel_traitsILi64ELi64ELi128ELi8ES3_EELb0ELb0ELb0ELb0ELb1ELb1ELb0EEEvNS_16Flash_bwd_paramsE --------------------------
	.section	.nv.info._ZN5flash44flash_bwd_dq_dk_dv_loop_seqk_parallel_kernelI23Flash_bwd_kernel_traitsILi64ELi64ELi128ELi8ELi2ELi4ELi4ELb1ELb0EN7cutlass10bfloat16_tE19Flash_kernel_traitsILi64ELi64ELi128ELi8ES3_EELb0ELb0ELb0ELb0ELb1ELb1ELb0EEEvNS_16Flash_bwd_paramsE,"",@"SHT_CUDA_INFO"
	.sectionflags	@""
	.align	4


	//----- nvinfo : EIATTR_CUDA_API_VERSION
	.align		4
        /*0000*/ 	.byte	0x04, 0x37
        /*0002*/ 	.short	(.L_338 - .L_337)
.L_337:
        /*0004*/ 	.word	0x00000082


	//----- nvinfo : EIATTR_KPARAM_INFO
	.align		4
.L_338:
        /*0008*/ 	.byte	0x04, 0x17
        /*000a*/ 	.short	(.L_340 - .L_339)
.L_339:
        /*000c*/ 	.word	0x00000000
        /*0010*/ 	.short	0x0000
        /*0012*/ 	.short	0x0000
        /*0014*/ 	.byte	0x00, 0xf0, 0x01, 0x0a


	//----- nvinfo : EIATTR_SPARSE_MMA_MASK
	.align		4
.L_340:
        /*0018*/ 	.byte	0x03, 0x50
        /*001a*/ 	.short	0x0000


	//----- nvinfo : EIATTR_MAXREG_COUNT
	.align		4
        /*001c*/ 	.byte	0x03, 0x1b
        /*001e*/ 	.short	0x00ff


	//----- nvinfo : EIATTR_NUM_BARRIERS
	.align		4
        /*0020*/ 	.byte	0x02, 0x4c
        /*0022*/ 	.byte	0x01
	.zero		1


	//----- nvinfo : EIATTR_MERCURY_ISA_VERSION
	.align		4
        /*0024*/ 	.byte	0x03, 0x5f
        /*0026*/ 	.short	0x0101


	//----- nvinfo : EIATTR_EXIT_INSTR_OFFSETS
	.align		4
        /*0028*/ 	.byte	0x04, 0x1c
        /*002a*/ 	.short	(.L_342 - .L_341)


	//   ....[0]....
.L_341:
        /*002c*/ 	.word	0x00000090


	//   ....[1]....
        /*0030*/ 	.word	0x000051b0


	//----- nvinfo : EIATTR_CBANK_PARAM_SIZE
	.align		4
.L_342:
        /*0034*/ 	.byte	0x03, 0x19
        /*0036*/ 	.short	0x0280


	//----- nvinfo : EIATTR_PARAM_CBANK
	.align		4
        /*0038*/ 	.byte	0x04, 0x0a
        /*003a*/ 	.short	(.L_344 - .L_343)
	.align		4
.L_343:
        /*003c*/ 	.word	index@(.nv.constant0._ZN5flash44flash_bwd_dq_dk_dv_loop_seqk_parallel_kernelI23Flash_bwd_kernel_traitsILi64ELi64ELi128ELi8ELi2ELi4ELi4ELb1ELb0EN7cutlass10bfloat16_tE19Flash_kernel_traitsILi64ELi64ELi128ELi8ES3_EELb0ELb0ELb0ELb0ELb1ELb1ELb0EEEvNS_16Flash_bwd_paramsE)
        /*0040*/ 	.short	0x0210
        /*0042*/ 	.short	0x0280


	//----- nvinfo : EIATTR_SW_WAR
	.align		4
.L_344:
        /*0044*/ 	.byte	0x04, 0x36
        /*0046*/ 	.short	(.L_346 - .L_345)
.L_345:
        /*0048*/ 	.word	0x00000008
.L_346:


//--------------------- .nv.info._ZN5flash44flash_bwd_dq_dk_dv_loop_seqk_parallel_kernelI23Flash_bwd_kernel_traitsILi64ELi64ELi128ELi8ELi2ELi4ELi4ELb1ELb0EN7cutlass10bfloat16_tE19Flash_kernel_traitsILi64ELi64ELi128ELi8ES3_EELb0ELb0ELb0ELb1ELb0ELb0ELb0EEEvNS_16Flash_bwd_paramsE --------------------------
	.section	.nv.info._ZN5flash44flash_bwd_dq_dk_dv_loop_seqk_parallel_kernelI23Flash_bwd_kernel_traitsILi64ELi64ELi128ELi8ELi2ELi4ELi4ELb1ELb0EN7cutlass10bfloat16_tE19Flash_kernel_traitsILi64ELi64ELi128ELi8ES3_EELb0ELb0ELb0ELb1ELb0ELb0ELb0EEEvNS_16Flash_bwd_paramsE,"",@"SHT_CUDA_INFO"
	.sectionflags	@""
	.align	4


	//----- nvinfo : EIATTR_CUDA_API_VERSION
	.align		4
        /*0000*/ 	.byte	0x04, 0x37
        /*0002*/ 	.short	(.L_348 - .L_347)
.L_347:
        /*0004*/ 	.word	0x00000082


	//----- nvinfo : EIATTR_KPARAM_INFO
	.align		4
.L_348:
        /*0008*/ 	.byte	0x04, 0x17
        /*000a*/ 	.short	(.L_350 - .L_349)
.L_349:
        /*000c*/ 	.word	0x00000000
        /*0010*/ 	.short	0x0000
        /*0012*/ 	.short	0x0000
        /*0014*/ 	.byte	0x00, 0xf0, 0x01, 0x0a


	//----- nvinfo : EIATTR_SPARSE_MMA_MASK
	.align		4
.L_350:
        /*0018*/ 	.byte	0x03, 0x50
        /*001a*/ 	.short	0x0000


	//----- nvinfo : EIATTR_MAXREG_COUNT
	.align		4
        /*001c*/ 	.byte	0x03, 0x1b
        /*001e*/ 	.short	0x00ff


	//----- nvinfo : EIATTR_NUM_BARRIERS
	.align		4
        /*0020*/ 	.byte	0x02, 0x4c
        /*0022*/ 	.byte	0x01
	.zero		1


	//----- nvinfo : EIATTR_MERCURY_ISA_VERSION
	.align		4
        /*0024*/ 	.byte	0x03, 0x5f
        /*0026*/ 	.short	0x0101


	//----- nvinfo : EIATTR_EXIT_INSTR_OFFSETS
	.align		4
        /*0028*/ 	.byte	0x04, 0x1c
        /*002a*/ 	.short	(.L_352 - .L_351)


	//   ....[0]....
.L_351:
        /*002c*/ 	.word	0x00000080


	//   ....[1]....
        /*0030*/ 	.word	0x00008120


	//----- nvinfo : EIATTR_CRS_STACK_SIZE
	.align		4
.L_352:
        /*0034*/ 	.byte	0x04, 0x1e
        /*0036*/ 	.short	(.L_354 - .L_353)
.L_353:
        /*0038*/ 	.word	0x00000000


	//----- nvinfo : EIATTR_CBANK_PARAM_SIZE
	.align		4
.L_354:
        /*003c*/ 	.byte	0x03, 0x19
        /*003e*/ 	.short	0x0280


	//----- nvinfo : EIATTR_PARAM_CBANK
	.align		4
        /*0040*/ 	.byte	0x04, 0x0a
        /*0042*/ 	.short	(.L_356 - .L_355)
	.align		4
.L_355:
        /*0044*/ 	.word	index@(.nv.constant0._ZN5flash44flash_bwd_dq_dk_dv_loop_seqk_parallel_kernelI23Flash_bwd_kernel_traitsILi64ELi64ELi128ELi8ELi2ELi4ELi4ELb1ELb0EN7cutlass10bfloat16_tE19Flash_kernel_traitsILi64ELi64ELi128ELi8ES3_EELb0ELb0ELb0ELb1ELb0ELb0ELb0EEEvNS_16Flash_bwd_paramsE)
        /*0048*/ 	.short	0x0210
        /*004a*/ 	.short	0x0280


	//----- nvinfo : EIATTR_SW_WAR
	.align		4
.L_356:
        /*004c*/ 	.byte	0x04, 0x36
        /*004e*/ 	.short	(.L_358 - .L_357)
.L_357:
        /*0050*/ 	.word	0x00000008
.L_358:


//--------------------- .nv.info._ZN5flash44flash_bwd_dq_dk_dv_loop_seqk_parallel_kernelI23Flash_bwd_kernel_traitsILi64ELi64ELi128ELi8ELi2ELi4ELi4ELb1ELb0EN7cutlass10bfloat16_tE19Flash_kernel_traitsILi64ELi64ELi128ELi8ES3_EELb0ELb0ELb1ELb0ELb0ELb1ELb0EEEvNS_16Flash_bwd_paramsE --------------------------
	.section	.nv.info._ZN5flash44flash_bwd_dq_dk_dv_loop_seqk_parallel_kernelI23Flash_bwd_kernel_traitsILi64ELi64ELi128ELi8ELi2ELi4ELi4ELb1ELb0EN7cutlass10bfloat16_tE19Flash_kernel_traitsILi64ELi64ELi128ELi8ES3_EELb0ELb0ELb1ELb0ELb0ELb1ELb0EEEvNS_16Flash_bwd_paramsE,"",@"SHT_CUDA_INFO"
	.sectionflags	@""
	.align	4


	//----- nvinfo : EIATTR_CUDA_API_VERSION
	.align		4
        /*0000*/ 	.byte	0x04, 0x37
        /*0002*/ 	.short	(.L_360 - .L_359)
.L_359:
        /*0004*/ 	.word	0x00000082


	//----- nvinfo : EIATTR_KPARAM_INFO
	.align		4
.L_360:
        /*0008*/ 	.byte	0x04, 0x17
        /*000a*/ 	.short	(.L_362 - .L_361)
.L_361:
        /*000c*/ 	.word	0x00000000
        /*0010*/ 	.short	0x0000
        /*0012*/ 	.short	0x0000
        /*0014*/ 	.byte	0x00, 0xf0, 0x01, 0x0a


	//----- nvinfo : EIATTR_SPARSE_MMA_MASK
	.align		4
.L_362:
        /*0018*/ 	.byte	0x03, 0x50
        /*001a*/ 	.short	0x0000


	//----- nvinfo : EIATTR_MAXREG_COUNT
	.align		4
        /*001c*/ 	.byte	0x03, 0x1b
        /*001e*/ 	.short	0x00ff


	//----- nvinfo : EIATTR_NUM_BARRIERS
	.align		4
        /*0020*/ 	.byte	0x02, 0x4c
        /*0022*/ 	.byte	0x01
	.zero		1


	//----- nvinfo : EIATTR_MERCURY_ISA_VERSION
	.align		4
        /*0024*/ 	.byte	0x03, 0x5f
        /*0026*/ 	.short	0x0101


	//----- nvinfo : EIATTR_EXIT_INSTR_OFFSETS
	.align		4
        /*0028*/ 	.byte	0x04, 0x1c
        /*002a*/ 	.short	(.L_364 - .L_363)


	//   ....[0]....
.L_363:
        /*002c*/ 	.word	0x00000080


	//   ....[1]....
        /*0030*/ 	.word	0x000078d0


	//----- nvinfo : EIATTR_CRS_STACK_SIZE
	.align		4
.L_364:
        /*0034*/ 	.byte	0x04, 0x1e
        /*0036*/ 	.short	(.L_366 - .L_365)
.L_365:
        /*0038*/ 	.word	0x00000000


	//----- nvinfo : EIATTR_CBANK_PARAM_SIZE
	.align		4
.L_366:
        /*003c*/ 	.byte	0x03, 0x19
        /*003e*/ 	.short	0x0280


	//----- nvinfo : EIATTR_PARAM_CBANK
	.align		4
        /*0040*/ 	.byte	0x04, 0x0a
        /*0042*/ 	.short	(.L_368 - .L_367)
	.align		4
.L_367:
        /*0044*/ 	.word	index@(.nv.constant0._ZN5flash44flash_bwd_dq_dk_dv_loop_seqk_parallel_kernelI23Flash_bwd_kernel_traitsILi64ELi64ELi128ELi8ELi2ELi4ELi4ELb1ELb0EN7cutlass10bfloat16_tE19Flash_kernel_traitsILi64ELi64ELi128ELi8ES3_EELb0ELb0ELb1ELb0ELb0ELb1ELb0EEEvNS_16Flash_bwd_paramsE)
        /*0048*/ 	.short	0x0210
        /*004a*/ 	.short	0x0280


	//----- nvinfo : EIATTR_SW_WAR
	.align		4
.L_368:
        /*004c*/ 	.byte	0x04, 0x36
        /*004e*/ 	.short	(.L_370 - .L_369)
.L_369:
        /*0050*/ 	.word	0x00000008
.L_370:


//--------------------- .nv.info._ZN5flash44flash_bwd_dq_dk_dv_loop_seqk_parallel_kernelI23Flash_bwd_kernel_traitsILi64ELi64ELi128ELi8ELi2ELi4ELi4ELb1ELb0EN7cutlass10bfloat16_tE19Flash_kernel_traitsILi64ELi64ELi128ELi8ES3_EELb0ELb0ELb1ELb1ELb0ELb0ELb0EEEvNS_16Flash_bwd_paramsE --------------------------
	.section	.nv.info._ZN5flash44flash_bwd_dq_dk_dv_loop_seqk_parallel_kernelI23Flash_bwd_kernel_traitsILi64ELi64ELi128ELi8ELi2ELi4ELi4ELb1ELb0EN7cutlass10bfloat16_tE19Flash_kernel_traitsILi64ELi64ELi128ELi8ES3_EELb0ELb0ELb1ELb1ELb0ELb0ELb0EEEvNS_16Flash_bwd_paramsE,"",@"SHT_CUDA_INFO"
	.sectionflags	@""
	.align	4


	//----- nvinfo : EIATTR_CUDA_API_VERSION
	.align		4
        /*0000*/ 	.byte	0x04, 0x37
        /*0002*/ 	.short	(.L_372 - .L_371)
.L_371:
        /*0004*/ 	.word	0x00000082


	//----- nvinfo : EIATTR_KPARAM_INFO
	.align		4
.L_372:
        /*0008*/ 	.byte	0x04, 0x17
        /*000a*/ 	.short	(.L_374 - .L_373)
.L_373:
        /*000c*/ 	.word	0x00000000
        /*0010*/ 	.short	0x0000
        /*0012*/ 	.short	0x0000
        /*0014*/ 	.byte	0x00, 0xf0, 0x01, 0x0a


	//----- nvinfo : EIATTR_SPARSE_MMA_MASK
	.align		4
.L_374:
        /*0018*/ 	.byte	0x03, 0x50
        /*001a*/ 	.short	0x0000


	//----- nvinfo : EIATTR_MAXREG_COUNT
	.align		4
        /*001c*/ 	.byte	0x03, 0x1b
        /*001e*/ 	.short	0x00ff


	//----- nvinfo : EIATTR_NUM_BARRIERS
	.align		4
        /*0020*/ 	.byte	0x02, 0x4c
        /*0022*/ 	.byte	0x01
	.zero		1


	//----- nvinfo : EIATTR_ANNOTATIONS
	.align		4
        /*0024*/ 	.byte	0x04, 0x55
        /*0026*/ 	.short	(.L_376 - .L_375)


	//   ....[0]....
.L_375:
        /*0028*/ 	.word	0x00000001
        /*002c*/ 	.byte	0x70, 0x06, 0x00, 0x00, 0x01, 0x00, 0x00, 0x00, 0x50, 0x08, 0x00, 0x00, 0x01, 0x00, 0x00, 0x00
        /*003c*/ 	.byte	0x30, 0x39, 0x00, 0x00, 0x01, 0x00, 0x00, 0x00, 0x90, 0x75, 0x00, 0x00


	//----- nvinfo : EIATTR_MERCURY_ISA_VERSION
	.align		4
.L_376:
        /*0048*/ 	.byte	0x03, 0x5f
        /*004a*/ 	.short	0x0101


	//----- nvinfo : EIATTR_EXIT_INSTR_OFFSETS
	.align		4
        /*004c*/ 	.byte	0x04, 0x1c
        /*004e*/ 	.short	(.L_378 - .L_377)


	//   ....[0]....
.L_377:
        /*0050*/ 	.word	0x00000090


	//   ....[1]....
        /*0054*/ 	.word	0x00008880


	//----- nvinfo : EIATTR_CRS_STACK_SIZE
	.align		4
.L_378:
        /*0058*/ 	.byte	0x04, 0x1e
        /*005a*/ 	.short	(.L_380 - .L_379)
.L_379:
        /*005c*/ 	.word	0x00000000


	//----- nvinfo : EIATTR_CBANK_PARAM_SIZE
	.align		4
.L_380:
        /*0060*/ 	.byte	0x03, 0x19
        /*0062*/ 	.short	0x0280


	//----- nvinfo : EIATTR_PARAM_CBANK
	.align		4
        /*0064*/ 	.byte	0x04, 0x0a
        /*0066*/ 	.short	(.L_382 - .L_381)
	.align		4
.L_381:
        /*0068*/ 	.word	index@(.nv.constant0._ZN5flash44flash_bwd_dq_dk_dv_loop_seqk_parallel_kernelI23Flash_bwd_kernel_traitsILi64ELi64ELi128ELi8ELi2ELi4ELi4ELb1ELb0EN7cutlass10bfloat16_tE19Flash_kernel_traitsILi64ELi64ELi128ELi8ES3_EELb0ELb0ELb1ELb1ELb0ELb0ELb0EEEvNS_16Flash_bwd_paramsE)
        /*006c*/ 	.short	0x0210
        /*006e*/ 	.short	0x0280


	//----- nvinfo : EIATTR_SW_WAR
	.align		4
.L_382:
        /*0070*/ 	.byte	0x04, 0x36
        /*0072*/ 	.short	(.L_384 - .L_383)
.L_383:
        /*0074*/ 	.word	0x00000008
.L_384:


//--------------------- .nv.info._ZN5flash44flash_bwd_dq_dk_dv_loop_seqk_parallel_kernelI23Flash_bwd_kernel_traitsILi64ELi128ELi128ELi8ELi4ELi4ELi4ELb0ELb0EN7cutlass10bfloat16_tE19Flash_kernel_traitsILi64ELi128ELi128ELi8ES3_EELb0ELb0ELb0ELb0ELb0ELb1ELb0EEEvNS_16Flash_bwd_paramsE --------------------------
	.section	.nv.info._ZN5flash44flash_bwd_dq_dk_dv_loop_seqk_parallel_kernelI23Flash_bwd_kernel_traitsILi64ELi128ELi128ELi8ELi4ELi4ELi4ELb0ELb0EN7cutlass10bfloat16_tE19Flash_kernel_traitsILi64ELi128ELi128ELi8ES3_EELb0ELb0ELb0ELb0ELb0ELb1ELb0EEEvNS_16Flash_bwd_paramsE,"",@"SHT_CUDA_INFO"
	.sectionflags	@""
	.align	4


	//----- nvinfo : EIATTR_CUDA_API_VERSION
	.align		4
        /*0000*/ 	.byte	0x04, 0x37
        /*0002*/ 	.short	(.L_386 - .L_385)
.L_385:
        /*0004*/ 	.word	0x00000082


	//----- nvinfo : EIATTR_KPARAM_INFO
	.align		4
.L_386:
        /*0008*/ 	.byte	0x04, 0x17
        /*000a*/ 	.short	(.L_388 - .L_387)
.L_387:
        /*000c*/ 	.word	0x00000000
        /*0010*/ 	.short	0x0000
        /*0012*/ 	.short	0x0000
        /*0014*/ 	.byte	0x00, 0xf0, 0x01, 0x0a


	//----- nvinfo : EIATTR_SPARSE_MMA_MASK
	.align		4
.L_388:
        /*0018*/ 	.byte	0x03, 0x50
        /*001a*/ 	.short	0x0000


	//----- nvinfo : EIATTR_MAXREG_COUNT
	.align		4
        /*001c*/ 	.byte	0x03, 0x1b
        /*001e*/ 	.short	0x00ff


	//----- nvinfo : EIATTR_NUM_BARRIERS
	.align		4
        /*0020*/ 	.byte	0x02, 0x4c
        /*0022*/ 	.byte	0x01
	.zero		1


	//----- nvinfo : EIATTR_ANNOTATIONS
	.align		4
        /*0024*/ 	.byte	0x04, 0x55
        /*0026*/ 	.short	(.L_390 - .L_389)


	//   ....[0]....
.L_389:
        /*0028*/ 	.word	0x00000001
        /*002c*/ 	.byte	0x60, 0x04, 0x00, 0x00, 0x01, 0x00, 0x00, 0x00, 0x20, 0x09, 0x00, 0x00, 0x01, 0x00, 0x00, 0x00
        /* <DEDUP_REMOVED lines=12> */
        /*00fc*/ 	.byte	0x00, 0x85, 0x00, 0x00, 0x01, 0x00, 0x00, 0x00, 0x10, 0x85, 0x00, 0x00


	//----- nvinfo : EIATTR_MERCURY_ISA_VERSION
	.align		4
.L_390:
        /*0108*/ 	.byte	0x03, 0x5f
        /*010a*/ 	.short	0x0101


	//----- nvinfo : EIATTR_INT_WARP_WIDE_INSTR_OFFSETS
	.align		4
        /*010c*/ 	.byte	0x04, 0x31
        /*010e*/ 	.short	(.L_392 - .L_391)


	//   ....[0]....
.L_391:
        /*0110*/ 	.word	0x00002130


	//----- nvinfo : EIATTR_EXIT_INSTR_OFFSETS
	.align		4
.L_392:
        /*0114*/ 	.byte	0x04, 0x1c
        /*0116*/ 	.short	(.L_394 - .L_393)


	//   ....[0]....
.L_393:
        /*0118*/ 	.word	0x000000a0


	//   ....[1]....
        /*011c*/ 	.word	0x0000a590


	//----- nvinfo : EIATTR_CRS_STACK_SIZE
	.align		4
.L_394:
        /*0120*/ 	.byte	0x04, 0x1e
        /*0122*/ 	.short	(.L_396 - .L_395)
.L_395:
        /*0124*/ 	.word	0x00000000


	//----- nvinfo : EIATTR_CBANK_PARAM_SIZE
	.align		4
.L_396:
        /*0128*/ 	.byte	0x03, 0x19
        /*012a*/ 	.short	0x0280


	//----- nvinfo : EIATTR_PARAM_CBANK
	.align		4
        /*012c*/ 	.byte	0x04, 0x0a
        /*012e*/ 	.short	(.L_398 - .L_397)
	.align		4
.L_397:
        /*0130*/ 	.word	index@(.nv.constant0._ZN5flash44flash_bwd_dq_dk_dv_loop_seqk_parallel_kernelI23Flash_bwd_kernel_traitsILi64ELi128ELi128ELi8ELi4ELi4ELi4ELb0ELb0EN7cutlass10bfloat16_tE19Flash_kernel_traitsILi64ELi128ELi128ELi8ES3_EELb0ELb0ELb0ELb0ELb0ELb1ELb0EEEvNS_16Flash_bwd_paramsE)
        /*0134*/ 	.short	0x0210
        /*0136*/ 	.short	0x0280


	//----- nvinfo : EIATTR_SW_WAR
	.align		4
.L_398:
        /*0138*/ 	.byte	0x04, 0x36
        /*013a*/ 	.short	(.L_400 - .L_399)
.L_399:
        /*013c*/ 	.word	0x00000008
.L_400:


//--------------------- .nv.info._ZN5flash44flash_bwd_dq_dk_dv_loop_seqk_parallel_kernelI23Flash_bwd_kernel_traitsILi64ELi128ELi128ELi8ELi4ELi4ELi4ELb0ELb0EN7cutlass10bfloat16_tE19Flash_kernel_traitsILi64ELi128ELi128ELi8ES3_EELb0ELb0ELb0ELb0ELb0ELb0ELb0EEEvNS_16Flash_bwd_paramsE --------------------------
	.section	.nv.info._ZN5flash44flash_bwd_dq_dk_dv_loop_seqk_parallel_kernelI23Flash_bwd_kernel_traitsILi64ELi128ELi128ELi8ELi4ELi4ELi4ELb0ELb0EN7cutlass10bfloat16_tE19Flash_kernel_traitsILi64ELi128ELi128ELi8ES3_EELb0ELb0ELb0ELb0ELb0ELb0ELb0EEEvNS_16Flash_bwd_paramsE,"",@"SHT_CUDA_INFO"
	.sectionflags	@""
	.align	4


	//----- nvinfo : EIATTR_CUDA_API_VERSION
	.align		4
        /*0000*/ 	.byte	0x04, 0x37
        /*0002*/ 	.short	(.L_402 - .L_401)
.L_401:
        /*0004*/ 	.word	0x00000082


	//----- nvinfo : EIATTR_KPARAM_INFO
	.align		4
.L_402:
        /*0008*/ 	.byte	0x04, 0x17
        /*000a*/ 	.short	(.L_404 - .L_403)
.L_403:
        /*000c*/ 	.word	0x00000000
        /*0010*/ 	.short	0x0000
        /*0012*/ 	.short	0x0000
        /*0014*/ 	.byte	0x00, 0xf0, 0x01, 0x0a


	//----- nvinfo : EIATTR_SPARSE_MMA_MASK
	.align		4
.L_404:
        /*0018*/ 	.byte	0x03, 0x50
        /*001a*/ 	.short	0x0000


	//----- nvinfo : EIATTR_MAXREG_COUNT
	.align		4
        /*001c*/ 	.byte	0x03, 0x1b
        /*001e*/ 	.short	0x00ff


	//----- nvinfo : EIATTR_NUM_BARRIERS
	.align		4
        /*0020*/ 	.byte	0x02, 0x4c
        /*0022*/ 	.byte	0x01
	.zero		1


	//----- nvinfo : EIATTR_ANNOTATIONS
	.align		4
        /*0024*/ 	.byte	0x04, 0x55
        /*0026*/ 	.short	(.L_406 - .L_405)


	//   ....[0]....
.L_405:
        /* <DEDUP_REMOVED lines=16> */


	//----- nvinfo : EIATTR_MERCURY_ISA_VERSION
	.align		4
.L_406:
        /*0118*/ 	.byte	0x03, 0x5f
        /*011a*/ 	.short	0x0101


	//----- nvinfo : EIATTR_EXIT_INSTR_OFFSETS
	.align		4
        /*011c*/ 	.byte	0x04, 0x1c
        /*011e*/ 	.short	(.L_408 - .L_407)


	//   ....[0]....
.L_407:
        /*0120*/ 	.word	0x000000a0


	//   ....[1]....
        /*0124*/ 	.word	0x0000b290


	//----- nvinfo : EIATTR_CRS_STACK_SIZE
	.align		4
.L_408:
        /*0128*/ 	.byte	0x04, 0x1e
        /*012a*/ 	.short	(.L_410 - .L_409)
.L_409:
        /*012c*/ 	.word	0x00000000


	//----- nvinfo : EIATTR_CBANK_PARAM_SIZE
	.align		4
.L_410:
        /*0130*/ 	.byte	0x03, 0x19
        /*0132*/ 	.short	0x0280


	//----- nvinfo : EIATTR_PARAM_CBANK
	.align		4
        /*0134*/ 	.byte	0x04, 0x0a
        /*0136*/ 	.short	(.L_412 - .L_411)
	.align		4
.L_411:
        /*0138*/ 	.word	index@(.nv.constant0._ZN5flash44flash_bwd_dq_dk_dv_loop_seqk_parallel_kernelI23Flash_bwd_kernel_traitsILi64ELi128ELi128ELi8ELi4ELi4ELi4ELb0ELb0EN7cutlass10bfloat16_tE19Flash_kernel_traitsILi64ELi128ELi128ELi8ES3_EELb0ELb0ELb0ELb0ELb0ELb0ELb0EEEvNS_16Flash_bwd_paramsE)
        /*013c*/ 	.short	0x0210
        /*013e*/ 	.short	0x0280


	//----- nvinfo : EIATTR_SW_WAR
	.align		4
.L_412:
        /*0140*/ 	.byte	0x04, 0x36
        /*0142*/ 	.short	(.L_414 - .L_413)
.L_413:
        /*0144*/ 	.word	0x00000008
.L_414:


//--------------------- .nv.info._ZN5flash44flash_bwd_dq_dk_dv_loop_seqk_parallel_kernelI23Flash_bwd_kernel_traitsILi64ELi128ELi128ELi8ELi4ELi4ELi4ELb0ELb0EN7cutlass10bfloat16_tE19Flash_kernel_traitsILi64ELi128ELi128ELi8ES3_EELb0ELb0ELb1ELb0ELb0ELb0ELb0EEEvNS_16Flash_bwd_paramsE --------------------------
	.section	.nv.info._ZN5flash44flash_bwd_dq_dk_dv_loop_seqk_parallel_kernelI23Flash_bwd_kernel_traitsILi64ELi128ELi128ELi8ELi4ELi4ELi4ELb0ELb0EN7cutlass10bfloat16_tE19Flash_kernel_traitsILi64ELi128ELi128ELi8ES3_EELb0ELb0ELb1ELb0ELb0ELb0ELb0EEEvNS_16Flash_bwd_paramsE,"",@"SHT_CUDA_INFO"
	.sectionflags	@""
	.align	4


	//----- nvinfo : EIATTR_CUDA_API_VERSION
	.align		4
        /*0000*/ 	.byte	0x04, 0x37
        /*0002*/ 	.short	(.L_416 - .L_415)
.L_415:
        /*0004*/ 	.word	0x00000082


	//----- nvinfo : EIATTR_KPARAM_INFO
	.align		4
.L_416:
        /*0008*/ 	.byte	0x04, 0x17
        /*000a*/ 	.short	(.L_418 - .L_417)
.L_417:
        /*000c*/ 	.word	0x00000000
        /*0010*/ 	.short	0x0000
        /*0012*/ 	.short	0x0000
        /*0014*/ 	.byte	0x00, 0xf0, 0x01, 0x0a


	//----- nvinfo : EIATTR_SPARSE_MMA_MASK
	.align		4
.L_418:
        /*0018*/ 	.byte	0x03, 0x50
        /*001a*/ 	.short	0x0000


	//----- nvinfo : EIATTR_MAXREG_COUNT
	.align		4
        /*001c*/ 	.byte	0x03, 0x1b
        /*001e*/ 	.short	0x00ff


	//----- nvinfo : EIATTR_NUM_BARRIERS
	.align		4
        /*0020*/ 	.byte	0x02, 0x4c
        /*0022*/ 	.byte	0x01
	.zero		1


	//----- nvinfo : EIATTR_ANNOTATIONS
	.align		4
        /*0024*/ 	.byte	0x04, 0x55
        /*0026*/ 	.short	(.L_420 - .L_419)


	//   ....[0]....
.L_419:
        /* <DEDUP_REMOVED lines=15> */


	//----- nvinfo : EIATTR_MERCURY_ISA_VERSION
	.align		4
.L_420:
        /*0108*/ 	.byte	0x03, 0x5f
        /*010a*/ 	.short	0x0101


	//----- nvinfo : EIATTR_EXIT_INSTR_OFFSETS
	.align		4
        /*010c*/ 	.byte	0x04, 0x1c
        /*010e*/ 	.short	(.L_422 - .L_421)


	//   ....[0]....
.L_421:
        /*0110*/ 	.word	0x000000a0


	//   ....[1]....
        /*0114*/ 	.word	0x0000b950


	//----- nvinfo : EIATTR_CRS_STACK_SIZE
	.align		4
.L_422:
        /*0118*/ 	.byte	0x04, 0x1e
        /*011a*/ 	.short	(.L_424 - .L_423)
.L_423:
        /*011c*/ 	.word	0x00000000


	//----- nvinfo : EIATTR_CBANK_PARAM_SIZE
	.align		4
.L_424:
        /*0120*/ 	.byte	0x03, 0x19
        /*0122*/ 	.short	0x0280


	//----- nvinfo : EIATTR_PARAM_CBANK
	.align		4
        /*0124*/ 	.byte	0x04, 0x0a
        /*0126*/ 	.short	(.L_426 - .L_425)
	.align		4
.L_425:
        /*0128*/ 	.word	index@(.nv.constant0._ZN5flash44flash_bwd_dq_dk_dv_loop_seqk_parallel_kernelI23Flash_bwd_kernel_traitsILi64ELi128ELi128ELi8ELi4ELi4ELi4ELb0ELb0EN7cutlass10bfloat16_tE19Flash_kernel_traitsILi64ELi128ELi128ELi8ES3_EELb0ELb0ELb1ELb0ELb0ELb0ELb0EEEvNS_16Flash_bwd_paramsE)
        /*012c*/ 	.short	0x0210
        /*012e*/ 	.short	0x0280


	//----- nvinfo : EIATTR_SW_WAR
	.align		4
.L_426:
        /*0130*/ 	.byte	0x04, 0x36
        /*0132*/ 	.short	(.L_428 - .L_427)
.L_427:
        /*0134*/ 	.word	0x00000008
.L_428:


//--------------------- .nv.info._ZN5flash44flash_bwd_dq_dk_dv_loop_seqk_parallel_kernelI23Flash_bwd_kernel_traitsILi64ELi128ELi128ELi8ELi4ELi4ELi4ELb0ELb0EN7cutlass10bfloat16_tE19Flash_kernel_traitsILi64ELi128ELi128ELi8ES3_EELb0ELb0ELb0ELb0ELb1ELb1ELb0EEEvNS_16Flash_bwd_paramsE --------------------------
	.section	.nv.info._ZN5flash44flash_bwd_dq_dk_dv_loop_seqk_parallel_kernelI23Flash_bwd_kernel_traitsILi64ELi128ELi128ELi8ELi4ELi4ELi4ELb0ELb0EN7cutlass10bfloat16_tE19Flash_kernel_traitsILi64ELi128ELi128ELi8ES3_EELb0ELb0ELb0ELb0ELb1ELb1ELb0EEEvNS_16Flash_bwd_paramsE,"",@"SHT_CUDA_INFO"
	.sectionflags	@""
	.align	4


	//----- nvinfo : EIATTR_CUDA_API_VERSION
	.align		4
        /*0000*/ 	.byte	0x04, 0x37
        /*0002*/ 	.short	(.L_430 - .L_429)
.L_429:
        /*0004*/ 	.word	0x00000082


	//----- nvinfo : EIATTR_KPARAM_INFO
	.align		4
.L_430:
        /*0008*/ 	.byte	0x04, 0x17
        /*000a*/ 	.short	(.L_432 - .L_431)
.L_431:
        /*000c*/ 	.word	0x00000000
        /*0010*/ 	.short	0x0000
        /*0012*/ 	.short	0x0000
        /*0014*/ 	.byte	0x00, 0xf0, 0x01, 0x0a


	//----- nvinfo : EIATTR_SPARSE_MMA_MASK
	.align		4
.L_432:
        /*0018*/ 	.byte	0x03, 0x50
        /*001a*/ 	.short	0x0000


	//----- nvinfo : EIATTR_MAXREG_COUNT
	.align		4
        /*001c*/ 	.byte	0x03, 0x1b
        /*001e*/ 	.short	0x00ff


	//----- nvinfo : EIATTR_NUM_BARRIERS
	.align		4
        /*0020*/ 	.byte	0x02, 0x4c
        /*0022*/ 	.byte	0x01
	.zero		1


	//----- nvinfo : EIATTR_ANNOTATIONS
	.align		4
        /*0024*/ 	.byte	0x04, 0x55
        /*0026*/ 	.short	(.L_434 - .L_433)


	//   ....[0]....
.L_433:
        /* <DEDUP_REMOVED lines=17> */


	//----- nvinfo : EIATTR_MERCURY_ISA_VERSION
	.align		4
.L_434:
        /*0128*/ 	.byte	0x03, 0x5f
        /*012a*/ 	.short	0x0101


	//----- nvinfo : EIATTR_EXIT_INSTR_OFFSETS
	.align		4
        /*012c*/ 	.byte	0x04, 0x1c
        /*012e*/ 	.short	(.L_436 - .L_435)


	//   ....[0]....
.L_435:
        /*0130*/ 	.word	0x000000a0


	//   ....[1]....
        /*0134*/ 	.word	0x000073d0


	//----- nvinfo : EIATTR_CBANK_PARAM_SIZE
	.align		4
.L_436:
        /*0138*/ 	.byte	0x03, 0x19
        /*013a*/ 	.short	0x0280


	//----- nvinfo : EIATTR_PARAM_CBANK
	.align		4
        /*013c*/ 	.byte	0x04, 0x0a
        /*013e*/ 	.short	(.L_438 - .L_437)
	.align		4
.L_437:
        /*0140*/ 	.word	index@(.nv.constant0._ZN5flash44flash_bwd_dq_dk_dv_loop_seqk_parallel_kernelI23Flash_bwd_kernel_traitsILi64ELi128ELi128ELi8ELi4ELi4ELi4ELb0ELb0EN7cutlass10bfloat16_tE19Flash_kernel_traitsILi64ELi128ELi128ELi8ES3_EELb0ELb0ELb0ELb0ELb1ELb1ELb0EEEvNS_16Flash_bwd_paramsE)
        /*0144*/ 	.short	0x0210
        /*0146*/ 	.short	0x0280


	//----- nvinfo : EIATTR_SW_WAR
	.align		4
.L_438:
        /*0148*/ 	.byte	0x04, 0x36
        /*014a*/ 	.short	(.L_440 - .L_439)
.L_439:
        /*014c*/ 	.word	0x00000008
.L_440:


//--------------------- .nv.info._ZN5flash44flash_bwd_dq_dk_dv_loop_seqk_parallel_kernelI23Flash_bwd_kernel_traitsILi64ELi128ELi128ELi8ELi4ELi4ELi4ELb0ELb0EN7cutlass10bfloat16_tE19Flash_kernel_traitsILi64ELi128ELi128ELi8ES3_EELb0ELb0ELb0ELb1ELb0ELb0ELb0EEEvNS_16Flash_bwd_paramsE --------------------------
	.section	.nv.info._ZN5flash44flash_bwd_dq_dk_dv_loop_seqk_parallel_kernelI23Flash_bwd_kernel_traitsILi64ELi128ELi128ELi8ELi4ELi4ELi4ELb0ELb0EN7cutlass10bfloat16_tE19Flash_kernel_traitsILi64ELi128ELi128ELi8ES3_EELb0ELb0ELb0ELb1ELb0ELb0ELb0EEEvNS_16Flash_bwd_paramsE,"",@"SHT_CUDA_INFO"
	.sectionflags	@""
	.align	4


	//----- nvinfo : EIATTR_CUDA_API_VERSION
	.align		4
        /*0000*/ 	.byte	0x04, 0x37
        /*0002*/ 	.short	(.L_442 - .L_441)
.L_441:
        /*0004*/ 	.word	0x00000082


	//----- nvinfo : EIATTR_KPARAM_INFO
	.align		4
.L_442:
        /*0008*/ 	.byte	0x04, 0x17
        /*000a*/ 	.short	(.L_444 - .L_443)
.L_443:
        /*000c*/ 	.word	0x00000000
        /*0010*/ 	.short	0x0000
        /*0012*/ 	.short	0x0000
        /*0014*/ 	.byte	0x00, 0xf0, 0x01, 0x0a


	//----- nvinfo : EIATTR_SPARSE_MMA_MASK
	.align		4
.L_444:
        /*0018*/ 	.byte	0x03, 0x50
        /*001a*/ 	.short	0x0000


	//----- nvinfo : EIATTR_MAXREG_COUNT
	.align		4
        /*001c*/ 	.byte	0x03, 0x1b
        /*001e*/ 	.short	0x00ff


	//----- nvinfo : EIATTR_NUM_BARRIERS
	.align		4
        /*0020*/ 	.byte	0x02, 0x4c
        /*0022*/ 	.byte	0x01
	.zero		1


	//----- nvinfo : EIATTR_ANNOTATIONS
	.align		4
        /*0024*/ 	.byte	0x04, 0x55
        /*0026*/ 	.short	(.L_446 - .L_445)


	//   ....[0]....
.L_445:
        /* <DEDUP_REMOVED lines=18> */
        /*013c*/ 	.byte	0xd0, 0xb5, 0x00, 0x00


	//----- nvinfo : EIATTR_MERCURY_ISA_VERSION
	.align		4
.L_446:
        /*0140*/ 	.byte	0x03, 0x5f
        /*0142*/ 	.short	0x0101


	//----- nvinfo : EIATTR_EXIT_INSTR_OFFSETS
	.align		4
        /*0144*/ 	.byte	0x04, 0x1c
        /*0146*/ 	.short	(.L_448 - .L_447)


	//   ....[0]....
.L_447:
        /*0148*/ 	.word	0x000000a0


	//   ....[1]....
        /*014c*/ 	.word	0x0000c020


	//----- nvinfo : EIATTR_CRS_STACK_SIZE
	.align		4
.L_448:
        /*0150*/ 	.byte	0x04, 0x1e
        /*0152*/ 	.short	(.L_450 - .L_449)
.L_449:
        /*0154*/ 	.word	0x00000000


	//----- nvinfo : EIATTR_CBANK_PARAM_SIZE
	.align		4
.L_450:
        /*0158*/ 	.byte	0x03, 0x19
        /*015a*/ 	.short	0x0280


	//----- nvinfo : EIATTR_PARAM_CBANK
	.align		4
        /*015c*/ 	.byte	0x04, 0x0a
        /*015e*/ 	.short	(.L_452 - .L_451)
	.align		4
.L_451:
        /*0160*/ 	.word	index@(.nv.constant0._ZN5flash44flash_bwd_dq_dk_dv_loop_seqk_parallel_kernelI23Flash_bwd_kernel_traitsILi64ELi128ELi128ELi8ELi4ELi4ELi4ELb0ELb0EN7cutlass10bfloat16_tE19Flash_kernel_traitsILi64ELi128ELi128ELi8ES3_EELb0ELb0ELb0ELb1ELb0ELb0ELb0EEEvNS_16Flash_bwd_paramsE)
        /*0164*/ 	.short	0x0210
        /*0166*/ 	.short	0x0280


	//----- nvinfo : EIATTR_SW_WAR
	.align		4
.L_452:
        /*0168*/ 	.byte	0x04, 0x36
        /*016a*/ 	.short	(.L_454 - .L_453)
.L_453:
        /*016c*/ 	.word	0x00000008
.L_454:


//--------------------- .nv.info._ZN5flash44flash_bwd_dq_dk_dv_loop_seqk_parallel_kernelI23Flash_bwd_kernel_traitsILi64ELi128ELi128ELi8ELi4ELi4ELi4ELb0ELb0EN7cutlass10bfloat16_tE19Flash_kernel_traitsILi64ELi128ELi128ELi8ES3_EELb0ELb0ELb1ELb0ELb0ELb1ELb0EEEvNS_16Flash_bwd_paramsE --------------------------
	.section	.nv.info._ZN5flash44flash_bwd_dq_dk_dv_loop_seqk_parallel_kernelI23Flash_bwd_kernel_traitsILi64ELi128ELi128ELi8ELi4ELi4ELi4ELb0ELb0EN7cutlass10bfloat16_tE19Flash_kernel_traitsILi64ELi128ELi128ELi8ES3_EELb0ELb0ELb1ELb0ELb0ELb1ELb0EEEvNS_16Flash_bwd_paramsE,"",@"SHT_CUDA_INFO"
	.sectionflags	@""
	.align	4


	//----- nvinfo : EIATTR_CUDA_API_VERSION
	.align		4
        /*0000*/ 	.byte	0x04, 0x37
        /*0002*/ 	.short	(.L_456 - .L_455)
.L_455:
        /*0004*/ 	.word	0x00000082


	//----- nvinfo : EIATTR_KPARAM_INFO
	.align		4
.L_456:
        /*0008*/ 	.byte	0x04, 0x17
        /*000a*/ 	.short	(.L_458 - .L_457)
.L_457:
        /*000c*/ 	.word	0x00000000
        /*0010*/ 	.short	0x0000
        /*0012*/ 	.short	0x0000
        /*0014*/ 	.byte	0x00, 0xf0, 0x01, 0x0a


	//----- nvinfo : EIATTR_SPARSE_MMA_MASK
	.align		4
.L_458:
        /*0018*/ 	.byte	0x03, 0x50
        /*001a*/ 	.short	0x0000


	//----- nvinfo : EIATTR_MAXREG_COUNT
	.align		4
        /*001c*/ 	.byte	0x03, 0x1b
        /*001e*/ 	.short	0x00ff


	//----- nvinfo : EIATTR_NUM_BARRIERS
	.align		4
        /*0020*/ 	.byte	0x02, 0x4c
        /*0022*/ 	.byte	0x01
	.zero		1


	//----- nvinfo : EIATTR_ANNOTATIONS
	.align		4
        /*0024*/ 	.byte	0x04, 0x55
        /*0026*/ 	.short	(.L_460 - .L_459)


	//   ....[0]....
.L_459:
        /* <DEDUP_REMOVED lines=14> */


	//----- nvinfo : EIATTR_MERCURY_ISA_VERSION
	.align		4
.L_460:
        /*00f8*/ 	.byte	0x03, 0x5f
        /*00fa*/ 	.short	0x0101


	//----- nvinfo : EIATTR_INT_WARP_WIDE_INSTR_OFFSETS
	.align		4
        /*00fc*/ 	.byte	0x04, 0x31
        /*00fe*/ 	.short	(.L_462 - .L_461)


	//   ....[0]....
.L_461:
        /*0100*/ 	.word	0x00002d70


	//----- nvinfo : EIATTR_EXIT_INSTR_OFFSETS
	.align		4
.L_462:
        /*0104*/ 	.byte	0x04, 0x1c
        /*0106*/ 	.short	(.L_464 - .L_463)


	//   ....[0]....
.L_463:
        /*0108*/ 	.word	0x000000a0


	//   ....[1]....
        /*010c*/ 	.word	0x0000a870


	//----- nvinfo : EIATTR_CRS_STACK_SIZE
	.align		4
.L_464:
        /*0110*/ 	.byte	0x04, 0x1e
        /*0112*/ 	.short	(.L_466 - .L_465)
.L_465:
        /*0114*/ 	.word	0x00000000


	//----- nvinfo : EIATTR_CBANK_PARAM_SIZE
	.align		4
.L_466:
        /*0118*/ 	.byte	0x03, 0x19
        /*011a*/ 	.short	0x0280


	//----- nvinfo : EIATTR_PARAM_CBANK
	.align		4
        /*011c*/ 	.byte	0x04, 0x0a
        /*011e*/ 	.short	(.L_468 - .L_467)
	.align		4
.L_467:
        /*0120*/ 	.word	index@(.nv.constant0._ZN5flash44flash_bwd_dq_dk_dv_loop_seqk_parallel_kernelI23Flash_bwd_kernel_traitsILi64ELi128ELi128ELi8ELi4ELi4ELi4ELb0ELb0EN7cutlass10bfloat16_tE19Flash_kernel_traitsILi64ELi128ELi128ELi8ES3_EELb0ELb0ELb1ELb0ELb0ELb1ELb0EEEvNS_16Flash_bwd_paramsE)
        /*0124*/ 	.short	0x0210
        /*0126*/ 	.short	0x0280


	//----- nvinfo : EIATTR_SW_WAR
	.align		4
.L_468:
        /*0128*/ 	.byte	0x04, 0x36
        /*012a*/ 	.short	(.L_470 - .L_469)
.L_469:
        /*012c*/ 	.word	0x00000008
.L_470:


//--------------------- .nv.info._ZN5flash44flash_bwd_dq_dk_dv_loop_seqk_parallel_kernelI23Flash_bwd_kernel_traitsILi64ELi128ELi128ELi8ELi4ELi4ELi4ELb0ELb0EN7cutlass10bfloat16_tE19Flash_kernel_traitsILi64ELi128ELi128ELi8ES3_EELb0ELb0ELb1ELb1ELb0ELb0ELb0EEEvNS_16Flash_bwd_paramsE --------------------------
	.section	.nv.info._ZN5flash44flash_bwd_dq_dk_dv_loop_seqk_parallel_kernelI23Flash_bwd_kernel_traitsILi64ELi128ELi128ELi8ELi4ELi4ELi4ELb0ELb0EN7cutlass10bfloat16_tE19Flash_kernel_traitsILi64ELi128ELi128ELi8ES3_EELb0ELb0ELb1ELb1ELb0ELb0ELb0EEEvNS_16Flash_bwd_paramsE,"",@"SHT_CUDA_INFO"
	.sectionflags	@""
	.align	4


	//----- nvinfo : EIATTR_CUDA_API_VERSION
	.align		4
        /*0000*/ 	.byte	0x04, 0x37
        /*0002*/ 	.short	(.L_472 - .L_471)
.L_471:
        /*0004*/ 	.word	0x00000082


	//----- nvinfo : EIATTR_KPARAM_INFO
	.align		4
.L_472:
        /*0008*/ 	.byte	0x04, 0x17
        /*000a*/ 	.short	(.L_474 - .L_473)
.L_473:
        /*000c*/ 	.word	0x00000000
        /*0010*/ 	.short	0x0000
        /*0012*/ 	.short	0x0000
        /*0014*/ 	.byte	0x00, 0xf0, 0x01, 0x0a


	//----- nvinfo : EIATTR_SPARSE_MMA_MASK
	.align		4
.L_474:
        /*0018*/ 	.byte	0x03, 0x50
        /*001a*/ 	.short	0x0000


	//----- nvinfo : EIATTR_MAXREG_COUNT
	.align		4
        /*001c*/ 	.byte	0x03, 0x1b
        /*001e*/ 	.short	0x00ff


	//----- nvinfo : EIATTR_NUM_BARRIERS
	.align		4
        /*0020*/ 	.byte	0x02, 0x4c
        /*0022*/ 	.byte	0x01
	.zero		1


	//----- nvinfo : EIATTR_ANNOTATIONS
	.align		4
        /*0024*/ 	.byte	0x04, 0x55
        /*0026*/ 	.short	(.L_476 - .L_475)


	//   ....[0]....
.L_475:
        /* <DEDUP_REMOVED lines=15> */


	//----- nvinfo : EIATTR_MERCURY_ISA_VERSION
	.align		4
.L_476:
        /*0108*/ 	.byte	0x03, 0x5f
        /*010a*/ 	.short	0x0101


	//----- nvinfo : EIATTR_EXIT_INSTR_OFFSETS
	.align		4
        /*010c*/ 	.byte	0x04, 0x1c
        /*010e*/ 	.short	(.L_478 - .L_477)


	//   ....[0]....
.L_477:
        /*0110*/ 	.word	0x000000a0


	//   ....[1]....
        /*0114*/ 	.word	0x0000c760


	//----- nvinfo : EIATTR_CRS_STACK_SIZE
	.align		4
.L_478:
        /*0118*/ 	.byte	0x04, 0x1e
        /*011a*/ 	.short	(.L_480 - .L_479)
.L_479:
        /*011c*/ 	.word	0x00000000


	//----- nvinfo : EIATTR_CBANK_PARAM_SIZE
	.align		4
.L_480:
        /*0120*/ 	.byte	0x03, 0x19
        /*0122*/ 	.short	0x0280


	//----- nvinfo : EIATTR_PARAM_CBANK
	.align		4
        /*0124*/ 	.byte	0x04, 0x0a
        /*0126*/ 	.short	(.L_482 - .L_481)
	.align		4
.L_481:
        /*0128*/ 	.word	index@(.nv.constant0._ZN5flash44flash_bwd_dq_dk_dv_loop_seqk_parallel_kernelI23Flash_bwd_kernel_traitsILi64ELi128ELi128ELi8ELi4ELi4ELi4ELb0ELb0EN7cutlass10bfloat16_tE19Flash_kernel_traitsILi64ELi128ELi128ELi8ES3_EELb0ELb0ELb1ELb1ELb0ELb0ELb0EEEvNS_16Flash_bwd_paramsE)
        /*012c*/ 	.short	0x0210
        /*012e*/ 	.short	0x0280


	//----- nvinfo : EIATTR_SW_WAR
	.align		4
.L_482:
        /*0130*/ 	.byte	0x04, 0x36
        /*0132*/ 	.short	(.L_484 - .L_483)
.L_483:
        /*0134*/ 	.word	0x00000008
.L_484:


//--------------------- .nv.info._ZN5flash27flash_bwd_convert_dq_kernelI23Flash_bwd_kernel_traitsILi64ELi64ELi128ELi8ELi2ELi4ELi4ELb1ELb0EN7cutlass10bfloat16_tE19Flash_kernel_traitsILi64ELi64ELi128ELi8ES3_EEEEvNS_16Flash_bwd_paramsEi --------------------------
	.section	.nv.info._ZN5flash27flash_bwd_convert_dq_kernelI23Flash_bwd_kernel_traitsILi64ELi64ELi128ELi8ELi2ELi4ELi4ELb1ELb0EN7cutlass10bfloat16_tE19Flash_kernel_traitsILi64ELi64ELi128ELi8ES3_EEEEvNS_16Flash_bwd_paramsEi,"",@"SHT_CUDA_INFO"
	.sectionflags	@""
	.align	4


	//----- nvinfo : EIATTR_CUDA_API_VERSION
	.align		4
        /*0000*/ 	.byte	0x04, 0x37
        /*0002*/ 	.short	(.L_486 - .L_485)
.L_485:
        /*0004*/ 	.word	0x00000082


	//----- nvinfo : EIATTR_KPARAM_INFO
	.align		4
.L_486:
        /*0008*/ 	.byte	0x04, 0x17
        /*000a*/ 	.short	(.L_488 - .L_487)
.L_487:
        /*000c*/ 	.word	0x00000000
        /*0010*/ 	.short	0x0001
        /*0012*/ 	.short	0x0280
        /*0014*/ 	.byte	0x00, 0xf0, 0x11, 0x00


	//----- nvinfo : EIATTR_KPARAM_INFO
	.align		4
.L_488:
        /*0018*/ 	.byte	0x04, 0x17
        /*001a*/ 	.short	(.L_490 - .L_489)
.L_489:
        /*001c*/ 	.word	0x00000000
        /*0020*/ 	.short	0x0000
        /*0022*/ 	.short	0x0000
        /*0024*/ 	.byte	0x00, 0xf0, 0x01, 0x0a


	//----- nvinfo : EIATTR_SPARSE_MMA_MASK
	.align		4
.L_490:
        /*0028*/ 	.byte	0x03, 0x50
        /*002a*/ 	.short	0x0000


	//----- nvinfo : EIATTR_MAXREG_COUNT
	.align		4
        /*002c*/ 	.byte	0x03, 0x1b
        /*002e*/ 	.short	0x00ff


	//----- nvinfo : EIATTR_NUM_BARRIERS
	.align		4
        /*0030*/ 	.byte	0x02, 0x4c
        /*0032*/ 	.byte	0x01
	.zero		1


	//----- nvinfo : EIATTR_MERCURY_ISA_VERSION
	.align		4
        /*0034*/ 	.byte	0x03, 0x5f
        /*0036*/ 	.short	0x0101


	//----- nvinfo : EIATTR_EXIT_INSTR_OFFSETS
	.align		4
        /*0038*/ 	.byte	0x04, 0x1c
        /*003a*/ 	.short	(.L_492 - .L_491)


	//   ....[0]....
.L_491:
        /*003c*/ 	.word	0x00000160


	//   ....[1]....
        /*0040*/ 	.word	0x00001c40


	//   ....[2]....
        /*0044*/ 	.word	0x00001d00


	//----- nvinfo : EIATTR_CRS_STACK_SIZE
	.align		4
.L_492:
        /*0048*/ 	.byte	0x04, 0x1e
        /*004a*/ 	.short	(.L_494 - .L_493)
.L_493:
        /*004c*/ 	.word	0x00000000


	//----- nvinfo : EIATTR_CBANK_PARAM_SIZE
	.align		4
.L_494:
        /*0050*/ 	.byte	0x03, 0x19
        /*0052*/ 	.short	0x0284


	//----- nvinfo : EIATTR_PARAM_CBANK
	.align		4
        /*0054*/ 	.byte	0x04, 0x0a
        /*0056*/ 	.short	(.L_496 - .L_495)
	.align		4
.L_495:
        /*0058*/ 	.word	index@(.nv.constant0._ZN5flash27flash_bwd_convert_dq_kernelI23Flash_bwd_kernel_traitsILi64ELi64ELi128ELi8ELi2ELi4ELi4ELb1ELb0EN7cutlass10bfloat16_tE19Flash_kernel_traitsILi64ELi64ELi128ELi8ES3_EEEEvNS_16Flash_bwd_paramsEi)
        /*005c*/ 	.short	0x0210
        /*005e*/ 	.short	0x0284


	//----- nvinfo : EIATTR_SW_WAR
	.align		4
.L_496:
        /*0060*/ 	.byte	0x04, 0x36
        /*0062*/ 	.short	(.L_498 - .L_497)
.L_497:
        /*0064*/ 	.word	0x00000008
.L_498:


//--------------------- .nv.info._ZN5flash44flash_bwd_dq_dk_dv_loop_seqk_parallel_kernelI23Flash_bwd_kernel_traitsILi64ELi64ELi128ELi8ELi2ELi4ELi4ELb1ELb0EN7cutlass10bfloat16_tE19Flash_kernel_traitsILi64ELi64ELi128ELi8ES3_EELb1ELb0ELb0ELb0ELb0ELb1ELb0EEEvNS_16Flash_bwd_paramsE --------------------------
	.section	.nv.info._ZN5flash44flash_bwd_dq_dk_dv_loop_seqk_parallel_kernelI23Flash_bwd_kernel_traitsILi64ELi64ELi128ELi8ELi2ELi4ELi4ELb1ELb0EN7cutlass10bfloat16_tE19Flash_kernel_traitsILi64ELi64ELi128ELi8ES3_EELb1ELb0ELb0ELb0ELb0ELb1ELb0EEEvNS_16Flash_bwd_paramsE,"",@"SHT_CUDA_INFO"
	.sectionflags	@""
	.align	4


	//----- nvinfo : EIATTR_CUDA_API_VERSION
	.align		4
        /*0000*/ 	.byte	0x04, 0x37
        /*0002*/ 	.short	(.L_500 - .L_499)
.L_499:
        /*0004*/ 	.word	0x00000082


	//----- nvinfo : EIATTR_KPARAM_INFO
	.align		4
.L_500:
        /*0008*/ 	.byte	0x04, 0x17
        /*000a*/ 	.short	(.L_502 - .L_501)
.L_501:
        /*000c*/ 	.word	0x00000000
        /*0010*/ 	.short	0x0000
        /*0012*/ 	.short	0x0000
        /*0014*/ 	.byte	0x00, 0xf0, 0x01, 0x0a


	//----- nvinfo : EIATTR_SPARSE_MMA_MASK
	.align		4
.L_502:
        /*0018*/ 	.byte	0x03, 0x50
        /*001a*/ 	.short	0x0000


	//----- nvinfo : EIATTR_MAXREG_COUNT
	.align		4
        /*001c*/ 	.byte	0x03, 0x1b
        /*001e*/ 	.short	0x00ff


	//----- nvinfo : EIATTR_NUM_BARRIERS
	.align		4
        /*0020*/ 	.byte	0x02, 0x4c
        /*0022*/ 	.byte	0x01
	.zero		1


	//----- nvinfo : EIATTR_MERCURY_ISA_VERSION
	.align		4
        /*0024*/ 	.byte	0x03, 0x5f
        /*0026*/ 	.short	0x0101


	//----- nvinfo : EIATTR_EXIT_INSTR_OFFSETS
	.align		4
        /*0028*/ 	.byte	0x04, 0x1c
        /*002a*/ 	.short	(.L_504 - .L_503)


	//   ....[0]....
.L_503:
        /*002c*/ 	.word	0x00000080


	//   ....[1]....
        /*0030*/ 	.word	0x00008490


	//----- nvinfo : EIATTR_CRS_STACK_SIZE
	.align		4
.L_504:
        /*0034*/ 	.byte	0x04, 0x1e
        /*0036*/ 	.short	(.L_506 - .L_505)
.L_505:
        /*0038*/ 	.word	0x00000000


	//----- nvinfo : EIATTR_CBANK_PARAM_SIZE
	.align		4
.L_506:
        /*003c*/ 	.byte	0x03, 0x19
        /*003e*/ 	.short	0x0280


	//----- nvinfo : EIATTR_PARAM_CBANK
	.align		4
        /*0040*/ 	.byte	0x04, 0x0a
        /*0042*/ 	.short	(.L_508 - .L_507)
	.align		4
.L_507:
        /*0044*/ 	.word	index@(.nv.constant0._ZN5flash44flash_bwd_dq_dk_dv_loop_seqk_parallel_kernelI23Flash_bwd_kernel_traitsILi64ELi64ELi128ELi8ELi2ELi4ELi4ELb1ELb0EN7cutlass10bfloat16_tE19Flash_kernel_traitsILi64ELi64ELi128ELi8ES3_EELb1ELb0ELb0ELb0ELb0ELb1ELb0EEEvNS_16Flash_bwd_paramsE)
        /*0048*/ 	.short	0x0210
        /*004a*/ 	.short	0x0280


	//----- nvinfo : EIATTR_SW_WAR
	.align		4
.L_508:
        /*004c*/ 	.byte	0x04, 0x36
        /*004e*/ 	.short	(.L_510 - .L_509)
.L_509:
        /*0050*/ 	.word	0x00000008
.L_510:


//--------------------- .nv.info._ZN5flash44flash_bwd_dq_dk_dv_loop_seqk_parallel_kernelI23Flash_bwd_kernel_traitsILi64ELi64ELi128ELi8ELi2ELi4ELi4ELb1ELb0EN7cutlass10bfloat16_tE19Flash_kernel_traitsILi64ELi64ELi128ELi8ES3_EELb0ELb0ELb0ELb0ELb0ELb1ELb1EEEvNS_16Flash_bwd_paramsE --------------------------
	.section	.nv.info._ZN5flash44flash_bwd_dq_dk_dv_loop_seqk_parallel_kernelI23Flash_bwd_kernel_traitsILi64ELi64ELi128ELi8ELi2ELi4ELi4ELb1ELb0EN7cutlass10bfloat16_tE19Flash_kernel_traitsILi64ELi64ELi128ELi8ES3_EELb0ELb0ELb0ELb0ELb0ELb1ELb1EEEvNS_16Flash_bwd_paramsE,"",@"SHT_CUDA_INFO"
	.sectionflags	@""
	.align	4


	//----- nvinfo : EIATTR_CUDA_API_VERSION
	.align		4
        /*0000*/ 	.byte	0x04, 0x37
        /*0002*/ 	.short	(.L_512 - .L_511)
.L_511:
        /*0004*/ 	.word	0x00000082


	//----- nvinfo : EIATTR_KPARAM_INFO
	.align		4
.L_512:
        /*0008*/ 	.byte	0x04, 0x17
        /*000a*/ 	.short	(.L_514 - .L_513)
.L_513:
        /*000c*/ 	.word	0x00000000
        /*0010*/ 	.short	0x0000
        /*0012*/ 	.short	0x0000
        /*0014*/ 	.byte	0x00, 0xf0, 0x01, 0x0a


	//----- nvinfo : EIATTR_SPARSE_MMA_MASK
	.align		4
.L_514:
        /*0018*/ 	.byte	0x03, 0x50
        /*001a*/ 	.short	0x0000


	//----- nvinfo : EIATTR_MAXREG_COUNT
	.align		4
        /*001c*/ 	.byte	0x03, 0x1b
        /*001e*/ 	.short	0x00ff


	//----- nvinfo : EIATTR_NUM_BARRIERS
	.align		4
        /*0020*/ 	.byte	0x02, 0x4c
        /*0022*/ 	.byte	0x01
	.zero		1


	//----- nvinfo : EIATTR_MERCURY_ISA_VERSION
	.align		4
        /*0024*/ 	.byte	0x03, 0x5f
        /*0026*/ 	.short	0x0101


	//----- nvinfo : EIATTR_EXIT_INSTR_OFFSETS
	.align		4
        /*0028*/ 	.byte	0x04, 0x1c
        /*002a*/ 	.short	(.L_516 - .L_515)


	//   ....[0]....
.L_515:
        /*002c*/ 	.word	0x000000a0


	//   ....[1]....
        /*0030*/ 	.word	0x00008920


	//----- nvinfo : EIATTR_CRS_STACK_SIZE
	.align		4
.L_516:
        /*0034*/ 	.byte	0x04, 0x1e
        /*0036*/ 	.short	(.L_518 - .L_517)
.L_517:
        /*0038*/ 	.word	0x00000000


	//----- nvinfo : EIATTR_CBANK_PARAM_SIZE
	.align		4
.L_518:
        /*003c*/ 	.byte	0x03, 0x19
        /*003e*/ 	.short	0x0280


	//----- nvinfo : EIATTR_PARAM_CBANK
	.align		4
        /*0040*/ 	.byte	0x04, 0x0a
        /*0042*/ 	.short	(.L_520 - .L_519)
	.align		4
.L_519:
        /*0044*/ 	.word	index@(.nv.constant0._ZN5flash44flash_bwd_dq_dk_dv_loop_seqk_parallel_kernelI23Flash_bwd_kernel_traitsILi64ELi64ELi128ELi8ELi2ELi4ELi4ELb1ELb0EN7cutlass10bfloat16_tE19Flash_kernel_traitsILi64ELi64ELi128ELi8ES3_EELb0ELb0ELb0ELb0ELb0ELb1ELb1EEEvNS_16Flash_bwd_paramsE)
        /*0048*/ 	.short	0x0210
        /*004a*/ 	.short	0x0280


	//----- nvinfo : EIATTR_SW_WAR
	.align		4
.L_520:
        /*004c*/ 	.byte	0x04, 0x36
        /*004e*/ 	.short	(.L_522 - .L_521)
.L_521:
        /*0050*/ 	.word	0x00000008
.L_522:


//--------------------- .nv.info._ZN5flash44flash_bwd_dq_dk_dv_loop_seqk_parallel_kernelI23Flash_bwd_kernel_traitsILi64ELi64ELi128ELi8ELi2ELi4ELi4ELb1ELb0EN7cutlass10bfloat16_tE19Flash_kernel_traitsILi64ELi64ELi128ELi8ES3_EELb1ELb0ELb0ELb0ELb0ELb0ELb0EEEvNS_16Flash_bwd_paramsE --------------------------
	.section	.nv.info._ZN5flash44flash_bwd_dq_dk_dv_loop_seqk_parallel_kernelI23Flash_bwd_kernel_traitsILi64ELi64ELi128ELi8ELi2ELi4ELi4ELb1ELb0EN7cutlass10bfloat16_tE19Flash_kernel_traitsILi64ELi64ELi128ELi8ES3_EELb1ELb0ELb0ELb0ELb0ELb0ELb0EEEvNS_16Flash_bwd_paramsE,"",@"SHT_CUDA_INFO"
	.sectionflags	@""
	.align	4


	//----- nvinfo : EIATTR_CUDA_API_VERSION
	.align		4
        /*0000*/ 	.byte	0x04, 0x37
        /*0002*/ 	.short	(.L_524 - .L_523)
.L_523:
        /*0004*/ 	.word	0x00000082


	//----- nvinfo : EIATTR_KPARAM_INFO
	.align		4
.L_524:
        /*0008*/ 	.byte	0x04, 0x17
        /*000a*/ 	.short	(.L_526 - .L_525)
.L_525:
        /*000c*/ 	.word	0x00000000
        /*0010*/ 	.short	0x0000
        /*0012*/ 	.short	0x0000
        /*0014*/ 	.byte	0x00, 0xf0, 0x01, 0x0a


	//----- nvinfo : EIATTR_SPARSE_MMA_MASK
	.align		4
.L_526:
        /*0018*/ 	.byte	0x03, 0x50
        /*001a*/ 	.short	0x0000


	//----- nvinfo : EIATTR_MAXREG_COUNT
	.align		4
        /*001c*/ 	.byte	0x03, 0x1b
        /*001e*/ 	.short	0x00ff


	//----- nvinfo : EIATTR_NUM_BARRIERS
	.align		4
        /*0020*/ 	.byte	0x02, 0x4c
        /*0022*/ 	.byte	0x01
	.zero		1


	//----- nvinfo : EIATTR_MERCURY_ISA_VERSION
	.align		4
        /*0024*/ 	.byte	0x03, 0x5f
        /*0026*/ 	.short	0x0101


	//----- nvinfo : EIATTR_EXIT_INSTR_OFFSETS
	.align		4
        /*0028*/ 	.byte	0x04, 0x1c
        /*002a*/ 	.short	(.L_528 - .L_527)


	//   ....[0]....
.L_527:
        /*002c*/ 	.word	0x00000080


	//   ....[1]....
        /*0030*/ 	.word	0x00008ba0


	//----- nvinfo : EIATTR_CRS_STACK_SIZE
	.align		4
.L_528:
        /*0034*/ 	.byte	0x04, 0x1e
        /*0036*/ 	.short	(.L_530 - .L_529)
.L_529:
        /*0038*/ 	.word	0x00000000


	//----- nvinfo : EIATTR_CBANK_PARAM_SIZE
	.align		4
.L_530:
        /*003c*/ 	.byte	0x03, 0x19
        /*003e*/ 	.short	0x0280


	//----- nvinfo : EIATTR_PARAM_CBANK
	.align		4
        /*0040*/ 	.byte	0x04, 0x0a
        /*0042*/ 	.short	(.L_532 - .L_531)
	.align		4
.L_531:
        /*0044*/ 	.word	index@(.nv.constant0._ZN5flash44flash_bwd_dq_dk_dv_loop_seqk_parallel_kernelI23Flash_bwd_kernel_traitsILi64ELi64ELi128ELi8ELi2ELi4ELi4ELb1ELb0EN7cutlass10bfloat16_tE19Flash_kernel_traitsILi64ELi64ELi128ELi8ES3_EELb1ELb0ELb0ELb0ELb0ELb0ELb0EEEvNS_16Flash_bwd_paramsE)
        /*0048*/ 	.short	0x0210
        /*004a*/ 	.short	0x0280


	//----- nvinfo : EIATTR_SW_WAR
	.align		4
.L_532:
        /*004c*/ 	.byte	0x04, 0x36
        /*004e*/ 	.short	(.L_534 - .L_533)
.L_533:
        /*0050*/ 	.word	0x00000008
.L_534:


//--------------------- .nv.info._ZN5flash44flash_bwd_dq_dk_dv_loop_seqk_parallel_kernelI23Flash_bwd_kernel_traitsILi64ELi64ELi128ELi8ELi2ELi4ELi4ELb1ELb0EN7cutlass10bfloat16_tE19Flash_kernel_traitsILi64ELi64ELi128ELi8ES3_EELb0ELb0ELb0ELb0ELb0ELb0ELb1EEEvNS_16Flash_bwd_paramsE --------------------------
	.section	.nv.info._ZN5flash44flash_bwd_dq_dk_dv_loop_seqk_parallel_kernelI23Flash_bwd_kernel_traitsILi64ELi64ELi128ELi8ELi2ELi4ELi4ELb1ELb0EN7cutlass10bfloat16_tE19Flash_kernel_traitsILi64ELi64ELi128ELi8ES3_EELb0ELb0ELb0ELb0ELb0ELb0ELb1EEEvNS_16Flash_bwd_paramsE,"",@"SHT_CUDA_INFO"
	.sectionflags	@""
	.align	4


	//----- nvinfo : EIATTR_CUDA_API_VERSION
	.align		4
        /*0000*/ 	.byte	0x04, 0x37
        /*0002*/ 	.short	(.L_536 - .L_535)
.L_535:
        /*0004*/ 	.word	0x00000082


	//----- nvinfo : EIATTR_KPARAM_INFO
	.align		4
.L_536:
        /*0008*/ 	.byte	0x04, 0x17
        /*000a*/ 	.short	(.L_538 - .L_537)
.L_537:
        /*000c*/ 	.word	0x00000000
        /*0010*/ 	.short	0x0000
        /*0012*/ 	.short	0x0000
        /*0014*/ 	.byte	0x00, 0xf0, 0x01, 0x0a


	//----- nvinfo : EIATTR_SPARSE_MMA_MASK
	.align		4
.L_538:
        /*0018*/ 	.byte	0x03, 0x50
        /*001a*/ 	.short	0x0000


	//----- nvinfo : EIATTR_MAXREG_COUNT
	.align		4
        /*001c*/ 	.byte	0x03, 0x1b
        /*001e*/ 	.short	0x00ff


	//----- nvinfo : EIATTR_NUM_BARRIERS
	.align		4
        /*0020*/ 	.byte	0x02, 0x4c
        /*0022*/ 	.byte	0x01
	.zero		1


	//----- nvinfo : EIATTR_ANNOTATIONS
	.align		4
        /*0024*/ 	.byte	0x04, 0x55
        /*0026*/ 	.short	(.L_540 - .L_539)


	//   ....[0]....
.L_539:
        /*0028*/ 	.word	0x00000001
        /*002c*/ 	.byte	0xa0, 0x00, 0x00, 0x00, 0x01, 0x00, 0x00, 0x00, 0x50, 0x90, 0x00, 0x00


	//----- nvinfo : EIATTR_MERCURY_ISA_VERSION
	.align		4
.L_540:
        /*0038*/ 	.byte	0x03, 0x5f
        /*003a*/ 	.short	0x0101


	//----- nvinfo : EIATTR_EXIT_INSTR_OFFSETS
	.align		4
        /*003c*/ 	.byte	0x04, 0x1c
        /*003e*/ 	.short	(.L_542 - .L_541)


	//   ....[0]....
.L_541:
        /*0040*/ 	.word	0x000000c0


	//   ....[1]....
        /*0044*/ 	.word	0x000090d0


	//----- nvinfo : EIATTR_CRS_STACK_SIZE
	.align		4
.L_542:
        /*0048*/ 	.byte	0x04, 0x1e
        /*004a*/ 	.short	(.L_544 - .L_543)
.L_543:
        /*004c*/ 	.word	0x00000000


	//----- nvinfo : EIATTR_CBANK_PARAM_SIZE
	.align		4
.L_544:
        /*0050*/ 	.byte	0x03, 0x19
        /*0052*/ 	.short	0x0280


	//----- nvinfo : EIATTR_PARAM_CBANK
	.align		4
        /*0054*/ 	.byte	0x04, 0x0a
        /*0056*/ 	.short	(.L_546 - .L_545)
	.align		4
.L_545:
        /*0058*/ 	.word	index@(.nv.constant0._ZN5flash44flash_bwd_dq_dk_dv_loop_seqk_parallel_kernelI23Flash_bwd_kernel_traitsILi64ELi64ELi128ELi8ELi2ELi4ELi4ELb1ELb0EN7cutlass10bfloat16_tE19Flash_kernel_traitsILi64ELi64ELi128ELi8ES3_EELb0ELb0ELb0ELb0ELb0ELb0ELb1EEEvNS_16Flash_bwd_paramsE)
        /*005c*/ 	.short	0x0210
        /*005e*/ 	.short	0x0280


	//----- nvinfo : EIATTR_SW_WAR
	.align		4
.L_546:
        /*0060*/ 	.byte	0x04, 0x36
        /*0062*/ 	.short	(.L_548 - .L_547)
.L_547:
        /*0064*/ 	.word	0x00000008
.L_548:


//--------------------- .nv.info._ZN5flash44flash_bwd_dq_dk_dv_loop_seqk_parallel_kernelI23Flash_bwd_kernel_traitsILi64ELi64ELi128ELi8ELi2ELi4ELi4ELb1ELb0EN7cutlass10bfloat16_tE19Flash_kernel_traitsILi64ELi64ELi128ELi8ES3_EELb1ELb0ELb1ELb0ELb0ELb0ELb0EEEvNS_16Flash_bwd_paramsE --------------------------
	.section	.nv.info._ZN5flash44flash_bwd_dq_dk_dv_loop_seqk_parallel_kernelI23Flash_bwd_kernel_traitsILi64ELi64ELi128ELi8ELi2ELi4ELi4ELb1ELb0EN7cutlass10bfloat16_tE19Flash_kernel_traitsILi64ELi64ELi128ELi8ES3_EELb1ELb0ELb1ELb0ELb0ELb0ELb0EEEvNS_16Flash_bwd_paramsE,"",@"SHT_CUDA_INFO"
	.sectionflags	@""
	.align	4


	//----- nvinfo : EIATTR_CUDA_API_VERSION
	.align		4
        /*0000*/ 	.byte	0x04, 0x37
        /*0002*/ 	.short	(.L_550 - .L_549)
.L_549:
        /*0004*/ 	.word	0x00000082


	//----- nvinfo : EIATTR_KPARAM_INFO
	.align		4
.L_550:
        /*0008*/ 	.byte	0x04, 0x17
        /*000a*/ 	.short	(.L_552 - .L_551)
.L_551:
        /*000c*/ 	.word	0x00000000
        /*0010*/ 	.short	0x0000
        /*0012*/ 	.short	0x0000
        /*0014*/ 	.byte	0x00, 0xf0, 0x01, 0x0a


	//----- nvinfo : EIATTR_SPARSE_MMA_MASK
	.align		4
.L_552:
        /*0018*/ 	.byte	0x03, 0x50
        /*001a*/ 	.short	0x0000


	//----- nvinfo : EIATTR_MAXREG_COUNT
	.align		4
        /*001c*/ 	.byte	0x03, 0x1b
        /*001e*/ 	.short	0x00ff


	//----- nvinfo : EIATTR_NUM_BARRIERS
	.align		4
        /*0020*/ 	.byte	0x02, 0x4c
        /*0022*/ 	.byte	0x01
	.zero		1


	//----- nvinfo : EIATTR_MERCURY_ISA_VERSION
	.align		4
        /*0024*/ 	.byte	0x03, 0x5f
        /*0026*/ 	.short	0x0101


	//----- nvinfo : EIATTR_EXIT_INSTR_OFFSETS
	.align		4
        /*0028*/ 	.byte	0x04, 0x1c
        /*002a*/ 	.short	(.L_554 - .L_553)


	//   ....[0]....
.L_553:
        /*002c*/ 	.word	0x00000080


	//   ....[1]....
        /*0030*/ 	.word	0x000091d0


	//----- nvinfo : EIATTR_CRS_STACK_SIZE
	.align		4
.L_554:
        /*0034*/ 	.byte	0x04, 0x1e
        /*0036*/ 	.short	(.L_556 - .L_555)
.L_555:
        /*0038*/ 	.word	0x00000000


	//----- nvinfo : EIATTR_CBANK_PARAM_SIZE
	.align		4
.L_556:
        /*003c*/ 	.byte	0x03, 0x19
        /*003e*/ 	.short	0x0280


	//----- nvinfo : EIATTR_PARAM_CBANK
	.align		4
        /*0040*/ 	.byte	0x04, 0x0a
        /*0042*/ 	.short	(.L_558 - .L_557)
	.align		4
.L_557:
        /*0044*/ 	.word	index@(.nv.constant0._ZN5flash44flash_bwd_dq_dk_dv_loop_seqk_parallel_kernelI23Flash_bwd_kernel_traitsILi64ELi64ELi128ELi8ELi2ELi4ELi4ELb1ELb0EN7cutlass10bfloat16_tE19Flash_kernel_traitsILi64ELi64ELi128ELi8ES3_EELb1ELb0ELb1ELb0ELb0ELb0ELb0EEEvNS_16Flash_bwd_paramsE)
        /*0048*/ 	.short	0x0210
        /*004a*/ 	.short	0x0280


	//----- nvinfo : EIATTR_SW_WAR
	.align		4
.L_558:
        /*004c*/ 	.byte	0x04, 0x36
        /*004e*/ 	.short	(.L_560 - .L_559)
.L_559:
        /*0050*/ 	.word	0x00000008
.L_560:


//--------------------- .nv.info._ZN5flash44flash_bwd_dq_dk_dv_loop_seqk_parallel_kernelI23Flash_bwd_kernel_traitsILi64ELi64ELi128ELi8ELi2ELi4ELi4ELb1ELb0EN7cutlass10bfloat16_tE19Flash_kernel_traitsILi64ELi64ELi128ELi8ES3_EELb0ELb0ELb1ELb0ELb0ELb0ELb1EEEvNS_16Flash_bwd_paramsE --------------------------
	.section	.nv.info._ZN5flash44flash_bwd_dq_dk_dv_loop_seqk_parallel_kernelI23Flash_bwd_kernel_traitsILi64ELi64ELi128ELi8ELi2ELi4ELi4ELb1ELb0EN7cutlass10bfloat16_tE19Flash_kernel_traitsILi64ELi64ELi128ELi8ES3_EELb0ELb0ELb1ELb0ELb0ELb0ELb1EEEvNS_16Flash_bwd_paramsE,"",@"SHT_CUDA_INFO"
	.sectionflags	@""
	.align	4


	//----- nvinfo : EIATTR_CUDA_API_VERSION
	.align		4
        /*0000*/ 	.byte	0x04, 0x37
        /*0002*/ 	.short	(.L_562 - .L_561)
.L_561:
        /*0004*/ 	.word	0x00000082


	//----- nvinfo : EIATTR_KPARAM_INFO
	.align		4
.L_562:
        /*0008*/ 	.byte	0x04, 0x17
        /*000a*/ 	.short	(.L_564 - .L_563)
.L_563:
        /*000c*/ 	.word	0x00000000
        /*0010*/ 	.short	0x0000
        /*0012*/ 	.short	0x0000
        /*0014*/ 	.byte	0x00, 0xf0, 0x01, 0x0a


	//----- nvinfo : EIATTR_SPARSE_MMA_MASK
	.align		4
.L_564:
        /*0018*/ 	.byte	0x03, 0x50
        /*001a*/ 	.short	0x0000


	//----- nvinfo : EIATTR_MAXREG_COUNT
	.align		4
        /*001c*/ 	.byte	0x03, 0x1b
        /*001e*/ 	.short	0x00ff


	//----- nvinfo : EIATTR_NUM_BARRIERS
	.align		4
        /*0020*/ 	.byte	0x02, 0x4c
        /*0022*/ 	.byte	0x01
	.zero		1


	//----- nvinfo : EIATTR_MERCURY_ISA_VERSION
	.align		4
        /*0024*/ 	.byte	0x03, 0x5f
        /*0026*/ 	.short	0x0101


	//----- nvinfo : EIATTR_EXIT_INSTR_OFFSETS
	.align		4
        /*0028*/ 	.byte	0x04, 0x1c
        /*002a*/ 	.short	(.L_566 - .L_565)


	//   ....[0]....
.L_565:
        /*002c*/ 	.word	0x000000a0


	//   ....[1]....
        /*0030*/ 	.word	0x00009420


	//----- nvinfo : EIATTR_CRS_STACK_SIZE
	.align		4
.L_566:
        /*0034*/ 	.byte	0x04, 0x1e
        /*0036*/ 	.short	(.L_568 - .L_567)
.L_567:
        /*0038*/ 	.word	0x00000000


	//----- nvinfo : EIATTR_CBANK_PARAM_SIZE
	.align		4
.L_568:
        /*003c*/ 	.byte	0x03, 0x19
        /*003e*/ 	.short	0x0280


	//----- nvinfo : EIATTR_PARAM_CBANK
	.align		4
        /*0040*/ 	.byte	0x04, 0x0a
        /*0042*/ 	.short	(.L_570 - .L_569)
	.align		4
.L_569:
        /*0044*/ 	.word	index@(.nv.constant0._ZN5flash44flash_bwd_dq_dk_dv_loop_seqk_parallel_kernelI23Flash_bwd_kernel_traitsILi64ELi64ELi128ELi8ELi2ELi4ELi4ELb1ELb0EN7cutlass10bfloat16_tE19Flash_kernel_traitsILi64ELi64ELi128ELi8ES3_EELb0ELb0ELb1ELb0ELb0ELb0ELb1EEEvNS_16Flash_bwd_paramsE)
        /*0048*/ 	.short	0x0210
        /*004a*/ 	.short	0x0280


	//----- nvinfo : EIATTR_SW_WAR
	.align		4
.L_570:
        /*004c*/ 	.byte	0x04, 0x36
        /*004e*/ 	.short	(.L_572 - .L_571)
.L_571:
        /*0050*/ 	.word	0x00000008
.L_572:


//--------------------- .nv.info._ZN5flash44flash_bwd_dq_dk_dv_loop_seqk_parallel_kernelI23Flash_bwd_kernel_traitsILi64ELi64ELi128ELi8ELi2ELi4ELi4ELb1ELb0EN7cutlass10bfloat16_tE19Flash_kernel_traitsILi64ELi64ELi128ELi8ES3_EELb1ELb0ELb0ELb0ELb1ELb1ELb0EEEvNS_16Flash_bwd_paramsE --------------------------
	.section	.nv.info._ZN5flash44flash_bwd_dq_dk_dv_loop_seqk_parallel_kernelI23Flash_bwd_kernel_traitsILi64ELi64ELi128ELi8ELi2ELi4ELi4ELb1ELb0EN7cutlass10bfloat16_tE19Flash_kernel_traitsILi64ELi64ELi128ELi8ES3_EELb1ELb0ELb0ELb0ELb1ELb1ELb0EEEvNS_16Flash_bwd_paramsE,"",@"SHT_CUDA_INFO"
	.sectionflags	@""
	.align	4


	//----- nvinfo : EIATTR_CUDA_API_VERSION
	.align		4
        /*0000*/ 	.byte	0x04, 0x37
        /*0002*/ 	.short	(.L_574 - .L_573)
.L_573:
        /*0004*/ 	.word	0x00000082


	//----- nvinfo : EIATTR_KPARAM_INFO
	.align		4
.L_574:
        /*0008*/ 	.byte	0x04, 0x17
        /*000a*/ 	.short	(.L_576 - .L_575)
.L_575:
        /*000c*/ 	.word	0x00000000
        /*0010*/ 	.short	0x0000
        /*0012*/ 	.short	0x0000
        /*0014*/ 	.byte	0x00, 0xf0, 0x01, 0x0a


	//----- nvinfo : EIATTR_SPARSE_MMA_MASK
	.align		4
.L_576:
        /*0018*/ 	.byte	0x03, 0x50
        /*001a*/ 	.short	0x0000


	//----- nvinfo : EIATTR_MAXREG_COUNT
	.align		4
        /*001c*/ 	.byte	0x03, 0x1b
        /*001e*/ 	.short	0x00ff


	//----- nvinfo : EIATTR_NUM_BARRIERS
	.align		4
        /*0020*/ 	.byte	0x02, 0x4c
        /*0022*/ 	.byte	0x01
	.zero		1


	//----- nvinfo : EIATTR_MERCURY_ISA_VERSION
	.align		4
        /*0024*/ 	.byte	0x03, 0x5f
        /*0026*/ 	.short	0x0101


	//----- nvinfo : EIATTR_EXIT_INSTR_OFFSETS
	.align		4
        /*0028*/ 	.byte	0x04, 0x1c
        /*002a*/ 	.short	(.L_578 - .L_577)


	//   ....[0]....
.L_577:
        /*002c*/ 	.word	0x00000090


	//   ....[1]....
        /*0030*/ 	.word	0x00006490


	//----- nvinfo : EIATTR_CBANK_PARAM_SIZE
	.align		4
.L_578:
        /*0034*/ 	.byte	0x03, 0x19
        /*0036*/ 	.short	0x0280


	//----- nvinfo : EIATTR_PARAM_CBANK
	.align		4
        /*0038*/ 	.byte	0x04, 0x0a
        /*003a*/ 	.short	(.L_580 - .L_579)
	.align		4
.L_579:
        /*003c*/ 	.word	index@(.nv.constant0._ZN5flash44flash_bwd_dq_dk_dv_loop_seqk_parallel_kernelI23Flash_bwd_kernel_traitsILi64ELi64ELi128ELi8ELi2ELi4ELi4ELb1ELb0EN7cutlass10bfloat16_tE19Flash_kernel_traitsILi64ELi64ELi128ELi8ES3_EELb1ELb0ELb0ELb0ELb1ELb1ELb0EEEvNS_16Flash_bwd_paramsE)
        /*0040*/ 	.short	0x0210
        /*0042*/ 	.short	0x0280


	//----- nvinfo : EIATTR_SW_WAR
	.align		4
.L_580:
        /*0044*/ 	.byte	0x04, 0x36
        /*0046*/ 	.short	(.L_582 - .L_581)
.L_581:
        /*0048*/ 	.word	0x00000008
.L_582:


//--------------------- .nv.info._ZN5flash44flash_bwd_dq_dk_dv_loop_seqk_parallel_kernelI23Flash_bwd_kernel_traitsILi64ELi64ELi128ELi8ELi2ELi4ELi4ELb1ELb0EN7cutlass10bfloat16_tE19Flash_kernel_traitsILi64ELi64ELi128ELi8ES3_EELb0ELb0ELb0ELb0ELb1ELb1ELb1EEEvNS_16Flash_bwd_paramsE --------------------------
	.section	.nv.info._ZN5flash44flash_bwd_dq_dk_dv_loop_seqk_parallel_kernelI23Flash_bwd_kernel_traitsILi64ELi64ELi128ELi8ELi2ELi4ELi4ELb1ELb0EN7cutlass10bfloat16_tE19Flash_kernel_traitsILi64ELi64ELi128ELi8ES3_EELb0ELb0ELb0ELb0ELb1ELb1ELb1EEEvNS_16Flash_bwd_paramsE,"",@"SHT_CUDA_INFO"
	.sectionflags	@""
	.align	4


	//----- nvinfo : EIATTR_CUDA_API_VERSION
	.align		4
        /*0000*/ 	.byte	0x04, 0x37
        /*0002*/ 	.short	(.L_584 - .L_583)
.L_583:
        /*0004*/ 	.word	0x00000082


	//----- nvinfo : EIATTR_KPARAM_INFO
	.align		4
.L_584:
        /*0008*/ 	.byte	0x04, 0x17
        /*000a*/ 	.short	(.L_586 - .L_585)
.L_585:
        /*000c*/ 	.word	0x00000000
        /*0010*/ 	.short	0x0000
        /*0012*/ 	.short	0x0000
        /*0014*/ 	.byte	0x00, 0xf0, 0x01, 0x0a


	//----- nvinfo : EIATTR_SPARSE_MMA_MASK
	.align		4
.L_586:
        /*0018*/ 	.byte	0x03, 0x50
        /*001a*/ 	.short	0x0000


	//----- nvinfo : EIATTR_MAXREG_COUNT
	.align		4
        /*001c*/ 	.byte	0x03, 0x1b
        /*001e*/ 	.short	0x00ff


	//----- nvinfo : EIATTR_NUM_BARRIERS
	.align		4
        /*0020*/ 	.byte	0x02, 0x4c
        /*0022*/ 	.byte	0x01
	.zero		1


	//----- nvinfo : EIATTR_MERCURY_ISA_VERSION
	.align		4
        /*0024*/ 	.byte	0x03, 0x5f
        /*0026*/ 	.short	0x0101


	//----- nvinfo : EIATTR_EXIT_INSTR_OFFSETS
	.align		4
        /*0028*/ 	.byte	0x04, 0x1c
        /*002a*/ 	.short	(.L_588 - .L_587)


	//   ....[0]....
.L_587:
        /*002c*/ 	.word	0x00000090


	//   ....[1]....
        /*0030*/ 	.word	0x00005d60


	//----- nvinfo : EIATTR_CBANK_PARAM_SIZE
	.align		4
.L_588:
        /*0034*/ 	.byte	0x03, 0x19
        /*0036*/ 	.short	0x0280


	//----- nvinfo : EIATTR_PARAM_CBANK
	.align		4
        /*0038*/ 	.byte	0x04, 0x0a
        /*003a*/ 	.short	(.L_590 - .L_589)
	.align		4
.L_589:
        /*003c*/ 	.word	index@(.nv.constant0._ZN5flash44flash_bwd_dq_dk_dv_loop_seqk_parallel_kernelI23Flash_bwd_kernel_traitsILi64ELi64ELi128ELi8ELi2ELi4ELi4ELb1ELb0EN7cutlass10bfloat16_tE19Flash_kernel_traitsILi64ELi64ELi128ELi8ES3_EELb0ELb0ELb0ELb0ELb1ELb1ELb1EEEvNS_16Flash_bwd_paramsE)
        /*0040*/ 	.short	0x0210
        /*0042*/ 	.short	0x0280


	//----- nvinfo : EIATTR_SW_WAR
	.align		4
.L_590:
        /*0044*/ 	.byte	0x04, 0x36
        /*0046*/ 	.short	(.L_592 - .L_591)
.L_591:
        /*0048*/ 	.word	0x00000008
.L_592:


//--------------------- .nv.info._ZN5flash44flash_bwd_dq_dk_dv_loop_seqk_parallel_kernelI23Flash_bwd_kernel_traitsILi64ELi64ELi128ELi8ELi2ELi4ELi4ELb1ELb0EN7cutlass10bfloat16_tE19Flash_kernel_traitsILi64ELi64ELi128ELi8ES3_EELb1ELb0ELb0ELb1ELb0ELb0ELb0EEEvNS_16Flash_bwd_paramsE --------------------------
	.section	.nv.info._ZN5flash44flash_bwd_dq_dk_dv_loop_seqk_parallel_kernelI23Flash_bwd_kernel_traitsILi64ELi64ELi128ELi8ELi2ELi4ELi4ELb1ELb0EN7cutlass10bfloat16_tE19Flash_kernel_traitsILi64ELi64ELi128ELi8ES3_EELb1ELb0ELb0ELb1ELb0ELb0ELb0EEEvNS_16Flash_bwd_paramsE,"",@"SHT_CUDA_INFO"
	.sectionflags	@""
	.align	4


	//----- nvinfo : EIATTR_CUDA_API_VERSION
	.align		4
        /*0000*/ 	.byte	0x04, 0x37
        /*0002*/ 	.short	(.L_594 - .L_593)
.L_593:
        /*0004*/ 	.word	0x00000082


	//----- nvinfo : EIATTR_KPARAM_INFO
	.align		4
.L_594:
        /*0008*/ 	.byte	0x04, 0x17
        /*000a*/ 	.short	(.L_596 - .L_595)
.L_595:
        /*000c*/ 	.word	0x00000000
        /*0010*/ 	.short	0x0000
        /*0012*/ 	.short	0x0000
        /*0014*/ 	.byte	0x00, 0xf0, 0x01, 0x0a


	//----- nvinfo : EIATTR_SPARSE_MMA_MASK
	.align		4
.L_596:
        /*0018*/ 	.byte	0x03, 0x50
        /*001a*/ 	.short	0x0000


	//----- nvinfo : EIATTR_MAXREG_COUNT
	.align		4
        /*001c*/ 	.byte	0x03, 0x1b
        /*001e*/ 	.short	0x00ff


	//----- nvinfo : EIATTR_NUM_BARRIERS
	.align		4
        /*0020*/ 	.byte	0x02, 0x4c
        /*0022*/ 	.byte	0x01
	.zero		1


	//----- nvinfo : EIATTR_MERCURY_ISA_VERSION
	.align		4
        /*0024*/ 	.byte	0x03, 0x5f
        /*0026*/ 	.short	0x0101


	//----- nvinfo : EIATTR_EXIT_INSTR_OFFSETS
	.align		4
        /*0028*/ 	.byte	0x04, 0x1c
        /*002a*/ 	.short	(.L_598 - .L_597)


	//   ....[0]....
.L_597:
        /*002c*/ 	.word	0x00000080


	//   ....[1]....
        /*0030*/ 	.word	0x00009560


	//----- nvinfo : EIATTR_CRS_STACK_SIZE
	.align		4
.L_598:
        /*0034*/ 	.byte	0x04, 0x1e
        /*0036*/ 	.short	(.L_600 - .L_599)
.L_599:
        /*0038*/ 	.word	0x00000000


	//----- nvinfo : EIATTR_CBANK_PARAM_SIZE
	.align		4
.L_600:
        /*003c*/ 	.byte	0x03, 0x19
        /*003e*/ 	.short	0x0280


	//----- nvinfo : EIATTR_PARAM_CBANK
	.align		4
        /*0040*/ 	.byte	0x04, 0x0a
        /*0042*/ 	.short	(.L_602 - .L_601)
	.align		4
.L_601:
        /*0044*/ 	.word	index@(.nv.constant0._ZN5flash44flash_bwd_dq_dk_dv_loop_seqk_parallel_kernelI23Flash_bwd_kernel_traitsILi64ELi64ELi128ELi8ELi2ELi4ELi4ELb1ELb0EN7cutlass10bfloat16_tE19Flash_kernel_traitsILi64ELi64ELi128ELi8ES3_EELb1ELb0ELb0ELb1ELb0ELb0ELb0EEEvNS_16Flash_bwd_paramsE)
        /*0048*/ 	.short	0x0210
        /*004a*/ 	.short	0x0280


	//----- nvinfo : EIATTR_SW_WAR
	.align		4
.L_602:
        /*004c*/ 	.byte	0x04, 0x36
        /*004e*/ 	.short	(.L_604 - .L_603)
.L_603:
        /*0050*/ 	.word	0x00000008
.L_604:


//--------------------- .nv.info._ZN5flash44flash_bwd_dq_dk_dv_loop_seqk_parallel_kernelI23Flash_bwd_kernel_traitsILi64ELi64ELi128ELi8ELi2ELi4ELi4ELb1ELb0EN7cutlass10bfloat16_tE19Flash_kernel_traitsILi64ELi64ELi128ELi8ES3_EELb0ELb0ELb0ELb1ELb0ELb0ELb1EEEvNS_16Flash_bwd_paramsE --------------------------
	.section	.nv.info._ZN5flash44flash_bwd_dq_dk_dv_loop_seqk_parallel_kernelI23Flash_bwd_kernel_traitsILi64ELi64ELi128ELi8ELi2ELi4ELi4ELb1ELb0EN7cutlass10bfloat16_tE19Flash_kernel_traitsILi64ELi64ELi128ELi8ES3_EELb0ELb0ELb0ELb1ELb0ELb0ELb1EEEvNS_16Flash_bwd_paramsE,"",@"SHT_CUDA_INFO"
	.sectionflags	@""
	.align	4


	//----- nvinfo : EIATTR_CUDA_API_VERSION
	.align		4
        /*0000*/ 	.byte	0x04, 0x37
        /*0002*/ 	.short	(.L_606 - .L_605)
.L_605:
        /*0004*/ 	.word	0x00000082


	//----- nvinfo : EIATTR_KPARAM_INFO
	.align		4
.L_606:
        /*0008*/ 	.byte	0x04, 0x17
        /*000a*/ 	.short	(.L_608 - .L_607)
.L_607:
        /*000c*/ 	.word	0x00000000
        /*0010*/ 	.short	0x0000
        /*0012*/ 	.short	0x0000
        /*0014*/ 	.byte	0x00, 0xf0, 0x01, 0x0a


	//----- nvinfo : EIATTR_SPARSE_MMA_MASK
	.align		4
.L_608:
        /*0018*/ 	.byte	0x03, 0x50
        /*001a*/ 	.short	0x0000


	//----- nvinfo : EIATTR_MAXREG_COUNT
	.align		4
        /*001c*/ 	.byte	0x03, 0x1b
        /*001e*/ 	.short	0x00ff


	//----- nvinfo : EIATTR_NUM_BARRIERS
	.align		4
        /*0020*/ 	.byte	0x02, 0x4c
        /*0022*/ 	.byte	0x01
	.zero		1


	//----- nvinfo : EIATTR_MERCURY_ISA_VERSION
	.align		4
        /*0024*/ 	.byte	0x03, 0x5f
        /*0026*/ 	.short	0x0101


	//----- nvinfo : EIATTR_EXIT_INSTR_OFFSETS
	.align		4
        /*0028*/ 	.byte	0x04, 0x1c
        /*002a*/ 	.short	(.L_610 - .L_609)


	//   ....[0]....
.L_609:
        /*002c*/ 	.word	0x00000090


	//   ....[1]....
        /*0030*/ 	.word	0x00009630


	//----- nvinfo : EIATTR_CRS_STACK_SIZE
	.align		4
.L_610:
        /*0034*/ 	.byte	0x04, 0x1e
        /*0036*/ 	.short	(.L_612 - .L_611)
.L_611:
        /*0038*/ 	.word	0x00000000


	//----- nvinfo : EIATTR_CBANK_PARAM_SIZE
	.align		4
.L_612:
        /*003c*/ 	.byte	0x03, 0x19
        /*003e*/ 	.short	0x0280


	//----- nvinfo : EIATTR_PARAM_CBANK
	.align		4
        /*0040*/ 	.byte	0x04, 0x0a
        /*0042*/ 	.short	(.L_614 - .L_613)
	.align		4
.L_613:
        /*0044*/ 	.word	index@(.nv.constant0._ZN5flash44flash_bwd_dq_dk_dv_loop_seqk_parallel_kernelI23Flash_bwd_kernel_traitsILi64ELi64ELi128ELi8ELi2ELi4ELi4ELb1ELb0EN7cutlass10bfloat16_tE19Flash_kernel_traitsILi64ELi64ELi128ELi8ES3_EELb0ELb0ELb0ELb1ELb0ELb0ELb1EEEvNS_16Flash_bwd_paramsE)
        /*0048*/ 	.short	0x0210
        /*004a*/ 	.short	0x0280


	//----- nvinfo : EIATTR_SW_WAR
	.align		4
.L_614:
        /*004c*/ 	.byte	0x04, 0x36
        /*004e*/ 	.short	(.L_616 - .L_615)
.L_615:
        /*0050*/ 	.word	0x00000008
.L_616:


//--------------------- .nv.info._ZN5flash44flash_bwd_dq_dk_dv_loop_seqk_parallel_kernelI23Flash_bwd_kernel_traitsILi64ELi64ELi128ELi8ELi2ELi4ELi4ELb1ELb0EN7cutlass10bfloat16_tE19Flash_kernel_traitsILi64ELi64ELi128ELi8ES3_EELb1ELb0ELb1ELb0ELb0ELb1ELb0EEEvNS_16Flash_bwd_paramsE --------------------------
	.section	.nv.info._ZN5flash44flash_bwd_dq_dk_dv_loop_seqk_parallel_kernelI23Flash_bwd_kernel_traitsILi64ELi64ELi128ELi8ELi2ELi4ELi4ELb1ELb0EN7cutlass10bfloat16_tE19Flash_kernel_traitsILi64ELi64ELi128ELi8ES3_EELb1ELb0ELb1ELb0ELb0ELb1ELb0EEEvNS_16Flash_bwd_paramsE,"",@"SHT_CUDA_INFO"
	.sectionflags	@""
	.align	4


	//----- nvinfo : EIATTR_CUDA_API_VERSION
	.align		4
        /*0000*/ 	.byte	0x04, 0x37
        /*0002*/ 	.short	(.L_618 - .L_617)
.L_617:
        /*0004*/ 	.word	0x00000082


	//----- nvinfo : EIATTR_KPARAM_INFO
	.align		4
.L_618:
        /*0008*/ 	.byte	0x04, 0x17
        /*000a*/ 	.short	(.L_620 - .L_619)
.L_619:
        /*000c*/ 	.word	0x00000000
        /*0010*/ 	.short	0x0000
        /*0012*/ 	.short	0x0000
        /*0014*/ 	.byte	0x00, 0xf0, 0x01, 0x0a


	//----- nvinfo : EIATTR_SPARSE_MMA_MASK
	.align		4
.L_620:
        /*0018*/ 	.byte	0x03, 0x50
        /*001a*/ 	.short	0x0000


	//----- nvinfo : EIATTR_MAXREG_COUNT
	.align		4
        /*001c*/ 	.byte	0x03, 0x1b
        /*001e*/ 	.short	0x00ff


	//----- nvinfo : EIATTR_NUM_BARRIERS
	.align		4
        /*0020*/ 	.byte	0x02, 0x4c
        /*0022*/ 	.byte	0x01
	.zero		1


	//----- nvinfo : EIATTR_MERCURY_ISA_VERSION
	.align		4
        /*0024*/ 	.byte	0x03, 0x5f
        /*0026*/ 	.short	0x0101


	//----- nvinfo : EIATTR_EXIT_INSTR_OFFSETS
	.align		4
        /*0028*/ 	.byte	0x04, 0x1c
        /*002a*/ 	.short	(.L_622 - .L_621)


	//   ....[0]....
.L_621:
        /*002c*/ 	.word	0x00000080


	//   ....[1]....
        /*0030*/ 	.word	0x00008ab0


	//----- nvinfo : EIATTR_CRS_STACK_SIZE
	.align		4
.L_622:
        /*0034*/ 	.byte	0x04, 0x1e
        /*0036*/ 	.short	(.L_624 - .L_623)
.L_623:
        /*0038*/ 	.word	0x00000000


	//----- nvinfo : EIATTR_CBANK_PARAM_SIZE
	.align		4
.L_624:
        /*003c*/ 	.byte	0x03, 0x19
        /*003e*/ 	.short	0x0280


	//----- nvinfo : EIATTR_PARAM_CBANK
	.align		4
        /*0040*/ 	.byte	0x04, 0x0a
        /*0042*/ 	.short	(.L_626 - .L_625)
	.align		4
.L_625:
        /*0044*/ 	.word	index@(.nv.constant0._ZN5flash44flash_bwd_dq_dk_dv_loop_seqk_parallel_kernelI23Flash_bwd_kernel_traitsILi64ELi64ELi128ELi8ELi2ELi4ELi4ELb1ELb0EN7cutlass10bfloat16_tE19Flash_kernel_traitsILi64ELi64ELi128ELi8ES3_EELb1ELb0ELb1ELb0ELb0ELb1ELb0EEEvNS_16Flash_bwd_paramsE)
        /*0048*/ 	.short	0x0210
        /*004a*/ 	.short	0x0280


	//----- nvinfo : EIATTR_SW_WAR
	.align		4
.L_626:
        /*004c*/ 	.byte	0x04, 0x36
        /*004e*/ 	.short	(.L_628 - .L_627)
.L_627:
        /*0050*/ 	.word	0x00000008
.L_628:


//--------------------- .nv.info._ZN5flash44flash_bwd_dq_dk_dv_loop_seqk_parallel_kernelI23Flash_bwd_kernel_traitsILi64ELi64ELi128ELi8ELi2ELi4ELi4ELb1ELb0EN7cutlass10bfloat16_tE19Flash_kernel_traitsILi64ELi64ELi128ELi8ES3_EELb0ELb0ELb1ELb0ELb0ELb1ELb1EEEvNS_16Flash_bwd_paramsE --------------------------
	.section	.nv.info._ZN5flash44flash_bwd_dq_dk_dv_loop_seqk_parallel_kernelI23Flash_bwd_kernel_traitsILi64ELi64ELi128ELi8ELi2ELi4ELi4ELb1ELb0EN7cutlass10bfloat16_tE19Flash_kernel_traitsILi64ELi64ELi128ELi8ES3_EELb0ELb0ELb1ELb0ELb0ELb1ELb1EEEvNS_16Flash_bwd_paramsE,"",@"SHT_CUDA_INFO"
	.sectionflags	@""
	.align	4


	//----- nvinfo : EIATTR_CUDA_API_VERSION
	.align		4
        /*0000*/ 	.byte	0x04, 0x37
        /*0002*/ 	.short	(.L_630 - .L_629)
.L_629:
        /*0004*/ 	.word	0x00000082


	//----- nvinfo : EIATTR_KPARAM_INFO
	.align		4
.L_630:
        /*0008*/ 	.byte	0x04, 0x17
        /*000a*/ 	.short	(.L_632 - .L_631)
.L_631:
        /*000c*/ 	.word	0x00000000
        /*0010*/ 	.short	0x0000
        /*0012*/ 	.short	0x0000
        /*0014*/ 	.byte	0x00, 0xf0, 0x01, 0x0a


	//----- nvinfo : EIATTR_SPARSE_MMA_MASK
	.align		4
.L_632:
        /*0018*/ 	.byte	0x03, 0x50
        /*001a*/ 	.short	0x0000


	//----- nvinfo : EIATTR_MAXREG_COUNT
	.align		4
        /*001c*/ 	.byte	0x03, 0x1b
        /*001e*/ 	.short	0x00ff


	//----- nvinfo : EIATTR_NUM_BARRIERS
	.align		4
        /*0020*/ 	.byte	0x02, 0x4c
        /*0022*/ 	.byte	0x01
	.zero		1


	//----- nvinfo : EIATTR_MERCURY_ISA_VERSION
	.align		4
        /*0024*/ 	.byte	0x03, 0x5f
        /*0026*/ 	.short	0x0101


	//----- nvinfo : EIATTR_EXIT_INSTR_OFFSETS
	.align		4
        /*0028*/ 	.byte	0x04, 0x1c
        /*002a*/ 	.short	(.L_634 - .L_633)


	//   ....[0]....
.L_633:
        /*002c*/ 	.word	0x000000a0


	//   ....[1]....
        /*0030*/ 	.word	0x00008c60


	//----- nvinfo : EIATTR_CRS_STACK_SIZE
	.align		4
.L_634:
        /*0034*/ 	.byte	0x04, 0x1e
        /*0036*/ 	.short	(.L_636 - .L_635)
.L_635:
        /*0038*/ 	.word	0x00000000


	//----- nvinfo : EIATTR_CBANK_PARAM_SIZE
	.align		4
.L_636:
        /*003c*/ 	.byte	0x03, 0x19
        /*003e*/ 	.short	0x0280


	//----- nvinfo : EIATTR_PARAM_CBANK
	.align		4
        /*0040*/ 	.byte	0x04, 0x0a
        /*0042*/ 	.short	(.L_638 - .L_637)
	.align		4
.L_637:
        /*0044*/ 	.word	index@(.nv.constant0._ZN5flash44flash_bwd_dq_dk_dv_loop_seqk_parallel_kernelI23Flash_bwd_kernel_traitsILi64ELi64ELi128ELi8ELi2ELi4ELi4ELb1ELb0EN7cutlass10bfloat16_tE19Flash_kernel_traitsILi64ELi64ELi128ELi8ES3_EELb0ELb0ELb1ELb0ELb0ELb1ELb1EEEvNS_16Flash_bwd_paramsE)
        /*0048*/ 	.short	0x0210
        /*004a*/ 	.short	0x0280


	//----- nvinfo : EIATTR_SW_WAR
	.align		4
.L_638:
        /*004c*/ 	.byte	0x04, 0x36
        /*004e*/ 	.short	(.L_640 - .L_639)
.L_639:
        /*0050*/ 	.word	0x00000008
.L_640:


//--------------------- .nv.info._ZN5flash44flash_bwd_dq_dk_dv_loop_seqk_parallel_kernelI23Flash_bwd_kernel_traitsILi64ELi64ELi128ELi8ELi2ELi4ELi4ELb1ELb0EN7cutlass10bfloat16_tE19Flash_kernel_traitsILi64ELi64ELi128ELi8ES3_EELb1ELb0ELb1ELb1ELb0ELb0ELb0EEEvNS_16Flash_bwd_paramsE --------------------------
	.section	.nv.info._ZN5flash44flash_bwd_dq_dk_dv_loop_seqk_parallel_kernelI23Flash_bwd_kernel_traitsILi64ELi64ELi128ELi8ELi2ELi4ELi4ELb1ELb0EN7cutlass10bfloat16_tE19Flash_kernel_traitsILi64ELi64ELi128ELi8ES3_EELb1ELb0ELb1ELb1ELb0ELb0ELb0EEEvNS_16Flash_bwd_paramsE,"",@"SHT_CUDA_INFO"
	.sectionflags	@""
	.align	4


	//----- nvinfo : EIATTR_CUDA_API_VERSION
	.align		4
        /*0000*/ 	.byte	0x04, 0x37
        /*0002*/ 	.short	(.L_642 - .L_641)
.L_641:
        /*0004*/ 	.word	0x00000082


	//----- nvinfo : EIATTR_KPARAM_INFO
	.align		4
.L_642:
        /*0008*/ 	.byte	0x04, 0x17
        /*000a*/ 	.short	(.L_644 - .L_643)
.L_643:
        /*000c*/ 	.word	0x00000000
        /*0010*/ 	.short	0x0000
        /*0012*/ 	.short	0x0000
        /*0014*/ 	.byte	0x00, 0xf0, 0x01, 0x0a


	//----- nvinfo : EIATTR_SPARSE_MMA_MASK
	.align		4
.L_644:
        /*0018*/ 	.byte	0x03, 0x50
        /*001a*/ 	.short	0x0000


	//----- nvinfo : EIATTR_MAXREG_COUNT
	.align		4
        /*001c*/ 	.byte	0x03, 0x1b
        /*001e*/ 	.short	0x00ff


	//----- nvinfo : EIATTR_NUM_BARRIERS
	.align		4
        /*0020*/ 	.byte	0x02, 0x4c
        /*0022*/ 	.byte	0x01
	.zero		1


	//----- nvinfo : EIATTR_MERCURY_ISA_VERSION
	.align		4
        /*0024*/ 	.byte	0x03, 0x5f
        /*0026*/ 	.short	0x0101


	//----- nvinfo : EIATTR_EXIT_INSTR_OFFSETS
	.align		4
        /*0028*/ 	.byte	0x04, 0x1c
        /*002a*/ 	.short	(.L_646 - .L_645)


	//   ....[0]....
.L_645:
        /*002c*/ 	.word	0x00000080


	//   ....[1]....
        /*0030*/ 	.word	0x000099c0


	//----- nvinfo : EIATTR_CRS_STACK_SIZE
	.align		4
.L_646:
        /*0034*/ 	.byte	0x04, 0x1e
        /*0036*/ 	.short	(.L_648 - .L_647)
.L_647:
        /*0038*/ 	.word	0x00000000


	//----- nvinfo : EIATTR_CBANK_PARAM_SIZE
	.align		4
.L_648:
        /*003c*/ 	.byte	0x03, 0x19
        /*003e*/ 	.short	0x0280


	//----- nvinfo : EIATTR_PARAM_CBANK
	.align		4
        /*0040*/ 	.byte	0x04, 0x0a
        /*0042*/ 	.short	(.L_650 - .L_649)
	.align		4
.L_649:
        /*0044*/ 	.word	index@(.nv.constant0._ZN5flash44flash_bwd_dq_dk_dv_loop_seqk_parallel_kernelI23Flash_bwd_kernel_traitsILi64ELi64ELi128ELi8ELi2ELi4ELi4ELb1ELb0EN7cutlass10bfloat16_tE19Flash_kernel_traitsILi64ELi64ELi128ELi8ES3_EELb1ELb0ELb1ELb1ELb0ELb0ELb0EEEvNS_16Flash_bwd_paramsE)
        /*0048*/ 	.short	0x0210
        /*004a*/ 	.short	0x0280


	//----- nvinfo : EIATTR_SW_WAR
	.align		4
.L_650:
        /*004c*/ 	.byte	0x04, 0x36
        /*004e*/ 	.short	(.L_652 - .L_651)
.L_651:
        /*0050*/ 	.word	0x00000008
.L_652:


//--------------------- .nv.info._ZN5flash44flash_bwd_dq_dk_dv_loop_seqk_parallel_kernelI23Flash_bwd_kernel_traitsILi64ELi64ELi128ELi8ELi2ELi4ELi4ELb1ELb0EN7cutlass10bfloat16_tE19Flash_kernel_traitsILi64ELi64ELi128ELi8ES3_EELb0ELb0ELb1ELb1ELb0ELb0ELb1EEEvNS_16Flash_bwd_paramsE --------------------------
	.section	.nv.info._ZN5flash44flash_bwd_dq_dk_dv_loop_seqk_parallel_kernelI23Flash_bwd_kernel_traitsILi64ELi64ELi128ELi8ELi2ELi4ELi4ELb1ELb0EN7cutlass10bfloat16_tE19Flash_kernel_traitsILi64ELi64ELi128ELi8ES3_EELb0ELb0ELb1ELb1ELb0ELb0ELb1EEEvNS_16Flash_bwd_paramsE,"",@"SHT_CUDA_INFO"
	.sectionflags	@""
	.align	4


	//----- nvinfo : EIATTR_CUDA_API_VERSION
	.align		4
        /*0000*/ 	.byte	0x04, 0x37
        /*0002*/ 	.short	(.L_654 - .L_653)
.L_653:
        /*0004*/ 	.word	0x00000082


	//----- nvinfo : EIATTR_KPARAM_INFO
	.align		4
.L_654:
        /*0008*/ 	.byte	0x04, 0x17
        /*000a*/ 	.short	(.L_656 - .L_655)
.L_655:
        /*000c*/ 	.word	0x00000000
        /*0010*/ 	.short	0x0000
        /*0012*/ 	.short	0x0000
        /*0014*/ 	.byte	0x00, 0xf0, 0x01, 0x0a


	//----- nvinfo : EIATTR_SPARSE_MMA_MASK
	.align		4
.L_656:
        /*0018*/ 	.byte	0x03, 0x50
        /*001a*/ 	.short	0x0000


	//----- nvinfo : EIATTR_MAXREG_COUNT
	.align		4
        /*001c*/ 	.byte	0x03, 0x1b
        /*001e*/ 	.short	0x00ff


	//----- nvinfo : EIATTR_NUM_BARRIERS
	.align		4
        /*0020*/ 	.byte	0x02, 0x4c
        /*0022*/ 	.byte	0x01
	.zero		1


	//----- nvinfo : EIATTR_MERCURY_ISA_VERSION
	.align		4
        /*0024*/ 	.byte	0x03, 0x5f
        /*0026*/ 	.short	0x0101


	//----- nvinfo : EIATTR_EXIT_INSTR_OFFSETS
	.align		4
        /*0028*/ 	.byte	0x04, 0x1c
        /*002a*/ 	.short	(.L_658 - .L_657)


	//   ....[0]....
.L_657:
        /*002c*/ 	.word	0x000000a0


	//   ....[1]....
        /*0030*/ 	.word	0x000099d0


	//----- nvinfo : EIATTR_CRS_STACK_SIZE
	.align		4
.L_658:
        /*0034*/ 	.byte	0x04, 0x1e
        /*0036*/ 	.short	(.L_660 - .L_659)
.L_659:
        /*0038*/ 	.word	0x00000000


	//----- nvinfo : EIATTR_CBANK_PARAM_SIZE
	.align		4
.L_660:
        /*003c*/ 	.byte	0x03, 0x19
        /*003e*/ 	.short	0x0280


	//----- nvinfo : EIATTR_PARAM_CBANK
	.align		4
        /*0040*/ 	.byte	0x04, 0x0a
        /*0042*/ 	.short	(.L_662 - .L_661)
	.align		4
.L_661:
        /*0044*/ 	.word	index@(.nv.constant0._ZN5flash44flash_bwd_dq_dk_dv_loop_seqk_parallel_kernelI23Flash_bwd_kernel_traitsILi64ELi64ELi128ELi8ELi2ELi4ELi4ELb1ELb0EN7cutlass10bfloat16_tE19Flash_kernel_traitsILi64ELi64ELi128ELi8ES3_EELb0ELb0ELb1ELb1ELb0ELb0ELb1EEEvNS_16Flash_bwd_paramsE)
        /*0048*/ 	.short	0x0210
        /*004a*/ 	.short	0x0280


	//----- nvinfo : EIATTR_SW_WAR
	.align		4
.L_662:
        /*004c*/ 	.byte	0x04, 0x36
        /*004e*/ 	.short	(.L_664 - .L_663)
.L_663:
        /*0050*/ 	.word	0x00000008
.L_664:


//--------------------- .nv.info._ZN5flash25flash_bwd_dot_do_o_kernelILb0E23Flash_bwd_kernel_traitsILi64ELi64ELi128ELi8ELi2ELi4ELi4ELb1ELb0EN7cutlass10bfloat16_tE19Flash_kernel_traitsILi64ELi64ELi128ELi8ES3_EEEEvNS_16Flash_bwd_paramsE --------------------------
	.section	.nv.info._ZN5flash25flash_bwd_dot_do_o_kernelILb0E23Flash_bwd_kernel_traitsILi64ELi64ELi128ELi8ELi2ELi4ELi4ELb1ELb0EN7cutlass10bfloat16_tE19Flash_kernel_traitsILi64ELi64ELi128ELi8ES3_EEEEvNS_16Flash_bwd_paramsE,"",@"SHT_CUDA_INFO"
	.sectionflags	@""
	.align	4


	//----- nvinfo : EIATTR_CUDA_API_VERSION
	.align		4
        /*0000*/ 	.byte	0x04, 0x37
        /*0002*/ 	.short	(.L_666 - .L_665)
.L_665:
        /*0004*/ 	.word	0x00000082


	//----- nvinfo : EIATTR_KPARAM_INFO
	.align		4
.L_666:
        /*0008*/ 	.byte	0x04, 0x17
        /*000a*/ 	.short	(.L_668 - .L_667)
.L_667:
        /*000c*/ 	.word	0x00000000
        /*0010*/ 	.short	0x0000
        /*0012*/ 	.short	0x0000
        /*0014*/ 	.byte	0x00, 0xf0, 0x01, 0x0a


	//----- nvinfo : EIATTR_SPARSE_MMA_MASK
	.align		4
.L_668:
        /*0018*/ 	.byte	0x03, 0x50
        /*001a*/ 	.short	0x0000


	//----- nvinfo : EIATTR_MAXREG_COUNT
	.align		4
        /*001c*/ 	.byte	0x03, 0x1b
        /*001e*/ 	.short	0x00ff


	//----- nvinfo : EIATTR_MERCURY_ISA_VERSION
	.align		4
        /*0020*/ 	.byte	0x03, 0x5f
        /*0022*/ 	.short	0x0101


	//----- nvinfo : EIATTR_COOP_GROUP_MASK_REGIDS
	.align		4
        /*0024*/ 	.byte	0x04, 0x29
        /*0026*/ 	.short	(.L_670 - .L_669)


	//   ....[0]....
.L_669:
        /*0028*/ 	.word	0xffffffff


	//   ....[1]....
        /*002c*/ 	.word	0xffffffff


	//   ....[2]....
        /*0030*/ 	.word	0xffffffff


	//   ....[3]....
        /*0034*/ 	.word	0xffffffff


	//   ....[4]....
        /*0038*/ 	.word	0xffffffff


	//   ....[5]....
        /*003c*/ 	.word	0xffffffff


	//----- nvinfo : EIATTR_COOP_GROUP_INSTR_OFFSETS
	.align		4
.L_670:
        /*0040*/ 	.byte	0x04, 0x28
        /*0042*/ 	.short	(.L_672 - .L_671)


	//   ....[0]....
.L_671:
        /*0044*/ 	.word	0x00000c30


	//   ....[1]....
        /*0048*/ 	.word	0x00000c40


	//   ....[2]....
        /*004c*/ 	.word	0x00000c70


	//   ....[3]....
        /*0050*/ 	.word	0x00000c80


	//   ....[4]....
        /*0054*/ 	.word	0x00000cd0


	//   ....[5]....
        /*0058*/ 	.word	0x00000ce0


	//----- nvinfo : EIATTR_EXIT_INSTR_OFFSETS
	.align		4
.L_672:
        /*005c*/ 	.byte	0x04, 0x1c
        /*005e*/ 	.short	(.L_674 - .L_673)


	//   ....[0]....
.L_673:
        /*0060*/ 	.word	0x00000130


	//   ....[1]....
        /*0064*/ 	.word	0x00000da0


	//   ....[2]....
        /*0068*/ 	.word	0x00000dc0


	//----- nvinfo : EIATTR_CBANK_PARAM_SIZE
	.align		4
.L_674:
        /*006c*/ 	.byte	0x03, 0x19
        /*006e*/ 	.short	0x0280


	//----- nvinfo : EIATTR_PARAM_CBANK
	.align		4
        /*0070*/ 	.byte	0x04, 0x0a
        /*0072*/ 	.short	(.L_676 - .L_675)
	.align		4
.L_675:
        /*0074*/ 	.word	index@(.nv.constant0._ZN5flash25flash_bwd_dot_do_o_kernelILb0E23Flash_bwd_kernel_traitsILi64ELi64ELi128ELi8ELi2ELi4ELi4ELb1ELb0EN7cutlass10bfloat16_tE19Flash_kernel_traitsILi64ELi64ELi128ELi8ES3_EEEEvNS_16Flash_bwd_paramsE)
        /*0078*/ 	.short	0x0210
        /*007a*/ 	.short	0x0280


	//----- nvinfo : EIATTR_SW_WAR
	.align		4
.L_676:
        /*007c*/ 	.byte	0x04, 0x36
        /*007e*/ 	.short	(.L_678 - .L_677)
.L_677:
        /*0080*/ 	.word	0x00000008
.L_678:


//--------------------- .nv.info._ZN5flash25flash_bwd_dot_do_o_kernelILb1E23Flash_bwd_kernel_traitsILi64ELi64ELi128ELi8ELi2ELi4ELi4ELb1ELb0EN7cutlass10bfloat16_tE19Flash_kernel_traitsILi64ELi64ELi128ELi8ES3_EEEEvNS_16Flash_bwd_paramsE --------------------------
	.section	.nv.info._ZN5flash25flash_bwd_dot_do_o_kernelILb1E23Flash_bwd_kernel_traitsILi64ELi64ELi128ELi8ELi2ELi4ELi4ELb1ELb0EN7cutlass10bfloat16_tE19Flash_kernel_traitsILi64ELi64ELi128ELi8ES3_EEEEvNS_16Flash_bwd_paramsE,"",@"SHT_CUDA_INFO"
	.sectionflags	@""
	.align	4


	//----- nvinfo : EIATTR_CUDA_API_VERSION
	.align		4
        /*0000*/ 	.byte	0x04, 0x37
        /*0002*/ 	.short	(.L_680 - .L_679)
.L_679:
        /*0004*/ 	.word	0x00000082


	//----- nvinfo : EIATTR_KPARAM_INFO
	.align		4
.L_680:
        /*0008*/ 	.byte	0x04, 0x17
        /*000a*/ 	.short	(.L_682 - .L_681)
.L_681:
        /*000c*/ 	.word	0x00000000
        /*0010*/ 	.short	0x0000
        /*0012*/ 	.short	0x0000
        /*0014*/ 	.byte	0x00, 0xf0, 0x01, 0x0a


	//----- nvinfo : EIATTR_SPARSE_MMA_MASK
	.align		4
.L_682:
        /*0018*/ 	.byte	0x03, 0x50
        /*001a*/ 	.short	0x0000


	//----- nvinfo : EIATTR_MAXREG_COUNT
	.align		4
        /*001c*/ 	.byte	0x03, 0x1b
        /*001e*/ 	.short	0x00ff


	//----- nvinfo : EIATTR_MERCURY_ISA_VERSION
	.align		4
        /*0020*/ 	.byte	0x03, 0x5f
        /*0022*/ 	.short	0x0101


	//----- nvinfo : EIATTR_COOP_GROUP_MASK_REGIDS
	.align		4
        /*0024*/ 	.byte	0x04, 0x29
        /*0026*/ 	.short	(.L_684 - .L_683)


	//   ....[0]....
.L_683:
        /*0028*/ 	.word	0xffffffff


	//   ....[1]....
        /*002c*/ 	.word	0xffffffff


	//   ....[2]....
        /*0030*/ 	.word	0xffffffff


	//   ....[3]....
        /*0034*/ 	.word	0xffffffff


	//   ....[4]....
        /*0038*/ 	.word	0xffffffff


	//   ....[5]....
        /*003c*/ 	.word	0xffffffff


	//----- nvinfo : EIATTR_COOP_GROUP_INSTR_OFFSETS
	.align		4
.L_684:
        /*0040*/ 	.byte	0x04, 0x28
        /*0042*/ 	.short	(.L_686 - .L_685)


	//   ....[0]....
.L_685:
        /*0044*/ 	.word	0x00000e90


	//   ....[1]....
        /*0048*/ 	.word	0x00000ea0


	//   ....[2]....
        /*004c*/ 	.word	0x00000ef0


	//   ....[3]....
        /*0050*/ 	.word	0x00000f10


	//   ....[4]....
        /*0054*/ 	.word	0x00000fc0


	//   ....[5]....
        /*0058*/ 	.word	0x00001000


	//----- nvinfo : EIATTR_EXIT_INSTR_OFFSETS
	.align		4
.L_686:
        /*005c*/ 	.byte	0x04, 0x1c
        /*005e*/ 	.short	(.L_688 - .L_687)


	//   ....[0]....
.L_687:
        /*0060*/ 	.word	0x00000130


	//   ....[1]....
        /*0064*/ 	.word	0x00001120


	//----- nvinfo : EIATTR_CBANK_PARAM_SIZE
	.align		4
.L_688:
        /*0068*/ 	.byte	0x03, 0x19
        /*006a*/ 	.short	0x0280


	//----- nvinfo : EIATTR_PARAM_CBANK
	.align		4
        /*006c*/ 	.byte	0x04, 0x0a
        /*006e*/ 	.short	(.L_690 - .L_689)
	.align		4
.L_689:
        /*0070*/ 	.word	index@(.nv.constant0._ZN5flash25flash_bwd_dot_do_o_kernelILb1E23Flash_bwd_kernel_traitsILi64ELi64ELi128ELi8ELi2ELi4ELi4ELb1ELb0EN7cutlass10bfloat16_tE19Flash_kernel_traitsILi64ELi64ELi128ELi8ES3_EEEEvNS_16Flash_bwd_paramsE)
        /*0074*/ 	.short	0x0210
        /*0076*/ 	.short	0x0280


	//----- nvinfo : EIATTR_SW_WAR
	.align		4
.L_690:
        /*0078*/ 	.byte	0x04, 0x36
        /*007a*/ 	.short	(.L_692 - .L_691)
.L_691:
        /*007c*/ 	.word	0x00000008
.L_692:


//--------------------- .nv.info._ZN5flash27flash_bwd_convert_dq_kernelI23Flash_bwd_kernel_traitsILi64ELi128ELi128ELi8ELi4ELi4ELi4ELb0ELb0EN7cutlass10bfloat16_tE19Flash_kernel_traitsILi64ELi128ELi128ELi8ES3_EEEEvNS_16Flash_bwd_paramsEi --------------------------
	.section	.nv.info._ZN5flash27flash_bwd_convert_dq_kernelI23Flash_bwd_kernel_traitsILi64ELi128ELi128ELi8ELi4ELi4ELi4ELb0ELb0EN7cutlass10bfloat16_tE19Flash_kernel_traitsILi64ELi128ELi128ELi8ES3_EEEEvNS_16Flash_bwd_paramsEi,"",@"SHT_CUDA_INFO"
	.sectionflags	@""
	.align	4


	//----- nvinfo : EIATTR_CUDA_API_VERSION
	.align		4
        /*0000*/ 	.byte	0x04, 0x37
        /*0002*/ 	.short	(.L_694 - .L_693)
.L_693:
        /*0004*/ 	.word	0x00000082


	//----- nvinfo : EIATTR_KPARAM_INFO
	.align		4
.L_694:
        /*0008*/ 	.byte	0x04, 0x17
        /*000a*/ 	.short	(.L_696 - .L_695)
.L_695:
        /*000c*/ 	.word	0x00000000
        /*0010*/ 	.short	0x0001
        /*0012*/ 	.short	0x0280
        /*0014*/ 	.byte	0x00, 0xf0, 0x11, 0x00


	//----- nvinfo : EIATTR_KPARAM_INFO
	.align		4
.L_696:
        /*0018*/ 	.byte	0x04, 0x17
        /*001a*/ 	.short	(.L_698 - .L_697)
.L_697:
        /*001c*/ 	.word	0x00000000
        /*0020*/ 	.short	0x0000
        /*0022*/ 	.short	0x0000
        /*0024*/ 	.byte	0x00, 0xf0, 0x01, 0x0a


	//----- nvinfo : EIATTR_SPARSE_MMA_MASK
	.align		4
.L_698:
        /*0028*/ 	.byte	0x03, 0x50
        /*002a*/ 	.short	0x0000


	//----- nvinfo : EIATTR_MAXREG_COUNT
	.align		4
        /*002c*/ 	.byte	0x03, 0x1b
        /*002e*/ 	.short	0x00ff


	//----- nvinfo : EIATTR_NUM_BARRIERS
	.align		4
        /*0030*/ 	.byte	0x02, 0x4c
        /*0032*/ 	.byte	0x01
	.zero		1


	//----- nvinfo : EIATTR_MERCURY_ISA_VERSION
	.align		4
        /*0034*/ 	.byte	0x03, 0x5f
        /*0036*/ 	.short	0x0101


	//----- nvinfo : EIATTR_EXIT_INSTR_OFFSETS
	.align		4
        /*0038*/ 	.byte	0x04, 0x1c
        /*003a*/ 	.short	(.L_700 - .L_699)


	//   ....[0]....
.L_699:
        /*003c*/ 	.word	0x00000100


	//   ....[1]....
        /*0040*/ 	.word	0x00001a20


	//   ....[2]....
        /*0044*/ 	.word	0x00001ae0


	//----- nvinfo : EIATTR_CRS_STACK_SIZE
	.align		4
.L_700:
        /*0048*/ 	.byte	0x04, 0x1e
        /*004a*/ 	.short	(.L_702 - .L_701)
.L_701:
        /*004c*/ 	.word	0x00000000


	//----- nvinfo : EIATTR_CBANK_PARAM_SIZE
	.align		4
.L_702:
        /*0050*/ 	.byte	0x03, 0x19
        /*0052*/ 	.short	0x0284


	//----- nvinfo : EIATTR_PARAM_CBANK
	.align		4
        /*0054*/ 	.byte	0x04, 0x0a
        /*0056*/ 	.short	(.L_704 - .L_703)
	.align		4
.L_703:
        /*0058*/ 	.word	index@(.nv.constant0._ZN5flash27flash_bwd_convert_dq_kernelI23Flash_bwd_kernel_traitsILi64ELi128ELi128ELi8ELi4ELi4ELi4ELb0ELb0EN7cutlass10bfloat16_tE19Flash_kernel_traitsILi64ELi128ELi128ELi8ES3_EEEEvNS_16Flash_bwd_paramsEi)
        /*005c*/ 	.short	0x0210
        /*005e*/ 	.short	0x0284


	//----- nvinfo : EIATTR_SW_WAR
	.align		4
.L_704:
        /*0060*/ 	.byte	0x04, 0x36
        /*0062*/ 	.short	(.L_706 - .L_705)
.L_705:
        /*0064*/ 	.word	0x00000008
.L_706:


//--------------------- .nv.info._ZN5flash44flash_bwd_dq_dk_dv_loop_seqk_parallel_kernelI23Flash_bwd_kernel_traitsILi64ELi128ELi128ELi8ELi4ELi4ELi4ELb0ELb0EN7cutlass10bfloat16_tE19Flash_kernel_traitsILi64ELi128ELi128ELi8ES3_EELb1ELb0ELb0ELb0ELb0ELb1ELb0EEEvNS_16Flash_bwd_paramsE --------------------------
	.section	.nv.info._ZN5flash44flash_bwd_dq_dk_dv_loop_seqk_parallel_kernelI23Flash_bwd_kernel_traitsILi64ELi128ELi128ELi8ELi4ELi4ELi4ELb0ELb0EN7cutlass10bfloat16_tE19Flash_kernel_traitsILi64ELi128ELi128ELi8ES3_EELb1ELb0ELb0ELb0ELb0ELb1ELb0EEEvNS_16Flash_bwd_paramsE,"",@"SHT_CUDA_INFO"
	.sectionflags	@""
	.align	4


	//----- nvinfo : EIATTR_CUDA_API_VERSION
	.align		4
        /*0000*/ 	.byte	0x04, 0x37
        /*0002*/ 	.short	(.L_708 - .L_707)
.L_707:
        /*0004*/ 	.word	0x00000082


	//----- nvinfo : EIATTR_KPARAM_INFO
	.align		4
.L_708:
        /*0008*/ 	.byte	0x04, 0x17
        /*000a*/ 	.short	(.L_710 - .L_709)
.L_709:
        /*000c*/ 	.word	0x00000000
        /*0010*/ 	.short	0x0000
        /*0012*/ 	.short	0x0000
        /*0014*/ 	.byte	0x00, 0xf0, 0x01, 0x0a


	//----- nvinfo : EIATTR_SPARSE_MMA_MASK
	.align		4
.L_710:
        /*0018*/ 	.byte	0x03, 0x50
        /*001a*/ 	.short	0x0000


	//----- nvinfo : EIATTR_MAXREG_COUNT
	.align		4
        /*001c*/ 	.byte	0x03, 0x1b
        /*001e*/ 	.short	0x00ff


	//----- nvinfo : EIATTR_NUM_BARRIERS
	.align		4
        /*0020*/ 	.byte	0x02, 0x4c
        /*0022*/ 	.byte	0x01
	.zero		1


	//----- nvinfo : EIATTR_ANNOTATIONS
	.align		4
        /*0024*/ 	.byte	0x04, 0x55
        /*0026*/ 	.short	(.L_712 - .L_711)


	//   ....[0]....
.L_711:
        /* <DEDUP_REMOVED lines=15> */


	//----- nvinfo : EIATTR_MERCURY_ISA_VERSION
	.align		4
.L_712:
        /*0108*/ 	.byte	0x03, 0x5f
        /*010a*/ 	.short	0x0101


	//----- nvinfo : EIATTR_INT_WARP_WIDE_INSTR_OFFSETS
	.align		4
        /*010c*/ 	.byte	0x04, 0x31
        /*010e*/ 	.short	(.L_714 - .L_713)


	//   ....[0]....
.L_713:
        /*0110*/ 	.word	0x00002110


	//----- nvinfo : EIATTR_EXIT_INSTR_OFFSETS
	.align		4
.L_714:
        /*0114*/ 	.byte	0x04, 0x1c
        /*0116*/ 	.short	(.L_716 - .L_715)


	//   ....[0]....
.L_715:
        /*0118*/ 	.word	0x000000c0


	//   ....[1]....
        /*011c*/ 	.word	0x0000c6c0


	//----- nvinfo : EIATTR_CRS_STACK_SIZE
	.align		4
.L_716:
        /*0120*/ 	.byte	0x04, 0x1e
        /*0122*/ 	.short	(.L_718 - .L_717)
.L_717:
        /*0124*/ 	.word	0x00000000


	//----- nvinfo : EIATTR_CBANK_PARAM_SIZE
	.align		4
.L_718:
        /*0128*/ 	.byte	0x03, 0x19
        /*012a*/ 	.short	0x0280


	//----- nvinfo : EIATTR_PARAM_CBANK
	.align		4
        /*012c*/ 	.byte	0x04, 0x0a
        /*012e*/ 	.short	(.L_720 - .L_719)
	.align		4
.L_719:
        /*0130*/ 	.word	index@(.nv.constant0._ZN5flash44flash_bwd_dq_dk_dv_loop_seqk_parallel_kernelI23Flash_bwd_kernel_traitsILi64ELi128ELi128ELi8ELi4ELi4ELi4ELb0ELb0EN7cutlass10bfloat16_tE19Flash_kernel_traitsILi64ELi128ELi128ELi8ES3_EELb1ELb0ELb0ELb0ELb0ELb1ELb0EEEvNS_16Flash_bwd_paramsE)
        /*0134*/ 	.short	0x0210
        /*0136*/ 	.short	0x0280


	//----- nvinfo : EIATTR_SW_WAR
	.align		4
.L_720:
        /*0138*/ 	.byte	0x04, 0x36
        /*013a*/ 	.short	(.L_722 - .L_721)
.L_721:
        /*013c*/ 	.word	0x00000008
.L_722:


//--------------------- .nv.info._ZN5flash44flash_bwd_dq_dk_dv_loop_seqk_parallel_kernelI23Flash_bwd_kernel_traitsILi64ELi128ELi128ELi8ELi4ELi4ELi4ELb0ELb0EN7cutlass10bfloat16_tE19Flash_kernel_traitsILi64ELi128ELi128ELi8ES3_EELb0ELb0ELb0ELb0ELb0ELb1ELb1EEEvNS_16Flash_bwd_paramsE --------------------------
	.section	.nv.info._ZN5flash44flash_bwd_dq_dk_dv_loop_seqk_parallel_kernelI23Flash_bwd_kernel_traitsILi64ELi128ELi128ELi8ELi4ELi4ELi4ELb0ELb0EN7cutlass10bfloat16_tE19Flash_kernel_traitsILi64ELi128ELi128ELi8ES3_EELb0ELb0ELb0ELb0ELb0ELb1ELb1EEEvNS_16Flash_bwd_paramsE,"",@"SHT_CUDA_INFO"
	.sectionflags	@""
	.align	4


	//----- nvinfo : EIATTR_CUDA_API_VERSION
	.align		4
        /*0000*/ 	.byte	0x04, 0x37
        /*0002*/ 	.short	(.L_724 - .L_723)
.L_723:
        /*0004*/ 	.word	0x00000082


	//----- nvinfo : EIATTR_KPARAM_INFO
	.align		4
.L_724:
        /*0008*/ 	.byte	0x04, 0x17
        /*000a*/ 	.short	(.L_726 - .L_725)
.L_725:
        /*000c*/ 	.word	0x00000000
        /*0010*/ 	.short	0x0000
        /*0012*/ 	.short	0x0000
        /*0014*/ 	.byte	0x00, 0xf0, 0x01, 0x0a


	//----- nvinfo : EIATTR_SPARSE_MMA_MASK
	.align		4
.L_726:
        /*0018*/ 	.byte	0x03, 0x50
        /*001a*/ 	.short	0x0000


	//----- nvinfo : EIATTR_MAXREG_COUNT
	.align		4
        /*001c*/ 	.byte	0x03, 0x1b
        /*001e*/ 	.short	0x00ff


	//----- nvinfo : EIATTR_NUM_BARRIERS
	.align		4
        /*0020*/ 	.byte	0x02, 0x4c
        /*0022*/ 	.byte	0x01
	.zero		1


	//----- nvinfo : EIATTR_ANNOTATIONS
	.align		4
        /*0024*/ 	.byte	0x04, 0x55
        /*0026*/ 	.short	(.L_728 - .L_727)


	//   ....[0]....
.L_727:
        /* <DEDUP_REMOVED lines=91> */


	//----- nvinfo : EIATTR_MERCURY_ISA_VERSION
	.align		4
.L_728:
        /*05c8*/ 	.byte	0x03, 0x5f
        /*05ca*/ 	.short	0x0101


	//----- nvinfo : EIATTR_INT_WARP_WIDE_INSTR_OFFSETS
	.align		4
        /*05cc*/ 	.byte	0x04, 0x31
        /*05ce*/ 	.short	(.L_730 - .L_729)


	//   ....[0]....
.L_729:
        /*05d0*/ 	.word	0x00002490


	//----- nvinfo : EIATTR_EXIT_INSTR_OFFSETS
	.align		4
.L_730:
        /*05d4*/ 	.byte	0x04, 0x1c
        /*05d6*/ 	.short	(.L_732 - .L_731)


	//   ....[0]....
.L_731:
        /*05d8*/ 	.word	0x000000c0


	//   ....[1]....
        /*05dc*/ 	.word	0x0000c6c0


	//----- nvinfo : EIATTR_CRS_STACK_SIZE
	.align		4
.L_732:
        /*05e0*/ 	.byte	0x04, 0x1e
        /*05e2*/ 	.short	(.L_734 - .L_733)
.L_733:
        /*05e4*/ 	.word	0x00000000


	//----- nvinfo : EIATTR_CBANK_PARAM_SIZE
	.align		4
.L_734:
        /*05e8*/ 	.byte	0x03, 0x19
        /*05ea*/ 	.short	0x0280


	//----- nvinfo : EIATTR_PARAM_CBANK
	.align		4
        /*05ec*/ 	.byte	0x04, 0x0a
        /*05ee*/ 	.short	(.L_736 - .L_735)
	.align		4
.L_735:
        /*05f0*/ 	.word	index@(.nv.constant0._ZN5flash44flash_bwd_dq_dk_dv_loop_seqk_parallel_kernelI23Flash_bwd_kernel_traitsILi64ELi128ELi128ELi8ELi4ELi4ELi4ELb0ELb0EN7cutlass10bfloat16_tE19Flash_kernel_traitsILi64ELi128ELi128ELi8ES3_EELb0ELb0ELb0ELb0ELb0ELb1ELb1EEEvNS_16Flash_bwd_paramsE)
        /*05f4*/ 	.short	0x0210
        /*05f6*/ 	.short	0x0280


	//----- nvinfo : EIATTR_SW_WAR
	.align		4
.L_736:
        /*05f8*/ 	.byte	0x04, 0x36
        /*05fa*/ 	.short	(.L_738 - .L_737)
.L_737:
        /*05fc*/ 	.word	0x00000008
.L_738:


//--------------------- .nv.info._ZN5flash44flash_bwd_dq_dk_dv_loop_seqk_parallel_kernelI23Flash_bwd_kernel_traitsILi64ELi128ELi128ELi8ELi4ELi4ELi4ELb0ELb0EN7cutlass10bfloat16_tE19Flash_kernel_traitsILi64ELi128ELi128ELi8ES3_EELb1ELb0ELb0ELb0ELb0ELb0ELb0EEEvNS_16Flash_bwd_paramsE --------------------------
	.section	.nv.info._ZN5flash44flash_bwd_dq_dk_dv_loop_seqk_parallel_kernelI23Flash_bwd_kernel_traitsILi64ELi128ELi128ELi8ELi4ELi4ELi4ELb0ELb0EN7cutlass10bfloat16_tE19Flash_kernel_traitsILi64ELi128ELi128ELi8ES3_EELb1ELb0ELb0ELb0ELb0ELb0ELb0EEEvNS_16Flash_bwd_paramsE,"",@"SHT_CUDA_INFO"
	.sectionflags	@""
	.align	4


	//----- nvinfo : EIATTR_CUDA_API_VERSION
	.align		4
        /*0000*/ 	.byte	0x04, 0x37
        /*0002*/ 	.short	(.L_740 - .L_739)
.L_739:
        /*0004*/ 	.word	0x00000082


	//----- nvinfo : EIATTR_KPARAM_INFO
	.align		4
.L_740:
        /*0008*/ 	.byte	0x04, 0x17
        /*000a*/ 	.short	(.L_742 - .L_741)
.L_741:
        /*000c*/ 	.word	0x00000000
        /*0010*/ 	.short	0x0000
        /*0012*/ 	.short	0x0000
        /*0014*/ 	.byte	0x00, 0xf0, 0x01, 0x0a


	//----- nvinfo : EIATTR_SPARSE_MMA_MASK
	.align		4
.L_742:
        /*0018*/ 	.byte	0x03, 0x50
        /*001a*/ 	.short	0x0000


	//----- nvinfo : EIATTR_MAXREG_COUNT
	.align		4
        /*001c*/ 	.byte	0x03, 0x1b
        /*001e*/ 	.short	0x00ff


	//----- nvinfo : EIATTR_NUM_BARRIERS
	.align		4
        /*0020*/ 	.byte	0x02, 0x4c
        /*0022*/ 	.byte	0x01
	.zero		1


	//----- nvinfo : EIATTR_ANNOTATIONS
	.align		4
        /*0024*/ 	.byte	0x04, 0x55
        /*0026*/ 	.short	(.L_744 - .L_743)


	//   ....[0]....
.L_743:
        /* <DEDUP_REMOVED lines=14> */


	//----- nvinfo : EIATTR_MERCURY_ISA_VERSION
	.align		4
.L_744:
        /*00f8*/ 	.byte	0x03, 0x5f
        /*00fa*/ 	.short	0x0101


	//----- nvinfo : EIATTR_EXIT_INSTR_OFFSETS
	.align		4
        /*00fc*/ 	.byte	0x04, 0x1c
        /*00fe*/ 	.short	(.L_746 - .L_745)


	//   ....[0]....
.L_745:
        /*0100*/ 	.word	0x000000a0


	//   ....[1]....
        /*0104*/ 	.word	0x0000d2e0


	//----- nvinfo : EIATTR_CRS_STACK_SIZE
	.align		4
.L_746:
        /*0108*/ 	.byte	0x04, 0x1e
        /*010a*/ 	.short	(.L_748 - .L_747)
.L_747:
        /*010c*/ 	.word	0x00000000


	//----- nvinfo : EIATTR_CBANK_PARAM_SIZE
	.align		4
.L_748:
        /*0110*/ 	.byte	0x03, 0x19
        /*0112*/ 	.short	0x0280


	//----- nvinfo : EIATTR_PARAM_CBANK
	.align		4
        /*0114*/ 	.byte	0x04, 0x0a
        /*0116*/ 	.short	(.L_750 - .L_749)
	.align		4
.L_749:
        /*0118*/ 	.word	index@(.nv.constant0._ZN5flash44flash_bwd_dq_dk_dv_loop_seqk_parallel_kernelI23Flash_bwd_kernel_traitsILi64ELi128ELi128ELi8ELi4ELi4ELi4ELb0ELb0EN7cutlass10bfloat16_tE19Flash_kernel_traitsILi64ELi128ELi128ELi8ES3_EELb1ELb0ELb0ELb0ELb0ELb0ELb0EEEvNS_16Flash_bwd_paramsE)
        /*011c*/ 	.short	0x0210
        /*011e*/ 	.short	0x0280


	//----- nvinfo : EIATTR_SW_WAR
	.align		4
.L_750:
        /*0120*/ 	.byte	0x04, 0x36
        /*0122*/ 	.short	(.L_752 - .L_751)
.L_751:
        /*0124*/ 	.word	0x00000008
.L_752:


//--------------------- .nv.info._ZN5flash44flash_bwd_dq_dk_dv_loop_seqk_parallel_kernelI23Flash_bwd_kernel_traitsILi64ELi128ELi128ELi8ELi4ELi4ELi4ELb0ELb0EN7cutlass10bfloat16_tE19Flash_kernel_traitsILi64ELi128ELi128ELi8ES3_EELb0ELb0ELb0ELb0ELb0ELb0ELb1EEEvNS_16Flash_bwd_paramsE --------------------------
	.section	.nv.info._ZN5flash44flash_bwd_dq_dk_dv_loop_seqk_parallel_kernelI23Flash_bwd_kernel_traitsILi64ELi128ELi128ELi8ELi4ELi4ELi4ELb0ELb0EN7cutlass10bfloat16_tE19Flash_kernel_traitsILi64ELi128ELi128ELi8ES3_EELb0ELb0ELb0ELb0ELb0ELb0ELb1EEEvNS_16Flash_bwd_paramsE,"",@"SHT_CUDA_INFO"
	.sectionflags	@""
	.align	4


	//----- nvinfo : EIATTR_CUDA_API_VERSION
	.align		4
        /*0000*/ 	.byte	0x04, 0x37
        /*0002*/ 	.short	(.L_754 - .L_753)
.L_753:
        /*0004*/ 	.word	0x00000082


	//----- nvinfo : EIATTR_KPARAM_INFO
	.align		4
.L_754:
        /*0008*/ 	.byte	0x04, 0x17
        /*000a*/ 	.short	(.L_756 - .L_755)
.L_755:
        /*000c*/ 	.word	0x00000000
        /*0010*/ 	.short	0x0000
        /*0012*/ 	.short	0x0000
        /*0014*/ 	.byte	0x00, 0xf0, 0x01, 0x0a


	//----- nvinfo : EIATTR_SPARSE_MMA_MASK
	.align		4
.L_756:
        /*0018*/ 	.byte	0x03, 0x50
        /*001a*/ 	.short	0x0000


	//----- nvinfo : EIATTR_MAXREG_COUNT
	.align		4
        /*001c*/ 	.byte	0x03, 0x1b
        /*001e*/ 	.short	0x00ff


	//----- nvinfo : EIATTR_NUM_BARRIERS
	.align		4
        /*0020*/ 	.byte	0x02, 0x4c
        /*0022*/ 	.byte	0x01
	.zero		1


	//----- nvinfo : EIATTR_ANNOTATIONS
	.align		4
        /*0024*/ 	.byte	0x04, 0x55
        /*0026*/ 	.short	(.L_758 - .L_757)


	//   ....[0]....
.L_757:
        /* <DEDUP_REMOVED lines=93> */


	//----- nvinfo : EIATTR_MERCURY_ISA_VERSION
	.align		4
.L_758:
        /*05e8*/ 	.byte	0x03, 0x5f
        /*05ea*/ 	.short	0x0101


	//----- nvinfo : EIATTR_EXIT_INSTR_OFFSETS
	.align		4
        /*05ec*/ 	.byte	0x04, 0x1c
        /*05ee*/ 	.short	(.L_760 - .L_759)


	//   ....[0]....
.L_759:
        /*05f0*/ 	.word	0x000000a0


	//   ....[1]....
        /*05f4*/ 	.word	0x0000d360


	//----- nvinfo : EIATTR_CRS_STACK_SIZE
	.align		4
.L_760:
        /*05f8*/ 	.byte	0x04, 0x1e
        /*05fa*/ 	.short	(.L_762 - .L_761)
.L_761:
        /*05fc*/ 	.word	0x00000000


	//----- nvinfo : EIATTR_CBANK_PARAM_SIZE
	.align		4
.L_762:
        /*0600*/ 	.byte	0x03, 0x19
        /*0602*/ 	.short	0x0280


	//----- nvinfo : EIATTR_PARAM_CBANK
	.align		4
        /*0604*/ 	.byte	0x04, 0x0a
        /*0606*/ 	.short	(.L_764 - .L_763)
	.align		4
.L_763:
        /*0608*/ 	.word	index@(.nv.constant0._ZN5flash44flash_bwd_dq_dk_dv_loop_seqk_parallel_kernelI23Flash_bwd_kernel_traitsILi64ELi128ELi128ELi8ELi4ELi4ELi4ELb0ELb0EN7cutlass10bfloat16_tE19Flash_kernel_traitsILi64ELi128ELi128ELi8ES3_EELb0ELb0ELb0ELb0ELb0ELb0ELb1EEEvNS_16Flash_bwd_paramsE)
        /*060c*/ 	.short	0x0210
        /*060e*/ 	.short	0x0280


	//----- nvinfo : EIATTR_SW_WAR
	.align		4
.L_764:
        /*0610*/ 	.byte	0x04, 0x36
        /*0612*/ 	.short	(.L_766 - .L_765)
.L_765:
        /*0614*/ 	.word	0x00000008
.L_766:


//--------------------- .nv.info._ZN5flash44flash_bwd_dq_dk_dv_loop_seqk_parallel_kernelI23Flash_bwd_kernel_traitsILi64ELi128ELi128ELi8ELi4ELi4ELi4ELb0ELb0EN7cutlass10bfloat16_tE19Flash_kernel_traitsILi64ELi128ELi128ELi8ES3_EELb1ELb0ELb1ELb0ELb0ELb0ELb0EEEvNS_16Flash_bwd_paramsE --------------------------
	.section	.nv.info._ZN5flash44flash_bwd_dq_dk_dv_loop_seqk_parallel_kernelI23Flash_bwd_kernel_traitsILi64ELi128ELi128ELi8ELi4ELi4ELi4ELb0ELb0EN7cutlass10bfloat16_tE19Flash_kernel_traitsILi64ELi128ELi128ELi8ES3_EELb1ELb0ELb1ELb0ELb0ELb0ELb0EEEvNS_16Flash_bwd_paramsE,"",@"SHT_CUDA_INFO"
	.sectionflags	@""
	.align	4


	//----- nvinfo : EIATTR_CUDA_API_VERSION
	.align		4
        /*0000*/ 	.byte	0x04, 0x37
        /*0002*/ 	.short	(.L_768 - .L_767)
.L_767:
        /*0004*/ 	.word	0x00000082


	//----- nvinfo : EIATTR_KPARAM_INFO
	.align		4
.L_768:
        /*0008*/ 	.byte	0x04, 0x17
        /*000a*/ 	.short	(.L_770 - .L_769)
.L_769:
        /*000c*/ 	.word	0x00000000
        /*0010*/ 	.short	0x0000
        /*0012*/ 	.short	0x0000
        /*0014*/ 	.byte	0x00, 0xf0, 0x01, 0x0a


	//----- nvinfo : EIATTR_SPARSE_MMA_MASK
	.align		4
.L_770:
        /*0018*/ 	.byte	0x03, 0x50
        /*001a*/ 	.short	0x0000


	//----- nvinfo : EIATTR_MAXREG_COUNT
	.align		4
        /*001c*/ 	.byte	0x03, 0x1b
        /*001e*/ 	.short	0x00ff


	//----- nvinfo : EIATTR_NUM_BARRIERS
	.align		4
        /*0020*/ 	.byte	0x02, 0x4c
        /*0022*/ 	.byte	0x01
	.zero		1


	//----- nvinfo : EIATTR_ANNOTATIONS
	.align		4
        /*0024*/ 	.byte	0x04, 0x55
        /*0026*/ 	.short	(.L_772 - .L_771)


	//   ....[0]....
.L_771:
        /* <DEDUP_REMOVED lines=14> */


	//----- nvinfo : EIATTR_MERCURY_ISA_VERSION
	.align		4
.L_772:
        /*00f8*/ 	.byte	0x03, 0x5f
        /*00fa*/ 	.short	0x0101


	//----- nvinfo : EIATTR_EXIT_INSTR_OFFSETS
	.align		4
        /*00fc*/ 	.byte	0x04, 0x1c
        /*00fe*/ 	.short	(.L_774 - .L_773)


	//   ....[0]....
.L_773:
        /*0100*/ 	.word	0x000000a0


	//   ....[1]....
        /*0104*/ 	.word	0x0000dac0


	//----- nvinfo : EIATTR_CRS_STACK_SIZE
	.align		4
.L_774:
        /*0108*/ 	.byte	0x04, 0x1e
        /*010a*/ 	.short	(.L_776 - .L_775)
.L_775:
        /*010c*/ 	.word	0x00000000


	//----- nvinfo : EIATTR_CBANK_PARAM_SIZE
	.align		4
.L_776:
        /*0110*/ 	.byte	0x03, 0x19
        /*0112*/ 	.short	0x0280


	//----- nvinfo : EIATTR_PARAM_CBANK
	.align		4
        /*0114*/ 	.byte	0x04, 0x0a
        /*0116*/ 	.short	(.L_778 - .L_777)
	.align		4
.L_777:
        /*0118*/ 	.word	index@(.nv.constant0._ZN5flash44flash_bwd_dq_dk_dv_loop_seqk_parallel_kernelI23Flash_bwd_kernel_traitsILi64ELi128ELi128ELi8ELi4ELi4ELi4ELb0ELb0EN7cutlass10bfloat16_tE19Flash_kernel_traitsILi64ELi128ELi128ELi8ES3_EELb1ELb0ELb1ELb0ELb0ELb0ELb0EEEvNS_16Flash_bwd_paramsE)
        /*011c*/ 	.short	0x0210
        /*011e*/ 	.short	0x0280


	//----- nvinfo : EIATTR_SW_WAR
	.align		4
.L_778:
        /*0120*/ 	.byte	0x04, 0x36
        /*0122*/ 	.short	(.L_780 - .L_779)
.L_779:
        /*0124*/ 	.word	0x00000008
.L_780:


//--------------------- .nv.info._ZN5flash44flash_bwd_dq_dk_dv_loop_seqk_parallel_kernelI23Flash_bwd_kernel_traitsILi64ELi128ELi128ELi8ELi4ELi4ELi4ELb0ELb0EN7cutlass10bfloat16_tE19Flash_kernel_traitsILi64ELi128ELi128ELi8ES3_EELb0ELb0ELb1ELb0ELb0ELb0ELb1EEEvNS_16Flash_bwd_paramsE --------------------------
	.section	.nv.info._ZN5flash44flash_bwd_dq_dk_dv_loop_seqk_parallel_kernelI23Flash_bwd_kernel_traitsILi64ELi128ELi128ELi8ELi4ELi4ELi4ELb0ELb0EN7cutlass10bfloat16_tE19Flash_kernel_traitsILi64ELi128ELi128ELi8ES3_EELb0ELb0ELb1ELb0ELb0ELb0ELb1EEEvNS_16Flash_bwd_paramsE,"",@"SHT_CUDA_INFO"
	.sectionflags	@""
	.align	4


	//----- nvinfo : EIATTR_CUDA_API_VERSION
	.align		4
        /*0000*/ 	.byte	0x04, 0x37
        /*0002*/ 	.short	(.L_782 - .L_781)
.L_781:
        /*0004*/ 	.word	0x00000082


	//----- nvinfo : EIATTR_KPARAM_INFO
	.align		4
.L_782:
        /*0008*/ 	.byte	0x04, 0x17
        /*000a*/ 	.short	(.L_784 - .L_783)
.L_783:
        /*000c*/ 	.word	0x00000000
        /*0010*/ 	.short	0x0000
        /*0012*/ 	.short	0x0000
        /*0014*/ 	.byte	0x00, 0xf0, 0x01, 0x0a


	//----- nvinfo : EIATTR_SPARSE_MMA_MASK
	.align		4
.L_784:
        /*0018*/ 	.byte	0x03, 0x50
        /*001a*/ 	.short	0x0000


	//----- nvinfo : EIATTR_MAXREG_COUNT
	.align		4
        /*001c*/ 	.byte	0x03, 0x1b
        /*001e*/ 	.short	0x00ff


	//----- nvinfo : EIATTR_NUM_BARRIERS
	.align		4
        /*0020*/ 	.byte	0x02, 0x4c
        /*0022*/ 	.byte	0x01
	.zero		1


	//----- nvinfo : EIATTR_ANNOTATIONS
	.align		4
        /*0024*/ 	.byte	0x04, 0x55
        /*0026*/ 	.short	(.L_786 - .L_785)


	//   ....[0]....
.L_785:
        /* <DEDUP_REMOVED lines=85> */


	//----- nvinfo : EIATTR_MERCURY_ISA_VERSION
	.align		4
.L_786:
        /*0568*/ 	.byte	0x03, 0x5f
        /*056a*/ 	.short	0x0101


	//----- nvinfo : EIATTR_EXIT_INSTR_OFFSETS
	.align		4
        /*056c*/ 	.byte	0x04, 0x1c
        /*056e*/ 	.short	(.L_788 - .L_787)


	//   ....[0]....
.L_787:
        /*0570*/ 	.word	0x000000a0


	//   ....[1]....
        /*0574*/ 	.word	0x0000d6b0


	//----- nvinfo : EIATTR_CRS_STACK_SIZE
	.align		4
.L_788:
        /*0578*/ 	.byte	0x04, 0x1e
        /*057a*/ 	.short	(.L_790 - .L_789)
.L_789:
        /*057c*/ 	.word	0x00000000


	//----- nvinfo : EIATTR_CBANK_PARAM_SIZE
	.align		4
.L_790:
        /*0580*/ 	.byte	0x03, 0x19
        /*0582*/ 	.short	0x0280


	//----- nvinfo : EIATTR_PARAM_CBANK
	.align		4
        /*0584*/ 	.byte	0x04, 0x0a
        /*0586*/ 	.short	(.L_792 - .L_791)
	.align		4
.L_791:
        /*0588*/ 	.word	index@(.nv.constant0._ZN5flash44flash_bwd_dq_dk_dv_loop_seqk_parallel_kernelI23Flash_bwd_kernel_traitsILi64ELi128ELi128ELi8ELi4ELi4ELi4ELb0ELb0EN7cutlass10bfloat16_tE19Flash_kernel_traitsILi64ELi128ELi128ELi8ES3_EELb0ELb0ELb1ELb0ELb0ELb0ELb1EEEvNS_16Flash_bwd_paramsE)
        /*058c*/ 	.short	0x0210
        /*058e*/ 	.short	0x0280


	//----- nvinfo : EIATTR_SW_WAR
	.align		4
.L_792:
        /*0590*/ 	.byte	0x04, 0x36
        /*0592*/ 	.short	(.L_794 - .L_793)
.L_793:
        /*0594*/ 	.word	0x00000008
.L_794:


//--------------------- .nv.info._ZN5flash44flash_bwd_dq_dk_dv_loop_seqk_parallel_kernelI23Flash_bwd_kernel_traitsILi64ELi128ELi128ELi8ELi4ELi4ELi4ELb0ELb0EN7cutlass10bfloat16_tE19Flash_kernel_traitsILi64ELi128ELi128ELi8ES3_EELb1ELb0ELb0ELb0ELb1ELb1ELb0EEEvNS_16Flash_bwd_paramsE --------------------------
	.section	.nv.info._ZN5flash44flash_bwd_dq_dk_dv_loop_seqk_parallel_kernelI23Flash_bwd_kernel_traitsILi64ELi128ELi128ELi8ELi4ELi4ELi4ELb0ELb0EN7cutlass10bfloat16_tE19Flash_kernel_traitsILi64ELi128ELi128ELi8ES3_EELb1ELb0ELb0ELb0ELb1ELb1ELb0EEEvNS_16Flash_bwd_paramsE,"",@"SHT_CUDA_INFO"
	.sectionflags	@""
	.align	4


	//----- nvinfo : EIATTR_CUDA_API_VERSION
	.align		4
        /*0000*/ 	.byte	0x04, 0x37
        /*0002*/ 	.short	(.L_796 - .L_795)
.L_795:
        /*0004*/ 	.word	0x00000082


	//----- nvinfo : EIATTR_KPARAM_INFO
	.align		4
.L_796:
        /*0008*/ 	.byte	0x04, 0x17
        /*000a*/ 	.short	(.L_798 - .L_797)
.L_797:
        /*000c*/ 	.word	0x00000000
        /*0010*/ 	.short	0x0000
        /*0012*/ 	.short	0x0000
        /*0014*/ 	.byte	0x00, 0xf0, 0x01, 0x0a


	//----- nvinfo : EIATTR_SPARSE_MMA_MASK
	.align		4
.L_798:
        /*0018*/ 	.byte	0x03, 0x50
        /*001a*/ 	.short	0x0000


	//----- nvinfo : EIATTR_MAXREG_COUNT
	.align		4
        /*001c*/ 	.byte	0x03, 0x1b
        /*001e*/ 	.short	0x00ff


	//----- nvinfo : EIATTR_NUM_BARRIERS
	.align		4
        /*0020*/ 	.byte	0x02, 0x4c
        /*0022*/ 	.byte	0x01
	.zero		1


	//----- nvinfo : EIATTR_ANNOTATIONS
	.align		4
        /*0024*/ 	.byte	0x04, 0x55
        /*0026*/ 	.short	(.L_800 - .L_799)


	//   ....[0]....
.L_799:
        /* <DEDUP_REMOVED lines=21> */


	//----- nvinfo : EIATTR_MERCURY_ISA_VERSION
	.align		4
.L_800:
        /*0168*/ 	.byte	0x03, 0x5f
        /*016a*/ 	.short	0x0101


	//----- nvinfo : EIATTR_EXIT_INSTR_OFFSETS
	.align		4
        /*016c*/ 	.byte	0x04, 0x1c
        /*016e*/ 	.short	(.L_802 - .L_801)


	//   ....[0]....
.L_801:
        /*0170*/ 	.word	0x000000a0


	//   ....[1]....
        /*0174*/ 	.word	0x00009680


	//----- nvinfo : EIATTR_CBANK_PARAM_SIZE
	.align		4
.L_802:
        /*0178*/ 	.byte	0x03, 0x19
        /*017a*/ 	.short	0x0280


	//----- nvinfo : EIATTR_PARAM_CBANK
	.align		4
        /*017c*/ 	.byte	0x04, 0x0a
        /*017e*/ 	.short	(.L_804 - .L_803)
	.align		4
.L_803:
        /*0180*/ 	.word	index@(.nv.constant0._ZN5flash44flash_bwd_dq_dk_dv_loop_seqk_parallel_kernelI23Flash_bwd_kernel_traitsILi64ELi128ELi128ELi8ELi4ELi4ELi4ELb0ELb0EN7cutlass10bfloat16_tE19Flash_kernel_traitsILi64ELi128ELi128ELi8ES3_EELb1ELb0ELb0ELb0ELb1ELb1ELb0EEEvNS_16Flash_bwd_paramsE)
        /*0184*/ 	.short	0x0210
        /*0186*/ 	.short	0x0280


	//----- nvinfo : EIATTR_SW_WAR
	.align		4
.L_804:
        /*0188*/ 	.byte	0x04, 0x36
        /*018a*/ 	.short	(.L_806 - .L_805)
.L_805:
        /*018c*/ 	.word	0x00000008
.L_806:


//--------------------- .nv.info._ZN5flash44flash_bwd_dq_dk_dv_loop_seqk_parallel_kernelI23Flash_bwd_kernel_traitsILi64ELi128ELi128ELi8ELi4ELi4ELi4ELb0ELb0EN7cutlass10bfloat16_tE19Flash_kernel_traitsILi64ELi128ELi128ELi8ES3_EELb0ELb0ELb0ELb0ELb1ELb1ELb1EEEvNS_16Flash_bwd_paramsE --------------------------
	.section	.nv.info._ZN5flash44flash_bwd_dq_dk_dv_loop_seqk_parallel_kernelI23Flash_bwd_kernel_traitsILi64ELi128ELi128ELi8ELi4ELi4ELi4ELb0ELb0EN7cutlass10bfloat16_tE19Flash_kernel_traitsILi64ELi128ELi128ELi8ES3_EELb0ELb0ELb0ELb0ELb1ELb1ELb1EEEvNS_16Flash_bwd_paramsE,"",@"SHT_CUDA_INFO"
	.sectionflags	@""
	.align	4


	//----- nvinfo : EIATTR_CUDA_API_VERSION
	.align		4
        /*0000*/ 	.byte	0x04, 0x37
        /*0002*/ 	.short	(.L_808 - .L_807)
.L_807:
        /*0004*/ 	.word	0x00000082


	//----- nvinfo : EIATTR_KPARAM_INFO
	.align		4
.L_808:
        /*0008*/ 	.byte	0x04, 0x17
        /*000a*/ 	.short	(.L_810 - .L_809)
.L_809:
        /*000c*/ 	.word	0x00000000
        /*0010*/ 	.short	0x0000
        /*0012*/ 	.short	0x0000
        /*0014*/ 	.byte	0x00, 0xf0, 0x01, 0x0a


	//----- nvinfo : EIATTR_SPARSE_MMA_MASK
	.align		4
.L_810:
        /*0018*/ 	.byte	0x03, 0x50
        /*001a*/ 	.short	0x0000


	//----- nvinfo : EIATTR_MAXREG_COUNT
	.align		4
        /*001c*/ 	.byte	0x03, 0x1b
        /*001e*/ 	.short	0x00ff


	//----- nvinfo : EIATTR_NUM_BARRIERS
	.align		4
        /*0020*/ 	.byte	0x02, 0x4c
        /*0022*/ 	.byte	0x01
	.zero		1


	//----- nvinfo : EIATTR_ANNOTATIONS
	.align		4
        /*0024*/ 	.byte	0x04, 0x55
        /*0026*/ 	.short	(.L_812 - .L_811)


	//   ....[0]....
.L_811:
        /* <DEDUP_REMOVED lines=84> */


	//----- nvinfo : EIATTR_MERCURY_ISA_VERSION
	.align		4
.L_812:
        /*0550*/ 	.byte	0x03, 0x5f
        /*0552*/ 	.short	0x0101


	//----- nvinfo : EIATTR_EXIT_INSTR_OFFSETS
	.align		4
        /*0554*/ 	.byte	0x04, 0x1c
        /*0556*/ 	.short	(.L_814 - .L_813)


	//   ....[0]....
.L_813:
        /*0558*/ 	.word	0x000000a0


	//   ....[1]....
        /*055c*/ 	.word	0x000090e0


	//----- nvinfo : EIATTR_CBANK_PARAM_SIZE
	.align		4
.L_814:
        /*0560*/ 	.byte	0x03, 0x19
        /*0562*/ 	.short	0x0280


	//----- nvinfo : EIATTR_PARAM_CBANK
	.align		4
        /*0564*/ 	.byte	0x04, 0x0a
        /*0566*/ 	.short	(.L_816 - .L_815)
	.align		4
.L_815:
        /*0568*/ 	.word	index@(.nv.constant0._ZN5flash44flash_bwd_dq_dk_dv_loop_seqk_parallel_kernelI23Flash_bwd_kernel_traitsILi64ELi128ELi128ELi8ELi4ELi4ELi4ELb0ELb0EN7cutlass10bfloat16_tE19Flash_kernel_traitsILi64ELi128ELi128ELi8ES3_EELb0ELb0ELb0ELb0ELb1ELb1ELb1EEEvNS_16Flash_bwd_paramsE)
        /*056c*/ 	.short	0x0210
        /*056e*/ 	.short	0x0280


	//----- nvinfo : EIATTR_SW_WAR
	.align		4
.L_816:
        /*0570*/ 	.byte	0x04, 0x36
        /*0572*/ 	.short	(.L_818 - .L_817)
.L_817:
        /*0574*/ 	.word	0x00000008
.L_818:


//--------------------- .nv.info._ZN5flash44flash_bwd_dq_dk_dv_loop_seqk_parallel_kernelI23Flash_bwd_kernel_traitsILi64ELi128ELi128ELi8ELi4ELi4ELi4ELb0ELb0EN7cutlass10bfloat16_tE19Flash_kernel_traitsILi64ELi128ELi128ELi8ES3_EELb1ELb0ELb0ELb1ELb0ELb0ELb0EEEvNS_16Flash_bwd_paramsE --------------------------
	.section	.nv.info._ZN5flash44flash_bwd_dq_dk_dv_loop_seqk_parallel_kernelI23Flash_bwd_kernel_traitsILi64ELi128ELi128ELi8ELi4ELi4ELi4ELb0ELb0EN7cutlass10bfloat16_tE19Flash_kernel_traitsILi64ELi128ELi128ELi8ES3_EELb1ELb0ELb0ELb1ELb0ELb0ELb0EEEvNS_16Flash_bwd_paramsE,"",@"SHT_CUDA_INFO"
	.sectionflags	@""
	.align	4


	//----- nvinfo : EIATTR_CUDA_API_VERSION
	.align		4
        /*0000*/ 	.byte	0x04, 0x37
        /*0002*/ 	.short	(.L_820 - .L_819)
.L_819:
        /*0004*/ 	.word	0x00000082


	//----- nvinfo : EIATTR_KPARAM_INFO
	.align		4
.L_820:
        /*0008*/ 	.byte	0x04, 0x17
        /*000a*/ 	.short	(.L_822 - .L_821)
.L_821:
        /*000c*/ 	.word	0x00000000
        /*0010*/ 	.short	0x0000
        /*0012*/ 	.short	0x0000
        /*0014*/ 	.byte	0x00, 0xf0, 0x01, 0x0a


	//----- nvinfo : EIATTR_SPARSE_MMA_MASK
	.align		4
.L_822:
        /*0018*/ 	.byte	0x03, 0x50
        /*001a*/ 	.short	0x0000


	//----- nvinfo : EIATTR_MAXREG_COUNT
	.align		4
        /*001c*/ 	.byte	0x03, 0x1b
        /*001e*/ 	.short	0x00ff


	//----- nvinfo : EIATTR_NUM_BARRIERS
	.align		4
        /*0020*/ 	.byte	0x02, 0x4c
        /*0022*/ 	.byte	0x01
	.zero		1


	//----- nvinfo : EIATTR_ANNOTATIONS
	.align		4
        /*0024*/ 	.byte	0x04, 0x55
        /*0026*/ 	.short	(.L_824 - .L_823)


	//   ....[0]....
.L_823:
        /* <DEDUP_REMOVED lines=17> */


	//----- nvinfo : EIATTR_MERCURY_ISA_VERSION
	.align		4
.L_824:
        /*0128*/ 	.byte	0x03, 0x5f
        /*012a*/ 	.short	0x0101


	//----- nvinfo : EIATTR_EXIT_INSTR_OFFSETS
	.align		4
        /*012c*/ 	.byte	0x04, 0x1c
        /*012e*/ 	.short	(.L_826 - .L_825)


	//   ....[0]....
.L_825:
        /*0130*/ 	.word	0x000000a0


	//   ....[1]....
        /*0134*/ 	.word	0x0000e150


	//----- nvinfo : EIATTR_CRS_STACK_SIZE
	.align		4
.L_826:
        /*0138*/ 	.byte	0x04, 0x1e
        /*013a*/ 	.short	(.L_828 - .L_827)
.L_827:
        /*013c*/ 	.word	0x00000000


	//----- nvinfo : EIATTR_CBANK_PARAM_SIZE
	.align		4
.L_828:
        /*0140*/ 	.byte	0x03, 0x19
        /*0142*/ 	.short	0x0280


	//----- nvinfo : EIATTR_PARAM_CBANK
	.align		4
        /*0144*/ 	.byte	0x04, 0x0a
        /*0146*/ 	.short	(.L_830 - .L_829)
	.align		4
.L_829:
        /*0148*/ 	.word	index@(.nv.constant0._ZN5flash44flash_bwd_dq_dk_dv_loop_seqk_parallel_kernelI23Flash_bwd_kernel_traitsILi64ELi128ELi128ELi8ELi4ELi4ELi4ELb0ELb0EN7cutlass10bfloat16_tE19Flash_kernel_traitsILi64ELi128ELi128ELi8ES3_EELb1ELb0ELb0ELb1ELb0ELb0ELb0EEEvNS_16Flash_bwd_paramsE)
        /*014c*/ 	.short	0x0210
        /*014e*/ 	.short	0x0280


	//----- nvinfo : EIATTR_SW_WAR
	.align		4
.L_830:
        /*0150*/ 	.byte	0x04, 0x36
        /*0152*/ 	.short	(.L_832 - .L_831)
.L_831:
        /*0154*/ 	.word	0x00000008
.L_832:


//--------------------- .nv.info._ZN5flash44flash_bwd_dq_dk_dv_loop_seqk_parallel_kernelI23Flash_bwd_kernel_traitsILi64ELi128ELi128ELi8ELi4ELi4ELi4ELb0ELb0EN7cutlass10bfloat16_tE19Flash_kernel_traitsILi64ELi128ELi128ELi8ES3_EELb0ELb0ELb0ELb1ELb0ELb0ELb1EEEvNS_16Flash_bwd_paramsE --------------------------
	.section	.nv.info._ZN5flash44flash_bwd_dq_dk_dv_loop_seqk_parallel_kernelI23Flash_bwd_kernel_traitsILi64ELi128ELi128ELi8ELi4ELi4ELi4ELb0ELb0EN7cutlass10bfloat16_tE19Flash_kernel_traitsILi64ELi128ELi128ELi8ES3_EELb0ELb0ELb0ELb1ELb0ELb0ELb1EEEvNS_16Flash_bwd_paramsE,"",@"SHT_CUDA_INFO"
	.sectionflags	@""
	.align	4


	//----- nvinfo : EIATTR_CUDA_API_VERSION
	.align		4
        /*0000*/ 	.byte	0x04, 0x37
        /*0002*/ 	.short	(.L_834 - .L_833)
.L_833:
        /*0004*/ 	.word	0x00000082


	//----- nvinfo : EIATTR_KPARAM_INFO
	.align		4
.L_834:
        /*0008*/ 	.byte	0x04, 0x17
        /*000a*/ 	.short	(.L_836 - .L_835)
.L_835:
        /*000c*/ 	.word	0x00000000
        /*0010*/ 	.short	0x0000
        /*0012*/ 	.short	0x0000
        /*0014*/ 	.byte	0x00, 0xf0, 0x01, 0x0a


	//----- nvinfo : EIATTR_SPARSE_MMA_MASK
	.align		4
.L_836:
        /*0018*/ 	.byte	0x03, 0x50
        /*001a*/ 	.short	0x0000


	//----- nvinfo : EIATTR_MAXREG_COUNT
	.align		4
        /*001c*/ 	.byte	0x03, 0x1b
        /*001e*/ 	.short	0x00ff


	//----- nvinfo : EIATTR_NUM_BARRIERS
	.align		4
        /*0020*/ 	.byte	0x02, 0x4c
        /*0022*/ 	.byte	0x01
	.zero		1


	//----- nvinfo : EIATTR_ANNOTATIONS
	.align		4
        /*0024*/ 	.byte	0x04, 0x55
        /*0026*/ 	.short	(.L_838 - .L_837)


	//   ....[0]....
.L_837:
        /* <DEDUP_REMOVED lines=92> */


	//----- nvinfo : EIATTR_MERCURY_ISA_VERSION
	.align		4
.L_838:
        /*05d0*/ 	.byte	0x03, 0x5f
        /*05d2*/ 	.short	0x0101


	//----- nvinfo : EIATTR_EXIT_INSTR_OFFSETS
	.align		4
        /*05d4*/ 	.byte	0x04, 0x1c
        /*05d6*/ 	.short	(.L_840 - .L_839)


	//   ....[0]....
.L_839:
        /*05d8*/ 	.word	0x000000a0


	//   ....[1]....
        /*05dc*/ 	.word	0x0000dca0


	//----- nvinfo : EIATTR_CRS_STACK_SIZE
	.align		4
.L_840:
        /*05e0*/ 	.byte	0x04, 0x1e
        /*05e2*/ 	.short	(.L_842 - .L_841)
.L_841:
        /*05e4*/ 	.word	0x00000000


	//----- nvinfo : EIATTR_CBANK_PARAM_SIZE
	.align		4
.L_842:
        /*05e8*/ 	.byte	0x03, 0x19
        /*05ea*/ 	.short	0x0280


	//----- nvinfo : EIATTR_PARAM_CBANK
	.align		4
        /*05ec*/ 	.byte	0x04, 0x0a
        /*05ee*/ 	.short	(.L_844 - .L_843)
	.align		4
.L_843:
        /*05f0*/ 	.word	index@(.nv.constant0._ZN5flash44flash_bwd_dq_dk_dv_loop_seqk_parallel_kernelI23Flash_bwd_kernel_traitsILi64ELi128ELi128ELi8ELi4ELi4ELi4ELb0ELb0EN7cutlass10bfloat16_tE19Flash_kernel_traitsILi64ELi128ELi128ELi8ES3_EELb0ELb0ELb0ELb1ELb0ELb0ELb1EEEvNS_16Flash_bwd_paramsE)
        /*05f4*/ 	.short	0x0210
        /*05f6*/ 	.short	0x0280


	//----- nvinfo : EIATTR_SW_WAR
	.align		4
.L_844:
        /*05f8*/ 	.byte	0x04, 0x36
        /*05fa*/ 	.short	(.L_846 - .L_845)
.L_845:
        /*05fc*/ 	.word	0x00000008
.L_846:


//--------------------- .nv.info._ZN5flash44flash_bwd_dq_dk_dv_loop_seqk_parallel_kernelI23Flash_bwd_kernel_traitsILi64ELi128ELi128ELi8ELi4ELi4ELi4ELb0ELb0EN7cutlass10bfloat16_tE19Flash_kernel_traitsILi64ELi128ELi128ELi8ES3_EELb1ELb0ELb1ELb0ELb0ELb1ELb0EEEvNS_16Flash_bwd_paramsE --------------------------
	.section	.nv.info._ZN5flash44flash_bwd_dq_dk_dv_loop_seqk_parallel_kernelI23Flash_bwd_kernel_traitsILi64ELi128ELi128ELi8ELi4ELi4ELi4ELb0ELb0EN7cutlass10bfloat16_tE19Flash_kernel_traitsILi64ELi128ELi128ELi8ES3_EELb1ELb0ELb1ELb0ELb0ELb1ELb0EEEvNS_16Flash_bwd_paramsE,"",@"SHT_CUDA_INFO"
	.sectionflags	@""
	.align	4


	//----- nvinfo : EIATTR_CUDA_API_VERSION
	.align		4
        /*0000*/ 	.byte	0x04, 0x37
        /*0002*/ 	.short	(.L_848 - .L_847)
.L_847:
        /*0004*/ 	.word	0x00000082


	//----- nvinfo : EIATTR_KPARAM_INFO
	.align		4
.L_848:
        /*0008*/ 	.byte	0x04, 0x17
        /*000a*/ 	.short	(.L_850 - .L_849)
.L_849:
        /*000c*/ 	.word	0x00000000
        /*0010*/ 	.short	0x0000
        /*0012*/ 	.short	0x0000
        /*0014*/ 	.byte	0x00, 0xf0, 0x01, 0x0a


	//----- nvinfo : EIATTR_SPARSE_MMA_MASK
	.align		4
.L_850:
        /*0018*/ 	.byte	0x03, 0x50
        /*001a*/ 	.short	0x0000


	//----- nvinfo : EIATTR_MAXREG_COUNT
	.align		4
        /*001c*/ 	.byte	0x03, 0x1b
        /*001e*/ 	.short	0x00ff


	//----- nvinfo : EIATTR_NUM_BARRIERS
	.align		4
        /*0020*/ 	.byte	0x02, 0x4c
        /*0022*/ 	.byte	0x01
	.zero		1


	//----- nvinfo : EIATTR_ANNOTATIONS
	.align		4
        /*0024*/ 	.byte	0x04, 0x55
        /*0026*/ 	.short	(.L_852 - .L_851)


	//   ....[0]....
.L_851:
        /* <DEDUP_REMOVED lines=13> */


	//----- nvinfo : EIATTR_MERCURY_ISA_VERSION
	.align		4
.L_852:
        /*00e8*/ 	.byte	0x03, 0x5f
        /*00ea*/ 	.short	0x0101


	//----- nvinfo : EIATTR_INT_WARP_WIDE_INSTR_OFFSETS
	.align		4
        /*00ec*/ 	.byte	0x04, 0x31
        /*00ee*/ 	.short	(.L_854 - .L_853)


	//   ....[0]....
.L_853:
        /*00f0*/ 	.word	0x00002cc0


	//----- nvinfo : EIATTR_EXIT_INSTR_OFFSETS
	.align		4
.L_854:
        /*00f4*/ 	.byte	0x04, 0x1c
        /*00f6*/ 	.short	(.L_856 - .L_855)


	//   ....[0]....
.L_855:
        /*00f8*/ 	.word	0x000000c0


	//   ....[1]....
        /*00fc*/ 	.word	0x0000c990


	//----- nvinfo : EIATTR_CRS_STACK_SIZE
	.align		4
.L_856:
        /*0100*/ 	.byte	0x04, 0x1e
        /*0102*/ 	.short	(.L_858 - .L_857)
.L_857:
        /*0104*/ 	.word	0x00000000


	//----- nvinfo : EIATTR_CBANK_PARAM_SIZE
	.align		4
.L_858:
        /*0108*/ 	.byte	0x03, 0x19
        /*010a*/ 	.short	0x0280


	//----- nvinfo : EIATTR_PARAM_CBANK
	.align		4
        /*010c*/ 	.byte	0x04, 0x0a
        /*010e*/ 	.short	(.L_860 - .L_859)
	.align		4
.L_859:
        /*0110*/ 	.word	index@(.nv.constant0._ZN5flash44flash_bwd_dq_dk_dv_loop_seqk_parallel_kernelI23Flash_bwd_kernel_traitsILi64ELi128ELi128ELi8ELi4ELi4ELi4ELb0ELb0EN7cutlass10bfloat16_tE19Flash_kernel_traitsILi64ELi128ELi128ELi8ES3_EELb1ELb0ELb1ELb0ELb0ELb1ELb0EEEvNS_16Flash_bwd_paramsE)
        /*0114*/ 	.short	0x0210
        /*0116*/ 	.short	0x0280


	//----- nvinfo : EIATTR_SW_WAR
	.align		4
.L_860:
        /*0118*/ 	.byte	0x04, 0x36
        /*011a*/ 	.short	(.L_862 - .L_861)
.L_861:
        /*011c*/ 	.word	0x00000008
.L_862:


//--------------------- .nv.info._ZN5flash44flash_bwd_dq_dk_dv_loop_seqk_parallel_kernelI23Flash_bwd_kernel_traitsILi64ELi128ELi128ELi8ELi4ELi4ELi4ELb0ELb0EN7cutlass10bfloat16_tE19Flash_kernel_traitsILi64ELi128ELi128ELi8ES3_EELb0ELb0ELb1ELb0ELb0ELb1ELb1EEEvNS_16Flash_bwd_paramsE --------------------------
	.section	.nv.info._ZN5flash44flash_bwd_dq_dk_dv_loop_seqk_parallel_kernelI23Flash_bwd_kernel_traitsILi64ELi128ELi128ELi8ELi4ELi4ELi4ELb0ELb0EN7cutlass10bfloat16_tE19Flash_kernel_traitsILi64ELi128ELi128ELi8ES3_EELb0ELb0ELb1ELb0ELb0ELb1ELb1EEEvNS_16Flash_bwd_paramsE,"",@"SHT_CUDA_INFO"
	.sectionflags	@""
	.align	4


	//----- nvinfo : EIATTR_CUDA_API_VERSION
	.align		4
        /*0000*/ 	.byte	0x04, 0x37
        /*0002*/ 	.short	(.L_864 - .L_863)
.L_863:
        /*0004*/ 	.word	0x00000082


	//----- nvinfo : EIATTR_KPARAM_INFO
	.align		4
.L_864:
        /*0008*/ 	.byte	0x04, 0x17
        /*000a*/ 	.short	(.L_866 - .L_865)
.L_865:
        /*000c*/ 	.word	0x00000000
        /*0010*/ 	.short	0x0000
        /*0012*/ 	.short	0x0000
        /*0014*/ 	.byte	0x00, 0xf0, 0x01, 0x0a


	//----- nvinfo : EIATTR_SPARSE_MMA_MASK
	.align		4
.L_866:
        /*0018*/ 	.byte	0x03, 0x50
        /*001a*/ 	.short	0x0000


	//----- nvinfo : EIATTR_MAXREG_COUNT
	.align		4
        /*001c*/ 	.byte	0x03, 0x1b
        /*001e*/ 	.short	0x00ff


	//----- nvinfo : EIATTR_NUM_BARRIERS
	.align		4
        /*0020*/ 	.byte	0x02, 0x4c
        /*0022*/ 	.byte	0x01
	.zero		1


	//----- nvinfo : EIATTR_ANNOTATIONS
	.align		4
        /*0024*/ 	.byte	0x04, 0x55
        /*0026*/ 	.short	(.L_868 - .L_867)


	//   ....[0]....
.L_867:
        /* <DEDUP_REMOVED lines=85> */


	//----- nvinfo : EIATTR_MERCURY_ISA_VERSION
	.align		4
.L_868:
        /*0568*/ 	.byte	0x03, 0x5f
        /*056a*/ 	.short	0x0101


	//----- nvinfo : EIATTR_INT_WARP_WIDE_INSTR_OFFSETS
	.align		4
        /*056c*/ 	.byte	0x04, 0x31
        /*056e*/ 	.short	(.L_870 - .L_869)


	//   ....[0]....
.L_869:
        /*0570*/ 	.word	0x00002dd0


	//----- nvinfo : EIATTR_EXIT_INSTR_OFFSETS
	.align		4
.L_870:
        /*0574*/ 	.byte	0x04, 0x1c
        /*0576*/ 	.short	(.L_872 - .L_871)


	//   ....[0]....
.L_871:
        /*0578*/ 	.word	0x000000c0


	//   ....[1]....
        /*057c*/ 	.word	0x0000c990


	//----- nvinfo : EIATTR_CRS_STACK_SIZE
	.align		4
.L_872:
        /*0580*/ 	.byte	0x04, 0x1e
        /*0582*/ 	.short	(.L_874 - .L_873)
.L_873:
        /*0584*/ 	.word	0x00000000


	//----- nvinfo : EIATTR_CBANK_PARAM_SIZE
	.align		4
.L_874:
        /*0588*/ 	.byte	0x03, 0x19
        /*058a*/ 	.short	0x0280


	//----- nvinfo : EIATTR_PARAM_CBANK
	.align		4
        /*058c*/ 	.byte	0x04, 0x0a
        /*058e*/ 	.short	(.L_876 - .L_875)
	.align		4
.L_875:
        /*0590*/ 	.word	index@(.nv.constant0._ZN5flash44flash_bwd_dq_dk_dv_loop_seqk_parallel_kernelI23Flash_bwd_kernel_traitsILi64ELi128ELi128ELi8ELi4ELi4ELi4ELb0ELb0EN7cutlass10bfloat16_tE19Flash_kernel_traitsILi64ELi128ELi128ELi8ES3_EELb0ELb0ELb1ELb0ELb0ELb1ELb1EEEvNS_16Flash_bwd_paramsE)
        /*0594*/ 	.short	0x0210
        /*0596*/ 	.short	0x0280


	//----- nvinfo : EIATTR_SW_WAR
	.align		4
.L_876:
        /*0598*/ 	.byte	0x04, 0x36
        /*059a*/ 	.short	(.L_878 - .L_877)
.L_877:
        /*059c*/ 	.word	0x00000008
.L_878:


//--------------------- .nv.info._ZN5flash44flash_bwd_dq_dk_dv_loop_seqk_parallel_kernelI23Flash_bwd_kernel_traitsILi64ELi128ELi128ELi8ELi4ELi4ELi4ELb0ELb0EN7cutlass10bfloat16_tE19Flash_kernel_traitsILi64ELi128ELi128ELi8ES3_EELb1ELb0ELb1ELb1ELb0ELb0ELb0EEEvNS_16Flash_bwd_paramsE --------------------------
	.section	.nv.info._ZN5flash44flash_bwd_dq_dk_dv_loop_seqk_parallel_kernelI23Flash_bwd_kernel_traitsILi64ELi128ELi128ELi8ELi4ELi4ELi4ELb0ELb0EN7cutlass10bfloat16_tE19Flash_kernel_traitsILi64ELi128ELi128ELi8ES3_EELb1ELb0ELb1ELb1ELb0ELb0ELb0EEEvNS_16Flash_bwd_paramsE,"",@"SHT_CUDA_INFO"
	.sectionflags	@""
	.align	4


	//----- nvinfo : EIATTR_CUDA_API_VERSION
	.align		4
        /*0000*/ 	.byte	0x04, 0x37
        /*0002*/ 	.short	(.L_880 - .L_879)
.L_879:
        /*0004*/ 	.word	0x00000082


	//----- nvinfo : EIATTR_KPARAM_INFO
	.align		4
.L_880:
        /*0008*/ 	.byte	0x04, 0x17
        /*000a*/ 	.short	(.L_882 - .L_881)
.L_881:
        /*000c*/ 	.word	0x00000000
        /*0010*/ 	.short	0x0000
        /*0012*/ 	.short	0x0000
        /*0014*/ 	.byte	0x00, 0xf0, 0x01, 0x0a


	//----- nvinfo : EIATTR_SPARSE_MMA_MASK
	.align		4
.L_882:
        /*0018*/ 	.byte	0x03, 0x50
        /*001a*/ 	.short	0x0000


	//----- nvinfo : EIATTR_MAXREG_COUNT
	.align		4
        /*001c*/ 	.byte	0x03, 0x1b
        /*001e*/ 	.short	0x00ff


	//----- nvinfo : EIATTR_NUM_BARRIERS
	.align		4
        /*0020*/ 	.byte	0x02, 0x4c
        /*0022*/ 	.byte	0x01
	.zero		1


	//----- nvinfo : EIATTR_ANNOTATIONS
	.align		4
        /*0024*/ 	.byte	0x04, 0x55
        /*0026*/ 	.short	(.L_884 - .L_883)


	//   ....[0]....
.L_883:
        /* <DEDUP_REMOVED lines=15> */


	//----- nvinfo : EIATTR_MERCURY_ISA_VERSION
	.align		4
.L_884:
        /*0108*/ 	.byte	0x03, 0x5f
        /*010a*/ 	.short	0x0101


	//----- nvinfo : EIATTR_EXIT_INSTR_OFFSETS
	.align		4
        /*010c*/ 	.byte	0x04, 0x1c
        /*010e*/ 	.short	(.L_886 - .L_885)


	//   ....[0]....
.L_885:
        /*0110*/ 	.word	0x000000a0


	//   ....[1]....
        /*0114*/ 	.word	0x0000e850


	//----- nvinfo : EIATTR_CRS_STACK_SIZE
	.align		4
.L_886:
        /*0118*/ 	.byte	0x04, 0x1e
        /*011a*/ 	.short	(.L_888 - .L_887)
.L_887:
        /*011c*/ 	.word	0x00000000


	//----- nvinfo : EIATTR_CBANK_PARAM_SIZE
	.align		4
.L_888:
        /*0120*/ 	.byte	0x03, 0x19
        /*0122*/ 	.short	0x0280


	//----- nvinfo : EIATTR_PARAM_CBANK
	.align		4
        /*0124*/ 	.byte	0x04, 0x0a
        /*0126*/ 	.short	(.L_890 - .L_889)
	.align		4
.L_889:
        /*0128*/ 	.word	index@(.nv.constant0._ZN5flash44flash_bwd_dq_dk_dv_loop_seqk_parallel_kernelI23Flash_bwd_kernel_traitsILi64ELi128ELi128ELi8ELi4ELi4ELi4ELb0ELb0EN7cutlass10bfloat16_tE19Flash_kernel_traitsILi64ELi128ELi128ELi8ES3_EELb1ELb0ELb1ELb1ELb0ELb0ELb0EEEvNS_16Flash_bwd_paramsE)
        /*012c*/ 	.short	0x0210
        /*012e*/ 	.short	0x0280


	//----- nvinfo : EIATTR_SW_WAR
	.align		4
.L_890:
        /*0130*/ 	.byte	0x04, 0x36
        /*0132*/ 	.short	(.L_892 - .L_891)
.L_891:
        /*0134*/ 	.word	0x00000008
.L_892:


//--------------------- .nv.info._ZN5flash44flash_bwd_dq_dk_dv_loop_seqk_parallel_kernelI23Flash_bwd_kernel_traitsILi64ELi128ELi128ELi8ELi4ELi4ELi4ELb0ELb0EN7cutlass10bfloat16_tE19Flash_kernel_traitsILi64ELi128ELi128ELi8ES3_EELb0ELb0ELb1ELb1ELb0ELb0ELb1EEEvNS_16Flash_bwd_paramsE --------------------------
	.section	.nv.info._ZN5flash44flash_bwd_dq_dk_dv_loop_seqk_parallel_kernelI23Flash_bwd_kernel_traitsILi64ELi128ELi128ELi8ELi4ELi4ELi4ELb0ELb0EN7cutlass10bfloat16_tE19Flash_kernel_traitsILi64ELi128ELi128ELi8ES3_EELb0ELb0ELb1ELb1ELb0ELb0ELb1EEEvNS_16Flash_bwd_paramsE,"",@"SHT_CUDA_INFO"
	.sectionflags	@""
	.align	4


	//----- nvinfo : EIATTR_CUDA_API_VERSION
	.align		4
        /*0000*/ 	.byte	0x04, 0x37
        /*0002*/ 	.short	(.L_894 - .L_893)
.L_893:
        /*0004*/ 	.word	0x00000082


	//----- nvinfo : EIATTR_KPARAM_INFO
	.align		4
.L_894:
        /*0008*/ 	.byte	0x04, 0x17
        /*000a*/ 	.short	(.L_896 - .L_895)
.L_895:
        /*000c*/ 	.word	0x00000000
        /*0010*/ 	.short	0x0000
        /*0012*/ 	.short	0x0000
        /*0014*/ 	.byte	0x00, 0xf0, 0x01, 0x0a


	//----- nvinfo : EIATTR_SPARSE_MMA_MASK
	.align		4
.L_896:
        /*0018*/ 	.byte	0x03, 0x50
        /*001a*/ 	.short	0x0000


	//----- nvinfo : EIATTR_MAXREG_COUNT
	.align		4
        /*001c*/ 	.byte	0x03, 0x1b
        /*001e*/ 	.short	0x00ff


	//----- nvinfo : EIATTR_NUM_BARRIERS
	.align		4
        /*0020*/ 	.byte	0x02, 0x4c
        /*0022*/ 	.byte	0x01
	.zero		1


	//----- nvinfo : EIATTR_ANNOTATIONS
	.align		4
        /*0024*/ 	.byte	0x04, 0x55
        /*0026*/ 	.short	(.L_898 - .L_897)


	//   ....[0]....
.L_897:
        /* <DEDUP_REMOVED lines=85> */


	//----- nvinfo : EIATTR_MERCURY_ISA_VERSION
	.align		4
.L_898:
        /*0568*/ 	.byte	0x03, 0x5f
        /*056a*/ 	.short	0x0101


	//----- nvinfo : EIATTR_EXIT_INSTR_OFFSETS
	.align		4
        /*056c*/ 	.byte	0x04, 0x1c
        /*056e*/ 	.short	(.L_900 - .L_899)


	//   ....[0]....
.L_899:
        /*0570*/ 	.word	0x000000a0


	//   ....[1]....
        /*0574*/ 	.word	0x0000e020


	//----- nvinfo : EIATTR_CRS_STACK_SIZE
	.align		4
.L_900:
        /*0578*/ 	.byte	0x04, 0x1e
        /*057a*/ 	.short	(.L_902 - .L_901)
.L_901:
        /*057c*/ 	.word	0x00000000


	//----- nvinfo : EIATTR_CBANK_PARAM_SIZE
	.align		4
.L_902:
        /*0580*/ 	.byte	0x03, 0x19
        /*0582*/ 	.short	0x0280


	//----- nvinfo : EIATTR_PARAM_CBANK
	.align		4
        /*0584*/ 	.byte	0x04, 0x0a
        /*0586*/ 	.short	(.L_904 - .L_903)
	.align		4
.L_903:
        /*0588*/ 	.word	index@(.nv.constant0._ZN5flash44flash_bwd_dq_dk_dv_loop_seqk_parallel_kernelI23Flash_bwd_kernel_traitsILi64ELi128ELi128ELi8ELi4ELi4ELi4ELb0ELb0EN7cutlass10bfloat16_tE19Flash_kernel_traitsILi64ELi128ELi128ELi8ES3_EELb0ELb0ELb1ELb1ELb0ELb0ELb1EEEvNS_16Flash_bwd_paramsE)
        /*058c*/ 	.short	0x0210
        /*058e*/ 	.short	0x0280


	//----- nvinfo : EIATTR_SW_WAR
	.align		4
.L_904:
        /*0590*/ 	.byte	0x04, 0x36
        /*0592*/ 	.short	(.L_906 - .L_905)
.L_905:
        /*0594*/ 	.word	0x00000008
.L_906:


//--------------------- .nv.info._ZN5flash25flash_bwd_dot_do_o_kernelILb0E23Flash_bwd_kernel_traitsILi64ELi128ELi128ELi8ELi4ELi4ELi4ELb0ELb0EN7cutlass10bfloat16_tE19Flash_kernel_traitsILi64ELi128ELi128ELi8ES3_EEEEvNS_16Flash_bwd_paramsE --------------------------
	.section	.nv.info._ZN5flash25flash_bwd_dot_do_o_kernelILb0E23Flash_bwd_kernel_traitsILi64ELi128ELi128ELi8ELi4ELi4ELi4ELb0ELb0EN7cutlass10bfloat16_tE19Flash_kernel_traitsILi64ELi128ELi128ELi8ES3_EEEEvNS_16Flash_bwd_paramsE,"",@"SHT_CUDA_INFO"
	.sectionflags	@""
	.align	4


	//----- nvinfo : EIATTR_CUDA_API_VERSION
	.align		4
        /*0000*/ 	.byte	0x04, 0x37
        /*0002*/ 	.short	(.L_908 - .L_907)
.L_907:
        /*0004*/ 	.word	0x00000082


	//----- nvinfo : EIATTR_KPARAM_INFO
	.align		4
.L_908:
        /*0008*/ 	.byte	0x04, 0x17
        /*000a*/ 	.short	(.L_910 - .L_909)
.L_909:
        /*000c*/ 	.word	0x00000000
        /*0010*/ 	.short	0x0000
        /*0012*/ 	.short	0x0000
        /*0014*/ 	.byte	0x00, 0xf0, 0x01, 0x0a


	//----- nvinfo : EIATTR_SPARSE_MMA_MASK
	.align		4
.L_910:
        /*0018*/ 	.byte	0x03, 0x50
        /*001a*/ 	.short	0x0000


	//----- nvinfo : EIATTR_MAXREG_COUNT
	.align		4
        /*001c*/ 	.byte	0x03, 0x1b
        /*001e*/ 	.short	0x00ff


	//----- nvinfo : EIATTR_MERCURY_ISA_VERSION
	.align		4
        /*0020*/ 	.byte	0x03, 0x5f
        /*0022*/ 	.short	0x0101


	//----- nvinfo : EIATTR_COOP_GROUP_MASK_REGIDS
	.align		4
        /*0024*/ 	.byte	0x04, 0x29
        /*0026*/ 	.short	(.L_912 - .L_911)


	//   ....[0]....
.L_911:
        /*0028*/ 	.word	0xffffffff


	//   ....[1]....
        /*002c*/ 	.word	0xffffffff


	//   ....[2]....
        /*0030*/ 	.word	0xffffffff


	//   ....[3]....
        /*0034*/ 	.word	0xffffffff


	//   ....[4]....
        /*0038*/ 	.word	0xffffffff


	//   ....[5]....
        /*003c*/ 	.word	0xffffffff


	//   ....[6]....
        /*0040*/ 	.word	0xffffffff


	//   ....[7]....
        /*0044*/ 	.word	0xffffffff


	//   ....[8]....
        /*0048*/ 	.word	0xffffffff


	//   ....[9]....
        /*004c*/ 	.word	0xffffffff


	//   ....[10]....
        /*0050*/ 	.word	0xffffffff


	//   ....[11]....
        /*0054*/ 	.word	0xffffffff


	//----- nvinfo : EIATTR_COOP_GROUP_INSTR_OFFSETS
	.align		4
.L_912:
        /*0058*/ 	.byte	0x04, 0x28
        /*005a*/ 	.short	(.L_914 - .L_913)


	//   ....[0]....
.L_913:
        /*005c*/ 	.word	0x00001300


	//   ....[1]....
        /*0060*/ 	.word	0x00001320


	//   ....[2]....
        /*0064*/ 	.word	0x00001330


	//   ....[3]....
        /*0068*/ 	.word	0x00001340


	//   ....[4]....
        /*006c*/ 	.word	0x00001380


	//   ....[5]....
        /*0070*/ 	.word	0x000013a0


	//   ....[6]....
        /*0074*/ 	.word	0x000013c0


	//   ....[7]....
        /*0078*/ 	.word	0x000013d0


	//   ....[8]....
        /*007c*/ 	.word	0x00001410


	//   ....[9]....
        /*0080*/ 	.word	0x00001430


	//   ....[10]....
        /*0084*/ 	.word	0x00001440


	//   ....[11]....
        /*0088*/ 	.word	0x00001450


	//----- nvinfo : EIATTR_EXIT_INSTR_OFFSETS
	.align		4
.L_914:
        /*008c*/ 	.byte	0x04, 0x1c
        /*008e*/ 	.short	(.L_916 - .L_915)


	//   ....[0]....
.L_915:
        /*0090*/ 	.word	0x00000130


	//   ....[1]....
        /*0094*/ 	.word	0x00001580


	//   ....[2]....
        /*0098*/ 	.word	0x000015a0


	//----- nvinfo : EIATTR_CBANK_PARAM_SIZE
	.align		4
.L_916:
        /*009c*/ 	.byte	0x03, 0x19
        /*009e*/ 	.short	0x0280


	//----- nvinfo : EIATTR_PARAM_CBANK
	.align		4
        /*00a0*/ 	.byte	0x04, 0x0a
        /*00a2*/ 	.short	(.L_918 - .L_917)
	.align		4
.L_917:
        /*00a4*/ 	.word	index@(.nv.constant0._ZN5flash25flash_bwd_dot_do_o_kernelILb0E23Flash_bwd_kernel_traitsILi64ELi128ELi128ELi8ELi4ELi4ELi4ELb0ELb0EN7cutlass10bfloat16_tE19Flash_kernel_traitsILi64ELi128ELi128ELi8ES3_EEEEvNS_16Flash_bwd_paramsE)
        /*00a8*/ 	.short	0x0210
        /*00aa*/ 	.short	0x0280


	//----- nvinfo : EIATTR_SW_WAR
	.align		4
.L_918:
        /*00ac*/ 	.byte	0x04, 0x36
        /*00ae*/ 	.short	(.L_920 - .L_919)
.L_919:
        /*00b0*/ 	.word	0x00000008
.L_920:


//--------------------- .nv.info._ZN5flash25flash_bwd_dot_do_o_kernelILb1E23Flash_bwd_kernel_traitsILi64ELi128ELi128ELi8ELi4ELi4ELi4ELb0ELb0EN7cutlass10bfloat16_tE19Flash_kernel_traitsILi64ELi128ELi128ELi8ES3_EEEEvNS_16Flash_bwd_paramsE --------------------------
	.section	.nv.info._ZN5flash25flash_bwd_dot_do_o_kernelILb1E23Flash_bwd_kernel_traitsILi64ELi128ELi128ELi8ELi4ELi4ELi4ELb0ELb0EN7cutlass10bfloat16_tE19Flash_kernel_traitsILi64ELi128ELi128ELi8ES3_EEEEvNS_16Flash_bwd_paramsE,"",@"SHT_CUDA_INFO"
	.sectionflags	@""
	.align	4


	//----- nvinfo : EIATTR_CUDA_API_VERSION
	.align		4
        /*0000*/ 	.byte	0x04, 0x37
        /*0002*/ 	.short	(.L_922 - .L_921)
.L_921:
        /*0004*/ 	.word	0x00000082


	//----- nvinfo : EIATTR_KPARAM_INFO
	.align		4
.L_922:
        /*0008*/ 	.byte	0x04, 0x17
        /*000a*/ 	.short	(.L_924 - .L_923)
.L_923:
        /*000c*/ 	.word	0x00000000
        /*0010*/ 	.short	0x0000
        /*0012*/ 	.short	0x0000
        /*0014*/ 	.byte	0x00, 0xf0, 0x01, 0x0a


	//----- nvinfo : EIATTR_SPARSE_MMA_MASK
	.align		4
.L_924:
        /*0018*/ 	.byte	0x03, 0x50
        /*001a*/ 	.short	0x0000


	//----- nvinfo : EIATTR_MAXREG_COUNT
	.align		4
        /*001c*/ 	.byte	0x03, 0x1b
        /*001e*/ 	.short	0x00ff


	//----- nvinfo : EIATTR_MERCURY_ISA_VERSION
	.align		4
        /*0020*/ 	.byte	0x03, 0x5f
        /*0022*/ 	.short	0x0101


	//----- nvinfo : EIATTR_COOP_GROUP_MASK_REGIDS
	.align		4
        /*0024*/ 	.byte	0x04, 0x29
        /*0026*/ 	.short	(.L_926 - .L_925)


	//   ....[0]....
.L_925:
        /*0028*/ 	.word	0xffffffff


	//   ....[1]....
        /*002c*/ 	.word	0xffffffff


	//   ....[2]....
        /*0030*/ 	.word	0xffffffff


	//   ....[3]....
        /*0034*/ 	.word	0xffffffff


	//   ....[4]....
        /*0038*/ 	.word	0xffffffff


	//   ....[5]....
        /*003c*/ 	.word	0xffffffff


	//   ....[6]....
        /*0040*/ 	.word	0xffffffff


	//   ....[7]....
        /*0044*/ 	.word	0xffffffff


	//   ....[8]....
        /*0048*/ 	.word	0xffffffff


	//   ....[9]....
        /*004c*/ 	.word	0xffffffff


	//   ....[10]....
        /*0050*/ 	.word	0xffffffff


	//   ....[11]....
        /*0054*/ 	.word	0xffffffff


	//----- nvinfo : EIATTR_COOP_GROUP_INSTR_OFFSETS
	.align		4
.L_926:
        /*0058*/ 	.byte	0x04, 0x28
        /*005a*/ 	.short	(.L_928 - .L_927)


	//   ....[0]....
.L_927:
        /*005c*/ 	.word	0x000012a0


	//   ....[1]....
        /*0060*/ 	.word	0x00001320


	//   ....[2]....
        /*0064*/ 	.word	0x000013c0


	//   ....[3]....
        /*0068*/ 	.word	0x00001660


	//   ....[4]....
        /*006c*/ 	.word	0x00001690


	//   ....[5]....
        /*0070*/ 	.word	0x000016a0


	//   ....[6]....
        /*0074*/ 	.word	0x000016e0


	//   ....[7]....
        /*0078*/ 	.word	0x000016f0


	//   ....[8]....
        /*007c*/ 	.word	0x00001700


	//   ....[9]....
        /*0080*/ 	.word	0x00001750


	//   ....[10]....
        /*0084*/ 	.word	0x00001790


	//   ....[11]....
        /*0088*/ 	.word	0x000017a0


	//----- nvinfo : EIATTR_EXIT_INSTR_OFFSETS
	.align		4
.L_928:
        /*008c*/ 	.byte	0x04, 0x1c
        /*008e*/ 	.short	(.L_930 - .L_929)


	//   ....[0]....
.L_929:
        /*0090*/ 	.word	0x00000130


	//   ....[1]....
        /*0094*/ 	.word	0x00001950


	//----- nvinfo : EIATTR_CBANK_PARAM_SIZE
	.align		4
.L_930:
        /*0098*/ 	.byte	0x03, 0x19
        /*009a*/ 	.short	0x0280


	//----- nvinfo : EIATTR_PARAM_CBANK
	.align		4
        /*009c*/ 	.byte	0x04, 0x0a
        /*009e*/ 	.short	(.L_932 - .L_931)
	.align		4
.L_931:
        /*00a0*/ 	.word	index@(.nv.constant0._ZN5flash25flash_bwd_dot_do_o_kernelILb1E23Flash_bwd_kernel_traitsILi64ELi128ELi128ELi8ELi4ELi4ELi4ELb0ELb0EN7cutlass10bfloat16_tE19Flash_kernel_traitsILi64ELi128ELi128ELi8ES3_EEEEvNS_16Flash_bwd_paramsE)
        /*00a4*/ 	.short	0x0210
        /*00a6*/ 	.short	0x0280


	//----- nvinfo : EIATTR_SW_WAR
	.align		4
.L_932:
        /*00a8*/ 	.byte	0x04, 0x36
        /*00aa*/ 	.short	(.L_934 - .L_933)
.L_933:
        /*00ac*/ 	.word	0x00000008
.L_934:


//--------------------- .nv.callgraph             --------------------------
	.section	.nv.callgraph,"",@"SHT_CUDA_CALLGRAPH"
	.align	4
	.sectionentsize	8
	.align		4
        /*0000*/ 	.word	0x00000000
	.align		4
        /*0004*/ 	.word	0xffffffff
	.align		4
        /*0008*/ 	.word	0x00000000
	.align		4
        /*000c*/ 	.word	0xfffffffe
	.align		4
        /*0010*/ 	.word	0x00000000
	.align		4
        /*0014*/ 	.word	0xfffffffd
	.align		4
        /*0018*/ 	.word	0x00000000
	.align		4
        /*001c*/ 	.word	0xfffffffc


//--------------------- .nv.constant4             --------------------------
	.section	.nv.constant4,"a",@progbits
	.align	8
	.align		8
.nv.constant4:
        /*0000*/ 	.dword	_ZN65_INTERNAL_23e465db_29_flash_bwd_hdim64_bf16_sm80_cu_21e1f8cb_28464cuda3std3__45__cpo5beginE
	.align		8
        /*0008*/ 	.dword	_ZN65_INTERNAL_23e465db_29_flash_bwd_hdim64_bf16_sm80_cu_21e1f8cb_28464cuda3std3__45__cpo3endE
	.align		8
        /*0010*/ 	.dword	_ZN65_INTERNAL_23e465db_29_flash_bwd_hdim64_bf16_sm80_cu_21e1f8cb_28464cuda3std3__45__cpo6cbeginE
	.align		8
        /*0018*/ 	.dword	_ZN65_INTERNAL_23e465db_29_flash_bwd_hdim64_bf16_sm80_cu_21e1f8cb_28464cuda3std3__45__cpo4cendE
	.align		8
        /*0020*/ 	.dword	_ZN65_INTERNAL_23e465db_29_flash_bwd_hdim64_bf16_sm80_cu_21e1f8cb_28464cuda3std3__467_GLOBAL__N__23e465db_29_flash_bwd_hdim64_bf16_sm80_cu_21e1f8cb_28466ignoreE
	.align		8
        /*0028*/ 	.dword	_ZN65_INTERNAL_23e465db_29_flash_bwd_hdim64_bf16_sm80_cu_21e1f8cb_28464cuda3std3__419piecewise_constructE
	.align		8
        /*0030*/ 	.dword	_ZN65_INTERNAL_23e465db_29_flash_bwd_hdim64_bf16_sm80_cu_21e1f8cb_28464cuda3std3__48in_placeE
	.align		8
        /*0038*/ 	.dword	_ZN65_INTERNAL_23e465db_29_flash_bwd_hdim64_bf16_sm80_cu_21e1f8cb_28464cuda3std6ranges3__45__cpo4swapE
	.align		8
        /*0040*/ 	.dword	_ZN65_INTERNAL_23e465db_29_flash_bwd_hdim64_bf16_sm80_cu_21e1f8cb_28464cuda3std6ranges3__45__cpo9iter_moveE
	.align		8
        /*0048*/ 	.dword	_ZN65_INTERNAL_23e465db_29_flash_bwd_hdim64_bf16_sm80_cu_21e1f8cb_28464cute7productE
	.align		8
        /*0050*/ 	.dword	_ZN65_INTERNAL_23e465db_29_flash_bwd_hdim64_bf16_sm80_cu_21e1f8cb_28464cute1_E


//--------------------- .text._ZN5flash44flash_bwd_dq_dk_dv_loop_seqk_parallel_kernelI23Flash_bwd_kernel_traitsILi64ELi64ELi128ELi8ELi2ELi4ELi4ELb1ELb0EN7cutlass10bfloat16_tE19Flash_kernel_traitsILi64ELi64ELi128ELi8ES3_EELb0ELb0ELb0ELb0ELb0ELb1ELb0EEEvNS_16Flash_bwd_paramsE --------------------------
	.section	.text._ZN5flash44flash_bwd_dq_dk_dv_loop_seqk_parallel_kernelI23Flash_bwd_kernel_traitsILi64ELi64ELi128ELi8ELi2ELi4ELi4ELb1ELb0EN7cutlass10bfloat16_tE19Flash_kernel_traitsILi64ELi64ELi128ELi8ES3_EELb0ELb0ELb0ELb0ELb0ELb1ELb0EEEvNS_16Flash_bwd_paramsE,"ax",@progbits
	.align	128
        .global         _ZN5flash44flash_bwd_dq_dk_dv_loop_seqk_parallel_kernelI23Flash_bwd_kernel_traitsILi64ELi64ELi128ELi8ELi2ELi4ELi4ELb1ELb0EN7cutlass10bfloat16_tE19Flash_kernel_traitsILi64ELi64ELi128ELi8ES3_EELb0ELb0ELb0ELb0ELb0ELb1ELb0EEEvNS_16Flash_bwd_paramsE
        .type           _ZN5flash44flash_bwd_dq_dk_dv_loop_seqk_parallel_kernelI23Flash_bwd_kernel_traitsILi64ELi64ELi128ELi8ELi2ELi4ELi4ELb1ELb0EN7cutlass10bfloat16_tE19Flash_kernel_traitsILi64ELi64ELi128ELi8ES3_EELb0ELb0ELb0ELb0ELb0ELb1ELb0EEEvNS_16Flash_bwd_paramsE,@function
        .size           _ZN5flash44flash_bwd_dq_dk_dv_loop_seqk_parallel_kernelI23Flash_bwd_kernel_traitsILi64ELi64ELi128ELi8ELi2ELi4ELi4ELb1ELb0EN7cutlass10bfloat16_tE19Flash_kernel_traitsILi64ELi64ELi128ELi8ES3_EELb0ELb0ELb0ELb0ELb0ELb1ELb0EEEvNS_16Flash_bwd_paramsE,(.L_x_2455 - _ZN5flash44flash_bwd_dq_dk_dv_loop_seqk_parallel_kernelI23Flash_bwd_kernel_traitsILi64ELi64ELi128ELi8ELi2ELi4ELi4ELb1ELb0EN7cutlass10bfloat16_tE19Flash_kernel_traitsILi64ELi64ELi128ELi8ES3_EELb0ELb0ELb0ELb0ELb0ELb1ELb0EEEvNS_16Flash_bwd_paramsE)
        .other          _ZN5flash44flash_bwd_dq_dk_dv_loop_seqk_parallel_kernelI23Flash_bwd_kernel_traitsILi64ELi64ELi128ELi8ELi2ELi4ELi4ELb1ELb0EN7cutlass10bfloat16_tE19Flash_kernel_traitsILi64ELi64ELi128ELi8ES3_EELb0ELb0ELb0ELb0ELb0ELb1ELb0EEEvNS_16Flash_bwd_paramsE,@"STO_CUDA_ENTRY STV_DEFAULT"
_ZN5flash44flash_bwd_dq_dk_dv_loop_seqk_parallel_kernelI23Flash_bwd_kernel_traitsILi64ELi64ELi128ELi8ELi2ELi4ELi4ELb1ELb0EN7cutlass10bfloat16_tE19Flash_kernel_traitsILi64ELi64ELi128ELi8ES3_EELb0ELb0ELb0ELb0ELb0ELb1ELb0EEEvNS_16Flash_bwd_paramsE:
.text._ZN5flash44flash_bwd_dq_dk_dv_loop_seqk_parallel_kernelI23Flash_bwd_kernel_traitsILi64ELi64ELi128ELi8ELi2ELi4ELi4ELb1ELb0EN7cutlass10bfloat16_tE19Flash_kernel_traitsILi64ELi64ELi128ELi8ES3_EELb0ELb0ELb0ELb0ELb0ELb1ELb0EEEvNS_16Flash_bwd_paramsE:
[----:B------:R-:W-:Y:S01]  /*0000*/  LDC R1, c[0x0][0x28] ;  /* 0x00000a00ff017b82 */ /* 0x000fe20000000800 */
[----:B------:R-:W1:Y:S01]  /*0010*/  S2R R201, SR_CTAID.X ;  /* 0x0000000000c97919 */ /* 0x000e620000002500 */
[----:B------:R-:W-:Y:S02]  /*0020*/  ULDC UR5, c[0x0][0x2c8] ;  /* 0x0000b20000057ab9 */ /* 0x000fe40000000800 */
[----:B------:R-:W-:-:S04]  /*0030*/  UIADD3 UR5, UR5, 0x7f, URZ ;  /* 0x0000007f05057890 */ /* 0x000fc8000fffe03f */
[----:B------:R-:W-:-:S04]  /*0040*/  USHF.R.S32.HI UR4, URZ, 0x1f, UR5 ;  /* 0x0000001f3f047899 */ /* 0x000fc80008011405 */
[----:B------:R-:W-:-:S04]  /*0050*/  ULEA.HI UR4, UR4, UR5, URZ, 0x7 ;  /* 0x0000000504047291 */ /* 0x000fc8000f8f383f */
[----:B------:R-:W-:-:S06]  /*0060*/  USHF.R.S32.HI UR7, URZ, 0x7, UR4 ;  /* 0x000000073f077899 */ /* 0x000fcc0008011404 */
[----:B-1----:R-:W-:-:S13]  /*0070*/  ISETP.GE.AND P0, PT, R201, UR7, PT ;  /* 0x00000007c9007c0c */ /* 0x002fda000bf06270 */
[----:B------:R-:W-:Y:S05]  /*0080*/  @P0 EXIT ;  /* 0x000000000000094d */ /* 0x000fea0003800000 */
[----:B------:R-:W1:Y:S01]  /*0090*/  S2R R8, SR_TID.X ;  /* 0x0000000000087919 */ /* 0x000e620000002100 */
[----:B------:R-:W2:Y:S01]  /*00a0*/  S2UR UR6, SR_CgaCtaId ;  /* 0x00000000000679c3 */ /* 0x000ea20000008800 */
[----:B------:R-:W-:Y:S01]  /*00b0*/  UMOV UR4, 0x400 ;  /* 0x0000040000047882 */ /* 0x000fe20000000000 */
[----:B------:R-:W-:Y:S01]  /*00c0*/  IMAD.MOV.U32 R213, RZ, RZ, 0x20 ;  /* 0x00000020ffd57424 */ /* 0x000fe200078e00ff */
[----:B------:R-:W3:Y:S01]  /*00d0*/  S2R R200, SR_CTAID.Y ;  /* 0x0000000000c87919 */ /* 0x000ee20000002600 */
[----:B------:R-:W-:Y:S01]  /*00e0*/  ULDC.64 UR14, c[0x0][0x208] ;  /* 0x00008200000e7ab9 */ /* 0x000fe20000000a00 */
[----:B------:R-:W-:Y:S01]  /*00f0*/  ULDC.64 UR12, c[0x0][0x300] ;  /* 0x0000c000000c7ab9 */ /* 0x000fe20000000a00 */
[----:B------:R-:W4:Y:S01]  /*0100*/  S2R R199, SR_CTAID.Z ;  /* 0x0000000000c77919 */ /* 0x000f220000002700 */
[----:B--2---:R-:W-:-:S04]  /*0110*/  ULEA UR6, UR6, UR4, 0x18 ;  /* 0x0000000406067291 */ /* 0x004fc8000f8ec03f */
[----:B------:R-:W-:Y:S02]  /*0120*/  UIADD3 UR4, UR6, 0x6000, URZ ;  /* 0x0000600006047890 */ /* 0x000fe4000fffe03f */
[----:B------:R-:W-:Y:S01]  /*0130*/  UIADD3 UR5, UR6, 0xa000, URZ ;  /* 0x0000a00006057890 */ /* 0x000fe2000fffe03f */
[----:B-1----:R-:W-:-:S04]  /*0140*/  SHF.R.S32.HI R11, RZ, 0x1f, R8 ;  /* 0x0000001fff0b7819 */ /* 0x002fc80000011408 */
[CC--:B------:R-:W-:Y:S02]  /*0150*/  LEA.HI R19, R11.reuse, R8.reuse, RZ, 0x4 ;  /* 0x000000080b137211 */ /* 0x0c0fe400078f20ff */
[----:B------:R-:W-:Y:S02]  /*0160*/  LEA.HI R12, R11, R8, RZ, 0x2 ;  /* 0x000000080b0c7211 */ /* 0x000fe400078f10ff */
[----:B------:R-:W-:Y:S02]  /*0170*/  SHF.R.S32.HI R2, RZ, 0x4, R19 ;  /* 0x00000004ff027819 */ /* 0x000fe40000011413 */
[--C-:B------:R-:W-:Y:S02]  /*0180*/  SHF.R.S32.HI R6, RZ, 0x2, R12.reuse ;  /* 0x00000002ff067819 */ /* 0x100fe4000001140c */
[----:B------:R-:W-:Y:S02]  /*0190*/  LEA.HI R0, R19, R2, RZ, 0x1 ;  /* 0x0000000213007211 */ /* 0x000fe400078f08ff */
[----:B------:R-:W-:-:S02]  /*01a0*/  SHF.R.S32.HI R5, RZ, 0x1f, R12 ;  /* 0x0000001fff057819 */ /* 0x000fc4000001140c */
[CC--:B------:R-:W-:Y:S02]  /*01b0*/  LEA.HI R17, R11.reuse, R8.reuse, RZ, 0x3 ;  /* 0x000000080b117211 */ /* 0x0c0fe400078f18ff */
[----:B------:R-:W-:Y:S02]  /*01c0*/  LEA.HI R7, R11, R8, RZ, 0x5 ;  /* 0x000000080b077211 */ /* 0x000fe400078f28ff */
[----:B------:R-:W-:Y:S02]  /*01d0*/  LOP3.LUT R0, R0, 0xfffffffe, RZ, 0xc0, !PT ;  /* 0xfffffffe00007812 */ /* 0x000fe400078ec0ff */
[----:B------:R-:W-:Y:S02]  /*01e0*/  LEA.HI R5, R5, R6, RZ, 0x3 ;  /* 0x0000000605057211 */ /* 0x000fe400078f18ff */
[----:B------:R-:W-:Y:S01]  /*01f0*/  LOP3.LUT R3, R17, 0xfffffff8, RZ, 0xc0, !PT ;  /* 0xfffffff811037812 */ /* 0x000fe200078ec0ff */
[----:B------:R-:W-:Y:S01]  /*0200*/  IMAD.IADD R0, R2, 0x1, -R0 ;  /* 0x0000000102007824 */ /* 0x000fe200078e0a00 */
[----:B------:R-:W-:-:S02]  /*0210*/  SHF.R.S32.HI R186, RZ, 0x5, R7 ;  /* 0x00000005ffba7819 */ /* 0x000fc40000011407 */
[----:B------:R-:W-:Y:S01]  /*0220*/  SHF.R.S32.HI R13, RZ, 0x1f, R7 ;  /* 0x0000001fff0d7819 */ /* 0x000fe20000011407 */
[----:B------:R-:W-:Y:S01]  /*0230*/  IMAD.IADD R3, R8, 0x1, -R3 ;  /* 0x0000000108037824 */ /* 0x000fe200078e0a03 */
[----:B------:R-:W-:Y:S01]  /*0240*/  LOP3.LUT R5, R5, 0xfffffff8, RZ, 0xc0, !PT ;  /* 0xfffffff805057812 */ /* 0x000fe200078ec0ff */
[----:B------:R-:W-:Y:S01]  /*0250*/  IMAD.SHL.U32 R177, R0, 0x8, RZ ;  /* 0x0000000800b17824 */ /* 0x000fe200078e00ff */
[----:B------:R-:W-:Y:S01]  /*0260*/  LEA.HI R2, R13, R186, RZ, 0x2 ;  /* 0x000000ba0d027211 */ /* 0x000fe200078f10ff */
[C---:B------:R-:W-:Y:S01]  /*0270*/  IMAD.SHL.U32 R188, R3.reuse, 0x8, RZ ;  /* 0x0000000803bc7824 */ /* 0x040fe200078e00ff */
[----:B------:R-:W-:Y:S01]  /*0280*/  SHF.R.S32.HI R187, RZ, 0x3, R17 ;  /* 0x00000003ffbb7819 */ /* 0x000fe20000011411 */
[----:B------:R-:W-:Y:S01]  /*0290*/  IMAD.IADD R5, R6, 0x1, -R5 ;  /* 0x0000000106057824 */ /* 0x000fe200078e0a05 */
[----:B------:R-:W-:Y:S01]  /*02a0*/  LOP3.LUT R13, R2, 0xfffffffc, RZ, 0xc0, !PT ;  /* 0xfffffffc020d7812 */ /* 0x000fe200078ec0ff */
[----:B------:R-:W-:Y:S01]  /*02b0*/  IMAD.SHL.U32 R6, R3, 0x40, RZ ;  /* 0x0000004003067824 */ /* 0x000fe200078e00ff */
[----:B------:R-:W-:Y:S01]  /*02c0*/  LOP3.LUT R19, R19, 0xfffffff0, RZ, 0xc0, !PT ;  /* 0xfffffff013137812 */ /* 0x000fe200078ec0ff */
[----:B------:R-:W-:Y:S01]  /*02d0*/  IMAD.SHL.U32 R15, R187, 0x40, RZ ;  /* 0x00000040bb0f7824 */ /* 0x000fe200078e00ff */
[----:B------:R-:W-:Y:S01]  /*02e0*/  LEA.HI R10, R11, R8, RZ, 0x6 ;  /* 0x000000080b0a7211 */ /* 0x000fe200078f30ff */
[----:B------:R-:W-:Y:S01]  /*02f0*/  IMAD.IADD R2, R186, 0x1, -R13 ;  /* 0x00000001ba027824 */ /* 0x000fe200078e0a0d */
[----:B------:R-:W-:Y:S01]  /*0300*/  LOP3.LUT R6, R6, 0x1c0, RZ, 0xc0, !PT ;  /* 0x000001c006067812 */ /* 0x000fe200078ec0ff */
[----:B------:R-:W-:Y:S01]  /*0310*/  IMAD.IADD R19, R8, 0x1, -R19 ;  /* 0x0000000108137824 */ /* 0x000fe200078e0a13 */
[----:B------:R-:W-:Y:S01]  /*0320*/  LOP3.LUT R15, R15, 0x1c0, RZ, 0xc0, !PT ;  /* 0x000001c00f0f7812 */ /* 0x000fe200078ec0ff */
[----:B------:R-:W-:Y:S01]  /*0330*/  IMAD.SHL.U32 R13, R0, 0x200, RZ ;  /* 0x00000200000d7824 */ /* 0x000fe200078e00ff */
[----:B------:R-:W-:-:S02]  /*0340*/  LOP3.LUT P4, RZ, R3, 0x2, RZ, 0xc0, !PT ;  /* 0x0000000203ff7812 */ /* 0x000fc4000788c0ff */
[----:B------:R-:W-:Y:S01]  /*0350*/  LOP3.LUT P3, RZ, R3, 0x4, RZ, 0xc0, !PT ;  /* 0x0000000403ff7812 */ /* 0x000fe2000786c0ff */
[----:B------:R-:W-:Y:S01]  /*0360*/  IMAD.SHL.U32 R3, R2, 0x10, RZ ;  /* 0x0000001002037824 */ /* 0x000fe200078e00ff */
[----:B------:R-:W-:Y:S02]  /*0370*/  SHF.R.S32.HI R10, RZ, 0x6, R10 ;  /* 0x00000006ff0a7819 */ /* 0x000fe4000001140a */
[----:B------:R-:W-:Y:S02]  /*0380*/  LOP3.LUT R180, R6, 0x8, R17, 0xf8, !PT ;  /* 0x0000000806b47812 */ /* 0x000fe400078ef811 */
[----:B------:R-:W-:Y:S02]  /*0390*/  SHF.R.U32.HI R175, RZ, 0x3, R6 ;  /* 0x00000003ffaf7819 */ /* 0x000fe40000011606 */
[----:B------:R-:W-:Y:S02]  /*03a0*/  SHF.R.U32.HI R9, RZ, 0x3, R15 ;  /* 0x00000003ff097819 */ /* 0x000fe4000001160f */
[----:B------:R-:W-:-:S02]  /*03b0*/  LOP3.LUT R4, R15, 0x38, R188, 0xf8, !PT ;  /* 0x000000380f047812 */ /* 0x000fc400078ef8bc */
[----:B------:R-:W-:Y:S01]  /*03c0*/  LOP3.LUT R14, R6, 0x30, R3, 0xf8, !PT ;  /* 0x00000030060e7812 */ /* 0x000fe200078ef803 */
[----:B------:R-:W-:Y:S01]  /*03d0*/  IMAD R3, R10, 0x800, R13 ;  /* 0x000008000a037824 */ /* 0x000fe200078e020d */
[----:B------:R-:W-:Y:S02]  /*03e0*/  LOP3.LUT R180, R180, R175, RZ, 0x3c, !PT ;  /* 0x000000afb4b47212 */ /* 0x000fe400078e3cff */
[----:B------:R-:W-:Y:S02]  /*03f0*/  LOP3.LUT R9, R4, R9, RZ, 0x3c, !PT ;  /* 0x0000000904097212 */ /* 0x000fe400078e3cff */
[----:B------:R-:W-:Y:S01]  /*0400*/  SHF.R.S32.HI R4, RZ, 0x1f, R19 ;  /* 0x0000001fff047819 */ /* 0x000fe20000011413 */
[----:B------:R-:W-:Y:S01]  /*0410*/  IMAD.IADD R180, R3, 0x1, R180 ;  /* 0x0000000103b47824 */ /* 0x000fe200078e02b4 */
[C---:B------:R-:W-:Y:S01]  /*0420*/  LOP3.LUT R15, R5.reuse, 0x1, RZ, 0xc0, !PT ;  /* 0x00000001050f7812 */ /* 0x040fe200078ec0ff */
[----:B------:R-:W-:Y:S01]  /*0430*/  IMAD R194, R10, 0x200, R9 ;  /* 0x000002000ac27824 */ /* 0x000fe200078e0209 */
[----:B------:R-:W-:Y:S01]  /*0440*/  LEA.HI R4, R4, R19, RZ, 0x3 ;  /* 0x0000001304047211 */ /* 0x000fe200078f18ff */
[----:B------:R-:W-:Y:S01]  /*0450*/  IMAD.SHL.U32 R10, R10, 0x20, RZ ;  /* 0x000000200a0a7824 */ /* 0x000fe200078e00ff */
[----:B------:R-:W-:Y:S01]  /*0460*/  LOP3.LUT R3, R12, 0x7ffffffc, RZ, 0xc0, !PT ;  /* 0x7ffffffc0c037812 */ /* 0x000fe200078ec0ff */
[----:B------:R-:W-:Y:S01]  /*0470*/  IMAD.SHL.U32 R9, R5, 0x40, RZ ;  /* 0x0000004005097824 */ /* 0x000fe200078e00ff */
[----:B------:R-:W-:Y:S01]  /*0480*/  LOP3.LUT R193, R7, 0xffffffe0, RZ, 0xc0, !PT ;  /* 0xffffffe007c17812 */ /* 0x000fe200078ec0ff */
[----:B------:R-:W-:Y:S01]  /*0490*/  IMAD.SHL.U32 R192, R4, 0x40, RZ ;  /* 0x0000004004c07824 */ /* 0x000fe200078e00ff */
[----:B------:R-:W-:Y:S01]  /*04a0*/  LEA.HI R12, R11, R8, RZ, 0x7 ;  /* 0x000000080b0c7211 */ /* 0x000fe200078f38ff */
[----:B------:R-:W-:Y:S01]  /*04b0*/  IMAD.IADD R11, R8, 0x1, -R3 ;  /* 0x00000001080b7824 */ /* 0x000fe200078e0a03 */
[----:B------:R-:W-:Y:S01]  /*04c0*/  LOP3.LUT R6, R4, 0xfffffff8, RZ, 0xc0, !PT ;  /* 0xfffffff804067812 */ /* 0x000fe200078ec0ff */
[C---:B------:R-:W-:Y:S01]  /*04d0*/  IMAD.IADD R193, R8.reuse, 0x1, -R193 ;  /* 0x0000000108c17824 */ /* 0x040fe200078e0ac1 */
[----:B------:R-:W-:Y:S01]  /*04e0*/  ISETP.NE.U32.AND P0, PT, R15, 0x1, PT ;  /* 0x000000010f00780c */ /* 0x000fe20003f05070 */
[----:B------:R-:W-:Y:S01]  /*04f0*/  IMAD.SHL.U32 R3, R8, 0x2, RZ ;  /* 0x0000000208037824 */ /* 0x000fe200078e00ff */
[----:B------:R-:W-:Y:S01]  /*0500*/  LEA.HI R7, R7, R186, RZ, 0x1 ;  /* 0x000000ba07077211 */ /* 0x000fe200078f08ff */
[----:B------:R-:W-:Y:S01]  /*0510*/  IMAD.IADD R6, R19, 0x1, -R6 ;  /* 0x0000000113067824 */ /* 0x000fe200078e0a06 */
[----:B------:R-:W-:-:S02]  /*0520*/  SHF.R.S32.HI R8, RZ, 0x7, R12 ;  /* 0x00000007ff087819 */ /* 0x000fc4000001140c */
[----:B------:R-:W-:Y:S01]  /*0530*/  R2P PR, R5, 0x6 ;  /* 0x0000000605007804 */ /* 0x000fe20000000000 */
[----:B------:R-:W-:Y:S01]  /*0540*/  IMAD.SHL.U32 R5, R11, 0x2, RZ ;  /* 0x000000020b057824 */ /* 0x000fe200078e00ff */
[----:B------:R-:W-:Y:S01]  /*0550*/  LOP3.LUT R7, R7, 0xfffffffe, RZ, 0xc0, !PT ;  /* 0xfffffffe07077812 */ /* 0x000fe200078ec0ff */
[----:B------:R-:W-:Y:S01]  /*0560*/  IMAD.SHL.U32 R202, R8, 0x8, RZ ;  /* 0x0000000808ca7824 */ /* 0x000fe200078e00ff */
[----:B------:R-:W-:Y:S01]  /*0570*/  LOP3.LUT R190, R10, 0x6, R3, 0xf8, !PT ;  /* 0x000000060abe7812 */ /* 0x000fe200078ef803 */
[----:B------:R-:W-:Y:S01]  /*0580*/  IMAD R8, R8, 0x1000, R5 ;  /* 0x0000100008087824 */ /* 0x000fe200078e0205 */
[----:B------:R-:W-:Y:S01]  /*0590*/  LOP3.LUT R11, R9, 0x1c0, RZ, 0xc0, !PT ;  /* 0x000001c0090b7812 */ /* 0x000fe200078ec0ff */
[----:B------:R-:W-:Y:S01]  /*05a0*/  IMAD.IADD R3, R186, 0x1, -R7 ;  /* 0x00000001ba037824 */ /* 0x000fe200078e0a07 */
[----:B------:R-:W-:Y:S01]  /*05b0*/  LOP3.LUT R202, R202, 0x8, RZ, 0xc0, !PT ;  /* 0x00000008caca7812 */ /* 0x000fe200078ec0ff */
[----:B------:R-:W-:Y:S01]  /*05c0*/  IMAD.SHL.U32 R6, R6, 0x40, RZ ;  /* 0x0000004006067824 */ /* 0x000fe200078e00ff */
[----:B------:R-:W-:Y:S01]  /*05d0*/  SHF.R.U32.HI R9, RZ, 0x3, R11 ;  /* 0x00000003ff097819 */ /* 0x000fe2000001160b */
[----:B------:R-:W-:Y:S01]  /*05e0*/  IMAD R203, R3, 0x400, R8 ;  /* 0x0000040003cb7824 */ /* 0x000fe200078e0208 */
[----:B------:R-:W-:Y:S01]  /*05f0*/  LOP3.LUT R10, R11, 0x20, R10, 0xf8, !PT ;  /* 0x000000200b0a7812 */ /* 0x000fe200078ef80a */
[----:B------:R-:W-:Y:S01]  /*0600*/  IMAD.SHL.U32 R7, R0, 0x10, RZ ;  /* 0x0000001000077824 */ /* 0x000fe200078e00ff */
[----:B------:R-:W-:Y:S01]  /*0610*/  LOP3.LUT R8, R6, 0x1c0, RZ, 0xc0, !PT ;  /* 0x000001c006087812 */ /* 0x000fe200078ec0ff */
[----:B------:R-:W-:Y:S01]  /*0620*/  IMAD R5, R2, 0x400, R5 ;  /* 0x0000040002057824 */ /* 0x000fe200078e0205 */
[----:B------:R-:W-:-:S02]  /*0630*/  SHF.R.S32.HI R6, RZ, 0x1f, R193 ;  /* 0x0000001fff067819 */ /* 0x000fc400000114c1 */
[----:B------:R-:W-:Y:S02]  /*0640*/  LOP3.LUT R7, R202, 0x10, R7, 0xf8, !PT ;  /* 0x00000010ca077812 */ /* 0x000fe400078ef807 */
[----:B------:R-:W-:Y:S02]  /*0650*/  SHF.R.U32.HI R0, RZ, 0x3, R8 ;  /* 0x00000003ff007819 */ /* 0x000fe40000011608 */
[----:B------:R-:W-:Y:S02]  /*0660*/  LEA.HI R6, R6, R193, RZ, 0x2 ;  /* 0x000000c106067211 */ /* 0x000fe400078f10ff */
[----:B------:R-:W-:Y:S02]  /*0670*/  LOP3.LUT R177, R8, 0x8, R177, 0xf8, !PT ;  /* 0x0000000808b17812 */ /* 0x000fe400078ef8b1 */
[----:B------:R-:W-:Y:S02]  /*0680*/  LOP3.LUT R192, R192, 0xfffffe00, RZ, 0xc0, !PT ;  /* 0xfffffe00c0c07812 */ /* 0x000fe400078ec0ff */
[----:B------:R-:W-:-:S02]  /*0690*/  LOP3.LUT R202, R9, R11, R202, 0x1e, !PT ;  /* 0x0000000b09ca7212 */ /* 0x000fc400078e1eca */
[----:B------:R-:W-:Y:S01]  /*06a0*/  LOP3.LUT R10, R10, R9, RZ, 0x3c, !PT ;  /* 0x000000090a0a7212 */ /* 0x000fe200078e3cff */
[----:B------:R-:W-:Y:S01]  /*06b0*/  IMAD R2, R2, 0x400, R192 ;  /* 0x0000040002027824 */ /* 0x000fe200078e02c0 */
[----:B------:R-:W-:Y:S01]  /*06c0*/  LOP3.LUT R7, R0, R7, R8, 0x1e, !PT ;  /* 0x0000000700077212 */ /* 0x000fe200078e1e08 */
[----:B------:R-:W-:Y:S01]  /*06d0*/  IMAD.IADD R202, R5, 0x1, R202 ;  /* 0x0000000105ca7824 */ /* 0x000fe200078e02ca */
[----:B------:R-:W-:Y:S01]  /*06e0*/  SHF.R.S32.HI R6, RZ, 0x2, R6 ;  /* 0x00000002ff067819 */ /* 0x000fe20000011406 */
[----:B------:R-:W-:Y:S01]  /*06f0*/  IMAD.IADD R203, R10, 0x1, R203 ;  /* 0x000000010acb7824 */ /* 0x000fe200078e02cb */
[----:B------:R-:W-:Y:S01]  /*0700*/  LOP3.LUT R177, R177, R0, RZ, 0x3c, !PT ;  /* 0x00000000b1b17212 */ /* 0x000fe200078e3cff */
[----:B------:R-:W-:Y:S01]  /*0710*/  IMAD R0, R3, 0x400, R192 ;  /* 0x0000040003007824 */ /* 0x000fe200078e02c0 */
[----:B------:R-:W-:Y:S01]  /*0720*/  LOP3.LUT R192, R7, R192, RZ, 0xfc, !PT ;  /* 0x000000c007c07212 */ /* 0x000fe200078efcff */
[----:B------:R-:W-:Y:S01]  /*0730*/  IMAD R191, R3, 0x10, R6 ;  /* 0x0000001003bf7824 */ /* 0x000fe200078e0206 */
[C---:B------:R-:W-:Y:S01]  /*0740*/  SEL R5, R213.reuse, 0xffffffe0, !P4 ;  /* 0xffffffe0d5057807 */ /* 0x040fe20006000000 */
[----:B------:R-:W-:Y:S01]  /*0750*/  IMAD.MOV.U32 R7, RZ, RZ, 0x40 ;  /* 0x00000040ff077424 */ /* 0x000fe200078e00ff */
[----:B------:R-:W-:Y:S01]  /*0760*/  LEA R202, R202, UR4, 0x1 ;  /* 0x00000004caca7c11 */ /* 0x000fe2000f8e08ff */
[----:B------:R-:W-:Y:S01]  /*0770*/  IMAD.IADD R181, R0, 0x1, R177 ;  /* 0x0000000100b57824 */ /* 0x000fe200078e02b1 */
[----:B------:R-:W-:Y:S01]  /*0780*/  SEL R213, R213, 0xffffffe0, !P1 ;  /* 0xffffffe0d5d57807 */ /* 0x000fe20004800000 */
[----:B------:R-:W-:Y:S01]  /*0790*/  IMAD.IADD R177, R177, 0x1, R2 ;  /* 0x00000001b1b17824 */ /* 0x000fe200078e0202 */
[----:B------:R-:W-:Y:S01]  /*07a0*/  SEL R7, R7, 0xffffffc0, !P3 ;  /* 0xffffffc007077807 */ /* 0x000fe20005800000 */
[----:B------:R-:W-:Y:S01]  /*07b0*/  IMAD.MOV.U32 R2, RZ, RZ, -0x10 ;  /* 0xfffffff0ff027424 */ /* 0x000fe200078e00ff */
[----:B------:R-:W-:Y:S01]  /*07c0*/  LEA R0, R180, UR5, 0x1 ;  /* 0x00000005b4007c11 */ /* 0x000fe2000f8e08ff */
[----:B------:R-:W-:Y:S01]  /*07d0*/  VIADD R196, R191, 0xffffffc0 ;  /* 0xffffffc0bfc47836 */ /* 0x000fe20000000000 */
[----:B------:R-:W-:Y:S01]  /*07e0*/  LEA R203, R203, UR6, 0x1 ;  /* 0x00000006cbcb7c11 */ /* 0x000fe2000f8e08ff */
[----:B------:R-:W-:Y:S01]  /*07f0*/  IMAD.U32 R3, RZ, RZ, UR6 ;  /* 0x00000006ff037e24 */ /* 0x000fe2000f8e00ff */
[----:B------:R-:W-:Y:S01]  /*0800*/  LOP3.LUT R14, R14, 0x8, R17, 0xf8, !PT ;  /* 0x000000080e0e7812 */ /* 0x000fe200078ef811 */
[----:B------:R-:W-:Y:S01]  /*0810*/  IMAD.SHL.U32 R172, R192, 0x2, RZ ;  /* 0x00000002c0ac7824 */ /* 0x000fe200078e00ff */
[----:B------:R-:W-:Y:S01]  /*0820*/  SEL R2, R2, 0x10, !P0 ;  /* 0x0000001002027807 */ /* 0x000fe20004000000 */
[----:B------:R-:W-:Y:S01]  /*0830*/  VIADD R204, R202, 0x40 ;  /* 0x00000040cacc7836 */ /* 0x000fe20000000000 */
[----:B------:R-:W-:Y:S01]  /*0840*/  SHF.R.S32.HI R195, RZ, 0x1f, R196 ;  /* 0x0000001fffc37819 */ /* 0x000fe200000114c4 */
[----:B------:R-:W-:Y:S01]  /*0850*/  IMAD.IADD R178, R0, 0x1, R7 ;  /* 0x0000000100b27824 */ /* 0x000fe200078e0207 */
[----:B------:R-:W-:Y:S01]  /*0860*/  LOP3.LUT R175, R13, R14, R175, 0xf6, !PT ;  /* 0x0000000e0daf7212 */ /* 0x000fe200078ef6af */
[----:B------:R-:W-:Y:S01]  /*0870*/  IMAD.IADD R207, R203, 0x1, R213 ;  /* 0x00000001cbcf7824 */ /* 0x000fe200078e02d5 */
[----:B------:R-:W-:Y:S01]  /*0880*/  SHF.L.U64.HI R195, R196, 0x2, R195 ;  /* 0x00000002c4c37819 */ /* 0x000fe200000102c3 */
[----:B------:R-:W-:Y:S01]  /*0890*/  @P2 VIADD R204, R202, 0xffffffc0 ;  /* 0xffffffc0cacc2836 */ /* 0x000fe20000000000 */
[----:B------:R-:W-:Y:S01]  /*08a0*/  IADD3 R174, R172, 0x4000, R3 ;  /* 0x00004000acae7810 */ /* 0x000fe20007ffe003 */
[----:B------:R-:W-:Y:S01]  /*08b0*/  VIADD R205, R202, 0x420 ;  /* 0x00000420cacd7836 */ /* 0x000fe20000000000 */
[----:B------:R-:W-:Y:S01]  /*08c0*/  LEA R197, R194, UR6, 0x1 ;  /* 0x00000006c2c57c11 */ /* 0x000fe2000f8e08ff */
[----:B------:R-:W-:Y:S01]  /*08d0*/  IMAD.IADD R206, R213, 0x1, R202 ;  /* 0x00000001d5ce7824 */ /* 0x000fe200078e02ca */
[----:B------:R-:W-:Y:S01]  /*08e0*/  SHF.R.S32.HI R198, RZ, 0x1f, R191 ;  /* 0x0000001fffc67819 */ /* 0x000fe200000114bf */
[----:B------:R-:W-:Y:S01]  /*08f0*/  IMAD.SHL.U32 R196, R196, 0x4, RZ ;  /* 0x00000004c4c47824 */ /* 0x000fe200078e00ff */
[----:B------:R-:W-:Y:S01]  /*0900*/  LEA R175, R175, UR6, 0x1 ;  /* 0x00000006afaf7c11 */ /* 0x000fe2000f8e08ff */
[----:B------:R-:W-:Y:S01]  /*0910*/  IMAD.IADD R179, R0, 0x1, R5 ;  /* 0x0000000100b37824 */ /* 0x000fe200078e0205 */
[----:B------:R-:W-:Y:S01]  /*0920*/  LEA R177, R177, UR5, 0x1 ;  /* 0x00000005b1b17c11 */ /* 0x000fe2000f8e08ff */
[----:B------:R-:W-:-:S02]  /*0930*/  IMAD.IADD R176, R5, 0x1, R178 ;  /* 0x0000000105b07824 */ /* 0x000fc400078e02b2 */
[----:B------:R-:W-:Y:S02]  /*0940*/  IMAD.IADD R208, R203, 0x1, R2 ;  /* 0x00000001cbd07824 */ /* 0x000fe400078e0202 */
[----:B------:R-:W-:Y:S02]  /*0950*/  @P1 VIADD R205, R202, 0x3e0 ;  /* 0x000003e0cacd1836 */ /* 0x000fe40000000000 */
[----:B------:R-:W-:Y:S02]  /*0960*/  IMAD.IADD R209, R2, 0x1, R207 ;  /* 0x0000000102d17824 */ /* 0x000fe400078e02cf */
[----:B------:R-:W-:Y:S02]  /*0970*/  VIADD R172, R172, UR4 ;  /* 0x00000004acac7c36 */ /* 0x000fe40008000000 */
[----:B---34-:R-:W-:-:S07]  /*0980*/  IMAD.IADD R213, R213, 0x1, R204 ;  /* 0x00000001d5d57824 */ /* 0x018fce00078e02cc */
.L_x_44:
[----:B-1-34-:R-:W1:Y:S01]  /*0990*/  LDC.64 R4, c[0x0][0x2f0] ;  /* 0x0000bc00ff047b82 */ /* 0x01ae620000000a00 */
[C---:B------:R-:W-:Y:S01]  /*09a0*/  IMAD.SHL.U32 R7, R200.reuse, 0x4, RZ ;  /* 0x00000004c8077824 */ /* 0x040fe200078e00ff */
[----:B------:R-:W-:Y:S01]  /*09b0*/  SHF.R.S32.HI R21, RZ, 0x1f, R200 ;  /* 0x0000001fff157819 */ /* 0x000fe200000114c8 */
[----:B------:R-:W-:Y:S01]  /*09c0*/  IMAD.MOV.U32 R23, RZ, RZ, -0x1 ;  /* 0xffffffffff177424 */ /* 0x000fe200078e00ff */
[----:B------:R-:W-:Y:S02]  /*09d0*/  ISETP.NE.U32.AND P4, PT, RZ, UR12, PT ;  /* 0x0000000cff007c0c */ /* 0x000fe4000bf85070 */
[----:B------:R-:W-:Y:S02]  /*09e0*/  SHF.L.U64.HI R0, R200, 0x2, R21 ;  /* 0x00000002c8007819 */ /* 0x000fe40000010215 */
[----:B------:R-:W2:Y:S01]  /*09f0*/  LDC.64 R2, c[0x0][0x308] ;  /* 0x0000c200ff027b82 */ /* 0x000ea20000000a00 */
[----:B------:R-:W-:Y:S02]  /*0a00*/  ISETP.NE.AND.EX P4, PT, RZ, UR13, PT, P4 ;  /* 0x0000000dff007c0c */ /* 0x000fe4000bf85340 */
[----:B-1----:R-:W-:-:S02]  /*0a10*/  ISETP.NE.U32.AND P0, PT, R4, RZ, PT ;  /* 0x000000ff0400720c */ /* 0x002fc40003f05070 */
[----:B------:R-:W-:Y:S02]  /*0a20*/  IADD3 R12, P1, R7, R4, RZ ;  /* 0x00000004070c7210 */ /* 0x000fe40007f3e0ff */
[----:B------:R-:W-:-:S03]  /*0a30*/  ISETP.NE.AND.EX P0, PT, R5, RZ, PT, P0 ;  /* 0x000000ff0500720c */ /* 0x000fc60003f05300 */
[----:B------:R-:W-:Y:S01]  /*0a40*/  IMAD.X R13, R0, 0x1, R5, P1 ;  /* 0x00000001000d7824 */ /* 0x000fe200008e0605 */
[----:B--2---:R-:W-:Y:S01]  /*0a50*/  ISETP.NE.U32.AND P3, PT, R2, RZ, PT ;  /* 0x000000ff0200720c */ /* 0x004fe20003f65070 */
[----:B------:R-:W-:Y:S02]  /*0a60*/  IMAD.MOV.U32 R225, RZ, RZ, RZ ;  /* 0x000000ffffe17224 */ /* 0x000fe400078e00ff */
[----:B------:R-:W-:Y:S01]  /*0a70*/  @P4 IADD3 R8, P2, R7, UR12, RZ ;  /* 0x0000000c07084c10 */ /* 0x000fe2000ff5e0ff */
[----:B------:R-:W1:Y:S01]  /*0a80*/  LDC.U8 R6, c[0x0][0x3c2] ;  /* 0x0000f080ff067b82 */ /* 0x000e620000000000 */
[----:B------:R-:W-:-:S04]  /*0a90*/  ISETP.NE.AND.EX P3, PT, R3, RZ, PT, P3 ;  /* 0x000000ff0300720c */ /* 0x000fc80003f65330 */
[----:B------:R-:W2:Y:S03]  /*0aa0*/  @P0 LDG.E R23, desc[UR14][R12.64] ;  /* 0x0000000e0c170981 */ /* 0x000ea6000c1e1900 */
[----:B------:R-:W3:Y:S01]  /*0ab0*/  LDC.64 R4, c[0x0][0x2f8] ;  /* 0x0000be00ff047b82 */ /* 0x000ee20000000a00 */
[----:B------:R-:W2:Y:S01]  /*0ac0*/  @P0 LDG.E R18, desc[UR14][R12.64+0x4] ;  /* 0x0000040e0c120981 */ /* 0x000ea2000c1e1900 */
[----:B------:R-:W-:-:S04]  /*0ad0*/  @P4 IADD3.X R9, R0, UR13, RZ, P2, !PT ;  /* 0x0000000d00094c10 */ /* 0x000fc800097fe4ff */
[----:B------:R-:W-:Y:S01]  /*0ae0*/  @P3 IADD3 R10, P1, R7, R2, RZ ;  /* 0x00000002070a3210 */ /* 0x000fe20007f3e0ff */
[----:B------:R-:W4:Y:S04]  /*0af0*/  @P4 LDG.E R225, desc[UR14][R8.64] ;  /* 0x0000000e08e14981 */ /* 0x000f28000c1e1900 */
[----:B------:R-:W-:Y:S02]  /*0b00*/  @P3 IMAD.X R11, R0, 0x1, R3, P1 ;  /* 0x00000001000b3824 */ /* 0x000fe400008e0603 */
[----:B------:R-:W3:Y:S03]  /*0b10*/  @!P3 LDC.64 R2, c[0x0][0x318] ;  /* 0x0000c600ff02bb82 */ /* 0x000ee60000000a00 */
[----:B------:R-:W4:Y:S01]  /*0b20*/  @P3 LDG.E R224, desc[UR14][R10.64] ;  /* 0x0000000e0ae03981 */ /* 0x000f22000c1e1900 */
[----:B-1----:R-:W-:-:S02]  /*0b30*/  ISETP.NE.AND P4, PT, R6, RZ, PT ;  /* 0x000000ff0600720c */ /* 0x002fc40003f85270 */
[----:B---3--:R-:W-:-:S04]  /*0b40*/  ISETP.EQ.U32.AND P2, PT, R4, RZ, PT ;  /* 0x000000ff0400720c */ /* 0x008fc80003f42070 */
[----:B------:R-:W-:Y:S02]  /*0b50*/  ISETP.EQ.OR.EX P2, PT, R5, RZ, !P4, P2 ;  /* 0x000000ff0500720c */ /* 0x000fe40006742720 */
[----:B------:R-:W-:Y:S01]  /*0b60*/  IADD3 R6, P1, R7, R4, RZ ;  /* 0x0000000407067210 */ /* 0x000fe20007f3e0ff */
[----:B------:R-:W-:-:S04]  /*0b70*/  IMAD.MOV.U32 R226, RZ, RZ, -0x1 ;  /* 0xffffffffffe27424 */ /* 0x000fc800078e00ff */
[----:B------:R-:W-:Y:S02]  /*0b80*/  IMAD.X R7, R0, 0x1, R5, P1 ;  /* 0x0000000100077824 */ /* 0x000fe400008e0605 */
[----:B------:R-:W1:Y:S01]  /*0b90*/  @!P3 LDC R0, c[0x0][0x2cc] ;  /* 0x0000b300ff00bb82 */ /* 0x000e620000000800 */
[----:B------:R-:W-:-:S03]  /*0ba0*/  @!P3 ISETP.NE.U32.AND P1, PT, R2, RZ, PT ;  /* 0x000000ff0200b20c */ /* 0x000fc60003f25070 */
[----:B-----5:R3:W5:Y:S01]  /*0bb0*/  @!P2 LDG.E R226, desc[UR14][R6.64] ;  /* 0x0000000e06e2a981 */ /* 0x020762000c1e1900 */
[----:B------:R-:W-:-:S03]  /*0bc0*/  ISETP.NE.U32.AND P2, PT, R4, RZ, PT ;  /* 0x000000ff0400720c */ /* 0x000fc60003f45070 */
[----:B------:R-:W2:Y:S01]  /*0bd0*/  LDC R2, c[0x0][0x2c8] ;  /* 0x0000b200ff027b82 */ /* 0x000ea20000000800 */
[----:B------:R-:W-:Y:S02]  /*0be0*/  ISETP.NE.AND.EX P2, PT, R5, RZ, PT, P2 ;  /* 0x000000ff0500720c */ /* 0x000fe40003f45320 */
[----:B------:R-:W-:-:S04]  /*0bf0*/  @!P3 ISETP.NE.AND.EX P1, PT, R3, RZ, PT, P1 ;  /* 0x000000ff0300b20c */ /* 0x000fc80003f25310 */
[----:B-1----:R-:W-:Y:S01]  /*0c00*/  @!P3 SEL R0, R0, RZ, P1 ;  /* 0x000000ff0000b207 */ /* 0x002fe20000800000 */
[----:B--2---:R-:W-:-:S06]  /*0c10*/  @P0 IMAD.IADD R18, R18, 0x1, -R23 ;  /* 0x0000000112120824 */ /* 0x004fcc00078e0a17 */
[----:B------:R-:W1:Y:S01]  /*0c20*/  @!P0 LDC R18, c[0x0][0x2c4] ;  /* 0x0000b100ff128b82 */ /* 0x000e620000000800 */
[----:B----4-:R-:W-:Y:S01]  /*0c30*/  @P3 IMAD.IADD R224, R224, 0x1, -R225 ;  /* 0x00000001e0e03824 */ /* 0x010fe200078e0ae1 */
[----:B---3--:R-:W-:Y:S06]  /*0c40*/  @!P2 BRA `(.L_x_0) ;  /* 0x00000000000ca947 */ /* 0x008fec0003800000 */
[----:B------:R-:W2:Y:S02]  /*0c50*/  @P4 LDG.E R3, desc[UR14][R6.64+0x4] ;  /* 0x0000040e06034981 */ /* 0x000ea4000c1e1900 */
[----:B--2--5:R-:W-:-:S06]  /*0c60*/  @P4 IADD3 R2, R3, -R226, RZ ;  /* 0x800000e203024210 */ /* 0x024fcc0007ffe0ff */
[----:B------:R2:W5:Y:S02]  /*0c70*/  @!P4 LDG.E R2, desc[UR14][R6.64] ;  /* 0x0000000e0602c981 */ /* 0x000564000c1e1900 */
.L_x_0:
[----:B------:R-:W-:Y:S01]  /*0c80*/  IMAD.SHL.U32 R19, R201, 0x80, RZ ;  /* 0x00000080c9137824 */ /* 0x000fe200078e00ff */
[----:B-----5:R-:W-:-:S04]  /*0c90*/  @!P3 IADD3 R224, R0, R2, -R225 ;  /* 0x0000000200e0b210 */ /* 0x020fc80007ffe8e1 */
[----:B------:R-:W-:-:S13]  /*0ca0*/  ISETP.GT.AND P1, PT, R224, R19, PT ;  /* 0x00000013e000720c */ /* 0x000fda0003f24270 */
[----:B------:R-:W-:Y:S05]  /*0cb0*/  @!P1 BRA `(.L_x_1) ;  /* 0x0000006400609947 */ /* 0x000fea0003800000 */
[----:B------:R-:W2:Y:S01]  /*0cc0*/  LDC R26, c[0x0][0x278] ;  /* 0x00009e00ff1a7b82 */ /* 0x000ea20000000800 */
[----:B-1----:R-:W-:Y:S01]  /*0cd0*/  VIADD R3, R18, 0x3f ;  /* 0x0000003f12037836 */ /* 0x002fe20000000000 */
[C---:B------:R-:W-:Y:S01]  /*0ce0*/  SHF.L.U64.HI R11, R200.reuse, 0x7, R21 ;  /* 0x00000007c80b7819 */ /* 0x040fe20000010215 */
[----:B------:R-:W-:Y:S01]  /*0cf0*/  IMAD.SHL.U32 R25, R200, 0x80, RZ ;  /* 0x00000080c8197824 */ /* 0x000fe200078e00ff */
[----:B------:R-:W-:Y:S01]  /*0d00*/  ISETP.NE.AND P2, PT, R226, -0x1, PT ;  /* 0xffffffffe200780c */ /* 0x000fe20003f45270 */
[----:B------:R-:W-:Y:S01]  /*0d10*/  ULDC UR4, c[0x0][0x2dc] ;  /* 0x0000b70000047ab9 */ /* 0x000fe20000000800 */
[----:B------:R-:W-:Y:S01]  /*0d20*/  SHF.R.S32.HI R14, RZ, 0x1f, R3 ;  /* 0x0000001fff0e7819 */ /* 0x000fe20000011403 */
[----:B------:R-:W-:Y:S01]  /*0d30*/  ULDC UR18, c[0x0][0x270] ;  /* 0x00009c0000127ab9 */ /* 0x000fe20000000800 */
[----:B------:R-:W1:Y:S01]  /*0d40*/  LDC.64 R4, c[0x0][0x228] ;  /* 0x00008a00ff047b82 */ /* 0x000e620000000a00 */
[----:B------:R-:W-:Y:S01]  /*0d50*/  SEL R25, R25, RZ, P0 ;  /* 0x000000ff19197207 */ /* 0x000fe20000000000 */
[----:B------:R-:W-:Y:S01]  /*0d60*/  UIMAD.WIDE UR8, UR4, UR18, URZ ;  /* 0x00000012040872a5 */ /* 0x000fe2000f8e023f */
[----:B------:R-:W-:Y:S01]  /*0d70*/  LEA.HI R14, R14, R3, RZ, 0x6 ;  /* 0x000000030e0e7211 */ /* 0x000fe200078f30ff */
[----:B------:R-:W3:Y:S01]  /*0d80*/  S2R R33, SR_CTAID.X ;  /* 0x0000000000217919 */ /* 0x000ee20000002500 */
[----:B------:R-:W-:-:S02]  /*0d90*/  SEL R11, R11, RZ, P0 ;  /* 0x000000ff0b0b7207 */ /* 0x000fc40000000000 */
[----:B------:R-:W-:Y:S01]  /*0da0*/  LOP3.LUT R28, R14, 0xffffffc0, RZ, 0xc0, !PT ;  /* 0xffffffc00e1c7812 */ /* 0x000fe200078ec0ff */
[----:B------:R-:W4:Y:S01]  /*0db0*/  LDC R31, c[0x0][0x2d4] ;  /* 0x0000b500ff1f7b82 */ /* 0x000f220000000800 */
[----:B------:R-:W-:Y:S01]  /*0dc0*/  ISETP.NE.AND P0, PT, R23, -0x1, PT ;  /* 0xffffffff1700780c */ /* 0x000fe20003f05270 */
[C---:B------:R-:W-:Y:S01]  /*0dd0*/  @P2 IMAD.IADD R38, R225.reuse, 0x1, R226 ;  /* 0x00000001e1262824 */ /* 0x040fe200078e02e2 */
[----:B------:R-:W-:Y:S01]  /*0de0*/  @P2 IADD3 R42, R225, R226, RZ ;  /* 0x000000e2e12a2210 */ /* 0x000fe20007ffe0ff */
[----:B------:R-:W-:Y:S01]  /*0df0*/  VIADD R28, R28, 0xffffffc0 ;  /* 0xffffffc01c1c7836 */ /* 0x000fe20000000000 */
[----:B--2---:R-:W-:-:S03]  /*0e00*/  IABS R6, R26 ;  /* 0x0000001a00067213 */ /* 0x004fc60000000000 */
[----:B------:R-:W2:Y:S01]  /*0e10*/  @P2 LDC.64 R16, c[0x0][0x250] ;  /* 0x00009400ff102b82 */ /* 0x000ea20000000a00 */
[----:B------:R-:W-:Y:S01]  /*0e20*/  IADD3 R25, P1, R28, R25, RZ ;  /* 0x000000191c197210 */ /* 0x000fe20007f3e0ff */
[----:B------:R-:W5:Y:S01]  /*0e30*/  I2F.RP R2, R6 ;  /* 0x0000000600027306 */ /* 0x000f620000209400 */
[----:B------:R-:W-:-:S03]  /*0e40*/  SHF.R.S32.HI R20, RZ, 0x1f, R28 ;  /* 0x0000001fff147819 */ /* 0x000fc6000001141c */
[----:B------:R-:W-:Y:S01]  /*0e50*/  IMAD R32, R25, UR9, RZ ;  /* 0x0000000919207c24 */ /* 0x000fe2000f8e02ff */
[----:B------:R-:W-:Y:S01]  /*0e60*/  ISETP.NE.AND P5, PT, R26, RZ, PT ;  /* 0x000000ff1a00720c */ /* 0x000fe20003fa5270 */
[-C--:B-1----:R-:W-:Y:S01]  /*0e70*/  IMAD R27, R21, R4.reuse, RZ ;  /* 0x00000004151b7224 */ /* 0x082fe200078e02ff */
[----:B------:R-:W-:Y:S01]  /*0e80*/  IADD3.X R11, R20, R11, RZ, P1, !PT ;  /* 0x0000000b140b7210 */ /* 0x000fe20000ffe4ff */
[C---:B------:R-:W-:Y:S01]  /*0e90*/  IMAD.WIDE.U32 R12, R200.reuse, R4, RZ ;  /* 0x00000004c80c7225 */ /* 0x040fe200078e00ff */
[----:B------:R-:W1:Y:S03]  /*0ea0*/  LDC R35, c[0x0][0x2c4] ;  /* 0x0000b100ff237b82 */ /* 0x000e660000000800 */
[C---:B------:R-:W-:Y:S02]  /*0eb0*/  IMAD R27, R200.reuse, R5, R27 ;  /* 0x00000005c81b7224 */ /* 0x040fe400078e021b */
[----:B------:R-:W-:Y:S01]  /*0ec0*/  IMAD R32, R11, UR8, R32 ;  /* 0x000000080b207c24 */ /* 0x000fe2000f8e0220 */
[----:B-----5:R5:W3:Y:S02]  /*0ed0*/  MUFU.RCP R8, R2 ;  /* 0x0000000200087308 */ /* 0x020ae40000001000 */
[----:B------:R-:W1:Y:S01]  /*0ee0*/  LDC.U8 R5, c[0x0][0x3d8] ;  /* 0x0000f600ff057b82 */ /* 0x000e620000000000 */
[----:B------:R-:W-:Y:S01]  /*0ef0*/  IMAD.IADD R27, R13, 0x1, R27 ;  /* 0x000000010d1b7824 */ /* 0x000fe200078e021b */
[----:B----4-:R-:W-:Y:S01]  /*0f00*/  SHF.R.S32.HI R13, RZ, 0x1f, R31 ;  /* 0x0000001fff0d7819 */ /* 0x010fe2000001141f */
[----:B------:R-:W-:-:S04]  /*0f10*/  IMAD.WIDE.U32 R40, R200, R31, RZ ;  /* 0x0000001fc8287225 */ /* 0x000fc800078e00ff */
[C---:B--2---:R-:W-:Y:S01]  /*0f20*/  @P2 IMAD R15, R38.reuse, R17, RZ ;  /* 0x00000011260f2224 */ /* 0x044fe200078e02ff */
[----:B------:R-:W2:Y:S01]  /*0f30*/  @P2 LDC.64 R10, c[0x0][0x248] ;  /* 0x00009200ff0a2b82 */ /* 0x000ea20000000a00 */
[----:B------:R-:W-:-:S04]  /*0f40*/  @P2 IMAD.WIDE.U32 R38, R38, R16, RZ ;  /* 0x0000001026262225 */ /* 0x000fc800078e00ff */
[----:B------:R-:W-:Y:S01]  /*0f50*/  IMAD R37, R40, UR9, RZ ;  /* 0x0000000928257c24 */ /* 0x000fe2000f8e02ff */
[----:B------:R-:W-:Y:S01]  /*0f60*/  @P2 IADD3 R15, R39, R15, RZ ;  /* 0x0000000f270f2210 */ /* 0x000fe20007ffe0ff */
[----:B------:R-:W-:Y:S01]  /*0f70*/  @P2 IMAD.MOV.U32 R30, RZ, RZ, R38 ;  /* 0x000000ffff1e2224 */ /* 0x000fe200078e0026 */
[----:B-----5:R-:W4:Y:S01]  /*0f80*/  LDC.64 R2, c[0x0][0x240] ;  /* 0x00009000ff027b82 */ /* 0x020f220000000a00 */
[----:B---3--:R-:W-:-:S04]  /*0f90*/  VIADD R8, R8, 0xffffffe ;  /* 0x0ffffffe08087836 */ /* 0x008fc80000000000 */
[----:B------:R-:W3:Y:S01]  /*0fa0*/  F2I.FTZ.U32.TRUNC.NTZ R9, R8 ;  /* 0x0000000800097305 */ /* 0x000ee2000021f000 */
[----:B-1----:R-:W-:Y:S02]  /*0fb0*/  ISETP.NE.AND P1, PT, R5, RZ, PT ;  /* 0x000000ff0500720c */ /* 0x002fe40003f25270 */
[----:B------:R-:W1:Y:S01]  /*0fc0*/  LDC.U8 R36, c[0x0][0x480] ;  /* 0x00012000ff247b82 */ /* 0x000e620000000000 */
[C---:B--2---:R-:W-:Y:S02]  /*0fd0*/  @P2 IMAD R22, R42.reuse, R11, RZ ;  /* 0x0000000b2a162224 */ /* 0x044fe400078e02ff */
[----:B------:R-:W-:Y:S01]  /*0fe0*/  @P2 IMAD.WIDE.U32 R42, R42, R10, RZ ;  /* 0x0000000a2a2a2225 */ /* 0x000fe200078e00ff */
[----:B---3--:R-:W-:-:S07]  /*0ff0*/  IADD3 R7, RZ, -R9, RZ ;  /* 0x80000009ff077210 */ /* 0x008fce0007ffe0ff */
[----:B------:R-:W2:Y:S01]  /*1000*/  @P1 LDC R34, c[0x0][0x2e4] ;  /* 0x0000b900ff221b82 */ /* 0x000ea20000000800 */
[----:B------:R-:W-:Y:S01]  /*1010*/  MOV R8, RZ ;  /* 0x000000ff00087202 */ /* 0x000fe20000000f00 */
[----:B------:R-:W-:Y:S01]  /*1020*/  @P2 IMAD.MOV.U32 R24, RZ, RZ, R42 ;  /* 0x000000ffff182224 */ /* 0x000fe200078e002a */
[----:B------:R-:W-:Y:S01]  /*1030*/  @P2 IADD3 R22, R43, R22, RZ ;  /* 0x000000162b162210 */ /* 0x000fe20007ffe0ff */
[----:B------:R-:W-:Y:S01]  /*1040*/  IMAD R0, R7, R6, RZ ;  /* 0x0000000607007224 */ /* 0x000fe200078e02ff */
[----:B------:R-:W-:Y:S01]  /*1050*/  IABS R7, R199 ;  /* 0x000000c700077213 */ /* 0x000fe20000000000 */
[----:B----4-:R-:W-:Y:S02]  /*1060*/  IMAD R4, R23, R3, RZ ;  /* 0x0000000317047224 */ /* 0x010fe400078e02ff */
[----:B------:R-:W-:-:S06]  /*1070*/  IMAD.HI.U32 R0, R9, R0, R8 ;  /* 0x0000000009007227 */ /* 0x000fcc00078e0008 */
[----:B------:R-:W-:-:S05]  /*1080*/  IMAD.HI.U32 R0, R0, R7, RZ ;  /* 0x0000000700007227 */ /* 0x000fca00078e00ff */
[----:B------:R-:W-:-:S05]  /*1090*/  IADD3 R8, -R0, RZ, RZ ;  /* 0x000000ff00087210 */ /* 0x000fca0007ffe1ff */
[----:B------:R-:W-:Y:S02]  /*10a0*/  IMAD R7, R6, R8, R7 ;  /* 0x0000000806077224 */ /* 0x000fe400078e0207 */
[----:B------:R-:W-:-:S03]  /*10b0*/  IMAD.WIDE.U32 R8, R23, R2, RZ ;  /* 0x0000000217087225 */ /* 0x000fc600078e00ff */
[----:B------:R-:W-:Y:S01]  /*10c0*/  ISETP.GT.U32.AND P4, PT, R6, R7, PT ;  /* 0x000000070600720c */ /* 0x000fe20003f84070 */
[----:B------:R-:W-:Y:S01]  /*10d0*/  @P0 IMAD.IADD R27, R9, 0x1, R4 ;  /* 0x00000001091b0824 */ /* 0x000fe200078e0204 */
[----:B------:R-:W-:Y:S01]  /*10e0*/  SEL R29, R12, R8, !P0 ;  /* 0x000000080c1d7207 */ /* 0x000fe20004000000 */
[----:B------:R-:W3:Y:S01]  /*10f0*/  LDC.64 R4, c[0x0][0x488] ;  /* 0x00012200ff047b82 */ /* 0x000ee20000000a00 */
[----:B------:R-:W-:Y:S01]  /*1100*/  LOP3.LUT R8, R199, R26, RZ, 0x3c, !PT ;  /* 0x0000001ac7087212 */ /* 0x000fe200078e3cff */
[----:B------:R-:W-:-:S03]  /*1110*/  IMAD R12, R13, R200, RZ ;  /* 0x000000c80d0c7224 */ /* 0x000fc600078e02ff */
[----:B------:R-:W-:Y:S01]  /*1120*/  ISETP.GE.AND P3, PT, R8, RZ, PT ;  /* 0x000000ff0800720c */ /* 0x000fe20003f66270 */
[----:B------:R-:W-:Y:S02]  /*1130*/  IMAD R13, R21, R31, R12 ;  /* 0x0000001f150d7224 */ /* 0x000fe400078e020c */
[----:B------:R-:W4:Y:S02]  /*1140*/  @P0 LDC.64 R8, c[0x0][0x420] ;  /* 0x00010800ff080b82 */ /* 0x000f240000000a00 */
[-C--:B------:R-:W-:Y:S01]  /*1150*/  @!P4 IADD3 R7, R7, -R6.reuse, RZ ;  /* 0x800000060707c210 */ /* 0x080fe20007ffe0ff */
[----:B------:R-:W-:Y:S01]  /*1160*/  IMAD.IADD R38, R41, 0x1, R13 ;  /* 0x0000000129267824 */ /* 0x000fe200078e020d */
[----:B------:R-:W-:Y:S02]  /*1170*/  @!P4 IADD3 R0, R0, 0x1, RZ ;  /* 0x000000010000c810 */ /* 0x000fe40007ffe0ff */
[----:B------:R-:W-:Y:S02]  /*1180*/  ISETP.GE.U32.AND P6, PT, R7, R6, PT ;  /* 0x000000060700720c */ /* 0x000fe40003fc6070 */
[----:B------:R-:W1:Y:S11]  /*1190*/  @!P0 LDC.64 R6, c[0x0][0x418] ;  /* 0x00010600ff068b82 */ /* 0x000e760000000a00 */
[----:B------:R-:W-:-:S05]  /*11a0*/  @P6 VIADD R0, R0, 0x1 ;  /* 0x0000000100006836 */ /* 0x000fca0000000000 */
[----:B------:R-:W-:Y:S01]  /*11b0*/  @!P3 IADD3 R0, -R0, RZ, RZ ;  /* 0x000000ff0000b210 */ /* 0x000fe20007ffe1ff */
[----:B--2---:R-:W-:Y:S06]  /*11c0*/  @P2 BRA `(.L_x_2) ;  /* 0x0000000000302947 */ /* 0x004fec0003800000 */
[----:B------:R-:W2:Y:S01]  /*11d0*/  LDC.64 R10, c[0x0][0x248] ;  /* 0x00009200ff0a7b82 */ /* 0x000ea20000000a00 */
[----:B------:R-:W-:-:S07]  /*11e0*/  SHF.R.S32.HI R39, RZ, 0x1f, R225 ;  /* 0x0000001fff277819 */ /* 0x000fce00000114e1 */
[----:B------:R-:W5:Y:S01]  /*11f0*/  LDC.64 R12, c[0x0][0x230] ;  /* 0x00008c00ff0c7b82 */ /* 0x000f620000000a00 */
[-C--:B--2---:R-:W-:Y:S02]  /*1200*/  IMAD R24, R39, R10.reuse, RZ ;  /* 0x0000000a27187224 */ /* 0x084fe400078e02ff */
[----:B------:R-:W-:-:S04]  /*1210*/  IMAD.WIDE.U32 R42, R225, R10, RZ ;  /* 0x0000000ae12a7225 */ /* 0x000fc800078e00ff */
[----:B------:R-:W-:Y:S02]  /*1220*/  IMAD R24, R225, R11, R24 ;  /* 0x0000000be1187224 */ /* 0x000fe400078e0218 */
[----:B-----5:R-:W-:-:S03]  /*1230*/  IMAD R22, R21, R12, RZ ;  /* 0x0000000c15167224 */ /* 0x020fc600078e02ff */
[----:B------:R-:W-:Y:S01]  /*1240*/  IADD3 R43, R43, R24, RZ ;  /* 0x000000182b2b7210 */ /* 0x000fe20007ffe0ff */
[C---:B------:R-:W-:Y:S02]  /*1250*/  IMAD R22, R200.reuse, R13, R22 ;  /* 0x0000000dc8167224 */ /* 0x040fe400078e0216 */
[----:B------:R-:W-:-:S05]  /*1260*/  IMAD.WIDE.U32 R12, R200, R12, R42 ;  /* 0x0000000cc80c7225 */ /* 0x000fca00078e002a */
[----:B------:R-:W-:Y:S02]  /*1270*/  IADD3 R22, R13, R22, RZ ;  /* 0x000000160d167210 */ /* 0x000fe40007ffe0ff */
[----:B------:R-:W-:Y:S02]  /*1280*/  MOV R24, R12 ;  /* 0x0000000c00187202 */ /* 0x000fe40000000f00 */
.L_x_2:
[----:B------:R-:W-:Y:S05]  /*1290*/  @P2 BRA `(.L_x_3) ;  /* 0x0000000000302947 */ /* 0x000fea0003800000 */
        /* <DEDUP_REMOVED lines=11> */
[----:B------:R-:W-:-:S07]  /*1350*/  MOV R30, R12 ;  /* 0x0000000c001e7202 */ /* 0x000fce0000000f00 */
.L_x_3:
[----:B-1----:R-:W-:Y:S01]  /*1360*/  @!P0 IMAD R21, R21, R6, RZ ;  /* 0x0000000615158224 */ /* 0x002fe200078e02ff */
[----:B------:R-:W-:Y:S01]  /*1370*/  @!P5 LOP3.LUT R0, RZ, R26, RZ, 0x33, !PT ;  /* 0x0000001aff00d212 */ /* 0x000fe200078e33ff */
[----:B------:R-:W-:Y:S01]  /*1380*/  @P1 IMAD R26, R200, R35, RZ ;  /* 0x00000023c81a1224 */ /* 0x000fe200078e02ff */
[----:B------:R-:W-:Y:S01]  /*1390*/  ISETP.NE.AND P6, PT, R36, RZ, PT ;  /* 0x000000ff2400720c */ /* 0x000fe20003fc5270 */
[----:B------:R-:W-:Y:S02]  /*13a0*/  IMAD R37, R38, UR8, R37 ;  /* 0x0000000826257c24 */ /* 0x000fe4000f8e0225 */
[----:B------:R-:W-:Y:S01]  /*13b0*/  @!P0 IMAD R7, R200, R7, R21 ;  /* 0x00000007c8078224 */ /* 0x000fe200078e0215 */
[----:B------:R-:W-:Y:S01]  /*13c0*/  @P1 SEL R26, R26, R23, !P0 ;  /* 0x000000171a1a1207 */ /* 0x000fe20004000000 */
[----:B------:R-:W-:-:S04]  /*13d0*/  IMAD.WIDE.U32 R40, R40, UR8, RZ ;  /* 0x0000000828287c25 */ /* 0x000fc8000f8e00ff */
[----:B----4-:R-:W-:Y:S01]  /*13e0*/  @P0 IMAD.WIDE.U32 R12, R23, R8, RZ ;  /* 0x00000008170c0225 */ /* 0x010fe200078e00ff */
[----:B------:R-:W-:-:S03]  /*13f0*/  IADD3 R8, R41, R37, RZ ;  /* 0x0000002529087210 */ /* 0x000fc60007ffe0ff */
[----:B------:R-:W-:-:S04]  /*1400*/  IMAD.WIDE.U32 R38, R23, UR8, RZ ;  /* 0x0000000817267c25 */ /* 0x000fc8000f8e00ff */
[C---:B------:R-:W-:Y:S02]  /*1410*/  IMAD R21, R23.reuse, UR9, RZ ;  /* 0x0000000917157c24 */ /* 0x040fe4000f8e02ff */
[----:B------:R-:W-:Y:S01]  /*1420*/  @P0 IMAD R9, R23, R9, R13 ;  /* 0x0000000917090224 */ /* 0x000fe200078e020d */
[----:B------:R-:W-:Y:S01]  /*1430*/  SEL R13, R40, R38, !P0 ;  /* 0x00000026280d7207 */ /* 0x000fe20004000000 */
[----:B------:R-:W-:Y:S01]  /*1440*/  @!P0 IMAD.WIDE.U32 R42, R200, R6, RZ ;  /* 0x00000006c82a8225 */ /* 0x000fe200078e00ff */
[----:B------:R-:W-:-:S03]  /*1450*/  @P0 IADD3 R8, R39, R21, RZ ;  /* 0x0000001527080210 */ /* 0x000fc60007ffe0ff */
[----:B------:R-:W-:Y:S01]  /*1460*/  @!P1 IMAD R6, R200, UR18, R199 ;  /* 0x00000012c8069c24 */ /* 0x000fe2000f8e02c7 */
[----:B------:R-:W-:Y:S01]  /*1470*/  @!P0 IADD3 R9, R43, R7, RZ ;  /* 0x000000072b098210 */ /* 0x000fe20007ffe0ff */
[----:B---3--:R-:W-:Y:S01]  /*1480*/  IMAD.WIDE.U32 R38, R33, R4, RZ ;  /* 0x0000000421267225 */ /* 0x008fe200078e00ff */
[----:B------:R-:W-:-:S03]  /*1490*/  @!P0 MOV R12, R42 ;  /* 0x0000002a000c8202 */ /* 0x000fc60000000f00 */
[----:B------:R-:W-:Y:S01]  /*14a0*/  @P1 IMAD R21, R199, R34, R26 ;  /* 0x00000022c7151224 */ /* 0x000fe200078e021a */
[----:B------:R-:W-:Y:S01]  /*14b0*/  SEL R4, R38, RZ, P6 ;  /* 0x000000ff26047207 */ /* 0x000fe20003000000 */
[----:B------:R-:W-:Y:S01]  /*14c0*/  @!P1 IMAD R21, R6, R35, RZ ;  /* 0x0000002306159224 */ /* 0x000fe200078e02ff */
[----:B------:R-:W-:Y:S01]  /*14d0*/  SHF.R.S32.HI R34, RZ, 0x1f, R199 ;  /* 0x0000001fff227819 */ /* 0x000fe200000114c7 */
[----:B------:R-:W-:Y:S01]  /*14e0*/  IMAD R5, R33, R5, R39 ;  /* 0x0000000521057224 */ /* 0x000fe200078e0227 */
[----:B------:R-:W-:Y:S01]  /*14f0*/  SHF.R.S32.HI R26, RZ, 0x1f, R0 ;  /* 0x0000001fff1a7819 */ /* 0x000fe20000011400 */
[----:B------:R-:W-:Y:S02]  /*1500*/  IMAD R35, R199, UR4, RZ ;  /* 0x00000004c7237c24 */ /* 0x000fe4000f8e02ff */
[----:B------:R-:W-:Y:S01]  /*1510*/  IMAD.WIDE.U32 R36, R25, UR8, RZ ;  /* 0x0000000819247c25 */ /* 0x000fe2000f8e00ff */
[----:B------:R-:W-:Y:S02]  /*1520*/  SHF.R.S32.HI R25, RZ, 0x1f, R19 ;  /* 0x0000001fff197819 */ /* 0x000fe40000011413 */
[----:B------:R-:W-:-:S02]  /*1530*/  SHF.R.S32.HI R33, RZ, 0x1f, R35 ;  /* 0x0000001fff217819 */ /* 0x000fc40000011423 */
[----:B------:R-:W-:Y:S02]  /*1540*/  SEL R5, R5, RZ, P6 ;  /* 0x000000ff05057207 */ /* 0x000fe40003000000 */
[----:B------:R-:W-:Y:S01]  /*1550*/  IADD3 R32, R37, R32, RZ ;  /* 0x0000002025207210 */ /* 0x000fe20007ffe0ff */
[----:B------:R-:W-:Y:S06]  /*1560*/  @!P1 BRA `(.L_x_4) ;  /* 0x00000000001c9947 */ /* 0x000fec0003800000 */
[----:B------:R-:W1:Y:S01]  /*1570*/  LDC R7, c[0x0][0x2c0] ;  /* 0x0000b000ff077b82 */ /* 0x000e620000000800 */
[----:B------:R-:W-:-:S05]  /*1580*/  @!P0 IMAD R23, R200, R31, RZ ;  /* 0x0000001fc8178224 */ /* 0x000fca00078e02ff */
[----:B------:R-:W-:Y:S02]  /*1590*/  LEA R23, R200, R23, 0x7 ;  /* 0x00000017c8177211 */ /* 0x000fe400078e38ff */
[----:B------:R-:W1:Y:S02]  /*15a0*/  LDC R6, c[0x0][0x2e4] ;  /* 0x0000b900ff067b82 */ /* 0x000e640000000800 */
[----:B-1----:R-:W-:-:S05]  /*15b0*/  LEA R6, R7, R6, 0x7 ;  /* 0x0000000607067211 */ /* 0x002fca00078e38ff */
[----:B------:R-:W-:Y:S01]  /*15c0*/  IMAD R31, R6, R199, R23 ;  /* 0x000000c7061f7224 */ /* 0x000fe200078e0217 */
[----:B------:R-:W-:Y:S06]  /*15d0*/  BRA `(.L_x_5) ;  /* 0x0000000000087947 */ /* 0x000fec0003800000 */
.L_x_4:
[----:B------:R-:W-:-:S04]  /*15e0*/  IMAD R6, R200, UR18, R199 ;  /* 0x00000012c8067c24 */ /* 0x000fc8000f8e02c7 */
[----:B------:R-:W-:-:S07]  /*15f0*/  IMAD R31, R6, R31, RZ ;  /* 0x0000001f061f7224 */ /* 0x000fce00078e02ff */
.L_x_5:
[----:B------:R-:W1:Y:S01]  /*1600*/  LDC.64 R6, c[0x0][0x420] ;  /* 0x00010800ff067b82 */ /* 0x000e620000000a00 */
[----:B------:R-:W-:Y:S01]  /*1610*/  UIMAD UR18, UR4, UR18, URZ ;  /* 0x00000012041272a4 */ /* 0x000fe2000f8e023f */
[----:B------:R-:W-:Y:S01]  /*1620*/  IADD3 R38, P0, R188, R12, RZ ;  /* 0x0000000cbc267210 */ /* 0x000fe20007f1e0ff */
[----:B------:R-:W-:Y:S01]  /*1630*/  ULDC.64 UR10, c[0x0][0x210] ;  /* 0x00008400000a7ab9 */ /* 0x000fe20000000a00 */
[----:B------:R-:W-:Y:S01]  /*1640*/  SHF.R.S32.HI R189, RZ, 0x1f, R188 ;  /* 0x0000001fffbd7819 */ /* 0x000fe200000114bc */
[----:B------:R-:W-:Y:S01]  /*1650*/  USHF.L.U32 UR16, UR18, 0x6, URZ ;  /* 0x0000000612107899 */ /* 0x000fe2000800063f */
[----:B------:R-:W-:Y:S01]  /*1660*/  SHF.R.S32.HI R23, RZ, 0x1f, R187 ;  /* 0x0000001fff177819 */ /* 0x000fe200000114bb */
[----:B------:R-:W-:Y:S01]  /*1670*/  ULDC.64 UR8, c[0x0][0x3e0] ;  /* 0x0000f80000087ab9 */ /* 0x000fe20000000a00 */
[----:B------:R-:W-:Y:S01]  /*1680*/  IADD3 R31, R28, R31, RZ ;  /* 0x0000001f1c1f7210 */ /* 0x000fe20007ffe0ff */
[----:B------:R-:W-:Y:S01]  /*1690*/  IMAD.X R39, R189, 0x1, R9, P0 ;  /* 0x00000001bd277824 */ /* 0x000fe200000e0609 */
[----:B------:R-:W-:Y:S01]  /*16a0*/  USHF.R.S32.HI UR4, URZ, 0x1f, UR16 ;  /* 0x0000001f3f047899 */ /* 0x000fe20008011410 */
[----:B------:R-:W-:Y:S01]  /*16b0*/  IADD3 R35, P3, P2, R36, UR16, R35 ;  /* 0x0000001024237c10 */ /* 0x000fe2000fa7e023 */
[----:B------:R-:W-:Y:S01]  /*16c0*/  BSSY B1, `(.L_x_1) ;  /* 0x00005b7000017945 */ /* 0x000fe20003800000 */
[----:B------:R-:W-:-:S02]  /*16d0*/  LEA.HI.SX32 R223, R14, 0xffffffff, 0x1a ;  /* 0xffffffff0edf7811 */ /* 0x000fc400078fd2ff */
[----:B------:R-:W-:Y:S02]  /*16e0*/  IADD3 R4, P1, P0, R4, R35, R13 ;  /* 0x0000002304047210 */ /* 0x000fe4000783e00d */
[----:B------:R-:W-:Y:S02]  /*16f0*/  IADD3 R13, P4, R187, R28, RZ ;  /* 0x0000001cbb0d7210 */ /* 0x000fe40007f9e0ff */
[----:B------:R-:W-:Y:S01]  /*1700*/  IADD3.X R32, R32, UR4, R33, P3, P2 ;  /* 0x0000000420207c10 */ /* 0x000fe20009fe4421 */
[----:B------:R-:W-:Y:S01]  /*1710*/  ULDC.64 UR4, c[0x0][0x428] ;  /* 0x00010a0000047ab9 */ /* 0x000fe20000000a00 */
[----:B------:R-:W-:Y:S01]  /*1720*/  ISETP.GE.AND P3, PT, R18, 0x1, PT ;  /* 0x000000011200780c */ /* 0x000fe20003f66270 */
[----:B------:R-:W-:Y:S01]  /*1730*/  IMAD.WIDE.U32 R36, R13, R2, R188 ;  /* 0x000000020d247225 */ /* 0x000fe200078e00bc */
[----:B------:R-:W-:Y:S02]  /*1740*/  IADD3.X R5, R5, R32, R8, P1, P0 ;  /* 0x0000002005057210 */ /* 0x000fe40000fe0408 */
[----:B------:R-:W2:Y:S01]  /*1750*/  LDC.64 R32, c[0x0][0x2b0] ;  /* 0x0000ac00ff207b82 */ /* 0x000ea20000000a00 */
[----:B-1----:R-:W-:Y:S01]  /*1760*/  IMAD R9, R20, R6, RZ ;  /* 0x0000000614097224 */ /* 0x002fe200078e02ff */
[----:B------:R-:W-:Y:S01]  /*1770*/  IADD3 R36, P1, R29, R36, RZ ;  /* 0x000000241d247210 */ /* 0x000fe20007f3e0ff */
[----:B------:R-:W-:-:S04]  /*1780*/  IMAD.WIDE.U32 R38, R28, R6, R38 ;  /* 0x000000061c267225 */ /* 0x000fc800078e0026 */
[C---:B------:R-:W-:Y:S01]  /*1790*/  IMAD R9, R28.reuse, R7, R9 ;  /* 0x000000071c097224 */ /* 0x040fe200078e0209 */
[----:B------:R-:W-:Y:S01]  /*17a0*/  IADD3 R28, R28, R21, RZ ;  /* 0x000000151c1c7210 */ /* 0x000fe20007ffe0ff */
[----:B------:R-:W-:Y:S02]  /*17b0*/  IMAD R12, R34, UR4, RZ ;  /* 0x00000004220c7c24 */ /* 0x000fe4000f8e02ff */
[----:B------:R-:W-:Y:S02]  /*17c0*/  IMAD.IADD R39, R39, 0x1, R9 ;  /* 0x0000000127277824 */ /* 0x000fe400078e0209 */
[----:B------:R-:W-:Y:S02]  /*17d0*/  IMAD.X R9, R23, 0x1, R20, P4 ;  /* 0x0000000117097824 */ /* 0x000fe400020e0614 */
[----:B------:R-:W1:Y:S01]  /*17e0*/  LDC.64 R20, c[0x0][0x478] ;  /* 0x00011e00ff147b82 */ /* 0x000e620000000a00 */
[----:B------:R-:W-:Y:S02]  /*17f0*/  IMAD R12, R199, UR5, R12 ;  /* 0x00000005c70c7c24 */ /* 0x000fe4000f8e020c */
[----:B------:R-:W-:-:S02]  /*1800*/  IMAD R8, R9, R2, RZ ;  /* 0x0000000209087224 */ /* 0x000fc400078e02ff */
[----:B------:R-:W-:Y:S02]  /*1810*/  IMAD R9, R186, UR18, R193 ;  /* 0x00000012ba097c24 */ /* 0x000fe4000f8e02c1 */
[----:B------:R-:W-:Y:S02]  /*1820*/  IMAD R8, R13, R3, R8 ;  /* 0x000000030d087224 */ /* 0x000fe400078e0208 */
[----:B------:R-:W-:Y:S01]  /*1830*/  IMAD.WIDE.U32 R38, R199, UR4, R38 ;  /* 0x00000004c7267c25 */ /* 0x000fe2000f8e0026 */
[----:B------:R-:W-:Y:S01]  /*1840*/  ULDC.64 UR4, c[0x0][0x258] ;  /* 0x0000960000047ab9 */ /* 0x000fe20000000a00 */
[----:B------:R-:W-:Y:S02]  /*1850*/  IADD3 R4, P0, R9, R4, RZ ;  /* 0x0000000409047210 */ /* 0x000fe40007f1e0ff */
[----:B------:R-:W-:Y:S01]  /*1860*/  IADD3.X R37, R27, R37, R8, P1, !PT ;  /* 0x000000251b257210 */ /* 0x000fe20000ffe408 */
[----:B------:R-:W-:Y:S01]  /*1870*/  IMAD.IADD R39, R39, 0x1, R12 ;  /* 0x0000000127277824 */ /* 0x000fe200078e020c */
[----:B------:R-:W-:Y:S01]  /*1880*/  LEA.HI.X.SX32 R227, R9, R5, 0x1, P0 ;  /* 0x0000000509e37211 */ /* 0x000fe200000f0eff */
[----:B------:R-:W-:-:S02]  /*1890*/  IMAD R34, R34, UR4, RZ ;  /* 0x0000000422227c24 */ /* 0x000fc4000f8e02ff */
[-C--:B------:R-:W-:Y:S02]  /*18a0*/  IMAD R8, R23, R6.reuse, RZ ;  /* 0x0000000617087224 */ /* 0x080fe400078e02ff */
[C---:B------:R-:W-:Y:S02]  /*18b0*/  IMAD R5, R199.reuse, UR5, R34 ;  /* 0x00000005c7057c24 */ /* 0x040fe4000f8e0222 */
[----:B------:R-:W-:Y:S01]  /*18c0*/  IMAD.WIDE.U32 R36, R199, UR4, R36 ;  /* 0x00000004c7247c25 */ /* 0x000fe2000f8e0024 */
[----:B------:R-:W-:Y:S02]  /*18d0*/  ULDC.64 UR4, c[0x0][0x400] ;  /* 0x0001000000047ab9 */ /* 0x000fe40000000a00 */
[----:B------:R-:W-:Y:S01]  /*18e0*/  LEA R232, P0, R4, UR4, 0x2 ;  /* 0x0000000404e87c11 */ /* 0x000fe2000f8010ff */
[----:B------:R-:W-:Y:S01]  /*18f0*/  IMAD R8, R187, R7, R8 ;  /* 0x00000007bb087224 */ /* 0x000fe200078e0208 */
[----:B------:R-:W-:Y:S01]  /*1900*/  IADD3 R5, R37, R5, RZ ;  /* 0x0000000525057210 */ /* 0x000fe20007ffe0ff */
[----:B------:R-:W-:Y:S01]  /*1910*/  IMAD.WIDE.U32 R38, R187, R6, R38 ;  /* 0x00000006bb267225 */ /* 0x000fe200078e0026 */
[----:B------:R-:W-:-:S02]  /*1920*/  LEA R230, P2, R36, UR10, 0x1 ;  /* 0x0000000a24e67c11 */ /* 0x000fc4000f8408ff */
[----:B------:R-:W-:Y:S01]  /*1930*/  LEA.HI.X R227, R4, UR5, R227, 0x2, P0 ;  /* 0x0000000504e37c11 */ /* 0x000fe200080f14e3 */
[----:B------:R-:W-:Y:S01]  /*1940*/  IMAD.IADD R8, R39, 0x1, R8 ;  /* 0x0000000127087824 */ /* 0x000fe200078e0208 */
[----:B------:R-:W-:Y:S01]  /*1950*/  LEA R228, P1, R38, UR8, 0x1 ;  /* 0x0000000826e47c11 */ /* 0x000fe2000f8208ff */
[----:B--2---:R-:W-:Y:S01]  /*1960*/  IMAD.WIDE R28, R28, 0x4, R32 ;  /* 0x000000041c1c7825 */ /* 0x004fe200078e0220 */
[----:B------:R-:W-:Y:S02]  /*1970*/  LEA.HI.X R231, R36, UR11, R5, 0x1, P2 ;  /* 0x0000000b24e77c11 */ /* 0x000fe400090f0c05 */
[----:B------:R-:W-:Y:S01]  /*1980*/  LEA.HI.X R229, R38, UR9, R8, 0x1, P1 ;  /* 0x0000000926e57c11 */ /* 0x000fe200088f0c08 */
[----:B-1----:R-:W-:Y:S01]  /*1990*/  IMAD.WIDE R20, R31, 0x4, R20 ;  /* 0x000000041f147825 */ /* 0x002fe200078e0214 */
[----:B------:R-:W-:Y:S07]  /*19a0*/  @!P3 BRA `(.L_x_6) ;  /* 0x0000004c005cb947 */ /* 0x000fee0003800000 */
[----:B------:R-:W-:Y:S01]  /*19b0*/  IMAD R8, R201, -0x80, R224 ;  /* 0xffffff80c9087824 */ /* 0x000fe200078e02e0 */
[----:B------:R-:W-:Y:S01]  /*19c0*/  ULDC.64 UR4, c[0x0][0x268] ;  /* 0x00009a0000047ab9 */ /* 0x000fe20000000a00 */
[----:B------:R-:W-:Y:S02]  /*19d0*/  VIADD R5, R187, 0x20 ;  /* 0x00000020bb057836 */ /* 0x000fe40000000000 */
[----:B------:R-:W-:Y:S01]  /*19e0*/  IMAD R4, R25, R16, RZ ;  /* 0x0000001019047224 */ /* 0x000fe200078e02ff */
[----:B------:R-:W-:Y:S01]  /*19f0*/  ISETP.GE.AND P5, PT, R187, R8, PT ;  /* 0x00000008bb00720c */ /* 0x000fe20003fa6270 */
[----:B------:R-:W-:Y:S01]  /*1a00*/  IMAD.WIDE.U32 R32, R19, R16, R188 ;  /* 0x0000001013207225 */ /* 0x000fe200078e00bc */
[----:B------:R-:W-:Y:S01]  /*1a10*/  ISETP.GE.AND P4, PT, R5, R8, PT ;  /* 0x000000080500720c */ /* 0x000fe20003f86270 */
[----:B------:R-:W-:Y:S02]  /*1a20*/  @P6 BAR.SYNC.DEFER_BLOCKING 0x0 ;  /* 0x0000000000006b1d */ /* 0x000fe40000010000 */
[----:B------:R-:W-:Y:S01]  /*1a30*/  VIADD R13, R187, 0x40 ;  /* 0x00000040bb0d7836 */ /* 0x000fe20000000000 */
[----:B------:R-:W-:Y:S01]  /*1a40*/  IADD3 R36, P0, R30, R32, RZ ;  /* 0x000000201e247210 */ /* 0x000fe20007f1e0ff */
[----:B------:R-:W-:-:S02]  /*1a50*/  IMAD R4, R19, R17, R4 ;  /* 0x0000001113047224 */ /* 0x000fc400078e0204 */
[----:B------:R-:W-:Y:S01]  /*1a60*/  VIADD R9, R187, 0x60 ;  /* 0x00000060bb097836 */ /* 0x000fe20000000000 */
[----:B------:R-:W-:Y:S01]  /*1a70*/  ISETP.GE.AND P2, PT, R13, R8, PT ;  /* 0x000000080d00720c */ /* 0x000fe20003f46270 */
[----:B------:R-:W-:Y:S01]  /*1a80*/  IMAD R18, R223, -0x40, R18 ;  /* 0xffffffc0df127824 */ /* 0x000fe200078e0212 */
[----:B------:R-:W-:Y:S01]  /*1a90*/  IADD3.X R37, R15, R33, R4, P0, !PT ;  /* 0x000000210f257210 */ /* 0x000fe200007fe404 */
[----:B------:R-:W-:Y:S01]  /*1aa0*/  @!P5 IMAD R38, R23, R16, RZ ;  /* 0x000000101726d224 */ /* 0x000fe200078e02ff */
[----:B------:R-:W1:Y:S01]  /*1ab0*/  @!P5 LDC.64 R14, c[0x0][0x220] ;  /* 0x00008800ff0edb82 */ /* 0x000e620000000a00 */
[----:B------:R-:W-:Y:S01]  /*1ac0*/  ISETP.GE.AND P1, PT, R9, R8, PT ;  /* 0x000000080900720c */ /* 0x000fe20003f26270 */
[----:B------:R-:W-:Y:S01]  /*1ad0*/  IMAD R9, R26, UR4, RZ ;  /* 0x000000041a097c24 */ /* 0x000fe2000f8e02ff */
[----:B------:R-:W-:Y:S01]  /*1ae0*/  @!P4 IADD3 R33, P3, R187, 0x20, RZ ;  /* 0x00000020bb21c810 */ /* 0x000fe20007f7e0ff */
[----:B------:R-:W-:Y:S01]  /*1af0*/  IMAD.WIDE.U32 R36, R0, UR4, R36 ;  /* 0x0000000400247c25 */ /* 0x000fe2000f8e0024 */
[----:B------:R-:W-:-:S03]  /*1b00*/  ISETP.GE.AND P0, PT, R5, R18, PT ;  /* 0x000000120500720c */ /* 0x000fc60003f06270 */
[----:B------:R-:W-:Y:S01]  /*1b10*/  IMAD.SHL.U32 R7, R7, 0x40, RZ ;  /* 0x0000004007077824 */ /* 0x000fe200078e00ff */
[----:B------:R-:W2:Y:S01]  /*1b20*/  @!P4 LDC.64 R12, c[0x0][0x220] ;  /* 0x00008800ff0ccb82 */ /* 0x000ea20000000a00 */
[----:B------:R-:W-:Y:S01]  /*1b30*/  IMAD R5, R0, UR5, R9 ;  /* 0x0000000500057c24 */ /* 0x000fe2000f8e0209 */
[C---:B------:R-:W-:Y:S01]  /*1b40*/  ISETP.GE.AND P6, PT, R187.reuse, R18, PT ;  /* 0x00000012bb00720c */ /* 0x040fe20003fc6270 */
[----:B------:R-:W-:Y:S01]  /*1b50*/  @!P4 IMAD.X R31, RZ, RZ, R23, P3 ;  /* 0x000000ffff1fc224 */ /* 0x000fe200018e0617 */
[----:B------:R-:W-:Y:S01]  /*1b60*/  @!P2 IADD3 R32, P3, R187, 0x40, RZ ;  /* 0x00000040bb20a810 */ /* 0x000fe20007f7e0ff */
[----:B------:R-:W-:Y:S01]  /*1b70*/  IMAD.IADD R37, R37, 0x1, R5 ;  /* 0x0000000125257824 */ /* 0x000fe200078e0205 */
[----:B------:R-:W-:Y:S01]  /*1b80*/  @P5 STS.128 [R197+0xa000], RZ ;  /* 0x00a000ffc5005388 */ /* 0x000fe20000000c00 */
[----:B------:R-:W-:Y:S01]  /*1b90*/  @!P4 IMAD R30, R31, R16, RZ ;  /* 0x000000101f1ec224 */ /* 0x000fe200078e02ff */
[----:B------:R-:W3:Y:S01]  /*1ba0*/  @!P2 LDC.64 R8, c[0x0][0x220] ;  /* 0x00008800ff08ab82 */ /* 0x000ee20000000a00 */
[----:B------:R-:W-:Y:S01]  /*1bb0*/  @!P2 IMAD.X R27, RZ, RZ, R23, P3 ;  /* 0x000000ffff1ba224 */ /* 0x000fe200018e0617 */
[----:B------:R-:W-:Y:S01]  /*1bc0*/  @!P1 IADD3 R34, P3, R187, 0x60, RZ ;  /* 0x00000060bb229810 */ /* 0x000fe20007f7e0ff */
[----:B------:R-:W-:Y:S01]  /*1bd0*/  @!P4 IMAD.MOV.U32 R42, RZ, RZ, R36 ;  /* 0x000000ffff2ac224 */ /* 0x000fe200078e0024 */
[----:B------:R-:W-:Y:S01]  /*1be0*/  ULDC.64 UR4, c[0x0][0x260] ;  /* 0x0000980000047ab9 */ /* 0x000fe20000000a00 */
[----:B------:R-:W-:-:S02]  /*1bf0*/  @!P4 IMAD.MOV.U32 R43, RZ, RZ, R37 ;  /* 0x000000ffff2bc224 */ /* 0x000fc400078e0025 */
[----:B------:R-:W-:Y:S01]  /*1c00*/  IMAD.SHL.U32 R3, R3, 0x40, RZ ;  /* 0x0000004003037824 */ /* 0x000fe200078e00ff */
[----:B------:R-:W4:Y:S01]  /*1c10*/  @!P1 LDC.64 R4, c[0x0][0x220] ;  /* 0x00008800ff049b82 */ /* 0x000f220000000a00 */
[----:B------:R-:W-:Y:S02]  /*1c20*/  @!P5 IMAD R31, R187, R17, R38 ;  /* 0x00000011bb1fd224 */ /* 0x000fe400078e0226 */
[----:B------:R-:W-:Y:S02]  /*1c30*/  IMAD.MOV.U32 R215, RZ, RZ, R28 ;  /* 0x000000ffffd77224 */ /* 0x000fe400078e001c */
[----:B------:R-:W-:Y:S02]  /*1c40*/  IMAD.MOV.U32 R214, RZ, RZ, R29 ;  /* 0x000000ffffd67224 */ /* 0x000fe400078e001d */
[----:B------:R-:W-:Y:S02]  /*1c50*/  IMAD.MOV.U32 R220, RZ, RZ, 0x7f800000 ;  /* 0x7f800000ffdc7424 */ /* 0x000fe400078e00ff */
[----:B------:R-:W-:-:S02]  /*1c60*/  IMAD.MOV.U32 R221, RZ, RZ, 0x7f800000 ;  /* 0x7f800000ffdd7424 */ /* 0x000fc400078e00ff */
[----:B------:R-:W-:Y:S02]  /*1c70*/  IMAD.MOV.U32 R218, RZ, RZ, 0x7f800000 ;  /* 0x7f800000ffda7424 */ /* 0x000fe400078e00ff */
[----:B------:R-:W-:Y:S01]  /*1c80*/  IMAD.MOV.U32 R219, RZ, RZ, 0x7f800000 ;  /* 0x7f800000ffdb7424 */ /* 0x000fe200078e00ff */
[----:B------:R-:W-:Y:S01]  /*1c90*/  USHF.L.U32 UR23, UR18, 0x4, URZ ;  /* 0x0000000412177899 */ /* 0x000fe2000800063f */
[-C--:B------:R-:W-:Y:S01]  /*1ca0*/  @!P5 IMAD.WIDE.U32 R40, R187, R16.reuse, R36 ;  /* 0x00000010bb28d225 */ /* 0x080fe200078e0024 */
[----:B------:R-:W-:Y:S02]  /*1cb0*/  USHF.L.U32 UR24, UR18, 0x3, URZ ;  /* 0x0000000312187899 */ /* 0x000fe4000800063f */
[----:B------:R-:W-:Y:S01]  /*1cc0*/  UIADD3 UR11, -UR16, URZ, URZ ;  /* 0x0000003f100b7290 */ /* 0x000fe2000fffe13f */
[----:B------:R-:W-:Y:S02]  /*1cd0*/  @!P4 IMAD R30, R33, R17, R30 ;  /* 0x00000011211ec224 */ /* 0x000fe400078e021e */
[----:B------:R-:W-:Y:S01]  /*1ce0*/  IMAD.MOV.U32 R182, RZ, RZ, 0x40 ;  /* 0x00000040ffb67424 */ /* 0x000fe200078e00ff */
[----:B------:R-:W-:Y:S01]  /*1cf0*/  SHF.L.U64.HI R211, R191, 0x2, R198 ;  /* 0x00000002bfd37819 */ /* 0x000fe200000102c6 */
[----:B------:R-:W-:Y:S01]  /*1d00*/  @!P4 IMAD.WIDE.U32 R42, R33, R16, R42 ;  /* 0x00000010212ac225 */ /* 0x000fe200078e002a */
[----:B------:R-:W-:-:S02]  /*1d10*/  CS2R R94, SRZ ;  /* 0x00000000005e7805 */ /* 0x000fc4000001ff00 */
[----:B------:R-:W-:Y:S02]  /*1d20*/  CS2R R92, SRZ ;  /* 0x00000000005c7805 */ /* 0x000fe4000001ff00 */
[----:B------:R-:W-:Y:S01]  /*1d30*/  CS2R R98, SRZ ;  /* 0x0000000000627805 */ /* 0x000fe2000001ff00 */
[----:B------:R-:W-:Y:S01]  /*1d40*/  @!P1 IMAD.X R33, RZ, RZ, R23, P3 ;  /* 0x000000ffff219224 */ /* 0x000fe200018e0617 */
[C---:B-1----:R-:W-:Y:S01]  /*1d50*/  @!P5 LEA R14, P3, R40.reuse, R14, 0x1 ;  /* 0x0000000e280ed211 */ /* 0x042fe200078608ff */
[----:B------:R-:W-:Y:S01]  /*1d60*/  @!P5 IMAD.IADD R38, R41, 0x1, R31 ;  /* 0x000000012926d824 */ /* 0x000fe200078e021f */
[----:B------:R-:W-:Y:S01]  /*1d70*/  CS2R R96, SRZ ;  /* 0x0000000000607805 */ /* 0x000fe2000001ff00 */
[----:B------:R-:W-:Y:S01]  /*1d80*/  @!P2 IMAD R27, R27, R16, RZ ;  /* 0x000000101b1ba224 */ /* 0x000fe200078e02ff */
[----:B------:R-:W-:Y:S01]  /*1d90*/  CS2R R90, SRZ ;  /* 0x00000000005a7805 */ /* 0x000fe2000001ff00 */
[----:B------:R-:W-:Y:S01]  /*1da0*/  @!P2 IMAD.MOV.U32 R44, RZ, RZ, R36 ;  /* 0x000000ffff2ca224 */ /* 0x000fe200078e0024 */
[----:B------:R-:W-:Y:S01]  /*1db0*/  @!P5 LEA.HI.X R15, R40, R15, R38, 0x1, P3 ;  /* 0x0000000f280fd211 */ /* 0x000fe200018f0c26 */
[----:B------:R-:W-:Y:S01]  /*1dc0*/  @!P2 IMAD.MOV.U32 R45, RZ, RZ, R37 ;  /* 0x000000ffff2da224 */ /* 0x000fe200078e0025 */
[----:B--2---:R-:W-:Y:S01]  /*1dd0*/  @!P4 LEA R12, P3, R42, R12, 0x1 ;  /* 0x0000000c2a0cc211 */ /* 0x004fe200078608ff */
[----:B------:R-:W-:Y:S01]  /*1de0*/  @!P4 IMAD.IADD R30, R43, 0x1, R30 ;  /* 0x000000012b1ec824 */ /* 0x000fe200078e021e */
[----:B------:R-:W-:Y:S01]  /*1df0*/  CS2R R88, SRZ ;  /* 0x0000000000587805 */ /* 0x000fe2000001ff00 */
[C---:B------:R-:W-:Y:S01]  /*1e00*/  @!P2 IMAD R27, R32.reuse, R17, R27 ;  /* 0x00000011201ba224 */ /* 0x040fe200078e021b */
[----:B------:R-:W-:Y:S01]  /*1e10*/  @!PT LDS RZ, [RZ] ;  /* 0x00000000fffff984 */ /* 0x000fe20000000800 */
[----:B------:R-:W-:Y:S01]  /*1e20*/  @!PT LDS RZ, [RZ] ;  /* 0x00000000fffff984 */ /* 0x000fe20000000800 */
[----:B------:R-:W-:Y:S01]  /*1e30*/  @!PT LDS RZ, [RZ] ;  /* 0x00000000fffff984 */ /* 0x000fe20000000800 */
[----:B------:R-:W-:Y:S01]  /*1e40*/  @!P5 LDGSTS.E.BYPASS.LTC128B.128 [R197+0xa000], desc[UR14][R14.64] ;  /* 0x0a0000000ec5dfae */ /* 0x000fe2000b901d4e */
[----:B------:R-:W-:Y:S01]  /*1e50*/  @!P2 IMAD.WIDE.U32 R44, R32, R16, R44 ;  /* 0x00000010202ca225 */ /* 0x000fe200078e002c */
[----:B------:R-:W-:-:S02]  /*1e60*/  @!P4 LEA.HI.X R13, R42, R13, R30, 0x1, P3 ;  /* 0x0000000d2a0dc211 */ /* 0x000fc400018f0c1e */
[----:B------:R-:W-:Y:S01]  /*1e70*/  CS2R R86, SRZ ;  /* 0x0000000000567805 */ /* 0x000fe2000001ff00 */
[----:B------:R-:W-:Y:S01]  /*1e80*/  @P4 STS.128 [R197+0xb000], RZ ;  /* 0x00b000ffc5004388 */ /* 0x000fe20000000c00 */
[----:B------:R-:W-:Y:S01]  /*1e90*/  @!P1 IMAD R33, R33, R16, RZ ;  /* 0x0000001021219224 */ /* 0x000fe200078e02ff */
[----:B---3--:R-:W-:Y:S01]  /*1ea0*/  @!P2 LEA R8, P3, R44, R8, 0x1 ;  /* 0x000000082c08a211 */ /* 0x008fe200078608ff */
[----:B------:R-:W-:Y:S01]  /*1eb0*/  @!P2 IMAD.IADD R27, R45, 0x1, R27 ;  /* 0x000000012d1ba824 */ /* 0x000fe200078e021b */
[----:B------:R-:W-:Y:S01]  /*1ec0*/  @!PT LDS RZ, [RZ] ;  /* 0x00000000fffff984 */ /* 0x000fe20000000800 */
[----:B------:R-:W-:Y:S01]  /*1ed0*/  @!PT LDS RZ, [RZ] ;  /* 0x00000000fffff984 */ /* 0x000fe20000000800 */
[----:B------:R-:W-:Y:S01]  /*1ee0*/  @!PT LDS RZ, [RZ] ;  /* 0x00000000fffff984 */ /* 0x000fe20000000800 */
[----:B------:R-:W-:Y:S01]  /*1ef0*/  @!P4 LDGSTS.E.BYPASS.LTC128B.128 [R197+0xb000], desc[UR14][R12.64] ;  /* 0x0b0000000cc5cfae */ /* 0x000fe2000b901d4e */
[C---:B------:R-:W-:Y:S01]  /*1f00*/  @!P1 IMAD R33, R34.reuse, R17, R33 ;  /* 0x0000001122219224 */ /* 0x040fe200078e0221 */
[----:B------:R-:W-:Y:S01]  /*1f10*/  CS2R R84, SRZ ;  /* 0x0000000000547805 */ /* 0x000fe2000001ff00 */
[----:B------:R-:W-:Y:S01]  /*1f20*/  @!P1 IMAD.WIDE.U32 R16, R34, R16, R36 ;  /* 0x0000001022109225 */ /* 0x000fe200078e0024 */
[----:B------:R-:W-:Y:S01]  /*1f30*/  @!P2 LEA.HI.X R9, R44, R9, R27, 0x1, P3 ;  /* 0x000000092c09a211 */ /* 0x000fe200018f0c1b */
[----:B------:R-:W-:Y:S01]  /*1f40*/  @P2 STS.128 [R197+0xc000], RZ ;  /* 0x00c000ffc5002388 */ /* 0x000fe20000000c00 */
[----:B------:R-:W-:Y:S01]  /*1f50*/  CS2R R78, SRZ ;  /* 0x00000000004e7805 */ /* 0x000fe2000001ff00 */
[----:B------:R-:W-:Y:S01]  /*1f60*/  @!P1 IMAD.IADD R33, R17, 0x1, R33 ;  /* 0x0000000111219824 */ /* 0x000fe200078e0221 */
[----:B----4-:R-:W-:Y:S01]  /*1f70*/  @!P1 LEA R30, P3, R16, R4, 0x1 ;  /* 0x00000004101e9211 */ /* 0x010fe200078608ff */
[----:B------:R-:W-:Y:S01]  /*1f80*/  IMAD.WIDE.U32 R34, R6, 0x40, RZ ;  /* 0x0000004006227825 */ /* 0x000fe200078e00ff */
[----:B------:R-:W-:Y:S01]  /*1f90*/  LEA.HI R4, R223, R223, RZ, 0x1 ;  /* 0x000000dfdf047211 */ /* 0x000fe200078f08ff */
[----:B------:R-:W-:Y:S01]  /*1fa0*/  @!PT LDS RZ, [RZ] ;  /* 0x00000000fffff984 */ /* 0x000fe20000000800 */
[----:B------:R-:W-:Y:S01]  /*1fb0*/  @!PT LDS RZ, [RZ] ;  /* 0x00000000fffff984 */ /* 0x000fe20000000800 */
[----:B------:R-:W-:Y:S01]  /*1fc0*/  @!PT LDS RZ, [RZ] ;  /* 0x00000000fffff984 */ /* 0x000fe20000000800 */
[----:B------:R1:W-:Y:S01]  /*1fd0*/  @!P2 LDGSTS.E.BYPASS.LTC128B.128 [R197+0xc000], desc[UR14][R8.64] ;  /* 0x0c00000008c5afae */ /* 0x0003e2000b901d4e */
[----:B------:R-:W-:Y:S01]  /*1fe0*/  @!P1 LEA.HI.X R31, R16, R5, R33, 0x1, P3 ;  /* 0x00000005101f9211 */ /* 0x000fe200018f0c21 */
[----:B------:R-:W-:Y:S01]  /*1ff0*/  IMAD.WIDE.U32 R16, R2, 0x40, RZ ;  /* 0x0000004002107825 */ /* 0x000fe200078e00ff */
[----:B------:R-:W-:Y:S01]  /*2000*/  @!P0 IADD3 R6, P3, R228, R34, RZ ;  /* 0x00000022e4068210 */ /* 0x000fe20007f7e0ff */
[----:B------:R-:W-:Y:S01]  /*2010*/  @P1 STS.128 [R197+0xd000], RZ ;  /* 0x00d000ffc5001388 */ /* 0x000fe20000000c00 */
[----:B------:R-:W-:Y:S01]  /*2020*/  LOP3.LUT R4, R4, 0xfffffffe, RZ, 0xc0, !PT ;  /* 0xfffffffe04047812 */ /* 0x000fe200078ec0ff */
[----:B------:R-:W-:Y:S01]  /*2030*/  IMAD R5, R26, UR4, RZ ;  /* 0x000000041a057c24 */ /* 0x000fe2000f8e02ff */
[----:B------:R-:W-:Y:S01]  /*2040*/  @!P0 IADD3.X R7, R229, R35, R7, P3, !PT ;  /* 0x00000023e5078210 */ /* 0x000fe20001ffe407 */
[----:B------:R-:W-:Y:S01]  /*2050*/  @!PT LDS RZ, [RZ] ;  /* 0x00000000fffff984 */ /* 0x000fe20000000800 */
[----:B------:R-:W-:Y:S01]  /*2060*/  @!PT LDS RZ, [RZ] ;  /* 0x00000000fffff984 */ /* 0x000fe20000000800 */
[----:B------:R-:W-:Y:S01]  /*2070*/  @!PT LDS RZ, [RZ] ;  /* 0x00000000fffff984 */ /* 0x000fe20000000800 */
[----:B------:R-:W-:Y:S01]  /*2080*/  @!P1 LDGSTS.E.BYPASS.LTC128B.128 [R197+0xd000], desc[UR14][R30.64] ;  /* 0x0d0000001ec59fae */ /* 0x000fe2000b901d4e */
[----:B------:R-:W-:Y:S01]  /*2090*/  @!P0 IADD3 R16, P3, R230, R16, RZ ;  /* 0x00000010e6108210 */ /* 0x000fe20007f7e0ff */
[----:B------:R-:W-:Y:S01]  /*20a0*/  IMAD.IADD R4, R223, 0x1, -R4 ;  /* 0x00000001df047824 */ /* 0x000fe200078e0a04 */
[----:B------:R-:W-:Y:S01]  /*20b0*/  CS2R R76, SRZ ;  /* 0x00000000004c7805 */ /* 0x000fe2000001ff00 */
[----:B------:R-:W0:Y:S01]  /*20c0*/  LDGDEPBAR ;  /* 0x00000000000079af */ /* 0x000e220000000000 */
[----:B------:R-:W-:Y:S01]  /*20d0*/  @!P0 IADD3.X R17, R231, R17, R3, P3, !PT ;  /* 0x00000011e7118210 */ /* 0x000fe20001ffe403 */
[----:B------:R-:W-:Y:S01]  /*20e0*/  VIADD R3, R194, 0x1000 ;  /* 0x00001000c2037836 */ /* 0x000fe20000000000 */
[----:B------:R-:W-:Y:S01]  /*20f0*/  ISETP.NE.AND P3, PT, R4, 0x1, PT ;  /* 0x000000010400780c */ /* 0x000fe20003f65270 */
[----:B------:R-:W-:Y:S01]  /*2100*/  @P6 STS.128 [R197+0x4000], RZ ;  /* 0x004000ffc5006388 */ /* 0x000fe20000000c00 */
[----:B------:R-:W-:Y:S01]  /*2110*/  IMAD R4, R25, R10, RZ ;  /* 0x0000000a19047224 */ /* 0x000fe200078e02ff */
[----:B------:R-:W-:-:S02]  /*2120*/  CS2R R82, SRZ ;  /* 0x0000000000527805 */ /* 0x000fc4000001ff00 */
[----:B------:R-:W-:Y:S01]  /*2130*/  SEL R3, R3, R194, !P3 ;  /* 0x000000c203037207 */ /* 0x000fe20005800000 */
[----:B------:R-:W-:Y:S01]  /*2140*/  @!PT LDS RZ, [RZ] ;  /* 0x00000000fffff984 */ /* 0x000fe20000000800 */
[----:B------:R-:W-:Y:S01]  /*2150*/  @!PT LDS RZ, [RZ] ;  /* 0x00000000fffff984 */ /* 0x000fe20000000800 */
[----:B------:R-:W-:Y:S01]  /*2160*/  @!PT LDS RZ, [RZ] ;  /* 0x00000000fffff984 */ /* 0x000fe20000000800 */
[----:B------:R-:W-:Y:S01]  /*2170*/  @!P6 LDGSTS.E.BYPASS.LTC128B.128 [R197+0x4000], desc[UR14][R228.64] ;  /* 0x04000000e4c5efae */ /* 0x000fe2000b901d4e */
[----:B------:R-:W-:Y:S01]  /*2180*/  IMAD.MOV.U32 R217, RZ, RZ, R20 ;  /* 0x000000ffffd97224 */ /* 0x000fe200078e0014 */
[----:B------:R-:W-:Y:S02]  /*2190*/  CS2R R80, SRZ ;  /* 0x0000000000507805 */ /* 0x000fe4000001ff00 */
[----:B------:R-:W-:Y:S01]  /*21a0*/  LEA R222, R3, UR6, 0x1 ;  /* 0x0000000603de7c11 */ /* 0x000fe2000f8e08ff */
[C---:B------:R-:W-:Y:S01]  /*21b0*/  VIADD R3, R191.reuse, 0x28 ;  /* 0x00000028bf037836 */ /* 0x040fe20000000000 */
[----:B------:R-:W-:Y:S01]  /*21c0*/  @P0 STS.128 [R197+0x5000], RZ ;  /* 0x005000ffc5000388 */ /* 0x000fe20000000c00 */
[----:B------:R-:W-:Y:S01]  /*21d0*/  IMAD.MOV.U32 R216, RZ, RZ, R21 ;  /* 0x000000ffffd87224 */ /* 0x000fe200078e0015 */
[----:B-1----:R-:W1:Y:S01]  /*21e0*/  @!P5 LDC.64 R8, c[0x0][0x218] ;  /* 0x00008600ff08db82 */ /* 0x002e620000000a00 */
[----:B------:R-:W-:Y:S01]  /*21f0*/  IMAD.SHL.U32 R210, R191, 0x4, RZ ;  /* 0x00000004bfd27824 */ /* 0x000fe200078e00ff */
[----:B------:R-:W-:Y:S01]  /*2200*/  @!PT LDS RZ, [RZ] ;  /* 0x00000000fffff984 */ /* 0x000fe20000000800 */
[----:B------:R-:W-:Y:S01]  /*2210*/  @!PT LDS RZ, [RZ] ;  /* 0x00000000fffff984 */ /* 0x000fe20000000800 */
[----:B------:R-:W-:Y:S01]  /*2220*/  @!PT LDS RZ, [RZ] ;  /* 0x00000000fffff984 */ /* 0x000fe20000000800 */
[----:B------:R2:W-:Y:S01]  /*2230*/  @!P0 LDGSTS.E.BYPASS.LTC128B.128 [R197+0x5000], desc[UR14][R6.64] ;  /* 0x0500000006c58fae */ /* 0x0005e2000b901d4e */
[----:B------:R-:W-:Y:S01]  /*2240*/  SHF.R.S32.HI R2, RZ, 0x1f, R3 ;  /* 0x0000001fff027819 */ /* 0x000fe20000011403 */
[----:B------:R-:W-:Y:S01]  /*2250*/  IMAD.MOV.U32 R212, RZ, RZ, 0x40 ;  /* 0x00000040ffd47424 */ /* 0x000fe200078e00ff */
[----:B------:R-:W-:Y:S01]  /*2260*/  CS2R R74, SRZ ;  /* 0x00000000004a7805 */ /* 0x000fe2000001ff00 */
[----:B------:R-:W-:Y:S01]  /*2270*/  @P6 STS [R222], RZ ;  /* 0x000000ffde006388 */ /* 0x000fe20000000800 */
[----:B------:R-:W-:-:S02]  /*2280*/  CS2R R72, SRZ ;  /* 0x0000000000487805 */ /* 0x000fc4000001ff00 */
[----:B------:R-:W-:Y:S02]  /*2290*/  CS2R R70, SRZ ;  /* 0x0000000000467805 */ /* 0x000fe4000001ff00 */
[----:B------:R-:W-:Y:S01]  /*22a0*/  CS2R R68, SRZ ;  /* 0x0000000000447805 */ /* 0x000fe2000001ff00 */
[----:B------:R-:W-:Y:S01]  /*22b0*/  @P6 STS [R222+0x4], RZ ;  /* 0x000004ffde006388 */ /* 0x000fe20000000800 */
[----:B------:R-:W-:Y:S02]  /*22c0*/  CS2R R62, SRZ ;  /* 0x00000000003e7805 */ /* 0x000fe4000001ff00 */
[----:B------:R-:W-:Y:S02]  /*22d0*/  CS2R R60, SRZ ;  /* 0x00000000003c7805 */ /* 0x000fe4000001ff00 */
[----:B------:R-:W-:Y:S01]  /*22e0*/  CS2R R66, SRZ ;  /* 0x0000000000427805 */ /* 0x000fe2000001ff00 */
[----:B------:R-:W-:Y:S01]  /*22f0*/  @P6 STS [R222+0x8], RZ ;  /* 0x000008ffde006388 */ /* 0x000fe20000000800 */
[----:B------:R-:W-:-:S02]  /*2300*/  CS2R R64, SRZ ;  /* 0x0000000000407805 */ /* 0x000fc4000001ff00 */
[----:B------:R-:W-:Y:S02]  /*2310*/  CS2R R58, SRZ ;  /* 0x00000000003a7805 */ /* 0x000fe4000001ff00 */
[----:B------:R-:W-:Y:S01]  /*2320*/  CS2R R56, SRZ ;  /* 0x0000000000387805 */ /* 0x000fe2000001ff00 */
[----:B------:R-:W-:Y:S01]  /*2330*/  @P6 STS [R222+0xc], RZ ;  /* 0x00000cffde006388 */ /* 0x000fe20000000800 */
[----:B------:R-:W-:Y:S02]  /*2340*/  CS2R R54, SRZ ;  /* 0x0000000000367805 */ /* 0x000fe4000001ff00 */
[----:B------:R-:W-:Y:S02]  /*2350*/  CS2R R52, SRZ ;  /* 0x0000000000347805 */ /* 0x000fe4000001ff00 */
[----:B------:R-:W-:Y:S01]  /*2360*/  CS2R R46, SRZ ;  /* 0x00000000002e7805 */ /* 0x000fe2000001ff00 */
[----:B------:R-:W-:Y:S01]  /*2370*/  @!PT LDS RZ, [RZ] ;  /* 0x00000000fffff984 */ /* 0x000fe20000000800 */
[----:B------:R-:W-:Y:S01]  /*2380*/  @!PT LDS RZ, [RZ] ;  /* 0x00000000fffff984 */ /* 0x000fe20000000800 */
[----:B------:R-:W-:Y:S01]  /*2390*/  @!PT LDS RZ, [RZ] ;  /* 0x00000000fffff984 */ /* 0x000fe20000000800 */
[----:B------:R-:W-:Y:S01]  /*23a0*/  @!P6 LDGSTS.E.BYPASS.LTC128B.128 [R222], desc[UR14][R230.64] ;  /* 0x00000000e6deefae */ /* 0x000fe2000b901d4e */
[----:B------:R-:W-:-:S02]  /*23b0*/  ISETP.GE.AND P6, PT, R3, R18, PT ;  /* 0x000000120300720c */ /* 0x000fc40003fc6270 */
[----:B------:R-:W-:Y:S02]  /*23c0*/  CS2R R50, SRZ ;  /* 0x0000000000327805 */ /* 0x000fe4000001ff00 */
[----:B------:R-:W-:Y:S01]  /*23d0*/  CS2R R48, SRZ ;  /* 0x0000000000307805 */ /* 0x000fe2000001ff00 */
[----:B------:R-:W-:Y:S01]  /*23e0*/  @P0 STS [R222+0x1000], RZ ;  /* 0x001000ffde000388 */ /* 0x000fe20000000800 */
[----:B------:R-:W-:Y:S01]  /*23f0*/  UIMAD UR22, UR18, 0x18, URZ ;  /* 0x00000018121678a4 */ /* 0x000fe2000f8e023f */
[----:B--2---:R-:W-:Y:S02]  /*2400*/  IMAD.WIDE.U32 R6, R19, R10, R188 ;  /* 0x0000000a13067225 */ /* 0x004fe400078e00bc */
[----:B------:R-:W-:Y:S01]  /*2410*/  @P0 STS [R222+0x1004], RZ ;  /* 0x001004ffde000388 */ /* 0x000fe20000000800 */
[----:B------:R-:W-:Y:S02]  /*2420*/  USHF.L.U32 UR21, UR18, 0x5, URZ ;  /* 0x0000000512157899 */ /* 0x000fe4000800063f */
[----:B------:R-:W-:Y:S01]  /*2430*/  UIMAD UR20, UR18, 0x28, URZ ;  /* 0x00000028121478a4 */ /* 0x000fe2000f8e023f */
[----:B------:R-:W-:Y:S01]  /*2440*/  @P0 STS [R222+0x1008], RZ ;  /* 0x001008ffde000388 */ /* 0x000fe20000000800 */
[----:B------:R-:W-:Y:S01]  /*2450*/  UIMAD UR19, UR18, 0x30, URZ ;  /* 0x00000030121378a4 */ /* 0x000fe2000f8e023f */
[----:B------:R-:W-:-:S02]  /*2460*/  ULDC UR10, c[0x0][0x2ec] ;  /* 0x0000bb00000a7ab9 */ /* 0x000fc40000000800 */
[----:B------:R-:W-:Y:S04]  /*2470*/  @P0 STS [R222+0x100c], RZ ;  /* 0x00100cffde000388 */ /* 0x000fe80000000800 */
[----:B------:R-:W-:Y:S01]  /*2480*/  @!PT LDS RZ, [RZ] ;  /* 0x00000000fffff984 */ /* 0x000fe20000000800 */
[----:B------:R-:W-:Y:S01]  /*2490*/  @!PT LDS RZ, [RZ] ;  /* 0x00000000fffff984 */ /* 0x000fe20000000800 */
[----:B------:R-:W-:Y:S01]  /*24a0*/  @!PT LDS RZ, [RZ] ;  /* 0x00000000fffff984 */ /* 0x000fe20000000800 */
[----:B------:R2:W-:Y:S01]  /*24b0*/  @!P0 LDGSTS.E.BYPASS.LTC128B.128 [R222+0x1000], desc[UR14][R16.64] ;  /* 0x0100000010de8fae */ /* 0x0005e2000b901d4e */
[----:B------:R-:W-:-:S03]  /*24c0*/  @!P6 LEA R12, P0, R3, R215, 0x2 ;  /* 0x000000d7030ce211 */ /* 0x000fc600078010ff */
[----:B------:R-:W-:Y:S01]  /*24d0*/  @P5 STS.128 [R197+0x6000], RZ ;  /* 0x006000ffc5005388 */ /* 0x000fe20000000c00 */
[----:B------:R-:W-:Y:S01]  /*24e0*/  @!P6 LEA.HI.X R13, R3, R214, R2, 0x2, P0 ;  /* 0x000000d6030de211 */ /* 0x000fe200000f1402 */
[----:B------:R-:W-:Y:S01]  /*24f0*/  IMAD R3, R19, R11, R4 ;  /* 0x0000000b13037224 */ /* 0x000fe200078e0204 */
[----:B------:R-:W-:Y:S01]  /*2500*/  IADD3 R24, P0, R24, R6, RZ ;  /* 0x0000000618187210 */ /* 0x000fe20007f1e0ff */
[----:B------:R-:W-:Y:S02]  /*2510*/  @!P5 IMAD R2, R23, R10, RZ ;  /* 0x0000000a1702d224 */ /* 0x000fe400078e02ff */
[----:B------:R-:W5:Y:S01]  /*2520*/  @!P6 LDG.E R219, desc[UR14][R12.64] ;  /* 0x0000000e0cdbe981 */ /* 0x000f62000c1e1900 */
[----:B------:R-:W-:Y:S01]  /*2530*/  IADD3.X R25, R22, R7, R3, P0, !PT ;  /* 0x0000000716197210 */ /* 0x000fe200007fe403 */
[C---:B------:R-:W-:Y:S01]  /*2540*/  IMAD R3, R0.reuse, UR5, R5 ;  /* 0x0000000500037c24 */ /* 0x040fe2000f8e0205 */
[----:B------:R-:W-:Y:S01]  /*2550*/  @!P4 IADD3 R27, P0, R187, 0x20, RZ ;  /* 0x00000020bb1bc810 */ /* 0x000fe20007f1e0ff */
[----:B------:R-:W3:Y:S01]  /*2560*/  @!P4 LDC.64 R6, c[0x0][0x218] ;  /* 0x00008600ff06cb82 */ /* 0x000ee20000000a00 */
[----:B------:R-:W-:-:S04]  /*2570*/  IMAD.WIDE.U32 R24, R0, UR4, R24 ;  /* 0x0000000400187c25 */ /* 0x000fc8000f8e0018 */
[----:B------:R-:W-:Y:S01]  /*2580*/  @!P4 IMAD.X R5, RZ, RZ, R23, P0 ;  /* 0x000000ffff05c224 */ /* 0x000fe200000e0617 */
[----:B------:R-:W-:Y:S01]  /*2590*/  @!P2 IADD3 R14, P0, R187, 0x40, RZ ;  /* 0x00000040bb0ea810 */ /* 0x000fe20007f1e0ff */
[----:B------:R-:W-:Y:S02]  /*25a0*/  IMAD.IADD R25, R25, 0x1, R3 ;  /* 0x0000000119197824 */ /* 0x000fe400078e0203 */
[----:B------:R-:W-:Y:S02]  /*25b0*/  @!P5 IMAD.MOV.U32 R28, RZ, RZ, R24 ;  /* 0x000000ffff1cd224 */ /* 0x000fe400078e0018 */
[----:B------:R-:W-:Y:S02]  /*25c0*/  @!P5 IMAD.MOV.U32 R29, RZ, RZ, R25 ;  /* 0x000000ffff1dd224 */ /* 0x000fe400078e0019 */
[----:B--2---:R-:W-:Y:S02]  /*25d0*/  @!P4 IMAD R16, R5, R10, RZ ;  /* 0x0000000a0510c224 */ /* 0x004fe400078e02ff */
[----:B------:R-:W2:Y:S01]  /*25e0*/  @!P2 LDC.64 R4, c[0x0][0x218] ;  /* 0x00008600ff04ab82 */ /* 0x000ea20000000a00 */
[----:B------:R-:W-:-:S02]  /*25f0*/  @!P5 IMAD R17, R187, R11, R2 ;  /* 0x0000000bbb11d224 */ /* 0x000fc400078e0202 */
[----:B------:R-:W-:Y:S01]  /*2600*/  @!P2 IMAD.X R15, RZ, RZ, R23, P0 ;  /* 0x000000ffff0fa224 */ /* 0x000fe200000e0617 */
[C---:B------:R-:W-:Y:S01]  /*2610*/  @!P1 IADD3 R0, P0, R187.reuse, 0x60, RZ ;  /* 0x00000060bb009810 */ /* 0x040fe20007f1e0ff */
[----:B------:R-:W-:-:S03]  /*2620*/  @!P5 IMAD.WIDE.U32 R28, R187, R10, R28 ;  /* 0x0000000abb1cd225 */ /* 0x000fc600078e001c */
[----:B------:R-:W4:Y:S01]  /*2630*/  @!P1 LDC.64 R2, c[0x0][0x218] ;  /* 0x00008600ff029b82 */ /* 0x000f220000000a00 */
[----:B------:R-:W-:Y:S02]  /*2640*/  @!P4 IMAD R16, R27, R11, R16 ;  /* 0x0000000b1b10c224 */ /* 0x000fe400078e0210 */
[----:B------:R-:W-:Y:S01]  /*2650*/  @!P1 IMAD.X R23, RZ, RZ, R23, P0 ;  /* 0x000000ffff179224 */ /* 0x000fe200000e0617 */
[----:B-1----:R-:W-:Y:S01]  /*2660*/  @!P5 LEA R8, P0, R28, R8, 0x1 ;  /* 0x000000081c08d211 */ /* 0x002fe200078008ff */
[----:B------:R-:W-:Y:S02]  /*2670*/  @!P5 IMAD.IADD R22, R29, 0x1, R17 ;  /* 0x000000011d16d824 */ /* 0x000fe400078e0211 */
[----:B------:R-:W-:-:S03]  /*2680*/  @!P4 IMAD.WIDE.U32 R26, R27, R10, R24 ;  /* 0x0000000a1b1ac225 */ /* 0x000fc600078e0018 */
[----:B------:R-:W-:Y:S01]  /*2690*/  @!P5 LEA.HI.X R9, R28, R9, R22, 0x1, P0 ;  /* 0x000000091c09d211 */ /* 0x000fe200000f0c16 */
[----:B------:R-:W-:Y:S01]  /*26a0*/  @!P4 IMAD.IADD R16, R27, 0x1, R16 ;  /* 0x000000011b10c824 */ /* 0x000fe200078e0210 */
[C---:B---3--:R-:W-:Y:S01]  /*26b0*/  @!P4 LEA R6, P0, R26.reuse, R6, 0x1 ;  /* 0x000000061a06c211 */ /* 0x048fe200078008ff */
[-C--:B------:R-:W-:Y:S02]  /*26c0*/  @!P2 IMAD R15, R15, R10.reuse, RZ ;  /* 0x0000000a0f0fa224 */ /* 0x080fe400078e02ff */
[----:B------:R-:W-:Y:S01]  /*26d0*/  @!P2 IMAD.MOV.U32 R28, RZ, RZ, R24 ;  /* 0x000000ffff1ca224 */ /* 0x000fe200078e0018 */
[----:B------:R-:W-:Y:S01]  /*26e0*/  @!P4 LEA.HI.X R7, R26, R7, R16, 0x1, P0 ;  /* 0x000000071a07c211 */ /* 0x000fe200000f0c10 */
[----:B------:R-:W-:Y:S01]  /*26f0*/  @!P2 IMAD.MOV.U32 R29, RZ, RZ, R25 ;  /* 0x000000ffff1da224 */ /* 0x000fe200078e0019 */
[----:B------:R-:W-:Y:S01]  /*2700*/  @!PT LDS RZ, [RZ] ;  /* 0x00000000fffff984 */ /* 0x000fe20000000800 */
[----:B------:R-:W-:Y:S01]  /*2710*/  @!PT LDS RZ, [RZ] ;  /* 0x00000000fffff984 */ /* 0x000fe20000000800 */
[----:B------:R-:W-:Y:S01]  /*2720*/  @!PT LDS RZ, [RZ] ;  /* 0x00000000fffff984 */ /* 0x000fe20000000800 */
[----:B------:R-:W-:Y:S01]  /*2730*/  @!P5 LDGSTS.E.BYPASS.LTC128B.128 [R197+0x6000], desc[UR14][R8.64] ;  /* 0x0600000008c5dfae */ /* 0x000fe2000b901d4e */
[-C--:B------:R-:W-:Y:S02]  /*2740*/  @!P1 IMAD R23, R23, R10.reuse, RZ ;  /* 0x0000000a17179224 */ /* 0x080fe400078e02ff */
[C---:B------:R-:W-:Y:S01]  /*2750*/  @!P2 IMAD R15, R14.reuse, R11, R15 ;  /* 0x0000000b0e0fa224 */ /* 0x040fe200078e020f */
[----:B------:R-:W-:Y:S01]  /*2760*/  @P4 STS.128 [R197+0x7000], RZ ;  /* 0x007000ffc5004388 */ /* 0x000fe20000000c00 */
[----:B------:R-:W-:-:S03]  /*2770*/  @!P2 IMAD.WIDE.U32 R28, R14, R10, R28 ;  /* 0x0000000a0e1ca225 */ /* 0x000fc600078e001c */
[----:B------:R-:W-:Y:S01]  /*2780*/  @!PT LDS RZ, [RZ] ;  /* 0x00000000fffff984 */ /* 0x000fe20000000800 */
[----:B------:R-:W-:Y:S01]  /*2790*/  @!PT LDS RZ, [RZ] ;  /* 0x00000000fffff984 */ /* 0x000fe20000000800 */
[----:B------:R-:W-:Y:S01]  /*27a0*/  @!PT LDS RZ, [RZ] ;  /* 0x00000000fffff984 */ /* 0x000fe20000000800 */
[----:B------:R1:W-:Y:S01]  /*27b0*/  @!P4 LDGSTS.E.BYPASS.LTC128B.128 [R197+0x7000], desc[UR14][R6.64] ;  /* 0x0700000006c5cfae */ /* 0x0003e2000b901d4e */
[----:B------:R-:W-:Y:S01]  /*27c0*/  @!P1 IMAD R23, R0, R11, R23 ;  /* 0x0000000b00179224 */ /* 0x000fe200078e0217 */
[----:B--2---:R-:W-:Y:S01]  /*27d0*/  @!P2 LEA R4, P4, R28, R4, 0x1 ;  /* 0x000000041c04a211 */ /* 0x004fe200078808ff */
[----:B------:R-:W-:Y:S01]  /*27e0*/  @!P1 IMAD.WIDE.U32 R24, R0, R10, R24 ;  /* 0x0000000a00189225 */ /* 0x000fe200078e0018 */
[----:B------:R-:W-:Y:S03]  /*27f0*/  @P2 STS.128 [R197+0x8000], RZ ;  /* 0x008000ffc5002388 */ /* 0x000fe60000000c00 */
[----:B------:R-:W-:Y:S01]  /*2800*/  @!P2 IMAD.IADD R15, R29, 0x1, R15 ;  /* 0x000000011d0fa824 */ /* 0x000fe200078e020f */
[----:B----4-:R-:W-:Y:S01]  /*2810*/  @!P1 LEA R2, P0, R24, R2, 0x1 ;  /* 0x0000000218029211 */ /* 0x010fe200078008ff */
[----:B------:R-:W-:Y:S02]  /*2820*/  @!P1 IMAD.IADD R0, R25, 0x1, R23 ;  /* 0x0000000119009824 */ /* 0x000fe400078e0217 */
[C---:B------:R-:W-:Y:S01]  /*2830*/  VIADD R11, R191.reuse, 0x8 ;  /* 0x00000008bf0b7836 */ /* 0x040fe20000000000 */
[----:B------:R-:W-:Y:S01]  /*2840*/  @!P2 LEA.HI.X R5, R28, R5, R15, 0x1, P4 ;  /* 0x000000051c05a211 */ /* 0x000fe200020f0c0f */
[C---:B------:R-:W-:Y:S01]  /*2850*/  VIADD R17, R191.reuse, 0x20 ;  /* 0x00000020bf117836 */ /* 0x040fe20000000000 */
[----:B------:R-:W-:Y:S01]  /*2860*/  @!P1 LEA.HI.X R3, R24, R3, R0, 0x1, P0 ;  /* 0x0000000318039211 */ /* 0x000fe200000f0c00 */
[----:B------:R-:W-:Y:S01]  /*2870*/  IMAD.SHL.U32 R0, R191, 0x4, RZ ;  /* 0x00000004bf007824 */ /* 0x000fe200078e00ff */
[-C--:B------:R-:W-:Y:S01]  /*2880*/  ISETP.GE.AND P5, PT, R11, R18.reuse, PT ;  /* 0x000000120b00720c */ /* 0x080fe20003fa6270 */
[----:B------:R-:W-:Y:S01]  /*2890*/  @!PT LDS RZ, [RZ] ;  /* 0x00000000fffff984 */ /* 0x000fe20000000800 */
[----:B------:R-:W-:Y:S01]  /*28a0*/  @!PT LDS RZ, [RZ] ;  /* 0x00000000fffff984 */ /* 0x000fe20000000800 */
[----:B------:R-:W-:Y:S01]  /*28b0*/  @!PT LDS RZ, [RZ] ;  /* 0x00000000fffff984 */ /* 0x000fe20000000800 */
[----:B------:R-:W-:Y:S01]  /*28c0*/  @!P2 LDGSTS.E.BYPASS.LTC128B.128 [R197+0x8000], desc[UR14][R4.64] ;  /* 0x0800000004c5afae */ /* 0x000fe2000b901d4e */
[----:B------:R-:W-:-:S02]  /*28d0*/  ISETP.GE.AND P4, PT, R17, R18, PT ;  /* 0x000000121100720c */ /* 0x000fc40003f86270 */
[C---:B------:R-:W-:Y:S01]  /*28e0*/  ISETP.GE.AND P2, PT, R191.reuse, R18, PT ;  /* 0x00000012bf00720c */ /* 0x040fe20003f46270 */
[----:B------:R-:W-:Y:S04]  /*28f0*/  @P1 STS.128 [R197+0x9000], RZ ;  /* 0x009000ffc5001388 */ /* 0x000fe80000000c00 */
[----:B------:R-:W-:Y:S01]  /*2900*/  @!PT LDS RZ, [RZ] ;  /* 0x00000000fffff984 */ /* 0x000fe20000000800 */
[----:B------:R-:W-:Y:S01]  /*2910*/  @!PT LDS RZ, [RZ] ;  /* 0x00000000fffff984 */ /* 0x000fe20000000800 */
[----:B------:R-:W-:Y:S01]  /*2920*/  @!PT LDS RZ, [RZ] ;  /* 0x00000000fffff984 */ /* 0x000fe20000000800 */
[----:B------:R2:W-:Y:S01]  /*2930*/  @!P1 LDGSTS.E.BYPASS.LTC128B.128 [R197+0x9000], desc[UR14][R2.64] ;  /* 0x0900000002c59fae */ /* 0x0005e2000b901d4e */
[----:B-1----:R-:W-:-:S03]  /*2940*/  SHF.L.U64.HI R7, R191, 0x2, R198 ;  /* 0x00000002bf077819 */ /* 0x002fc600000102c6 */
[----:B------:R-:W0:Y:S01]  /*2950*/  LDGDEPBAR ;  /* 0x00000000000079af */ /* 0x000e220000000000 */
[----:B------:R-:W-:-:S05]  /*2960*/  IADD3 R6, P0, R0, R215, RZ ;  /* 0x000000d700067210 */ /* 0x000fca0007f1e0ff */
[----:B------:R-:W-:-:S05]  /*2970*/  IMAD.X R7, R7, 0x1, R214, P0 ;  /* 0x0000000107077824 */ /* 0x000fca00000e06d6 */
[----:B------:R1:W5:Y:S04]  /*2980*/  @!P2 LDG.E R220, desc[UR14][R6.64] ;  /* 0x0000000e06dca981 */ /* 0x000368000c1e1900 */
[----:B------:R1:W5:Y:S04]  /*2990*/  @!P5 LDG.E R221, desc[UR14][R6.64+0x20] ;  /* 0x0000200e06ddd981 */ /* 0x000368000c1e1900 */
[----:B------:R1:W5:Y:S01]  /*29a0*/  @!P4 LDG.E R218, desc[UR14][R6.64+0x80] ;  /* 0x0000800e06dac981 */ /* 0x000362000c1e1900 */
[----:B--2---:R-:W2:Y:S01]  /*29b0*/  S2R R3, SR_TID.X ;  /* 0x0000000000037919 */ /* 0x004ea20000002100 */
[----:B------:R-:W-:-:S04]  /*29c0*/  DEPBAR.LE SB0, 0x1 ;  /* 0x000080400000791a */ /* 0x000fc80000000000 */
[----:B------:R-:W-:Y:S01]  /*29d0*/  BAR.SYNC.DEFER_BLOCKING 0x0 ;  /* 0x0000000000007b1d */ /* 0x000fe20000010000 */
[----:B------:R-:W-:-:S05]  /*29e0*/  UIADD3 UR17, UR23, 0x20, URZ ;  /* 0x0000002017117890 */ /* 0x000fca000fffe03f */
[----:B------:R-:W3:Y:S01]  /*29f0*/  LDSM.16.M88.4 R148, [R179] ;  /* 0x00000000b394783b */ /* 0x000ee20000000200 */
[----:B--2---:R-:W-:-:S03]  /*2a00*/  SHF.R.S32.HI R2, RZ, 0x1f, R3 ;  /* 0x0000001fff027819 */ /* 0x004fc60000011403 */
[----:B------:R-:W2:Y:S01]  /*2a10*/  LDSM.16.M88.4 R152, [R179+0x800] ;  /* 0x00080000b398783b */ /* 0x000ea20000000200 */
[----:B------:R-:W-:-:S03]  /*2a20*/  LEA.HI R2, R2, R3, RZ, 0x4 ;  /* 0x0000000302027211 */ /* 0x000fc600078f20ff */
[----:B------:R-:W4:Y:S01]  /*2a30*/  LDSM.16.M88.4 R156, [R178] ;  /* 0x00000000b29c783b */ /* 0x000f220000000200 */
[----:B------:R-:W-:-:S03]  /*2a40*/  LOP3.LUT R2, R2, 0xfffffff0, RZ, 0xc0, !PT ;  /* 0xfffffff002027812 */ /* 0x000fc600078ec0ff */
[----:B------:R-:W1:Y:S04]  /*2a50*/  LDSM.16.M88.4 R160, [R178+0x800] ;  /* 0x00080000b2a0783b */ /* 0x000e680000000200 */
[----:B------:R-:W1:Y:S01]  /*2a60*/  LDSM.16.M88.4 R164, [R176] ;  /* 0x00000000b0a4783b */ /* 0x000e620000000200 */
[----:B------:R-:W-:-:S03]  /*2a70*/  IMAD.IADD R2, R3, 0x1, -R2 ;  /* 0x0000000103027824 */ /* 0x000fc600078e0a02 */
[----:B------:R-:W1:Y:S02]  /*2a80*/  LDSM.16.M88.4 R168, [R176+0x800] ;  /* 0x00080000b0a8783b */ /* 0x000e640000000200 */
[----:B------:R-:W-:-:S04]  /*2a90*/  SHF.R.S32.HI R3, RZ, 0x1f, R2 ;  /* 0x0000001fff037819 */ /* 0x000fc80000011402 */
[----:B------:R-:W-:-:S04]  /*2aa0*/  LEA.HI R0, R3, R2, RZ, 0x3 ;  /* 0x0000000203007211 */ /* 0x000fc800078f18ff */
[----:B------:R-:W-:Y:S01]  /*2ab0*/  LOP3.LUT R3, R0, 0xfffffff8, RZ, 0xc0, !PT ;  /* 0xfffffff800037812 */ /* 0x000fe200078ec0ff */
[----:B------:R-:W-:-:S04]  /*2ac0*/  UIADD3 UR16, UR24, UR17, URZ ;  /* 0x0000001118107290 */ /* 0x000fc8000fffe03f */
[----:B------:R-:W-:Y:S01]  /*2ad0*/  IMAD.IADD R3, R2, 0x1, -R3 ;  /* 0x0000000102037824 */ /* 0x000fe200078e0a03 */
[----:B------:R-:W-:Y:S01]  /*2ae0*/  UIADD3 UR9, UR24, UR16, URZ ;  /* 0x0000001018097290 */ /* 0x000fe2000fffe03f */
[----:B------:R-:W-:Y:S02]  /*2af0*/  IMAD.MOV.U32 R2, RZ, RZ, 0x20 ;  /* 0x00000020ff027424 */ /* 0x000fe400078e00ff */
[----:B------:R-:W-:Y:S01]  /*2b00*/  VIADD R4, R181, 0x1000 ;  /* 0x00001000b5047836 */ /* 0x000fe20000000000 */
[C---:B------:R-:W-:Y:S02]  /*2b10*/  LOP3.LUT P0, RZ, R3.reuse, 0x2, RZ, 0xc0, !PT ;  /* 0x0000000203ff7812 */ /* 0x040fe4000780c0ff */
[----:B------:R-:W-:Y:S01]  /*2b20*/  LOP3.LUT P2, RZ, R3, 0x4, RZ, 0xc0, !PT ;  /* 0x0000000403ff7812 */ /* 0x000fe2000784c0ff */
[----:B------:R-:W-:Y:S01]  /*2b30*/  VIADD R3, R192, 0x1000 ;  /* 0x00001000c0037836 */ /* 0x000fe20000000000 */
[----:B------:R-:W-:Y:S01]  /*2b40*/  LEA R0, R180, UR6, 0x1 ;  /* 0x00000006b4007c11 */ /* 0x000fe2000f8e08ff */
[----:B------:R-:W-:Y:S01]  /*2b50*/  VIADD R19, R19, 0x80 ;  /* 0x0000008013137836 */ /* 0x000fe20000000000 */
[----:B------:R-:W-:Y:S01]  /*2b60*/  UIADD3 UR8, UR24, UR9, URZ ;  /* 0x0000000918087290 */ /* 0x000fe2000fffe03f */
[----:B------:R-:W-:-:S02]  /*2b70*/  SEL R2, R2, 0xffffffe0, !P0 ;  /* 0xffffffe002027807 */ /* 0x000fc40004000000 */
[----:B------:R-:W-:Y:S01]  /*2b80*/  SEL R173, R4, R181, !P3 ;  /* 0x000000b504ad7207 */ /* 0x000fe20005800000 */
[----:B------:R-:W1:Y:S01]  /*2b90*/  LDSM.16.M88.4 R140, [R0+0xa000] ;  /* 0x00a00000008c783b */ /* 0x000e620000000200 */
[----:B------:R-:W-:Y:S01]  /*2ba0*/  SEL R3, R3, R192, !P3 ;  /* 0x000000c003037207 */ /* 0x000fe20005800000 */
[----:B------:R-:W-:Y:S01]  /*2bb0*/  UIADD3 UR5, UR24, UR8, URZ ;  /* 0x0000000818057290 */ /* 0x000fe2000fffe03f */
[----:B------:R-:W-:Y:S01]  /*2bc0*/  ISETP.GE.AND P1, PT, R19, R224, PT ;  /* 0x000000e01300720c */ /* 0x000fe20003f26270 */
[----:B------:R3:W1:Y:S01]  /*2bd0*/  LDSM.16.M88.4 R144, [R0+0xa800] ;  /* 0x00a800000090783b */ /* 0x0006620000000200 */
[----:B------:R-:W-:Y:S02]  /*2be0*/  CS2R R44, SRZ ;  /* 0x00000000002c7805 */ /* 0x000fe4000001ff00 */
[----:B------:R-:W-:Y:S02]  /*2bf0*/  CS2R R42, SRZ ;  /* 0x00000000002a7805 */ /* 0x000fe4000001ff00 */
[----:B------:R-:W-:-:S02]  /*2c00*/  CS2R R40, SRZ ;  /* 0x0000000000287805 */ /* 0x000fc4000001ff00 */
[----:B------:R-:W-:Y:S02]  /*2c10*/  CS2R R38, SRZ ;  /* 0x0000000000267805 */ /* 0x000fe4000001ff00 */
[----:B------:R-:W-:Y:S02]  /*2c20*/  CS2R R36, SRZ ;  /* 0x0000000000247805 */ /* 0x000fe4000001ff00 */
[----:B------:R-:W-:Y:S02]  /*2c30*/  LEA R173, R173, UR6, 0x1 ;  /* 0x00000006adad7c11 */ /* 0x000fe4000f8e08ff */
[----:B------:R-:W-:Y:S02]  /*2c40*/  LEA R3, R3, UR6, 0x1 ;  /* 0x0000000603037c11 */ /* 0x000fe4000f8e08ff */
[----:B------:R-:W-:Y:S01]  /*2c50*/  SEL R182, R182, 0xffffffc0, !P2 ;  /* 0xffffffc0b6b67807 */ /* 0x000fe20005000000 */
[----:B------:R-:W-:Y:S02]  /*2c60*/  UIMAD UR18, UR18, 0x38, URZ ;  /* 0x00000038121278a4 */ /* 0x000fe4000f8e023f */
[----:B------:R-:W-:Y:S01]  /*2c70*/  UIADD3 UR4, UR24, UR5, URZ ;  /* 0x0000000518047290 */ /* 0x000fe2000fffe03f */
[----:B--234-:R-:W-:-:S11]  /*2c80*/  IMAD.IADD R0, R177, 0x1, R2 ;  /* 0x00000001b1007824 */ /* 0x01cfd600078e0202 */
.L_x_9:
[----:B------:R-:W0:Y:S01]  /*2c90*/  LDGDEPBAR ;  /* 0x00000000000079af */ /* 0x000e220000000000 */
[----:B------:R-:W-:Y:S01]  /*2ca0*/  LEA R185, R180, UR6, 0x1 ;  /* 0x00000006b4b97c11 */ /* 0x000fe2000f8e08ff */
[C---:B------:R-:W-:Y:S02]  /*2cb0*/  IMAD.IADD R183, R173.reuse, 0x1, R2 ;  /* 0x00000001adb77824 */ /* 0x040fe400078e0202 */
[C---:B-----5:R-:W-:Y:S01]  /*2cc0*/  FMUL.FTZ R234, R220.reuse, 1.4426950216293334961 ;  /* 0x3fb8aa3bdcea7820 */ /* 0x060fe20000410000 */
[----:B------:R-:W-:Y:S01]  /*2cd0*/  IMAD.IADD R184, R173, 0x1, R182 ;  /* 0x00000001adb87824 */ /* 0x000fe200078e02b6 */
[----:B------:R-:W-:Y:S01]  /*2ce0*/  FSETP.NEU.FTZ.AND P0, PT, R220, -INF , PT ;  /* 0xff800000dc00780b */ /* 0x000fe20003f1d000 */
[----:B------:R-:W-:Y:S01]  /*2cf0*/  FMUL.FTZ R236, R218, 1.4426950216293334961 ;  /* 0x3fb8aa3bdaec7820 */ /* 0x000fe20000410000 */
[----:B------:R-:W-:Y:S02]  /*2d00*/  IADD3 R182, R183, R182, RZ ;  /* 0x000000b6b7b67210 */ /* 0x000fe40007ffe0ff */
[----:B------:R-:W-:Y:S01]  /*2d10*/  ISETP.GE.AND P6, PT, R223, 0x1, PT ;  /* 0x00000001df00780c */ /* 0x000fe20003fc6270 */
[----:B------:R-:W-:Y:S04]  /*2d20*/  DEPBAR.LE SB0, 0x0 ;  /* 0x000080000000791a */ /* 0x000fe80000000000 */
[----:B------:R-:W-:Y:S06]  /*2d30*/  BAR.SYNC.DEFER_BLOCKING 0x0 ;  /* 0x0000000000007b1d */ /* 0x000fec0000010000 */
[----:B------:R-:W-:Y:S08]  /*2d40*/  LDSM.16.M88.4 R100, [R173] ;  /* 0x00000000ad64783b */ /* 0x000ff00000000200 */
[----:B------:R-:W1:Y:S08]  /*2d50*/  LDSM.16.M88.4 R104, [R185+0x6000] ;  /* 0x00600000b968783b */ /* 0x000e700000000200 */
[----:B------:R-:W2:Y:S08]  /*2d60*/  LDSM.16.M88.4 R108, [R173+0x1000] ;  /* 0x00100000ad6c783b */ /* 0x000eb00000000200 */
[----:B------:R-:W3:Y:S08]  /*2d70*/  LDSM.16.M88.4 R112, [R185+0x6800] ;  /* 0x00680000b970783b */ /* 0x000ef00000000200 */
[----:B------:R-:W-:Y:S08]  /*2d80*/  LDSM.16.M88.4 R116, [R183] ;  /* 0x00000000b774783b */ /* 0x000ff00000000200 */
[----:B------:R-:W4:Y:S01]  /*2d90*/  LDSM.16.M88.4 R120, [R179+-0x4000] ;  /* 0xffc00000b378783b */ /* 0x000f220000000200 */
[-C--:B-1----:R-:W-:Y:S07]  /*2da0*/  HMMA.16816.F32.BF16 R4, R100, R104.reuse, RZ ;  /* 0x000000686404723c */ /* 0x082fee00000418ff */
[----:B------:R-:W1:Y:S01]  /*2db0*/  LDSM.16.M88.4 R124, [R183+0x1000] ;  /* 0x00100000b77c783b */ /* 0x000e620000000200 */
[C---:B--2---:R-:W-:Y:S07]  /*2dc0*/  HMMA.16816.F32.BF16 R8, R108.reuse, R104, RZ ;  /* 0x000000686c08723c */ /* 0x044fee00000418ff */
[----:B------:R-:W2:Y:S01]  /*2dd0*/  LDSM.16.M88.4 R128, [R179+-0x3800] ;  /* 0xffc80000b380783b */ /* 0x000ea20000000200 */
[-C--:B------:R-:W-:Y:S07]  /*2de0*/  HMMA.16816.F32.BF16 R12, R108, R106.reuse, RZ ;  /* 0x0000006a6c0c723c */ /* 0x080fee00000418ff */
[----:B------:R-:W-:Y:S01]  /*2df0*/  LDSM.16.M88.4 R132, [R184] ;  /* 0x00000000b884783b */ /* 0x000fe20000000200 */
[C---:B------:R-:W-:Y:S07]  /*2e00*/  HMMA.16816.F32.BF16 R16, R100.reuse, R106, RZ ;  /* 0x0000006a6410723c */ /* 0x040fee00000418ff */
[----:B------:R-:W2:Y:S01]  /*2e10*/  LDSM.16.M88.4 R136, [R178+-0x4000] ;  /* 0xffc00000b288783b */ /* 0x000ea20000000200 */
[-C--:B---3--:R-:W-:Y:S06]  /*2e20*/  HMMA.16816.F32.BF16 R20, R100, R112.reuse, RZ ;  /* 0x000000706414723c */ /* 0x088fec00000418ff */
[C---:B------:R-:W-:Y:S01]  /*2e30*/  HMMA.16816.F32.BF16 R24, R108.reuse, R112, RZ ;  /* 0x000000706c18723c */ /* 0x040fe200000418ff */
[----:B------:R-:W-:Y:S05]  /*2e40*/  LDSM.16.M88.4 R104, [R178+-0x3800] ;  /* 0xffc80000b268783b */ /* 0x000fea0000000200 */
[-C--:B------:R-:W-:Y:S03]  /*2e50*/  HMMA.16816.F32.BF16 R28, R108, R114.reuse, RZ ;  /* 0x000000726c1c723c */ /* 0x080fe600000418ff */
[----:B------:R-:W-:Y:S03]  /*2e60*/  LDSM.16.M88.4 R108, [R182] ;  /* 0x00000000b66c783b */ /* 0x000fe60000000200 */
[----:B------:R-:W-:Y:S05]  /*2e70*/  HMMA.16816.F32.BF16 R32, R100, R114, RZ ;  /* 0x000000726420723c */ /* 0x000fea00000418ff */
[----:B------:R-:W3:Y:S01]  /*2e80*/  LDSM.16.M88.4 R100, [R184+0x1000] ;  /* 0x00100000b864783b */ /* 0x000ee20000000200 */
[-C--:B----4-:R-:W-:Y:S06]  /*2e90*/  HMMA.16816.F32.BF16 R4, R116, R120.reuse, R4 ;  /* 0x000000787404723c */ /* 0x090fec0000041804 */
[C---:B-1----:R-:W-:Y:S01]  /*2ea0*/  HMMA.16816.F32.BF16 R8, R124.reuse, R120, R8 ;  /* 0x000000787c08723c */ /* 0x042fe20000041808 */
[----:B------:R-:W1:Y:S05]  /*2eb0*/  LDSM.16.M88.4 R112, [R176+-0x4000] ;  /* 0xffc00000b070783b */ /* 0x000e6a0000000200 */
[-C--:B------:R-:W-:Y:S05]  /*2ec0*/  HMMA.16816.F32.BF16 R12, R124, R122.reuse, R12 ;  /* 0x0000007a7c0c723c */ /* 0x080fea000004180c */
[----:B------:R-:W-:Y:S01]  /*2ed0*/  FSEL R121, R234, RZ, P0 ;  /* 0x000000ffea797208 */ /* 0x000fe20000000000 */
[C---:B------:R-:W-:Y:S04]  /*2ee0*/  HMMA.16816.F32.BF16 R16, R116.reuse, R122, R16 ;  /* 0x0000007a7410723c */ /* 0x040fe80000041810 */
[C---:B------:R-:W-:Y:S01]  /*2ef0*/  FSETP.NEU.FTZ.AND P0, PT, R221.reuse, -INF , PT ;  /* 0xff800000dd00780b */ /* 0x040fe20003f1d000 */
[----:B------:R-:W-:Y:S01]  /*2f00*/  FMUL.FTZ R234, R221, 1.4426950216293334961 ;  /* 0x3fb8aa3bddea7820 */ /* 0x000fe20000410000 */
[-C--:B--2---:R-:W-:Y:S05]  /*2f10*/  HMMA.16816.F32.BF16 R20, R116, R128.reuse, R20 ;  /* 0x000000807414723c */ /* 0x084fea0000041814 */
[----:B------:R-:W-:Y:S01]  /*2f20*/  @P1 IMAD R123, R201, 0x80, R190 ;  /* 0x00000080c97b1824 */ /* 0x000fe200078e02be */
[C---:B------:R-:W-:Y:S04]  /*2f30*/  HMMA.16816.F32.BF16 R24, R124.reuse, R128, R24 ;  /* 0x000000807c18723c */ /* 0x040fe80000041818 */
[CC--:B------:R-:W-:Y:S01]  /*2f40*/  @P1 ISETP.GE.AND P3, PT, R123.reuse, R224.reuse, PT ;  /* 0x000000e07b00120c */ /* 0x0c0fe20003f66270 */
[----:B------:R-:W-:Y:S01]  /*2f50*/  @P1 VIADD R233, R123, 0x1 ;  /* 0x000000017be91836 */ /* 0x000fe20000000000 */
[-C--:B------:R-:W-:Y:S04]  /*2f60*/  HMMA.16816.F32.BF16 R28, R124, R130.reuse, R28 ;  /* 0x000000827c1c723c */ /* 0x080fe8000004181c */
[-C--:B------:R-:W-:Y:S01]  /*2f70*/  @P1 ISETP.GE.AND P4, PT, R233, R224.reuse, PT ;  /* 0x000000e0e900120c */ /* 0x080fe20003f86270 */
[C---:B------:R-:W-:Y:S01]  /*2f80*/  @P1 VIADD R243, R123.reuse, 0x9 ;  /* 0x000000097bf31836 */ /* 0x040fe20000000000 */
[----:B------:R-:W-:Y:S01]  /*2f90*/  HMMA.16816.F32.BF16 R32, R116, R130, R32 ;  /* 0x000000827420723c */ /* 0x000fe20000041820 */
[----:B------:R2:W4:Y:S04]  /*2fa0*/  LDSM.16.M88.4 R116, [R182+0x1000] ;  /* 0x00100000b674783b */ /* 0x0005280000000200 */
[C---:B------:R-:W-:Y:S01]  /*2fb0*/  @P1 IADD3 R241, R123.reuse, 0x8, RZ ;  /* 0x000000087bf11810 */ /* 0x040fe20007ffe0ff */
[-C--:B------:R-:W-:Y:S05]  /*2fc0*/  HMMA.16816.F32.BF16 R4, R132, R136.reuse, R4 ;  /* 0x000000888404723c */ /* 0x080fea0000041804 */
[----:B------:R-:W-:Y:S01]  /*2fd0*/  @P1 IADD3 R251, R123, 0x10, RZ ;  /* 0x000000107bfb1810 */ /* 0x000fe20007ffe0ff */
[C---:B---3--:R-:W-:Y:S05]  /*2fe0*/  HMMA.16816.F32.BF16 R8, R100.reuse, R136, R8 ;  /* 0x000000886408723c */ /* 0x048fea0000041808 */
[----:B------:R-:W-:Y:S01]  /*2ff0*/  FSEL R122, R234, RZ, P0 ;  /* 0x000000ffea7a7208 */ /* 0x000fe20000000000 */
[-C--:B------:R-:W-:Y:S03]  /*3000*/  HMMA.16816.F32.BF16 R12, R100, R138.reuse, R12 ;  /* 0x0000008a640c723c */ /* 0x080fe6000004180c */
[----:B------:R-:W-:Y:S03]  /*3010*/  FSETP.NEU.FTZ.AND P0, PT, R218, -INF , PT ;  /* 0xff800000da00780b */ /* 0x000fe60003f1d000 */
[C---:B------:R-:W-:Y:S05]  /*3020*/  HMMA.16816.F32.BF16 R16, R132.reuse, R138, R16 ;  /* 0x0000008a8410723c */ /* 0x040fea0000041810 */
[----:B--2---:R-:W-:Y:S01]  /*3030*/  SEL R182, R212, 0xffffffc0, !P2 ;  /* 0xffffffc0d4b67807 */ /* 0x004fe20005000000 */
[-C--:B------:R-:W-:Y:S05]  /*3040*/  HMMA.16816.F32.BF16 R20, R132, R104.reuse, R20 ;  /* 0x000000688414723c */ /* 0x080fea0000041814 */
[----:B------:R-:W-:Y:S01]  /*3050*/  FSEL R137, R236, RZ, P0 ;  /* 0x000000ffec897208 */ /* 0x000fe20000000000 */
[C---:B------:R-:W-:Y:S04]  /*3060*/  HMMA.16816.F32.BF16 R24, R100.reuse, R104, R24 ;  /* 0x000000686418723c */ /* 0x040fe80000041818 */
[----:B------:R-:W-:Y:S02]  /*3070*/  FSETP.NEU.FTZ.AND P0, PT, R219, -INF , PT ;  /* 0xff800000db00780b */ /* 0x000fe40003f1d000 */
[-C--:B------:R-:W-:Y:S01]  /*3080*/  HMMA.16816.F32.BF16 R28, R100, R106.reuse, R28 ;  /* 0x0000006a641c723c */ /* 0x080fe2000004181c */
[----:B------:R-:W2:Y:S05]  /*3090*/  LDSM.16.M88.4 R100, [R176+-0x3800] ;  /* 0xffc80000b064783b */ /* 0x000eaa0000000200 */
[----:B------:R-:W-:Y:S06]  /*30a0*/  HMMA.16816.F32.BF16 R32, R132, R106, R32 ;  /* 0x0000006a8420723c */ /* 0x000fec0000041820 */
[-C--:B-1----:R-:W-:Y:S06]  /*30b0*/  HMMA.16816.F32.BF16 R4, R108, R112.reuse, R4 ;  /* 0x000000706c04723c */ /* 0x082fec0000041804 */
[C---:B----4-:R-:W-:Y:S06]  /*30c0*/  HMMA.16816.F32.BF16 R8, R116.reuse, R112, R8 ;  /* 0x000000707408723c */ /* 0x050fec0000041808 */
[-C--:B------:R-:W-:Y:S06]  /*30d0*/  HMMA.16816.F32.BF16 R12, R116, R114.reuse, R12 ;  /* 0x00000072740c723c */ /* 0x080fec000004180c */
[C---:B------:R-:W-:Y:S06]  /*30e0*/  HMMA.16816.F32.BF16 R16, R108.reuse, R114, R16 ;  /* 0x000000726c10723c */ /* 0x040fec0000041810 */
[----:B------:R-:W-:Y:S02]  /*30f0*/  @P1 FSEL R4, R4, -INF , !P3 ;  /* 0xff80000004041808 */ /* 0x000fe40005800000 */
[----:B------:R-:W-:Y:S03]  /*3100*/  @P1 FSEL R6, R6, -INF , !P3 ;  /* 0xff80000006061808 */ /* 0x000fe60005800000 */
[----:B------:R-:W-:Y:S01]  /*3110*/  FFMA.FTZ R238, R4, UR10, -R121 ;  /* 0x0000000a04ee7c23 */ /* 0x000fe20008010879 */
[-C--:B--2---:R-:W-:Y:S03]  /*3120*/  HMMA.16816.F32.BF16 R20, R108, R100.reuse, R20 ;  /* 0x000000646c14723c */ /* 0x084fe60000041814 */
[----:B------:R1:W-:Y:S01]  /*3130*/  MUFU.EX2 R233, R238 ;  /* 0x000000ee00e97308 */ /* 0x0003e20000000800 */
[----:B------:R-:W-:Y:S01]  /*3140*/  @P1 FSEL R9, R9, -INF , !P4 ;  /* 0xff80000009091808 */ /* 0x000fe20006000000 */
[--C-:B------:R-:W-:Y:S01]  /*3150*/  FFMA.FTZ R235, R6, UR10, -R122.reuse ;  /* 0x0000000a06eb7c23 */ /* 0x100fe2000801087a */
[C---:B------:R-:W-:Y:S07]  /*3160*/  HMMA.16816.F32.BF16 R24, R116.reuse, R100, R24 ;  /* 0x000000647418723c */ /* 0x040fee0000041818 */
[----:B------:R-:W-:Y:S01]  /*3170*/  MUFU.EX2 R235, R235 ;  /* 0x000000eb00eb7308 */ /* 0x000fe20000000800 */
[----:B------:R-:W-:Y:S01]  /*3180*/  FFMA.FTZ R242, R9, UR10, -R137 ;  /* 0x0000000a09f27c23 */ /* 0x000fe20008010889 */
[-C--:B------:R-:W-:Y:S03]  /*3190*/  HMMA.16816.F32.BF16 R28, R116, R102.reuse, R28 ;  /* 0x00000066741c723c */ /* 0x080fe6000004181c */
[----:B------:R-:W-:Y:S03]  /*31a0*/  @P1 FSEL R7, R7, -INF , !P4 ;  /* 0xff80000007071808 */ /* 0x000fe60006000000 */
[----:B------:R-:W-:Y:S05]  /*31b0*/  HMMA.16816.F32.BF16 R32, R108, R102, R32 ;  /* 0x000000666c20723c */ /* 0x000fea0000041820 */
[----:B-1----:R-:W-:Y:S01]  /*31c0*/  FMUL.FTZ R238, R219, 1.4426950216293334961 ;  /* 0x3fb8aa3bdbee7820 */ /* 0x002fe20000410000 */
[----:B------:R-:W-:Y:S01]  /*31d0*/  @P1 FSEL R8, R8, -INF , !P3 ;  /* 0xff80000008081808 */ /* 0x000fe20005800000 */
[----:B------:R-:W-:Y:S01]  /*31e0*/  FFMA.FTZ R239, R7, UR10, -R122 ;  /* 0x0000000a07ef7c23 */ /* 0x000fe2000801087a */
[----:B------:R-:W-:Y:S02]  /*31f0*/  @P1 FSEL R10, R10, -INF , !P3 ;  /* 0xff8000000a0a1808 */ /* 0x000fe40005800000 */
[-C--:B------:R-:W-:Y:S01]  /*3200*/  @P1 ISETP.GE.AND P3, PT, R241, R224.reuse, PT ;  /* 0x000000e0f100120c */ /* 0x080fe20003f66270 */
[----:B------:R1:W-:Y:S01]  /*3210*/  MUFU.EX2 R236, R239 ;  /* 0x000000ef00ec7308 */ /* 0x0003e20000000800 */
[----:B------:R-:W-:Y:S02]  /*3220*/  FSEL R105, R238, RZ, P0 ;  /* 0x000000ffee697208 */ /* 0x000fe40000000000 */
[----:B------:R-:W-:Y:S02]  /*3230*/  IADD3 R134, P0, R210, R217, RZ ;  /* 0x000000d9d2867210 */ /* 0x000fe40007f1e0ff */
[----:B------:R-:W-:Y:S02]  /*3240*/  @P1 FSEL R5, R5, -INF , !P4 ;  /* 0xff80000005051808 */ /* 0x000fe40006000000 */
[----:B------:R-:W-:Y:S03]  /*3250*/  @P1 FSEL R12, R12, -INF , !P3 ;  /* 0xff8000000c0c1808 */ /* 0x000fe60005800000 */
[----:B------:R2:W-:Y:S01]  /*3260*/  MUFU.EX2 R238, R242 ;  /* 0x000000f200ee7308 */ /* 0x0005e20000000800 */
[----:B------:R-:W-:Y:S01]  /*3270*/  IMAD.X R135, R211, 0x1, R216, P0 ;  /* 0x00000001d3877824 */ /* 0x000fe200000e06d8 */
[-C--:B------:R-:W-:Y:S01]  /*3280*/  @P1 ISETP.GE.AND P0, PT, R251, R224.reuse, PT ;  /* 0x000000e0fb00120c */ /* 0x080fe20003f06270 */
[----:B------:R-:W-:Y:S01]  /*3290*/  @P1 VIADD R251, R123, 0x11 ;  /* 0x000000117bfb1836 */ /* 0x000fe20000000000 */
[----:B------:R-:W-:Y:S01]  /*32a0*/  @P1 FSEL R11, R11, -INF , !P4 ;  /* 0xff8000000b0b1808 */ /* 0x000fe20006000000 */
[--C-:B------:R-:W-:Y:S01]  /*32b0*/  FFMA.FTZ R237, R5, UR10, -R121.reuse ;  /* 0x0000000a05ed7c23 */ /* 0x100fe20008010879 */
[----:B------:R-:W-:Y:S01]  /*32c0*/  @P1 FSEL R14, R14, -INF , !P3 ;  /* 0xff8000000e0e1808 */ /* 0x000fe20005800000 */
[----:B------:R-:W3:Y:S01]  /*32d0*/  LDG.E R245, desc[UR14][R134.64+0x20] ;  /* 0x0000200e86f57981 */ /* 0x000ee2000c1e1900 */
[----:B------:R-:W-:Y:S02]  /*32e0*/  @P1 FSEL R16, R16, -INF , !P3 ;  /* 0xff80000010101808 */ /* 0x000fe40005800000 */
[----:B------:R4:W4:Y:S01]  /*32f0*/  MUFU.EX2 R234, R237 ;  /* 0x000000ed00ea7308 */ /* 0x0009220000000800 */
[----:B------:R-:W-:Y:S01]  /*3300*/  @P1 FSEL R18, R18, -INF , !P3 ;  /* 0xff80000012121808 */ /* 0x000fe20005800000 */
[----:B------:R-:W5:Y:S01]  /*3310*/  LDG.E R252, desc[UR14][R134.64+0x80] ;  /* 0x0000800e86fc7981 */ /* 0x000f62000c1e1900 */
[-C--:B------:R-:W-:Y:S01]  /*3320*/  @P1 ISETP.GE.AND P4, PT, R243, R224.reuse, PT ;  /* 0x000000e0f300120c */ /* 0x080fe20003f86270 */
[----:B------:R-:W-:Y:S01]  /*3330*/  FFMA.FTZ R247, R16, UR10, -R121 ;  /* 0x0000000a10f77c23 */ /* 0x000fe20008010879 */
[-C--:B------:R-:W-:Y:S01]  /*3340*/  @P1 ISETP.GE.AND P3, PT, R251, R224.reuse, PT ;  /* 0x000000e0fb00120c */ /* 0x080fe20003f66270 */
[--C-:B------:R-:W-:Y:S01]  /*3350*/  FFMA.FTZ R249, R18, UR10, -R122.reuse ;  /* 0x0000000a12f97c23 */ /* 0x100fe2000801087a */
[----:B------:R-:W5:Y:S01]  /*3360*/  LDG.E R251, desc[UR14][R134.64+0xa0] ;  /* 0x0000a00e86fb7981 */ /* 0x000f62000c1e1900 */
[----:B------:R-:W-:Y:S01]  /*3370*/  @P1 FSEL R15, R15, -INF , !P4 ;  /* 0xff8000000f0f1808 */ /* 0x000fe20006000000 */
[--C-:B-1----:R-:W-:Y:S01]  /*3380*/  FFMA.FTZ R239, R10, UR10, -R105.reuse ;  /* 0x0000000a0aef7c23 */ /* 0x102fe20008010869 */
[----:B------:R-:W-:Y:S01]  /*3390*/  MUFU.EX2 R247, R247 ;  /* 0x000000f700f77308 */ /* 0x000fe20000000800 */
[----:B--2---:R1:W2:Y:S01]  /*33a0*/  LDG.E R242, desc[UR14][R134.64] ;  /* 0x0000000e86f27981 */ /* 0x0042a2000c1e1900 */
[----:B------:R-:W-:Y:S01]  /*33b0*/  @P1 FSEL R17, R17, -INF , !P4 ;  /* 0xff80000011111808 */ /* 0x000fe20006000000 */
[--C-:B------:R-:W-:Y:S01]  /*33c0*/  FFMA.FTZ R246, R15, UR10, -R105.reuse ;  /* 0x0000000a0ff67c23 */ /* 0x100fe20008010869 */
[----:B------:R-:W-:Y:S01]  /*33d0*/  @P1 IADD3 R15, R123, 0x18, RZ ;  /* 0x000000187b0f1810 */ /* 0x000fe20007ffe0ff */
[----:B------:R-:W-:Y:S01]  /*33e0*/  FFMA.FTZ R240, R11, UR10, -R105 ;  /* 0x0000000a0bf07c23 */ /* 0x000fe20008010869 */
[----:B------:R-:W-:Y:S01]  /*33f0*/  @P1 FSEL R19, R19, -INF , !P4 ;  /* 0xff80000013131808 */ /* 0x000fe20006000000 */
[----:B------:R-:W-:Y:S03]  /*3400*/  FFMA.FTZ R248, R17, UR10, -R121 ;  /* 0x0000000a11f87c23 */ /* 0x000fe60008010879 */
[----:B------:R-:W-:Y:S01]  /*3410*/  MUFU.EX2 R249, R249 ;  /* 0x000000f900f97308 */ /* 0x000fe20000000800 */
[----:B------:R-:W-:Y:S01]  /*3420*/  @P1 FSEL R20, R20, -INF , !P0 ;  /* 0xff80000014141808 */ /* 0x000fe20004000000 */
[----:B------:R-:W-:Y:S01]  /*3430*/  FFMA.FTZ R243, R14, UR10, -R105 ;  /* 0x0000000a0ef37c23 */ /* 0x000fe20008010869 */
[----:B------:R-:W-:Y:S01]  /*3440*/  @P1 FSEL R22, R22, -INF , !P0 ;  /* 0xff80000016161808 */ /* 0x000fe20004000000 */
[--C-:B------:R-:W-:Y:S01]  /*3450*/  FFMA.FTZ R250, R19, UR10, -R122.reuse ;  /* 0x0000000a13fa7c23 */ /* 0x100fe2000801087a */
[----:B------:R-:W-:Y:S01]  /*3460*/  @P1 FSEL R24, R24, -INF , !P0 ;  /* 0xff80000018181808 */ /* 0x000fe20004000000 */
[----:B------:R-:W-:Y:S01]  /*3470*/  @P1 VIADD R123, R123, 0x19 ;  /* 0x000000197b7b1836 */ /* 0x000fe20000000000 */
[----:B------:R-:W-:Y:S03]  /*3480*/  @P1 FSEL R26, R26, -INF , !P0 ;  /* 0xff8000001a1a1808 */ /* 0x000fe60004000000 */
[----:B------:R-:W1:Y:S01]  /*3490*/  MUFU.EX2 R248, R248 ;  /* 0x000000f800f87308 */ /* 0x000e620000000800 */
[-C--:B------:R-:W-:Y:S01]  /*34a0*/  @P1 ISETP.GE.AND P0, PT, R15, R224.reuse, PT ;  /* 0x000000e00f00120c */ /* 0x080fe20003f06270 */
[----:B----4-:R-:W-:Y:S01]  /*34b0*/  FFMA.FTZ R237, R8, UR10, -R137 ;  /* 0x0000000a08ed7c23 */ /* 0x010fe20008010889 */
[----:B------:R-:W-:Y:S01]  /*34c0*/  @P1 FSEL R13, R13, -INF , !P4 ;  /* 0xff8000000d0d1808 */ /* 0x000fe20006000000 */
[--C-:B------:R-:W-:Y:S01]  /*34d0*/  FFMA.FTZ R133, R22, UR10, -R122.reuse ;  /* 0x0000000a16857c23 */ /* 0x100fe2000801087a */
[----:B------:R-:W-:Y:S01]  /*34e0*/  @P1 FSEL R34, R34, -INF , !P0 ;  /* 0xff80000022221808 */ /* 0x000fe20004000000 */
[----:B------:R-:W-:Y:S01]  /*34f0*/  FFMA.FTZ R129, R26, UR10, -R105 ;  /* 0x0000000a1a817c23 */ /* 0x000fe20008010869 */
[----:B------:R-:W-:Y:S03]  /*3500*/  @P1 FSEL R23, R23, -INF , !P3 ;  /* 0xff80000017171808 */ /* 0x000fe60005800000 */
[----:B------:R-:W4:Y:S01]  /*3510*/  MUFU.EX2 R250, R250 ;  /* 0x000000fa00fa7308 */ /* 0x000f220000000800 */
[--C-:B------:R-:W-:Y:S01]  /*3520*/  FFMA.FTZ R244, R13, UR10, -R137.reuse ;  /* 0x0000000a0df47c23 */ /* 0x100fe20008010889 */
[--C-:B------:R-:W-:Y:S01]  /*3530*/  FFMA.FTZ R14, R34, UR10, -R122.reuse ;  /* 0x0000000a220e7c23 */ /* 0x100fe2000801087a */
[----:B------:R-:W-:Y:S01]  /*3540*/  @P1 FSEL R21, R21, -INF , !P3 ;  /* 0xff80000015151808 */ /* 0x000fe20005800000 */
[--C-:B------:R-:W-:Y:S01]  /*3550*/  FFMA.FTZ R13, R23, UR10, -R122.reuse ;  /* 0x0000000a170d7c23 */ /* 0x100fe2000801087a */
[----:B------:R-:W-:Y:S01]  /*3560*/  @P1 FSEL R25, R25, -INF , !P3 ;  /* 0xff80000019191808 */ /* 0x000fe20005800000 */
[----:B------:R-:W-:Y:S01]  /*3570*/  FFMA.FTZ R241, R12, UR10, -R137 ;  /* 0x0000000a0cf17c23 */ /* 0x000fe20008010889 */
[----:B------:R-:W-:Y:S03]  /*3580*/  @P1 FSEL R27, R27, -INF , !P3 ;  /* 0xff8000001b1b1808 */ /* 0x000fe60005800000 */
[----:B------:R-:W-:Y:S01]  /*3590*/  MUFU.EX2 R239, R239 ;  /* 0x000000ef00ef7308 */ /* 0x000fe20000000800 */
[----:B------:R-:W-:Y:S01]  /*35a0*/  @P1 ISETP.GE.AND P3, PT, R123, R224, PT ;  /* 0x000000e07b00120c */ /* 0x000fe20003f66270 */
[--C-:B------:R-:W-:Y:S01]  /*35b0*/  FFMA.FTZ R139, R21, UR10, -R121.reuse ;  /* 0x0000000a158b7c23 */ /* 0x100fe20008010879 */
[----:B------:R-:W-:Y:S01]  /*35c0*/  F2FP.BF16.F32.PACK_AB R26, R234, R233 ;  /* 0x000000e9ea1a723e */ /* 0x000fe200000010ff */
[----:B------:R-:W-:Y:S01]  /*35d0*/  FFMA.FTZ R138, R20, UR10, -R121 ;  /* 0x0000000a148a7c23 */ /* 0x000fe20008010879 */
[----:B------:R-:W-:Y:S01]  /*35e0*/  F2FP.BF16.F32.PACK_AB R22, R236, R235 ;  /* 0x000000ebec16723e */ /* 0x000fe200000010ff */
[--C-:B-1----:R-:W-:Y:S01]  /*35f0*/  FFMA.FTZ R135, R24, UR10, -R137.reuse ;  /* 0x0000000a18877c23 */ /* 0x102fe20008010889 */
[----:B------:R-:W-:Y:S03]  /*3600*/  F2FP.BF16.F32.PACK_AB R21, R248, R247 ;  /* 0x000000f7f815723e */ /* 0x000fe600000010ff */
[----:B------:R-:W1:Y:S01]  /*3610*/  MUFU.EX2 R240, R240 ;  /* 0x000000f000f07308 */ /* 0x000e620000000800 */
[----:B----4-:R-:W-:Y:S01]  /*3620*/  F2FP.BF16.F32.PACK_AB R19, R250, R249 ;  /* 0x000000f9fa13723e */ /* 0x010fe200000010ff */
[----:B------:R-:W-:Y:S01]  /*3630*/  STS [R203+0xe000], R26 ;  /* 0x00e0001acb007388 */ /* 0x000fe20000000800 */
[----:B------:R-:W-:Y:S01]  /*3640*/  @P1 FSEL R35, R35, -INF , !P3 ;  /* 0xff80000023231808 */ /* 0x000fe20005800000 */
[----:B------:R-:W-:Y:S01]  /*3650*/  FFMA.FTZ R130, R25, UR10, -R137 ;  /* 0x0000000a19827c23 */ /* 0x000fe20008010889 */
[----:B------:R-:W-:Y:S01]  /*3660*/  @P1 FSEL R30, R30, -INF , !P0 ;  /* 0xff8000001e1e1808 */ /* 0x000fe20004000000 */
[----:B------:R-:W-:Y:S01]  /*3670*/  STS [R203+0xe400], R22 ;  /* 0x00e40016cb007388 */ /* 0x000fe20000000800 */
[----:B------:R-:W-:Y:S03]  /*3680*/  @P1 FSEL R32, R32, -INF , !P0 ;  /* 0xff80000020201808 */ /* 0x000fe60004000000 */
[----:B------:R1:W-:Y:S01]  /*3690*/  MUFU.EX2 R126, R14 ;  /* 0x0000000e007e7308 */ /* 0x0003e20000000800 */
[----:B------:R-:W-:Y:S01]  /*36a0*/  @P1 FSEL R33, R33, -INF , !P3 ;  /* 0xff80000021211808 */ /* 0x000fe20005800000 */
[----:B------:R-:W-:Y:S01]  /*36b0*/  STS [R208+0xe000], R21 ;  /* 0x00e00015d0007388 */ /* 0x000fe20000000800 */
[----:B------:R-:W-:Y:S01]  /*36c0*/  FFMA.FTZ R122, R35, UR10, -R122 ;  /* 0x0000000a237a7c23 */ /* 0x000fe2000801087a */
[--C-:B------:R-:W-:Y:S01]  /*36d0*/  FFMA.FTZ R185, R32, UR10, -R121.reuse ;  /* 0x0000000a20b97c23 */ /* 0x100fe20008010879 */
[----:B------:R-:W-:Y:S01]  /*36e0*/  @P1 FSEL R28, R28, -INF , !P0 ;  /* 0xff8000001c1c1808 */ /* 0x000fe20004000000 */
[----:B------:R-:W-:Y:S01]  /*36f0*/  STS [R208+0xe400], R19 ;  /* 0x00e40013d0007388 */ /* 0x000fe20000000800 */
[----:B------:R-:W-:Y:S03]  /*3700*/  FFMA.FTZ R121, R33, UR10, -R121 ;  /* 0x0000000a21797c23 */ /* 0x000fe60008010879 */
[----:B------:R4:W-:Y:S01]  /*3710*/  MUFU.EX2 R134, R13 ;  /* 0x0000000d00867308 */ /* 0x0009e20000000800 */
[----:B------:R-:W-:Y:S01]  /*3720*/  @P1 FSEL R29, R29, -INF , !P3 ;  /* 0xff8000001d1d1808 */ /* 0x000fe20005800000 */
[----:B------:R-:W-:Y:S01]  /*3730*/  FFMA.FTZ R184, R27, UR10, -R105 ;  /* 0x0000000a1bb87c23 */ /* 0x000fe20008010869 */
[----:B------:R-:W-:Y:S01]  /*3740*/  @P1 FSEL R31, R31, -INF , !P3 ;  /* 0xff8000001f1f1808 */ /* 0x000fe20005800000 */
[--C-:B------:R-:W-:Y:S02]  /*3750*/  FFMA.FTZ R131, R28, UR10, -R137.reuse ;  /* 0x0000000a1c837c23 */ /* 0x100fe40008010889 */
[----:B------:R-:W-:Y:S04]  /*3760*/  FFMA.FTZ R137, R29, UR10, -R137 ;  /* 0x0000000a1d897c23 */ /* 0x000fe80008010889 */
[----:B------:R-:W4:Y:S01]  /*3770*/  MUFU.EX2 R237, R237 ;  /* 0x000000ed00ed7308 */ /* 0x000f220000000800 */
[----:B-1----:R-:W-:Y:S05]  /*3780*/  F2FP.BF16.F32.PACK_AB R14, R240, R239 ;  /* 0x000000eff00e723e */ /* 0x002fea00000010ff */
[----:B------:R1:W-:Y:S04]  /*3790*/  STS [R203+0xf400], R14 ;  /* 0x00f4000ecb007388 */ /* 0x0003e80000000800 */
[----:B------:R-:W-:Y:S01]  /*37a0*/  MUFU.EX2 R241, R241 ;  /* 0x000000f100f17308 */ /* 0x000fe20000000800 */
[--C-:B----4-:R-:W-:Y:S01]  /*37b0*/  FFMA.FTZ R13, R30, UR10, -R105.reuse ;  /* 0x0000000a1e0d7c23 */ /* 0x110fe20008010869 */
[----:B------:R-:W-:Y:S08]  /*37c0*/  FFMA.FTZ R105, R31, UR10, -R105 ;  /* 0x0000000a1f697c23 */ /* 0x000ff00008010869 */
[----:B------:R-:W4:Y:S01]  /*37d0*/  MUFU.EX2 R244, R244 ;  /* 0x000000f400f47308 */ /* 0x000f220000000800 */
[----:B------:R-:W-:Y:S05]  /*37e0*/  F2FP.BF16.F32.PACK_AB R18, R238, R237 ;  /* 0x000000edee12723e */ /* 0x000fea00000010ff */
[----:B------:R1:W-:Y:S04]  /*37f0*/  STS [R203+0xf000], R18 ;  /* 0x00f00012cb007388 */ /* 0x0003e80000000800 */
[----:B------:R-:W-:Y:S10]  /*3800*/  MUFU.EX2 R243, R243 ;  /* 0x000000f300f37308 */ /* 0x000ff40000000800 */
[----:B------:R-:W1:Y:S01]  /*3810*/  MUFU.EX2 R246, R246 ;  /* 0x000000f600f67308 */ /* 0x000e620000000800 */
[----:B----4-:R-:W-:Y:S05]  /*3820*/  F2FP.BF16.F32.PACK_AB R17, R244, R241 ;  /* 0x000000f1f411723e */ /* 0x010fea00000010ff */
[----:B------:R-:W-:Y:S04]  /*3830*/  STS [R208+0xf000], R17 ;  /* 0x00f00011d0007388 */ /* 0x000fe80000000800 */
[----:B------:R-:W-:Y:S10]  /*3840*/  MUFU.EX2 R138, R138 ;  /* 0x0000008a008a7308 */ /* 0x000ff40000000800 */
[----:B------:R-:W-:Y:S01]  /*3850*/  MUFU.EX2 R139, R139 ;  /* 0x0000008b008b7308 */ /* 0x000fe20000000800 */
[----:B-1----:R-:W-:Y:S05]  /*3860*/  F2FP.BF16.F32.PACK_AB R15, R246, R243 ;  /* 0x000000f3f60f723e */ /* 0x002fea00000010ff */
[----:B------:R-:W-:Y:S04]  /*3870*/  STS [R208+0xf400], R15 ;  /* 0x00f4000fd0007388 */ /* 0x000fe80000000800 */
[----:B------:R-:W1:Y:S10]  /*3880*/  MUFU.EX2 R133, R133 ;  /* 0x0000008500857308 */ /* 0x000e740000000800 */
[----:B------:R1:W4:Y:S10]  /*3890*/  MUFU.EX2 R127, R122 ;  /* 0x0000007a007f7308 */ /* 0x0003340000000800 */
[----:B------:R4:W-:Y:S10]  /*38a0*/  MUFU.EX2 R132, R13 ;  /* 0x0000000d00847308 */ /* 0x0009f40000000800 */
[----:B------:R-:W-:Y:S01]  /*38b0*/  MUFU.EX2 R185, R185 ;  /* 0x000000b900b97308 */ /* 0x000fe20000000800 */
[----:B-1----:R-:W-:Y:S02]  /*38c0*/  F2FP.BF16.F32.PACK_AB R122, R134, R133 ;  /* 0x00000085867a723e */ /* 0x002fe400000010ff */
[----:B----4-:R-:W-:Y:S03]  /*38d0*/  F2FP.BF16.F32.PACK_AB R30, R127, R126 ;  /* 0x0000007e7f1e723e */ /* 0x010fe600000010ff */
[----:B------:R-:W-:Y:S04]  /*38e0*/  STS [R207+0xe400], R122 ;  /* 0x00e4007acf007388 */ /* 0x000fe80000000800 */
[----:B------:R-:W1:Y:S01]  /*38f0*/  MUFU.EX2 R183, R121 ;  /* 0x0000007900b77308 */ /* 0x000e620000000800 */
[----:B------:R-:W-:Y:S05]  /*3900*/  F2FP.BF16.F32.PACK_AB R13, R139, R138 ;  /* 0x0000008a8b0d723e */ /* 0x000fea00000010ff */
[----:B------:R-:W-:Y:S04]  /*3910*/  STS [R207+0xe000], R13 ;  /* 0x00e0000dcf007388 */ /* 0x000fe80000000800 */
[----:B------:R-:W-:Y:S01]  /*3920*/  MUFU.EX2 R135, R135 ;  /* 0x0000008700877308 */ /* 0x000fe20000000800 */
[----:B------:R-:W-:Y:S09]  /*3930*/  STS [R209+0xe400], R30 ;  /* 0x00e4001ed1007388 */ /* 0x000ff20000000800 */
[----:B------:R-:W4:Y:S01]  /*3940*/  MUFU.EX2 R130, R130 ;  /* 0x0000008200827308 */ /* 0x000f220000000800 */
[----:B-1----:R-:W-:Y:S02]  /*3950*/  F2FP.BF16.F32.PACK_AB R34, R183, R185 ;  /* 0x000000b9b722723e */ /* 0x002fe400000010ff */
[----:B------:R-:W-:Y:S03]  /*3960*/  LEA R121, R181, UR6, 0x1 ;  /* 0x00000006b5797c11 */ /* 0x000fe6000f8e08ff */
[----:B------:R-:W-:Y:S01]  /*3970*/  STS [R209+0xe000], R34 ;  /* 0x00e00022d1007388 */ /* 0x000fe20000000800 */
[----:B------:R-:W-:Y:S03]  /*3980*/  IADD3 R125, R2, R121, RZ ;  /* 0x00000079027d7210 */ /* 0x000fe60007ffe0ff */
[----:B------:R-:W-:Y:S01]  /*3990*/  MUFU.EX2 R129, R129 ;  /* 0x0000008100817308 */ /* 0x000fe20000000800 */
[----:B------:R-:W-:Y:S09]  /*39a0*/  IMAD.IADD R124, R182, 0x1, R121 ;  /* 0x00000001b67c7824 */ /* 0x000ff200078e0279 */
[----:B------:R-:W1:Y:S01]  /*39b0*/  MUFU.EX2 R184, R184 ;  /* 0x000000b800b87308 */ /* 0x000e620000000800 */
[----:B----4-:R-:W-:Y:S05]  /*39c0*/  F2FP.BF16.F32.PACK_AB R14, R130, R135 ;  /* 0x00000087820e723e */ /* 0x010fea00000010ff */
[----:B------:R-:W-:Y:S04]  /*39d0*/  STS [R207+0xf000], R14 ;  /* 0x00f0000ecf007388 */ /* 0x000fe80000000800 */
[----:B------:R-:W4:Y:S10]  /*39e0*/  MUFU.EX2 R136, R105 ;  /* 0x0000006900887308 */ /* 0x000f340000000800 */
[----:B------:R-:W-:Y:S01]  /*39f0*/  MUFU.EX2 R131, R131 ;  /* 0x0000008300837308 */ /* 0x000fe20000000800 */
[----:B-1----:R-:W-:Y:S05]  /*3a00*/  F2FP.BF16.F32.PACK_AB R26, R184, R129 ;  /* 0x00000081b81a723e */ /* 0x002fea00000010ff */
[----:B------:R-:W-:Y:S04]  /*3a10*/  STS [R207+0xf400], R26 ;  /* 0x00f4001acf007388 */ /* 0x000fe80000000800 */
[----:B------:R-:W1:Y:S01]  /*3a20*/  MUFU.EX2 R137, R137 ;  /* 0x0000008900897308 */ /* 0x000e620000000800 */
[----:B----4-:R-:W-:Y:S05]  /*3a30*/  F2FP.BF16.F32.PACK_AB R18, R136, R132 ;  /* 0x000000848812723e */ /* 0x010fea00000010ff */
[----:B------:R-:W-:Y:S01]  /*3a40*/  STS [R209+0xf400], R18 ;  /* 0x00f40012d1007388 */ /* 0x000fe20000000800 */
[----:B-1----:R-:W-:Y:S05]  /*3a50*/  F2FP.BF16.F32.PACK_AB R22, R137, R131 ;  /* 0x000000838916723e */ /* 0x002fea00000010ff */
[----:B------:R-:W-:Y:S04]  /*3a60*/  STS [R209+0xf000], R22 ;  /* 0x00f00016d1007388 */ /* 0x000fe80000000800 */
[----:B------:R-:W1:Y:S08]  /*3a70*/  LDSM.16.M88.4 R100, [R121+0x4000] ;  /* 0x004000007964783b */ /* 0x000e700000000200 */
[----:B------:R-:W4:Y:S08]  /*3a80*/  LDSM.16.M88.4 R104, [R121+0x5000] ;  /* 0x005000007968783b */ /* 0x000f300000000200 */
[----:B------:R-:W3:Y:S08]  /*3a90*/  LDSM.16.M88.4 R108, [R125+0x4000] ;  /* 0x004000007d6c783b */ /* 0x000ef00000000200 */
[----:B------:R2:W3:Y:S08]  /*3aa0*/  LDSM.16.M88.4 R112, [R125+0x5000] ;  /* 0x005000007d70783b */ /* 0x0004f00000000200 */
[----:B------:R-:W3:Y:S01]  /*3ab0*/  LDSM.16.M88.4 R116, [R124+0x4000] ;  /* 0x004000007c74783b */ /* 0x000ee20000000200 */
[-C--:B-1----:R-:W-:Y:S07]  /*3ac0*/  HMMA.16816.F32.BF16 R4, R100, R140.reuse, RZ ;  /* 0x0000008c6404723c */ /* 0x082fee00000418ff */
[----:B------:R-:W1:Y:S01]  /*3ad0*/  LDSM.16.M88.4 R120, [R124+0x5000] ;  /* 0x005000007c78783b */ /* 0x000e620000000200 */
[----:B--2---:R-:W-:Y:S01]  /*3ae0*/  IADD3 R125, R182, R125, RZ ;  /* 0x0000007db67d7210 */ /* 0x004fe20007ffe0ff */
[C---:B----4-:R-:W-:Y:S06]  /*3af0*/  HMMA.16816.F32.BF16 R8, R104.reuse, R140, RZ ;  /* 0x0000008c6808723c */ /* 0x050fec00000418ff */
[-C--:B------:R-:W-:Y:S06]  /*3b00*/  HMMA.16816.F32.BF16 R12, R104, R142.reuse, RZ ;  /* 0x0000008e680c723c */ /* 0x080fec00000418ff */
[C---:B------:R-:W-:Y:S06]  /*3b10*/  HMMA.16816.F32.BF16 R16, R100.reuse, R142, RZ ;  /* 0x0000008e6410723c */ /* 0x040fec00000418ff */
[-C--:B------:R-:W-:Y:S06]  /*3b20*/  HMMA.16816.F32.BF16 R20, R100, R144.reuse, RZ ;  /* 0x000000906414723c */ /* 0x080fec00000418ff */
[C---:B------:R-:W-:Y:S06]  /*3b30*/  HMMA.16816.F32.BF16 R24, R104.reuse, R144, RZ ;  /* 0x000000906818723c */ /* 0x040fec00000418ff */
[-C--:B------:R-:W-:Y:S01]  /*3b40*/  HMMA.16816.F32.BF16 R28, R104, R146.reuse, RZ ;  /* 0x00000092681c723c */ /* 0x080fe200000418ff */
[----:B------:R-:W-:Y:S05]  /*3b50*/  LDSM.16.M88.4 R104, [R125+0x5000] ;  /* 0x005000007d68783b */ /* 0x000fea0000000200 */
[----:B------:R-:W-:Y:S03]  /*3b60*/  HMMA.16816.F32.BF16 R32, R100, R146, RZ ;  /* 0x000000926420723c */ /* 0x000fe600000418ff */
[----:B------:R-:W2:Y:S03]  /*3b70*/  LDSM.16.M88.4 R100, [R125+0x4000] ;  /* 0x004000007d64783b */ /* 0x000ea60000000200 */
[-C--:B---3--:R-:W-:Y:S06]  /*3b80*/  HMMA.16816.F32.BF16 R4, R108, R148.reuse, R4 ;  /* 0x000000946c04723c */ /* 0x088fec0000041804 */
[C---:B------:R-:W-:Y:S06]  /*3b90*/  HMMA.16816.F32.BF16 R8, R112.reuse, R148, R8 ;  /* 0x000000947008723c */ /* 0x040fec0000041808 */
[-C--:B------:R-:W-:Y:S06]  /*3ba0*/  HMMA.16816.F32.BF16 R12, R112, R150.reuse, R12 ;  /* 0x00000096700c723c */ /* 0x080fec000004180c */
[C---:B------:R-:W-:Y:S06]  /*3bb0*/  HMMA.16816.F32.BF16 R16, R108.reuse, R150, R16 ;  /* 0x000000966c10723c */ /* 0x040fec0000041810 */
[-C--:B------:R-:W-:Y:S06]  /*3bc0*/  HMMA.16816.F32.BF16 R20, R108, R152.reuse, R20 ;  /* 0x000000986c14723c */ /* 0x080fec0000041814 */
[C---:B------:R-:W-:Y:S06]  /*3bd0*/  HMMA.16816.F32.BF16 R24, R112.reuse, R152, R24 ;  /* 0x000000987018723c */ /* 0x040fec0000041818 */
[-C--:B------:R-:W-:Y:S06]  /*3be0*/  HMMA.16816.F32.BF16 R28, R112, R154.reuse, R28 ;  /* 0x0000009a701c723c */ /* 0x080fec000004181c */
[----:B------:R-:W-:Y:S06]  /*3bf0*/  HMMA.16816.F32.BF16 R32, R108, R154, R32 ;  /* 0x0000009a6c20723c */ /* 0x000fec0000041820 */
[-C--:B------:R-:W-:Y:S06]  /*3c00*/  HMMA.16816.F32.BF16 R4, R116, R156.reuse, R4 ;  /* 0x0000009c7404723c */ /* 0x080fec0000041804 */
[C---:B-1----:R-:W-:Y:S06]  /*3c10*/  HMMA.16816.F32.BF16 R8, R120.reuse, R156, R8 ;  /* 0x0000009c7808723c */ /* 0x042fec0000041808 */
[-C--:B------:R-:W-:Y:S06]  /*3c20*/  HMMA.16816.F32.BF16 R12, R120, R158.reuse, R12 ;  /* 0x0000009e780c723c */ /* 0x080fec000004180c */
[C---:B------:R-:W-:Y:S06]  /*3c30*/  HMMA.16816.F32.BF16 R16, R116.reuse, R158, R16 ;  /* 0x0000009e7410723c */ /* 0x040fec0000041810 */
[-C--:B------:R-:W-:Y:S06]  /*3c40*/  HMMA.16816.F32.BF16 R20, R116, R160.reuse, R20 ;  /* 0x000000a07414723c */ /* 0x080fec0000041814 */
[C---:B------:R-:W-:Y:S06]  /*3c50*/  HMMA.16816.F32.BF16 R24, R120.reuse, R160, R24 ;  /* 0x000000a07818723c */ /* 0x040fec0000041818 */
[-C--:B------:R-:W-:Y:S06]  /*3c60*/  HMMA.16816.F32.BF16 R28, R120, R162.reuse, R28 ;  /* 0x000000a2781c723c */ /* 0x080fec000004181c */
[----:B------:R-:W-:Y:S06]  /*3c70*/  HMMA.16816.F32.BF16 R32, R116, R162, R32 ;  /* 0x000000a27420723c */ /* 0x000fec0000041820 */
[-C--:B--2---:R-:W-:Y:S06]  /*3c80*/  HMMA.16816.F32.BF16 R4, R100, R164.reuse, R4 ;  /* 0x000000a46404723c */ /* 0x084fec0000041804 */
[C---:B------:R-:W-:Y:S06]  /*3c90*/  HMMA.16816.F32.BF16 R8, R104.reuse, R164, R8 ;  /* 0x000000a46808723c */ /* 0x040fec0000041808 */
[-C--:B------:R-:W-:Y:S06]  /*3ca0*/  HMMA.16816.F32.BF16 R12, R104, R166.reuse, R12 ;  /* 0x000000a6680c723c */ /* 0x080fec000004180c */
[C---:B------:R-:W-:Y:S06]  /*3cb0*/  HMMA.16816.F32.BF16 R16, R100.reuse, R166, R16 ;  /* 0x000000a66410723c */ /* 0x040fec0000041810 */
[-C--:B------:R-:W-:Y:S05]  /*3cc0*/  HMMA.16816.F32.BF16 R20, R100, R168.reuse, R20 ;  /* 0x000000a86414723c */ /* 0x080fea0000041814 */
[C---:B------:R-:W-:Y:S01]  /*3cd0*/  FADD.FTZ R122, -R242.reuse, R4 ;  /* 0x00000004f27a7221 */ /* 0x040fe20000010100 */
[C---:B------:R-:W-:Y:S05]  /*3ce0*/  HMMA.16816.F32.BF16 R24, R104.reuse, R168, R24 ;  /* 0x000000a86818723c */ /* 0x040fea0000041818 */
[C---:B------:R-:W-:Y:S01]  /*3cf0*/  FADD.FTZ R121, -R242.reuse, R5 ;  /* 0x00000005f2797221 */ /* 0x040fe20000010100 */
[-C--:B------:R-:W-:Y:S05]  /*3d00*/  HMMA.16816.F32.BF16 R28, R104, R170.reuse, R28 ;  /* 0x000000aa681c723c */ /* 0x080fea000004181c */
[----:B------:R-:W-:Y:S01]  /*3d10*/  FMUL.FTZ R233, R233, R122 ;  /* 0x0000007ae9e97220 */ /* 0x000fe20000410000 */
[----:B------:R-:W-:Y:S05]  /*3d20*/  HMMA.16816.F32.BF16 R32, R100, R170, R32 ;  /* 0x000000aa6420723c */ /* 0x000fea0000041820 */
[C---:B------:R-:W-:Y:S01]  /*3d30*/  FADD.FTZ R123, -R242.reuse, R16 ;  /* 0x00000010f27b7221 */ /* 0x040fe20000010100 */
[----:B------:R-:W-:Y:S01]  /*3d40*/  FADD.FTZ R17, -R242, R17 ;  /* 0x00000011f2117221 */ /* 0x000fe20000010100 */
[----:B------:R-:W-:Y:S01]  /*3d50*/  FMUL.FTZ R234, R234, R121 ;  /* 0x00000079eaea7220 */ /* 0x000fe20000410000 */
[----:B------:R-:W-:Y:S03]  /*3d60*/  FADD.FTZ R122, -R242, R21 ;  /* 0x00000015f27a7221 */ /* 0x000fe60000010100 */
[----:B------:R-:W-:Y:S01]  /*3d70*/  FMUL.FTZ R247, R247, R123 ;  /* 0x0000007bf7f77220 */ /* 0x000fe20000410000 */
[----:B------:R-:W-:Y:S01]  /*3d80*/  F2FP.BF16.F32.PACK_AB R234, R234, R233 ;  /* 0x000000e9eaea723e */ /* 0x000fe200000010ff */
[----:B------:R-:W-:Y:S01]  /*3d90*/  FMUL.FTZ R248, R248, R17 ;  /* 0x00000011f8f87220 */ /* 0x000fe20000410000 */
[----:B------:R-:W-:Y:S04]  /*3da0*/  FADD.FTZ R17, -R242, R20 ;  /* 0x00000014f2117221 */ /* 0x000fe80000010100 */
[----:B------:R-:W-:Y:S01]  /*3db0*/  FMUL.FTZ R233, R138, R17 ;  /* 0x000000118ae97220 */ /* 0x000fe20000410000 */
[----:B------:R-:W-:Y:S01]  /*3dc0*/  F2FP.BF16.F32.PACK_AB R247, R248, R247 ;  /* 0x000000f7f8f7723e */ /* 0x000fe200000010ff */
[----:B------:R-:W-:Y:S01]  /*3dd0*/  FMUL.FTZ R138, R139, R122 ;  /* 0x0000007a8b8a7220 */ /* 0x000fe20000410000 */
[C---:B------:R-:W-:Y:S01]  /*3de0*/  FADD.FTZ R139, -R245.reuse, R6 ;  /* 0x00000006f58b7221 */ /* 0x040fe20000010100 */
[----:B------:R-:W-:Y:S02]  /*3df0*/  FADD.FTZ R17, -R245, R7 ;  /* 0x00000007f5117221 */ /* 0x000fe40000010100 */
[C---:B------:R-:W-:Y:S01]  /*3e00*/  FADD.FTZ R248, -R242.reuse, R32 ;  /* 0x00000020f2f87221 */ /* 0x040fe20000010100 */
[----:B------:R-:W-:Y:S01]  /*3e10*/  FADD.FTZ R242, -R242, R33 ;  /* 0x00000021f2f27221 */ /* 0x000fe20000010100 */
[----:B------:R-:W-:Y:S01]  /*3e20*/  FMUL.FTZ R235, R235, R139 ;  /* 0x0000008bebeb7220 */ /* 0x000fe20000410000 */
[----:B------:R-:W-:Y:S01]  /*3e30*/  FMUL.FTZ R236, R236, R17 ;  /* 0x00000011ecec7220 */ /* 0x000fe20000410000 */
[----:B------:R-:W-:Y:S01]  /*3e40*/  FMUL.FTZ R248, R185, R248 ;  /* 0x000000f8b9f87220 */ /* 0x000fe20000410000 */
[----:B------:R-:W-:Y:S01]  /*3e50*/  FMUL.FTZ R242, R183, R242 ;  /* 0x000000f2b7f27220 */ /* 0x000fe20000410000 */
[C---:B------:R-:W-:Y:S01]  /*3e60*/  FADD.FTZ R139, -R245.reuse, R19 ;  /* 0x00000013f58b7221 */ /* 0x040fe20000010100 */
[----:B------:R-:W-:Y:S01]  /*3e70*/  F2FP.BF16.F32.PACK_AB R233, R138, R233 ;  /* 0x000000e98ae9723e */ /* 0x000fe200000010ff */
[C---:B------:R-:W-:Y:S01]  /*3e80*/  FADD.FTZ R138, -R245.reuse, R18 ;  /* 0x00000012f58a7221 */ /* 0x040fe20000010100 */
[----:B------:R-:W-:Y:S01]  /*3e90*/  F2FP.BF16.F32.PACK_AB R236, R236, R235 ;  /* 0x000000ebecec723e */ /* 0x000fe200000010ff */
[----:B------:R-:W-:Y:S01]  /*3ea0*/  FMUL.FTZ R250, R250, R139 ;  /* 0x0000008bfafa7220 */ /* 0x000fe20000410000 */
[----:B------:R-:W-:Y:S01]  /*3eb0*/  F2FP.BF16.F32.PACK_AB R242, R242, R248 ;  /* 0x000000f8f2f2723e */ /* 0x000fe200000010ff */
[C---:B------:R-:W-:Y:S01]  /*3ec0*/  FADD.FTZ R248, -R245.reuse, R22 ;  /* 0x00000016f5f87221 */ /* 0x040fe20000010100 */
[C---:B------:R-:W-:Y:S01]  /*3ed0*/  FADD.FTZ R235, -R245.reuse, R23 ;  /* 0x00000017f5eb7221 */ /* 0x040fe20000010100 */
[C---:B------:R-:W-:Y:S01]  /*3ee0*/  FADD.FTZ R139, -R245.reuse, R34 ;  /* 0x00000022f58b7221 */ /* 0x040fe20000010100 */
[----:B------:R-:W-:Y:S01]  /*3ef0*/  FADD.FTZ R245, -R245, R35 ;  /* 0x00000023f5f57221 */ /* 0x000fe20000010100 */
[----:B------:R-:W-:Y:S01]  /*3f00*/  FMUL.FTZ R249, R249, R138 ;  /* 0x0000008af9f97220 */ /* 0x000fe20000410000 */
[----:B------:R-:W-:Y:S01]  /*3f10*/  FMUL.FTZ R248, R133, R248 ;  /* 0x000000f885f87220 */ /* 0x000fe20000410000 */
[----:B------:R-:W-:Y:S01]  /*3f20*/  FMUL.FTZ R235, R134, R235 ;  /* 0x000000eb86eb7220 */ /* 0x000fe20000410000 */
[----:B------:R-:W-:Y:S01]  /*3f30*/  FMUL.FTZ R139, R126, R139 ;  /* 0x0000008b7e8b7220 */ /* 0x000fe20000410000 */
[----:B------:R-:W-:Y:S01]  /*3f40*/  FMUL.FTZ R245, R127, R245 ;  /* 0x000000f57ff57220 */ /* 0x000fe20000410000 */
[----:B------:R-:W-:Y:S06]  /*3f50*/  @!P6 BRA `(.L_x_7) ;  /* 0x00000000004ce947 */ /* 0x000fec0003800000 */
[----:B------:R-:W1:Y:S01]  /*3f60*/  LDC R7, c[0x0][0x240] ;  /* 0x00009000ff077b82 */ /* 0x000e620000000800 */
[----:B------:R-:W-:Y:S04]  /*3f70*/  LOP3.LUT R4, R223, 0x1, RZ, 0xc0, !PT ;  /* 0x00000001df047812 */ /* 0x000fe800078ec0ff */
[----:B------:R-:W-:Y:S01]  /*3f80*/  ISETP.NE.U32.AND P3, PT, R4, 0x1, PT ;  /* 0x000000010400780c */ /* 0x000fe20003f65070 */
[----:B------:R-:W-:Y:S02]  /*3f90*/  IMAD.MOV.U32 R4, RZ, RZ, -0x2000 ;  /* 0xffffe000ff047424 */ /* 0x000fe400078e00ff */
[----:B------:R-:W2:Y:S03]  /*3fa0*/  LDC R5, c[0x0][0x244] ;  /* 0x00009100ff057b82 */ /* 0x000ea60000000800 */
[----:B------:R-:W-:Y:S05]  /*3fb0*/  SEL R4, R4, 0x2000, !P3 ;  /* 0x0000200004047807 */ /* 0x000fea0005800000 */
[--C-:B------:R-:W-:Y:S02]  /*3fc0*/  IMAD.IADD R222, R222, 0x1, R4.reuse ;  /* 0x00000001dede7824 */ /* 0x100fe400078e0204 */
[----:B------:R-:W-:Y:S02]  /*3fd0*/  IMAD.IADD R173, R173, 0x1, R4 ;  /* 0x00000001adad7824 */ /* 0x000fe400078e0204 */
[----:B-1----:R-:W-:Y:S05]  /*3fe0*/  IMAD.U32 R17, R7, -0x40, RZ ;  /* 0xffffffc007117824 */ /* 0x002fea00078e00ff */
[C---:B------:R-:W-:Y:S04]  /*3ff0*/  LEA R230, P0, R17.reuse, R230, 0x1 ;  /* 0x000000e611e67211 */ /* 0x040fe800078008ff */
[----:B------:R-:W-:Y:S02]  /*4000*/  LEA.HI.X.SX32 R231, R17, R231, 0x1, P0 ;  /* 0x000000e711e77211 */ /* 0x000fe400000f0eff */
[C---:B------:R-:W-:Y:S03]  /*4010*/  LEA R6, P0, R7.reuse, R230, 0x6 ;  /* 0x000000e607067211 */ /* 0x040fe600078030ff */
[----:B------:R-:W-:Y:S01]  /*4020*/  @!PT LDS RZ, [RZ] ;  /* 0x00000000fffff984 */ /* 0x000fe20000000800 */
[----:B------:R-:W-:Y:S01]  /*4030*/  @!PT LDS RZ, [RZ] ;  /* 0x00000000fffff984 */ /* 0x000fe20000000800 */
[----:B------:R-:W-:Y:S01]  /*4040*/  @!PT LDS RZ, [RZ] ;  /* 0x00000000fffff984 */ /* 0x000fe20000000800 */
[----:B------:R1:W-:Y:S01]  /*4050*/  LDGSTS.E.BYPASS.LTC128B.128 [R222], desc[UR14][R230.64] ;  /* 0x00000000e6de7fae */ /* 0x0003e2000b901d4e */
[----:B--2---:R-:W-:Y:S05]  /*4060*/  LEA.HI.X R7, R7, R231, R5, 0x6, P0 ;  /* 0x000000e707077211 */ /* 0x004fea00000f3405 */
[----:B------:R1:W-:Y:S04]  /*4070*/  LDGSTS.E.BYPASS.LTC128B.128 [R222+0x1000], desc[UR14][R6.64] ;  /* 0x0100000006de7fae */ /* 0x0003e8000b901d4e */
[----:B------:R-:W0:Y:S02]  /*4080*/  LDGDEPBAR ;  /* 0x00000000000079af */ /* 0x000e240000000000 */
.L_x_7:
[C---:B-----5:R-:W-:Y:S01]  /*4090*/  FADD.FTZ R8, -R252.reuse, R8 ;  /* 0x00000008fc087221 */ /* 0x060fe20000010100 */
[C---:B------:R-:W-:Y:S01]  /*40a0*/  FADD.FTZ R9, -R252.reuse, R9 ;  /* 0x00000009fc097221 */ /* 0x040fe20000010100 */
[C---:B------:R-:W-:Y:S01]  /*40b0*/  FADD.FTZ R11, -R251.reuse, R11 ;  /* 0x0000000bfb0b7221 */ /* 0x040fe20000010100 */
[----:B------:R-:W-:Y:S01]  /*40c0*/  FADD.FTZ R10, -R251, R10 ;  /* 0x0000000afb0a7221 */ /* 0x000fe20000010100 */
[----:B------:R-:W-:Y:S01]  /*40d0*/  FADD.FTZ R12, -R252, R12 ;  /* 0x0000000cfc0c7221 */ /* 0x000fe20000010100 */
[----:B------:R-:W-:Y:S01]  /*40e0*/  FMUL.FTZ R9, R238, R9 ;  /* 0x00000009ee097220 */ /* 0x000fe20000410000 */
[----:B------:R-:W-:Y:S01]  /*40f0*/  FMUL.FTZ R11, R240, R11 ;  /* 0x0000000bf00b7220 */ /* 0x000fe20000410000 */
[----:B------:R-:W-:Y:S01]  /*4100*/  FADD.FTZ R13, -R252, R13 ;  /* 0x0000000dfc0d7221 */ /* 0x000fe20000010100 */
[----:B------:R-:W-:Y:S01]  /*4110*/  FMUL.FTZ R8, R237, R8 ;  /* 0x00000008ed087220 */ /* 0x000fe20000410000 */
[----:B------:R-:W-:Y:S01]  /*4120*/  FADD.FTZ R14, -R251, R14 ;  /* 0x0000000efb0e7221 */ /* 0x000fe20000010100 */
[----:B------:R-:W-:Y:S01]  /*4130*/  FMUL.FTZ R10, R239, R10 ;  /* 0x0000000aef0a7220 */ /* 0x000fe20000410000 */
[----:B------:R-:W-:Y:S01]  /*4140*/  FADD.FTZ R15, -R251, R15 ;  /* 0x0000000ffb0f7221 */ /* 0x000fe20000010100 */
[----:B------:R-:W-:Y:S01]  /*4150*/  F2FP.BF16.F32.PACK_AB R249, R250, R249 ;  /* 0x000000f9faf9723e */ /* 0x000fe200000010ff */
[----:B------:R-:W-:Y:S01]  /*4160*/  STS [R203+0xa000], R234 ;  /* 0x00a000eacb007388 */ /* 0x000fe20000000800 */
[----:B------:R-:W-:Y:S01]  /*4170*/  FMUL.FTZ R12, R241, R12 ;  /* 0x0000000cf10c7220 */ /* 0x000fe20000410000 */
[----:B------:R-:W-:Y:S01]  /*4180*/  FMUL.FTZ R14, R243, R14 ;  /* 0x0000000ef30e7220 */ /* 0x000fe20000410000 */
[----:B------:R-:W-:Y:S01]  /*4190*/  FMUL.FTZ R13, R244, R13 ;  /* 0x0000000df40d7220 */ /* 0x000fe20000410000 */
[----:B------:R-:W-:Y:S01]  /*41a0*/  STS [R203+0xa400], R236 ;  /* 0x00a400eccb007388 */ /* 0x000fe20000000800 */
[----:B------:R-:W-:Y:S01]  /*41b0*/  FMUL.FTZ R15, R246, R15 ;  /* 0x0000000ff60f7220 */ /* 0x000fe20000410000 */
[----:B------:R-:W-:Y:S01]  /*41c0*/  F2FP.BF16.F32.PACK_AB R8, R9, R8 ;  /* 0x000000080908723e */ /* 0x000fe200000010ff */
[C---:B------:R-:W-:Y:S01]  /*41d0*/  FADD.FTZ R24, -R252.reuse, R24 ;  /* 0x00000018fc187221 */ /* 0x040fe20000010100 */
[----:B------:R-:W-:Y:S01]  /*41e0*/  F2FP.BF16.F32.PACK_AB R10, R11, R10 ;  /* 0x0000000a0b0a723e */ /* 0x000fe200000010ff */
[----:B------:R-:W-:Y:S01]  /*41f0*/  STS [R208+0xa000], R247 ;  /* 0x00a000f7d0007388 */ /* 0x000fe20000000800 */
[----:B------:R-:W-:Y:S01]  /*4200*/  F2FP.BF16.F32.PACK_AB R13, R13, R12 ;  /* 0x0000000c0d0d723e */ /* 0x000fe200000010ff */
[C---:B------:R-:W-:Y:S01]  /*4210*/  FADD.FTZ R25, -R252.reuse, R25 ;  /* 0x00000019fc197221 */ /* 0x040fe20000010100 */
[----:B------:R-:W-:Y:S01]  /*4220*/  F2FP.BF16.F32.PACK_AB R15, R15, R14 ;  /* 0x0000000e0f0f723e */ /* 0x000fe200000010ff */
[----:B------:R-:W-:Y:S01]  /*4230*/  STS [R208+0xa400], R249 ;  /* 0x00a400f9d0007388 */ /* 0x000fe20000000800 */
[C---:B------:R-:W-:Y:S01]  /*4240*/  FADD.FTZ R28, -R252.reuse, R28 ;  /* 0x0000001cfc1c7221 */ /* 0x040fe20000010100 */
[----:B------:R-:W-:Y:S01]  /*4250*/  FADD.FTZ R252, -R252, R29 ;  /* 0x0000001dfcfc7221 */ /* 0x000fe20000010100 */
[C---:B------:R-:W-:Y:S01]  /*4260*/  FADD.FTZ R26, -R251.reuse, R26 ;  /* 0x0000001afb1a7221 */ /* 0x040fe20000010100 */
[----:B------:R-:W-:Y:S01]  /*4270*/  STS [R203+0xb000], R8 ;  /* 0x00b00008cb007388 */ /* 0x000fe20000000800 */
[----:B------:R-:W-:Y:S01]  /*4280*/  FADD.FTZ R27, -R251, R27 ;  /* 0x0000001bfb1b7221 */ /* 0x000fe20000010100 */
[----:B------:R-:W-:Y:S01]  /*4290*/  F2FP.BF16.F32.PACK_AB R248, R235, R248 ;  /* 0x000000f8ebf8723e */ /* 0x000fe200000010ff */
[----:B------:R-:W-:Y:S01]  /*42a0*/  FMUL.FTZ R28, R131, R28 ;  /* 0x0000001c831c7220 */ /* 0x000fe20000410000 */
[----:B------:R-:W-:Y:S01]  /*42b0*/  STS [R203+0xb400], R10 ;  /* 0x00b4000acb007388 */ /* 0x000fe20000000800 */
[----:B------:R-:W-:Y:S01]  /*42c0*/  FMUL.FTZ R137, R137, R252 ;  /* 0x000000fc89897220 */ /* 0x000fe20000410000 */
[----:B------:R-:W-:Y:S01]  /*42d0*/  FMUL.FTZ R25, R130, R25 ;  /* 0x0000001982197220 */ /* 0x000fe20000410000 */
[C---:B------:R-:W-:Y:S01]  /*42e0*/  FADD.FTZ R5, -R251.reuse, R30 ;  /* 0x0000001efb057221 */ /* 0x040fe20000010100 */
[----:B------:R-:W-:Y:S01]  /*42f0*/  STS [R208+0xb000], R13 ;  /* 0x00b0000dd0007388 */ /* 0x000fe20000000800 */
[----:B------:R-:W-:Y:S01]  /*4300*/  FADD.FTZ R31, -R251, R31 ;  /* 0x0000001ffb1f7221 */ /* 0x000fe20000010100 */
[----:B------:R-:W-:Y:S01]  /*4310*/  FMUL.FTZ R26, R129, R26 ;  /* 0x0000001a811a7220 */ /* 0x000fe20000410000 */
[----:B------:R-:W-:Y:S01]  /*4320*/  FMUL.FTZ R27, R184, R27 ;  /* 0x0000001bb81b7220 */ /* 0x000fe20000410000 */
[----:B------:R-:W-:Y:S01]  /*4330*/  STS [R208+0xb400], R15 ;  /* 0x00b4000fd0007388 */ /* 0x000fe20000000800 */
[----:B------:R-:W-:Y:S01]  /*4340*/  FMUL.FTZ R24, R135, R24 ;  /* 0x0000001887187220 */ /* 0x000fe20000410000 */
[----:B------:R-:W-:Y:S01]  /*4350*/  F2FP.BF16.F32.PACK_AB R20, R245, R139 ;  /* 0x0000008bf514723e */ /* 0x000fe200000010ff */
[----:B------:R-:W-:Y:S01]  /*4360*/  FMUL.FTZ R5, R132, R5 ;  /* 0x0000000584057220 */ /* 0x000fe20000410000 */
[----:B------:R2:W-:Y:S01]  /*4370*/  STS [R207+0xa000], R233 ;  /* 0x00a000e9cf007388 */ /* 0x0005e20000000800 */
[----:B------:R-:W-:Y:S01]  /*4380*/  F2FP.BF16.F32.PACK_AB R102, R137, R28 ;  /* 0x0000001c8966723e */ /* 0x000fe200000010ff */
[----:B------:R-:W-:Y:S01]  /*4390*/  FMUL.FTZ R136, R136, R31 ;  /* 0x0000001f88887220 */ /* 0x000fe20000410000 */
[----:B------:R-:W-:Y:S01]  /*43a0*/  F2FP.BF16.F32.PACK_AB R24, R25, R24 ;  /* 0x000000181918723e */ /* 0x000fe200000010ff */
[----:B------:R-:W-:Y:S01]  /*43b0*/  STS [R207+0xa400], R248 ;  /* 0x00a400f8cf007388 */ /* 0x000fe20000000800 */
[----:B------:R-:W-:Y:S02]  /*43c0*/  F2FP.BF16.F32.PACK_AB R28, R27, R26 ;  /* 0x0000001a1b1c723e */ /* 0x000fe400000010ff */
[----:B------:R-:W-:Y:S01]  /*43d0*/  F2FP.BF16.F32.PACK_AB R136, R136, R5 ;  /* 0x000000058888723e */ /* 0x000fe200000010ff */
[----:B------:R-:W-:Y:S01]  /*43e0*/  STS [R209+0xa000], R242 ;  /* 0x00a000f2d1007388 */ /* 0x000fe20000000800 */
[C---:B------:R-:W-:Y:S02]  /*43f0*/  IADD3 R100, R174.reuse, 0x40, RZ ;  /* 0x00000040ae647810 */ /* 0x040fe40007ffe0ff */
[----:B------:R-:W-:Y:S01]  /*4400*/  @P2 IADD3 R100, R174, -0x40, RZ ;  /* 0xffffffc0ae642810 */ /* 0x000fe20007ffe0ff */
[----:B------:R-:W-:Y:S04]  /*4410*/  STS [R209+0xa400], R20 ;  /* 0x00a40014d1007388 */ /* 0x000fe80000000800 */
[----:B------:R-:W-:Y:S04]  /*4420*/  STS [R207+0xb000], R24 ;  /* 0x00b00018cf007388 */ /* 0x000fe80000000800 */
[----:B------:R-:W-:Y:S04]  /*4430*/  STS [R207+0xb400], R28 ;  /* 0x00b4001ccf007388 */ /* 0x000fe80000000800 */
[----:B------:R-:W-:Y:S01]  /*4440*/  STS [R209+0xb000], R102 ;  /* 0x00b00066d1007388 */ /* 0x000fe20000000800 */
[----:B--2---:R-:W-:Y:S03]  /*4450*/  MOV R233, R227 ;  /* 0x000000e300e97202 */ /* 0x004fe60000000f00 */
[----:B------:R-:W-:Y:S01]  /*4460*/  STS [R209+0xb400], R136 ;  /* 0x00b40088d1007388 */ /* 0x000fe20000000800 */
[----:B------:R-:W-:Y:S06]  /*4470*/  BAR.SYNC.DEFER_BLOCKING 0x0 ;  /* 0x0000000000007b1d */ /* 0x000fec0000010000 */
[----:B-1----:R-:W-:Y:S04]  /*4480*/  LDSM.16.MT88.4 R4, [R175+0xe000] ;  /* 0x00e00000af04783b */ /* 0x002fe80000004200 */
[----:B------:R-:W1:Y:S04]  /*4490*/  LDSM.16.MT88.4 R8, [R174] ;  /* 0x00000000ae08783b */ /* 0x000e680000004200 */
[----:B------:R-:W2:Y:S04]  /*44a0*/  LDSM.16.MT88.4 R12, [R175+0x10000] ;  /* 0x01000000af0c783b */ /* 0x000ea80000004200 */
[----:B------:R-:W3:Y:S04]  /*44b0*/  LDSM.16.MT88.4 R16, [R100] ;  /* 0x000000006410783b */ /* 0x000ee80000004200 */
[----:B------:R-:W-:Y:S04]  /*44c0*/  LDSM.16.MT88.4 R20, [R175+0xe800] ;  /* 0x00e80000af14783b */ /* 0x000fe80000004200 */
[----:B------:R-:W4:Y:S04]  /*44d0*/  LDSM.16.MT88.4 R24, [R174+0x800] ;  /* 0x00080000ae18783b */ /* 0x000f280000004200 */
[----:B------:R-:W4:Y:S04]  /*44e0*/  LDSM.16.MT88.4 R28, [R175+0x10800] ;  /* 0x01080000af1c783b */ /* 0x000f280000004200 */
[----:B------:R-:W4:Y:S01]  /*44f0*/  LDSM.16.MT88.4 R32, [R100+0x800] ;  /* 0x000800006420783b */ /* 0x000f220000004200 */
[-C--:B-1----:R-:W-:Y:S06]  /*4500*/  HMMA.16816.F32.BF16 R36, R4, R8.reuse, R36 ;  /* 0x000000080424723c */ /* 0x082fec0000041824 */
[C---:B--2---:R-:W-:Y:S06]  /*4510*/  HMMA.16816.F32.BF16 R40, R12.reuse, R8, R40 ;  /* 0x000000080c28723c */ /* 0x044fec0000041828 */
[-C--:B------:R-:W-:Y:S06]  /*4520*/  HMMA.16816.F32.BF16 R44, R12, R10.reuse, R44 ;  /* 0x0000000a0c2c723c */ /* 0x080fec000004182c */
[C---:B------:R-:W-:Y:S01]  /*4530*/  HMMA.16816.F32.BF16 R48, R4.reuse, R10, R48 ;  /* 0x0000000a0430723c */ /* 0x040fe20000041830 */
[----:B------:R-:W-:Y:S05]  /*4540*/  LDSM.16.MT88.4 R8, [R174+0x1000] ;  /* 0x00100000ae08783b */ /* 0x000fea0000004200 */
[-C--:B---3--:R-:W-:Y:S06]  /*4550*/  HMMA.16816.F32.BF16 R52, R4, R16.reuse, R52 ;  /* 0x000000100434723c */ /* 0x088fec0000041834 */
[C---:B------:R-:W-:Y:S06]  /*4560*/  HMMA.16816.F32.BF16 R56, R12.reuse, R16, R56 ;  /* 0x000000100c38723c */ /* 0x040fec0000041838 */
[-C--:B------:R-:W-:Y:S01]  /*4570*/  HMMA.16816.F32.BF16 R60, R12, R18.reuse, R60 ;  /* 0x000000120c3c723c */ /* 0x080fe2000004183c */
[----:B------:R-:W-:Y:S05]  /*4580*/  LDSM.16.MT88.4 R12, [R175+0x11000] ;  /* 0x01100000af0c783b */ /* 0x000fea0000004200 */
[----:B------:R-:W-:Y:S01]  /*4590*/  HMMA.16816.F32.BF16 R64, R4, R18, R64 ;  /* 0x000000120440723c */ /* 0x000fe20000041840 */
[----:B------:R-:W1:Y:S04]  /*45a0*/  LDSM.16.MT88.4 R4, [R175+0xf000] ;  /* 0x00f00000af04783b */ /* 0x000e680000004200 */
[----:B------:R-:W2:Y:S01]  /*45b0*/  LDSM.16.MT88.4 R16, [R100+0x1000] ;  /* 0x001000006410783b */ /* 0x000ea20000004200 */
[-C--:B----4-:R-:W-:Y:S06]  /*45c0*/  HMMA.16816.F32.BF16 R36, R20, R24.reuse, R36 ;  /* 0x000000181424723c */ /* 0x090fec0000041824 */
[C---:B------:R-:W-:Y:S06]  /*45d0*/  HMMA.16816.F32.BF16 R40, R28.reuse, R24, R40 ;  /* 0x000000181c28723c */ /* 0x040fec0000041828 */
[-C--:B------:R-:W-:Y:S06]  /*45e0*/  HMMA.16816.F32.BF16 R44, R28, R26.reuse, R44 ;  /* 0x0000001a1c2c723c */ /* 0x080fec000004182c */
[C---:B------:R-:W-:Y:S01]  /*45f0*/  HMMA.16816.F32.BF16 R48, R20.reuse, R26, R48 ;  /* 0x0000001a1430723c */ /* 0x040fe20000041830 */
[----:B------:R-:W-:Y:S05]  /*4600*/  LDSM.16.MT88.4 R24, [R174+0x1800] ;  /* 0x00180000ae18783b */ /* 0x000fea0000004200 */
[-C--:B------:R-:W-:Y:S06]  /*4610*/  HMMA.16816.F32.BF16 R52, R20, R32.reuse, R52 ;  /* 0x000000201434723c */ /* 0x080fec0000041834 */
[C---:B------:R-:W-:Y:S06]  /*4620*/  HMMA.16816.F32.BF16 R56, R28.reuse, R32, R56 ;  /* 0x000000201c38723c */ /* 0x040fec0000041838 */
[-C--:B------:R-:W-:Y:S01]  /*4630*/  HMMA.16816.F32.BF16 R60, R28, R34.reuse, R60 ;  /* 0x000000221c3c723c */ /* 0x080fe2000004183c */
[----:B------:R-:W-:Y:S05]  /*4640*/  LDSM.16.MT88.4 R28, [R175+0x11800] ;  /* 0x01180000af1c783b */ /* 0x000fea0000004200 */
[----:B------:R-:W-:Y:S01]  /*4650*/  HMMA.16816.F32.BF16 R64, R20, R34, R64 ;  /* 0x000000221440723c */ /* 0x000fe20000041840 */
[----:B------:R-:W3:Y:S04]  /*4660*/  LDSM.16.MT88.4 R20, [R175+0xf800] ;  /* 0x00f80000af14783b */ /* 0x000ee80000004200 */
[----:B------:R-:W4:Y:S01]  /*4670*/  LDSM.16.MT88.4 R32, [R100+0x1800] ;  /* 0x001800006420783b */ /* 0x000f220000004200 */
[-C--:B-1----:R-:W-:Y:S01]  /*4680*/  HMMA.16816.F32.BF16 R36, R4, R8.reuse, R36 ;  /* 0x000000080424723c */ /* 0x082fe20000041824 */
[----:B------:R-:W-:Y:S05]  /*4690*/  BAR.SYNC.DEFER_BLOCKING 0x0 ;  /* 0x0000000000007b1d */ /* 0x000fea0000010000 */
[C---:B------:R-:W-:Y:S06]  /*46a0*/  HMMA.16816.F32.BF16 R40, R12.reuse, R8, R40 ;  /* 0x000000080c28723c */ /* 0x040fec0000041828 */
[-C--:B------:R-:W-:Y:S06]  /*46b0*/  HMMA.16816.F32.BF16 R44, R12, R10.reuse, R44 ;  /* 0x0000000a0c2c723c */ /* 0x080fec000004182c */
[C---:B------:R-:W-:Y:S06]  /*46c0*/  HMMA.16816.F32.BF16 R48, R4.reuse, R10, R48 ;  /* 0x0000000a0430723c */ /* 0x040fec0000041830 */
[-C--:B--2---:R-:W-:Y:S06]  /*46d0*/  HMMA.16816.F32.BF16 R52, R4, R16.reuse, R52 ;  /* 0x000000100434723c */ /* 0x084fec0000041834 */
[C---:B------:R-:W-:Y:S06]  /*46e0*/  HMMA.16816.F32.BF16 R56, R12.reuse, R16, R56 ;  /* 0x000000100c38723c */ /* 0x040fec0000041838 */
[-C--:B------:R-:W-:Y:S06]  /*46f0*/  HMMA.16816.F32.BF16 R60, R12, R18.reuse, R60 ;  /* 0x000000120c3c723c */ /* 0x080fec000004183c */
[----:B------:R-:W-:Y:S06]  /*4700*/  HMMA.16816.F32.BF16 R64, R4, R18, R64 ;  /* 0x000000120440723c */ /* 0x000fec0000041840 */
[-C--:B---3--:R-:W-:Y:S06]  /*4710*/  HMMA.16816.F32.BF16 R36, R20, R24.reuse, R36 ;  /* 0x000000181424723c */ /* 0x088fec0000041824 */
[C---:B------:R-:W-:Y:S06]  /*4720*/  HMMA.16816.F32.BF16 R40, R28.reuse, R24, R40 ;  /* 0x000000181c28723c */ /* 0x040fec0000041828 */
[-C--:B------:R-:W-:Y:S06]  /*4730*/  HMMA.16816.F32.BF16 R44, R28, R26.reuse, R44 ;  /* 0x0000001a1c2c723c */ /* 0x080fec000004182c */
[C---:B------:R-:W-:Y:S06]  /*4740*/  HMMA.16816.F32.BF16 R48, R20.reuse, R26, R48 ;  /* 0x0000001a1430723c */ /* 0x040fec0000041830 */
[-C--:B----4-:R-:W-:Y:S06]  /*4750*/  HMMA.16816.F32.BF16 R52, R20, R32.reuse, R52 ;  /* 0x000000201434723c */ /* 0x090fec0000041834 */
[C---:B------:R-:W-:Y:S06]  /*4760*/  HMMA.16816.F32.BF16 R56, R28.reuse, R32, R56 ;  /* 0x000000201c38723c */ /* 0x040fec0000041838 */
[-C--:B------:R-:W-:Y:S06]  /*4770*/  HMMA.16816.F32.BF16 R60, R28, R34.reuse, R60 ;  /* 0x000000221c3c723c */ /* 0x080fec000004183c */
[----:B------:R-:W-:Y:S01]  /*4780*/  HMMA.16816.F32.BF16 R64, R20, R34, R64 ;  /* 0x000000221440723c */ /* 0x000fe20000041840 */
[----:B------:R-:W-:Y:S11]  /*4790*/  @!UPT UIADD3 URZ, URZ, URZ, URZ ;  /* 0x0000003f3f3ff290 */ /* 0x000ff6000fffe03f */
[----:B------:R-:W-:Y:S01]  /*47a0*/  @!UPT UIADD3 URZ, URZ, URZ, URZ ;  /* 0x0000003f3f3ff290 */ /* 0x000fe2000fffe03f */
[----:B------:R-:W-:Y:S11]  /*47b0*/  @!P6 BRA `(.L_x_8) ;  /* 0x000000000034e947 */ /* 0x000ff60003800000 */
[----:B------:R-:W1:Y:S08]  /*47c0*/  LDC R7, c[0x0][0x420] ;  /* 0x00010800ff077b82 */ /* 0x000e700000000800 */
[----:B------:R-:W2:Y:S01]  /*47d0*/  LDC R5, c[0x0][0x424] ;  /* 0x00010900ff057b82 */ /* 0x000ea20000000800 */
[----:B-1----:R-:W-:Y:S05]  /*47e0*/  IMAD.U32 R9, R7, -0x40, RZ ;  /* 0xffffffc007097824 */ /* 0x002fea00078e00ff */
[C---:B------:R-:W-:Y:S04]  /*47f0*/  LEA R228, P0, R9.reuse, R228, 0x1 ;  /* 0x000000e409e47211 */ /* 0x040fe800078008ff */
[----:B------:R-:W-:Y:S02]  /*4800*/  LEA.HI.X.SX32 R229, R9, R229, 0x1, P0 ;  /* 0x000000e509e57211 */ /* 0x000fe400000f0eff */
[C---:B------:R-:W-:Y:S03]  /*4810*/  LEA R10, P0, R7.reuse, R228, 0x6 ;  /* 0x000000e4070a7211 */ /* 0x040fe600078030ff */
[----:B------:R-:W-:Y:S01]  /*4820*/  @!PT LDS RZ, [RZ] ;  /* 0x00000000fffff984 */ /* 0x000fe20000000800 */
[----:B------:R-:W-:Y:S01]  /*4830*/  @!PT LDS RZ, [RZ] ;  /* 0x00000000fffff984 */ /* 0x000fe20000000800 */
[----:B------:R-:W-:Y:S01]  /*4840*/  @!PT LDS RZ, [RZ] ;  /* 0x00000000fffff984 */ /* 0x000fe20000000800 */
[----:B------:R1:W-:Y:S01]  /*4850*/  LDGSTS.E.BYPASS.LTC128B.128 [R197+0x4000], desc[UR14][R228.64] ;  /* 0x04000000e4c57fae */ /* 0x0003e2000b901d4e */
[----:B--2---:R-:W-:Y:S05]  /*4860*/  LEA.HI.X R11, R7, R229, R5, 0x6, P0 ;  /* 0x000000e5070b7211 */ /* 0x004fea00000f3405 */
[----:B------:R1:W-:Y:S04]  /*4870*/  LDGSTS.E.BYPASS.LTC128B.128 [R197+0x5000], desc[UR14][R10.64] ;  /* 0x050000000ac57fae */ /* 0x0003e8000b901d4e */
[----:B------:R-:W0:Y:S02]  /*4880*/  LDGDEPBAR ;  /* 0x00000000000079af */ /* 0x000e240000000000 */
.L_x_8:
[----:B------:R-:W-:Y:S01]  /*4890*/  LDSM.16.M88.4 R20, [R177] ;  /* 0x00000000b114783b */ /* 0x000fe20000000200 */
[--C-:B------:R-:W-:Y:S02]  /*48a0*/  IMAD.IADD R112, R172, 0x1, R182.reuse ;  /* 0x00000001ac707824 */ /* 0x100fe400078e02b6 */
[----:B------:R-:W-:Y:S01]  /*48b0*/  IMAD.IADD R114, R177, 0x1, R182 ;  /* 0x00000001b1727824 */ /* 0x000fe200078e02b6 */
[----:B-1----:R-:W1:Y:S01]  /*48c0*/  LDSM.16.MT88.4 R8, [R174+0x2000] ;  /* 0x00200000ae08783b */ /* 0x002e620000004200 */
[C---:B------:R-:W-:Y:S02]  /*48d0*/  IMAD.IADD R113, R182.reuse, 0x1, R0 ;  /* 0x00000001b6717824 */ /* 0x040fe400078e0200 */
[----:B------:R-:W-:Y:S01]  /*48e0*/  IMAD.U32 R227, RZ, RZ, UR11 ;  /* 0x0000000bffe37e24 */ /* 0x000fe2000f8e00ff */
[----:B------:R-:W2:Y:S04]  /*48f0*/  LDSM.16.MT88.4 R16, [R112] ;  /* 0x000000007010783b */ /* 0x000ea80000004200 */
[----:B------:R-:W-:Y:S04]  /*4900*/  LDSM.16.M88.4 R24, [R0] ;  /* 0x000000000018783b */ /* 0x000fe80000000200 */
[----:B------:R-:W3:Y:S04]  /*4910*/  LDSM.16.MT88.4 R28, [R174+0x2800] ;  /* 0x00280000ae1c783b */ /* 0x000ee80000004200 */
[----:B------:R-:W4:Y:S04]  /*4920*/  LDSM.16.MT88.4 R32, [R112+0x800] ;  /* 0x000800007020783b */ /* 0x000f280000004200 */
[----:B------:R-:W-:Y:S04]  /*4930*/  LDSM.16.MT88.4 R104, [R174+0x3000] ;  /* 0x00300000ae68783b */ /* 0x000fe80000004200 */
[----:B------:R-:W4:Y:S04]  /*4940*/  LDSM.16.M88.4 R100, [R114] ;  /* 0x000000007264783b */ /* 0x000f280000000200 */
[----:B------:R-:W-:Y:S01]  /*4950*/  LDSM.16.MT88.4 R108, [R174+0x3800] ;  /* 0x00380000ae6c783b */ /* 0x000fe20000004200 */
[C---:B-1----:R-:W-:Y:S06]  /*4960*/  HMMA.16816.F32.BF16 R4, R20.reuse, R8, RZ ;  /* 0x000000081404723c */ /* 0x042fec00000418ff */
[C---:B------:R-:W-:Y:S06]  /*4970*/  HMMA.16816.F32.BF16 R8, R20.reuse, R10, RZ ;  /* 0x0000000a1408723c */ /* 0x040fec00000418ff */
[C---:B--2---:R-:W-:Y:S06]  /*4980*/  HMMA.16816.F32.BF16 R12, R20.reuse, R16, RZ ;  /* 0x00000010140c723c */ /* 0x044fec00000418ff */
[----:B------:R-:W-:Y:S01]  /*4990*/  HMMA.16816.F32.BF16 R16, R20, R18, RZ ;  /* 0x000000121410723c */ /* 0x000fe200000418ff */
[----:B------:R-:W1:Y:S05]  /*49a0*/  LDSM.16.MT88.4 R20, [R112+0x1000] ;  /* 0x001000007014783b */ /* 0x000e6a0000004200 */
[C---:B---3--:R-:W-:Y:S06]  /*49b0*/  HMMA.16816.F32.BF16 R4, R24.reuse, R28, R4 ;  /* 0x0000001c1804723c */ /* 0x048fec0000041804 */
[C---:B------:R-:W-:Y:S01]  /*49c0*/  HMMA.16816.F32.BF16 R8, R24.reuse, R30, R8 ;  /* 0x0000001e1808723c */ /* 0x040fe20000041808 */
[----:B------:R-:W2:Y:S05]  /*49d0*/  LDSM.16.M88.4 R28, [R113] ;  /* 0x00000000711c783b */ /* 0x000eaa0000000200 */
[C---:B----4-:R-:W-:Y:S06]  /*49e0*/  HMMA.16816.F32.BF16 R12, R24.reuse, R32, R12 ;  /* 0x00000020180c723c */ /* 0x050fec000004180c */
[----:B------:R-:W-:Y:S01]  /*49f0*/  HMMA.16816.F32.BF16 R16, R24, R34, R16 ;  /* 0x000000221810723c */ /* 0x000fe20000041810 */
[----:B------:R-:W3:Y:S04]  /*4a00*/  LDSM.16.MT88.4 R24, [R112+0x1800] ;  /* 0x001800007018783b */ /* 0x000ee80000004200 */
[----:B------:R-:W-:Y:S01]  /*4a10*/  LDSM.16.M88.4 R32, [R177+0x2000] ;  /* 0x00200000b120783b */ /* 0x000fe20000000200 */
[C---:B------:R-:W-:Y:S06]  /*4a20*/  HMMA.16816.F32.BF16 R4, R100.reuse, R104, R4 ;  /* 0x000000686404723c */ /* 0x040fec0000041804 */
[C---:B------:R-:W-:Y:S01]  /*4a30*/  HMMA.16816.F32.BF16 R8, R100.reuse, R106, R8 ;  /* 0x0000006a6408723c */ /* 0x040fe20000041808 */
[----:B------:R-:W4:Y:S05]  /*4a40*/  LDSM.16.MT88.4 R104, [R174+0x4000] ;  /* 0x00400000ae68783b */ /* 0x000f2a0000004200 */
[C---:B-1----:R-:W-:Y:S06]  /*4a50*/  HMMA.16816.F32.BF16 R12, R100.reuse, R20, R12 ;  /* 0x00000014640c723c */ /* 0x042fec000004180c */
[----:B------:R-:W-:Y:S01]  /*4a60*/  HMMA.16816.F32.BF16 R16, R100, R22, R16 ;  /* 0x000000166410723c */ /* 0x000fe20000041810 */
[----:B------:R-:W1:Y:S04]  /*4a70*/  LDSM.16.MT88.4 R20, [R112+0x2000] ;  /* 0x002000007014783b */ /* 0x000e680000004200 */
[----:B------:R-:W-:Y:S01]  /*4a80*/  LDSM.16.M88.4 R100, [R0+0x2000] ;  /* 0x002000000064783b */ /* 0x000fe20000000200 */
[C---:B--2---:R-:W-:Y:S06]  /*4a90*/  HMMA.16816.F32.BF16 R4, R28.reuse, R108, R4 ;  /* 0x0000006c1c04723c */ /* 0x044fec0000041804 */
[C---:B------:R-:W-:Y:S01]  /*4aa0*/  HMMA.16816.F32.BF16 R8, R28.reuse, R110, R8 ;  /* 0x0000006e1c08723c */ /* 0x040fe20000041808 */
[----:B------:R-:W2:Y:S05]  /*4ab0*/  LDSM.16.MT88.4 R108, [R174+0x4800] ;  /* 0x00480000ae6c783b */ /* 0x000eaa0000004200 */
[C---:B---3--:R-:W-:Y:S06]  /*4ac0*/  HMMA.16816.F32.BF16 R12, R28.reuse, R24, R12 ;  /* 0x000000181c0c723c */ /* 0x048fec000004180c */
[----:B------:R-:W-:Y:S01]  /*4ad0*/  HMMA.16816.F32.BF16 R16, R28, R26, R16 ;  /* 0x0000001a1c10723c */ /* 0x000fe20000041810 */
[----:B------:R-:W3:Y:S04]  /*4ae0*/  LDSM.16.MT88.4 R24, [R112+0x2800] ;  /* 0x002800007018783b */ /* 0x000ee80000004200 */
[----:B------:R-:W-:Y:S01]  /*4af0*/  LDSM.16.M88.4 R28, [R114+0x2000] ;  /* 0x00200000721c783b */ /* 0x000fe20000000200 */
[C---:B----4-:R-:W-:Y:S06]  /*4b00*/  HMMA.16816.F32.BF16 R4, R32.reuse, R104, R4 ;  /* 0x000000682004723c */ /* 0x050fec0000041804 */
        /* <DEDUP_REMOVED lines=11> */
[----:B------:R-:W3:Y:S05]  /*4bc0*/  LDSM.16.MT88.4 R24, [R112+0x3800] ;  /* 0x003800007018783b */ /* 0x000eea0000004200 */
[C---:B----4-:R-:W-:Y:S01]  /*4bd0*/  HMMA.16816.F32.BF16 R4, R28.reuse, R104, R4 ;  /* 0x000000681c04723c */ /* 0x050fe20000041804 */
[----:B------:R-:W-:Y:S04]  /*4be0*/  IMAD.U32 R101, RZ, RZ, UR22 ;  /* 0x00000016ff657e24 */ /* 0x000fe8000f8e00ff */
[----:B------:R-:W-:Y:S01]  /*4bf0*/  IMAD.U32 R103, RZ, RZ, UR23 ;  /* 0x00000017ff677e24 */ /* 0x000fe2000f8e00ff */
[C---:B------:R-:W-:Y:S01]  /*4c00*/  HMMA.16816.F32.BF16 R8, R28.reuse, R106, R8 ;  /* 0x0000006a1c08723c */ /* 0x040fe20000041808 */
[----:B------:R-:W-:Y:S04]  /*4c10*/  IMAD.U32 R105, RZ, RZ, UR24 ;  /* 0x00000018ff697e24 */ /* 0x000fe8000f8e00ff */
[----:B------:R-:W-:Y:S01]  /*4c20*/  IMAD.IADD R104, R182, 0x1, R3 ;  /* 0x00000001b6687824 */ /* 0x000fe200078e0203 */
[C---:B-1----:R-:W-:Y:S01]  /*4c30*/  HMMA.16816.F32.BF16 R12, R28.reuse, R20, R12 ;  /* 0x000000141c0c723c */ /* 0x042fe2000004180c */
[----:B------:R-:W-:Y:S05]  /*4c40*/  IMAD.U32 R107, RZ, RZ, UR17 ;  /* 0x00000011ff6b7e24 */ /* 0x000fea000f8e00ff */
[----:B------:R-:W-:Y:S01]  /*4c50*/  HMMA.16816.F32.BF16 R16, R28, R22, R16 ;  /* 0x000000161c10723c */ /* 0x000fe20000041810 */
[----:B------:R-:W-:Y:S05]  /*4c60*/  LDSM.16.MT88.4 R20, [R175+0xc000] ;  /* 0x00c00000af14783b */ /* 0x000fea0000004200 */
[C---:B--2---:R-:W-:Y:S01]  /*4c70*/  HMMA.16816.F32.BF16 R4, R32.reuse, R108, R4 ;  /* 0x0000006c2004723c */ /* 0x044fe20000041804 */
[----:B------:R-:W-:Y:S04]  /*4c80*/  IMAD.U32 R31, RZ, RZ, UR11 ;  /* 0x0000000bff1f7e24 */ /* 0x000fe8000f8e00ff */
[----:B------:R-:W-:Y:S01]  /*4c90*/  @P6 IADD3 R28, P3, R215, R196, RZ ;  /* 0x000000c4d71c6210 */ /* 0x000fe20007f7e0ff */
[C---:B------:R-:W-:Y:S05]  /*4ca0*/  HMMA.16816.F32.BF16 R8, R32.reuse, R110, R8 ;  /* 0x0000006e2008723c */ /* 0x040fea0000041808 */
[----:B------:R-:W-:Y:S01]  /*4cb0*/  LEA R232, P0, R31, R232, 0x2 ;  /* 0x000000e81fe87211 */ /* 0x000fe200078010ff */
[C---:B---3--:R-:W-:Y:S01]  /*4cc0*/  HMMA.16816.F32.BF16 R12, R32.reuse, R24, R12 ;  /* 0x00000018200c723c */ /* 0x048fe2000004180c */
[----:B------:R-:W-:Y:S04]  /*4cd0*/  IMAD.U32 R31, RZ, RZ, UR23 ;  /* 0x00000017ff1f7e24 */ /* 0x000fe8000f8e00ff */
[----:B------:R-:W-:Y:S01]  /*4ce0*/  LEA.HI.X.SX32 R227, R227, R233, 0x2, P0 ;  /* 0x000000e9e3e37211 */ /* 0x000fe200000f16ff */
[----:B------:R-:W-:Y:S01]  /*4cf0*/  HMMA.16816.F32.BF16 R16, R32, R26, R16 ;  /* 0x0000001a2010723c */ /* 0x000fe20000041810 */
[----:B------:R-:W-:Y:S04]  /*4d00*/  IMAD.U32 R25, RZ, RZ, UR24 ;  /* 0x00000018ff197e24 */ /* 0x000fe8000f8e00ff */
[----:B------:R-:W-:Y:S01]  /*4d10*/  @P6 IMAD.X R29, R214, 0x1, R195, P3 ;  /* 0x00000001d61d6824 */ /* 0x000fe200018e06c3 */
[-C--:B------:R-:W-:Y:S01]  /*4d20*/  LEA R100, P4, R25, R232.reuse, 0x2 ;  /* 0x000000e819647211 */ /* 0x080fe200078810ff */
[----:B------:R-:W-:Y:S01]  /*4d30*/  IMAD.MOV.U32 R233, RZ, RZ, R227 ;  /* 0x000000ffffe97224 */ /* 0x000fe200078e00e3 */
[-C--:B------:R-:W-:Y:S02]  /*4d40*/  LEA R24, P0, R101, R232.reuse, 0x2 ;  /* 0x000000e865187211 */ /* 0x080fe400078010ff */
[----:B------:R-:W5:Y:S01]  /*4d50*/  @P6 LDG.E R220, desc[UR14][R28.64] ;  /* 0x0000000e1cdc6981 */ /* 0x000f62000c1e1900 */
[-C--:B------:R-:W-:Y:S01]  /*4d60*/  LEA R30, P3, R103, R232.reuse, 0x2 ;  /* 0x000000e8671e7211 */ /* 0x080fe200078610ff */
[----:B------:R-:W-:Y:S01]  /*4d70*/  IMAD.U32 R25, RZ, RZ, UR22 ;  /* 0x00000016ff197e24 */ /* 0x000fe2000f8e00ff */
[-C--:B------:R-:W-:Y:S01]  /*4d80*/  LEA.HI.X.SX32 R101, R105, R233.reuse, 0x2, P4 ;  /* 0x000000e969657211 */ /* 0x080fe200020f16ff */
[----:B------:R-:W5:Y:S01]  /*4d90*/  @P6 LDG.E R221, desc[UR14][R28.64+0x20] ;  /* 0x0000200e1cdd6981 */ /* 0x000f62000c1e1900 */
[-C--:B------:R-:W-:Y:S01]  /*4da0*/  LEA.HI.X.SX32 R31, R31, R233.reuse, 0x2, P3 ;  /* 0x000000e91f1f7211 */ /* 0x080fe200018f16ff */
[----:B------:R-:W-:Y:S01]  /*4db0*/  IMAD.U32 R27, RZ, RZ, UR21 ;  /* 0x00000015ff1b7e24 */ /* 0x000fe2000f8e00ff */
[-C--:B------:R-:W-:Y:S01]  /*4dc0*/  LEA.HI.X.SX32 R25, R25, R233.reuse, 0x2, P0 ;  /* 0x000000e919197211 */ /* 0x080fe200000f16ff */
[----:B------:R-:W5:Y:S01]  /*4dd0*/  @P6 LDG.E R218, desc[UR14][R28.64+0x80] ;  /* 0x0000800e1cda6981 */ /* 0x000f62000c1e1900 */
[----:B------:R-:W-:Y:S02]  /*4de0*/  IMAD.U32 R33, RZ, RZ, UR19 ;  /* 0x00000013ff217e24 */ /* 0x000fe4000f8e00ff */
[----:B------:R-:W-:Y:S01]  /*4df0*/  IMAD.U32 R103, RZ, RZ, UR20 ;  /* 0x00000014ff677e24 */ /* 0x000fe2000f8e00ff */
[----:B------:R1:W5:Y:S01]  /*4e00*/  @P6 LDG.E R219, desc[UR14][R28.64+0xa0] ;  /* 0x0000a00e1cdb6981 */ /* 0x000362000c1e1900 */
[----:B------:R-:W-:Y:S01]  /*4e10*/  IMAD.U32 R105, RZ, RZ, UR21 ;  /* 0x00000015ff697e24 */ /* 0x000fe2000f8e00ff */
[-C--:B------:R-:W-:Y:S01]  /*4e20*/  LEA R32, P0, R27, R232.reuse, 0x2 ;  /* 0x000000e81b207211 */ /* 0x080fe200078010ff */
[----:B------:R-:W-:Y:S01]  /*4e30*/  IMAD.U32 R35, RZ, RZ, UR20 ;  /* 0x00000014ff237e24 */ /* 0x000fe2000f8e00ff */
[----:B------:R-:W-:Y:S01]  /*4e40*/  REDG.E.ADD.F32.FTZ.RN.STRONG.GPU desc[UR14][R232.64], R4 ;  /* 0x00000004e80079a6 */ /* 0x000fe2000c10f38e */
[-C--:B------:R-:W-:Y:S02]  /*4e50*/  LEA R108, P3, R33, R232.reuse, 0x2 ;  /* 0x000000e8216c7211 */ /* 0x080fe400078610ff */
[-C--:B------:R-:W-:Y:S01]  /*4e60*/  LEA.HI.X.SX32 R33, R105, R233.reuse, 0x2, P0 ;  /* 0x000000e969217211 */ /* 0x080fe200000f16ff */
[----:B------:R2:W-:Y:S01]  /*4e70*/  REDG.E.ADD.F32.FTZ.RN.STRONG.GPU desc[UR14][R100.64], R5 ;  /* 0x00000005640079a6 */ /* 0x0005e2000c10f38e */
[----:B------:R-:W-:Y:S01]  /*4e80*/  MOV R27, UR19 ;  /* 0x00000013001b7c02 */ /* 0x000fe20008000f00 */
[----:B------:R-:W-:Y:S02]  /*4e90*/  IMAD.U32 R105, RZ, RZ, UR16 ;  /* 0x00000010ff697e24 */ /* 0x000fe4000f8e00ff */
[----:B------:R3:W-:Y:S01]  /*4ea0*/  REDG.E.ADD.F32.FTZ.RN.STRONG.GPU desc[UR14][R30.64], R6 ;  /* 0x000000061e0079a6 */ /* 0x0007e2000c10f38e */
[-C--:B------:R-:W-:Y:S01]  /*4eb0*/  LEA.HI.X.SX32 R109, R27, R233.reuse, 0x2, P3 ;  /* 0x000000e91b6d7211 */ /* 0x080fe200018f16ff */
[----:B------:R-:W-:Y:S02]  /*4ec0*/  IMAD.U32 R27, RZ, RZ, UR5 ;  /* 0x00000005ff1b7e24 */ /* 0x000fe4000f8e00ff */
[----:B------:R4:W-:Y:S04]  /*4ed0*/  REDG.E.ADD.F32.FTZ.RN.STRONG.GPU desc[UR14][R24.64], R7 ;  /* 0x00000007180079a6 */ /* 0x0009e8000c10f38e */
[----:B------:R4:W-:Y:S01]  /*4ee0*/  REDG.E.ADD.F32.FTZ.RN.STRONG.GPU desc[UR14][R32.64], R8 ;  /* 0x00000008200079a6 */ /* 0x0009e2000c10f38e */
[----:B-1----:R-:W-:Y:S01]  /*4ef0*/  IMAD.U32 R29, RZ, RZ, UR18 ;  /* 0x00000012ff1d7e24 */ /* 0x002fe2000f8e00ff */
[-C--:B------:R-:W-:Y:S01]  /*4f00*/  LEA R28, P4, R103, R232.reuse, 0x2 ;  /* 0x000000e8671c7211 */ /* 0x080fe200078810ff */
[----:B------:R-:W-:Y:S02]  /*4f10*/  IMAD.U32 R103, RZ, RZ, UR16 ;  /* 0x00000010ff677e24 */ /* 0x000fe4000f8e00ff */
[----:B--2---:R-:W-:Y:S01]  /*4f20*/  IMAD.U32 R5, RZ, RZ, UR18 ;  /* 0x00000012ff057e24 */ /* 0x004fe2000f8e00ff */
[-C--:B---3--:R-:W-:Y:S01]  /*4f30*/  LEA R6, P0, R29, R232.reuse, 0x2 ;  /* 0x000000e81d067211 */ /* 0x088fe200078010ff */
[----:B------:R-:W-:Y:S01]  /*4f40*/  IMAD.U32 R31, RZ, RZ, UR8 ;  /* 0x00000008ff1f7e24 */ /* 0x000fe2000f8e00ff */
[-C--:B------:R-:W-:Y:S01]  /*4f50*/  LEA.HI.X.SX32 R29, R35, R233.reuse, 0x2, P4 ;  /* 0x000000e9231d7211 */ /* 0x080fe200020f16ff */
[----:B------:R-:W-:Y:S01]  /*4f60*/  IMAD.U32 R35, RZ, RZ, UR9 ;  /* 0x00000009ff237e24 */ /* 0x000fe2000f8e00ff */
[-C--:B----4-:R-:W-:Y:S01]  /*4f70*/  LEA.HI.X.SX32 R7, R5, R233.reuse, 0x2, P0 ;  /* 0x000000e905077211 */ /* 0x090fe200000f16ff */
[----:B------:R-:W-:Y:S01]  /*4f80*/  IMAD.U32 R5, RZ, RZ, UR17 ;  /* 0x00000011ff057e24 */ /* 0x000fe2000f8e00ff */
[-C--:B------:R-:W-:Y:S01]  /*4f90*/  LEA R102, P4, R31, R232.reuse, 0x2 ;  /* 0x000000e81f667211 */ /* 0x080fe200078810ff */
[----:B------:R1:W-:Y:S01]  /*4fa0*/  REDG.E.ADD.F32.FTZ.RN.STRONG.GPU desc[UR14][R28.64], R9 ;  /* 0x000000091c0079a6 */ /* 0x0003e2000c10f38e */
[-C--:B------:R-:W-:Y:S01]  /*4fb0*/  LEA R34, P0, R105, R232.reuse, 0x2 ;  /* 0x000000e869227211 */ /* 0x080fe200078010ff */
[----:B------:R-:W-:Y:S01]  /*4fc0*/  IMAD.U32 R25, RZ, RZ, UR4 ;  /* 0x00000004ff197e24 */ /* 0x000fe2000f8e00ff */
[-C--:B------:R-:W-:Y:S01]  /*4fd0*/  LEA R30, P3, R5, R232.reuse, 0x2 ;  /* 0x000000e8051e7211 */ /* 0x080fe200078610ff */
[----:B------:R2:W-:Y:S01]  /*4fe0*/  REDG.E.ADD.F32.FTZ.RN.STRONG.GPU desc[UR14][R108.64], R10 ;  /* 0x0000000a6c0079a6 */ /* 0x0005e2000c10f38e */
[-C--:B------:R-:W-:Y:S02]  /*4ff0*/  LEA R32, P5, R35, R232.reuse, 0x2 ;  /* 0x000000e823207211 */ /* 0x080fe400078a10ff */
[-C--:B------:R-:W-:Y:S01]  /*5000*/  LEA.HI.X.SX32 R31, R107, R233.reuse, 0x2, P3 ;  /* 0x000000e96b1f7211 */ /* 0x080fe200018f16ff */
[----:B------:R3:W-:Y:S01]  /*5010*/  REDG.E.ADD.F32.FTZ.RN.STRONG.GPU desc[UR14][R6.64], R11 ;  /* 0x0000000b060079a6 */ /* 0x0007e2000c10f38e */
[-C--:B------:R-:W-:Y:S02]  /*5020*/  LEA.HI.X.SX32 R35, R103, R233.reuse, 0x2, P0 ;  /* 0x000000e967237211 */ /* 0x080fe400000f16ff */
[----:B------:R-:W-:Y:S01]  /*5030*/  MOV R33, UR9 ;  /* 0x0000000900217c02 */ /* 0x000fe20008000f00 */
[----:B------:R-:W-:Y:S01]  /*5040*/  REDG.E.ADD.F32.FTZ.RN.STRONG.GPU desc[UR14][R232.64+0x80], R12 ;  /* 0x0000800ce80079a6 */ /* 0x000fe2000c10f38e */
[-C--:B------:R-:W-:Y:S02]  /*5050*/  LEA R106, P3, R27, R232.reuse, 0x2 ;  /* 0x000000e81b6a7211 */ /* 0x080fe400078610ff */
[-C--:B------:R-:W-:Y:S01]  /*5060*/  LEA.HI.X.SX32 R33, R33, R233.reuse, 0x2, P5 ;  /* 0x000000e921217211 */ /* 0x080fe200028f16ff */
[----:B------:R-:W-:Y:S01]  /*5070*/  REDG.E.ADD.F32.FTZ.RN.STRONG.GPU desc[UR14][R100.64+0x80], R13 ;  /* 0x0000800d640079a6 */ /* 0x000fe2000c10f38e */
[----:B------:R-:W-:Y:S03]  /*5080*/  ISETP.GT.AND P5, PT, R223, RZ, PT ;  /* 0x000000ffdf00720c */ /* 0x000fe60003fa4270 */
[----:B------:R-:W-:Y:S04]  /*5090*/  REDG.E.ADD.F32.FTZ.RN.STRONG.GPU desc[UR14][R30.64], R14 ;  /* 0x0000000e1e0079a6 */ /* 0x000fe8000c10f38e */
[----:B------:R-:W-:Y:S01]  /*50a0*/  REDG.E.ADD.F32.FTZ.RN.STRONG.GPU desc[UR14][R34.64], R15 ;  /* 0x0000000f220079a6 */ /* 0x000fe2000c10f38e */
[----:B-1----:R-:W-:Y:S03]  /*50b0*/  IMAD.U32 R29, RZ, RZ, UR8 ;  /* 0x00000008ff1d7e24 */ /* 0x002fe6000f8e00ff */
[----:B------:R-:W-:Y:S01]  /*50c0*/  REDG.E.ADD.F32.FTZ.RN.STRONG.GPU desc[UR14][R32.64], R16 ;  /* 0x00000010200079a6 */ /* 0x000fe2000c10f38e */
[----:B------:R-:W-:Y:S01]  /*50d0*/  IMAD.U32 R9, RZ, RZ, UR5 ;  /* 0x00000005ff097e24 */ /* 0x000fe2000f8e00ff */
[----:B--2---:R-:W-:Y:S02]  /*50e0*/  LEA R108, P0, R25, R232, 0x2 ;  /* 0x000000e8196c7211 */ /* 0x004fe400078010ff */
[----:B------:R-:W-:Y:S01]  /*50f0*/  LDSM.16.MT88.4 R12, [R3+0x800] ;  /* 0x00080000030c783b */ /* 0x000fe20000004200 */
[-C--:B------:R-:W-:Y:S01]  /*5100*/  LEA.HI.X.SX32 R103, R29, R233.reuse, 0x2, P4 ;  /* 0x000000e91d677211 */ /* 0x080fe200020f16ff */
[----:B---3--:R-:W-:Y:S01]  /*5110*/  IMAD.U32 R7, RZ, RZ, UR4 ;  /* 0x00000004ff077e24 */ /* 0x008fe2000f8e00ff */
[-C--:B------:R-:W-:Y:S01]  /*5120*/  LEA.HI.X.SX32 R107, R9, R233.reuse, 0x2, P3 ;  /* 0x000000e9096b7211 */ /* 0x080fe200018f16ff */
[----:B------:R-:W-:Y:S01]  /*5130*/  LDSM.16.MT88.4 R24, [R104] ;  /* 0x000000006818783b */ /* 0x000fe20000004200 */
[----:B------:R-:W-:Y:S02]  /*5140*/  @P6 IADD3 R217, P3, R217, -0x100, RZ ;  /* 0xffffff00d9d96810 */ /* 0x000fe40007f7e0ff */
[----:B------:R-:W-:Y:S01]  /*5150*/  LEA.HI.X.SX32 R109, R7, R233, 0x2, P0 ;  /* 0x000000e9076d7211 */ /* 0x000fe200000f16ff */
[----:B------:R-:W-:Y:S01]  /*5160*/  REDG.E.ADD.F32.FTZ.RN.STRONG.GPU desc[UR14][R102.64], R17 ;  /* 0x00000011660079a6 */ /* 0x000fe2000c10f38e */
[----:B------:R-:W-:Y:S02]  /*5170*/  @P6 IADD3 R215, P4, R215, -0x100, RZ ;  /* 0xffffff00d7d76810 */ /* 0x000fe40007f9e0ff */
[----:B------:R-:W-:Y:S01]  /*5180*/  @P6 IADD3.X R216, R216, -0x1, RZ, P3, !PT ;  /* 0xffffffffd8d86810 */ /* 0x000fe20001ffe4ff */
[----:B------:R-:W-:Y:S01]  /*5190*/  REDG.E.ADD.F32.FTZ.RN.STRONG.GPU desc[UR14][R106.64], R18 ;  /* 0x000000126a0079a6 */ /* 0x000fe2000c10f38e */
[----:B------:R-:W-:Y:S03]  /*51a0*/  @P6 IADD3.X R214, R214, -0x1, RZ, P4, !PT ;  /* 0xffffffffd6d66810 */ /* 0x000fe600027fe4ff */
[----:B------:R-:W-:Y:S04]  /*51b0*/  REDG.E.ADD.F32.FTZ.RN.STRONG.GPU desc[UR14][R108.64], R19 ;  /* 0x000000136c0079a6 */ /* 0x000fe8000c10f38e */
[----:B------:R-:W-:Y:S04]  /*51c0*/  LDSM.16.MT88.4 R4, [R175+0xa000] ;  /* 0x00a00000af04783b */ /* 0x000fe80000004200 */
[----:B------:R-:W1:Y:S04]  /*51d0*/  LDSM.16.MT88.4 R8, [R3] ;  /* 0x000000000308783b */ /* 0x000e680000004200 */
[----:B------:R-:W2:Y:S04]  /*51e0*/  LDSM.16.MT88.4 R28, [R175+0xa800] ;  /* 0x00a80000af1c783b */ /* 0x000ea80000004200 */
[----:B------:R-:W3:Y:S04]  /*51f0*/  LDSM.16.MT88.4 R32, [R175+0xc800] ;  /* 0x00c80000af20783b */ /* 0x000ee80000004200 */
[----:B------:R-:W4:Y:S04]  /*5200*/  LDSM.16.MT88.4 R100, [R104+0x800] ;  /* 0x000800006864783b */ /* 0x000f280000004200 */
[----:B------:R-:W-:Y:S01]  /*5210*/  LDSM.16.MT88.4 R16, [R3+0x1000] ;  /* 0x001000000310783b */ /* 0x000fe20000004200 */
[-C--:B-1----:R-:W-:Y:S06]  /*5220*/  HMMA.16816.F32.BF16 R68, R4, R8.reuse, R68 ;  /* 0x000000080444723c */ /* 0x082fec0000041844 */
[C---:B------:R-:W-:Y:S06]  /*5230*/  HMMA.16816.F32.BF16 R72, R20.reuse, R8, R72 ;  /* 0x000000081448723c */ /* 0x040fec0000041848 */
[-C--:B------:R-:W-:Y:S06]  /*5240*/  HMMA.16816.F32.BF16 R76, R20, R10.reuse, R76 ;  /* 0x0000000a144c723c */ /* 0x080fec000004184c */
[C---:B------:R-:W-:Y:S01]  /*5250*/  HMMA.16816.F32.BF16 R80, R4.reuse, R10, R80 ;  /* 0x0000000a0450723c */ /* 0x040fe20000041850 */
[----:B------:R-:W1:Y:S05]  /*5260*/  LDSM.16.MT88.4 R8, [R175+0xb000] ;  /* 0x00b00000af08783b */ /* 0x000e6a0000004200 */
[-C--:B------:R-:W-:Y:S06]  /*5270*/  HMMA.16816.F32.BF16 R84, R4, R24.reuse, R84 ;  /* 0x000000180454723c */ /* 0x080fec0000041854 */
[C---:B------:R-:W-:Y:S06]  /*5280*/  HMMA.16816.F32.BF16 R88, R20.reuse, R24, R88 ;  /* 0x000000181458723c */ /* 0x040fec0000041858 */
[-C--:B------:R-:W-:Y:S01]  /*5290*/  HMMA.16816.F32.BF16 R92, R20, R26.reuse, R92 ;  /* 0x0000001a145c723c */ /* 0x080fe2000004185c */
[----:B------:R-:W1:Y:S05]  /*52a0*/  LDSM.16.MT88.4 R20, [R175+0xd000] ;  /* 0x00d00000af14783b */ /* 0x000e6a0000004200 */
[----:B------:R-:W-:Y:S01]  /*52b0*/  HMMA.16816.F32.BF16 R96, R4, R26, R96 ;  /* 0x0000001a0460723c */ /* 0x000fe20000041860 */
[----:B------:R-:W1:Y:S04]  /*52c0*/  LDSM.16.MT88.4 R4, [R104+0x1000] ;  /* 0x001000006804783b */ /* 0x000e680000004200 */
[----:B------:R-:W-:Y:S01]  /*52d0*/  LDSM.16.MT88.4 R24, [R3+0x1800] ;  /* 0x001800000318783b */ /* 0x000fe20000004200 */
[-C--:B--2---:R-:W-:Y:S06]  /*52e0*/  HMMA.16816.F32.BF16 R68, R28, R12.reuse, R68 ;  /* 0x0000000c1c44723c */ /* 0x084fec0000041844 */
[C---:B---3--:R-:W-:Y:S06]  /*52f0*/  HMMA.16816.F32.BF16 R72, R32.reuse, R12, R72 ;  /* 0x0000000c2048723c */ /* 0x048fec0000041848 */
[-C--:B------:R-:W-:Y:S06]  /*5300*/  HMMA.16816.F32.BF16 R76, R32, R14.reuse, R76 ;  /* 0x0000000e204c723c */ /* 0x080fec000004184c */
[C---:B------:R-:W-:Y:S01]  /*5310*/  HMMA.16816.F32.BF16 R80, R28.reuse, R14, R80 ;  /* 0x0000000e1c50723c */ /* 0x040fe20000041850 */
[----:B------:R-:W2:Y:S05]  /*5320*/  LDSM.16.MT88.4 R12, [R175+0xb800] ;  /* 0x00b80000af0c783b */ /* 0x000eaa0000004200 */
[-C--:B----4-:R-:W-:Y:S06]  /*5330*/  HMMA.16816.F32.BF16 R84, R28, R100.reuse, R84 ;  /* 0x000000641c54723c */ /* 0x090fec0000041854 */
[C---:B------:R-:W-:Y:S06]  /*5340*/  HMMA.16816.F32.BF16 R88, R32.reuse, R100, R88 ;  /* 0x000000642058723c */ /* 0x040fec0000041858 */
[-C--:B------:R-:W-:Y:S01]  /*5350*/  HMMA.16816.F32.BF16 R92, R32, R102.reuse, R92 ;  /* 0x00000066205c723c */ /* 0x080fe2000004185c */
[----:B------:R-:W3:Y:S05]  /*5360*/  LDSM.16.MT88.4 R32, [R175+0xd800] ;  /* 0x00d80000af20783b */ /* 0x000eea0000004200 */
[----:B------:R-:W-:Y:S01]  /*5370*/  HMMA.16816.F32.BF16 R96, R28, R102, R96 ;  /* 0x000000661c60723c */ /* 0x000fe20000041860 */
[----:B------:R-:W4:Y:S05]  /*5380*/  LDSM.16.MT88.4 R28, [R104+0x1800] ;  /* 0x00180000681c783b */ /* 0x000f2a0000004200 */
[-C--:B-1----:R-:W-:Y:S06]  /*5390*/  HMMA.16816.F32.BF16 R68, R8, R16.reuse, R68 ;  /* 0x000000100844723c */ /* 0x082fec0000041844 */
[C---:B------:R-:W-:Y:S06]  /*53a0*/  HMMA.16816.F32.BF16 R72, R20.reuse, R16, R72 ;  /* 0x000000101448723c */ /* 0x040fec0000041848 */
[-C--:B------:R-:W-:Y:S06]  /*53b0*/  HMMA.16816.F32.BF16 R76, R20, R18.reuse, R76 ;  /* 0x00000012144c723c */ /* 0x080fec000004184c */
[C---:B------:R-:W-:Y:S06]  /*53c0*/  HMMA.16816.F32.BF16 R80, R8.reuse, R18, R80 ;  /* 0x000000120850723c */ /* 0x040fec0000041850 */
[-C--:B------:R-:W-:Y:S06]  /*53d0*/  HMMA.16816.F32.BF16 R84, R8, R4.reuse, R84 ;  /* 0x000000040854723c */ /* 0x080fec0000041854 */
[C---:B------:R-:W-:Y:S06]  /*53e0*/  HMMA.16816.F32.BF16 R88, R20.reuse, R4, R88 ;  /* 0x000000041458723c */ /* 0x040fec0000041858 */
[-C--:B------:R-:W-:Y:S05]  /*53f0*/  HMMA.16816.F32.BF16 R92, R20, R6.reuse, R92 ;  /* 0x00000006145c723c */ /* 0x080fea000004185c */
[----:B------:R-:W-:Y:S01]  /*5400*/  LOP3.LUT R4, R223, 0x1, RZ, 0xc0, !PT ;  /* 0x00000001df047812 */ /* 0x000fe200078ec0ff */
[----:B------:R-:W-:Y:S04]  /*5410*/  HMMA.16816.F32.BF16 R96, R8, R6, R96 ;  /* 0x000000060860723c */ /* 0x000fe80000041860 */
[----:B------:R-:W-:Y:S01]  /*5420*/  ISETP.NE.U32.AND P0, PT, R4, 0x1, PT ;  /* 0x000000010400780c */ /* 0x000fe20003f05070 */
[----:B------:R-:W-:Y:S01]  /*5430*/  VIADD R4, R3, 0xffffe000 ;  /* 0xffffe00003047836 */ /* 0x000fe20000000000 */
[-C--:B--2---:R-:W-:Y:S05]  /*5440*/  HMMA.16816.F32.BF16 R68, R12, R24.reuse, R68 ;  /* 0x000000180c44723c */ /* 0x084fea0000041844 */
[----:B------:R-:W-:Y:S01]  /*5450*/  VIADD R223, R223, 0xffffffff ;  /* 0xffffffffdfdf7836 */ /* 0x000fe20000000000 */
[C---:B---3--:R-:W-:Y:S05]  /*5460*/  HMMA.16816.F32.BF16 R72, R32.reuse, R24, R72 ;  /* 0x000000182048723c */ /* 0x048fea0000041848 */
[----:B------:R-:W-:Y:S01]  /*5470*/  @P0 VIADD R4, R3, 0x2000 ;  /* 0x0000200003040836 */ /* 0x000fe20000000000 */
[-C--:B------:R-:W-:Y:S05]  /*5480*/  HMMA.16816.F32.BF16 R76, R32, R26.reuse, R76 ;  /* 0x0000001a204c723c */ /* 0x080fea000004184c */
[----:B------:R-:W-:Y:S01]  /*5490*/  IMAD.MOV.U32 R3, RZ, RZ, R4 ;  /* 0x000000ffff037224 */ /* 0x000fe200078e0004 */
[C---:B------:R-:W-:Y:S06]  /*54a0*/  HMMA.16816.F32.BF16 R80, R12.reuse, R26, R80 ;  /* 0x0000001a0c50723c */ /* 0x040fec0000041850 */
[-C--:B----4-:R-:W-:Y:S06]  /*54b0*/  HMMA.16816.F32.BF16 R84, R12, R28.reuse, R84 ;  /* 0x0000001c0c54723c */ /* 0x090fec0000041854 */
[C---:B------:R-:W-:Y:S06]  /*54c0*/  HMMA.16816.F32.BF16 R88, R32.reuse, R28, R88 ;  /* 0x0000001c2058723c */ /* 0x040fec0000041858 */
[-C--:B------:R-:W-:Y:S06]  /*54d0*/  HMMA.16816.F32.BF16 R92, R32, R30.reuse, R92 ;  /* 0x0000001e205c723c */ /* 0x080fec000004185c */
[----:B------:R-:W-:Y:S01]  /*54e0*/  HMMA.16816.F32.BF16 R96, R12, R30, R96 ;  /* 0x0000001e0c60723c */ /* 0x000fe20000041860 */
[----:B------:R-:W-:Y:S11]  /*54f0*/  @!UPT UIADD3 URZ, URZ, URZ, URZ ;  /* 0x0000003f3f3ff290 */ /* 0x000ff6000fffe03f */
[----:B------:R-:W-:Y:S01]  /*5500*/  @!UPT UIADD3 URZ, URZ, URZ, URZ ;  /* 0x0000003f3f3ff290 */ /* 0x000fe2000fffe03f */
[----:B------:R-:W-:Y:S11]  /*5510*/  @P5 BRA `(.L_x_9) ;  /* 0xffffffd400dc5947 */ /* 0x000ff6000383ffff */
[----:B------:R-:W-:Y:S01]  /*5520*/  BAR.SYNC.DEFER_BLOCKING 0x0 ;  /* 0x0000000000007b1d */ /* 0x000fe20000010000 */
[----:B------:R-:W-:Y:S02]  /*5530*/  ISETP.NE.AND P0, PT, R226, -0x1, PT ;  /* 0xffffffffe200780c */ /* 0x000fe40003f05270 */
[----:B------:R-:W-:Y:S02]  /*5540*/  F2FP.BF16.F32.PACK_AB R37, R37, R36 ;  /* 0x000000242525723e */ /* 0x000fe400000010ff */
[----:B------:R-:W-:Y:S01]  /*5550*/  F2FP.BF16.F32.PACK_AB R39, R39, R38 ;  /* 0x000000262727723e */ /* 0x000fe200000010ff */
[----:B------:R-:W-:Y:S01]  /*5560*/  ULDC UR4, c[0x0][0x390] ;  /* 0x0000e40000047ab9 */ /* 0x000fe20000000800 */
[----:B------:R-:W-:Y:S01]  /*5570*/  F2FP.BF16.F32.PACK_AB R49, R49, R48 ;  /* 0x000000303131723e */ /* 0x000fe200000010ff */
[----:B------:R-:W-:Y:S01]  /*5580*/  FMUL.FTZ R68, R68, UR4 ;  /* 0x0000000444447c20 */ /* 0x000fe20008410000 */
        /* <DEDUP_REMOVED lines=19> */
[----:B------:R-:W-:Y:S01]  /*56c0*/  F2FP.BF16.F32.PACK_AB R69, R69, R68 ;  /* 0x000000444545723e */ /* 0x000fe200000010ff */
[----:B------:R-:W-:Y:S01]  /*56d0*/  FMUL.FTZ R96, R96, UR4 ;  /* 0x0000000460607c20 */ /* 0x000fe20008410000 */
[----:B------:R-:W-:Y:S01]  /*56e0*/  F2FP.BF16.F32.PACK_AB R71, R71, R70 ;  /* 0x000000464747723e */ /* 0x000fe200000010ff */
[----:B------:R-:W-:Y:S01]  /*56f0*/  FMUL.FTZ R97, R97, UR4 ;  /* 0x0000000461617c20 */ /* 0x000fe20008410000 */
[----:B------:R-:W-:Y:S01]  /*5700*/  FMUL.FTZ R98, R98, UR4 ;  /* 0x0000000462627c20 */ /* 0x000fe20008410000 */
[----:B------:R-:W-:Y:S01]  /*5710*/  FMUL.FTZ R99, R99, UR4 ;  /* 0x0000000463637c20 */ /* 0x000fe20008410000 */
[----:B------:R-:W-:Y:S01]  /*5720*/  F2FP.BF16.F32.PACK_AB R81, R81, R80 ;  /* 0x000000505151723e */ /* 0x000fe200000010ff */
[----:B------:R-:W-:Y:S01]  /*5730*/  FMUL.FTZ R88, R88, UR4 ;  /* 0x0000000458587c20 */ /* 0x000fe20008410000 */
        /* <DEDUP_REMOVED lines=9> */
[----:B------:R1:W-:Y:S01]  /*57d0*/  STS [R202], R69 ;  /* 0x00000045ca007388 */ /* 0x0003e20000000800 */
[----:B------:R-:W-:Y:S01]  /*57e0*/  F2FP.BF16.F32.PACK_AB R75, R75, R74 ;  /* 0x0000004a4b4b723e */ /* 0x000fe200000010ff */
[----:B------:R-:W2:Y:S01]  /*57f0*/  @P0 LDC.64 R4, c[0x0][0x450] ;  /* 0x00011400ff040b82 */ /* 0x000ea20000000a00 */
[----:B------:R-:W-:Y:S01]  /*5800*/  F2FP.BF16.F32.PACK_AB R77, R77, R76 ;  /* 0x0000004c4d4d723e */ /* 0x000fe200000010ff */
[----:B------:R1:W-:Y:S01]  /*5810*/  STS [R202+0x400], R71 ;  /* 0x00040047ca007388 */ /* 0x0003e20000000800 */
[----:B------:R-:W-:-:S02]  /*5820*/  F2FP.BF16.F32.PACK_AB R79, R79, R78 ;  /* 0x0000004e4f4f723e */ /* 0x000fc400000010ff */
[----:B------:R-:W-:Y:S01]  /*5830*/  F2FP.BF16.F32.PACK_AB R85, R85, R84 ;  /* 0x000000545555723e */ /* 0x000fe200000010ff */
[----:B------:R1:W-:Y:S01]  /*5840*/  STS [R206], R81 ;  /* 0x00000051ce007388 */ /* 0x0003e20000000800 */
[----:B------:R-:W-:Y:S01]  /*5850*/  F2FP.BF16.F32.PACK_AB R87, R87, R86 ;  /* 0x000000565757723e */ /* 0x000fe200000010ff */
[----:B------:R-:W3:Y:S01]  /*5860*/  @P0 LDC.64 R2, c[0x0][0x458] ;  /* 0x00011600ff020b82 */ /* 0x000ee20000000a00 */
[----:B------:R-:W-:Y:S01]  /*5870*/  F2FP.BF16.F32.PACK_AB R96, R97, R96 ;  /* 0x000000606160723e */ /* 0x000fe200000010ff */
[----:B------:R1:W-:Y:S01]  /*5880*/  STS [R205], R82 ;  /* 0x00000052cd007388 */ /* 0x0003e20000000800 */
[----:B------:R-:W-:Y:S02]  /*5890*/  F2FP.BF16.F32.PACK_AB R98, R99, R98 ;  /* 0x000000626362723e */ /* 0x000fe400000010ff */
[----:B------:R-:W-:Y:S01]  /*58a0*/  F2FP.BF16.F32.PACK_AB R89, R89, R88 ;  /* 0x000000585959723e */ /* 0x000fe200000010ff */
[----:B------:R1:W-:Y:S01]  /*58b0*/  STS [R202+0x2000], R73 ;  /* 0x00200049ca007388 */ /* 0x0003e20000000800 */
[----:B------:R-:W-:-:S02]  /*58c0*/  F2FP.BF16.F32.PACK_AB R91, R91, R90 ;  /* 0x0000005a5b5b723e */ /* 0x000fc400000010ff */
[----:B------:R-:W-:Y:S01]  /*58d0*/  F2FP.BF16.F32.PACK_AB R92, R93, R92 ;  /* 0x0000005c5d5c723e */ /* 0x000fe200000010ff */
[----:B------:R1:W-:Y:S01]  /*58e0*/  STS [R202+0x2400], R75 ;  /* 0x0024004bca007388 */ /* 0x0003e20000000800 */
[----:B------:R-:W-:Y:S02]  /*58f0*/  F2FP.BF16.F32.PACK_AB R94, R95, R94 ;  /* 0x0000005e5f5e723e */ /* 0x000fe400000010ff */
[----:B------:R-:W-:Y:S01]  /*5900*/  F2FP.BF16.F32.PACK_AB R50, R51, R50 ;  /* 0x000000323332723e */ /* 0x000fe200000010ff */
[----:B------:R1:W-:Y:S01]  /*5910*/  STS [R206+0x2000], R77 ;  /* 0x0020004dce007388 */ /* 0x0003e20000000800 */
[----:B------:R-:W-:Y:S02]  /*5920*/  F2FP.BF16.F32.PACK_AB R41, R41, R40 ;  /* 0x000000282929723e */ /* 0x000fe400000010ff */
[----:B------:R-:W-:Y:S01]  /*5930*/  F2FP.BF16.F32.PACK_AB R43, R43, R42 ;  /* 0x0000002a2b2b723e */ /* 0x000fe200000010ff */
[----:B------:R1:W-:Y:S01]  /*5940*/  STS [R206+0x2400], R79 ;  /* 0x0024004fce007388 */ /* 0x0003e20000000800 */
[----:B------:R-:W-:-:S02]  /*5950*/  F2FP.BF16.F32.PACK_AB R45, R45, R44 ;  /* 0x0000002c2d2d723e */ /* 0x000fc400000010ff */
[----:B------:R-:W-:Y:S01]  /*5960*/  F2FP.BF16.F32.PACK_AB R47, R47, R46 ;  /* 0x0000002e2f2f723e */ /* 0x000fe200000010ff */
[----:B------:R1:W-:Y:S01]  /*5970*/  STS [R204], R85 ;  /* 0x00000055cc007388 */ /* 0x0003e20000000800 */
[----:B------:R-:W-:Y:S02]  /*5980*/  F2FP.BF16.F32.PACK_AB R53, R53, R52 ;  /* 0x000000343535723e */ /* 0x000fe400000010ff */
[----:B------:R-:W-:Y:S01]  /*5990*/  F2FP.BF16.F32.PACK_AB R55, R55, R54 ;  /* 0x000000363737723e */ /* 0x000fe200000010ff */
[----:B------:R1:W-:Y:S01]  /*59a0*/  STS [R204+0x400], R87 ;  /* 0x00040057cc007388 */ /* 0x0003e20000000800 */
[----:B------:R-:W-:Y:S02]  /*59b0*/  F2FP.BF16.F32.PACK_AB R64, R65, R64 ;  /* 0x000000404140723e */ /* 0x000fe400000010ff */
[----:B------:R-:W-:Y:S01]  /*59c0*/  F2FP.BF16.F32.PACK_AB R66, R67, R66 ;  /* 0x000000424342723e */ /* 0x000fe200000010ff */
[----:B------:R1:W-:Y:S01]  /*59d0*/  STS [R213], R96 ;  /* 0x00000060d5007388 */ /* 0x0003e20000000800 */
[----:B------:R-:W-:-:S02]  /*59e0*/  F2FP.BF16.F32.PACK_AB R57, R57, R56 ;  /* 0x000000383939723e */ /* 0x000fc400000010ff */
[----:B------:R-:W-:Y:S01]  /*59f0*/  F2FP.BF16.F32.PACK_AB R59, R59, R58 ;  /* 0x0000003a3b3b723e */ /* 0x000fe200000010ff */
[----:B------:R1:W-:Y:S01]  /*5a00*/  STS [R213+0x400], R98 ;  /* 0x00040062d5007388 */ /* 0x0003e20000000800 */
[CC--:B------:R-:W-:Y:S02]  /*5a10*/  @P0 IADD3 R26, R225.reuse, R226.reuse, RZ ;  /* 0x000000e2e11a0210 */ /* 0x0c0fe40007ffe0ff */
[----:B------:R-:W-:Y:S01]  /*5a20*/  @P0 IADD3 R30, R225, R226, RZ ;  /* 0x000000e2e11e0210 */ /* 0x000fe20007ffe0ff */
[----:B------:R1:W-:Y:S01]  /*5a30*/  STS [R204+0x2000], R89 ;  /* 0x00200059cc007388 */ /* 0x0003e20000000800 */
[----:B------:R-:W-:Y:S01]  /*5a40*/  F2FP.BF16.F32.PACK_AB R60, R61, R60 ;  /* 0x0000003c3d3c723e */ /* 0x000fe200000010ff */
[----:B--2---:R-:W-:Y:S01]  /*5a50*/  @P0 IMAD R24, R26, R5, RZ ;  /* 0x000000051a180224 */ /* 0x004fe200078e02ff */
[----:B------:R-:W-:Y:S01]  /*5a60*/  F2FP.BF16.F32.PACK_AB R62, R63, R62 ;  /* 0x0000003e3f3e723e */ /* 0x000fe200000010ff */
[----:B------:R1:W-:Y:S01]  /*5a70*/  STS [R204+0x2400], R91 ;  /* 0x0024005bcc007388 */ /* 0x0003e20000000800 */
[----:B---3--:R-:W-:Y:S01]  /*5a80*/  @P0 IMAD R0, R30, R3, RZ ;  /* 0x000000031e000224 */ /* 0x008fe200078e02ff */
[----:B------:R-:W-:Y:S01]  /*5a90*/  SHF.R.S32.HI R9, RZ, 0x1f, R200 ;  /* 0x0000001fff097819 */ /* 0x000fe200000114c8 */
[----:B------:R-:W-:Y:S01]  /*5aa0*/  @P0 IMAD.WIDE.U32 R26, R26, R4, RZ ;  /* 0x000000041a1a0225 */ /* 0x000fe200078e00ff */
[----:B------:R1:W-:Y:S03]  /*5ab0*/  STS [R213+0x2000], R92 ;  /* 0x0020005cd5007388 */ /* 0x0003e60000000800 */
[----:B------:R-:W-:Y:S01]  /*5ac0*/  @P0 IMAD.WIDE.U32 R30, R30, R2, RZ ;  /* 0x000000021e1e0225 */ /* 0x000fe200078e00ff */
[----:B------:R1:W-:Y:S01]  /*5ad0*/  STS [R213+0x2400], R94 ;  /* 0x0024005ed5007388 */ /* 0x0003e20000000800 */
[----:B------:R-:W-:-:S03]  /*5ae0*/  @P0 IADD3 R24, R27, R24, RZ ;  /* 0x000000181b180210 */ /* 0x000fc60007ffe0ff */
[----:B------:R1:W-:Y:S01]  /*5af0*/  STS [R202+0x4000], R37 ;  /* 0x00400025ca007388 */ /* 0x0003e20000000800 */
[----:B------:R-:W-:-:S03]  /*5b00*/  @P0 IADD3 R0, R31, R0, RZ ;  /* 0x000000001f000210 */ /* 0x000fc60007ffe0ff */
[----:B------:R1:W-:Y:S04]  /*5b10*/  STS [R202+0x4400], R39 ;  /* 0x00440027ca007388 */ /* 0x0003e80000000800 */
        /* <DEDUP_REMOVED lines=11> */
[----:B------:R1:W-:Y:S01]  /*5bd0*/  STS [R204+0x6400], R59 ;  /* 0x0064003bcc007388 */ /* 0x0003e20000000800 */
[----:B------:R-:W-:Y:S05]  /*5be0*/  @P0 BRA `(.L_x_10) ;  /* 0x00000000002c0947 */ /* 0x000fea0003800000 */
[----:B------:R-:W2:Y:S01]  /*5bf0*/  LDC.64 R4, c[0x0][0x450] ;  /* 0x00011400ff047b82 */ /* 0x000ea20000000a00 */
[----:B------:R-:W-:-:S07]  /*5c00*/  SHF.R.S32.HI R11, RZ, 0x1f, R225 ;  /* 0x0000001fff0b7819 */ /* 0x000fce00000114e1 */
[----:B------:R-:W3:Y:S01]  /*5c10*/  LDC.64 R6, c[0x0][0x438] ;  /* 0x00010e00ff067b82 */ /* 0x000ee20000000a00 */
[-C--:B--2---:R-:W-:Y:S02]  /*5c20*/  IMAD R10, R11, R4.reuse, RZ ;  /* 0x000000040b0a7224 */ /* 0x084fe400078e02ff */
[----:B------:R-:W-:-:S04]  /*5c30*/  IMAD.WIDE.U32 R12, R225, R4, RZ ;  /* 0x00000004e10c7225 */ /* 0x000fc800078e00ff */
[----:B------:R-:W-:Y:S02]  /*5c40*/  IMAD R10, R225, R5, R10 ;  /* 0x00000005e10a7224 */ /* 0x000fe400078e020a */
[----:B---3--:R-:W-:-:S03]  /*5c50*/  IMAD R8, R9, R6, RZ ;  /* 0x0000000609087224 */ /* 0x008fc600078e02ff */
[----:B------:R-:W-:Y:S01]  /*5c60*/  IADD3 R13, R13, R10, RZ ;  /* 0x0000000a0d0d7210 */ /* 0x000fe20007ffe0ff */
[C---:B------:R-:W-:Y:S02]  /*5c70*/  IMAD R7, R200.reuse, R7, R8 ;  /* 0x00000007c8077224 */ /* 0x040fe400078e0208 */
[----:B------:R-:W-:-:S05]  /*5c80*/  IMAD.WIDE.U32 R26, R200, R6, R12 ;  /* 0x00000006c81a7225 */ /* 0x000fca00078e000c */
[----:B------:R-:W-:Y:S02]  /*5c90*/  IADD3 R24, R27, R7, RZ ;  /* 0x000000071b187210 */ /* 0x000fe40007ffe0ff */
.L_x_10:
        /* <DEDUP_REMOVED lines=11> */
[----:B------:R-:W-:-:S07]  /*5d50*/  IADD3 R0, R31, R7, RZ ;  /* 0x000000071f007210 */ /* 0x000fce0007ffe0ff */
.L_x_11:
[----:B------:R2:W-:Y:S01]  /*5d60*/  STS [R213+0x6000], R60 ;  /* 0x0060003cd5007388 */ /* 0x0005e20000000800 */
[C---:B------:R-:W-:Y:S01]  /*5d70*/  IMAD.SHL.U32 R6, R201.reuse, 0x80, RZ ;  /* 0x00000080c9067824 */ /* 0x040fe200078e00ff */
[----:B------:R-:W-:Y:S01]  /*5d80*/  SHF.R.S32.HI R35, RZ, 0x1f, R188 ;  /* 0x0000001fff237819 */ /* 0x000fe200000114bc */
[----:B------:R-:W-:Y:S01]  /*5d90*/  IMAD R224, R201, -0x80, R224 ;  /* 0xffffff80c9e07824 */ /* 0x000fe200078e02e0 */
[----:B------:R2:W-:Y:S01]  /*5da0*/  STS [R213+0x6400], R62 ;  /* 0x0064003ed5007388 */ /* 0x0005e20000000800 */
[----:B------:R-:W-:Y:S01]  /*5db0*/  MOV R34, R188 ;  /* 0x000000bc00227202 */ /* 0x000fe20000000f00 */
[C---:B------:R-:W-:Y:S01]  /*5dc0*/  VIADD R27, R187.reuse, 0x20 ;  /* 0x00000020bb1b7836 */ /* 0x040fe20000000000 */
[----:B------:R-:W-:Y:S01]  /*5dd0*/  SHF.R.S32.HI R7, RZ, 0x1f, R6 ;  /* 0x0000001fff077819 */ /* 0x000fe20000011406 */
[----:B------:R-:W-:Y:S01]  /*5de0*/  BAR.SYNC.DEFER_BLOCKING 0x0 ;  /* 0x0000000000007b1d */ /* 0x000fe20000010000 */
[----:B------:R-:W-:Y:S01]  /*5df0*/  ISETP.GE.AND P4, PT, R187, R224, PT ;  /* 0x000000e0bb00720c */ /* 0x000fe20003f86270 */
[----:B------:R-:W-:Y:S01]  /*5e00*/  IMAD.WIDE.U32 R32, R6, R4, R34 ;  /* 0x0000000406207225 */ /* 0x000fe200078e0022 */
[----:B------:R-:W-:-:S02]  /*5e10*/  SHF.R.S32.HI R28, RZ, 0x1f, R199 ;  /* 0x0000001fff1c7819 */ /* 0x000fc400000114c7 */
[----:B------:R-:W-:Y:S01]  /*5e20*/  ISETP.GE.AND P3, PT, R27, R224, PT ;  /* 0x000000e01b00720c */ /* 0x000fe20003f66270 */
[----:B------:R-:W-:Y:S01]  /*5e30*/  IMAD R25, R7, R4, RZ ;  /* 0x0000000407197224 */ /* 0x000fe200078e02ff */
[----:B------:R-:W-:Y:S01]  /*5e40*/  IADD3 R36, P0, R26, R32, RZ ;  /* 0x000000201a247210 */ /* 0x000fe20007f1e0ff */
[----:B------:R-:W-:Y:S01]  /*5e50*/  ULDC.64 UR4, c[0x0][0x468] ;  /* 0x00011a0000047ab9 */ /* 0x000fe20000000a00 */
[C---:B------:R-:W-:Y:S01]  /*5e60*/  VIADD R29, R187.reuse, 0x40 ;  /* 0x00000040bb1d7836 */ /* 0x040fe20000000000 */
[----:B------:R-:W-:Y:S01]  /*5e70*/  IADD3 R27, R187, 0x60, RZ ;  /* 0x00000060bb1b7810 */ /* 0x000fe20007ffe0ff */
[----:B------:R-:W-:Y:S01]  /*5e80*/  IMAD R25, R6, R5, R25 ;  /* 0x0000000506197224 */ /* 0x000fe200078e0219 */
[----:B------:R-:W-:Y:S02]  /*5e90*/  BSSY B0, `(.L_x_12) ;  /* 0x0000019000007945 */ /* 0x000fe40003800000 */
[-C--:B------:R-:W-:Y:S02]  /*5ea0*/  ISETP.GE.AND P2, PT, R29, R224.reuse, PT ;  /* 0x000000e01d00720c */ /* 0x080fe40003f46270 */
[----:B-1----:R-:W-:Y:S01]  /*5eb0*/  IADD3.X R37, R24, R33, R25, P0, !PT ;  /* 0x0000002118257210 */ /* 0x002fe200007fe419 */
[----:B------:R-:W-:Y:S01]  /*5ec0*/  IMAD R24, R28, UR4, RZ ;  /* 0x000000041c187c24 */ /* 0x000fe2000f8e02ff */
[----:B------:R-:W-:-:S02]  /*5ed0*/  ISETP.GE.AND P1, PT, R27, R224, PT ;  /* 0x000000e01b00720c */ /* 0x000fc40003f26270 */
[----:B------:R-:W-:Y:S01]  /*5ee0*/  SHF.R.S32.HI R29, RZ, 0x1f, R187 ;  /* 0x0000001fff1d7819 */ /* 0x000fe200000114bb */
[C---:B------:R-:W-:Y:S02]  /*5ef0*/  IMAD R31, R199.reuse, UR5, R24 ;  /* 0x00000005c71f7c24 */ /* 0x040fe4000f8e0218 */
[----:B------:R-:W-:Y:S01]  /*5f00*/  IMAD.WIDE.U32 R36, R199, UR4, R36 ;  /* 0x00000004c7247c25 */ /* 0x000fe2000f8e0024 */
[----:B------:R2:W1:Y:S03]  /*5f10*/  LDS.128 R20, [R197+0x7000] ;  /* 0x00700000c5147984 */ /* 0x0004660000000c00 */
[----:B------:R-:W-:Y:S01]  /*5f20*/  IMAD.IADD R31, R37, 0x1, R31 ;  /* 0x00000001251f7824 */ /* 0x000fe200078e021f */
[----:B------:R2:W3:Y:S04]  /*5f30*/  LDS.128 R16, [R197+0xb000] ;  /* 0x00b00000c5107984 */ /* 0x0004e80000000c00 */
[----:B------:R2:W4:Y:S04]  /*5f40*/  LDS.128 R12, [R197+0xc000] ;  /* 0x00c00000c50c7984 */ /* 0x0005280000000c00 */
[----:B------:R2:W1:Y:S01]  /*5f50*/  LDS.128 R8, [R197+0xd000] ;  /* 0x00d00000c5087984 */ /* 0x0004620000000c00 */
[----:B------:R-:W-:Y:S05]  /*5f60*/  @P4 BRA `(.L_x_13) ;  /* 0x00000000002c4947 */ /* 0x000fea0003800000 */
[----:B------:R-:W2:Y:S01]  /*5f70*/  LDS.128 R24, [R197+0x6000] ;  /* 0x00600000c5187984 */ /* 0x000ea20000000c00 */
[----:B------:R-:W-:Y:S01]  /*5f80*/  MOV R38, R36 ;  /* 0x0000002400267202 */ /* 0x000fe20000000f00 */
[-C--:B------:R-:W-:Y:S01]  /*5f90*/  IMAD R32, R29, R4.reuse, RZ ;  /* 0x000000041d207224 */ /* 0x080fe200078e02ff */
[----:B------:R-:W-:Y:S01]  /*5fa0*/  MOV R39, R31 ;  /* 0x0000001f00277202 */ /* 0x000fe20000000f00 */
[----:B------:R-:W-:Y:S02]  /*5fb0*/  ULDC.64 UR4, c[0x0][0x3f0] ;  /* 0x0000fc0000047ab9 */ /* 0x000fe40000000a00 */
[C---:B------:R-:W-:Y:S02]  /*5fc0*/  IMAD R32, R187.reuse, R5, R32 ;  /* 0x00000005bb207224 */ /* 0x040fe400078e0220 */
[----:B------:R-:W-:-:S05]  /*5fd0*/  IMAD.WIDE.U32 R38, R187, R4, R38 ;  /* 0x00000004bb267225 */ /* 0x000fca00078e0026 */
[----:B------:R-:W-:Y:S02]  /*5fe0*/  IADD3 R32, R39, R32, RZ ;  /* 0x0000002027207210 */ /* 0x000fe40007ffe0ff */
[----:B------:R-:W-:-:S04]  /*5ff0*/  LEA R40, P0, R38, UR4, 0x1 ;  /* 0x0000000426287c11 */ /* 0x000fc8000f8008ff */
[----:B------:R-:W-:-:S05]  /*6000*/  LEA.HI.X R41, R38, UR5, R32, 0x1, P0 ;  /* 0x0000000526297c11 */ /* 0x000fca00080f0c20 */
[----:B--2---:R2:W-:Y:S04]  /*6010*/  STG.E.128 desc[UR14][R40.64], R24 ;  /* 0x0000001828007986 */ /* 0x0045e8000c101d0e */
.L_x_13:
[----:B------:R-:W-:Y:S05]  /*6020*/  BSYNC B0 ;  /* 0x0000000000007941 */ /* 0x000fea0003800000 */
.L_x_12:
[----:B------:R-:W-:Y:S04]  /*6030*/  BSSY B0, `(.L_x_14) ;  /* 0x000000e000007945 */ /* 0x000fe80003800000 */
[----:B------:R-:W-:Y:S05]  /*6040*/  @P3 BRA `(.L_x_15) ;  /* 0x0000000000303947 */ /* 0x000fea0003800000 */
[----:B--2---:R-:W-:Y:S01]  /*6050*/  IADD3 R24, P0, R187, 0x20, RZ ;  /* 0x00000020bb187810 */ /* 0x004fe20007f1e0ff */
[----:B------:R-:W-:Y:S01]  /*6060*/  IMAD.MOV.U32 R26, RZ, RZ, R36 ;  /* 0x000000ffff1a7224 */ /* 0x000fe200078e0024 */
[----:B------:R-:W-:Y:S01]  /*6070*/  MOV R27, R31 ;  /* 0x0000001f001b7202 */ /* 0x000fe20000000f00 */
[----:B------:R-:W-:Y:S02]  /*6080*/  ULDC.64 UR4, c[0x0][0x3f0] ;  /* 0x0000fc0000047ab9 */ /* 0x000fe40000000a00 */
[----:B------:R-:W-:Y:S02]  /*6090*/  IMAD.X R25, RZ, RZ, R29, P0 ;  /* 0x000000ffff197224 */ /* 0x000fe400000e061d */
[----:B------:R-:W-:-:S04]  /*60a0*/  IMAD.WIDE.U32 R26, R24, R4, R26 ;  /* 0x00000004181a7225 */ /* 0x000fc800078e001a */
[----:B------:R-:W-:-:S04]  /*60b0*/  IMAD R25, R25, R4, RZ ;  /* 0x0000000419197224 */ /* 0x000fc800078e02ff */
[----:B------:R-:W-:Y:S01]  /*60c0*/  IMAD R25, R24, R5, R25 ;  /* 0x0000000518197224 */ /* 0x000fe200078e0219 */
[----:B------:R-:W-:-:S04]  /*60d0*/  LEA R24, P0, R26, UR4, 0x1 ;  /* 0x000000041a187c11 */ /* 0x000fc8000f8008ff */
[----:B------:R-:W-:-:S04]  /*60e0*/  IADD3 R25, R27, R25, RZ ;  /* 0x000000191b197210 */ /* 0x000fc80007ffe0ff */
[----:B------:R-:W-:-:S05]  /*60f0*/  LEA.HI.X R25, R26, UR5, R25, 0x1, P0 ;  /* 0x000000051a197c11 */ /* 0x000fca00080f0c19 */
[----:B-1----:R1:W-:Y:S02]  /*6100*/  STG.E.128 desc[UR14][R24.64], R20 ;  /* 0x0000001418007986 */ /* 0x0023e4000c101d0e */
.L_x_15:
[----:B------:R-:W-:Y:S05]  /*6110*/  BSYNC B0 ;  /* 0x0000000000007941 */ /* 0x000fea0003800000 */
.L_x_14:
[----:B-1----:R1:W1:Y:S01]  /*6120*/  LDS.128 R20, [R197+0x8000] ;  /* 0x00800000c5147984 */ /* 0x0022620000000c00 */
        /* <DEDUP_REMOVED lines=14> */
.L_x_17:
[----:B------:R-:W-:Y:S05]  /*6210*/  BSYNC B0 ;  /* 0x0000000000007941 */ /* 0x000fea0003800000 */
.L_x_16:
        /* <DEDUP_REMOVED lines=9> */
[----:B------:R-:W-:Y:S01]  /*62b0*/  IMAD R25, R25, R4, RZ ;  /* 0x0000000419197224 */ /* 0x000fe200078e02ff */
[----:B------:R-:W-:-:S03]  /*62c0*/  LEA R4, P0, R26, UR4, 0x1 ;  /* 0x000000041a047c11 */ /* 0x000fc6000f8008ff */
[----:B------:R-:W-:-:S05]  /*62d0*/  IMAD R25, R24, R5, R25 ;  /* 0x0000000518197224 */ /* 0x000fca00078e0219 */
[----:B------:R-:W-:-:S04]  /*62e0*/  IADD3 R25, R27, R25, RZ ;  /* 0x000000191b197210 */ /* 0x000fc80007ffe0ff */
[----:B------:R-:W-:-:S05]  /*62f0*/  LEA.HI.X R5, R26, UR5, R25, 0x1, P0 ;  /* 0x000000051a057c11 */ /* 0x000fca00080f0c19 */
[----:B-1----:R1:W-:Y:S02]  /*6300*/  STG.E.128 desc[UR14][R4.64], R20 ;  /* 0x0000001404007986 */ /* 0x0023e4000c101d0e */
.L_x_19:
[----:B------:R-:W-:Y:S05]  /*6310*/  BSYNC B0 ;  /* 0x0000000000007941 */ /* 0x000fea0003800000 */
.L_x_18:
[-C--:B-1----:R-:W-:Y:S01]  /*6320*/  IMAD R21, R7, R2.reuse, RZ ;  /* 0x0000000207157224 */ /* 0x082fe200078e02ff */
[----:B------:R-:W-:Y:S01]  /*6330*/  ULDC.64 UR4, c[0x0][0x470] ;  /* 0x00011c0000047ab9 */ /* 0x000fe20000000a00 */
[C---:B------:R-:W-:Y:S01]  /*6340*/  IMAD.WIDE.U32 R34, R6.reuse, R2, R34 ;  /* 0x0000000206227225 */ /* 0x040fe200078e0022 */
[----:B------:R-:W-:Y:S03]  /*6350*/  BSSY B0, `(.L_x_20) ;  /* 0x0000013000007945 */ /* 0x000fe60003800000 */
[----:B------:R-:W-:Y:S01]  /*6360*/  IMAD R21, R6, R3, R21 ;  /* 0x0000000306157224 */ /* 0x000fe200078e0215 */
[----:B------:R-:W-:Y:S01]  /*6370*/  IADD3 R22, P0, R30, R34, RZ ;  /* 0x000000221e167210 */ /* 0x000fe20007f1e0ff */
[----:B------:R1:W1:Y:S01]  /*6380*/  LDS.128 R4, [R197+0xa000] ;  /* 0x00a00000c5047984 */ /* 0x0002620000000c00 */
[----:B------:R-:W-:Y:S02]  /*6390*/  IMAD R28, R28, UR4, RZ ;  /* 0x000000041c1c7c24 */ /* 0x000fe4000f8e02ff */
[----:B------:R-:W-:-:S02]  /*63a0*/  IADD3.X R23, R0, R35, R21, P0, !PT ;  /* 0x0000002300177210 */ /* 0x000fc400007fe415 */
[C---:B------:R-:W-:Y:S02]  /*63b0*/  IMAD R21, R199.reuse, UR5, R28 ;  /* 0x00000005c7157c24 */ /* 0x040fe4000f8e021c */
[----:B------:R-:W-:-:S05]  /*63c0*/  IMAD.WIDE.U32 R22, R199, UR4, R22 ;  /* 0x00000004c7167c25 */ /* 0x000fca000f8e0016 */
[----:B------:R-:W-:Y:S01]  /*63d0*/  IADD3 R21, R23, R21, RZ ;  /* 0x0000001517157210 */ /* 0x000fe20007ffe0ff */
[----:B------:R-:W-:Y:S06]  /*63e0*/  @P4 BRA `(.L_x_21) ;  /* 0x0000000000244947 */ /* 0x000fec0003800000 */
[----:B------:R-:W-:Y:S01]  /*63f0*/  MOV R20, R22 ;  /* 0x0000001600147202 */ /* 0x000fe20000000f00 */
[----:B------:R-:W-:Y:S01]  /*6400*/  IMAD R0, R29, R2, RZ ;  /* 0x000000021d007224 */ /* 0x000fe200078e02ff */
[----:B------:R-:W-:-:S03]  /*6410*/  ULDC.64 UR4, c[0x0][0x3f8] ;  /* 0x0000fe0000047ab9 */ /* 0x000fc60000000a00 */
[----:B--2---:R-:W-:-:S04]  /*6420*/  IMAD.WIDE.U32 R24, R187, R2, R20 ;  /* 0x00000002bb187225 */ /* 0x004fc800078e0014 */
[----:B------:R-:W-:Y:S01]  /*6430*/  IMAD R0, R187, R3, R0 ;  /* 0x00000003bb007224 */ /* 0x000fe200078e0200 */
[----:B------:R-:W-:-:S04]  /*6440*/  LEA R26, P0, R24, UR4, 0x1 ;  /* 0x00000004181a7c11 */ /* 0x000fc8000f8008ff */
[----:B------:R-:W-:-:S04]  /*6450*/  IADD3 R0, R25, R0, RZ ;  /* 0x0000000019007210 */ /* 0x000fc80007ffe0ff */
[----:B------:R-:W-:-:S05]  /*6460*/  LEA.HI.X R27, R24, UR5, R0, 0x1, P0 ;  /* 0x00000005181b7c11 */ /* 0x000fca00080f0c00 */
[----:B-1----:R1:W-:Y:S02]  /*6470*/  STG.E.128 desc[UR14][R26.64], R4 ;  /* 0x000000041a007986 */ /* 0x0023e4000c101d0e */
.L_x_21:
[----:B------:R-:W-:Y:S05]  /*6480*/  BSYNC B0 ;  /* 0x0000000000007941 */ /* 0x000fea0003800000 */
.L_x_20:
[----:B------:R-:W-:Y:S04]  /*6490*/  BSSY B0, `(.L_x_22) ;  /* 0x000000d000007945 */ /* 0x000fe80003800000 */
[----:B------:R-:W-:Y:S05]  /*64a0*/  @P3 BRA `(.L_x_23) ;  /* 0x00000000002c3947 */ /* 0x000fea0003800000 */
[----:B------:R-:W-:Y:S01]  /*64b0*/  IADD3 R0, P0, R187, 0x20, RZ ;  /* 0x00000020bb007810 */ /* 0x000fe20007f1e0ff */
[----:B------:R-:W-:Y:S01]  /*64c0*/  ULDC.64 UR4, c[0x0][0x3f8] ;  /* 0x0000fe0000047ab9 */ /* 0x000fe20000000a00 */
[----:B------:R-:W-:Y:S02]  /*64d0*/  MOV R20, R22 ;  /* 0x0000001600147202 */ /* 0x000fe40000000f00 */
[----:B-1----:R-:W-:-:S03]  /*64e0*/  IADD3.X R5, RZ, R29, RZ, P0, !PT ;  /* 0x0000001dff057210 */ /* 0x002fc600007fe4ff */
[----:B------:R-:W-:-:S04]  /*64f0*/  IMAD.WIDE.U32 R6, R0, R2, R20 ;  /* 0x0000000200067225 */ /* 0x000fc800078e0014 */
[----:B------:R-:W-:Y:S01]  /*6500*/  IMAD R5, R5, R2, RZ ;  /* 0x0000000205057224 */ /* 0x000fe200078e02ff */
[----:B------:R-:W-:-:S03]  /*6510*/  LEA R4, P0, R6, UR4, 0x1 ;  /* 0x0000000406047c11 */ /* 0x000fc6000f8008ff */
[----:B------:R-:W-:-:S05]  /*6520*/  IMAD R5, R0, R3, R5 ;  /* 0x0000000300057224 */ /* 0x000fca00078e0205 */
[----:B------:R-:W-:-:S04]  /*6530*/  IADD3 R5, R7, R5, RZ ;  /* 0x0000000507057210 */ /* 0x000fc80007ffe0ff */
[----:B------:R-:W-:-:S05]  /*6540*/  LEA.HI.X R5, R6, UR5, R5, 0x1, P0 ;  /* 0x0000000506057c11 */ /* 0x000fca00080f0c05 */
[----:B---3--:R1:W-:Y:S02]  /*6550*/  STG.E.128 desc[UR14][R4.64], R16 ;  /* 0x0000001004007986 */ /* 0x0083e4000c101d0e */
.L_x_23:
[----:B------:R-:W-:Y:S05]  /*6560*/  BSYNC B0 ;  /* 0x0000000000007941 */ /* 0x000fea0003800000 */
.L_x_22:
        /* <DEDUP_REMOVED lines=12> */
[----:B----4-:R1:W-:Y:S02]  /*6630*/  STG.E.128 desc[UR14][R4.64], R12 ;  /* 0x0000000c04007986 */ /* 0x0103e4000c101d0e */
.L_x_25:
[----:B------:R-:W-:Y:S05]  /*6640*/  BSYNC B0 ;  /* 0x0000000000007941 */ /* 0x000fea0003800000 */
.L_x_24:
[----:B------:R-:W-:Y:S05]  /*6650*/  @P1 BRA `(.L_x_26) ;  /* 0x0000000800f41947 */ /* 0x000fea0003800000 */
[----:B------:R-:W-:Y:S01]  /*6660*/  IADD3 R0, P0, R187, 0x60, RZ ;  /* 0x00000060bb007810 */ /* 0x000fe20007f1e0ff */
[----:B------:R-:W-:Y:S01]  /*6670*/  ULDC.64 UR4, c[0x0][0x3f8] ;  /* 0x0000fe0000047ab9 */ /* 0x000fe20000000a00 */
[----:B------:R-:W-:Y:S02]  /*6680*/  MOV R20, R22 ;  /* 0x0000001600147202 */ /* 0x000fe40000000f00 */
[----:B------:R-:W-:-:S03]  /*6690*/  IADD3.X R29, RZ, R29, RZ, P0, !PT ;  /* 0x0000001dff1d7210 */ /* 0x000fc600007fe4ff */
[----:B-1----:R-:W-:-:S04]  /*66a0*/  IMAD.WIDE.U32 R4, R0, R2, R20 ;  /* 0x0000000200047225 */ /* 0x002fc800078e0014 */
[----:B------:R-:W-:Y:S01]  /*66b0*/  IMAD R29, R29, R2, RZ ;  /* 0x000000021d1d7224 */ /* 0x000fe200078e02ff */
[----:B------:R-:W-:-:S03]  /*66c0*/  LEA R2, P0, R4, UR4, 0x1 ;  /* 0x0000000404027c11 */ /* 0x000fc6000f8008ff */
[----:B------:R-:W-:-:S05]  /*66d0*/  IMAD R29, R0, R3, R29 ;  /* 0x00000003001d7224 */ /* 0x000fca00078e021d */
[----:B------:R-:W-:-:S04]  /*66e0*/  IADD3 R29, R5, R29, RZ ;  /* 0x0000001d051d7210 */ /* 0x000fc80007ffe0ff */
[----:B------:R-:W-:-:S05]  /*66f0*/  LEA.HI.X R3, R4, UR5, R29, 0x1, P0 ;  /* 0x0000000504037c11 */ /* 0x000fca00080f0c1d */
[----:B------:R1:W-:Y:S01]  /*6700*/  STG.E.128 desc[UR14][R2.64], R8 ;  /* 0x0000000802007986 */ /* 0x0003e2000c101d0e */
[----:B------:R-:W-:Y:S05]  /*6710*/  BRA `(.L_x_26) ;  /* 0x0000000800c47947 */ /* 0x000fea0003800000 */
.L_x_6:
[----:B------:R-:W-:Y:S01]  /*6720*/  ISETP.NE.AND P0, PT, R226, -0x1, PT ;  /* 0xffffffffe200780c */ /* 0x000fe20003f05270 */
[C---:B------:R-:W-:Y:S02]  /*6730*/  IMAD.SHL.U32 R9, R201.reuse, 0x80, RZ ;  /* 0x00000080c9097824 */ /* 0x040fe400078e00ff */
[----:B------:R-:W-:-:S03]  /*6740*/  IMAD R224, R201, -0x80, R224 ;  /* 0xffffff80c9e07824 */ /* 0x000fc600078e02e0 */
[----:B------:R-:W-:-:S07]  /*6750*/  SHF.R.S32.HI R11, RZ, 0x1f, R9 ;  /* 0x0000001fff0b7819 */ /* 0x000fce0000011409 */
[----:B------:R-:W1:Y:S01]  /*6760*/  @P0 LDC.64 R4, c[0x0][0x450] ;  /* 0x00011400ff040b82 */ /* 0x000e620000000a00 */
[CC--:B------:R-:W-:Y:S02]  /*6770*/  @P0 IADD3 R12, R225.reuse, R226.reuse, RZ ;  /* 0x000000e2e10c0210 */ /* 0x0c0fe40007ffe0ff */
[----:B------:R-:W-:-:S05]  /*6780*/  @P0 IADD3 R6, R225, R226, RZ ;  /* 0x000000e2e1060210 */ /* 0x000fca0007ffe0ff */
[----:B------:R-:W2:Y:S01]  /*6790*/  @P0 LDC.64 R2, c[0x0][0x458] ;  /* 0x00011600ff020b82 */ /* 0x000ea20000000a00 */
[C---:B-1----:R-:W-:Y:S02]  /*67a0*/  @P0 IMAD R10, R12.reuse, R5, RZ ;  /* 0x000000050c0a0224 */ /* 0x042fe400078e02ff */
[----:B------:R-:W-:-:S05]  /*67b0*/  @P0 IMAD.WIDE.U32 R12, R12, R4, RZ ;  /* 0x000000040c0c0225 */ /* 0x000fca00078e00ff */
[----:B------:R-:W-:Y:S01]  /*67c0*/  @P0 IADD3 R10, R13, R10, RZ ;  /* 0x0000000a0d0a0210 */ /* 0x000fe20007ffe0ff */
[C---:B--2---:R-:W-:Y:S01]  /*67d0*/  @P0 IMAD R0, R6.reuse, R3, RZ ;  /* 0x0000000306000224 */ /* 0x044fe200078e02ff */
[----:B------:R-:W-:Y:S01]  /*67e0*/  SHF.R.S32.HI R13, RZ, 0x1f, R200 ;  /* 0x0000001fff0d7819 */ /* 0x000fe200000114c8 */
[----:B------:R-:W-:-:S04]  /*67f0*/  @P0 IMAD.WIDE.U32 R6, R6, R2, RZ ;  /* 0x0000000206060225 */ /* 0x000fc800078e00ff */
[----:B------:R-:W-:Y:S01]  /*6800*/  @P0 IMAD.MOV.U32 R8, RZ, RZ, R6 ;  /* 0x000000ffff080224 */ /* 0x000fe200078e0006 */
[----:B------:R-:W-:Y:S01]  /*6810*/  @P0 IADD3 R0, R7, R0, RZ ;  /* 0x0000000007000210 */ /* 0x000fe20007ffe0ff */
[----:B------:R-:W-:Y:S06]  /*6820*/  @P0 BRA `(.L_x_27) ;  /* 0x0000000000300947 */ /* 0x000fec0003800000 */
[----:B------:R-:W1:Y:S01]  /*6830*/  LDC.64 R4, c[0x0][0x450] ;  /* 0x00011400ff047b82 */ /* 0x000e620000000a00 */
[----:B------:R-:W-:-:S07]  /*6840*/  SHF.R.S32.HI R15, RZ, 0x1f, R225 ;  /* 0x0000001fff0f7819 */ /* 0x000fce00000114e1 */
[----:B------:R-:W2:Y:S01]  /*6850*/  LDC.64 R6, c[0x0][0x438] ;  /* 0x00010e00ff067b82 */ /* 0x000ea20000000a00 */
[-C--:B-1----:R-:W-:Y:S02]  /*6860*/  IMAD R12, R15, R4.reuse, RZ ;  /* 0x000000040f0c7224 */ /* 0x082fe400078e02ff */
[----:B------:R-:W-:-:S04]  /*6870*/  IMAD.WIDE.U32 R14, R225, R4, RZ ;  /* 0x00000004e10e7225 */ /* 0x000fc800078e00ff */
[----:B------:R-:W-:Y:S02]  /*6880*/  IMAD R12, R225, R5, R12 ;  /* 0x00000005e10c7224 */ /* 0x000fe400078e020c */
[----:B--2---:R-:W-:-:S03]  /*6890*/  IMAD R10, R13, R6, RZ ;  /* 0x000000060d0a7224 */ /* 0x004fc600078e02ff */
[----:B------:R-:W-:Y:S01]  /*68a0*/  IADD3 R15, R15, R12, RZ ;  /* 0x0000000c0f0f7210 */ /* 0x000fe20007ffe0ff */
[C---:B------:R-:W-:Y:S02]  /*68b0*/  IMAD R10, R200.reuse, R7, R10 ;  /* 0x00000007c80a7224 */ /* 0x040fe400078e020a */
[----:B------:R-:W-:-:S05]  /*68c0*/  IMAD.WIDE.U32 R6, R200, R6, R14 ;  /* 0x00000006c8067225 */ /* 0x000fca00078e000e */
[----:B------:R-:W-:Y:S02]  /*68d0*/  IADD3 R10, R7, R10, RZ ;  /* 0x0000000a070a7210 */ /* 0x000fe40007ffe0ff */
[----:B------:R-:W-:Y:S02]  /*68e0*/  MOV R12, R6 ;  /* 0x00000006000c7202 */ /* 0x000fe40000000f00 */
.L_x_27:
[----:B------:R-:W-:Y:S05]  /*68f0*/  @P0 BRA `(.L_x_28) ;  /* 0x0000000000300947 */ /* 0x000fea0003800000 */
        /* <DEDUP_REMOVED lines=11> */
[----:B------:R-:W-:-:S07]  /*69b0*/  MOV R8, R14 ;  /* 0x0000000e00087202 */ /* 0x000fce0000000f00 */
.L_x_28:
[C---:B------:R-:W-:Y:S01]  /*69c0*/  VIADD R7, R187.reuse, 0x20 ;  /* 0x00000020bb077836 */ /* 0x040fe20000000000 */
[----:B------:R-:W-:Y:S01]  /*69d0*/  ISETP.GE.AND P4, PT, R187, R224, PT ;  /* 0x000000e0bb00720c */ /* 0x000fe20003f86270 */
[-C--:B------:R-:W-:Y:S01]  /*69e0*/  IMAD R14, R11, R4.reuse, RZ ;  /* 0x000000040b0e7224 */ /* 0x080fe200078e02ff */
[----:B------:R-:W-:Y:S01]  /*69f0*/  SHF.R.S32.HI R6, RZ, 0x1f, R199 ;  /* 0x0000001fff067819 */ /* 0x000fe200000114c7 */
[----:B------:R-:W-:Y:S01]  /*6a00*/  IMAD.WIDE.U32 R16, R9, R4, R188 ;  /* 0x0000000409107225 */ /* 0x000fe200078e00bc */
[----:B------:R-:W-:Y:S01]  /*6a10*/  ISETP.GE.AND P3, PT, R7, R224, PT ;  /* 0x000000e00700720c */ /* 0x000fe20003f66270 */
[----:B------:R-:W-:Y:S01]  /*6a20*/  ULDC.64 UR4, c[0x0][0x468] ;  /* 0x00011a0000047ab9 */ /* 0x000fe20000000a00 */
[----:B------:R-:W-:Y:S01]  /*6a30*/  IADD3 R13, R187, 0x60, RZ ;  /* 0x00000060bb0d7810 */ /* 0x000fe20007ffe0ff */
[----:B------:R-:W-:Y:S01]  /*6a40*/  IMAD R7, R9, R5, R14 ;  /* 0x0000000509077224 */ /* 0x000fe200078e020e */
[----:B------:R-:W-:Y:S01]  /*6a50*/  IADD3 R16, P0, R12, R16, RZ ;  /* 0x000000100c107210 */ /* 0x000fe20007f1e0ff */
[----:B------:R-:W-:Y:S01]  /*6a60*/  VIADD R15, R187, 0x40 ;  /* 0x00000040bb0f7836 */ /* 0x000fe20000000000 */
[----:B------:R-:W-:Y:S01]  /*6a70*/  BSSY B0, `(.L_x_29) ;  /* 0x0000013000007945 */ /* 0x000fe20003800000 */
[----:B------:R-:W-:-:S02]  /*6a80*/  ISETP.GE.AND P1, PT, R13, R224, PT ;  /* 0x000000e00d00720c */ /* 0x000fc40003f26270 */
[----:B------:R-:W-:Y:S01]  /*6a90*/  IADD3.X R17, R10, R17, R7, P0, !PT ;  /* 0x000000110a117210 */ /* 0x000fe200007fe407 */
[----:B------:R-:W-:Y:S01]  /*6aa0*/  IMAD R10, R6, UR4, RZ ;  /* 0x00000004060a7c24 */ /* 0x000fe2000f8e02ff */
[----:B------:R-:W-:Y:S02]  /*6ab0*/  ISETP.GE.AND P2, PT, R15, R224, PT ;  /* 0x000000e00f00720c */ /* 0x000fe40003f46270 */
[----:B------:R-:W-:Y:S01]  /*6ac0*/  SHF.R.S32.HI R7, RZ, 0x1f, R187 ;  /* 0x0000001fff077819 */ /* 0x000fe200000114bb */
[C---:B------:R-:W-:Y:S02]  /*6ad0*/  IMAD R15, R199.reuse, UR5, R10 ;  /* 0x00000005c70f7c24 */ /* 0x040fe4000f8e020a */
[----:B------:R-:W-:-:S04]  /*6ae0*/  IMAD.WIDE.U32 R16, R199, UR4, R16 ;  /* 0x00000004c7107c25 */ /* 0x000fc8000f8e0010 */
[----:B------:R-:W-:Y:S01]  /*6af0*/  IMAD.IADD R15, R15, 0x1, R17 ;  /* 0x000000010f0f7824 */ /* 0x000fe200078e0211 */
[----:B------:R-:W-:Y:S06]  /*6b00*/  @P4 BRA `(.L_x_30) ;  /* 0x0000000000244947 */ /* 0x000fec0003800000 */
[----:B------:R-:W-:Y:S01]  /*6b10*/  MOV R14, R16 ;  /* 0x00000010000e7202 */ /* 0x000fe20000000f00 */
[----:B------:R-:W-:Y:S01]  /*6b20*/  IMAD R10, R7, R4, RZ ;  /* 0x00000004070a7224 */ /* 0x000fe200078e02ff */
[----:B------:R-:W-:-:S03]  /*6b30*/  ULDC.64 UR4, c[0x0][0x3f0] ;  /* 0x0000fc0000047ab9 */ /* 0x000fc60000000a00 */
[----:B------:R-:W-:-:S04]  /*6b40*/  IMAD.WIDE.U32 R12, R187, R4, R14 ;  /* 0x00000004bb0c7225 */ /* 0x000fc800078e000e */
[----:B------:R-:W-:Y:S01]  /*6b50*/  IMAD R10, R187, R5, R10 ;  /* 0x00000005bb0a7224 */ /* 0x000fe200078e020a */
[----:B------:R-:W-:-:S04]  /*6b60*/  LEA R18, P0, R12, UR4, 0x1 ;  /* 0x000000040c127c11 */ /* 0x000fc8000f8008ff */
[----:B------:R-:W-:-:S04]  /*6b70*/  IADD3 R10, R10, R13, RZ ;  /* 0x0000000d0a0a7210 */ /* 0x000fc80007ffe0ff */
[----:B------:R-:W-:-:S05]  /*6b80*/  LEA.HI.X R19, R12, UR5, R10, 0x1, P0 ;  /* 0x000000050c137c11 */ /* 0x000fca00080f0c0a */
[----:B------:R1:W-:Y:S02]  /*6b90*/  STG.E.128 desc[UR14][R18.64], RZ ;  /* 0x000000ff12007986 */ /* 0x0003e4000c101d0e */
.L_x_30:
[----:B------:R-:W-:Y:S05]  /*6ba0*/  BSYNC B0 ;  /* 0x0000000000007941 */ /* 0x000fea0003800000 */
.L_x_29:
[----:B------:R-:W-:Y:S04]  /*6bb0*/  BSSY B0, `(.L_x_31) ;  /* 0x000000d000007945 */ /* 0x000fe80003800000 */
[----:B------:R-:W-:Y:S05]  /*6bc0*/  @P3 BRA `(.L_x_32) ;  /* 0x00000000002c3947 */ /* 0x000fea0003800000 */
[----:B------:R-:W-:Y:S01]  /*6bd0*/  IADD3 R13, P0, R187, 0x20, RZ ;  /* 0x00000020bb0d7810 */ /* 0x000fe20007f1e0ff */
[----:B------:R-:W-:Y:S01]  /*6be0*/  ULDC.64 UR4, c[0x0][0x3f0] ;  /* 0x0000fc0000047ab9 */ /* 0x000fe20000000a00 */
[----:B------:R-:W-:Y:S02]  /*6bf0*/  MOV R14, R16 ;  /* 0x00000010000e7202 */ /* 0x000fe40000000f00 */
[----:B-1----:R-:W-:-:S05]  /*6c00*/  IADD3.X R19, RZ, R7, RZ, P0, !PT ;  /* 0x00000007ff137210 */ /* 0x002fca00007fe4ff */
[-C--:B------:R-:W-:Y:S02]  /*6c10*/  IMAD R10, R19, R4.reuse, RZ ;  /* 0x00000004130a7224 */ /* 0x080fe400078e02ff */
[----:B------:R-:W-:-:S04]  /*6c20*/  IMAD.WIDE.U32 R18, R13, R4, R14 ;  /* 0x000000040d127225 */ /* 0x000fc800078e000e */
[----:B------:R-:W-:Y:S01]  /*6c30*/  IMAD R10, R13, R5, R10 ;  /* 0x000000050d0a7224 */ /* 0x000fe200078e020a */
[----:B------:R-:W-:-:S04]  /*6c40*/  LEA R12, P0, R18, UR4, 0x1 ;  /* 0x00000004120c7c11 */ /* 0x000fc8000f8008ff */
[----:B------:R-:W-:-:S04]  /*6c50*/  IADD3 R13, R10, R19, RZ ;  /* 0x000000130a0d7210 */ /* 0x000fc80007ffe0ff */
[----:B------:R-:W-:-:S05]  /*6c60*/  LEA.HI.X R13, R18, UR5, R13, 0x1, P0 ;  /* 0x00000005120d7c11 */ /* 0x000fca00080f0c0d */
[----:B------:R2:W-:Y:S02]  /*6c70*/  STG.E.128 desc[UR14][R12.64], RZ ;  /* 0x000000ff0c007986 */ /* 0x0005e4000c101d0e */
.L_x_32:
[----:B------:R-:W-:Y:S05]  /*6c80*/  BSYNC B0 ;  /* 0x0000000000007941 */ /* 0x000fea0003800000 */
.L_x_31:
[----:B------:R-:W-:Y:S04]  /*6c90*/  BSSY B0, `(.L_x_33) ;  /* 0x000000d000007945 */ /* 0x000fe80003800000 */
[----:B------:R-:W-:Y:S05]  /*6ca0*/  @P2 BRA `(.L_x_34) ;  /* 0x00000000002c2947 */ /* 0x000fea0003800000 */
[----:B--2---:R-:W-:Y:S01]  /*6cb0*/  IADD3 R13, P0, R187, 0x40, RZ ;  /* 0x00000040bb0d7810 */ /* 0x004fe20007f1e0ff */
        /* <DEDUP_REMOVED lines=10> */
.L_x_34:
[----:B------:R-:W-:Y:S05]  /*6d60*/  BSYNC B0 ;  /* 0x0000000000007941 */ /* 0x000fea0003800000 */
.L_x_33:
[----:B------:R-:W-:Y:S04]  /*6d70*/  BSSY B0, `(.L_x_35) ;  /* 0x000000d000007945 */ /* 0x000fe80003800000 */
[----:B------:R-:W-:Y:S05]  /*6d80*/  @P1 BRA `(.L_x_36) ;  /* 0x00000000002c1947 */ /* 0x000fea0003800000 */
[----:B--23--:R-:W-:Y:S01]  /*6d90*/  IADD3 R13, P0, R187, 0x60, RZ ;  /* 0x00000060bb0d7810 */ /* 0x00cfe20007f1e0ff */
[----:B------:R-:W-:Y:S01]  /*6da0*/  ULDC.64 UR4, c[0x0][0x3f0] ;  /* 0x0000fc0000047ab9 */ /* 0x000fe20000000a00 */
[----:B------:R-:W-:Y:S02]  /*6db0*/  MOV R14, R16 ;  /* 0x00000010000e7202 */ /* 0x000fe40000000f00 */
[----:B------:R-:W-:-:S03]  /*6dc0*/  IADD3.X R17, RZ, R7, RZ, P0, !PT ;  /* 0x00000007ff117210 */ /* 0x000fc600007fe4ff */
[----:B------:R-:W-:-:S04]  /*6dd0*/  IMAD.WIDE.U32 R14, R13, R4, R14 ;  /* 0x000000040d0e7225 */ /* 0x000fc800078e000e */
[----:B------:R-:W-:Y:S01]  /*6de0*/  IMAD R10, R17, R4, RZ ;  /* 0x00000004110a7224 */ /* 0x000fe200078e02ff */
[----:B------:R-:W-:-:S03]  /*6df0*/  LEA R4, P0, R14, UR4, 0x1 ;  /* 0x000000040e047c11 */ /* 0x000fc6000f8008ff */
[----:B------:R-:W-:-:S05]  /*6e00*/  IMAD R5, R13, R5, R10 ;  /* 0x000000050d057224 */ /* 0x000fca00078e020a */
[----:B------:R-:W-:-:S04]  /*6e10*/  IADD3 R5, R5, R15, RZ ;  /* 0x0000000f05057210 */ /* 0x000fc80007ffe0ff */
[----:B------:R-:W-:-:S05]  /*6e20*/  LEA.HI.X R5, R14, UR5, R5, 0x1, P0 ;  /* 0x000000050e057c11 */ /* 0x000fca00080f0c05 */
[----:B------:R4:W-:Y:S02]  /*6e30*/  STG.E.128 desc[UR14][R4.64], RZ ;  /* 0x000000ff04007986 */ /* 0x0009e4000c101d0e */
.L_x_36:
[----:B------:R-:W-:Y:S05]  /*6e40*/  BSYNC B0 ;  /* 0x0000000000007941 */ /* 0x000fea0003800000 */
.L_x_35:
[-C--:B--23--:R-:W-:Y:S01]  /*6e50*/  IMAD.WIDE.U32 R12, R9, R2.reuse, R188 ;  /* 0x00000002090c7225 */ /* 0x08cfe200078e00bc */
[----:B------:R-:W-:Y:S01]  /*6e60*/  ULDC.64 UR4, c[0x0][0x470] ;  /* 0x00011c0000047ab9 */ /* 0x000fe20000000a00 */
[----:B------:R-:W-:Y:S02]  /*6e70*/  BSSY B0, `(.L_x_37) ;  /* 0x0000013000007945 */ /* 0x000fe40003800000 */
[----:B----4-:R-:W-:Y:S01]  /*6e80*/  IMAD R4, R11, R2, RZ ;  /* 0x000000020b047224 */ /* 0x010fe200078e02ff */
[----:B------:R-:W-:Y:S01]  /*6e90*/  IADD3 R10, P0, R8, R12, RZ ;  /* 0x0000000c080a7210 */ /* 0x000fe20007f1e0ff */
[----:B------:R-:W-:Y:S02]  /*6ea0*/  IMAD R6, R6, UR4, RZ ;  /* 0x0000000406067c24 */ /* 0x000fe4000f8e02ff */
[----:B------:R-:W-:-:S05]  /*6eb0*/  IMAD R9, R9, R3, R4 ;  /* 0x0000000309097224 */ /* 0x000fca00078e0204 */
[----:B------:R-:W-:Y:S01]  /*6ec0*/  IADD3.X R11, R0, R13, R9, P0, !PT ;  /* 0x0000000d000b7210 */ /* 0x000fe200007fe409 */
[C---:B------:R-:W-:Y:S02]  /*6ed0*/  IMAD R9, R199.reuse, UR5, R6 ;  /* 0x00000005c7097c24 */ /* 0x040fe4000f8e0206 */
[----:B------:R-:W-:-:S05]  /*6ee0*/  IMAD.WIDE.U32 R10, R199, UR4, R10 ;  /* 0x00000004c70a7c25 */ /* 0x000fca000f8e000a */
[----:B------:R-:W-:Y:S01]  /*6ef0*/  IADD3 R9, R9, R11, RZ ;  /* 0x0000000b09097210 */ /* 0x000fe20007ffe0ff */
        /* <DEDUP_REMOVED lines=10> */
.L_x_38:
[----:B------:R-:W-:Y:S05]  /*6fa0*/  BSYNC B0 ;  /* 0x0000000000007941 */ /* 0x000fea0003800000 */
.L_x_37:
[----:B------:R-:W-:Y:S04]  /*6fb0*/  BSSY B0, `(.L_x_39) ;  /* 0x000000d000007945 */ /* 0x000fe80003800000 */
[----:B------:R-:W-:Y:S05]  /*6fc0*/  @P3 BRA `(.L_x_40) ;  /* 0x00000000002c3947 */ /* 0x000fea0003800000 */
[----:B------:R-:W-:Y:S01]  /*6fd0*/  IADD3 R5, P0, R187, 0x20, RZ ;  /* 0x00000020bb057810 */ /* 0x000fe20007f1e0ff */
[----:B------:R-:W-:Y:S01]  /*6fe0*/  ULDC.64 UR4, c[0x0][0x3f8] ;  /* 0x0000fe0000047ab9 */ /* 0x000fe20000000a00 */
[----:B------:R-:W-:Y:S02]  /*6ff0*/  MOV R8, R10 ;  /* 0x0000000a00087202 */ /* 0x000fe40000000f00 */
[----:B--2---:R-:W-:-:S05]  /*7000*/  IADD3.X R13, RZ, R7, RZ, P0, !PT ;  /* 0x00000007ff0d7210 */ /* 0x004fca00007fe4ff */
[-C--:B------:R-:W-:Y:S02]  /*7010*/  IMAD R0, R13, R2.reuse, RZ ;  /* 0x000000020d007224 */ /* 0x080fe400078e02ff */
[----:B------:R-:W-:-:S04]  /*7020*/  IMAD.WIDE.U32 R12, R5, R2, R8 ;  /* 0x00000002050c7225 */ /* 0x000fc800078e0008 */
[----:B------:R-:W-:Y:S01]  /*7030*/  IMAD R0, R5, R3, R0 ;  /* 0x0000000305007224 */ /* 0x000fe200078e0200 */
[----:B------:R-:W-:-:S04]  /*7040*/  LEA R4, P0, R12, UR4, 0x1 ;  /* 0x000000040c047c11 */ /* 0x000fc8000f8008ff */
[----:B------:R-:W-:-:S04]  /*7050*/  IADD3 R5, R0, R13, RZ ;  /* 0x0000000d00057210 */ /* 0x000fc80007ffe0ff */
[----:B------:R-:W-:-:S05]  /*7060*/  LEA.HI.X R5, R12, UR5, R5, 0x1, P0 ;  /* 0x000000050c057c11 */ /* 0x000fca00080f0c05 */
[----:B------:R3:W-:Y:S02]  /*7070*/  STG.E.128 desc[UR14][R4.64], RZ ;  /* 0x000000ff04007986 */ /* 0x0007e4000c101d0e */
.L_x_40:
[----:B------:R-:W-:Y:S05]  /*7080*/  BSYNC B0 ;  /* 0x0000000000007941 */ /* 0x000fea0003800000 */
.L_x_39:
[----:B------:R-:W-:Y:S04]  /*7090*/  BSSY B0, `(.L_x_41) ;  /* 0x000000d000007945 */ /* 0x000fe80003800000 */
[----:B------:R-:W-:Y:S05]  /*70a0*/  @P2 BRA `(.L_x_42) ;  /* 0x00000000002c2947 */ /* 0x000fea0003800000 */
[----:B---3--:R-:W-:Y:S01]  /*70b0*/  IADD3 R5, P0, R187, 0x40, RZ ;  /* 0x00000040bb057810 */ /* 0x008fe20007f1e0ff */
        /* <DEDUP_REMOVED lines=10> */
.L_x_42:
[----:B------:R-:W-:Y:S05]  /*7160*/  BSYNC B0 ;  /* 0x0000000000007941 */ /* 0x000fea0003800000 */
.L_x_41:
[----:B------:R-:W-:Y:S05]  /*7170*/  @P1 BRA `(.L_x_26) ;  /* 0x00000000002c1947 */ /* 0x000fea0003800000 */
[----:B------:R-:W-:Y:S01]  /*7180*/  IADD3 R0, P0, R187, 0x60, RZ ;  /* 0x00000060bb007810 */ /* 0x000fe20007f1e0ff */
[----:B------:R-:W-:Y:S01]  /*7190*/  ULDC.64 UR4, c[0x0][0x3f8] ;  /* 0x0000fe0000047ab9 */ /* 0x000fe20000000a00 */
[----:B------:R-:W-:Y:S02]  /*71a0*/  MOV R8, R10 ;  /* 0x0000000a00087202 */ /* 0x000fe40000000f00 */
[----:B------:R-:W-:-:S03]  /*71b0*/  IADD3.X R7, RZ, R7, RZ, P0, !PT ;  /* 0x00000007ff077210 */ /* 0x000fc600007fe4ff */
[----:B------:R-:W-:-:S04]  /*71c0*/  IMAD.WIDE.U32 R8, R0, R2, R8 ;  /* 0x0000000200087225 */ /* 0x000fc800078e0008 */
[----:B---34-:R-:W-:Y:S01]  /*71d0*/  IMAD R4, R7, R2, RZ ;  /* 0x0000000207047224 */ /* 0x018fe200078e02ff */
[----:B------:R-:W-:-:S03]  /*71e0*/  LEA R2, P0, R8, UR4, 0x1 ;  /* 0x0000000408027c11 */ /* 0x000fc6000f8008ff */
[----:B------:R-:W-:-:S05]  /*71f0*/  IMAD R3, R0, R3, R4 ;  /* 0x0000000300037224 */ /* 0x000fca00078e0204 */
[----:B------:R-:W-:-:S04]  /*7200*/  IADD3 R3, R3, R9, RZ ;  /* 0x0000000903037210 */ /* 0x000fc80007ffe0ff */
[----:B------:R-:W-:-:S05]  /*7210*/  LEA.HI.X R3, R8, UR5, R3, 0x1, P0 ;  /* 0x0000000508037c11 */ /* 0x000fca00080f0c03 */
[----:B------:R3:W-:Y:S02]  /*7220*/  STG.E.128 desc[UR14][R2.64], RZ ;  /* 0x000000ff02007986 */ /* 0x0007e4000c101d0e */
.L_x_26:
[----:B------:R-:W-:Y:S05]  /*7230*/  BSYNC B1 ;  /* 0x0000000000017941 */ /* 0x000fea0003800000 */
.L_x_1:
[----:B------:R-:W2:Y:S02]  /*7240*/  LDC R0, c[0x0][0xc] ;  /* 0x00000300ff007b82 */ /* 0x000ea40000000800 */
[----:B--2---:R-:W-:-:S04]  /*7250*/  IADD3 R201, R0, R201, RZ ;  /* 0x000000c900c97210 */ /* 0x004fc80007ffe0ff */
[----:B------:R-:W-:-:S13]  /*7260*/  ISETP.GE.AND P0, PT, R201, UR7, PT ;  /* 0x00000007c9007c0c */ /* 0x000fda000bf06270 */
[----:B------:R-:W-:Y:S05]  /*7270*/  @P0 BRA `(.L_x_43) ;  /* 0x0000000000040947 */ /* 0x000fea0003800000 */
[----:B------:R-:W-:Y:S05]  /*7280*/  BRA `(.L_x_44) ;  /* 0xffffff9400c07947 */ /* 0x000fea000383ffff */
.L_x_43:
[----:B------:R-:W-:Y:S05]  /*7290*/  EXIT ;  /* 0x000000000000794d */ /* 0x000fea0003800000 */
.L_x_45:
[----:B------:R-:W-:-:S00]  /*72a0*/  BRA `(.L_x_45) ;  /* 0xfffffffc00fc7947 */ /* 0x000fc0000383ffff */
[----:B------:R-:W-:-:S00]  /*72b0*/  NOP ;  /* 0x0000000000007918 */ /* 0x000fc00000000000 */
        /* <DEDUP_REMOVED lines=12> */
.L_x_2455:


//--------------------- .text._ZN5flash44flash_bwd_dq_dk_dv_loop_seqk_parallel_kernelI23Flash_bwd_kernel_traitsILi64ELi64ELi128ELi8ELi2ELi4ELi4ELb1ELb0EN7cutlass10bfloat16_tE19Flash_kernel_traitsILi64ELi64ELi128ELi8ES3_EELb0ELb0ELb0ELb0ELb0ELb0ELb0EEEvNS_16Flash_bwd_paramsE --------------------------
	.section	.text._ZN5flash44flash_bwd_dq_dk_dv_loop_seqk_parallel_kernelI23Flash_bwd_kernel_traitsILi64ELi64ELi128ELi8ELi2ELi4ELi4ELb1ELb0EN7cutlass10bfloat16_tE19Flash_kernel_traitsILi64ELi64ELi128ELi8ES3_EELb0ELb0ELb0ELb0ELb0ELb0ELb0EEEvNS_16Flash_bwd_paramsE,"ax",@progbits
	.align	128
        .global         _ZN5flash44flash_bwd_dq_dk_dv_loop_seqk_parallel_kernelI23Flash_bwd_kernel_traitsILi64ELi64ELi128ELi8ELi2ELi4ELi4ELb1ELb0EN7cutlass10bfloat16_tE19Flash_kernel_traitsILi64ELi64ELi128ELi8ES3_EELb0ELb0ELb0ELb0ELb0ELb0ELb0EEEvNS_16Flash_bwd_paramsE
        .type           _ZN5flash44flash_bwd_dq_dk_dv_loop_seqk_parallel_kernelI23Flash_bwd_kernel_traitsILi64ELi64ELi128ELi8ELi2ELi4ELi4ELb1ELb0EN7cutlass10bfloat16_tE19Flash_kernel_traitsILi64ELi64ELi128ELi8ES3_EELb0ELb0ELb0ELb0ELb0ELb0ELb0EEEvNS_16Flash_bwd_paramsE,@function
        .size           _ZN5flash44flash_bwd_dq_dk_dv_loop_seqk_parallel_kernelI23Flash_bwd_kernel_traitsILi64ELi64ELi128ELi8ELi2ELi4ELi4ELb1ELb0EN7cutlass10bfloat16_tE19Flash_kernel_traitsILi64ELi64ELi128ELi8ES3_EELb0ELb0ELb0ELb0ELb0ELb0ELb0EEEvNS_16Flash_bwd_paramsE,(.L_x_2456 - _ZN5flash44flash_bwd_dq_dk_dv_loop_seqk_parallel_kernelI23Flash_bwd_kernel_traitsILi64ELi64ELi128ELi8ELi2ELi4ELi4ELb1ELb0EN7cutlass10bfloat16_tE19Flash_kernel_traitsILi64ELi64ELi128ELi8ES3_EELb0ELb0ELb0ELb0ELb0ELb0ELb0EEEvNS_16Flash_bwd_paramsE)
        .other          _ZN5flash44flash_bwd_dq_dk_dv_loop_seqk_parallel_kernelI23Flash_bwd_kernel_traitsILi64ELi64ELi128ELi8ELi2ELi4ELi4ELb1ELb0EN7cutlass10bfloat16_tE19Flash_kernel_traitsILi64ELi64ELi128ELi8ES3_EELb0ELb0ELb0ELb0ELb0ELb0ELb0EEEvNS_16Flash_bwd_paramsE,@"STO_CUDA_ENTRY STV_DEFAULT"
_ZN5flash44flash_bwd_dq_dk_dv_loop_seqk_parallel_kernelI23Flash_bwd_kernel_traitsILi64ELi64ELi128ELi8ELi2ELi4ELi4ELb1ELb0EN7cutlass10bfloat16_tE19Flash_kernel_traitsILi64ELi64ELi128ELi8ES3_EELb0ELb0ELb0ELb0ELb0ELb0ELb0EEEvNS_16Flash_bwd_paramsE:
.text._ZN5flash44flash_bwd_dq_dk_dv_loop_seqk_parallel_kernelI23Flash_bwd_kernel_traitsILi64ELi64ELi128ELi8ELi2ELi4ELi4ELb1ELb0EN7cutlass10bfloat16_tE19Flash_kernel_traitsILi64ELi64ELi128ELi8ES3_EELb0ELb0ELb0ELb0ELb0ELb0ELb0EEEvNS_16Flash_bwd_paramsE:
        /* <DEDUP_REMOVED lines=14> */
[----:B------:R-:W-:Y:S01]  /*00e0*/  IMAD.MOV.U32 R178, RZ, RZ, 0x40 ;  /* 0x00000040ffb27424 */ /* 0x000fe200078e00ff */
[----:B------:R-:W-:Y:S01]  /*00f0*/  ULDC.64 UR16, c[0x0][0x208] ;  /* 0x0000820000107ab9 */ /* 0x000fe20000000a00 */
[----:B------:R-:W-:Y:S01]  /*0100*/  IMAD.MOV.U32 R206, RZ, RZ, -0x10 ;  /* 0xfffffff0ffce7424 */ /* 0x000fe200078e00ff */
[----:B------:R-:W4:Y:S01]  /*0110*/  S2R R196, SR_CTAID.Z ;  /* 0x0000000000c47919 */ /* 0x000f220000002700 */
[----:B------:R-:W-:Y:S01]  /*0120*/  ULDC.64 UR12, c[0x0][0x300] ;  /* 0x0000c000000c7ab9 */ /* 0x000fe20000000a00 */
[----:B--2---:R-:W-:-:S04]  /*0130*/  ULEA UR6, UR6, UR4, 0x18 ;  /* 0x0000000406067291 */ /* 0x004fc8000f8ec03f */
[----:B------:R-:W-:Y:S02]  /*0140*/  UIADD3 UR4, UR6, 0x6000, URZ ;  /* 0x0000600006047890 */ /* 0x000fe4000fffe03f */
[----:B------:R-:W-:Y:S01]  /*0150*/  UIADD3 UR5, UR6, 0xa000, URZ ;  /* 0x0000a00006057890 */ /* 0x000fe2000fffe03f */
[----:B-1----:R-:W-:Y:S01]  /*0160*/  SHF.R.S32.HI R10, RZ, 0x1f, R7 ;  /* 0x0000001fff0a7819 */ /* 0x002fe20000011407 */
[----:B------:R-:W-:Y:S02]  /*0170*/  IMAD.SHL.U32 R185, R7, 0x2, RZ ;  /* 0x0000000207b97824 */ /* 0x000fe400078e00ff */
[----:B------:R-:W-:Y:S01]  /*0180*/  IMAD.U32 R174, RZ, RZ, UR6 ;  /* 0x00000006ffae7e24 */ /* 0x000fe2000f8e00ff */
[CC--:B------:R-:W-:Y:S02]  /*0190*/  LEA.HI R16, R10.reuse, R7.reuse, RZ, 0x4 ;  /* 0x000000070a107211 */ /* 0x0c0fe400078f20ff */
[----:B------:R-:W-:Y:S02]  /*01a0*/  LEA.HI R8, R10, R7, RZ, 0x5 ;  /* 0x000000070a087211 */ /* 0x000fe400078f28ff */
[----:B------:R-:W-:-:S02]  /*01b0*/  SHF.R.S32.HI R0, RZ, 0x4, R16 ;  /* 0x00000004ff007819 */ /* 0x000fc40000011410 */
[-C--:B------:R-:W-:Y:S02]  /*01c0*/  LEA.HI R15, R10, R7.reuse, RZ, 0x3 ;  /* 0x000000070a0f7211 */ /* 0x080fe400078f18ff */
[----:B------:R-:W-:Y:S02]  /*01d0*/  LEA.HI R3, R16, R0, RZ, 0x1 ;  /* 0x0000000010037211 */ /* 0x000fe400078f08ff */
[--C-:B------:R-:W-:Y:S02]  /*01e0*/  SHF.R.S32.HI R183, RZ, 0x5, R8.reuse ;  /* 0x00000005ffb77819 */ /* 0x100fe40000011408 */
[----:B------:R-:W-:Y:S02]  /*01f0*/  LOP3.LUT R3, R3, 0xfffffffe, RZ, 0xc0, !PT ;  /* 0xfffffffe03037812 */ /* 0x000fe400078ec0ff */
[----:B------:R-:W-:Y:S02]  /*0200*/  LOP3.LUT R2, R15, 0xfffffff8, RZ, 0xc0, !PT ;  /* 0xfffffff80f027812 */ /* 0x000fe400078ec0ff */
[----:B------:R-:W-:Y:S01]  /*0210*/  LEA.HI R11, R10, R7, RZ, 0x2 ;  /* 0x000000070a0b7211 */ /* 0x000fe200078f10ff */
[----:B------:R-:W-:Y:S01]  /*0220*/  IMAD.IADD R3, R0, 0x1, -R3 ;  /* 0x0000000100037824 */ /* 0x000fe200078e0a03 */
[----:B------:R-:W-:Y:S01]  /*0230*/  SHF.R.S32.HI R0, RZ, 0x1f, R8 ;  /* 0x0000001fff007819 */ /* 0x000fe20000011408 */
[----:B------:R-:W-:Y:S01]  /*0240*/  IMAD.IADD R2, R7, 0x1, -R2 ;  /* 0x0000000107027824 */ /* 0x000fe200078e0a02 */
[----:B------:R-:W-:Y:S01]  /*0250*/  SHF.R.S32.HI R184, RZ, 0x3, R15 ;  /* 0x00000003ffb87819 */ /* 0x000fe2000001140f */
[----:B------:R-:W-:Y:S01]  /*0260*/  IMAD.SHL.U32 R12, R3, 0x200, RZ ;  /* 0x00000200030c7824 */ /* 0x000fe200078e00ff */
[----:B------:R-:W-:Y:S01]  /*0270*/  LEA.HI R0, R0, R183, RZ, 0x2 ;  /* 0x000000b700007211 */ /* 0x000fe200078f10ff */
[C---:B------:R-:W-:Y:S01]  /*0280*/  IMAD.SHL.U32 R186, R2.reuse, 0x8, RZ ;  /* 0x0000000802ba7824 */ /* 0x040fe200078e00ff */
[C---:B------:R-:W-:Y:S01]  /*0290*/  LOP3.LUT P4, RZ, R2.reuse, 0x2, RZ, 0xc0, !PT ;  /* 0x0000000202ff7812 */ /* 0x040fe2000788c0ff */
[----:B------:R-:W-:Y:S01]  /*02a0*/  IMAD.SHL.U32 R175, R2, 0x40, RZ ;  /* 0x0000004002af7824 */ /* 0x000fe200078e00ff */
[----:B------:R-:W-:Y:S01]  /*02b0*/  LOP3.LUT R0, R0, 0xfffffffc, RZ, 0xc0, !PT ;  /* 0xfffffffc00007812 */ /* 0x000fe200078ec0ff */
[----:B------:R-:W-:Y:S01]  /*02c0*/  IMAD.SHL.U32 R4, R184, 0x40, RZ ;  /* 0x00000040b8047824 */ /* 0x000fe200078e00ff */
[----:B------:R-:W-:-:S02]  /*02d0*/  LOP3.LUT P3, RZ, R2, 0x4, RZ, 0xc0, !PT ;  /* 0x0000000402ff7812 */ /* 0x000fc4000786c0ff */
[----:B------:R-:W-:Y:S01]  /*02e0*/  LOP3.LUT R175, R175, 0x1c0, RZ, 0xc0, !PT ;  /* 0x000001c0afaf7812 */ /* 0x000fe200078ec0ff */
[----:B------:R-:W-:Y:S01]  /*02f0*/  IMAD.IADD R2, R183, 0x1, -R0 ;  /* 0x00000001b7027824 */ /* 0x000fe200078e0a00 */
[----:B------:R-:W-:Y:S02]  /*0300*/  LEA.HI R9, R10, R7, RZ, 0x6 ;  /* 0x000000070a097211 */ /* 0x000fe400078f30ff */
[--C-:B------:R-:W-:Y:S01]  /*0310*/  SHF.R.S32.HI R5, RZ, 0x2, R11.reuse ;  /* 0x00000002ff057819 */ /* 0x100fe2000001140b */
[----:B------:R-:W-:Y:S01]  /*0320*/  IMAD.SHL.U32 R13, R2, 0x10, RZ ;  /* 0x00000010020d7824 */ /* 0x000fe200078e00ff */
[----:B------:R-:W-:Y:S02]  /*0330*/  SHF.R.S32.HI R6, RZ, 0x1f, R11 ;  /* 0x0000001fff067819 */ /* 0x000fe4000001140b */
[C---:B------:R-:W-:Y:S02]  /*0340*/  LOP3.LUT R180, R175.reuse, 0x8, R15, 0xf8, !PT ;  /* 0x00000008afb47812 */ /* 0x040fe400078ef80f */
[----:B------:R-:W-:-:S02]  /*0350*/  LOP3.LUT R13, R175, 0x30, R13, 0xf8, !PT ;  /* 0x00000030af0d7812 */ /* 0x000fc400078ef80d */
[----:B------:R-:W-:Y:S02]  /*0360*/  SHF.R.S32.HI R9, RZ, 0x6, R9 ;  /* 0x00000006ff097819 */ /* 0x000fe40000011409 */
[----:B------:R-:W-:Y:S02]  /*0370*/  SHF.R.U32.HI R175, RZ, 0x3, R175 ;  /* 0x00000003ffaf7819 */ /* 0x000fe400000116af */
[----:B------:R-:W-:Y:S01]  /*0380*/  LEA.HI R6, R6, R5, RZ, 0x3 ;  /* 0x0000000506067211 */ /* 0x000fe200078f18ff */
[----:B------:R-:W-:Y:S01]  /*0390*/  IMAD R0, R9, 0x800, R12 ;  /* 0x0000080009007824 */ /* 0x000fe200078e020c */
[----:B------:R-:W-:Y:S02]  /*03a0*/  LOP3.LUT R180, R180, R175, RZ, 0x3c, !PT ;  /* 0x000000afb4b47212 */ /* 0x000fe400078e3cff */
[----:B------:R-:W-:Y:S02]  /*03b0*/  LOP3.LUT R4, R4, 0x1c0, RZ, 0xc0, !PT ;  /* 0x000001c004047812 */ /* 0x000fe400078ec0ff */
[----:B------:R-:W-:Y:S01]  /*03c0*/  LOP3.LUT R16, R16, 0xfffffff0, RZ, 0xc0, !PT ;  /* 0xfffffff010107812 */ /* 0x000fe200078ec0ff */
[----:B------:R-:W-:Y:S01]  /*03d0*/  IMAD.IADD R180, R0, 0x1, R180 ;  /* 0x0000000100b47824 */ /* 0x000fe200078e02b4 */
[----:B------:R-:W-:-:S02]  /*03e0*/  LOP3.LUT R6, R6, 0xfffffff8, RZ, 0xc0, !PT ;  /* 0xfffffff806067812 */ /* 0x000fc400078ec0ff */
[----:B------:R-:W-:Y:S01]  /*03f0*/  SHF.R.U32.HI R191, RZ, 0x3, R4 ;  /* 0x00000003ffbf7819 */ /* 0x000fe20000011604 */
[----:B------:R-:W-:Y:S01]  /*0400*/  IMAD.IADD R16, R7, 0x1, -R16 ;  /* 0x0000000107107824 */ /* 0x000fe200078e0a10 */
[----:B------:R-:W-:Y:S01]  /*0410*/  LOP3.LUT R4, R4, 0x38, R186, 0xf8, !PT ;  /* 0x0000003804047812 */ /* 0x000fe200078ef8ba */
[----:B------:R-:W-:Y:S01]  /*0420*/  IMAD.IADD R6, R5, 0x1, -R6 ;  /* 0x0000000105067824 */ /* 0x000fe200078e0a06 */
[----:B------:R-:W-:Y:S02]  /*0430*/  LOP3.LUT R190, R8, 0xffffffe0, RZ, 0xc0, !PT ;  /* 0xffffffe008be7812 */ /* 0x000fe400078ec0ff */
[----:B------:R-:W-:Y:S02]  /*0440*/  LOP3.LUT R0, R11, 0x7ffffffc, RZ, 0xc0, !PT ;  /* 0x7ffffffc0b007812 */ /* 0x000fe400078ec0ff */
[----:B------:R-:W-:Y:S01]  /*0450*/  LEA.HI R10, R10, R7, RZ, 0x7 ;  /* 0x000000070a0a7211 */ /* 0x000fe200078f38ff */
[C---:B------:R-:W-:Y:S01]  /*0460*/  IMAD.IADD R190, R7.reuse, 0x1, -R190 ;  /* 0x0000000107be7824 */ /* 0x040fe200078e0abe */
[----:B------:R-:W-:Y:S01]  /*0470*/  LOP3.LUT R191, R4, R191, RZ, 0x3c, !PT ;  /* 0x000000bf04bf7212 */ /* 0x000fe200078e3cff */
[----:B------:R-:W-:Y:S01]  /*0480*/  IMAD.IADD R0, R7, 0x1, -R0 ;  /* 0x0000000107007824 */ /* 0x000fe200078e0a00 */
[----:B------:R-:W-:-:S02]  /*0490*/  SHF.R.S32.HI R4, RZ, 0x1f, R16 ;  /* 0x0000001fff047819 */ /* 0x000fc40000011410 */
[----:B------:R-:W-:Y:S01]  /*04a0*/  SHF.R.S32.HI R7, RZ, 0x7, R10 ;  /* 0x00000007ff077819 */ /* 0x000fe2000001140a */
[C---:B------:R-:W-:Y:S01]  /*04b0*/  IMAD.SHL.U32 R10, R6.reuse, 0x40, RZ ;  /* 0x00000040060a7824 */ /* 0x040fe200078e00ff */
[----:B------:R-:W-:Y:S01]  /*04c0*/  LOP3.LUT R14, R6, 0x1, RZ, 0xc0, !PT ;  /* 0x00000001060e7812 */ /* 0x000fe200078ec0ff */
[C---:B------:R-:W-:Y:S01]  /*04d0*/  IMAD R191, R9.reuse, 0x200, R191 ;  /* 0x0000020009bf7824 */ /* 0x040fe200078e02bf */
[----:B------:R-:W-:Y:S01]  /*04e0*/  LEA.HI R181, R8, R183, RZ, 0x1 ;  /* 0x000000b708b57211 */ /* 0x000fe200078f08ff */
[----:B------:R-:W-:Y:S01]  /*04f0*/  IMAD.SHL.U32 R9, R9, 0x20, RZ ;  /* 0x0000002009097824 */ /* 0x000fe200078e00ff */
[----:B------:R-:W-:Y:S01]  /*0500*/  LEA.HI R4, R4, R16, RZ, 0x3 ;  /* 0x0000001004047211 */ /* 0x000fe200078f18ff */
[----:B------:R-:W-:Y:S01]  /*0510*/  IMAD.SHL.U32 R199, R7, 0x8, RZ ;  /* 0x0000000807c77824 */ /* 0x000fe200078e00ff */
[----:B------:R-:W-:Y:S01]  /*0520*/  ISETP.NE.U32.AND P0, PT, R14, 0x1, PT ;  /* 0x000000010e00780c */ /* 0x000fe20003f05070 */
[----:B------:R-:W-:Y:S01]  /*0530*/  IMAD.SHL.U32 R0, R0, 0x2, RZ ;  /* 0x0000000200007824 */ /* 0x000fe200078e00ff */
[----:B------:R-:W-:Y:S01]  /*0540*/  LOP3.LUT R181, R181, 0xfffffffe, RZ, 0xc0, !PT ;  /* 0xfffffffeb5b57812 */ /* 0x000fe200078ec0ff */
[----:B------:R-:W-:Y:S01]  /*0550*/  IMAD.SHL.U32 R189, R4, 0x40, RZ ;  /* 0x0000004004bd7824 */ /* 0x000fe200078e00ff */
[----:B------:R-:W-:Y:S01]  /*0560*/  LOP3.LUT R10, R10, 0x1c0, RZ, 0xc0, !PT ;  /* 0x000001c00a0a7812 */ /* 0x000fe200078ec0ff */
[----:B------:R-:W-:Y:S01]  /*0570*/  IMAD R7, R7, 0x1000, R0 ;  /* 0x0000100007077824 */ /* 0x000fe200078e0200 */
[----:B------:R-:W-:Y:S01]  /*0580*/  LOP3.LUT R5, R4, 0xfffffff8, RZ, 0xc0, !PT ;  /* 0xfffffff804057812 */ /* 0x000fe200078ec0ff */
[----:B------:R-:W-:Y:S01]  /*0590*/  IMAD.IADD R181, R183, 0x1, -R181 ;  /* 0x00000001b7b57824 */ /* 0x000fe200078e0ab5 */
[----:B------:R-:W-:Y:S01]  /*05a0*/  R2P PR, R6, 0x6 ;  /* 0x0000000606007804 */ /* 0x000fe20000000000 */
[----:B------:R-:W-:Y:S01]  /*05b0*/  IMAD.SHL.U32 R6, R3, 0x10, RZ ;  /* 0x0000001003067824 */ /* 0x000fe200078e00ff */
[----:B------:R-:W-:Y:S01]  /*05c0*/  LOP3.LUT R185, R9, 0x6, R185, 0xf8, !PT ;  /* 0x0000000609b97812 */ /* 0x000fe200078ef8b9 */
[----:B------:R-:W-:Y:S01]  /*05d0*/  IMAD.IADD R5, R16, 0x1, -R5 ;  /* 0x0000000110057824 */ /* 0x000fe200078e0a05 */
[----:B------:R-:W-:Y:S01]  /*05e0*/  SHF.R.U32.HI R8, RZ, 0x3, R10 ;  /* 0x00000003ff087819 */ /* 0x000fe2000001160a */
[----:B------:R-:W-:Y:S01]  /*05f0*/  IMAD R7, R181, 0x400, R7 ;  /* 0x00000400b5077824 */ /* 0x000fe200078e0207 */
[----:B------:R-:W-:Y:S01]  /*0600*/  LOP3.LUT R9, R10, 0x20, R9, 0xf8, !PT ;  /* 0x000000200a097812 */ /* 0x000fe200078ef809 */
[----:B------:R-:W-:Y:S01]  /*0610*/  IMAD.SHL.U32 R5, R5, 0x40, RZ ;  /* 0x0000004005057824 */ /* 0x000fe200078e00ff */
[----:B------:R-:W-:Y:S01]  /*0620*/  LOP3.LUT R199, R199, 0x8, RZ, 0xc0, !PT ;  /* 0x00000008c7c77812 */ /* 0x000fe200078ec0ff */
[----:B------:R-:W-:Y:S01]  /*0630*/  IMAD R0, R2, 0x400, R0 ;  /* 0x0000040002007824 */ /* 0x000fe200078e0200 */
[----:B------:R-:W-:-:S02]  /*0640*/  LOP3.LUT R9, R9, R8, RZ, 0x3c, !PT ;  /* 0x0000000809097212 */ /* 0x000fc400078e3cff */
[----:B------:R-:W-:Y:S02]  /*0650*/  LOP3.LUT R6, R199, 0x10, R6, 0xf8, !PT ;  /* 0x00000010c7067812 */ /* 0x000fe400078ef806 */
[----:B------:R-:W-:Y:S01]  /*0660*/  LOP3.LUT R199, R8, R10, R199, 0x1e, !PT ;  /* 0x0000000a08c77212 */ /* 0x000fe200078e1ec7 */
[----:B------:R-:W-:Y:S01]  /*0670*/  IMAD.IADD R200, R9, 0x1, R7 ;  /* 0x0000000109c87824 */ /* 0x000fe200078e0207 */
[----:B------:R-:W-:Y:S01]  /*0680*/  SHF.R.S32.HI R8, RZ, 0x1f, R190 ;  /* 0x0000001fff087819 */ /* 0x000fe200000114be */
[----:B------:R-:W-:Y:S01]  /*0690*/  IMAD.SHL.U32 R7, R3, 0x8, RZ ;  /* 0x0000000803077824 */ /* 0x000fe200078e00ff */
[----:B------:R-:W-:Y:S01]  /*06a0*/  LOP3.LUT R5, R5, 0x1c0, RZ, 0xc0, !PT ;  /* 0x000001c005057812 */ /* 0x000fe200078ec0ff */
[----:B------:R-:W-:Y:S01]  /*06b0*/  IMAD.IADD R199, R0, 0x1, R199 ;  /* 0x0000000100c77824 */ /* 0x000fe200078e02c7 */
[----:B------:R-:W-:Y:S02]  /*06c0*/  LEA.HI R3, R8, R190, RZ, 0x2 ;  /* 0x000000be08037211 */ /* 0x000fe400078f10ff */
[----:B------:R-:W-:-:S02]  /*06d0*/  SHF.R.U32.HI R176, RZ, 0x3, R5 ;  /* 0x00000003ffb07819 */ /* 0x000fc40000011605 */
[----:B------:R-:W-:Y:S02]  /*06e0*/  SHF.R.S32.HI R3, RZ, 0x2, R3 ;  /* 0x00000002ff037819 */ /* 0x000fe40000011403 */
[----:B------:R-:W-:Y:S02]  /*06f0*/  LOP3.LUT R189, R189, 0xfffffe00, RZ, 0xc0, !PT ;  /* 0xfffffe00bdbd7812 */ /* 0x000fe400078ec0ff */
[----:B------:R-:W-:Y:S01]  /*0700*/  LOP3.LUT R4, R5, 0x8, R7, 0xf8, !PT ;  /* 0x0000000805047812 */ /* 0x000fe200078ef807 */
[C---:B------:R-:W-:Y:S01]  /*0710*/  IMAD R188, R181.reuse, 0x10, R3 ;  /* 0x00000010b5bc7824 */ /* 0x040fe200078e0203 */
[----:B------:R-:W-:Y:S01]  /*0720*/  LOP3.LUT R6, R176, R6, R5, 0x1e, !PT ;  /* 0x00000006b0067212 */ /* 0x000fe200078e1e05 */
[--C-:B------:R-:W-:Y:S01]  /*0730*/  IMAD R181, R181, 0x400, R189.reuse ;  /* 0x00000400b5b57824 */ /* 0x100fe200078e02bd */
[----:B------:R-:W-:Y:S01]  /*0740*/  LOP3.LUT R176, R4, R176, RZ, 0x3c, !PT ;  /* 0x000000b004b07212 */ /* 0x000fe200078e3cff */
[----:B------:R-:W-:Y:S01]  /*0750*/  IMAD R2, R2, 0x400, R189 ;  /* 0x0000040002027824 */ /* 0x000fe200078e02bd */
[----:B------:R-:W-:Y:S01]  /*0760*/  LOP3.LUT R189, R6, R189, RZ, 0xfc, !PT ;  /* 0x000000bd06bd7212 */ /* 0x000fe200078efcff */
[----:B------:R-:W-:Y:S01]  /*0770*/  VIADD R193, R188, 0xffffffc0 ;  /* 0xffffffc0bcc17836 */ /* 0x000fe20000000000 */
[----:B------:R-:W-:Y:S01]  /*0780*/  SEL R177, R211, 0xffffffe0, !P4 ;  /* 0xffffffe0d3b17807 */ /* 0x000fe20006000000 */
[----:B------:R-:W-:Y:S01]  /*0790*/  IMAD.IADD R181, R181, 0x1, R176 ;  /* 0x00000001b5b57824 */ /* 0x000fe200078e02b0 */
[----:B------:R-:W-:Y:S01]  /*07a0*/  LEA R199, R199, UR4, 0x1 ;  /* 0x00000004c7c77c11 */ /* 0x000fe2000f8e08ff */
[----:B------:R-:W-:Y:S01]  /*07b0*/  IMAD.SHL.U32 R173, R189, 0x2, RZ ;  /* 0x00000002bdad7824 */ /* 0x000fe200078e00ff */
[----:B------:R-:W-:Y:S01]  /*07c0*/  SEL R178, R178, 0xffffffc0, !P3 ;  /* 0xffffffc0b2b27807 */ /* 0x000fe20005800000 */
[----:B------:R-:W-:Y:S01]  /*07d0*/  IMAD.IADD R176, R176, 0x1, R2 ;  /* 0x00000001b0b07824 */ /* 0x000fe200078e0202 */
[----:B------:R-:W-:Y:S01]  /*07e0*/  SEL R211, R211, 0xffffffe0, !P1 ;  /* 0xffffffe0d3d37807 */ /* 0x000fe20004800000 */
[C---:B------:R-:W-:Y:S01]  /*07f0*/  VIADD R201, R199.reuse, 0x40 ;  /* 0x00000040c7c97836 */ /* 0x040fe20000000000 */
[----:B------:R-:W-:Y:S01]  /*0800*/  LEA R179, R180, UR5, 0x1 ;  /* 0x00000005b4b37c11 */ /* 0x000fe2000f8e08ff */
[C---:B------:R-:W-:Y:S01]  /*0810*/  @P2 VIADD R201, R199.reuse, 0xffffffc0 ;  /* 0xffffffc0c7c92836 */ /* 0x040fe20000000000 */
[----:B------:R-:W-:Y:S01]  /*0820*/  LEA R200, R200, UR6, 0x1 ;  /* 0x00000006c8c87c11 */ /* 0x000fe2000f8e08ff */
[----:B------:R-:W-:Y:S01]  /*0830*/  VIADD R202, R199, 0x420 ;  /* 0x00000420c7ca7836 */ /* 0x000fe20000000000 */
[----:B------:R-:W-:Y:S01]  /*0840*/  LOP3.LUT R13, R13, 0x8, R15, 0xf8, !PT ;  /* 0x000000080d0d7812 */ /* 0x000fe200078ef80f */
[C---:B------:R-:W-:Y:S01]  /*0850*/  IMAD.IADD R178, R179.reuse, 0x1, R178 ;  /* 0x00000001b3b27824 */ /* 0x040fe200078e02b2 */
[----:B------:R-:W-:Y:S01]  /*0860*/  SEL R206, R206, 0x10, !P0 ;  /* 0x00000010cece7807 */ /* 0x000fe20004000000 */
[----:B------:R-:W-:Y:S01]  /*0870*/  IMAD.IADD R204, R200, 0x1, R211 ;  /* 0x00000001c8cc7824 */ /* 0x000fe200078e02d3 */
[----:B------:R-:W-:Y:S01]  /*0880*/  SHF.R.S32.HI R192, RZ, 0x1f, R193 ;  /* 0x0000001fffc07819 */ /* 0x000fe200000114c1 */
[----:B------:R-:W-:Y:S01]  /*0890*/  IMAD.IADD R179, R179, 0x1, R177 ;  /* 0x00000001b3b37824 */ /* 0x000fe200078e02b1 */
[----:B------:R-:W-:Y:S01]  /*08a0*/  LOP3.LUT R175, R12, R13, R175, 0xf6, !PT ;  /* 0x0000000d0caf7212 */ /* 0x000fe200078ef6af */
[----:B------:R-:W-:Y:S01]  /*08b0*/  IMAD.IADD R205, R200, 0x1, R206 ;  /* 0x00000001c8cd7824 */ /* 0x000fe200078e02ce */
[----:B------:R-:W-:Y:S01]  /*08c0*/  SHF.L.U64.HI R192, R193, 0x2, R192 ;  /* 0x00000002c1c07819 */ /* 0x000fe200000102c0 */
[----:B------:R-:W-:Y:S01]  /*08d0*/  IMAD.IADD R203, R211, 0x1, R199 ;  /* 0x00000001d3cb7824 */ /* 0x000fe200078e02c7 */
[----:B------:R-:W-:Y:S01]  /*08e0*/  IADD3 R174, R173, 0x4000, R174 ;  /* 0x00004000adae7810 */ /* 0x000fe20007ffe0ae */
[----:B------:R-:W-:Y:S01]  /*08f0*/  IMAD.SHL.U32 R193, R193, 0x4, RZ ;  /* 0x00000004c1c17824 */ /* 0x000fe200078e00ff */
[----:B------:R-:W-:Y:S01]  /*0900*/  LEA R195, R191, UR6, 0x1 ;  /* 0x00000006bfc37c11 */ /* 0x000fe2000f8e08ff */
[----:B------:R-:W-:Y:S01]  /*0910*/  IMAD.IADD R177, R177, 0x1, R178 ;  /* 0x00000001b1b17824 */ /* 0x000fe200078e02b2 */
[----:B------:R-:W-:Y:S01]  /*0920*/  SHF.R.S32.HI R194, RZ, 0x1f, R188 ;  /* 0x0000001fffc27819 */ /* 0x000fe200000114bc */
[----:B------:R-:W-:Y:S01]  /*0930*/  @P1 VIADD R202, R199, 0x3e0 ;  /* 0x000003e0c7ca1836 */ /* 0x000fe20000000000 */
[----:B------:R-:W-:Y:S01]  /*0940*/  LEA R175, R175, UR6, 0x1 ;  /* 0x00000006afaf7c11 */ /* 0x000fe2000f8e08ff */
[----:B------:R-:W-:Y:S01]  /*0950*/  IMAD.IADD R206, R206, 0x1, R204 ;  /* 0x00000001cece7824 */ /* 0x000fe200078e02cc */
[----:B------:R-:W-:Y:S01]  /*0960*/  LEA R176, R176, UR5, 0x1 ;  /* 0x00000005b0b07c11 */ /* 0x000fe2000f8e08ff */
[----:B------:R-:W-:-:S02]  /*0970*/  VIADD R173, R173, UR4 ;  /* 0x00000004adad7c36 */ /* 0x000fc40008000000 */
[----:B---34-:R-:W-:-:S07]  /*0980*/  IMAD.IADD R211, R211, 0x1, R201 ;  /* 0x00000001d3d37824 */ /* 0x018fce00078e02c9 */
.L_x_114:
[----:B-1----:R-:W1:Y:S01]  /*0990*/  LDC.64 R4, c[0x0][0x2f0] ;  /* 0x0000bc00ff047b82 */ /* 0x002e620000000a00 */
[----:B--2---:R-:W-:Y:S01]  /*09a0*/  IMAD.SHL.U32 R6, R197, 0x4, RZ ;  /* 0x00000004c5067824 */ /* 0x004fe200078e00ff */
[----:B------:R-:W-:Y:S01]  /*09b0*/  SHF.R.S32.HI R16, RZ, 0x1f, R197 ;  /* 0x0000001fff107819 */ /* 0x000fe200000114c5 */
[----:B------:R-:W-:-:S03]  /*09c0*/  IMAD.MOV.U32 R19, RZ, RZ, -0x1 ;  /* 0xffffffffff137424 */ /* 0x000fc600078e00ff */
[----:B------:R-:W-:Y:S02]  /*09d0*/  SHF.L.U64.HI R0, R197, 0x2, R16 ;  /* 0x00000002c5007819 */ /* 0x000fe40000010210 */
[----:B------:R-:W2:Y:S01]  /*09e0*/  LDC.64 R2, c[0x0][0x308] ;  /* 0x0000c200ff027b82 */ /* 0x000ea20000000a00 */
[----:B-1----:R-:W-:-:S04]  /*09f0*/  ISETP.NE.U32.AND P0, PT, R4, RZ, PT ;  /* 0x000000ff0400720c */ /* 0x002fc80003f05070 */
[----:B------:R-:W-:Y:S02]  /*0a00*/  ISETP.NE.AND.EX P4, PT, R5, RZ, PT, P0 ;  /* 0x000000ff0500720c */ /* 0x000fe40003f85300 */
[----:B------:R-:W-:Y:S02]  /*0a10*/  IADD3 R4, P0, R6, R4, RZ ;  /* 0x0000000406047210 */ /* 0x000fe40007f1e0ff */
[----:B--2---:R-:W-:-:S03]  /*0a20*/  ISETP.NE.U32.AND P2, PT, R2, RZ, PT ;  /* 0x000000ff0200720c */ /* 0x004fc60003f45070 */
[----:B------:R-:W-:Y:S01]  /*0a30*/  IMAD.X R5, R0, 0x1, R5, P0 ;  /* 0x0000000100057824 */ /* 0x000fe200000e0605 */
[----:B------:R-:W-:-:S04]  /*0a40*/  ISETP.NE.U32.AND P0, PT, RZ, UR12, PT ;  /* 0x0000000cff007c0c */ /* 0x000fc8000bf05070 */
[----:B------:R-:W-:Y:S01]  /*0a50*/  ISETP.NE.AND.EX P1, PT, RZ, UR13, PT, P0 ;  /* 0x0000000dff007c0c */ /* 0x000fe2000bf25300 */
[----:B------:R-:W2:Y:S01]  /*0a60*/  @P4 LDG.E R19, desc[UR16][R4.64] ;  /* 0x0000001004134981 */ /* 0x000ea2000c1e1900 */
[----:B------:R-:W-:-:S03]  /*0a70*/  ISETP.NE.AND.EX P0, PT, R3, RZ, PT, P2 ;  /* 0x000000ff0300720c */ /* 0x000fc60003f05320 */
[----:B------:R1:W2:Y:S01]  /*0a80*/  @P4 LDG.E R18, desc[UR16][R4.64+0x4] ;  /* 0x0000041004124981 */ /* 0x0002a2000c1e1900 */
[----:B------:R-:W-:-:S07]  /*0a90*/  IMAD.MOV.U32 R223, RZ, RZ, RZ ;  /* 0x000000ffffdf7224 */ /* 0x000fce00078e00ff */
[C---:B------:R-:W-:Y:S02]  /*0aa0*/  @P1 IADD3 R8, P3, R6.reuse, UR12, RZ ;  /* 0x0000000c06081c10 */ /* 0x040fe4000ff7e0ff */
[----:B------:R-:W-:Y:S02]  /*0ab0*/  @P0 IADD3 R2, P2, R6, R2, RZ ;  /* 0x0000000206020210 */ /* 0x000fe40007f5e0ff */
[----:B------:R-:W-:-:S03]  /*0ac0*/  @P1 IADD3.X R9, R0, UR13, RZ, P3, !PT ;  /* 0x0000000d00091c10 */ /* 0x000fc60009ffe4ff */
[----:B------:R-:W-:Y:S02]  /*0ad0*/  @P0 IMAD.X R3, R0, 0x1, R3, P2 ;  /* 0x0000000100030824 */ /* 0x000fe400010e0603 */
[----:B------:R-:W3:Y:S04]  /*0ae0*/  @P1 LDG.E R223, desc[UR16][R8.64] ;  /* 0x0000001008df1981 */ /* 0x000ee8000c1e1900 */
[----:B----4-:R4:W3:Y:S01]  /*0af0*/  @P0 LDG.E R222, desc[UR16][R2.64] ;  /* 0x0000001002de0981 */ /* 0x0108e2000c1e1900 */
[----:B------:R-:W4:Y:S08]  /*0b00*/  LDC.U8 R7, c[0x0][0x3c2] ;  /* 0x0000f080ff077b82 */ /* 0x000f300000000000 */
[----:B-1----:R-:W1:Y:S08]  /*0b10*/  LDC.64 R4, c[0x0][0x2f8] ;  /* 0x0000be00ff047b82 */ /* 0x002e700000000a00 */
[----:B------:R-:W1:Y:S01]  /*0b20*/  @!P0 LDC.64 R2, c[0x0][0x318] ;  /* 0x0000c600ff028b82 */ /* 0x000e620000000a00 */
[----:B----4-:R-:W-:-:S02]  /*0b30*/  ISETP.NE.AND P3, PT, R7, RZ, PT ;  /* 0x000000ff0700720c */ /* 0x010fc40003f65270 */
[----:B-1----:R-:W-:-:S04]  /*0b40*/  ISETP.EQ.U32.AND P1, PT, R4, RZ, PT ;  /* 0x000000ff0400720c */ /* 0x002fc80003f22070 */
[----:B------:R-:W-:Y:S02]  /*0b50*/  ISETP.EQ.OR.EX P2, PT, R5, RZ, !P3, P1 ;  /* 0x000000ff0500720c */ /* 0x000fe40005f42710 */
[----:B------:R-:W-:Y:S01]  /*0b60*/  IADD3 R6, P1, R6, R4, RZ ;  /* 0x0000000406067210 */ /* 0x000fe20007f3e0ff */
[----:B------:R-:W-:-:S04]  /*0b70*/  IMAD.MOV.U32 R224, RZ, RZ, -0x1 ;  /* 0xffffffffffe07424 */ /* 0x000fc800078e00ff */
[----:B------:R-:W-:Y:S02]  /*0b80*/  IMAD.X R7, R0, 0x1, R5, P1 ;  /* 0x0000000100077824 */ /* 0x000fe400008e0605 */
[----:B------:R-:W1:Y:S01]  /*0b90*/  @!P0 LDC R0, c[0x0][0x2cc] ;  /* 0x0000b300ff008b82 */ /* 0x000e620000000800 */
[----:B------:R-:W-:-:S03]  /*0ba0*/  @!P0 ISETP.NE.U32.AND P1, PT, R2, RZ, PT ;  /* 0x000000ff0200820c */ /* 0x000fc60003f25070 */
[----:B-----5:R4:W5:Y:S01]  /*0bb0*/  @!P2 LDG.E R224, desc[UR16][R6.64] ;  /* 0x0000001006e0a981 */ /* 0x020962000c1e1900 */
[----:B------:R-:W-:Y:S02]  /*0bc0*/  ISETP.NE.U32.AND P2, PT, R4, RZ, PT ;  /* 0x000000ff0400720c */ /* 0x000fe40003f45070 */
[----:B------:R-:W-:Y:S02]  /*0bd0*/  @!P0 ISETP.NE.AND.EX P1, PT, R3, RZ, PT, P1 ;  /* 0x000000ff0300820c */ /* 0x000fe40003f25310 */
[----:B------:R-:W2:Y:S01]  /*0be0*/  LDC R3, c[0x0][0x2c8] ;  /* 0x0000b200ff037b82 */ /* 0x000ea20000000800 */
[----:B------:R-:W-:Y:S02]  /*0bf0*/  ISETP.NE.AND.EX P2, PT, R5, RZ, PT, P2 ;  /* 0x000000ff0500720c */ /* 0x000fe40003f45320 */
[----:B-1----:R-:W-:Y:S01]  /*0c00*/  @!P0 SEL R2, R0, RZ, P1 ;  /* 0x000000ff00028207 */ /* 0x002fe20000800000 */
[----:B--2---:R-:W-:-:S06]  /*0c10*/  @P4 IMAD.IADD R18, R18, 0x1, -R19 ;  /* 0x0000000112124824 */ /* 0x004fcc00078e0a13 */
[----:B------:R-:W1:Y:S01]  /*0c20*/  @!P4 LDC R18, c[0x0][0x2c4] ;  /* 0x0000b100ff12cb82 */ /* 0x000e620000000800 */
[----:B---3--:R-:W-:-:S03]  /*0c30*/  @P0 IMAD.IADD R222, R222, 0x1, -R223 ;  /* 0x00000001dede0824 */ /* 0x008fc600078e0adf */
[----:B----4-:R-:W-:Y:S05]  /*0c40*/  @!P2 BRA `(.L_x_46) ;  /* 0x00000000000ca947 */ /* 0x010fea0003800000 */
[----:B------:R-:W2:Y:S02]  /*0c50*/  @P3 LDG.E R3, desc[UR16][R6.64+0x4] ;  /* 0x0000041006033981 */ /* 0x000ea4000c1e1900 */
[----:B--2--5:R-:W-:-:S06]  /*0c60*/  @P3 IADD3 R3, R3, -R224, RZ ;  /* 0x800000e003033210 */ /* 0x024fcc0007ffe0ff */
[----:B------:R2:W5:Y:S02]  /*0c70*/  @!P3 LDG.E R3, desc[UR16][R6.64] ;  /* 0x000000100603b981 */ /* 0x000564000c1e1900 */
.L_x_46:
[----:B------:R-:W-:Y:S01]  /*0c80*/  IMAD.SHL.U32 R0, R198, 0x80, RZ ;  /* 0x00000080c6007824 */ /* 0x000fe200078e00ff */
[----:B-----5:R-:W-:-:S04]  /*0c90*/  @!P0 IADD3 R222, R2, R3, -R223 ;  /* 0x0000000302de8210 */ /* 0x020fc80007ffe8df */
[----:B------:R-:W-:-:S13]  /*0ca0*/  ISETP.GT.AND P0, PT, R222, R0, PT ;  /* 0x00000000de00720c */ /* 0x000fda0003f04270 */
[----:B------:R-:W-:Y:S05]  /*0cb0*/  @!P0 BRA `(.L_x_47) ;  /* 0x0000006c00ac8947 */ /* 0x000fea0003800000 */
[----:B------:R-:W3:Y:S01]  /*0cc0*/  LDC R25, c[0x0][0x278] ;  /* 0x00009e00ff197b82 */ /* 0x000ee20000000800 */
[----:B-1----:R-:W-:Y:S01]  /*0cd0*/  VIADD R4, R18, 0x3f ;  /* 0x0000003f12047836 */ /* 0x002fe20000000000 */
[----:B------:R-:W-:Y:S01]  /*0ce0*/  IABS R10, R196 ;  /* 0x000000c4000a7213 */ /* 0x000fe20000000000 */
        /* <DEDUP_REMOVED lines=9> */
[----:B------:R-:W4:Y:S01]  /*0d80*/  S2R R31, SR_CTAID.X ;  /* 0x00000000001f7919 */ /* 0x000f220000002500 */
[----:B------:R-:W-:-:S02]  /*0d90*/  ISETP.NE.AND P0, PT, R19, -0x1, PT ;  /* 0xffffffff1300780c */ /* 0x000fc40003f05270 */
[----:B------:R-:W-:Y:S01]  /*0da0*/  LOP3.LUT R22, R20, 0xffffffc0, RZ, 0xc0, !PT ;  /* 0xffffffc014167812 */ /* 0x000fe200078ec0ff */
[----:B------:R-:W5:Y:S01]  /*0db0*/  LDC.U8 R9, c[0x0][0x3d8] ;  /* 0x0000f600ff097b82 */ /* 0x000f620000000000 */
[----:B------:R-:W-:-:S03]  /*0dc0*/  @P1 IMAD.IADD R42, R223, 0x1, R224 ;  /* 0x00000001df2a1824 */ /* 0x000fc600078e02e0 */
[----:B------:R-:W-:Y:S01]  /*0dd0*/  VIADD R22, R22, 0xffffffc0 ;  /* 0xffffffc016167836 */ /* 0x000fe20000000000 */
[----:B---3--:R-:W-:-:S03]  /*0de0*/  IABS R8, R25 ;  /* 0x0000001900087213 */ /* 0x008fc60000000000 */
[----:B------:R-:W3:Y:S01]  /*0df0*/  LDC.64 R4, c[0x0][0x240] ;  /* 0x00009000ff047b82 */ /* 0x000ee20000000a00 */
[----:B------:R-:W-:Y:S01]  /*0e00*/  IADD3 R30, P2, R22, R30, RZ ;  /* 0x0000001e161e7210 */ /* 0x000fe20007f5e0ff */
[----:B--2---:R-:W2:Y:S01]  /*0e10*/  I2F.RP R6, R8 ;  /* 0x0000000800067306 */ /* 0x004ea20000209400 */
[----:B------:R-:W-:-:S03]  /*0e20*/  SHF.R.S32.HI R21, RZ, 0x1f, R22 ;  /* 0x0000001fff157819 */ /* 0x000fc60000011416 */
[----:B------:R-:W-:Y:S01]  /*0e30*/  IMAD R36, R30, UR9, RZ ;  /* 0x000000091e247c24 */ /* 0x000fe2000f8e02ff */
[----:B------:R-:W-:Y:S01]  /*0e40*/  ISETP.NE.AND P6, PT, R25, RZ, PT ;  /* 0x000000ff1900720c */ /* 0x000fe20003fc5270 */
[-C--:B-1----:R-:W-:Y:S01]  /*0e50*/  IMAD R23, R16, R2.reuse, RZ ;  /* 0x0000000210177224 */ /* 0x082fe200078e02ff */
[----:B------:R-:W1:Y:S01]  /*0e60*/  LDC R35, c[0x0][0x2d4] ;  /* 0x0000b500ff237b82 */ /* 0x000e620000000800 */
[----:B------:R-:W-:-:S04]  /*0e70*/  IMAD.WIDE.U32 R14, R197, R2, RZ ;  /* 0x00000002c50e7225 */ /* 0x000fc800078e00ff */
[C---:B------:R-:W-:Y:S01]  /*0e80*/  IMAD R23, R197.reuse, R3, R23 ;  /* 0x00000003c5177224 */ /* 0x040fe200078e0217 */
[----:B------:R-:W-:Y:S02]  /*0e90*/  SHF.L.U64.HI R3, R197, 0x7, R16 ;  /* 0x00000007c5037819 */ /* 0x000fe40000010210 */
[----:B------:R-:W4:Y:S01]  /*0ea0*/  LDC R33, c[0x0][0x2c4] ;  /* 0x0000b100ff217b82 */ /* 0x000f220000000800 */
[----:B--2---:R-:W2:Y:S01]  /*0eb0*/  MUFU.RCP R6, R6 ;  /* 0x0000000600067308 */ /* 0x004ea20000001000 */
[----:B------:R-:W-:Y:S01]  /*0ec0*/  SEL R3, R3, RZ, P4 ;  /* 0x000000ff03037207 */ /* 0x000fe20002000000 */
[----:B------:R-:W-:-:S03]  /*0ed0*/  IMAD.IADD R23, R15, 0x1, R23 ;  /* 0x000000010f177824 */ /* 0x000fc600078e0217 */
[----:B------:R-:W-:Y:S01]  /*0ee0*/  IADD3.X R2, R21, R3, RZ, P2, !PT ;  /* 0x0000000315027210 */ /* 0x000fe200017fe4ff */
[----:B---3--:R-:W-:Y:S01]  /*0ef0*/  IMAD.WIDE.U32 R12, R19, R4, RZ ;  /* 0x00000004130c7225 */ /* 0x008fe200078e00ff */
[----:B-----5:R-:W-:Y:S01]  /*0f00*/  ISETP.NE.AND P2, PT, R9, RZ, PT ;  /* 0x000000ff0900720c */ /* 0x020fe20003f45270 */
[----:B------:R-:W3:Y:S02]  /*0f10*/  LDC.U8 R34, c[0x0][0x480] ;  /* 0x00012000ff227b82 */ /* 0x000ee40000000000 */
[----:B------:R-:W-:Y:S01]  /*0f20*/  IMAD R36, R2, UR8, R36 ;  /* 0x0000000802247c24 */ /* 0x000fe2000f8e0224 */
[----:B------:R-:W-:Y:S01]  /*0f30*/  SEL R24, R14, R12, !P0 ;  /* 0x0000000c0e187207 */ /* 0x000fe20004000000 */
[----:B------:R-:W-:Y:S01]  /*0f40*/  IMAD R11, R19, R5, RZ ;  /* 0x00000005130b7224 */ /* 0x000fe200078e02ff */
[----:B------:R-:W-:Y:S02]  /*0f50*/  LOP3.LUT R12, R196, R25, RZ, 0x3c, !PT ;  /* 0x00000019c40c7212 */ /* 0x000fe400078e3cff */
[----:B-1----:R-:W-:Y:S01]  /*0f60*/  SHF.R.S32.HI R38, RZ, 0x1f, R35 ;  /* 0x0000001fff267819 */ /* 0x002fe20000011423 */
[----:B------:R-:W1:Y:S01]  /*0f70*/  @P1 LDC.64 R2, c[0x0][0x248] ;  /* 0x00009200ff021b82 */ /* 0x000e620000000a00 */
[----:B--2---:R-:W-:Y:S01]  /*0f80*/  VIADD R6, R6, 0xffffffe ;  /* 0x0ffffffe06067836 */ /* 0x004fe20000000000 */
[----:B------:R-:W-:Y:S01]  /*0f90*/  ISETP.GE.AND P4, PT, R12, RZ, PT ;  /* 0x000000ff0c00720c */ /* 0x000fe20003f86270 */
[----:B------:R-:W-:Y:S01]  /*0fa0*/  @P0 IMAD.IADD R23, R13, 0x1, R11 ;  /* 0x000000010d170824 */ /* 0x000fe200078e020b */
[----:B------:R-:W-:Y:S01]  /*0fb0*/  @P1 IADD3 R14, R223, R224, RZ ;  /* 0x000000e0df0e1210 */ /* 0x000fe20007ffe0ff */
[----:B------:R-:W2:Y:S01]  /*0fc0*/  F2I.FTZ.U32.TRUNC.NTZ R7, R6 ;  /* 0x0000000600077305 */ /* 0x000ea2000021f000 */
[----:B------:R-:W-:-:S02]  /*0fd0*/  IMAD R38, R38, R197, RZ ;  /* 0x000000c526267224 */ /* 0x000fc400078e02ff */
[----:B------:R-:W3:Y:S01]  /*0fe0*/  @P0 LDC.64 R12, c[0x0][0x420] ;  /* 0x00010800ff0c0b82 */ /* 0x000ee20000000a00 */
[----:B------:R-:W-:-:S04]  /*0ff0*/  IMAD.WIDE.U32 R40, R197, R35, RZ ;  /* 0x00000023c5287225 */ /* 0x000fc800078e00ff */
[----:B------:R-:W-:Y:S02]  /*1000*/  IMAD R38, R16, R35, R38 ;  /* 0x0000002310267224 */ /* 0x000fe400078e0226 */
[----:B------:R-:W-:Y:S01]  /*1010*/  IMAD R37, R40, UR9, RZ ;  /* 0x0000000928257c24 */ /* 0x000fe2000f8e02ff */
[----:B------:R-:W3:Y:S01]  /*1020*/  @P2 LDC R32, c[0x0][0x2e4] ;  /* 0x0000b900ff202b82 */ /* 0x000ee20000000800 */
[----:B------:R-:W-:Y:S01]  /*1030*/  IMAD.IADD R38, R41, 0x1, R38 ;  /* 0x0000000129267824 */ /* 0x000fe200078e0226 */
[----:B--2---:R-:W-:Y:S02]  /*1040*/  IADD3 R17, RZ, -R7, RZ ;  /* 0x80000007ff117210 */ /* 0x004fe40007ffe0ff */
[----:B------:R-:W-:Y:S01]  /*1050*/  MOV R6, RZ ;  /* 0x000000ff00067202 */ /* 0x000fe20000000f00 */
[----:B-1----:R-:W-:Y:S02]  /*1060*/  @P1 IMAD R26, R14, R3, RZ ;  /* 0x000000030e1a1224 */ /* 0x002fe400078e02ff */
[----:B------:R-:W-:-:S02]  /*1070*/  IMAD R17, R17, R8, RZ ;  /* 0x0000000811117224 */ /* 0x000fc400078e02ff */
[----:B------:R-:W-:-:S04]  /*1080*/  @P1 IMAD.WIDE.U32 R14, R14, R2, RZ ;  /* 0x000000020e0e1225 */ /* 0x000fc800078e00ff */
[----:B------:R-:W-:Y:S01]  /*1090*/  IMAD.HI.U32 R17, R7, R17, R6 ;  /* 0x0000001107117227 */ /* 0x000fe200078e0006 */
[----:B------:R-:W-:-:S03]  /*10a0*/  @P1 IADD3 R26, R15, R26, RZ ;  /* 0x0000001a0f1a1210 */ /* 0x000fc60007ffe0ff */
[----:B------:R-:W-:Y:S02]  /*10b0*/  @P1 IMAD.MOV.U32 R27, RZ, RZ, R14 ;  /* 0x000000ffff1b1224 */ /* 0x000fe400078e000e */
[----:B------:R-:W-:-:S05]  /*10c0*/  IMAD.HI.U32 R17, R17, R10, RZ ;  /* 0x0000000a11117227 */ /* 0x000fca00078e00ff */
[----:B------:R-:W-:-:S05]  /*10d0*/  IADD3 R6, -R17, RZ, RZ ;  /* 0x000000ff11067210 */ /* 0x000fca0007ffe1ff */
[C---:B------:R-:W-:Y:S02]  /*10e0*/  IMAD R10, R8.reuse, R6, R10 ;  /* 0x00000006080a7224 */ /* 0x040fe400078e020a */
[----:B------:R-:W1:Y:S03]  /*10f0*/  @P1 LDC.64 R6, c[0x0][0x250] ;  /* 0x00009400ff061b82 */ /* 0x000e660000000a00 */
[----:B------:R-:W-:-:S13]  /*1100*/  ISETP.GT.U32.AND P3, PT, R8, R10, PT ;  /* 0x0000000a0800720c */ /* 0x000fda0003f64070 */
[-C--:B------:R-:W-:Y:S02]  /*1110*/  @!P3 IADD3 R10, R10, -R8.reuse, RZ ;  /* 0x800000080a0ab210 */ /* 0x080fe40007ffe0ff */
[----:B------:R-:W-:Y:S02]  /*1120*/  @!P3 IADD3 R17, R17, 0x1, RZ ;  /* 0x000000011111b810 */ /* 0x000fe40007ffe0ff */
[----:B------:R-:W-:Y:S02]  /*1130*/  ISETP.GE.U32.AND P5, PT, R10, R8, PT ;  /* 0x000000080a00720c */ /* 0x000fe40003fa6070 */
[----:B------:R-:W2:Y:S01]  /*1140*/  LDC.64 R8, c[0x0][0x488] ;  /* 0x00012200ff087b82 */ /* 0x000ea20000000a00 */
[C---:B-1----:R-:W-:Y:S02]  /*1150*/  @P1 IMAD R28, R42.reuse, R7, RZ ;  /* 0x000000072a1c1224 */ /* 0x042fe400078e02ff */
[----:B------:R-:W-:-:S05]  /*1160*/  @P1 IMAD.WIDE.U32 R42, R42, R6, RZ ;  /* 0x000000062a2a1225 */ /* 0x000fca00078e00ff */
[----:B------:R-:W1:Y:S01]  /*1170*/  @!P0 LDC.64 R10, c[0x0][0x418] ;  /* 0x00010600ff0a8b82 */ /* 0x000e620000000a00 */
[----:B------:R-:W-:Y:S01]  /*1180*/  @P1 IADD3 R28, R43, R28, RZ ;  /* 0x0000001c2b1c1210 */ /* 0x000fe20007ffe0ff */
[----:B------:R-:W-:Y:S02]  /*1190*/  @P1 IMAD.MOV.U32 R29, RZ, RZ, R42 ;  /* 0x000000ffff1d1224 */ /* 0x000fe400078e002a */
[----:B------:R-:W-:-:S05]  /*11a0*/  @P5 VIADD R17, R17, 0x1 ;  /* 0x0000000111115836 */ /* 0x000fca0000000000 */
[----:B------:R-:W-:Y:S01]  /*11b0*/  @!P4 IADD3 R17, -R17, RZ, RZ ;  /* 0x000000ff1111c210 */ /* 0x000fe20007ffe1ff */
[----:B---34-:R-:W-:Y:S06]  /*11c0*/  @P1 BRA `(.L_x_48) ;  /* 0x0000000000301947 */ /* 0x018fec0003800000 */
[----:B------:R-:W3:Y:S01]  /*11d0*/  LDC.64 R2, c[0x0][0x248] ;  /* 0x00009200ff027b82 */ /* 0x000ee20000000a00 */
[----:B------:R-:W-:-:S07]  /*11e0*/  SHF.R.S32.HI R27, RZ, 0x1f, R223 ;  /* 0x0000001fff1b7819 */ /* 0x000fce00000114df */
[----:B------:R-:W4:Y:S01]  /*11f0*/  LDC.64 R14, c[0x0][0x230] ;  /* 0x00008c00ff0e7b82 */ /* 0x000f220000000a00 */
[-C--:B---3--:R-:W-:Y:S02]  /*1200*/  IMAD R27, R27, R2.reuse, RZ ;  /* 0x000000021b1b7224 */ /* 0x088fe400078e02ff */
[----:B------:R-:W-:-:S04]  /*1210*/  IMAD.WIDE.U32 R42, R223, R2, RZ ;  /* 0x00000002df2a7225 */ /* 0x000fc800078e00ff */
[----:B------:R-:W-:Y:S02]  /*1220*/  IMAD R27, R223, R3, R27 ;  /* 0x00000003df1b7224 */ /* 0x000fe400078e021b */
[----:B----4-:R-:W-:-:S03]  /*1230*/  IMAD R26, R16, R14, RZ ;  /* 0x0000000e101a7224 */ /* 0x010fc600078e02ff */
[----:B------:R-:W-:Y:S01]  /*1240*/  IADD3 R43, R43, R27, RZ ;  /* 0x0000001b2b2b7210 */ /* 0x000fe20007ffe0ff */
[C---:B------:R-:W-:Y:S02]  /*1250*/  IMAD R26, R197.reuse, R15, R26 ;  /* 0x0000000fc51a7224 */ /* 0x040fe400078e021a */
[----:B------:R-:W-:-:S05]  /*1260*/  IMAD.WIDE.U32 R14, R197, R14, R42 ;  /* 0x0000000ec50e7225 */ /* 0x000fca00078e002a */
[----:B------:R-:W-:Y:S02]  /*1270*/  IADD3 R26, R15, R26, RZ ;  /* 0x0000001a0f1a7210 */ /* 0x000fe40007ffe0ff */
[----:B------:R-:W-:Y:S02]  /*1280*/  MOV R27, R14 ;  /* 0x0000000e001b7202 */ /* 0x000fe40000000f00 */
.L_x_48:
[----:B------:R-:W-:Y:S05]  /*1290*/  @P1 BRA `(.L_x_49) ;  /* 0x0000000000301947 */ /* 0x000fea0003800000 */
        /* <DEDUP_REMOVED lines=11> */
[----:B------:R-:W-:-:S07]  /*1350*/  MOV R29, R14 ;  /* 0x0000000e001d7202 */ /* 0x000fce0000000f00 */
.L_x_49:
[----:B------:R-:W-:Y:S01]  /*1360*/  @P0 IMAD.WIDE.U32 R14, R19, R12, RZ ;  /* 0x0000000c130e0225 */ /* 0x000fe200078e00ff */
[----:B------:R-:W-:Y:S02]  /*1370*/  ISETP.NE.AND P5, PT, R34, RZ, PT ;  /* 0x000000ff2200720c */ /* 0x000fe40003fa5270 */
[----:B------:R-:W-:Y:S01]  /*1380*/  @!P6 LOP3.LUT R17, RZ, R25, RZ, 0x33, !PT ;  /* 0x00000019ff11e212 */ /* 0x000fe200078e33ff */
[----:B------:R-:W-:Y:S02]  /*1390*/  IMAD R37, R38, UR8, R37 ;  /* 0x0000000826257c24 */ /* 0x000fe4000f8e0225 */
[----:B------:R-:W-:-:S04]  /*13a0*/  IMAD.WIDE.U32 R40, R40, UR8, RZ ;  /* 0x0000000828287c25 */ /* 0x000fc8000f8e00ff */
[----:B------:R-:W-:Y:S01]  /*13b0*/  @P0 IMAD R13, R19, R13, R15 ;  /* 0x0000000d130d0224 */ /* 0x000fe200078e020f */
[----:B------:R-:W-:Y:S01]  /*13c0*/  IADD3 R37, R41, R37, RZ ;  /* 0x0000002529257210 */ /* 0x000fe20007ffe0ff */
[----:B------:R-:W-:-:S04]  /*13d0*/  IMAD.WIDE.U32 R38, R19, UR8, RZ ;  /* 0x0000000813267c25 */ /* 0x000fc8000f8e00ff */
[----:B------:R-:W-:Y:S02]  /*13e0*/  IMAD R12, R19, UR9, RZ ;  /* 0x00000009130c7c24 */ /* 0x000fe4000f8e02ff */
[----:B------:R-:W-:Y:S02]  /*13f0*/  @P2 IMAD R15, R197, R33, RZ ;  /* 0x00000021c50f2224 */ /* 0x000fe400078e02ff */
[----:B-1----:R-:W-:Y:S01]  /*1400*/  @!P0 IMAD R16, R16, R10, RZ ;  /* 0x0000000a10108224 */ /* 0x002fe200078e02ff */
[----:B------:R-:W-:Y:S01]  /*1410*/  @P0 IADD3 R37, R39, R12, RZ ;  /* 0x0000000c27250210 */ /* 0x000fe20007ffe0ff */
[----:B------:R-:W-:Y:S01]  /*1420*/  @!P0 IMAD.WIDE.U32 R42, R197, R10, RZ ;  /* 0x0000000ac52a8225 */ /* 0x000fe200078e00ff */
[----:B------:R-:W-:Y:S02]  /*1430*/  SEL R10, R40, R38, !P0 ;  /* 0x00000026280a7207 */ /* 0x000fe40004000000 */
[----:B------:R-:W-:Y:S01]  /*1440*/  @P2 SEL R15, R15, R19, !P0 ;  /* 0x000000130f0f2207 */ /* 0x000fe20004000000 */
[----:B------:R-:W-:Y:S01]  /*1450*/  @!P0 IMAD R11, R197, R11, R16 ;  /* 0x0000000bc50b8224 */ /* 0x000fe200078e0210 */
[----:B------:R-:W-:Y:S01]  /*1460*/  @!P0 MOV R14, R42 ;  /* 0x0000002a000e8202 */ /* 0x000fe20000000f00 */
[----:B--2---:R-:W-:Y:S01]  /*1470*/  IMAD.WIDE.U32 R38, R31, R8, RZ ;  /* 0x000000081f267225 */ /* 0x004fe200078e00ff */
[----:B------:R-:W-:-:S02]  /*1480*/  SHF.R.S32.HI R12, RZ, 0x1f, R0 ;  /* 0x0000001fff0c7819 */ /* 0x000fc40000011400 */
[----:B------:R-:W-:Y:S01]  /*1490*/  @!P0 IADD3 R13, R43, R11, RZ ;  /* 0x0000000b2b0d8210 */ /* 0x000fe20007ffe0ff */
[----:B------:R-:W-:Y:S01]  /*14a0*/  @P2 IMAD R15, R196, R32, R15 ;  /* 0x00000020c40f2224 */ /* 0x000fe200078e020f */
[----:B------:R-:W-:Y:S01]  /*14b0*/  SEL R25, R38, RZ, P5 ;  /* 0x000000ff26197207 */ /* 0x000fe20002800000 */
[----:B------:R-:W-:Y:S01]  /*14c0*/  IMAD R9, R31, R9, R39 ;  /* 0x000000091f097224 */ /* 0x000fe200078e0227 */
[--C-:B------:R-:W-:Y:S01]  /*14d0*/  SHF.R.S32.HI R31, RZ, 0x1f, R196.reuse ;  /* 0x0000001fff1f7819 */ /* 0x100fe200000114c4 */
[----:B------:R-:W-:Y:S02]  /*14e0*/  @!P2 IMAD R11, R197, UR14, R196 ;  /* 0x0000000ec50bac24 */ /* 0x000fe4000f8e02c4 */
[----:B------:R-:W-:Y:S01]  /*14f0*/  IMAD R32, R196, UR4, RZ ;  /* 0x00000004c4207c24 */ /* 0x000fe2000f8e02ff */
[----:B------:R-:W-:Y:S01]  /*1500*/  SEL R16, R9, RZ, P5 ;  /* 0x000000ff09107207 */ /* 0x000fe20002800000 */
[----:B------:R-:W-:-:S03]  /*1510*/  IMAD.WIDE.U32 R38, R30, UR8, RZ ;  /* 0x000000081e267c25 */ /* 0x000fc6000f8e00ff */
[----:B------:R-:W-:Y:S01]  /*1520*/  SHF.R.S32.HI R30, RZ, 0x1f, R32 ;  /* 0x0000001fff1e7819 */ /* 0x000fe20000011420 */
[----:B------:R-:W-:Y:S01]  /*1530*/  @!P2 IMAD R15, R11, R33, RZ ;  /* 0x000000210b0fa224 */ /* 0x000fe200078e02ff */
[----:B------:R-:W-:Y:S02]  /*1540*/  IADD3 R36, R39, R36, RZ ;  /* 0x0000002427247210 */ /* 0x000fe40007ffe0ff */
[----:B------:R-:W-:Y:S01]  /*1550*/  SHF.R.S32.HI R11, RZ, 0x1f, R17 ;  /* 0x0000001fff0b7819 */ /* 0x000fe20000011411 */
        /* <DEDUP_REMOVED lines=8> */
.L_x_50:
[----:B------:R-:W-:-:S04]  /*15e0*/  IMAD R8, R197, UR14, R196 ;  /* 0x0000000ec5087c24 */ /* 0x000fc8000f8e02c4 */
[----:B------:R-:W-:-:S07]  /*15f0*/  IMAD R35, R8, R35, RZ ;  /* 0x0000002308237224 */ /* 0x000fce00078e02ff */
.L_x_51:
[----:B------:R-:W1:Y:S01]  /*1600*/  LDC.64 R8, c[0x0][0x420] ;  /* 0x00010800ff087b82 */ /* 0x000e620000000a00 */
[----:B------:R-:W-:Y:S01]  /*1610*/  UIMAD UR14, UR4, UR14, URZ ;  /* 0x0000000e040e72a4 */ /* 0x000fe2000f8e023f */
[----:B------:R-:W-:Y:S01]  /*1620*/  IADD3 R40, P0, R186, R14, RZ ;  /* 0x0000000eba287210 */ /* 0x000fe20007f1e0ff */
[----:B------:R-:W-:Y:S01]  /*1630*/  ULDC.64 UR10, c[0x0][0x210] ;  /* 0x00008400000a7ab9 */ /* 0x000fe20000000a00 */
[----:B------:R-:W-:Y:S01]  /*1640*/  SHF.R.S32.HI R187, RZ, 0x1f, R186 ;  /* 0x0000001fffbb7819 */ /* 0x000fe200000114ba */
[----:B------:R-:W-:Y:S01]  /*1650*/  USHF.L.U32 UR15, UR14, 0x6, URZ ;  /* 0x000000060e0f7899 */ /* 0x000fe2000800063f */
[----:B------:R-:W-:Y:S01]  /*1660*/  IADD3 R14, P4, R184, R22, RZ ;  /* 0x00000016b80e7210 */ /* 0x000fe20007f9e0ff */
[----:B------:R-:W-:Y:S01]  /*1670*/  IMAD R19, R183, UR14, R190 ;  /* 0x0000000eb7137c24 */ /* 0x000fe2000f8e02be */
[----:B------:R-:W-:Y:S01]  /*1680*/  IADD3 R35, R22, R35, RZ ;  /* 0x0000002316237210 */ /* 0x000fe20007ffe0ff */
[----:B------:R-:W-:Y:S01]  /*1690*/  IMAD.X R41, R187, 0x1, R13, P0 ;  /* 0x00000001bb297824 */ /* 0x000fe200000e060d */
[----:B------:R-:W-:Y:S01]  /*16a0*/  USHF.R.S32.HI UR4, URZ, 0x1f, UR15 ;  /* 0x0000001f3f047899 */ /* 0x000fe2000801140f */
[----:B------:R-:W-:Y:S01]  /*16b0*/  IADD3 R32, P3, P2, R38, UR15, R32 ;  /* 0x0000000f26207c10 */ /* 0x000fe2000fa7e020 */
[----:B------:R-:W-:Y:S01]  /*16c0*/  IMAD.WIDE.U32 R38, R14, R4, R186 ;  /* 0x000000040e267225 */ /* 0x000fe200078e00ba */
[----:B------:R-:W-:Y:S01]  /*16d0*/  IADD3 R15, R22, R15, RZ ;  /* 0x0000000f160f7210 */ /* 0x000fe20007ffe0ff */
[----:B------:R-:W-:Y:S01]  /*16e0*/  ULDC.64 UR8, c[0x0][0x3e0] ;  /* 0x0000f80000087ab9 */ /* 0x000fe20000000a00 */
[----:B------:R-:W-:Y:S01]  /*16f0*/  IADD3 R25, P1, P0, R25, R32, R10 ;  /* 0x0000002019197210 */ /* 0x000fe2000783e00a */
[----:B------:R-:W-:Y:S01]  /*1700*/  BSSY B1, `(.L_x_47) ;  /* 0x0000646000017945 */ /* 0x000fe20003800000 */
[----:B------:R-:W-:Y:S01]  /*1710*/  SHF.R.S32.HI R10, RZ, 0x1f, R184 ;  /* 0x0000001fff0a7819 */ /* 0x000fe200000114b8 */
[----:B------:R-:W2:Y:S01]  /*1720*/  LDC.64 R32, c[0x0][0x478] ;  /* 0x00011e00ff207b82 */ /* 0x000ea20000000a00 */
[----:B------:R-:W-:Y:S01]  /*1730*/  IADD3.X R30, R36, UR4, R30, P3, P2 ;  /* 0x00000004241e7c10 */ /* 0x000fe20009fe441e */
[----:B------:R-:W-:Y:S01]  /*1740*/  ULDC.64 UR4, c[0x0][0x428] ;  /* 0x00010a0000047ab9 */ /* 0x000fe20000000a00 */
[----:B------:R-:W-:-:S02]  /*1750*/  ISETP.GE.AND P3, PT, R18, 0x1, PT ;  /* 0x000000011200780c */ /* 0x000fc40003f66270 */
[----:B------:R-:W-:Y:S01]  /*1760*/  IADD3.X R16, R16, R30, R37, P1, P0 ;  /* 0x0000001e10107210 */ /* 0x000fe20000fe0425 */
[-C--:B-1----:R-:W-:Y:S01]  /*1770*/  IMAD R13, R21, R8.reuse, RZ ;  /* 0x00000008150d7224 */ /* 0x082fe200078e02ff */
[C---:B------:R-:W-:Y:S01]  /*1780*/  IADD3 R25, P0, R19.reuse, R25, RZ ;  /* 0x0000001913197210 */ /* 0x040fe20007f1e0ff */
[----:B------:R-:W-:Y:S01]  /*1790*/  IMAD.WIDE.U32 R40, R22, R8, R40 ;  /* 0x0000000816287225 */ /* 0x000fe200078e0028 */
[----:B------:R-:W1:Y:S01]  /*17a0*/  LDC.64 R36, c[0x0][0x2b0] ;  /* 0x0000ac00ff247b82 */ /* 0x000e620000000a00 */
[----:B------:R-:W-:Y:S02]  /*17b0*/  LEA.HI.SX32 R20, R20, 0xffffffff, 0x1a ;  /* 0xffffffff14147811 */ /* 0x000fe400078fd2ff */
[----:B------:R-:W-:Y:S01]  /*17c0*/  IMAD R13, R22, R9, R13 ;  /* 0x00000009160d7224 */ /* 0x000fe200078e020d */
[----:B------:R-:W-:Y:S01]  /*17d0*/  IADD3 R22, P1, R24, R38, RZ ;  /* 0x0000002618167210 */ /* 0x000fe20007f3e0ff */
[----:B------:R-:W-:Y:S01]  /*17e0*/  IMAD.X R21, R10, 0x1, R21, P4 ;  /* 0x000000010a157824 */ /* 0x000fe200020e0615 */
[----:B------:R-:W-:Y:S01]  /*17f0*/  LEA.HI.X.SX32 R16, R19, R16, 0x1, P0 ;  /* 0x0000001013107211 */ /* 0x000fe200000f0eff */
[----:B------:R-:W-:-:S02]  /*1800*/  IMAD.IADD R41, R41, 0x1, R13 ;  /* 0x0000000129297824 */ /* 0x000fc400078e020d */
[----:B------:R-:W-:Y:S02]  /*1810*/  IMAD R13, R21, R4, RZ ;  /* 0x00000004150d7224 */ /* 0x000fe400078e02ff */
[----:B------:R-:W-:Y:S02]  /*1820*/  IMAD R21, R31, UR4, RZ ;  /* 0x000000041f157c24 */ /* 0x000fe4000f8e02ff */
[----:B------:R-:W-:Y:S02]  /*1830*/  IMAD R13, R14, R5, R13 ;  /* 0x000000050e0d7224 */ /* 0x000fe400078e020d */
[C---:B------:R-:W-:Y:S02]  /*1840*/  IMAD R14, R196.reuse, UR5, R21 ;  /* 0x00000005c40e7c24 */ /* 0x040fe4000f8e0215 */
[----:B------:R-:W-:Y:S01]  /*1850*/  IMAD.WIDE.U32 R40, R196, UR4, R40 ;  /* 0x00000004c4287c25 */ /* 0x000fe2000f8e0028 */
[----:B------:R-:W-:Y:S01]  /*1860*/  ULDC.64 UR4, c[0x0][0x258] ;  /* 0x0000960000047ab9 */ /* 0x000fe20000000a00 */
[----:B------:R-:W-:-:S02]  /*1870*/  IADD3.X R23, R23, R39, R13, P1, !PT ;  /* 0x0000002717177210 */ /* 0x000fc40000ffe40d */
[----:B------:R-:W-:Y:S02]  /*1880*/  IMAD.IADD R41, R41, 0x1, R14 ;  /* 0x0000000129297824 */ /* 0x000fe400078e020e */
[----:B------:R-:W-:Y:S02]  /*1890*/  IMAD R31, R31, UR4, RZ ;  /* 0x000000041f1f7c24 */ /* 0x000fe4000f8e02ff */
[-C--:B------:R-:W-:Y:S02]  /*18a0*/  IMAD R13, R10, R8.reuse, RZ ;  /* 0x000000080a0d7224 */ /* 0x080fe400078e02ff */
[C---:B------:R-:W-:Y:S02]  /*18b0*/  IMAD R31, R196.reuse, UR5, R31 ;  /* 0x00000005c41f7c24 */ /* 0x040fe4000f8e021f */
[----:B------:R-:W-:Y:S01]  /*18c0*/  IMAD.WIDE.U32 R22, R196, UR4, R22 ;  /* 0x00000004c4167c25 */ /* 0x000fe2000f8e0016 */
[----:B------:R-:W-:Y:S02]  /*18d0*/  ULDC.64 UR4, c[0x0][0x400] ;  /* 0x0001000000047ab9 */ /* 0x000fe40000000a00 */
[----:B------:R-:W-:Y:S01]  /*18e0*/  LEA R232, P0, R25, UR4, 0x2 ;  /* 0x0000000419e87c11 */ /* 0x000fe2000f8010ff */
[C---:B------:R-:W-:Y:S01]  /*18f0*/  IMAD R13, R184.reuse, R9, R13 ;  /* 0x00000009b80d7224 */ /* 0x040fe200078e020d */
[----:B------:R-:W-:Y:S01]  /*1900*/  IADD3 R31, R23, R31, RZ ;  /* 0x0000001f171f7210 */ /* 0x000fe20007ffe0ff */
[----:B------:R-:W-:Y:S01]  /*1910*/  IMAD.WIDE.U32 R40, R184, R8, R40 ;  /* 0x00000008b8287225 */ /* 0x000fe200078e0028 */
[----:B------:R-:W-:-:S02]  /*1920*/  LEA R230, P2, R22, UR10, 0x1 ;  /* 0x0000000a16e67c11 */ /* 0x000fc4000f8408ff */
[----:B------:R-:W-:Y:S01]  /*1930*/  LEA.HI.X R227, R25, UR5, R16, 0x2, P0 ;  /* 0x0000000519e37c11 */ /* 0x000fe200080f1410 */
[----:B------:R-:W-:Y:S01]  /*1940*/  IMAD.IADD R13, R41, 0x1, R13 ;  /* 0x00000001290d7824 */ /* 0x000fe200078e020d */
[----:B------:R-:W-:Y:S01]  /*1950*/  LEA R228, P1, R40, UR8, 0x1 ;  /* 0x0000000828e47c11 */ /* 0x000fe2000f8208ff */
[----:B-1----:R-:W-:Y:S01]  /*1960*/  IMAD.WIDE R36, R15, 0x4, R36 ;  /* 0x000000040f247825 */ /* 0x002fe200078e0224 */
[----:B------:R-:W-:Y:S02]  /*1970*/  LEA.HI.X R231, R22, UR11, R31, 0x1, P2 ;  /* 0x0000000b16e77c11 */ /* 0x000fe400090f0c1f */
[----:B------:R-:W-:Y:S01]  /*1980*/  LEA.HI.X R229, R40, UR9, R13, 0x1, P1 ;  /* 0x0000000928e57c11 */ /* 0x000fe200088f0c0d */
[----:B--2---:R-:W-:Y:S01]  /*1990*/  IMAD.WIDE R32, R35, 0x4, R32 ;  /* 0x0000000423207825 */ /* 0x004fe200078e0220 */
[----:B------:R-:W-:Y:S07]  /*19a0*/  @!P3 BRA `(.L_x_52) ;  /* 0x000000540088b947 */ /* 0x000fee0003800000 */
[----:B------:R-:W-:Y:S01]  /*19b0*/  @P5 BAR.SYNC.DEFER_BLOCKING 0x0 ;  /* 0x0000000000005b1d */ /* 0x000fe20000010000 */
[----:B------:R-:W-:Y:S01]  /*19c0*/  IMAD R13, R198, -0x80, R222 ;  /* 0xffffff80c60d7824 */ /* 0x000fe200078e02de */
[----:B------:R-:W-:Y:S01]  /*19d0*/  MOV R221, R20 ;  /* 0x0000001400dd7202 */ /* 0x000fe20000000f00 */
[C---:B------:R-:W-:Y:S01]  /*19e0*/  VIADD R14, R184.reuse, 0x40 ;  /* 0x00000040b80e7836 */ /* 0x040fe20000000000 */
[----:B------:R-:W-:Y:S01]  /*19f0*/  IADD3 R16, R184, 0x60, RZ ;  /* 0x00000060b8107810 */ /* 0x000fe20007ffe0ff */
[-C--:B------:R-:W-:Y:S01]  /*1a00*/  IMAD.WIDE.U32 R20, R0, R6.reuse, R186 ;  /* 0x0000000600147225 */ /* 0x080fe200078e00ba */
[-C--:B------:R-:W-:Y:S01]  /*1a10*/  ISETP.GE.AND P3, PT, R184, R13.reuse, PT ;  /* 0x0000000db800720c */ /* 0x080fe20003f66270 */
[----:B------:R-:W-:Y:S01]  /*1a20*/  ULDC.64 UR4, c[0x0][0x268] ;  /* 0x00009a0000047ab9 */ /* 0x000fe20000000a00 */
[-C--:B------:R-:W-:Y:S01]  /*1a30*/  ISETP.GE.AND P6, PT, R14, R13.reuse, PT ;  /* 0x0000000d0e00720c */ /* 0x080fe20003fc6270 */
[----:B------:R-:W-:Y:S01]  /*1a40*/  IMAD R15, R12, R6, RZ ;  /* 0x000000060c0f7224 */ /* 0x000fe200078e02ff */
[----:B------:R-:W-:Y:S01]  /*1a50*/  IADD3 R20, P0, R29, R20, RZ ;  /* 0x000000141d147210 */ /* 0x000fe20007f1e0ff */
[----:B------:R-:W-:Y:S01]  /*1a60*/  VIADD R14, R184, 0x20 ;  /* 0x00000020b80e7836 */ /* 0x000fe20000000000 */
[----:B------:R-:W-:Y:S01]  /*1a70*/  ISETP.GE.AND P1, PT, R16, R13, PT ;  /* 0x0000000d1000720c */ /* 0x000fe20003f26270 */
[----:B------:R-:W-:Y:S01]  /*1a80*/  IMAD R15, R0, R7, R15 ;  /* 0x00000007000f7224 */ /* 0x000fe200078e020f */
[----:B------:R-:W-:Y:S01]  /*1a90*/  BSSY B0, `(.L_x_53) ;  /* 0x0000025000007945 */ /* 0x000fe20003800000 */
[----:B------:R-:W-:Y:S01]  /*1aa0*/  IMAD R18, R221, -0x40, R18 ;  /* 0xffffffc0dd127824 */ /* 0x000fe200078e0212 */
[----:B------:R-:W-:Y:S01]  /*1ab0*/  ISETP.GE.AND P4, PT, R14, R13, PT ;  /* 0x0000000d0e00720c */ /* 0x000fe20003f86270 */
[----:B------:R-:W-:Y:S01]  /*1ac0*/  IMAD.WIDE.U32 R22, R0, R2, R186 ;  /* 0x0000000200167225 */ /* 0x000fe200078e00ba */
[----:B------:R-:W-:-:S02]  /*1ad0*/  IADD3.X R21, R28, R21, R15, P0, !PT ;  /* 0x000000151c157210 */ /* 0x000fc400007fe40f */
[----:B------:R-:W-:Y:S01]  /*1ae0*/  ISETP.GE.AND P2, PT, R14, R18, PT ;  /* 0x000000120e00720c */ /* 0x000fe20003f46270 */
[----:B------:R-:W-:Y:S01]  /*1af0*/  IMAD R12, R12, R2, RZ ;  /* 0x000000020c0c7224 */ /* 0x000fe200078e02ff */
[----:B------:R-:W-:Y:S01]  /*1b00*/  IADD3 R22, P0, R27, R22, RZ ;  /* 0x000000161b167210 */ /* 0x000fe20007f1e0ff */
[----:B------:R-:W-:Y:S01]  /*1b10*/  IMAD R14, R11, UR4, RZ ;  /* 0x000000040b0e7c24 */ /* 0x000fe2000f8e02ff */
[----:B------:R1:W-:Y:S01]  /*1b20*/  @P3 STS.128 [R195+0xa000], RZ ;  /* 0x00a000ffc3003388 */ /* 0x0003e20000000c00 */
[----:B------:R-:W-:Y:S01]  /*1b30*/  IMAD R12, R0, R3, R12 ;  /* 0x00000003000c7224 */ /* 0x000fe200078e020c */
[----:B------:R-:W-:Y:S01]  /*1b40*/  LEA.HI R15, R221, R221, RZ, 0x1 ;  /* 0x000000dddd0f7211 */ /* 0x000fe200078f08ff */
[C---:B------:R-:W-:Y:S01]  /*1b50*/  IMAD R14, R17.reuse, UR5, R14 ;  /* 0x00000005110e7c24 */ /* 0x040fe2000f8e020e */
[----:B------:R-:W-:Y:S01]  /*1b60*/  P2R R13, PR, RZ, 0x2 ;  /* 0x00000002ff0d7803 */ /* 0x000fe20000000000 */
[----:B------:R-:W-:Y:S01]  /*1b70*/  IMAD.WIDE.U32 R20, R17, UR4, R20 ;  /* 0x0000000411147c25 */ /* 0x000fe2000f8e0014 */
[----:B------:R-:W-:-:S02]  /*1b80*/  ISETP.GE.AND P1, PT, R184, R18, PT ;  /* 0x00000012b800720c */ /* 0x000fc40003f26270 */
[----:B------:R-:W-:Y:S01]  /*1b90*/  IADD3.X R23, R26, R23, R12, P0, !PT ;  /* 0x000000171a177210 */ /* 0x000fe200007fe40c */
[----:B------:R-:W-:Y:S01]  /*1ba0*/  IMAD.IADD R14, R21, 0x1, R14 ;  /* 0x00000001150e7824 */ /* 0x000fe200078e020e */
[----:B------:R-:W-:Y:S01]  /*1bb0*/  LOP3.LUT R15, R15, 0xfffffffe, RZ, 0xc0, !PT ;  /* 0xfffffffe0f0f7812 */ /* 0x000fe200078ec0ff */
[----:B------:R-:W-:Y:S08]  /*1bc0*/  @P3 BRA `(.L_x_54) ;  /* 0x0000000000443947 */ /* 0x000ff00003800000 */
[----:B------:R-:W-:Y:S02]  /*1bd0*/  ULDC UR4, c[0x0][0x2d0] ;  /* 0x0000b40000047ab9 */ /* 0x000fe40000000800 */
[----:B------:R-:W-:-:S13]  /*1be0*/  ISETP.GE.AND P0, PT, R186, UR4, PT ;  /* 0x00000004ba007c0c */ /* 0x000fda000bf06270 */
[----:B------:R2:W-:Y:S01]  /*1bf0*/  @P0 STS.128 [R195+0xa000], RZ ;  /* 0x00a000ffc3000388 */ /* 0x0005e20000000c00 */
[----:B------:R-:W-:Y:S05]  /*1c00*/  @P0 BRA `(.L_x_54) ;  /* 0x0000000000340947 */ /* 0x000fea0003800000 */
[----:B------:R-:W-:Y:S01]  /*1c10*/  MOV R24, R20 ;  /* 0x0000001400187202 */ /* 0x000fe20000000f00 */
[----:B------:R-:W-:Y:S01]  /*1c20*/  IMAD R12, R10, R6, RZ ;  /* 0x000000060a0c7224 */ /* 0x000fe200078e02ff */
[----:B------:R-:W-:Y:S01]  /*1c30*/  MOV R25, R14 ;  /* 0x0000000e00197202 */ /* 0x000fe20000000f00 */
[----:B------:R-:W-:Y:S02]  /*1c40*/  ULDC.64 UR4, c[0x0][0x220] ;  /* 0x0000880000047ab9 */ /* 0x000fe40000000a00 */
[C---:B------:R-:W-:Y:S02]  /*1c50*/  IMAD R12, R184.reuse, R7, R12 ;  /* 0x00000007b80c7224 */ /* 0x040fe400078e020c */
[----:B------:R-:W-:-:S05]  /*1c60*/  IMAD.WIDE.U32 R24, R184, R6, R24 ;  /* 0x00000006b8187225 */ /* 0x000fca00078e0018 */
[----:B------:R-:W-:Y:S02]  /*1c70*/  IADD3 R12, R25, R12, RZ ;  /* 0x0000000c190c7210 */ /* 0x000fe40007ffe0ff */
[----:B------:R-:W-:-:S04]  /*1c80*/  LEA R26, P0, R24, UR4, 0x1 ;  /* 0x00000004181a7c11 */ /* 0x000fc8000f8008ff */
[----:B------:R-:W-:-:S05]  /*1c90*/  LEA.HI.X R27, R24, UR5, R12, 0x1, P0 ;  /* 0x00000005181b7c11 */ /* 0x000fca00080f0c0c */
[----:B------:R-:W-:Y:S01]  /*1ca0*/  @!PT LDS RZ, [RZ] ;  /* 0x00000000fffff984 */ /* 0x000fe20000000800 */
[----:B------:R-:W-:Y:S01]  /*1cb0*/  @!PT LDS RZ, [RZ] ;  /* 0x00000000fffff984 */ /* 0x000fe20000000800 */
[----:B------:R-:W-:Y:S01]  /*1cc0*/  @!PT LDS RZ, [RZ] ;  /* 0x00000000fffff984 */ /* 0x000fe20000000800 */
[----:B------:R3:W-:Y:S04]  /*1cd0*/  LDGSTS.E.BYPASS.LTC128B.128 [R195+0xa000], desc[UR16][R26.64] ;  /* 0x0a0000001ac37fae */ /* 0x0007e8000b901d50 */
.L_x_54:
[----:B------:R-:W-:Y:S05]  /*1ce0*/  BSYNC B0 ;  /* 0x0000000000007941 */ /* 0x000fea0003800000 */
.L_x_53:
[----:B------:R4:W-:Y:S01]  /*1cf0*/  @P4 STS.128 [R195+0xb000], RZ ;  /* 0x00b000ffc3004388 */ /* 0x0009e20000000c00 */
[----:B------:R-:W-:Y:S04]  /*1d00*/  BSSY B0, `(.L_x_55) ;  /* 0x0000015000007945 */ /* 0x000fe80003800000 */
[----:B------:R-:W-:Y:S05]  /*1d10*/  @P4 BRA `(.L_x_56) ;  /* 0x00000000004c4947 */ /* 0x000fea0003800000 */
[----:B------:R-:W-:Y:S02]  /*1d20*/  ULDC UR4, c[0x0][0x2d0] ;  /* 0x0000b40000047ab9 */ /* 0x000fe40000000800 */
[----:B------:R-:W-:-:S13]  /*1d30*/  ISETP.GE.AND P0, PT, R186, UR4, PT ;  /* 0x00000004ba007c0c */ /* 0x000fda000bf06270 */
[----:B------:R1:W-:Y:S01]  /*1d40*/  @P0 STS.128 [R195+0xb000], RZ ;  /* 0x00b000ffc3000388 */ /* 0x0003e20000000c00 */
[----:B------:R-:W-:Y:S05]  /*1d50*/  @P0 BRA `(.L_x_56) ;  /* 0x00000000003c0947 */ /* 0x000fea0003800000 */
[----:B------:R-:W-:Y:S01]  /*1d60*/  IADD3 R16, P0, R184, 0x20, RZ ;  /* 0x00000020b8107810 */ /* 0x000fe20007f1e0ff */
[----:B------:R-:W-:Y:S01]  /*1d70*/  IMAD.MOV.U32 R24, RZ, RZ, R20 ;  /* 0x000000ffff187224 */ /* 0x000fe200078e0014 */
[----:B------:R-:W-:Y:S01]  /*1d80*/  MOV R25, R14 ;  /* 0x0000000e00197202 */ /* 0x000fe20000000f00 */
[----:B------:R-:W-:Y:S02]  /*1d90*/  ULDC.64 UR4, c[0x0][0x220] ;  /* 0x0000880000047ab9 */ /* 0x000fe40000000a00 */
[----:B------:R-:W-:Y:S02]  /*1da0*/  IMAD.X R12, RZ, RZ, R10, P0 ;  /* 0x000000ffff0c7224 */ /* 0x000fe400000e060a */
[----:B------:R-:W-:-:S04]  /*1db0*/  IMAD.WIDE.U32 R24, R16, R6, R24 ;  /* 0x0000000610187225 */ /* 0x000fc800078e0018 */
[----:B------:R-:W-:Y:S01]  /*1dc0*/  IMAD R12, R12, R6, RZ ;  /* 0x000000060c0c7224 */ /* 0x000fe200078e02ff */
[----:B---3--:R-:W-:-:S03]  /*1dd0*/  LEA R26, P0, R24, UR4, 0x1 ;  /* 0x00000004181a7c11 */ /* 0x008fc6000f8008ff */
[----:B------:R-:W-:-:S05]  /*1de0*/  IMAD R12, R16, R7, R12 ;  /* 0x00000007100c7224 */ /* 0x000fca00078e020c */
[----:B------:R-:W-:-:S04]  /*1df0*/  IADD3 R12, R25, R12, RZ ;  /* 0x0000000c190c7210 */ /* 0x000fc80007ffe0ff */
[----:B------:R-:W-:-:S05]  /*1e00*/  LEA.HI.X R27, R24, UR5, R12, 0x1, P0 ;  /* 0x00000005181b7c11 */ /* 0x000fca00080f0c0c */
[----:B------:R-:W-:Y:S01]  /*1e10*/  @!PT LDS RZ, [RZ] ;  /* 0x00000000fffff984 */ /* 0x000fe20000000800 */
[----:B------:R-:W-:Y:S01]  /*1e20*/  @!PT LDS RZ, [RZ] ;  /* 0x00000000fffff984 */ /* 0x000fe20000000800 */
[----:B------:R-:W-:Y:S01]  /*1e30*/  @!PT LDS RZ, [RZ] ;  /* 0x00000000fffff984 */ /* 0x000fe20000000800 */
[----:B------:R3:W-:Y:S02]  /*1e40*/  LDGSTS.E.BYPASS.LTC128B.128 [R195+0xb000], desc[UR16][R26.64] ;  /* 0x0b0000001ac37fae */ /* 0x0007e4000b901d50 */
.L_x_56:
[----:B------:R-:W-:Y:S05]  /*1e50*/  BSYNC B0 ;  /* 0x0000000000007941 */ /* 0x000fea0003800000 */
.L_x_55:
        /* <DEDUP_REMOVED lines=22> */
.L_x_58:
[----:B------:R-:W-:Y:S05]  /*1fc0*/  BSYNC B0 ;  /* 0x0000000000007941 */ /* 0x000fea0003800000 */
.L_x_57:
[----:B------:R-:W-:Y:S01]  /*1fd0*/  ISETP.NE.AND P0, PT, R13, RZ, PT ;  /* 0x000000ff0d00720c */ /* 0x000fe20003f05270 */
[----:B------:R-:W-:-:S12]  /*1fe0*/  BSSY B0, `(.L_x_59) ;  /* 0x0000015000007945 */ /* 0x000fd80003800000 */
[----:B------:R1:W-:Y:S01]  /*1ff0*/  @P0 STS.128 [R195+0xd000], RZ ;  /* 0x00d000ffc3000388 */ /* 0x0003e20000000c00 */
[----:B------:R-:W-:Y:S05]  /*2000*/  @P0 BRA `(.L_x_60) ;  /* 0x0000000000480947 */ /* 0x000fea0003800000 */
[----:B------:R-:W-:Y:S02]  /*2010*/  ULDC UR4, c[0x0][0x2d0] ;  /* 0x0000b40000047ab9 */ /* 0x000fe40000000800 */
[----:B------:R-:W-:-:S13]  /*2020*/  ISETP.GE.AND P0, PT, R186, UR4, PT ;  /* 0x00000004ba007c0c */ /* 0x000fda000bf06270 */
[----:B------:R1:W-:Y:S01]  /*2030*/  @P0 STS.128 [R195+0xd000], RZ ;  /* 0x00d000ffc3000388 */ /* 0x0003e20000000c00 */
[----:B------:R-:W-:Y:S05]  /*2040*/  @P0 BRA `(.L_x_60) ;  /* 0x0000000000380947 */ /* 0x000fea0003800000 */
[----:B------:R-:W-:Y:S01]  /*2050*/  IADD3 R16, P0, R184, 0x60, RZ ;  /* 0x00000060b8107810 */ /* 0x000fe20007f1e0ff */
[----:B------:R-:W-:Y:S01]  /*2060*/  ULDC.64 UR4, c[0x0][0x220] ;  /* 0x0000880000047ab9 */ /* 0x000fe20000000a00 */
[----:B------:R-:W-:Y:S02]  /*2070*/  MOV R21, R14 ;  /* 0x0000000e00157202 */ /* 0x000fe40000000f00 */
[----:B------:R-:W-:Y:S01]  /*2080*/  IADD3.X R12, RZ, R10, RZ, P0, !PT ;  /* 0x0000000aff0c7210 */ /* 0x000fe200007fe4ff */
[----:B------:R-:W-:-:S04]  /*2090*/  IMAD.WIDE.U32 R20, R16, R6, R20 ;  /* 0x0000000610147225 */ /* 0x000fc800078e0014 */
[----:B------:R-:W-:Y:S01]  /*20a0*/  IMAD R12, R12, R6, RZ ;  /* 0x000000060c0c7224 */ /* 0x000fe200078e02ff */
[----:B------:R-:W-:-:S03]  /*20b0*/  LEA R6, P0, R20, UR4, 0x1 ;  /* 0x0000000414067c11 */ /* 0x000fc6000f8008ff */
[----:B------:R-:W-:-:S05]  /*20c0*/  IMAD R12, R16, R7, R12 ;  /* 0x00000007100c7224 */ /* 0x000fca00078e020c */
[----:B------:R-:W-:-:S04]  /*20d0*/  IADD3 R12, R21, R12, RZ ;  /* 0x0000000c150c7210 */ /* 0x000fc80007ffe0ff */
[----:B------:R-:W-:-:S05]  /*20e0*/  LEA.HI.X R7, R20, UR5, R12, 0x1, P0 ;  /* 0x0000000514077c11 */ /* 0x000fca00080f0c0c */
[----:B------:R-:W-:Y:S01]  /*20f0*/  @!PT LDS RZ, [RZ] ;  /* 0x00000000fffff984 */ /* 0x000fe20000000800 */
[----:B------:R-:W-:Y:S01]  /*2100*/  @!PT LDS RZ, [RZ] ;  /* 0x00000000fffff984 */ /* 0x000fe20000000800 */
[----:B------:R-:W-:Y:S01]  /*2110*/  @!PT LDS RZ, [RZ] ;  /* 0x00000000fffff984 */ /* 0x000fe20000000800 */
[----:B------:R1:W-:Y:S02]  /*2120*/  LDGSTS.E.BYPASS.LTC128B.128 [R195+0xd000], desc[UR16][R6.64] ;  /* 0x0d00000006c37fae */ /* 0x0003e4000b901d50 */
.L_x_60:
[----:B------:R-:W-:Y:S05]  /*2130*/  BSYNC B0 ;  /* 0x0000000000007941 */ /* 0x000fea0003800000 */
.L_x_59:
[----:B------:R-:W0:Y:S01]  /*2140*/  LDGDEPBAR ;  /* 0x00000000000079af */ /* 0x000e220000000000 */
[----:B------:R-:W-:Y:S01]  /*2150*/  BSSY B0, `(.L_x_61) ;  /* 0x000000c000007945 */ /* 0x000fe20003800000 */
[----:B------:R-:W-:Y:S02]  /*2160*/  IADD3 R15, R221, -R15, RZ ;  /* 0x8000000fdd0f7210 */ /* 0x000fe40007ffe0ff */
[----:B------:R1:W-:Y:S01]  /*2170*/  @P1 STS.128 [R195+0x4000], RZ ;  /* 0x004000ffc3001388 */ /* 0x0003e20000000c00 */
[----:B------:R-:W-:Y:S05]  /*2180*/  @P1 BRA `(.L_x_62) ;  /* 0x0000000000201947 */ /* 0x000fea0003800000 */
[----:B------:R-:W-:Y:S02]  /*2190*/  ULDC UR4, c[0x0][0x2d0] ;  /* 0x0000b40000047ab9 */ /* 0x000fe40000000800 */
[----:B------:R-:W-:-:S13]  /*21a0*/  ISETP.GE.AND P0, PT, R186, UR4, PT ;  /* 0x00000004ba007c0c */ /* 0x000fda000bf06270 */
[----:B------:R1:W-:Y:S01]  /*21b0*/  @P0 STS.128 [R195+0x4000], RZ ;  /* 0x004000ffc3000388 */ /* 0x0003e20000000c00 */
[----:B------:R-:W-:Y:S05]  /*21c0*/  @P0 BRA `(.L_x_62) ;  /* 0x0000000000100947 */ /* 0x000fea0003800000 */
[----:B------:R-:W-:Y:S01]  /*21d0*/  @!PT LDS RZ, [RZ] ;  /* 0x00000000fffff984 */ /* 0x000fe20000000800 */
[----:B------:R-:W-:Y:S01]  /*21e0*/  @!PT LDS RZ, [RZ] ;  /* 0x00000000fffff984 */ /* 0x000fe20000000800 */
[----:B------:R-:W-:Y:S01]  /*21f0*/  @!PT LDS RZ, [RZ] ;  /* 0x00000000fffff984 */ /* 0x000fe20000000800 */
[----:B------:R1:W-:Y:S02]  /*2200*/  LDGSTS.E.BYPASS.LTC128B.128 [R195+0x4000], desc[UR16][R228.64] ;  /* 0x04000000e4c37fae */ /* 0x0003e4000b901d50 */
.L_x_62:
[----:B------:R-:W-:Y:S05]  /*2210*/  BSYNC B0 ;  /* 0x0000000000007941 */ /* 0x000fea0003800000 */
.L_x_61:
[----:B------:R2:W-:Y:S01]  /*2220*/  @P2 STS.128 [R195+0x5000], RZ ;  /* 0x005000ffc3002388 */ /* 0x0005e20000000c00 */
[----:B-1----:R-:W-:Y:S01]  /*2230*/  VIADD R7, R191, 0x1000 ;  /* 0x00001000bf077836 */ /* 0x002fe20000000000 */
[----:B------:R-:W-:Y:S01]  /*2240*/  ISETP.NE.AND P0, PT, R15, 0x1, PT ;  /* 0x000000010f00780c */ /* 0x000fe20003f05270 */
[----:B------:R-:W-:Y:S03]  /*2250*/  BSSY B0, `(.L_x_63) ;  /* 0x000000f000007945 */ /* 0x000fe60003800000 */
[----:B------:R-:W-:Y:S02]  /*2260*/  SEL R7, R7, R191, !P0 ;  /* 0x000000bf07077207 */ /* 0x000fe40004000000 */
[----:B------:R-:W-:Y:S02]  /*2270*/  P2R R6, PR, RZ, 0x1 ;  /* 0x00000001ff067803 */ /* 0x000fe40000000000 */
[----:B------:R-:W-:Y:S01]  /*2280*/  LEA R220, R7, UR6, 0x1 ;  /* 0x0000000607dc7c11 */ /* 0x000fe2000f8e08ff */
[----:B------:R-:W-:Y:S06]  /*2290*/  @P2 BRA `(.L_x_64) ;  /* 0x0000000000282947 */ /* 0x000fec0003800000 */
[----:B------:R-:W-:Y:S02]  /*22a0*/  ULDC UR4, c[0x0][0x2d0] ;  /* 0x0000b40000047ab9 */ /* 0x000fe40000000800 */
[----:B------:R-:W-:-:S13]  /*22b0*/  ISETP.GE.AND P0, PT, R186, UR4, PT ;  /* 0x00000004ba007c0c */ /* 0x000fda000bf06270 */
[----:B------:R1:W-:Y:S01]  /*22c0*/  @P0 STS.128 [R195+0x5000], RZ ;  /* 0x005000ffc3000388 */ /* 0x0003e20000000c00 */
[----:B------:R-:W-:Y:S05]  /*22d0*/  @P0 BRA `(.L_x_64) ;  /* 0x0000000000180947 */ /* 0x000fea0003800000 */
[----:B------:R-:W-:-:S04]  /*22e0*/  LEA R14, P0, R8, R228, 0x6 ;  /* 0x000000e4080e7211 */ /* 0x000fc800078030ff */
[----:B------:R-:W-:-:S05]  /*22f0*/  LEA.HI.X R15, R8, R229, R9, 0x6, P0 ;  /* 0x000000e5080f7211 */ /* 0x000fca00000f3409 */
[----:B------:R-:W-:Y:S01]  /*2300*/  @!PT LDS RZ, [RZ] ;  /* 0x00000000fffff984 */ /* 0x000fe20000000800 */
[----:B------:R-:W-:Y:S01]  /*2310*/  @!PT LDS RZ, [RZ] ;  /* 0x00000000fffff984 */ /* 0x000fe20000000800 */
[----:B------:R-:W-:Y:S01]  /*2320*/  @!PT LDS RZ, [RZ] ;  /* 0x00000000fffff984 */ /* 0x000fe20000000800 */
[----:B------:R1:W-:Y:S04]  /*2330*/  LDGSTS.E.BYPASS.LTC128B.128 [R195+0x5000], desc[UR16][R14.64] ;  /* 0x050000000ec37fae */ /* 0x0003e8000b901d50 */
.L_x_64:
[----:B------:R-:W-:Y:S05]  /*2340*/  BSYNC B0 ;  /* 0x0000000000007941 */ /* 0x000fea0003800000 */
.L_x_63:
[----:B------:R1:W-:Y:S01]  /*2350*/  @P1 STS [R220], RZ ;  /* 0x000000ffdc001388 */ /* 0x0003e20000000800 */
[----:B------:R-:W-:Y:S01]  /*2360*/  BSSY B0, `(.L_x_65) ;  /* 0x0000011000007945 */ /* 0x000fe20003800000 */
[----:B------:R-:W-:Y:S02]  /*2370*/  IADD3 R7, R188, 0x28, RZ ;  /* 0x00000028bc077810 */ /* 0x000fe40007ffe0ff */
[----:B------:R1:W-:Y:S04]  /*2380*/  @P1 STS [R220+0x4], RZ ;  /* 0x000004ffdc001388 */ /* 0x0003e80000000800 */
[----:B------:R1:W-:Y:S04]  /*2390*/  @P1 STS [R220+0x8], RZ ;  /* 0x000008ffdc001388 */ /* 0x0003e80000000800 */
[----:B------:R1:W-:Y:S01]  /*23a0*/  @P1 STS [R220+0xc], RZ ;  /* 0x00000cffdc001388 */ /* 0x0003e20000000800 */
[----:B------:R-:W-:Y:S05]  /*23b0*/  @P1 BRA `(.L_x_66) ;  /* 0x00000000002c1947 */ /* 0x000fea0003800000 */
[----:B------:R-:W-:Y:S02]  /*23c0*/  ULDC UR4, c[0x0][0x2d0] ;  /* 0x0000b40000047ab9 */ /* 0x000fe40000000800 */
[----:B------:R-:W-:-:S13]  /*23d0*/  ISETP.GE.AND P0, PT, R186, UR4, PT ;  /* 0x00000004ba007c0c */ /* 0x000fda000bf06270 */
[----:B------:R1:W-:Y:S04]  /*23e0*/  @P0 STS [R220], RZ ;  /* 0x000000ffdc000388 */ /* 0x0003e80000000800 */
[----:B------:R1:W-:Y:S04]  /*23f0*/  @P0 STS [R220+0x4], RZ ;  /* 0x000004ffdc000388 */ /* 0x0003e80000000800 */
[----:B------:R1:W-:Y:S04]  /*2400*/  @P0 STS [R220+0x8], RZ ;  /* 0x000008ffdc000388 */ /* 0x0003e80000000800 */
[----:B------:R1:W-:Y:S01]  /*2410*/  @P0 STS [R220+0xc], RZ ;  /* 0x00000cffdc000388 */ /* 0x0003e20000000800 */
[----:B------:R-:W-:Y:S05]  /*2420*/  @P0 BRA `(.L_x_66) ;  /* 0x0000000000100947 */ /* 0x000fea0003800000 */
[----:B------:R-:W-:Y:S01]  /*2430*/  @!PT LDS RZ, [RZ] ;  /* 0x00000000fffff984 */ /* 0x000fe20000000800 */
[----:B------:R-:W-:Y:S01]  /*2440*/  @!PT LDS RZ, [RZ] ;  /* 0x00000000fffff984 */ /* 0x000fe20000000800 */
[----:B------:R-:W-:Y:S01]  /*2450*/  @!PT LDS RZ, [RZ] ;  /* 0x00000000fffff984 */ /* 0x000fe20000000800 */
[----:B------:R1:W-:Y:S02]  /*2460*/  LDGSTS.E.BYPASS.LTC128B.128 [R220], desc[UR16][R230.64] ;  /* 0x00000000e6dc7fae */ /* 0x0003e4000b901d50 */
.L_x_66:
[----:B------:R-:W-:Y:S05]  /*2470*/  BSYNC B0 ;  /* 0x0000000000007941 */ /* 0x000fea0003800000 */
.L_x_65:
[----:B------:R2:W-:Y:S01]  /*2480*/  @P2 STS [R220+0x1000], RZ ;  /* 0x001000ffdc002388 */ /* 0x0005e20000000800 */
[C---:B------:R-:W-:Y:S01]  /*2490*/  ISETP.GE.AND P5, PT, R7.reuse, R18, PT ;  /* 0x000000120700720c */ /* 0x040fe20003fa6270 */
[----:B------:R-:W-:Y:S01]  /*24a0*/  IMAD.MOV.U32 R213, RZ, RZ, R36 ;  /* 0x000000ffffd57224 */ /* 0x000fe200078e0024 */
[----:B------:R-:W-:Y:S01]  /*24b0*/  SHF.R.S32.HI R8, RZ, 0x1f, R7 ;  /* 0x0000001fff087819 */ /* 0x000fe20000011407 */
[----:B------:R2:W-:Y:S01]  /*24c0*/  @P2 STS [R220+0x1004], RZ ;  /* 0x001004ffdc002388 */ /* 0x0005e20000000800 */
[----:B------:R-:W-:Y:S01]  /*24d0*/  IMAD.MOV.U32 R212, RZ, RZ, R37 ;  /* 0x000000ffffd47224 */ /* 0x000fe200078e0025 */
[----:B------:R-:W-:Y:S02]  /*24e0*/  BSSY B0, `(.L_x_67) ;  /* 0x0000013000007945 */ /* 0x000fe40003800000 */
[----:B------:R2:W-:Y:S04]  /*24f0*/  @P2 STS [R220+0x1008], RZ ;  /* 0x001008ffdc002388 */ /* 0x0005e80000000800 */
[----:B------:R2:W-:Y:S02]  /*2500*/  @P2 STS [R220+0x100c], RZ ;  /* 0x00100cffdc002388 */ /* 0x0005e40000000800 */
[----:B-1----:R-:W-:-:S04]  /*2510*/  @!P5 LEA R14, P0, R7, R213, 0x2 ;  /* 0x000000d5070ed211 */ /* 0x002fc800078010ff */
[----:B------:R-:W-:Y:S01]  /*2520*/  @!P5 LEA.HI.X R15, R7, R212, R8, 0x2, P0 ;  /* 0x000000d4070fd211 */ /* 0x000fe200000f1408 */
[----:B------:R-:W-:Y:S08]  /*2530*/  @P2 BRA `(.L_x_68) ;  /* 0x0000000000342947 */ /* 0x000ff00003800000 */
[----:B------:R-:W-:Y:S02]  /*2540*/  ULDC UR4, c[0x0][0x2d0] ;  /* 0x0000b40000047ab9 */ /* 0x000fe40000000800 */
[----:B------:R-:W-:-:S13]  /*2550*/  ISETP.GE.AND P0, PT, R186, UR4, PT ;  /* 0x00000004ba007c0c */ /* 0x000fda000bf06270 */
[----:B------:R1:W-:Y:S04]  /*2560*/  @P0 STS [R220+0x1000], RZ ;  /* 0x001000ffdc000388 */ /* 0x0003e80000000800 */
[----:B------:R1:W-:Y:S04]  /*2570*/  @P0 STS [R220+0x1004], RZ ;  /* 0x001004ffdc000388 */ /* 0x0003e80000000800 */
[----:B------:R1:W-:Y:S04]  /*2580*/  @P0 STS [R220+0x1008], RZ ;  /* 0x001008ffdc000388 */ /* 0x0003e80000000800 */
[----:B------:R1:W-:Y:S01]  /*2590*/  @P0 STS [R220+0x100c], RZ ;  /* 0x00100cffdc000388 */ /* 0x0003e20000000800 */
[----:B------:R-:W-:Y:S05]  /*25a0*/  @P0 BRA `(.L_x_68) ;  /* 0x0000000000180947 */ /* 0x000fea0003800000 */
[----:B------:R-:W-:-:S04]  /*25b0*/  LEA R8, P0, R4, R230, 0x6 ;  /* 0x000000e604087211 */ /* 0x000fc800078030ff */
[----:B------:R-:W-:-:S05]  /*25c0*/  LEA.HI.X R9, R4, R231, R5, 0x6, P0 ;  /* 0x000000e704097211 */ /* 0x000fca00000f3405 */
[----:B------:R-:W-:Y:S01]  /*25d0*/  @!PT LDS RZ, [RZ] ;  /* 0x00000000fffff984 */ /* 0x000fe20000000800 */
[----:B------:R-:W-:Y:S01]  /*25e0*/  @!PT LDS RZ, [RZ] ;  /* 0x00000000fffff984 */ /* 0x000fe20000000800 */
[----:B------:R-:W-:Y:S01]  /*25f0*/  @!PT LDS RZ, [RZ] ;  /* 0x00000000fffff984 */ /* 0x000fe20000000800 */
[----:B------:R1:W-:Y:S04]  /*2600*/  LDGSTS.E.BYPASS.LTC128B.128 [R220+0x1000], desc[UR16][R8.64] ;  /* 0x0100000008dc7fae */ /* 0x0003e8000b901d50 */
.L_x_68:
[----:B------:R-:W-:Y:S05]  /*2610*/  BSYNC B0 ;  /* 0x0000000000007941 */ /* 0x000fea0003800000 */
.L_x_67:
[----:B------:R2:W-:Y:S01]  /*2620*/  @P3 STS.128 [R195+0x6000], RZ ;  /* 0x006000ffc3003388 */ /* 0x0005e20000000c00 */
[C---:B------:R-:W-:Y:S01]  /*2630*/  VIADD R5, R188.reuse, 0x8 ;  /* 0x00000008bc057836 */ /* 0x040fe20000000000 */
[----:B------:R-:W-:Y:S01]  /*2640*/  ULDC.64 UR4, c[0x0][0x260] ;  /* 0x0000980000047ab9 */ /* 0x000fe20000000a00 */
[C---:B-1----:R-:W-:Y:S01]  /*2650*/  VIADD R8, R188.reuse, 0x20 ;  /* 0x00000020bc087836 */ /* 0x042fe20000000000 */
[----:B------:R-:W-:Y:S01]  /*2660*/  BSSY B0, `(.L_x_69) ;  /* 0x000001d000007945 */ /* 0x000fe20003800000 */
[----:B------:R-:W-:Y:S01]  /*2670*/  IMAD R4, R11, UR4, RZ ;  /* 0x000000040b047c24 */ /* 0x000fe2000f8e02ff */
[-C--:B------:R-:W-:Y:S01]  /*2680*/  ISETP.GE.AND P0, PT, R5, R18.reuse, PT ;  /* 0x000000120500720c */ /* 0x080fe20003f06270 */
[C---:B------:R-:W-:Y:S01]  /*2690*/  IMAD.WIDE.U32 R22, R17.reuse, UR4, R22 ;  /* 0x0000000411167c25 */ /* 0x040fe2000f8e0016 */
[----:B------:R-:W-:Y:S02]  /*26a0*/  SHF.L.U32 R7, R188, 0x2, RZ ;  /* 0x00000002bc077819 */ /* 0x000fe400000006ff */
[----:B------:R-:W-:Y:S01]  /*26b0*/  P2R R9, PR, RZ, 0x1 ;  /* 0x00000001ff097803 */ /* 0x000fe20000000000 */
[----:B------:R-:W-:Y:S01]  /*26c0*/  IMAD R4, R17, UR5, R4 ;  /* 0x0000000511047c24 */ /* 0x000fe2000f8e0204 */
[----:B------:R-:W-:-:S02]  /*26d0*/  ISETP.GE.AND P0, PT, R8, R18, PT ;  /* 0x000000120800720c */ /* 0x000fc40003f06270 */
[----:B------:R-:W-:Y:S01]  /*26e0*/  SHF.L.U64.HI R5, R188, 0x2, R194 ;  /* 0x00000002bc057819 */ /* 0x000fe200000102c2 */
[----:B------:R-:W-:Y:S01]  /*26f0*/  IMAD.IADD R4, R23, 0x1, R4 ;  /* 0x0000000117047824 */ /* 0x000fe200078e0204 */
[----:B------:R-:W-:Y:S01]  /*2700*/  P2R R8, PR, RZ, 0x1 ;  /* 0x00000001ff087803 */ /* 0x000fe20000000000 */
        /* <DEDUP_REMOVED lines=18> */
.L_x_70:
[----:B------:R-:W-:Y:S05]  /*2830*/  BSYNC B0 ;  /* 0x0000000000007941 */ /* 0x000fea0003800000 */
.L_x_69:
[----:B------:R1:W-:Y:S01]  /*2840*/  @P4 STS.128 [R195+0x7000], RZ ;  /* 0x007000ffc3004388 */ /* 0x0003e20000000c00 */
[----:B------:R-:W-:Y:S01]  /*2850*/  BSSY B0, `(.L_x_71) ;  /* 0x0000016000007945 */ /* 0x000fe20003800000 */
[----:B------:R-:W-:-:S03]  /*2860*/  ISETP.GE.AND P2, PT, R188, R18, PT ;  /* 0x00000012bc00720c */ /* 0x000fc60003f46270 */
[----:B------:R-:W-:Y:S10]  /*2870*/  @P4 BRA `(.L_x_72) ;  /* 0x00000000004c4947 */ /* 0x000ff40003800000 */
        /* <DEDUP_REMOVED lines=19> */
.L_x_72:
[----:B------:R-:W-:Y:S05]  /*29b0*/  BSYNC B0 ;  /* 0x0000000000007941 */ /* 0x000fea0003800000 */
.L_x_71:
[----:B------:R1:W-:Y:S01]  /*29c0*/  @P6 STS.128 [R195+0x8000], RZ ;  /* 0x008000ffc3006388 */ /* 0x0003e20000000c00 */
[----:B------:R-:W-:Y:S01]  /*29d0*/  BSSY B0, `(.L_x_73) ;  /* 0x0000016000007945 */ /* 0x000fe20003800000 */
[----:B------:R-:W-:-:S03]  /*29e0*/  IADD3 R12, P1, R7, R213, RZ ;  /* 0x000000d5070c7210 */ /* 0x000fc60007f3e0ff */
        /* <DEDUP_REMOVED lines=12> */
[----:B-1----:R-:W-:-:S03]  /*2ab0*/  LEA R18, P0, R16, UR4, 0x1 ;  /* 0x0000000410127c11 */ /* 0x002fc6000f8008ff */
[----:B------:R-:W-:-:S05]  /*2ac0*/  IMAD R7, R11, R3, R7 ;  /* 0x000000030b077224 */ /* 0x000fca00078e0207 */
[----:B------:R-:W-:-:S04]  /*2ad0*/  IADD3 R7, R17, R7, RZ ;  /* 0x0000000711077210 */ /* 0x000fc80007ffe0ff */
[----:B------:R-:W-:-:S05]  /*2ae0*/  LEA.HI.X R19, R16, UR5, R7, 0x1, P0 ;  /* 0x0000000510137c11 */ /* 0x000fca00080f0c07 */
[----:B------:R-:W-:Y:S01]  /*2af0*/  @!PT LDS RZ, [RZ] ;  /* 0x00000000fffff984 */ /* 0x000fe20000000800 */
[----:B------:R-:W-:Y:S01]  /*2b00*/  @!PT LDS RZ, [RZ] ;  /* 0x00000000fffff984 */ /* 0x000fe20000000800 */
[----:B------:R-:W-:Y:S01]  /*2b10*/  @!PT LDS RZ, [RZ] ;  /* 0x00000000fffff984 */ /* 0x000fe20000000800 */
[----:B------:R1:W-:Y:S02]  /*2b20*/  LDGSTS.E.BYPASS.LTC128B.128 [R195+0x8000], desc[UR16][R18.64] ;  /* 0x0800000012c37fae */ /* 0x0003e4000b901d50 */
.L_x_74:
[----:B------:R-:W-:Y:S05]  /*2b30*/  BSYNC B0 ;  /* 0x0000000000007941 */ /* 0x000fea0003800000 */
.L_x_73:
        /* <DEDUP_REMOVED lines=23> */
.L_x_76:
[----:B------:R-:W-:Y:S05]  /*2cb0*/  BSYNC B0 ;  /* 0x0000000000007941 */ /* 0x000fea0003800000 */
.L_x_75:
[----:B------:R-:W0:Y:S01]  /*2cc0*/  LDGDEPBAR ;  /* 0x00000000000079af */ /* 0x000e220000000000 */
[----:B------:R-:W-:Y:S01]  /*2cd0*/  ISETP.NE.AND P3, PT, R9, RZ, PT ;  /* 0x000000ff0900720c */ /* 0x000fe20003f65270 */
[----:B------:R-:W-:Y:S01]  /*2ce0*/  IMAD.MOV.U32 R217, RZ, RZ, 0x7f800000 ;  /* 0x7f800000ffd97424 */ /* 0x000fe200078e00ff */
[----:B------:R-:W-:Y:S01]  /*2cf0*/  ISETP.NE.AND P0, PT, R8, RZ, PT ;  /* 0x000000ff0800720c */ /* 0x000fe20003f05270 */
[----:B-1----:R-:W1:Y:S01]  /*2d00*/  S2R R3, SR_TID.X ;  /* 0x0000000000037919 */ /* 0x002e620000002100 */
[----:B------:R-:W-:Y:S02]  /*2d10*/  IMAD.MOV.U32 R218, RZ, RZ, 0x7f800000 ;  /* 0x7f800000ffda7424 */ /* 0x000fe400078e00ff */
[----:B------:R-:W-:Y:S01]  /*2d20*/  IMAD.MOV.U32 R219, RZ, RZ, 0x7f800000 ;  /* 0x7f800000ffdb7424 */ /* 0x000fe200078e00ff */
[----:B------:R1:W5:Y:S01]  /*2d30*/  @!P5 LDG.E R217, desc[UR16][R14.64] ;  /* 0x000000100ed9d981 */ /* 0x000362000c1e1900 */
[----:B------:R-:W-:Y:S02]  /*2d40*/  IMAD.MOV.U32 R216, RZ, RZ, 0x7f800000 ;  /* 0x7f800000ffd87424 */ /* 0x000fe400078e00ff */
[----:B------:R-:W-:Y:S01]  /*2d50*/  IMAD.X R13, R5, 0x1, R212, P1 ;  /* 0x00000001050d7824 */ /* 0x000fe200008e06d4 */
[----:B------:R-:W-:Y:S01]  /*2d60*/  LEA R144, R180, UR6, 0x1 ;  /* 0x00000006b4907c11 */ /* 0x000fe2000f8e08ff */
[----:B------:R-:W-:Y:S01]  /*2d70*/  USHF.L.U32 UR21, UR14, 0x4, URZ ;  /* 0x000000040e157899 */ /* 0x000fe2000800063f */
[----:B------:R-:W-:Y:S01]  /*2d80*/  VIADD R0, R0, 0x80 ;  /* 0x0000008000007836 */ /* 0x000fe20000000000 */
[----:B------:R-:W-:Y:S01]  /*2d90*/  USHF.L.U32 UR22, UR14, 0x3, URZ ;  /* 0x000000030e167899 */ /* 0x000fe2000800063f */
[----:B------:R2:W5:Y:S01]  /*2da0*/  @!P2 LDG.E R218, desc[UR16][R12.64] ;  /* 0x000000100cdaa981 */ /* 0x000562000c1e1900 */
[----:B------:R-:W-:Y:S01]  /*2db0*/  VIADD R172, R181, 0x1000 ;  /* 0x00001000b5ac7836 */ /* 0x000fe20000000000 */
[----:B------:R-:W-:Y:S01]  /*2dc0*/  LOP3.LUT R225, R225, 0xfffffffe, RZ, 0xc0, !PT ;  /* 0xfffffffee1e17812 */ /* 0x000fe200078ec0ff */
[----:B------:R-:W-:Y:S01]  /*2dd0*/  IMAD.MOV.U32 R128, RZ, RZ, 0x40 ;  /* 0x00000040ff807424 */ /* 0x000fe200078e00ff */
[----:B------:R2:W5:Y:S01]  /*2de0*/  @!P3 LDG.E R219, desc[UR16][R12.64+0x20] ;  /* 0x000020100cdbb981 */ /* 0x000562000c1e1900 */
[----:B------:R-:W-:Y:S01]  /*2df0*/  IMAD.MOV.U32 R215, RZ, RZ, R32 ;  /* 0x000000ffffd77224 */ /* 0x000fe200078e0020 */
[----:B------:R-:W-:Y:S01]  /*2e00*/  SHF.L.U64.HI R208, R188, 0x2, R194 ;  /* 0x00000002bcd07819 */ /* 0x000fe200000102c2 */
[----:B------:R-:W-:Y:S01]  /*2e10*/  IMAD.MOV.U32 R214, RZ, RZ, R33 ;  /* 0x000000ffffd67224 */ /* 0x000fe200078e0021 */
[----:B------:R2:W5:Y:S01]  /*2e20*/  @!P0 LDG.E R216, desc[UR16][R12.64+0x80] ;  /* 0x000080100cd88981 */ /* 0x000562000c1e1900 */
[----:B------:R-:W-:-:S04]  /*2e30*/  DEPBAR.LE SB0, 0x1 ;  /* 0x000080400000791a */ /* 0x000fc80000000000 */
[----:B------:R-:W-:Y:S01]  /*2e40*/  BAR.SYNC.DEFER_BLOCKING 0x0 ;  /* 0x0000000000007b1d */ /* 0x000fe20000010000 */
[----:B------:R-:W-:Y:S01]  /*2e50*/  IMAD.SHL.U32 R207, R188, 0x4, RZ ;  /* 0x00000004bccf7824 */ /* 0x000fe200078e00ff */
[----:B------:R-:W-:Y:S01]  /*2e60*/  CS2R R94, SRZ ;  /* 0x00000000005e7805 */ /* 0x000fe2000001ff00 */
[----:B------:R-:W-:Y:S01]  /*2e70*/  IMAD.MOV.U32 R210, RZ, RZ, 0x40 ;  /* 0x00000040ffd27424 */ /* 0x000fe200078e00ff */
[----:B------:R-:W-:Y:S02]  /*2e80*/  CS2R R92, SRZ ;  /* 0x00000000005c7805 */ /* 0x000fe4000001ff00 */
[----:B------:R-:W-:Y:S02]  /*2e90*/  CS2R R98, SRZ ;  /* 0x0000000000627805 */ /* 0x000fe4000001ff00 */
[----:B------:R-:W-:Y:S02]  /*2ea0*/  CS2R R96, SRZ ;  /* 0x0000000000607805 */ /* 0x000fe4000001ff00 */
[----:B-1----:R-:W-:Y:S01]  /*2eb0*/  SHF.R.S32.HI R2, RZ, 0x1f, R3 ;  /* 0x0000001fff027819 */ /* 0x002fe20000011403 */
[----:B------:R-:W-:Y:S01]  /*2ec0*/  UIADD3 UR11, UR21, 0x20, URZ ;  /* 0x00000020150b7890 */ /* 0x000fe2000fffe03f */
[----:B------:R-:W-:-:S02]  /*2ed0*/  ISETP.GE.AND P1, PT, R0, R222, PT ;  /* 0x000000de0000720c */ /* 0x000fc40003f26270 */
[----:B------:R-:W-:Y:S02]  /*2ee0*/  CS2R R90, SRZ ;  /* 0x00000000005a7805 */ /* 0x000fe4000001ff00 */
[----:B------:R-:W-:Y:S02]  /*2ef0*/  LEA.HI R2, R2, R3, RZ, 0x4 ;  /* 0x0000000302027211 */ /* 0x000fe400078f20ff */
[----:B------:R-:W-:Y:S02]  /*2f00*/  CS2R R88, SRZ ;  /* 0x0000000000587805 */ /* 0x000fe4000001ff00 */
[----:B------:R-:W-:Y:S02]  /*2f10*/  ISETP.NE.AND P3, PT, R6, RZ, PT ;  /* 0x000000ff0600720c */ /* 0x000fe40003f65270 */
[----:B------:R-:W-:Y:S02]  /*2f20*/  CS2R R86, SRZ ;  /* 0x0000000000567805 */ /* 0x000fe4000001ff00 */
[----:B------:R-:W-:-:S02]  /*2f30*/  LOP3.LUT R2, R2, 0xfffffff0, RZ, 0xc0, !PT ;  /* 0xfffffff002027812 */ /* 0x000fc400078ec0ff */
[----:B------:R-:W-:Y:S02]  /*2f40*/  CS2R R84, SRZ ;  /* 0x0000000000547805 */ /* 0x000fe4000001ff00 */
[----:B------:R-:W-:Y:S02]  /*2f50*/  CS2R R78, SRZ ;  /* 0x00000000004e7805 */ /* 0x000fe4000001ff00 */
[----:B------:R-:W-:Y:S02]  /*2f60*/  CS2R R76, SRZ ;  /* 0x00000000004c7805 */ /* 0x000fe4000001ff00 */
[----:B------:R-:W-:Y:S01]  /*2f70*/  CS2R R82, SRZ ;  /* 0x0000000000527805 */ /* 0x000fe2000001ff00 */
[----:B------:R-:W-:Y:S01]  /*2f80*/  IMAD.IADD R2, R3, 0x1, -R2 ;  /* 0x0000000103027824 */ /* 0x000fe200078e0a02 */
[----:B------:R-:W-:Y:S02]  /*2f90*/  CS2R R80, SRZ ;  /* 0x0000000000507805 */ /* 0x000fe4000001ff00 */
[----:B------:R-:W-:-:S02]  /*2fa0*/  CS2R R74, SRZ ;  /* 0x00000000004a7805 */ /* 0x000fc4000001ff00 */
[----:B------:R-:W-:Y:S01]  /*2fb0*/  CS2R R72, SRZ ;  /* 0x0000000000487805 */ /* 0x000fe2000001ff00 */
[----:B------:R2:W1:Y:S01]  /*2fc0*/  LDSM.16.M88.4 R140, [R144+0xa000] ;  /* 0x00a00000908c783b */ /* 0x0004620000000200 */
[----:B------:R-:W-:Y:S02]  /*2fd0*/  CS2R R70, SRZ ;  /* 0x0000000000467805 */ /* 0x000fe4000001ff00 */
[----:B------:R-:W-:Y:S02]  /*2fe0*/  CS2R R68, SRZ ;  /* 0x0000000000447805 */ /* 0x000fe4000001ff00 */
[----:B------:R-:W-:Y:S01]  /*2ff0*/  CS2R R62, SRZ ;  /* 0x00000000003e7805 */ /* 0x000fe2000001ff00 */
[----:B------:R-:W1:Y:S01]  /*3000*/  LDSM.16.M88.4 R144, [R144+0xa800] ;  /* 0x00a800009090783b */ /* 0x000e620000000200 */
[----:B------:R-:W-:Y:S02]  /*3010*/  CS2R R60, SRZ ;  /* 0x00000000003c7805 */ /* 0x000fe4000001ff00 */
[----:B------:R-:W-:-:S02]  /*3020*/  CS2R R66, SRZ ;  /* 0x0000000000427805 */ /* 0x000fc4000001ff00 */
[----:B------:R-:W-:Y:S01]  /*3030*/  CS2R R64, SRZ ;  /* 0x0000000000407805 */ /* 0x000fe2000001ff00 */
[----:B------:R2:W1:Y:S01]  /*3040*/  LDSM.16.M88.4 R148, [R179] ;  /* 0x00000000b394783b */ /* 0x0004620000000200 */
[----:B------:R-:W-:Y:S02]  /*3050*/  CS2R R58, SRZ ;  /* 0x00000000003a7805 */ /* 0x000fe4000001ff00 */
[----:B------:R-:W-:Y:S02]  /*3060*/  CS2R R56, SRZ ;  /* 0x0000000000387805 */ /* 0x000fe4000001ff00 */
[----:B------:R-:W-:Y:S01]  /*3070*/  CS2R R54, SRZ ;  /* 0x0000000000367805 */ /* 0x000fe2000001ff00 */
[----:B------:R2:W1:Y:S01]  /*3080*/  LDSM.16.M88.4 R152, [R179+0x800] ;  /* 0x00080000b398783b */ /* 0x0004620000000200 */
        /* <DEDUP_REMOVED lines=12> */
[----:B------:R-:W-:Y:S01]  /*3150*/  IMAD.MOV.U32 R226, RZ, RZ, R220 ;  /* 0x000000ffffe27224 */ /* 0x000fe200078e00dc */
[----:B------:R-:W-:Y:S02]  /*3160*/  UIADD3 UR10, -UR15, URZ, URZ ;  /* 0x0000003f0f0a7290 */ /* 0x000fe4000fffe13f */
[----:B------:R2:W1:Y:S01]  /*3170*/  LDSM.16.M88.4 R168, [R177+0x800] ;  /* 0x00080000b1a8783b */ /* 0x0004620000000200 */
[----:B------:R-:W-:Y:S01]  /*3180*/  SHF.R.S32.HI R209, RZ, 0x1f, R2 ;  /* 0x0000001fffd17819 */ /* 0x000fe20000011402 */
[----:B------:R-:W-:Y:S02]  /*3190*/  UIMAD UR20, UR14, 0x18, URZ ;  /* 0x000000180e1478a4 */ /* 0x000fe4000f8e023f */
[----:B------:R-:W-:Y:S01]  /*31a0*/  USHF.L.U32 UR19, UR14, 0x5, URZ ;  /* 0x000000050e137899 */ /* 0x000fe2000800063f */
[----:B------:R-:W-:Y:S01]  /*31b0*/  LEA.HI R209, R209, R2, RZ, 0x3 ;  /* 0x00000002d1d17211 */ /* 0x000fe200078f18ff */
[----:B------:R-:W-:-:S02]  /*31c0*/  UIMAD UR18, UR14, 0x28, URZ ;  /* 0x000000280e1278a4 */ /* 0x000fc4000f8e023f */
[----:B------:R-:W-:Y:S01]  /*31d0*/  UIMAD UR25, UR14, 0x38, URZ ;  /* 0x000000380e1978a4 */ /* 0x000fe2000f8e023f */
[----:B------:R-:W-:Y:S01]  /*31e0*/  LOP3.LUT R209, R209, 0xfffffff8, RZ, 0xc0, !PT ;  /* 0xfffffff8d1d17812 */ /* 0x000fe200078ec0ff */
[----:B------:R-:W-:Y:S01]  /*31f0*/  ULDC UR23, c[0x0][0x2d0] ;  /* 0x0000b40000177ab9 */ /* 0x000fe20000000800 */
[----:B------:R-:W-:-:S03]  /*3200*/  ULDC UR24, c[0x0][0x2ec] ;  /* 0x0000bb0000187ab9 */ /* 0x000fc60000000800 */
[----:B------:R-:W-:Y:S01]  /*3210*/  IMAD.IADD R209, R2, 0x1, -R209 ;  /* 0x0000000102d17824 */ /* 0x000fe200078e0ad1 */
[----:B------:R-:W-:Y:S01]  /*3220*/  UIADD3 UR9, UR22, UR11, URZ ;  /* 0x0000000b16097290 */ /* 0x000fe2000fffe03f */
[----:B------:R-:W-:-:S03]  /*3230*/  VIADD R0, R189, 0x1000 ;  /* 0x00001000bd007836 */ /* 0x000fc60000000000 */
[C---:B------:R-:W-:Y:S01]  /*3240*/  LOP3.LUT P2, RZ, R209.reuse, 0x4, RZ, 0xc0, !PT ;  /* 0x00000004d1ff7812 */ /* 0x040fe2000784c0ff */
[----:B------:R-:W-:Y:S01]  /*3250*/  IMAD.MOV.U32 R2, RZ, RZ, 0x20 ;  /* 0x00000020ff027424 */ /* 0x000fe200078e00ff */
[----:B------:R-:W-:Y:S01]  /*3260*/  LOP3.LUT P0, RZ, R209, 0x2, RZ, 0xc0, !PT ;  /* 0x00000002d1ff7812 */ /* 0x000fe2000780c0ff */
[----:B------:R-:W-:Y:S01]  /*3270*/  UIADD3 UR8, UR22, UR9, URZ ;  /* 0x0000000916087290 */ /* 0x000fe2000fffe03f */
[----:B------:R-:W-:Y:S02]  /*3280*/  SEL R0, R0, R189, !P3 ;  /* 0x000000bd00007207 */ /* 0x000fe40005800000 */
[----:B------:R-:W-:Y:S01]  /*3290*/  SEL R2, R2, 0xffffffe0, !P0 ;  /* 0xffffffe002027807 */ /* 0x000fe20004000000 */
[----:B------:R-:W-:Y:S01]  /*32a0*/  UIADD3 UR5, UR22, UR8, URZ ;  /* 0x0000000816057290 */ /* 0x000fe2000fffe03f */
[----:B------:R-:W-:Y:S02]  /*32b0*/  SEL R172, R172, R181, !P3 ;  /* 0x000000b5acac7207 */ /* 0x000fe40005800000 */
[----:B------:R-:W-:Y:S01]  /*32c0*/  LEA R3, R0, UR6, 0x1 ;  /* 0x0000000600037c11 */ /* 0x000fe2000f8e08ff */
[----:B------:R-:W-:Y:S01]  /*32d0*/  UIADD3 UR4, UR22, UR5, URZ ;  /* 0x0000000516047290 */ /* 0x000fe2000fffe03f */
[----:B------:R-:W-:Y:S01]  /*32e0*/  LEA R172, R172, UR6, 0x1 ;  /* 0x00000006acac7c11 */ /* 0x000fe2000f8e08ff */
[----:B------:R-:W-:Y:S01]  /*32f0*/  IMAD.IADD R0, R176, 0x1, R2 ;  /* 0x00000001b0007824 */ /* 0x000fe200078e0202 */
[----:B------:R-:W-:-:S02]  /*3300*/  @P2 LOP3.LUT R225, R225, 0x1, RZ, 0xfc, !PT ;  /* 0x00000001e1e12812 */ /* 0x000fc400078efcff */
[----:B------:R-:W-:Y:S01]  /*3310*/  SEL R128, R128, 0xffffffc0, !P2 ;  /* 0xffffffc080807807 */ /* 0x000fe20005000000 */
[----:B------:R-:W-:Y:S02]  /*3320*/  UIMAD UR15, UR14, 0x30, URZ ;  /* 0x000000300e0f78a4 */ /* 0x000fe4000f8e023f */
[----:B--2---:R-:W-:-:S12]  /*3330*/  UIADD3 UR14, UR22, UR4, URZ ;  /* 0x00000004160e7290 */ /* 0x004fd8000fffe03f */
.L_x_79:
[----:B------:R-:W0:Y:S01]  /*3340*/  LDGDEPBAR ;  /* 0x00000000000079af */ /* 0x000e220000000000 */
[----:B------:R-:W-:Y:S01]  /*3350*/  LEA R100, R180, UR6, 0x1 ;  /* 0x00000006b4647c11 */ /* 0x000fe2000f8e08ff */
[----:B------:R-:W-:Y:S01]  /*3360*/  IMAD.IADD R182, R172, 0x1, R2 ;  /* 0x00000001acb67824 */ /* 0x000fe200078e0202 */
[----:B-----5:R-:W-:Y:S01]  /*3370*/  FSETP.NEU.FTZ.AND P2, PT, R218, -INF , PT ;  /* 0xff800000da00780b */ /* 0x020fe20003f5d000 */
[--C-:B------:R-:W-:Y:S01]  /*3380*/  IMAD.IADD R129, R172, 0x1, R128.reuse ;  /* 0x00000001ac817824 */ /* 0x100fe200078e0280 */
[----:B------:R-:W-:Y:S02]  /*3390*/  FSETP.NEU.FTZ.AND P3, PT, R219, -INF , PT ;  /* 0xff800000db00780b */ /* 0x000fe40003f7d000 */
[----:B------:R-:W-:Y:S01]  /*33a0*/  LOP3.LUT P4, RZ, R209, 0x4, RZ, 0xc0, !PT ;  /* 0x00000004d1ff7812 */ /* 0x000fe2000788c0ff */
[----:B------:R-:W-:Y:S04]  /*33b0*/  DEPBAR.LE SB0, 0x0 ;  /* 0x000080000000791a */ /* 0x000fe80000000000 */
[----:B------:R-:W-:Y:S06]  /*33c0*/  BAR.SYNC.DEFER_BLOCKING 0x0 ;  /* 0x0000000000007b1d */ /* 0x000fec0000010000 */
[----:B------:R-:W-:Y:S08]  /*33d0*/  LDSM.16.M88.4 R32, [R172] ;  /* 0x00000000ac20783b */ /* 0x000ff00000000200 */
[----:B------:R-:W2:Y:S08]  /*33e0*/  LDSM.16.M88.4 R16, [R100+0x6000] ;  /* 0x006000006410783b */ /* 0x000eb00000000200 */
[----:B------:R-:W1:Y:S08]  /*33f0*/  LDSM.16.M88.4 R28, [R172+0x1000] ;  /* 0x00100000ac1c783b */ /* 0x000e700000000200 */
[----:B------:R-:W3:Y:S08]  /*3400*/  LDSM.16.M88.4 R100, [R100+0x6800] ;  /* 0x006800006464783b */ /* 0x000ef00000000200 */
[----:B------:R-:W-:Y:S08]  /*3410*/  LDSM.16.M88.4 R104, [R182] ;  /* 0x00000000b668783b */ /* 0x000ff00000000200 */
[----:B------:R-:W4:Y:S01]  /*3420*/  LDSM.16.M88.4 R108, [R179+-0x4000] ;  /* 0xffc00000b36c783b */ /* 0x000f220000000200 */
[-C--:B--2---:R-:W-:Y:S07]  /*3430*/  HMMA.16816.F32.BF16 R4, R32, R16.reuse, RZ ;  /* 0x000000102004723c */ /* 0x084fee00000418ff */
[----:B------:R2:W4:Y:S01]  /*3440*/  LDSM.16.M88.4 R112, [R182+0x1000] ;  /* 0x00100000b670783b */ /* 0x0005220000000200 */
[C---:B-1----:R-:W-:Y:S07]  /*3450*/  HMMA.16816.F32.BF16 R8, R28.reuse, R16, RZ ;  /* 0x000000101c08723c */ /* 0x042fee00000418ff */
[----:B------:R-:W1:Y:S01]  /*3460*/  LDSM.16.M88.4 R116, [R179+-0x3800] ;  /* 0xffc80000b374783b */ /* 0x000e620000000200 */
[-C--:B------:R-:W-:Y:S07]  /*3470*/  HMMA.16816.F32.BF16 R12, R28, R18.reuse, RZ ;  /* 0x000000121c0c723c */ /* 0x080fee00000418ff */
[----:B------:R-:W-:Y:S01]  /*3480*/  LDSM.16.M88.4 R120, [R129] ;  /* 0x000000008178783b */ /* 0x000fe20000000200 */
[C---:B------:R-:W-:Y:S07]  /*3490*/  HMMA.16816.F32.BF16 R16, R32.reuse, R18, RZ ;  /* 0x000000122010723c */ /* 0x040fee00000418ff */
[----:B------:R-:W1:Y:S01]  /*34a0*/  LDSM.16.M88.4 R124, [R178+-0x4000] ;  /* 0xffc00000b27c783b */ /* 0x000e620000000200 */
[-C--:B---3--:R-:W-:Y:S03]  /*34b0*/  HMMA.16816.F32.BF16 R20, R32, R100.reuse, RZ ;  /* 0x000000642014723c */ /* 0x088fe600000418ff */
[----:B--2---:R-:W-:Y:S03]  /*34c0*/  IMAD.IADD R182, R182, 0x1, R128 ;  /* 0x00000001b6b67824 */ /* 0x004fe600078e0280 */
[C---:B------:R-:W-:Y:S02]  /*34d0*/  HMMA.16816.F32.BF16 R24, R28.reuse, R100, RZ ;  /* 0x000000641c18723c */ /* 0x040fe400000418ff */
[----:B------:R-:W-:Y:S04]  /*34e0*/  LDSM.16.M88.4 R132, [R182] ;  /* 0x00000000b684783b */ /* 0x000fe80000000200 */
[-C--:B------:R-:W-:Y:S04]  /*34f0*/  HMMA.16816.F32.BF16 R28, R28, R102.reuse, RZ ;  /* 0x000000661c1c723c */ /* 0x080fe800000418ff */
[----:B------:R-:W-:Y:S02]  /*3500*/  LDSM.16.M88.4 R136, [R177+-0x4000] ;  /* 0xffc00000b188783b */ /* 0x000fe40000000200 */
[----:B------:R-:W-:Y:S06]  /*3510*/  HMMA.16816.F32.BF16 R32, R32, R102, RZ ;  /* 0x000000662020723c */ /* 0x000fec00000418ff */
[----:B------:R-:W2:Y:S01]  /*3520*/  LDSM.16.M88.4 R100, [R129+0x1000] ;  /* 0x001000008164783b */ /* 0x000ea20000000200 */
[-C--:B----4-:R-:W-:Y:S06]  /*3530*/  HMMA.16816.F32.BF16 R4, R104, R108.reuse, R4 ;  /* 0x0000006c6804723c */ /* 0x090fec0000041804 */
[C---:B------:R-:W-:Y:S01]  /*3540*/  HMMA.16816.F32.BF16 R8, R112.reuse, R108, R8 ;  /* 0x0000006c7008723c */ /* 0x040fe20000041808 */
[----:B------:R-:W3:Y:S05]  /*3550*/  LDSM.16.M88.4 R128, [R178+-0x3800] ;  /* 0xffc80000b280783b */ /* 0x000eea0000000200 */
[-C--:B------:R-:W-:Y:S06]  /*3560*/  HMMA.16816.F32.BF16 R12, R112, R110.reuse, R12 ;  /* 0x0000006e700c723c */ /* 0x080fec000004180c */
[C---:B------:R-:W-:Y:S06]  /*3570*/  HMMA.16816.F32.BF16 R16, R104.reuse, R110, R16 ;  /* 0x0000006e6810723c */ /* 0x040fec0000041810 */
[-C--:B-1----:R-:W-:Y:S06]  /*3580*/  HMMA.16816.F32.BF16 R20, R104, R116.reuse, R20 ;  /* 0x000000746814723c */ /* 0x082fec0000041814 */
[C---:B------:R-:W-:Y:S06]  /*3590*/  HMMA.16816.F32.BF16 R24, R112.reuse, R116, R24 ;  /* 0x000000747018723c */ /* 0x040fec0000041818 */
[-C--:B------:R-:W-:Y:S06]  /*35a0*/  HMMA.16816.F32.BF16 R28, R112, R118.reuse, R28 ;  /* 0x00000076701c723c */ /* 0x080fec000004181c */
[----:B------:R-:W-:Y:S01]  /*35b0*/  HMMA.16816.F32.BF16 R32, R104, R118, R32 ;  /* 0x000000766820723c */ /* 0x000fe20000041820 */
[----:B------:R-:W1:Y:S04]  /*35c0*/  LDSM.16.M88.4 R104, [R182+0x1000] ;  /* 0x00100000b668783b */ /* 0x000e680000000200 */
[----:B------:R-:W-:Y:S01]  /*35d0*/  LEA R112, R181, UR6, 0x1 ;  /* 0x00000006b5707c11 */ /* 0x000fe2000f8e08ff */
[-C--:B------:R-:W-:Y:S05]  /*35e0*/  HMMA.16816.F32.BF16 R4, R120, R124.reuse, R4 ;  /* 0x0000007c7804723c */ /* 0x080fea0000041804 */
[----:B------:R-:W-:Y:S01]  /*35f0*/  IADD3 R116, R2, R112, RZ ;  /* 0x0000007002747210 */ /* 0x000fe20007ffe0ff */
[C---:B--2---:R-:W-:Y:S06]  /*3600*/  HMMA.16816.F32.BF16 R8, R100.reuse, R124, R8 ;  /* 0x0000007c6408723c */ /* 0x044fec0000041808 */
[-C--:B------:R-:W-:Y:S06]  /*3610*/  HMMA.16816.F32.BF16 R12, R100, R126.reuse, R12 ;  /* 0x0000007e640c723c */ /* 0x080fec000004180c */
[C---:B------:R-:W-:Y:S06]  /*3620*/  HMMA.16816.F32.BF16 R16, R120.reuse, R126, R16 ;  /* 0x0000007e7810723c */ /* 0x040fec0000041810 */
[-C--:B---3--:R-:W-:Y:S06]  /*3630*/  HMMA.16816.F32.BF16 R20, R120, R128.reuse, R20 ;  /* 0x000000807814723c */ /* 0x088fec0000041814 */
[C---:B------:R-:W-:Y:S06]  /*3640*/  HMMA.16816.F32.BF16 R24, R100.reuse, R128, R24 ;  /* 0x000000806418723c */ /* 0x040fec0000041818 */
[-C--:B------:R-:W-:Y:S05]  /*3650*/  HMMA.16816.F32.BF16 R28, R100, R130.reuse, R28 ;  /* 0x00000082641c723c */ /* 0x080fea000004181c */
[----:B------:R-:W-:Y:S01]  /*3660*/  SEL R128, R210, 0xffffffc0, !P4 ;  /* 0xffffffc0d2807807 */ /* 0x000fe20006000000 */
[----:B------:R-:W-:Y:S05]  /*3670*/  HMMA.16816.F32.BF16 R32, R120, R130, R32 ;  /* 0x000000827820723c */ /* 0x000fea0000041820 */
[----:B------:R-:W-:Y:S01]  /*3680*/  @P1 LEA R102, R198, R185, 0x7 ;  /* 0x000000b9c6661211 */ /* 0x000fe200078e38ff */
[-C--:B------:R-:W-:Y:S05]  /*3690*/  HMMA.16816.F32.BF16 R4, R132, R136.reuse, R4 ;  /* 0x000000888404723c */ /* 0x080fea0000041804 */
[----:B------:R-:W-:Y:S01]  /*36a0*/  FMUL.FTZ R100, R218, 1.4426950216293334961 ;  /* 0x3fb8aa3bda647820 */ /* 0x000fe20000410000 */
[C---:B-1----:R-:W-:Y:S04]  /*36b0*/  HMMA.16816.F32.BF16 R8, R104.reuse, R136, R8 ;  /* 0x000000886808723c */ /* 0x042fe80000041808 */
[CC--:B------:R-:W-:Y:S01]  /*36c0*/  @P1 ISETP.GE.AND P0, PT, R102.reuse, R222.reuse, PT ;  /* 0x000000de6600120c */ /* 0x0c0fe20003f06270 */
[----:B------:R-:W-:Y:S01]  /*36d0*/  @P1 VIADD R101, R102, 0x1 ;  /* 0x0000000166651836 */ /* 0x000fe20000000000 */
[----:B------:R-:W-:Y:S01]  /*36e0*/  FSEL R100, R100, RZ, P2 ;  /* 0x000000ff64647208 */ /* 0x000fe20001000000 */
[----:B------:R-:W-:Y:S01]  /*36f0*/  FMUL.FTZ R103, R216, 1.4426950216293334961 ;  /* 0x3fb8aa3bd8677820 */ /* 0x000fe20000410000 */
[-C--:B------:R-:W-:Y:S03]  /*3700*/  HMMA.16816.F32.BF16 R12, R104, R138.reuse, R12 ;  /* 0x0000008a680c723c */ /* 0x080fe6000004180c */
[----:B------:R-:W-:Y:S01]  /*3710*/  @P1 ISETP.GE.AND P2, PT, R101, R222, PT ;  /* 0x000000de6500120c */ /* 0x000fe20003f46270 */
[----:B------:R-:W-:Y:S01]  /*3720*/  FMUL.FTZ R101, R219, 1.4426950216293334961 ;  /* 0x3fb8aa3bdb657820 */ /* 0x000fe20000410000 */
[----:B------:R-:W-:Y:S01]  /*3730*/  IADD3 R120, R128, R116, RZ ;  /* 0x0000007480787210 */ /* 0x000fe20007ffe0ff */
[C---:B------:R-:W-:Y:S05]  /*3740*/  HMMA.16816.F32.BF16 R16, R132.reuse, R138, R16 ;  /* 0x0000008a8410723c */ /* 0x040fea0000041810 */
[----:B------:R-:W-:Y:S02]  /*3750*/  @P1 FSEL R4, R4, -INF , !P0 ;  /* 0xff80000004041808 */ /* 0x000fe40004000000 */
[----:B------:R-:W-:Y:S02]  /*3760*/  FSEL R101, R101, RZ, P3 ;  /* 0x000000ff65657208 */ /* 0x000fe40001800000 */
[----:B------:R-:W-:Y:S02]  /*3770*/  FSETP.NEU.FTZ.AND P3, PT, R216, -INF , PT ;  /* 0xff800000d800780b */ /* 0x000fe40003f7d000 */
[----:B------:R-:W-:Y:S01]  /*3780*/  @P1 FSEL R8, R8, -INF , !P0 ;  /* 0xff80000008081808 */ /* 0x000fe20004000000 */
[--C-:B------:R-:W-:Y:S01]  /*3790*/  FFMA.FTZ R124, R4, UR24, -R100.reuse ;  /* 0x00000018047c7c23 */ /* 0x100fe20008010864 */
[----:B------:R-:W-:Y:S01]  /*37a0*/  FSEL R103, R103, RZ, P3 ;  /* 0x000000ff67677208 */ /* 0x000fe20001800000 */
[----:B------:R-:W-:Y:S01]  /*37b0*/  FMUL.FTZ R4, R217, 1.4426950216293334961 ;  /* 0x3fb8aa3bd9047820 */ /* 0x000fe20000410000 */
[----:B------:R-:W-:Y:S02]  /*37c0*/  @P1 FSEL R5, R5, -INF , !P2 ;  /* 0xff80000005051808 */ /* 0x000fe40005000000 */
[----:B------:R-:W-:Y:S01]  /*37d0*/  @P1 FSEL R6, R6, -INF , !P0 ;  /* 0xff80000006061808 */ /* 0x000fe20004000000 */
[----:B------:R-:W-:Y:S01]  /*37e0*/  MUFU.EX2 R124, R124 ;  /* 0x0000007c007c7308 */ /* 0x000fe20000000800 */
[----:B------:R-:W-:Y:S01]  /*37f0*/  @P1 FSEL R7, R7, -INF , !P2 ;  /* 0xff80000007071808 */ /* 0x000fe20005000000 */
[----:B------:R-:W-:Y:S01]  /*3800*/  FFMA.FTZ R129, R8, UR24, -R103 ;  /* 0x0000001808817c23 */ /* 0x000fe20008010867 */
[----:B------:R-:W-:Y:S01]  /*3810*/  FSETP.NEU.FTZ.AND P3, PT, R217, -INF , PT ;  /* 0xff800000d900780b */ /* 0x000fe20003f7d000 */
[----:B------:R-:W-:Y:S01]  /*3820*/  FFMA.FTZ R125, R5, UR24, -R100 ;  /* 0x00000018057d7c23 */ /* 0x000fe20008010864 */
[--C-:B------:R-:W-:Y:S01]  /*3830*/  FFMA.FTZ R126, R6, UR24, -R101.reuse ;  /* 0x00000018067e7c23 */ /* 0x100fe20008010865 */
[----:B------:R-:W-:Y:S01]  /*3840*/  FFMA.FTZ R127, R7, UR24, -R101 ;  /* 0x00000018077f7c23 */ /* 0x000fe20008010865 */
[----:B------:R-:W-:Y:S03]  /*3850*/  FSEL R8, R4, RZ, P3 ;  /* 0x000000ff04087208 */ /* 0x000fe60001800000 */
[----:B------:R-:W-:Y:S01]  /*3860*/  MUFU.EX2 R129, R129 ;  /* 0x0000008100817308 */ /* 0x000fe20000000800 */
[----:B------:R-:W1:Y:S01]  /*3870*/  LDSM.16.M88.4 R4, [R177+-0x3800] ;  /* 0xffc80000b104783b */ /* 0x000e620000000200 */
[----:B------:R-:W-:Y:S02]  /*3880*/  @P1 FSEL R9, R9, -INF , !P2 ;  /* 0xff80000009091808 */ /* 0x000fe40005000000 */
[----:B------:R-:W-:Y:S02]  /*3890*/  @P1 FSEL R11, R11, -INF , !P2 ;  /* 0xff8000000b0b1808 */ /* 0x000fe40005000000 */
[----:B------:R-:W-:Y:S01]  /*38a0*/  @P1 FSEL R10, R10, -INF , !P0 ;  /* 0xff8000000a0a1808 */ /* 0x000fe20004000000 */
[--C-:B------:R-:W-:Y:S03]  /*38b0*/  FFMA.FTZ R130, R9, UR24, -R103.reuse ;  /* 0x0000001809827c23 */ /* 0x100fe60008010867 */
[----:B------:R-:W-:Y:S01]  /*38c0*/  MUFU.EX2 R125, R125 ;  /* 0x0000007d007d7308 */ /* 0x000fe20000000800 */
[----:B------:R-:W-:Y:S02]  /*38d0*/  @P1 VIADD R9, R102, 0x8 ;  /* 0x0000000866091836 */ /* 0x000fe40000000000 */
[--C-:B------:R-:W-:Y:S01]  /*38e0*/  FFMA.FTZ R136, R11, UR24, -R8.reuse ;  /* 0x000000180b887c23 */ /* 0x100fe20008010808 */
[----:B------:R-:W-:Y:S01]  /*38f0*/  FFMA.FTZ R131, R10, UR24, -R8 ;  /* 0x000000180a837c23 */ /* 0x000fe20008010808 */
[C---:B------:R-:W-:Y:S02]  /*3900*/  @P1 IADD3 R10, R102.reuse, 0x9, RZ ;  /* 0x00000009660a1810 */ /* 0x040fe40007ffe0ff */
[-C--:B------:R-:W-:Y:S01]  /*3910*/  @P1 ISETP.GE.AND P0, PT, R9, R222.reuse, PT ;  /* 0x000000de0900120c */ /* 0x080fe20003f06270 */
[----:B------:R-:W-:Y:S02]  /*3920*/  @P1 VIADD R9, R102, 0x10 ;  /* 0x0000001066091836 */ /* 0x000fe40000000000 */
[----:B------:R-:W-:Y:S01]  /*3930*/  MUFU.EX2 R126, R126 ;  /* 0x0000007e007e7308 */ /* 0x000fe20000000800 */
[-C--:B------:R-:W-:Y:S02]  /*3940*/  @P1 ISETP.GE.AND P2, PT, R10, R222.reuse, PT ;  /* 0x000000de0a00120c */ /* 0x080fe40003f46270 */
[----:B------:R-:W-:Y:S02]  /*3950*/  @P1 FSEL R12, R12, -INF , !P0 ;  /* 0xff8000000c0c1808 */ /* 0x000fe40004000000 */
[----:B------:R-:W-:Y:S02]  /*3960*/  @P1 FSEL R14, R14, -INF , !P0 ;  /* 0xff8000000e0e1808 */ /* 0x000fe40004000000 */
[----:B------:R-:W-:Y:S03]  /*3970*/  @P1 FSEL R16, R16, -INF , !P0 ;  /* 0xff80000010101808 */ /* 0x000fe60004000000 */
[----:B------:R-:W2:Y:S01]  /*3980*/  MUFU.EX2 R127, R127 ;  /* 0x0000007f007f7308 */ /* 0x000ea20000000800 */
[----:B------:R-:W-:Y:S01]  /*3990*/  @P1 FSEL R18, R18, -INF , !P0 ;  /* 0xff80000012121808 */ /* 0x000fe20004000000 */
[----:B------:R-:W-:Y:S01]  /*39a0*/  FFMA.FTZ R137, R12, UR24, -R103 ;  /* 0x000000180c897c23 */ /* 0x000fe20008010867 */
[-C--:B------:R-:W-:Y:S01]  /*39b0*/  @P1 ISETP.GE.AND P0, PT, R9, R222.reuse, PT ;  /* 0x000000de0900120c */ /* 0x080fe20003f06270 */
[--C-:B------:R-:W-:Y:S01]  /*39c0*/  FFMA.FTZ R235, R16, UR24, -R100.reuse ;  /* 0x0000001810eb7c23 */ /* 0x100fe20008010864 */
[----:B------:R-:W-:Y:S01]  /*39d0*/  @P1 FSEL R17, R17, -INF , !P2 ;  /* 0xff80000011111808 */ /* 0x000fe20005000000 */
[--C-:B------:R-:W-:Y:S01]  /*39e0*/  FFMA.FTZ R237, R18, UR24, -R101.reuse ;  /* 0x0000001812ed7c23 */ /* 0x100fe20008010865 */
[----:B------:R-:W-:Y:S03]  /*39f0*/  IADD3 R10, P3, R207, R215, RZ ;  /* 0x000000d7cf0a7210 */ /* 0x000fe60007f7e0ff */
[----:B------:R-:W-:Y:S01]  /*3a00*/  MUFU.EX2 R130, R130 ;  /* 0x0000008200827308 */ /* 0x000fe20000000800 */
[----:B------:R-:W-:Y:S01]  /*3a10*/  @P1 IADD3 R9, R102, 0x11, RZ ;  /* 0x0000001166091810 */ /* 0x000fe20007ffe0ff */
[----:B------:R-:W-:Y:S01]  /*3a20*/  FFMA.FTZ R236, R17, UR24, -R100 ;  /* 0x0000001811ec7c23 */ /* 0x000fe20008010864 */
[----:B------:R-:W-:Y:S01]  /*3a30*/  FFMA.FTZ R182, R14, UR24, -R8 ;  /* 0x000000180eb67c23 */ /* 0x000fe20008010808 */
[----:B------:R-:W-:Y:S01]  /*3a40*/  IMAD.X R11, R208, 0x1, R214, P3 ;  /* 0x00000001d00b7824 */ /* 0x000fe200018e06d6 */
[----:B------:R-:W-:Y:S02]  /*3a50*/  @P1 FSEL R19, R19, -INF , !P2 ;  /* 0xff80000013131808 */ /* 0x000fe40005000000 */
[----:B------:R-:W-:Y:S03]  /*3a60*/  @P1 FSEL R13, R13, -INF , !P2 ;  /* 0xff8000000d0d1808 */ /* 0x000fe60005000000 */
[----:B------:R-:W-:Y:S01]  /*3a70*/  MUFU.EX2 R235, R235 ;  /* 0x000000eb00eb7308 */ /* 0x000fe20000000800 */
[-C--:B-1----:R-:W-:Y:S01]  /*3a80*/  HMMA.16816.F32.BF16 R20, R132, R4.reuse, R20 ;  /* 0x000000048414723c */ /* 0x082fe20000041814 */
[----:B------:R-:W3:Y:S02]  /*3a90*/  LDG.E R138, desc[UR16][R10.64] ;  /* 0x000000100a8a7981 */ /* 0x000ee4000c1e1900 */
[----:B------:R-:W-:Y:S01]  /*3aa0*/  FFMA.FTZ R238, R19, UR24, -R101 ;  /* 0x0000001813ee7c23 */ /* 0x000fe20008010865 */
[----:B------:R-:W-:Y:S01]  /*3ab0*/  FFMA.FTZ R139, R13, UR24, -R103 ;  /* 0x000000180d8b7c23 */ /* 0x000fe20008010867 */
[----:B------:R-:W4:Y:S01]  /*3ac0*/  LDG.E R234, desc[UR16][R10.64+0x20] ;  /* 0x000020100aea7981 */ /* 0x000f22000c1e1900 */
[C---:B------:R-:W-:Y:S03]  /*3ad0*/  HMMA.16816.F32.BF16 R24, R104.reuse, R4, R24 ;  /* 0x000000046818723c */ /* 0x040fe60000041818 */
[----:B------:R-:W-:Y:S01]  /*3ae0*/  MUFU.EX2 R236, R236 ;  /* 0x000000ec00ec7308 */ /* 0x000fe20000000800 */
[----:B------:R-:W5:Y:S01]  /*3af0*/  LDG.E R240, desc[UR16][R10.64+0x80] ;  /* 0x000080100af07981 */ /* 0x000f62000c1e1900 */
[----:B------:R-:W-:Y:S01]  /*3b00*/  @P1 FSEL R15, R15, -INF , !P2 ;  /* 0xff8000000f0f1808 */ /* 0x000fe20005000000 */
[-C--:B------:R-:W-:Y:S02]  /*3b10*/  HMMA.16816.F32.BF16 R28, R104, R6.reuse, R28 ;  /* 0x00000006681c723c */ /* 0x080fe4000004181c */
[----:B------:R1:W5:Y:S05]  /*3b20*/  LDG.E R239, desc[UR16][R10.64+0xa0] ;  /* 0x0000a0100aef7981 */ /* 0x00036a000c1e1900 */
[----:B------:R-:W-:Y:S01]  /*3b30*/  MUFU.EX2 R237, R237 ;  /* 0x000000ed00ed7308 */ /* 0x000fe20000000800 */
[----:B------:R-:W-:Y:S03]  /*3b40*/  @P1 ISETP.GE.AND P2, PT, R9, R222, PT ;  /* 0x000000de0900120c */ /* 0x000fe60003f46270 */
[----:B------:R-:W-:Y:S01]  /*3b50*/  @P1 VIADD R4, R102, 0x18 ;  /* 0x0000001866041836 */ /* 0x000fe20000000000 */
[----:B------:R-:W-:Y:S04]  /*3b60*/  HMMA.16816.F32.BF16 R32, R132, R6, R32 ;  /* 0x000000068420723c */ /* 0x000fe80000041820 */
[----:B--2---:R-:W-:Y:S01]  /*3b70*/  F2FP.BF16.F32.PACK_AB R5, R127, R126 ;  /* 0x0000007e7f05723e */ /* 0x004fe200000010ff */
[----:B------:R-:W2:Y:S01]  /*3b80*/  MUFU.EX2 R238, R238 ;  /* 0x000000ee00ee7308 */ /* 0x000ea20000000800 */
[----:B------:R-:W-:Y:S01]  /*3b90*/  @P1 FSEL R20, R20, -INF , !P0 ;  /* 0xff80000014141808 */ /* 0x000fe20004000000 */
[----:B------:R-:W-:Y:S02]  /*3ba0*/  @P1 VIADD R102, R102, 0x19 ;  /* 0x0000001966661836 */ /* 0x000fe40000000000 */
[----:B------:R1:W-:Y:S02]  /*3bb0*/  STS [R200+0xe400], R5 ;  /* 0x00e40005c8007388 */ /* 0x0003e40000000800 */
[----:B------:R-:W-:Y:S01]  /*3bc0*/  @P1 FSEL R22, R22, -INF , !P0 ;  /* 0xff80000016161808 */ /* 0x000fe20004000000 */
[----:B------:R-:W-:Y:S01]  /*3bd0*/  FFMA.FTZ R233, R15, UR24, -R8 ;  /* 0x000000180fe97c23 */ /* 0x000fe20008010808 */
[----:B------:R-:W-:Y:S02]  /*3be0*/  @P1 FSEL R24, R24, -INF , !P0 ;  /* 0xff80000018181808 */ /* 0x000fe40004000000 */
[----:B------:R-:W-:Y:S01]  /*3bf0*/  MUFU.EX2 R131, R131 ;  /* 0x0000008300837308 */ /* 0x000fe20000000800 */
[----:B------:R-:W-:Y:S01]  /*3c00*/  @P1 FSEL R26, R26, -INF , !P0 ;  /* 0xff8000001a1a1808 */ /* 0x000fe20004000000 */
[----:B------:R-:W-:Y:S01]  /*3c10*/  FFMA.FTZ R241, R20, UR24, -R100 ;  /* 0x0000001814f17c23 */ /* 0x000fe20008010864 */
[----:B------:R-:W-:Y:S01]  /*3c20*/  @P1 ISETP.GE.AND P0, PT, R4, R222, PT ;  /* 0x000000de0400120c */ /* 0x000fe20003f06270 */
[--C-:B------:R-:W-:Y:S01]  /*3c30*/  FFMA.FTZ R243, R22, UR24, -R101.reuse ;  /* 0x0000001816f37c23 */ /* 0x100fe20008010865 */
[----:B------:R-:W-:Y:S01]  /*3c40*/  F2FP.BF16.F32.PACK_AB R4, R125, R124 ;  /* 0x0000007c7d04723e */ /* 0x000fe200000010ff */
[----:B------:R-:W-:Y:S01]  /*3c50*/  FFMA.FTZ R133, R26, UR24, -R8 ;  /* 0x000000181a857c23 */ /* 0x000fe20008010808 */
[----:B------:R-:W-:Y:S03]  /*3c60*/  @P1 FSEL R21, R21, -INF , !P2 ;  /* 0xff80000015151808 */ /* 0x000fe60005000000 */
[----:B------:R-:W1:Y:S01]  /*3c70*/  MUFU.EX2 R136, R136 ;  /* 0x0000008800887308 */ /* 0x000e620000000800 */
[----:B------:R-:W-:Y:S01]  /*3c80*/  @P1 FSEL R23, R23, -INF , !P2 ;  /* 0xff80000017171808 */ /* 0x000fe20005000000 */
[----:B------:R1:W-:Y:S01]  /*3c90*/  STS [R200+0xe000], R4 ;  /* 0x00e00004c8007388 */ /* 0x0003e20000000800 */
[----:B------:R-:W-:Y:S01]  /*3ca0*/  @P1 FSEL R25, R25, -INF , !P2 ;  /* 0xff80000019191808 */ /* 0x000fe20005000000 */
[----:B------:R-:W-:Y:S01]  /*3cb0*/  FFMA.FTZ R242, R21, UR24, -R100 ;  /* 0x0000001815f27c23 */ /* 0x000fe20008010864 */
[----:B------:R-:W-:Y:S01]  /*3cc0*/  @P1 FSEL R27, R27, -INF , !P2 ;  /* 0xff8000001b1b1808 */ /* 0x000fe20005000000 */
[----:B------:R-:W-:Y:S01]  /*3cd0*/  FFMA.FTZ R244, R23, UR24, -R101 ;  /* 0x0000001817f47c23 */ /* 0x000fe20008010865 */
[----:B------:R-:W-:Y:S03]  /*3ce0*/  @P1 ISETP.GE.AND P2, PT, R102, R222, PT ;  /* 0x000000de6600120c */ /* 0x000fe60003f46270 */
[----:B------:R-:W-:Y:S01]  /*3cf0*/  MUFU.EX2 R137, R137 ;  /* 0x0000008900897308 */ /* 0x000fe20000000800 */
[----:B--2---:R-:W-:Y:S01]  /*3d00*/  F2FP.BF16.F32.PACK_AB R7, R238, R237 ;  /* 0x000000edee07723e */ /* 0x004fe200000010ff */
[--C-:B------:R-:W-:Y:S01]  /*3d10*/  FFMA.FTZ R134, R27, UR24, -R8.reuse ;  /* 0x000000181b867c23 */ /* 0x100fe20008010808 */
[----:B------:R-:W-:Y:S01]  /*3d20*/  @P1 FSEL R30, R30, -INF , !P0 ;  /* 0xff8000001e1e1808 */ /* 0x000fe20004000000 */
[--C-:B------:R-:W-:Y:S01]  /*3d30*/  FFMA.FTZ R245, R24, UR24, -R103.reuse ;  /* 0x0000001818f57c23 */ /* 0x100fe20008010867 */
[----:B------:R-:W-:Y:S01]  /*3d40*/  @P1 FSEL R31, R31, -INF , !P2 ;  /* 0xff8000001f1f1808 */ /* 0x000fe20005000000 */
[----:B------:R-:W-:Y:S01]  /*3d50*/  STS [R205+0xe400], R7 ;  /* 0x00e40007cd007388 */ /* 0x000fe20000000800 */
[----:B------:R-:W-:Y:S03]  /*3d60*/  F2FP.BF16.F32.PACK_AB R6, R130, R129 ;  /* 0x000000818206723e */ /* 0x000fe600000010ff */
[----:B------:R-:W2:Y:S01]  /*3d70*/  MUFU.EX2 R139, R139 ;  /* 0x0000008b008b7308 */ /* 0x000ea20000000800 */
[----:B-1----:R-:W-:Y:S01]  /*3d80*/  F2FP.BF16.F32.PACK_AB R5, R136, R131 ;  /* 0x000000838805723e */ /* 0x002fe200000010ff */
[--C-:B------:R-:W-:Y:S01]  /*3d90*/  FFMA.FTZ R251, R30, UR24, -R8.reuse ;  /* 0x000000181efb7c23 */ /* 0x100fe20008010808 */
[----:B------:R-:W-:Y:S01]  /*3da0*/  FFMA.FTZ R8, R31, UR24, -R8 ;  /* 0x000000181f087c23 */ /* 0x000fe20008010808 */
[----:B------:R-:W-:Y:S01]  /*3db0*/  @P1 FSEL R32, R32, -INF , !P0 ;  /* 0xff80000020201808 */ /* 0x000fe20004000000 */
[----:B------:R-:W-:Y:S01]  /*3dc0*/  FFMA.FTZ R25, R25, UR24, -R103 ;  /* 0x0000001819197c23 */ /* 0x000fe20008010867 */
[----:B------:R-:W-:Y:S02]  /*3dd0*/  @P1 FSEL R34, R34, -INF , !P0 ;  /* 0xff80000022221808 */ /* 0x000fe40004000000 */
[----:B------:R-:W-:Y:S02]  /*3de0*/  @P1 FSEL R33, R33, -INF , !P2 ;  /* 0xff80000021211808 */ /* 0x000fe40005000000 */
[----:B------:R-:W-:Y:S01]  /*3df0*/  MUFU.EX2 R182, R182 ;  /* 0x000000b600b67308 */ /* 0x000fe20000000800 */
[----:B------:R-:W-:Y:S01]  /*3e00*/  @P1 FSEL R35, R35, -INF , !P2 ;  /* 0xff80000023231808 */ /* 0x000fe20005000000 */
[--C-:B------:R-:W-:Y:S01]  /*3e10*/  FFMA.FTZ R247, R32, UR24, -R100.reuse ;  /* 0x0000001820f77c23 */ /* 0x100fe20008010864 */
[----:B------:R-:W-:Y:S01]  /*3e20*/  F2FP.BF16.F32.PACK_AB R4, R236, R235 ;  /* 0x000000ebec04723e */ /* 0x000fe200000010ff */
[--C-:B------:R-:W-:Y:S01]  /*3e30*/  FFMA.FTZ R249, R34, UR24, -R101.reuse ;  /* 0x0000001822f97c23 */ /* 0x100fe20008010865 */
[----:B------:R-:W-:Y:S01]  /*3e40*/  FFMA.FTZ R100, R33, UR24, -R100 ;  /* 0x0000001821647c23 */ /* 0x000fe20008010864 */
[----:B------:R-:W-:Y:S01]  /*3e50*/  FFMA.FTZ R101, R35, UR24, -R101 ;  /* 0x0000001823657c23 */ /* 0x000fe20008010865 */
[----:B------:R-:W-:Y:S01]  /*3e60*/  @P1 FSEL R28, R28, -INF , !P0 ;  /* 0xff8000001c1c1808 */ /* 0x000fe20004000000 */
[----:B------:R2:W-:Y:S02]  /*3e70*/  STS [R205+0xe000], R4 ;  /* 0x00e00004cd007388 */ /* 0x0005e40000000800 */
[----:B------:R-:W1:Y:S01]  /*3e80*/  MUFU.EX2 R233, R233 ;  /* 0x000000e900e97308 */ /* 0x000e620000000800 */
[----:B------:R-:W-:Y:S01]  /*3e90*/  @P1 FSEL R29, R29, -INF , !P2 ;  /* 0xff8000001d1d1808 */ /* 0x000fe20005000000 */
[----:B------:R1:W-:Y:S01]  /*3ea0*/  STS [R200+0xf000], R6 ;  /* 0x00f00006c8007388 */ /* 0x0003e20000000800 */
[--C-:B------:R-:W-:Y:S01]  /*3eb0*/  FFMA.FTZ R135, R28, UR24, -R103.reuse ;  /* 0x000000181c877c23 */ /* 0x100fe20008010867 */
[----:B------:R-:W-:Y:S02]  /*3ec0*/  ISETP.GE.AND P2, PT, R221, 0x1, PT ;  /* 0x00000001dd00780c */ /* 0x000fe40003f46270 */
[----:B------:R-:W-:Y:S01]  /*3ed0*/  FFMA.FTZ R103, R29, UR24, -R103 ;  /* 0x000000181d677c23 */ /* 0x000fe20008010867 */
[----:B------:R1:W-:Y:S03]  /*3ee0*/  STS [R200+0xf400], R5 ;  /* 0x00f40005c8007388 */ /* 0x0003e60000000800 */
[----:B------:R1:W-:Y:S10]  /*3ef0*/  MUFU.EX2 R252, R8 ;  /* 0x0000000800fc7308 */ /* 0x0003f40000000800 */
[----:B------:R-:W-:Y:S01]  /*3f00*/  MUFU.EX2 R241, R241 ;  /* 0x000000f100f17308 */ /* 0x000fe20000000800 */
[----:B--2---:R-:W-:Y:S09]  /*3f10*/  F2FP.BF16.F32.PACK_AB R4, R139, R137 ;  /* 0x000000898b04723e */ /* 0x004ff200000010ff */
[----:B------:R-:W2:Y:S01]  /*3f20*/  MUFU.EX2 R242, R242 ;  /* 0x000000f200f27308 */ /* 0x000ea20000000800 */
[----:B-1----:R-:W-:Y:S01]  /*3f30*/  F2FP.BF16.F32.PACK_AB R8, R233, R182 ;  /* 0x000000b6e908723e */ /* 0x002fe200000010ff */
[----:B------:R1:W-:Y:S08]  /*3f40*/  STS [R205+0xf000], R4 ;  /* 0x00f00004cd007388 */ /* 0x0003f00000000800 */
[----:B------:R-:W-:Y:S01]  /*3f50*/  MUFU.EX2 R243, R243 ;  /* 0x000000f300f37308 */ /* 0x000fe20000000800 */
[----:B------:R-:W-:Y:S09]  /*3f60*/  STS [R205+0xf400], R8 ;  /* 0x00f40008cd007388 */ /* 0x000ff20000000800 */
[----:B------:R-:W1:Y:S01]  /*3f70*/  MUFU.EX2 R244, R244 ;  /* 0x000000f400f47308 */ /* 0x000e620000000800 */
[----:B--2---:R-:W-:Y:S05]  /*3f80*/  F2FP.BF16.F32.PACK_AB R7, R242, R241 ;  /* 0x000000f1f207723e */ /* 0x004fea00000010ff */
[----:B------:R2:W-:Y:S04]  /*3f90*/  STS [R204+0xe000], R7 ;  /* 0x00e00007cc007388 */ /* 0x0005e80000000800 */
[----:B------:R-:W-:Y:S10]  /*3fa0*/  MUFU.EX2 R248, R100 ;  /* 0x0000006400f87308 */ /* 0x000ff40000000800 */
[----:B------:R-:W-:Y:S01]  /*3fb0*/  MUFU.EX2 R250, R101 ;  /* 0x0000006500fa7308 */ /* 0x000fe20000000800 */
[----:B-1----:R-:W-:Y:S05]  /*3fc0*/  F2FP.BF16.F32.PACK_AB R6, R244, R243 ;  /* 0x000000f3f406723e */ /* 0x002fea00000010ff */
[----:B------:R1:W-:Y:S04]  /*3fd0*/  STS [R204+0xe400], R6 ;  /* 0x00e40006cc007388 */ /* 0x0003e80000000800 */
[----:B------:R-:W2:Y:S10]  /*3fe0*/  MUFU.EX2 R247, R247 ;  /* 0x000000f700f77308 */ /* 0x000eb40000000800 */
[----:B------:R-:W1:Y:S10]  /*3ff0*/  MUFU.EX2 R249, R249 ;  /* 0x000000f900f97308 */ /* 0x000e740000000800 */
[----:B------:R-:W-:Y:S01]  /*4000*/  MUFU.EX2 R245, R245 ;  /* 0x000000f500f57308 */ /* 0x000fe20000000800 */
[----:B--2---:R-:W-:Y:S05]  /*4010*/  F2FP.BF16.F32.PACK_AB R5, R248, R247 ;  /* 0x000000f7f805723e */ /* 0x004fea00000010ff */
[----:B------:R2:W-:Y:S04]  /*4020*/  STS [R206+0xe000], R5 ;  /* 0x00e00005ce007388 */ /* 0x0005e80000000800 */
[----:B------:R-:W2:Y:S01]  /*4030*/  MUFU.EX2 R132, R25 ;  /* 0x0000001900847308 */ /* 0x000ea20000000800 */
[----:B-1----:R-:W-:Y:S05]  /*4040*/  F2FP.BF16.F32.PACK_AB R4, R250, R249 ;  /* 0x000000f9fa04723e */ /* 0x002fea00000010ff */
[----:B------:R1:W-:Y:S04]  /*4050*/  STS [R206+0xe400], R4 ;  /* 0x00e40004ce007388 */ /* 0x0003e80000000800 */
[----:B------:R-:W-:Y:S10]  /*4060*/  MUFU.EX2 R133, R133 ;  /* 0x0000008500857308 */ /* 0x000ff40000000800 */
[----:B------:R-:W1:Y:S01]  /*4070*/  MUFU.EX2 R134, R134 ;  /* 0x0000008600867308 */ /* 0x000e620000000800 */
[----:B--2---:R-:W-:Y:S05]  /*4080*/  F2FP.BF16.F32.PACK_AB R7, R132, R245 ;  /* 0x000000f58407723e */ /* 0x004fea00000010ff */
[----:B------:R-:W-:Y:S04]  /*4090*/  STS [R204+0xf000], R7 ;  /* 0x00f00007cc007388 */ /* 0x000fe80000000800 */
[----:B------:R-:W-:Y:S10]  /*40a0*/  MUFU.EX2 R246, R103 ;  /* 0x0000006700f67308 */ /* 0x000ff40000000800 */
[----:B------:R-:W2:Y:S01]  /*40b0*/  MUFU.EX2 R135, R135 ;  /* 0x0000008700877308 */ /* 0x000ea20000000800 */
[----:B-1----:R-:W-:Y:S05]  /*40c0*/  F2FP.BF16.F32.PACK_AB R6, R134, R133 ;  /* 0x000000858606723e */ /* 0x002fea00000010ff */
[----:B------:R-:W-:Y:S04]  /*40d0*/  STS [R204+0xf400], R6 ;  /* 0x00f40006cc007388 */ /* 0x000fe80000000800 */
[----:B------:R-:W1:Y:S01]  /*40e0*/  MUFU.EX2 R251, R251 ;  /* 0x000000fb00fb7308 */ /* 0x000e620000000800 */
[----:B--2---:R-:W-:Y:S05]  /*40f0*/  F2FP.BF16.F32.PACK_AB R5, R246, R135 ;  /* 0x00000087f605723e */ /* 0x004fea00000010ff */
[----:B------:R-:W-:Y:S01]  /*4100*/  STS [R206+0xf000], R5 ;  /* 0x00f00005ce007388 */ /* 0x000fe20000000800 */
[----:B-1----:R-:W-:Y:S05]  /*4110*/  F2FP.BF16.F32.PACK_AB R4, R252, R251 ;  /* 0x000000fbfc04723e */ /* 0x002fea00000010ff */
[----:B------:R-:W-:Y:S04]  /*4120*/  STS [R206+0xf400], R4 ;  /* 0x00f40004ce007388 */ /* 0x000fe80000000800 */
[----:B------:R-:W1:Y:S08]  /*4130*/  LDSM.16.M88.4 R32, [R112+0x4000] ;  /* 0x004000007020783b */ /* 0x000e700000000200 */
[----:B------:R2:W3:Y:S08]  /*4140*/  LDSM.16.M88.4 R28, [R112+0x5000] ;  /* 0x00500000701c783b */ /* 0x0004f00000000200 */
[----:B------:R-:W4:Y:S08]  /*4150*/  LDSM.16.M88.4 R100, [R116+0x4000] ;  /* 0x004000007464783b */ /* 0x000f300000000200 */
[----:B------:R-:W4:Y:S01]  /*4160*/  LDSM.16.M88.4 R104, [R116+0x5000] ;  /* 0x005000007468783b */ /* 0x000f220000000200 */
[----:B--2---:R-:W-:Y:S07]  /*4170*/  IMAD.IADD R112, R128, 0x1, R112 ;  /* 0x0000000180707824 */ /* 0x004fee00078e0270 */
[----:B------:R-:W-:Y:S01]  /*4180*/  LDSM.16.M88.4 R116, [R120+0x4000] ;  /* 0x004000007874783b */ /* 0x000fe20000000200 */
[-C--:B-1----:R-:W-:Y:S07]  /*4190*/  HMMA.16816.F32.BF16 R4, R32, R140.reuse, RZ ;  /* 0x0000008c2004723c */ /* 0x082fee00000418ff */
[----:B------:R-:W1:Y:S01]  /*41a0*/  LDSM.16.M88.4 R108, [R112+0x4000] ;  /* 0x00400000706c783b */ /* 0x000e620000000200 */
[C---:B---3--:R-:W-:Y:S07]  /*41b0*/  HMMA.16816.F32.BF16 R8, R28.reuse, R140, RZ ;  /* 0x0000008c1c08723c */ /* 0x048fee00000418ff */
[----:B------:R-:W2:Y:S01]  /*41c0*/  LDSM.16.M88.4 R112, [R112+0x5000] ;  /* 0x005000007070783b */ /* 0x000ea20000000200 */
[-C--:B------:R-:W-:Y:S07]  /*41d0*/  HMMA.16816.F32.BF16 R12, R28, R142.reuse, RZ ;  /* 0x0000008e1c0c723c */ /* 0x080fee00000418ff */
[----:B------:R-:W3:Y:S01]  /*41e0*/  LDSM.16.M88.4 R120, [R120+0x5000] ;  /* 0x005000007878783b */ /* 0x000ee20000000200 */
[C---:B------:R-:W-:Y:S06]  /*41f0*/  HMMA.16816.F32.BF16 R16, R32.reuse, R142, RZ ;  /* 0x0000008e2010723c */ /* 0x040fec00000418ff */
[-C--:B------:R-:W-:Y:S06]  /*4200*/  HMMA.16816.F32.BF16 R20, R32, R144.reuse, RZ ;  /* 0x000000902014723c */ /* 0x080fec00000418ff */
[C---:B------:R-:W-:Y:S06]  /*4210*/  HMMA.16816.F32.BF16 R24, R28.reuse, R144, RZ ;  /* 0x000000901c18723c */ /* 0x040fec00000418ff */
[-C--:B------:R-:W-:Y:S06]  /*4220*/  HMMA.16816.F32.BF16 R28, R28, R146.reuse, RZ ;  /* 0x000000921c1c723c */ /* 0x080fec00000418ff */
[----:B------:R-:W-:Y:S06]  /*4230*/  HMMA.16816.F32.BF16 R32, R32, R146, RZ ;  /* 0x000000922020723c */ /* 0x000fec00000418ff */
[-C--:B----4-:R-:W-:Y:S06]  /*4240*/  HMMA.16816.F32.BF16 R4, R100, R148.reuse, R4 ;  /* 0x000000946404723c */ /* 0x090fec0000041804 */
[C---:B------:R-:W-:Y:S06]  /*4250*/  HMMA.16816.F32.BF16 R8, R104.reuse, R148, R8 ;  /* 0x000000946808723c */ /* 0x040fec0000041808 */
[-C--:B------:R-:W-:Y:S06]  /*4260*/  HMMA.16816.F32.BF16 R12, R104, R150.reuse, R12 ;  /* 0x00000096680c723c */ /* 0x080fec000004180c */
[C---:B------:R-:W-:Y:S06]  /*4270*/  HMMA.16816.F32.BF16 R16, R100.reuse, R150, R16 ;  /* 0x000000966410723c */ /* 0x040fec0000041810 */
[-C--:B------:R-:W-:Y:S06]  /*4280*/  HMMA.16816.F32.BF16 R20, R100, R152.reuse, R20 ;  /* 0x000000986414723c */ /* 0x080fec0000041814 */
[C---:B------:R-:W-:Y:S06]  /*4290*/  HMMA.16816.F32.BF16 R24, R104.reuse, R152, R24 ;  /* 0x000000986818723c */ /* 0x040fec0000041818 */
[-C--:B------:R-:W-:Y:S06]  /*42a0*/  HMMA.16816.F32.BF16 R28, R104, R154.reuse, R28 ;  /* 0x0000009a681c723c */ /* 0x080fec000004181c */
[----:B------:R-:W-:Y:S06]  /*42b0*/  HMMA.16816.F32.BF16 R32, R100, R154, R32 ;  /* 0x0000009a6420723c */ /* 0x000fec0000041820 */
[-C--:B-1----:R-:W-:Y:S06]  /*42c0*/  HMMA.16816.F32.BF16 R4, R108, R156.reuse, R4 ;  /* 0x0000009c6c04723c */ /* 0x082fec0000041804 */
[C---:B--2---:R-:W-:Y:S06]  /*42d0*/  HMMA.16816.F32.BF16 R8, R112.reuse, R156, R8 ;  /* 0x0000009c7008723c */ /* 0x044fec0000041808 */
[-C--:B------:R-:W-:Y:S06]  /*42e0*/  HMMA.16816.F32.BF16 R12, R112, R158.reuse, R12 ;  /* 0x0000009e700c723c */ /* 0x080fec000004180c */
[C---:B------:R-:W-:Y:S06]  /*42f0*/  HMMA.16816.F32.BF16 R16, R108.reuse, R158, R16 ;  /* 0x0000009e6c10723c */ /* 0x040fec0000041810 */
[-C--:B------:R-:W-:Y:S06]  /*4300*/  HMMA.16816.F32.BF16 R20, R108, R160.reuse, R20 ;  /* 0x000000a06c14723c */ /* 0x080fec0000041814 */
[C---:B------:R-:W-:Y:S06]  /*4310*/  HMMA.16816.F32.BF16 R24, R112.reuse, R160, R24 ;  /* 0x000000a07018723c */ /* 0x040fec0000041818 */
[-C--:B------:R-:W-:Y:S06]  /*4320*/  HMMA.16816.F32.BF16 R28, R112, R162.reuse, R28 ;  /* 0x000000a2701c723c */ /* 0x080fec000004181c */
[----:B------:R-:W-:Y:S06]  /*4330*/  HMMA.16816.F32.BF16 R32, R108, R162, R32 ;  /* 0x000000a26c20723c */ /* 0x000fec0000041820 */
[-C--:B------:R-:W-:Y:S06]  /*4340*/  HMMA.16816.F32.BF16 R4, R116, R164.reuse, R4 ;  /* 0x000000a47404723c */ /* 0x080fec0000041804 */
[C---:B---3--:R-:W-:Y:S06]  /*4350*/  HMMA.16816.F32.BF16 R8, R120.reuse, R164, R8 ;  /* 0x000000a47808723c */ /* 0x048fec0000041808 */
[-C--:B------:R-:W-:Y:S06]  /*4360*/  HMMA.16816.F32.BF16 R12, R120, R166.reuse, R12 ;  /* 0x000000a6780c723c */ /* 0x080fec000004180c */
[C---:B------:R-:W-:Y:S06]  /*4370*/  HMMA.16816.F32.BF16 R16, R116.reuse, R166, R16 ;  /* 0x000000a67410723c */ /* 0x040fec0000041810 */
[-C--:B------:R-:W-:Y:S05]  /*4380*/  HMMA.16816.F32.BF16 R20, R116, R168.reuse, R20 ;  /* 0x000000a87414723c */ /* 0x080fea0000041814 */
[C---:B------:R-:W-:Y:S01]  /*4390*/  FADD.FTZ R4, -R138.reuse, R4 ;  /* 0x000000048a047221 */ /* 0x040fe20000010100 */
[C---:B------:R-:W-:Y:S05]  /*43a0*/  HMMA.16816.F32.BF16 R24, R120.reuse, R168, R24 ;  /* 0x000000a87818723c */ /* 0x040fea0000041818 */
[----:B------:R-:W-:Y:S01]  /*43b0*/  FADD.FTZ R5, -R138, R5 ;  /* 0x000000058a057221 */ /* 0x000fe20000010100 */
[-C--:B------:R-:W-:Y:S05]  /*43c0*/  HMMA.16816.F32.BF16 R28, R120, R170.reuse, R28 ;  /* 0x000000aa781c723c */ /* 0x080fea000004181c */
[----:B------:R-:W-:Y:S01]  /*43d0*/  FADD.FTZ R6, -R234, R6 ;  /* 0x00000006ea067221 */ /* 0x000fe20000010100 */
[----:B------:R-:W-:Y:S05]  /*43e0*/  HMMA.16816.F32.BF16 R32, R116, R170, R32 ;  /* 0x000000aa7420723c */ /* 0x000fea0000041820 */
[C---:B------:R-:W-:Y:S01]  /*43f0*/  FADD.FTZ R16, -R138.reuse, R16 ;  /* 0x000000108a107221 */ /* 0x040fe20000010100 */
[C---:B------:R-:W-:Y:S01]  /*4400*/  FADD.FTZ R17, -R138.reuse, R17 ;  /* 0x000000118a117221 */ /* 0x040fe20000010100 */
[C---:B------:R-:W-:Y:S01]  /*4410*/  FADD.FTZ R20, -R138.reuse, R20 ;  /* 0x000000148a147221 */ /* 0x040fe20000010100 */
[----:B------:R-:W-:Y:S03]  /*4420*/  FADD.FTZ R21, -R138, R21 ;  /* 0x000000158a157221 */ /* 0x000fe60000010100 */
[----:B------:R-:W-:Y:S01]  /*4430*/  FADD.FTZ R7, -R234, R7 ;  /* 0x00000007ea077221 */ /* 0x000fe20000010100 */
[----:B------:R-:W-:Y:S01]  /*4440*/  FMUL.FTZ R4, R124, R4 ;  /* 0x000000047c047220 */ /* 0x000fe20000410000 */
[----:B------:R-:W-:Y:S01]  /*4450*/  FMUL.FTZ R5, R125, R5 ;  /* 0x000000057d057220 */ /* 0x000fe20000410000 */
[----:B------:R-:W-:Y:S01]  /*4460*/  FMUL.FTZ R16, R235, R16 ;  /* 0x00000010eb107220 */ /* 0x000fe20000410000 */
[----:B------:R-:W-:Y:S01]  /*4470*/  FMUL.FTZ R17, R236, R17 ;  /* 0x00000011ec117220 */ /* 0x000fe20000410000 */
[----:B------:R-:W-:Y:S01]  /*4480*/  FMUL.FTZ R20, R241, R20 ;  /* 0x00000014f1147220 */ /* 0x000fe20000410000 */
[----:B------:R-:W-:Y:S01]  /*4490*/  FMUL.FTZ R21, R242, R21 ;  /* 0x00000015f2157220 */ /* 0x000fe20000410000 */
[----:B------:R-:W-:Y:S01]  /*44a0*/  F2FP.BF16.F32.PACK_AB R4, R5, R4 ;  /* 0x000000040504723e */ /* 0x000fe200000010ff */
[----:B------:R-:W-:Y:S01]  /*44b0*/  FMUL.FTZ R6, R126, R6 ;  /* 0x000000067e067220 */ /* 0x000fe20000410000 */
[----:B------:R-:W-:Y:S01]  /*44c0*/  FMUL.FTZ R7, R127, R7 ;  /* 0x000000077f077220 */ /* 0x000fe20000410000 */
[C---:B------:R-:W-:Y:S01]  /*44d0*/  FADD.FTZ R18, -R234.reuse, R18 ;  /* 0x00000012ea127221 */ /* 0x040fe20000010100 */
[C---:B------:R-:W-:Y:S01]  /*44e0*/  FADD.FTZ R19, -R234.reuse, R19 ;  /* 0x00000013ea137221 */ /* 0x040fe20000010100 */
[----:B------:R-:W-:Y:S01]  /*44f0*/  FADD.FTZ R22, -R234, R22 ;  /* 0x00000016ea167221 */ /* 0x000fe20000010100 */
[C---:B------:R-:W-:Y:S01]  /*4500*/  FADD.FTZ R32, -R138.reuse, R32 ;  /* 0x000000208a207221 */ /* 0x040fe20000010100 */
[----:B------:R-:W-:Y:S01]  /*4510*/  FADD.FTZ R33, -R138, R33 ;  /* 0x000000218a217221 */ /* 0x000fe20000010100 */
[C---:B------:R-:W-:Y:S01]  /*4520*/  FADD.FTZ R23, -R234.reuse, R23 ;  /* 0x00000017ea177221 */ /* 0x040fe20000010100 */
[----:B------:R-:W-:Y:S01]  /*4530*/  FADD.FTZ R34, -R234, R34 ;  /* 0x00000022ea227221 */ /* 0x000fe20000010100 */
[----:B------:R-:W-:Y:S01]  /*4540*/  FMUL.FTZ R32, R247, R32 ;  /* 0x00000020f7207220 */ /* 0x000fe20000410000 */
[----:B------:R-:W-:Y:S01]  /*4550*/  FMUL.FTZ R33, R248, R33 ;  /* 0x00000021f8217220 */ /* 0x000fe20000410000 */
[----:B------:R-:W-:Y:S01]  /*4560*/  F2FP.BF16.F32.PACK_AB R16, R17, R16 ;  /* 0x000000101110723e */ /* 0x000fe200000010ff */
[----:B------:R-:W-:Y:S01]  /*4570*/  FADD.FTZ R35, -R234, R35 ;  /* 0x00000023ea237221 */ /* 0x000fe20000010100 */
[----:B------:R-:W-:Y:S01]  /*4580*/  F2FP.BF16.F32.PACK_AB R20, R21, R20 ;  /* 0x000000141514723e */ /* 0x000fe200000010ff */
[----:B------:R-:W-:Y:S01]  /*4590*/  FMUL.FTZ R18, R237, R18 ;  /* 0x00000012ed127220 */ /* 0x000fe20000410000 */
[----:B------:R-:W-:Y:S01]  /*45a0*/  F2FP.BF16.F32.PACK_AB R32, R33, R32 ;  /* 0x000000202120723e */ /* 0x000fe200000010ff */
[----:B------:R-:W-:Y:S01]  /*45b0*/  FMUL.FTZ R19, R238, R19 ;  /* 0x00000013ee137220 */ /* 0x000fe20000410000 */
[----:B------:R-:W-:Y:S01]  /*45c0*/  F2FP.BF16.F32.PACK_AB R6, R7, R6 ;  /* 0x000000060706723e */ /* 0x000fe200000010ff */
[----:B------:R-:W-:Y:S01]  /*45d0*/  FMUL.FTZ R22, R243, R22 ;  /* 0x00000016f3167220 */ /* 0x000fe20000410000 */
[----:B------:R-:W-:Y:S01]  /*45e0*/  FMUL.FTZ R23, R244, R23 ;  /* 0x00000017f4177220 */ /* 0x000fe20000410000 */
[----:B------:R-:W-:Y:S01]  /*45f0*/  FMUL.FTZ R34, R249, R34 ;  /* 0x00000022f9227220 */ /* 0x000fe20000410000 */
[----:B------:R-:W-:Y:S01]  /*4600*/  FMUL.FTZ R35, R250, R35 ;  /* 0x00000023fa237220 */ /* 0x000fe20000410000 */
[----:B------:R-:W-:Y:S06]  /*4610*/  @!P2 BRA `(.L_x_77) ;  /* 0x000000000080a947 */ /* 0x000fec0003800000 */
[----:B------:R-:W1:Y:S01]  /*4620*/  LDC R7, c[0x0][0x240] ;  /* 0x00009000ff077b82 */ /* 0x000e620000000800 */
[----:B------:R-:W-:Y:S01]  /*4630*/  ISETP.GE.AND P0, PT, R186, UR23, PT ;  /* 0x00000017ba007c0c */ /* 0x000fe2000bf06270 */
[----:B------:R-:W-:Y:S01]  /*4640*/  IMAD.MOV.U32 R21, RZ, RZ, -0x2000 ;  /* 0xffffe000ff157424 */ /* 0x000fe200078e00ff */
[----:B------:R-:W-:Y:S04]  /*4650*/  LOP3.LUT R17, R221, 0x1, RZ, 0xc0, !PT ;  /* 0x00000001dd117812 */ /* 0x000fe800078ec0ff */
[----:B------:R-:W-:Y:S04]  /*4660*/  ISETP.NE.U32.AND P3, PT, R17, 0x1, PT ;  /* 0x000000011100780c */ /* 0x000fe80003f65070 */
[----:B------:R-:W-:Y:S03]  /*4670*/  SEL R21, R21, 0x2000, !P3 ;  /* 0x0000200015157807 */ /* 0x000fe60005800000 */
[----:B------:R-:W2:Y:S02]  /*4680*/  @!P0 LDC R5, c[0x0][0x244] ;  /* 0x00009100ff058b82 */ /* 0x000ea40000000800 */
[--C-:B------:R-:W-:Y:S02]  /*4690*/  IMAD.IADD R220, R220, 0x1, R21.reuse ;  /* 0x00000001dcdc7824 */ /* 0x100fe400078e0215 */
[--C-:B------:R-:W-:Y:S02]  /*46a0*/  IMAD.IADD R226, R226, 0x1, R21.reuse ;  /* 0x00000001e2e27824 */ /* 0x100fe400078e0215 */
[----:B------:R-:W-:Y:S01]  /*46b0*/  IMAD.IADD R172, R172, 0x1, R21 ;  /* 0x00000001acac7824 */ /* 0x000fe200078e0215 */
[----:B------:R3:W-:Y:S04]  /*46c0*/  @P0 STS [R220], RZ ;  /* 0x000000ffdc000388 */ /* 0x0007e80000000800 */
[----:B------:R3:W-:Y:S04]  /*46d0*/  @P0 STS [R220+0x4], RZ ;  /* 0x000004ffdc000388 */ /* 0x0007e80000000800 */
[----:B------:R3:W-:Y:S04]  /*46e0*/  @P0 STS [R220+0x8], RZ ;  /* 0x000008ffdc000388 */ /* 0x0007e80000000800 */
[----:B------:R3:W-:Y:S01]  /*46f0*/  @P0 STS [R220+0xc], RZ ;  /* 0x00000cffdc000388 */ /* 0x0007e20000000800 */
[----:B-1----:R-:W-:Y:S05]  /*4700*/  IMAD.U32 R17, R7, -0x40, RZ ;  /* 0xffffffc007117824 */ /* 0x002fea00078e00ff */
[C---:B------:R-:W-:Y:S04]  /*4710*/  LEA R230, P3, R17.reuse, R230, 0x1 ;  /* 0x000000e611e67211 */ /* 0x040fe800078608ff */
[----:B------:R-:W-:Y:S02]  /*4720*/  LEA.HI.X.SX32 R231, R17, R231, 0x1, P3 ;  /* 0x000000e711e77211 */ /* 0x000fe400018f0eff */
[C---:B------:R-:W-:Y:S03]  /*4730*/  @!P0 LEA R100, P3, R7.reuse, R230, 0x6 ;  /* 0x000000e607648211 */ /* 0x040fe600078630ff */
[----:B------:R-:W-:Y:S01]  /*4740*/  @!PT LDS RZ, [RZ] ;  /* 0x00000000fffff984 */ /* 0x000fe20000000800 */
[----:B------:R-:W-:Y:S01]  /*4750*/  @!PT LDS RZ, [RZ] ;  /* 0x00000000fffff984 */ /* 0x000fe20000000800 */
[----:B------:R-:W-:Y:S01]  /*4760*/  @!PT LDS RZ, [RZ] ;  /* 0x00000000fffff984 */ /* 0x000fe20000000800 */
[----:B------:R3:W-:Y:S01]  /*4770*/  @!P0 LDGSTS.E.BYPASS.LTC128B.128 [R226], desc[UR16][R230.64] ;  /* 0x00000000e6e28fae */ /* 0x0007e2000b901d50 */
[----:B--2---:R-:W-:Y:S03]  /*4780*/  @!P0 LEA.HI.X R101, R7, R231, R5, 0x6, P3 ;  /* 0x000000e707658211 */ /* 0x004fe600018f3405 */
[----:B------:R3:W-:Y:S04]  /*4790*/  @P0 STS [R220+0x1000], RZ ;  /* 0x001000ffdc000388 */ /* 0x0007e80000000800 */
[----:B------:R3:W-:Y:S04]  /*47a0*/  @P0 STS [R220+0x1004], RZ ;  /* 0x001004ffdc000388 */ /* 0x0007e80000000800 */
[----:B------:R3:W-:Y:S04]  /*47b0*/  @P0 STS [R220+0x1008], RZ ;  /* 0x001008ffdc000388 */ /* 0x0007e80000000800 */
[----:B------:R3:W-:Y:S04]  /*47c0*/  @P0 STS [R220+0x100c], RZ ;  /* 0x00100cffdc000388 */ /* 0x0007e80000000800 */
[----:B------:R-:W-:Y:S01]  /*47d0*/  @!PT LDS RZ, [RZ] ;  /* 0x00000000fffff984 */ /* 0x000fe20000000800 */
[----:B------:R-:W-:Y:S01]  /*47e0*/  @!PT LDS RZ, [RZ] ;  /* 0x00000000fffff984 */ /* 0x000fe20000000800 */
[----:B------:R-:W-:Y:S01]  /*47f0*/  @!PT LDS RZ, [RZ] ;  /* 0x00000000fffff984 */ /* 0x000fe20000000800 */
[----:B------:R3:W-:Y:S04]  /*4800*/  @!P0 LDGSTS.E.BYPASS.LTC128B.128 [R226+0x1000], desc[UR16][R100.64] ;  /* 0x0100000064e28fae */ /* 0x0007e8000b901d50 */
[----:B------:R-:W0:Y:S02]  /*4810*/  LDGDEPBAR ;  /* 0x00000000000079af */ /* 0x000e240000000000 */
.L_x_77:
[C---:B-----5:R-:W-:Y:S01]  /*4820*/  FADD.FTZ R9, -R240.reuse, R9 ;  /* 0x00000009f0097221 */ /* 0x060fe20000010100 */
[C---:B------:R-:W-:Y:S01]  /*4830*/  FADD.FTZ R11, -R239.reuse, R11 ;  /* 0x0000000bef0b7221 */ /* 0x040fe20000010100 */
[----:B------:R-:W-:Y:S01]  /*4840*/  FADD.FTZ R8, -R240, R8 ;  /* 0x00000008f0087221 */ /* 0x000fe20000010100 */
[----:B------:R-:W-:Y:S01]  /*4850*/  FADD.FTZ R10, -R239, R10 ;  /* 0x0000000aef0a7221 */ /* 0x000fe20000010100 */
[----:B------:R-:W-:Y:S01]  /*4860*/  FMUL.FTZ R9, R130, R9 ;  /* 0x0000000982097220 */ /* 0x000fe20000410000 */
[----:B------:R-:W-:Y:S01]  /*4870*/  FMUL.FTZ R11, R136, R11 ;  /* 0x0000000b880b7220 */ /* 0x000fe20000410000 */
[C---:B------:R-:W-:Y:S01]  /*4880*/  FADD.FTZ R13, -R240.reuse, R13 ;  /* 0x0000000df00d7221 */ /* 0x040fe20000010100 */
[----:B------:R-:W-:Y:S01]  /*4890*/  FMUL.FTZ R8, R129, R8 ;  /* 0x0000000881087220 */ /* 0x000fe20000410000 */
[----:B------:R-:W-:Y:S01]  /*48a0*/  FADD.FTZ R15, -R239, R15 ;  /* 0x0000000fef0f7221 */ /* 0x000fe20000010100 */
[----:B------:R-:W-:Y:S01]  /*48b0*/  FMUL.FTZ R10, R131, R10 ;  /* 0x0000000a830a7220 */ /* 0x000fe20000410000 */
[----:B------:R-:W-:Y:S01]  /*48c0*/  FADD.FTZ R12, -R240, R12 ;  /* 0x0000000cf00c7221 */ /* 0x000fe20000010100 */
        /* <DEDUP_REMOVED lines=13> */
[----:B------:R-:W-:Y:S01]  /*49a0*/  FADD.FTZ R27, -R239, R27 ;  /* 0x0000001bef1b7221 */ /* 0x000fe20000010100 */
[----:B------:R-:W-:Y:S01]  /*49b0*/  F2FP.BF16.F32.PACK_AB R14, R15, R14 ;  /* 0x0000000e0f0e723e */ /* 0x000fe200000010ff */
[----:B------:R-:W-:Y:S01]  /*49c0*/  STS [R205+0xa400], R18 ;  /* 0x00a40012cd007388 */ /* 0x000fe20000000800 */
[----:B------:R-:W-:Y:S01]  /*49d0*/  FADD.FTZ R24, -R240, R24 ;  /* 0x00000018f0187221 */ /* 0x000fe20000010100 */
[----:B------:R-:W-:Y:S01]  /*49e0*/  FADD.FTZ R26, -R239, R26 ;  /* 0x0000001aef1a7221 */ /* 0x000fe20000010100 */
[----:B------:R-:W-:Y:S01]  /*49f0*/  F2FP.BF16.F32.PACK_AB R22, R23, R22 ;  /* 0x000000161716723e */ /* 0x000fe200000010ff */
[----:B------:R-:W-:Y:S01]  /*4a00*/  STS [R200+0xb000], R8 ;  /* 0x00b00008c8007388 */ /* 0x000fe20000000800 */
[----:B------:R-:W-:Y:S01]  /*4a10*/  FMUL.FTZ R25, R132, R25 ;  /* 0x0000001984197220 */ /* 0x000fe20000410000 */
[----:B------:R-:W-:Y:S01]  /*4a20*/  FMUL.FTZ R27, R134, R27 ;  /* 0x0000001b861b7220 */ /* 0x000fe20000410000 */
[C---:B------:R-:W-:Y:S01]  /*4a30*/  FADD.FTZ R29, -R240.reuse, R29 ;  /* 0x0000001df01d7221 */ /* 0x040fe20000010100 */
[----:B------:R-:W-:Y:S01]  /*4a40*/  STS [R200+0xb400], R10 ;  /* 0x00b4000ac8007388 */ /* 0x000fe20000000800 */
[----:B------:R-:W-:Y:S01]  /*4a50*/  FMUL.FTZ R24, R245, R24 ;  /* 0x00000018f5187220 */ /* 0x000fe20000410000 */
[----:B------:R-:W-:Y:S01]  /*4a60*/  FADD.FTZ R31, -R239, R31 ;  /* 0x0000001fef1f7221 */ /* 0x000fe20000010100 */
[----:B------:R-:W-:Y:S01]  /*4a70*/  FMUL.FTZ R26, R133, R26 ;  /* 0x0000001a851a7220 */ /* 0x000fe20000410000 */
[----:B------:R-:W-:Y:S01]  /*4a80*/  STS [R205+0xb000], R12 ;  /* 0x00b0000ccd007388 */ /* 0x000fe20000000800 */
        /* <DEDUP_REMOVED lines=9> */
[----:B------:R-:W-:Y:S02]  /*4b20*/  F2FP.BF16.F32.PACK_AB R24, R25, R24 ;  /* 0x000000181918723e */ /* 0x000fe400000010ff */
[----:B------:R-:W-:Y:S01]  /*4b30*/  STS [R204+0xa400], R22 ;  /* 0x00a40016cc007388 */ /* 0x000fe20000000800 */
[----:B------:R-:W-:Y:S02]  /*4b40*/  F2FP.BF16.F32.PACK_AB R26, R27, R26 ;  /* 0x0000001a1b1a723e */ /* 0x000fe400000010ff */
[----:B------:R-:W-:Y:S01]  /*4b50*/  F2FP.BF16.F32.PACK_AB R28, R29, R28 ;  /* 0x0000001c1d1c723e */ /* 0x000fe200000010ff */
[----:B------:R-:W-:Y:S01]  /*4b60*/  STS [R206+0xa000], R32 ;  /* 0x00a00020ce007388 */ /* 0x000fe20000000800 */
[----:B------:R-:W-:Y:S02]  /*4b70*/  F2FP.BF16.F32.PACK_AB R30, R31, R30 ;  /* 0x0000001e1f1e723e */ /* 0x000fe400000010ff */
[C---:B---3--:R-:W-:Y:S01]  /*4b80*/  IADD3 R100, R174.reuse, 0x40, RZ ;  /* 0x00000040ae647810 */ /* 0x048fe20007ffe0ff */
[----:B------:R-:W-:Y:S01]  /*4b90*/  STS [R206+0xa400], R34 ;  /* 0x00a40022ce007388 */ /* 0x000fe20000000800 */
[----:B------:R-:W-:Y:S02]  /*4ba0*/  @P4 IADD3 R100, R174, -0x40, RZ ;  /* 0xffffffc0ae644810 */ /* 0x000fe40007ffe0ff */
[----:B------:R-:W-:Y:S01]  /*4bb0*/  MOV R233, R227 ;  /* 0x000000e300e97202 */ /* 0x000fe20000000f00 */
[----:B------:R-:W-:Y:S04]  /*4bc0*/  STS [R204+0xb000], R24 ;  /* 0x00b00018cc007388 */ /* 0x000fe80000000800 */
[----:B------:R-:W-:Y:S04]  /*4bd0*/  STS [R204+0xb400], R26 ;  /* 0x00b4001acc007388 */ /* 0x000fe80000000800 */
[----:B------:R-:W-:Y:S04]  /*4be0*/  STS [R206+0xb000], R28 ;  /* 0x00b0001cce007388 */ /* 0x000fe80000000800 */
[----:B------:R-:W-:Y:S01]  /*4bf0*/  STS [R206+0xb400], R30 ;  /* 0x00b4001ece007388 */ /* 0x000fe20000000800 */
[----:B------:R-:W-:Y:S06]  /*4c00*/  BAR.SYNC.DEFER_BLOCKING 0x0 ;  /* 0x0000000000007b1d */ /* 0x000fec0000010000 */
[----:B------:R-:W-:Y:S04]  /*4c10*/  LDSM.16.MT88.4 R4, [R175+0xe000] ;  /* 0x00e00000af04783b */ /* 0x000fe80000004200 */
        /* <DEDUP_REMOVED lines=51> */
[----:B------:R-:W1:Y:S01]  /*4f50*/  LDC R5, c[0x0][0x420] ;  /* 0x00010800ff057b82 */ /* 0x000e620000000800 */
[----:B------:R-:W-:Y:S11]  /*4f60*/  ISETP.GE.AND P0, PT, R186, UR23, PT ;  /* 0x00000017ba007c0c */ /* 0x000ff6000bf06270 */
[----:B------:R-:W-:Y:S02]  /*4f70*/  @!UPT UIADD3 URZ, URZ, URZ, URZ ;  /* 0x0000003f3f3ff290 */ /* 0x000fe4000fffe03f */
[----:B------:R2:W-:Y:S01]  /*4f80*/  @P0 STS.128 [R195+0x4000], RZ ;  /* 0x004000ffc3000388 */ /* 0x0005e20000000c00 */
[----:B------:R-:W3:Y:S01]  /*4f90*/  @!P0 LDC R4, c[0x0][0x424] ;  /* 0x00010900ff048b82 */ /* 0x000ee20000000800 */
[C---:B-1----:R-:W-:Y:S05]  /*4fa0*/  IMAD.U32 R6, R5.reuse, -0x40, RZ ;  /* 0xffffffc005067824 */ /* 0x042fea00078e00ff */
[C---:B------:R-:W-:Y:S04]  /*4fb0*/  LEA R228, P3, R6.reuse, R228, 0x1 ;  /* 0x000000e406e47211 */ /* 0x040fe800078608ff */
[----:B------:R-:W-:Y:S02]  /*4fc0*/  LEA.HI.X.SX32 R229, R6, R229, 0x1, P3 ;  /* 0x000000e506e57211 */ /* 0x000fe400018f0eff */
[C---:B------:R-:W-:Y:S03]  /*4fd0*/  @!P0 LEA R6, P3, R5.reuse, R228, 0x6 ;  /* 0x000000e405068211 */ /* 0x040fe600078630ff */
[----:B------:R-:W-:Y:S01]  /*4fe0*/  @!PT LDS RZ, [RZ] ;  /* 0x00000000fffff984 */ /* 0x000fe20000000800 */
[----:B------:R-:W-:Y:S01]  /*4ff0*/  @!PT LDS RZ, [RZ] ;  /* 0x00000000fffff984 */ /* 0x000fe20000000800 */
[----:B------:R-:W-:Y:S01]  /*5000*/  @!PT LDS RZ, [RZ] ;  /* 0x00000000fffff984 */ /* 0x000fe20000000800 */
[----:B------:R2:W-:Y:S01]  /*5010*/  @!P0 LDGSTS.E.BYPASS.LTC128B.128 [R195+0x4000], desc[UR16][R228.64] ;  /* 0x04000000e4c38fae */ /* 0x0005e2000b901d50 */
[----:B---3--:R-:W-:Y:S03]  /*5020*/  @!P0 LEA.HI.X R7, R5, R229, R4, 0x6, P3 ;  /* 0x000000e505078211 */ /* 0x008fe600018f3404 */
[----:B------:R2:W-:Y:S04]  /*5030*/  @P0 STS.128 [R195+0x5000], RZ ;  /* 0x005000ffc3000388 */ /* 0x0005e80000000c00 */
[----:B------:R-:W-:Y:S01]  /*5040*/  @!PT LDS RZ, [RZ] ;  /* 0x00000000fffff984 */ /* 0x000fe20000000800 */
[----:B------:R-:W-:Y:S01]  /*5050*/  @!PT LDS RZ, [RZ] ;  /* 0x00000000fffff984 */ /* 0x000fe20000000800 */
[----:B------:R-:W-:Y:S01]  /*5060*/  @!PT LDS RZ, [RZ] ;  /* 0x00000000fffff984 */ /* 0x000fe20000000800 */
[----:B------:R2:W-:Y:S04]  /*5070*/  @!P0 LDGSTS.E.BYPASS.LTC128B.128 [R195+0x5000], desc[UR16][R6.64] ;  /* 0x0500000006c38fae */ /* 0x0005e8000b901d50 */
[----:B------:R-:W0:Y:S02]  /*5080*/  LDGDEPBAR ;  /* 0x00000000000079af */ /* 0x000e240000000000 */
.L_x_78:
[----:B------:R-:W-:Y:S01]  /*5090*/  LDSM.16.M88.4 R16, [R176] ;  /* 0x00000000b010783b */ /* 0x000fe20000000200 */
[--C-:B------:R-:W-:Y:S02]  /*50a0*/  IMAD.IADD R112, R173, 0x1, R128.reuse ;  /* 0x00000001ad707824 */ /* 0x100fe400078e0280 */
[----:B------:R-:W-:Y:S01]  /*50b0*/  IMAD.IADD R114, R176, 0x1, R128 ;  /* 0x00000001b0727824 */ /* 0x000fe200078e0280 */
[----:B------:R-:W2:Y:S01]  /*50c0*/  LDSM.16.MT88.4 R8, [R174+0x2000] ;  /* 0x00200000ae08783b */ /* 0x000ea20000004200 */
[C---:B------:R-:W-:Y:S02]  /*50d0*/  IMAD.IADD R113, R128.reuse, 0x1, R0 ;  /* 0x0000000180717824 */ /* 0x040fe400078e0200 */
[----:B------:R-:W-:Y:S01]  /*50e0*/  IMAD.U32 R227, RZ, RZ, UR10 ;  /* 0x0000000affe37e24 */ /* 0x000fe2000f8e00ff */
[----:B------:R-:W1:Y:S04]  /*50f0*/  LDSM.16.MT88.4 R20, [R112] ;  /* 0x000000007014783b */ /* 0x000e680000004200 */
[----:B------:R-:W-:Y:S04]  /*5100*/  LDSM.16.M88.4 R24, [R0] ;  /* 0x000000000018783b */ /* 0x000fe80000000200 */
[----:B------:R-:W3:Y:S04]  /*5110*/  LDSM.16.MT88.4 R28, [R174+0x2800] ;  /* 0x00280000ae1c783b */ /* 0x000ee80000004200 */
[----:B------:R-:W4:Y:S04]  /*5120*/  LDSM.16.MT88.4 R32, [R112+0x800] ;  /* 0x000800007020783b */ /* 0x000f280000004200 */
[----:B------:R-:W-:Y:S04]  /*5130*/  LDSM.16.MT88.4 R104, [R174+0x3000] ;  /* 0x00300000ae68783b */ /* 0x000fe80000004200 */
[----:B------:R-:W4:Y:S04]  /*5140*/  LDSM.16.M88.4 R100, [R114] ;  /* 0x000000007264783b */ /* 0x000f280000000200 */
[----:B------:R-:W-:Y:S01]  /*5150*/  LDSM.16.MT88.4 R108, [R174+0x3800] ;  /* 0x00380000ae6c783b */ /* 0x000fe20000004200 */
[C---:B--2---:R-:W-:Y:S06]  /*5160*/  HMMA.16816.F32.BF16 R4, R16.reuse, R8, RZ ;  /* 0x000000081004723c */ /* 0x044fec00000418ff */
[C---:B------:R-:W-:Y:S06]  /*5170*/  HMMA.16816.F32.BF16 R8, R16.reuse, R10, RZ ;  /* 0x0000000a1008723c */ /* 0x040fec00000418ff */
[C---:B-1----:R-:W-:Y:S06]  /*5180*/  HMMA.16816.F32.BF16 R12, R16.reuse, R20, RZ ;  /* 0x00000014100c723c */ /* 0x042fec00000418ff */
        /* <DEDUP_REMOVED lines=36> */
[----:B------:R-:W-:Y:S01]  /*53d0*/  LDSM.16.MT88.4 R100, [R175+0xd000] ;  /* 0x00d00000af64783b */ /* 0x000fe20000004200 */
[C---:B----4-:R-:W-:Y:S06]  /*53e0*/  HMMA.16816.F32.BF16 R4, R28.reuse, R104, R4 ;  /* 0x000000681c04723c */ /* 0x050fec0000041804 */
[C---:B------:R-:W-:Y:S05]  /*53f0*/  HMMA.16816.F32.BF16 R8, R28.reuse, R106, R8 ;  /* 0x0000006a1c08723c */ /* 0x040fea0000041808 */
[----:B------:R-:W-:Y:S01]  /*5400*/  IMAD.IADD R104, R128, 0x1, R3 ;  /* 0x0000000180687824 */ /* 0x000fe200078e0203 */
[C---:B-1----:R-:W-:Y:S06]  /*5410*/  HMMA.16816.F32.BF16 R12, R28.reuse, R20, R12 ;  /* 0x000000141c0c723c */ /* 0x042fec000004180c */
[----:B------:R-:W-:Y:S01]  /*5420*/  HMMA.16816.F32.BF16 R16, R28, R22, R16 ;  /* 0x000000161c10723c */ /* 0x000fe20000041810 */
[----:B------:R-:W-:Y:S04]  /*5430*/  IMAD.U32 R21, RZ, RZ, UR10 ;  /* 0x0000000aff157e24 */ /* 0x000fe8000f8e00ff */
[----:B------:R-:W-:Y:S01]  /*5440*/  @P2 IADD3 R20, P3, R213, R193, RZ ;  /* 0x000000c1d5142210 */ /* 0x000fe20007f7e0ff */
[C---:B--2---:R-:W-:Y:S01]  /*5450*/  HMMA.16816.F32.BF16 R4, R32.reuse, R108, R4 ;  /* 0x0000006c2004723c */ /* 0x044fe20000041804 */
[----:B------:R-:W-:Y:S04]  /*5460*/  IMAD.U32 R28, RZ, RZ, UR22 ;  /* 0x00000016ff1c7e24 */ /* 0x000fe8000f8e00ff */
[----:B------:R-:W-:Y:S01]  /*5470*/  LEA R232, P0, R21, R232, 0x2 ;  /* 0x000000e815e87211 */ /* 0x000fe200078010ff */
[C---:B------:R-:W-:Y:S01]  /*5480*/  HMMA.16816.F32.BF16 R8, R32.reuse, R110, R8 ;  /* 0x0000006e2008723c */ /* 0x040fe20000041808 */
[----:B------:R-:W-:Y:S04]  /*5490*/  IMAD.U32 R23, RZ, RZ, UR21 ;  /* 0x00000015ff177e24 */ /* 0x000fe8000f8e00ff */
[----:B------:R-:W-:Y:S01]  /*54a0*/  @P2 IMAD.X R21, R212, 0x1, R192, P3 ;  /* 0x00000001d4152824 */ /* 0x000fe200018e06c0 */
[C---:B---3--:R-:W-:Y:S01]  /*54b0*/  HMMA.16816.F32.BF16 R12, R32.reuse, R24, R12 ;  /* 0x00000018200c723c */ /* 0x048fe2000004180c */
[----:B------:R-:W-:Y:S03]  /*54c0*/  IMAD.U32 R22, RZ, RZ, UR20 ;  /* 0x00000014ff167e24 */ /* 0x000fe6000f8e00ff */
[----:B------:R-:W5:Y:S01]  /*54d0*/  @P2 LDG.E R218, desc[UR16][R20.64] ;  /* 0x0000001014da2981 */ /* 0x000f62000c1e1900 */
[----:B------:R-:W-:Y:S01]  /*54e0*/  LEA.HI.X.SX32 R227, R227, R233, 0x2, P0 ;  /* 0x000000e9e3e37211 */ /* 0x000fe200000f16ff */
[----:B------:R-:W-:Y:S01]  /*54f0*/  HMMA.16816.F32.BF16 R16, R32, R26, R16 ;  /* 0x0000001a2010723c */ /* 0x000fe20000041810 */
[----:B------:R-:W-:Y:S01]  /*5500*/  IMAD.U32 R24, RZ, RZ, UR22 ;  /* 0x00000016ff187e24 */ /* 0x000fe2000f8e00ff */
[----:B------:R-:W5:Y:S03]  /*5510*/  @P2 LDG.E R219, desc[UR16][R20.64+0x20] ;  /* 0x0000201014db2981 */ /* 0x000f66000c1e1900 */
[----:B------:R-:W-:Y:S01]  /*5520*/  IMAD.MOV.U32 R233, RZ, RZ, R227 ;  /* 0x000000ffffe97224 */ /* 0x000fe200078e00e3 */
[----:B------:R-:W5:Y:S01]  /*5530*/  @P2 LDG.E R216, desc[UR16][R20.64+0x80] ;  /* 0x0000801014d82981 */ /* 0x000f62000c1e1900 */
[-C--:B------:R-:W-:Y:S03]  /*5540*/  LEA R28, P4, R28, R232.reuse, 0x2 ;  /* 0x000000e81c1c7211 */ /* 0x080fe600078810ff */
[----:B------:R1:W5:Y:S01]  /*5550*/  @P2 LDG.E R217, desc[UR16][R20.64+0xa0] ;  /* 0x0000a01014d92981 */ /* 0x000362000c1e1900 */
[-C--:B------:R-:W-:Y:S02]  /*5560*/  LEA R30, P3, R23, R232.reuse, 0x2 ;  /* 0x000000e8171e7211 */ /* 0x080fe400078610ff */
[-C--:B------:R-:W-:Y:S01]  /*5570*/  LEA.HI.X.SX32 R29, R24, R233.reuse, 0x2, P4 ;  /* 0x000000e9181d7211 */ /* 0x080fe200020f16ff */
[----:B------:R2:W-:Y:S01]  /*5580*/  REDG.E.ADD.F32.FTZ.RN.STRONG.GPU desc[UR16][R232.64], R4 ;  /* 0x00000004e80079a6 */ /* 0x0005e2000c10f390 */
[-C--:B------:R-:W-:Y:S03]  /*5590*/  LEA R22, P0, R22, R232.reuse, 0x2 ;  /* 0x000000e816167211 */ /* 0x080fe600078010ff */
[----:B------:R3:W-:Y:S04]  /*55a0*/  REDG.E.ADD.F32.FTZ.RN.STRONG.GPU desc[UR16][R28.64], R5 ;  /* 0x000000051c0079a6 */ /* 0x0007e8000c10f390 */
[----:B------:R-:W-:Y:S01]  /*55b0*/  LDSM.16.MT88.4 R32, [R175+0xc800] ;  /* 0x00c80000af20783b */ /* 0x000fe20000004200 */
[----:B-1----:R-:W-:Y:S02]  /*55c0*/  IMAD.U32 R21, RZ, RZ, UR21 ;  /* 0x00000015ff157e24 */ /* 0x002fe4000f8e00ff */
[----:B------:R-:W-:Y:S03]  /*55d0*/  IMAD.U32 R20, RZ, RZ, UR20 ;  /* 0x00000014ff147e24 */ /* 0x000fe6000f8e00ff */
[-C--:B------:R-:W-:Y:S01]  /*55e0*/  LEA.HI.X.SX32 R31, R21, R233.reuse, 0x2, P3 ;  /* 0x000000e9151f7211 */ /* 0x080fe200018f16ff */
[----:B--2---:R-:W-:Y:S01]  /*55f0*/  IMAD.U32 R4, RZ, RZ, UR19 ;  /* 0x00000013ff047e24 */ /* 0x004fe2000f8e00ff */
[-C--:B------:R-:W-:Y:S01]  /*5600*/  LEA.HI.X.SX32 R23, R20, R233.reuse, 0x2, P0 ;  /* 0x000000e914177211 */ /* 0x080fe200000f16ff */
[----:B------:R-:W-:Y:S02]  /*5610*/  IMAD.U32 R20, RZ, RZ, UR18 ;  /* 0x00000012ff147e24 */ /* 0x000fe4000f8e00ff */
[----:B------:R1:W-:Y:S01]  /*5620*/  REDG.E.ADD.F32.FTZ.RN.STRONG.GPU desc[UR16][R30.64], R6 ;  /* 0x000000061e0079a6 */ /* 0x0003e2000c10f390 */
[----:B------:R-:W-:Y:S02]  /*5630*/  IMAD.U32 R21, RZ, RZ, UR19 ;  /* 0x00000013ff157e24 */ /* 0x000fe4000f8e00ff */
[-C--:B------:R-:W-:Y:S01]  /*5640*/  LEA R20, P4, R20, R232.reuse, 0x2 ;  /* 0x000000e814147211 */ /* 0x080fe200078810ff */
[----:B------:R2:W-:Y:S01]  /*5650*/  REDG.E.ADD.F32.FTZ.RN.STRONG.GPU desc[UR16][R22.64], R7 ;  /* 0x00000007160079a6 */ /* 0x0005e2000c10f390 */
[----:B---3--:R-:W-:Y:S02]  /*5660*/  IMAD.U32 R5, RZ, RZ, UR25 ;  /* 0x00000019ff057e24 */ /* 0x008fe4000f8e00ff */
[----:B-1----:R-:W-:Y:S01]  /*5670*/  IMAD.U32 R6, RZ, RZ, UR15 ;  /* 0x0000000fff067e24 */ /* 0x002fe2000f8e00ff */
[-C--:B--2---:R-:W-:Y:S01]  /*5680*/  LEA R22, P0, R4, R232.reuse, 0x2 ;  /* 0x000000e804167211 */ /* 0x084fe200078010ff */
[----:B------:R-:W-:Y:S03]  /*5690*/  IMAD.U32 R7, RZ, RZ, UR18 ;  /* 0x00000012ff077e24 */ /* 0x000fe6000f8e00ff */
[-C--:B------:R-:W-:Y:S01]  /*56a0*/  LEA R24, P3, R6, R232.reuse, 0x2 ;  /* 0x000000e806187211 */ /* 0x080fe200078610ff */
[----:B------:R-:W-:Y:S01]  /*56b0*/  IMAD.U32 R6, RZ, RZ, UR25 ;  /* 0x00000019ff067e24 */ /* 0x000fe2000f8e00ff */
[-C--:B------:R-:W-:Y:S02]  /*56c0*/  LEA.HI.X.SX32 R23, R21, R233.reuse, 0x2, P0 ;  /* 0x000000e915177211 */ /* 0x080fe400000f16ff */
[-C--:B------:R-:W-:Y:S01]  /*56d0*/  LEA.HI.X.SX32 R21, R7, R233.reuse, 0x2, P4 ;  /* 0x000000e907157211 */ /* 0x080fe200020f16ff */
[----:B------:R-:W-:Y:S01]  /*56e0*/  IMAD.U32 R7, RZ, RZ, UR4 ;  /* 0x00000004ff077e24 */ /* 0x000fe2000f8e00ff */
[----:B------:R-:W-:Y:S01]  /*56f0*/  MOV R4, UR15 ;  /* 0x0000000f00047c02 */ /* 0x000fe20008000f00 */
[----:B------:R1:W-:Y:S01]  /*5700*/  REDG.E.ADD.F32.FTZ.RN.STRONG.GPU desc[UR16][R22.64], R8 ;  /* 0x00000008160079a6 */ /* 0x0003e2000c10f390 */
[-C--:B------:R-:W-:Y:S01]  /*5710*/  LEA R26, P0, R5, R232.reuse, 0x2 ;  /* 0x000000e8051a7211 */ /* 0x080fe200078010ff */
[----:B------:R-:W-:Y:S01]  /*5720*/  IMAD.U32 R5, RZ, RZ, UR14 ;  /* 0x0000000eff057e24 */ /* 0x000fe2000f8e00ff */
[-C--:B------:R-:W-:Y:S01]  /*5730*/  LEA.HI.X.SX32 R25, R4, R233.reuse, 0x2, P3 ;  /* 0x000000e904197211 */ /* 0x080fe200018f16ff */
[----:B------:R2:W-:Y:S01]  /*5740*/  REDG.E.ADD.F32.FTZ.RN.STRONG.GPU desc[UR16][R20.64], R9 ;  /* 0x00000009140079a6 */ /* 0x0005e2000c10f390 */
[-C--:B------:R-:W-:Y:S01]  /*5750*/  LEA.HI.X.SX32 R27, R6, R233.reuse, 0x2, P0 ;  /* 0x000000e9061b7211 */ /* 0x080fe200000f16ff */
[----:B------:R-:W-:Y:S02]  /*5760*/  IMAD.U32 R4, RZ, RZ, UR11 ;  /* 0x0000000bff047e24 */ /* 0x000fe4000f8e00ff */
[----:B------:R3:W-:Y:S01]  /*5770*/  REDG.E.ADD.F32.FTZ.RN.STRONG.GPU desc[UR16][R24.64], R10 ;  /* 0x0000000a180079a6 */ /* 0x0007e2000c10f390 */
[----:B------:R-:W-:Y:S03]  /*5780*/  IMAD.U32 R6, RZ, RZ, UR14 ;  /* 0x0000000eff067e24 */ /* 0x000fe6000f8e00ff */
[----:B------:R4:W-:Y:S04]  /*5790*/  REDG.E.ADD.F32.FTZ.RN.STRONG.GPU desc[UR16][R26.64], R11 ;  /* 0x0000000b1a0079a6 */ /* 0x0009e8000c10f390 */
[----:B------:R-:W-:Y:S04]  /*57a0*/  REDG.E.ADD.F32.FTZ.RN.STRONG.GPU desc[UR16][R232.64+0x80], R12 ;  /* 0x0000800ce80079a6 */ /* 0x000fe8000c10f390 */
[----:B------:R-:W-:Y:S04]  /*57b0*/  REDG.E.ADD.F32.FTZ.RN.STRONG.GPU desc[UR16][R28.64+0x80], R13 ;  /* 0x0000800d1c0079a6 */ /* 0x000fe8000c10f390 */
[----:B------:R-:W-:Y:S01]  /*57c0*/  LDSM.16.MT88.4 R28, [R175+0xa800] ;  /* 0x00a80000af1c783b */ /* 0x000fe20000004200 */
[----:B-1----:R-:W-:Y:S02]  /*57d0*/  IMAD.U32 R22, RZ, RZ, UR9 ;  /* 0x00000009ff167e24 */ /* 0x002fe4000f8e00ff */
[----:B------:R-:W-:Y:S02]  /*57e0*/  IMAD.U32 R23, RZ, RZ, UR11 ;  /* 0x0000000bff177e24 */ /* 0x000fe4000f8e00ff */
[----:B--2---:R-:W-:Y:S01]  /*57f0*/  IMAD.U32 R20, RZ, RZ, UR8 ;  /* 0x00000008ff147e24 */ /* 0x004fe2000f8e00ff */
[-C--:B------:R-:W-:Y:S01]  /*5800*/  LEA R22, P4, R22, R232.reuse, 0x2 ;  /* 0x000000e816167211 */ /* 0x080fe200078810ff */
[----:B------:R-:W-:Y:S01]  /*5810*/  IMAD.U32 R21, RZ, RZ, UR9 ;  /* 0x00000009ff157e24 */ /* 0x000fe2000f8e00ff */
[-C--:B---3--:R-:W-:Y:S01]  /*5820*/  LEA R24, P0, R4, R232.reuse, 0x2 ;  /* 0x000000e804187211 */ /* 0x088fe200078010ff */
[----:B------:R-:W-:Y:S01]  /*5830*/  IMAD.U32 R10, RZ, RZ, UR5 ;  /* 0x00000005ff0a7e24 */ /* 0x000fe2000f8e00ff */
[-C--:B------:R-:W-:Y:S01]  /*5840*/  LEA R20, P6, R20, R232.reuse, 0x2 ;  /* 0x000000e814147211 */ /* 0x080fe200078c10ff */
[----:B------:R-:W-:Y:S01]  /*5850*/  IMAD.U32 R8, RZ, RZ, UR4 ;  /* 0x00000004ff087e24 */ /* 0x000fe2000f8e00ff */
[-C--:B------:R-:W-:Y:S01]  /*5860*/  LEA.HI.X.SX32 R25, R23, R233.reuse, 0x2, P0 ;  /* 0x000000e917197211 */ /* 0x080fe200000f16ff */
[----:B------:R-:W-:Y:S01]  /*5870*/  IMAD.U32 R9, RZ, RZ, UR5 ;  /* 0x00000005ff097e24 */ /* 0x000fe2000f8e00ff */
[-C--:B------:R-:W-:Y:S02]  /*5880*/  LEA.HI.X.SX32 R23, R21, R233.reuse, 0x2, P4 ;  /* 0x000000e915177211 */ /* 0x080fe400020f16ff */
[----:B----4-:R-:W-:Y:S01]  /*5890*/  MOV R11, UR8 ;  /* 0x00000008000b7c02 */ /* 0x010fe20008000f00 */
[----:B------:R-:W-:Y:S01]  /*58a0*/  REDG.E.ADD.F32.FTZ.RN.STRONG.GPU desc[UR16][R24.64], R14 ;  /* 0x0000000e180079a6 */ /* 0x000fe2000c10f390 */
[-C--:B------:R-:W-:Y:S02]  /*58b0*/  LEA R10, P5, R10, R232.reuse, 0x2 ;  /* 0x000000e80a0a7211 */ /* 0x080fe400078a10ff */
[-C--:B------:R-:W-:Y:S01]  /*58c0*/  LEA.HI.X.SX32 R21, R11, R233.reuse, 0x2, P6 ;  /* 0x000000e90b157211 */ /* 0x080fe200030f16ff */
[----:B------:R-:W-:Y:S01]  /*58d0*/  REDG.E.ADD.F32.FTZ.RN.STRONG.GPU desc[UR16][R22.64], R15 ;  /* 0x0000000f160079a6 */ /* 0x000fe2000c10f390 */
[-C--:B------:R-:W-:Y:S02]  /*58e0*/  LEA R8, P3, R8, R232.reuse, 0x2 ;  /* 0x000000e808087211 */ /* 0x080fe400078610ff */
[-C--:B------:R-:W-:Y:S01]  /*58f0*/  LEA.HI.X.SX32 R11, R9, R233.reuse, 0x2, P5 ;  /* 0x000000e9090b7211 */ /* 0x080fe200028f16ff */
[----:B------:R-:W-:Y:S01]  /*5900*/  REDG.E.ADD.F32.FTZ.RN.STRONG.GPU desc[UR16][R20.64], R16 ;  /* 0x00000010140079a6 */ /* 0x000fe2000c10f390 */
[----:B------:R-:W-:Y:S02]  /*5910*/  LEA R6, P0, R6, R232, 0x2 ;  /* 0x000000e806067211 */ /* 0x000fe400078010ff */
[-C--:B------:R-:W-:Y:S01]  /*5920*/  LEA.HI.X.SX32 R9, R7, R233.reuse, 0x2, P3 ;  /* 0x000000e907097211 */ /* 0x080fe200018f16ff */
[----:B------:R-:W-:Y:S01]  /*5930*/  REDG.E.ADD.F32.FTZ.RN.STRONG.GPU desc[UR16][R10.64], R17 ;  /* 0x000000110a0079a6 */ /* 0x000fe2000c10f390 */
[----:B------:R-:W-:Y:S02]  /*5940*/  LEA.HI.X.SX32 R7, R5, R233, 0x2, P0 ;  /* 0x000000e905077211 */ /* 0x000fe400000f16ff */
[----:B------:R-:W-:Y:S01]  /*5950*/  ISETP.GT.AND P5, PT, R221, RZ, PT ;  /* 0x000000ffdd00720c */ /* 0x000fe20003fa4270 */
[----:B------:R-:W-:Y:S01]  /*5960*/  REDG.E.ADD.F32.FTZ.RN.STRONG.GPU desc[UR16][R8.64], R18 ;  /* 0x00000012080079a6 */ /* 0x000fe2000c10f390 */
[----:B------:R-:W-:Y:S02]  /*5970*/  @P2 IADD3 R215, P3, R215, -0x100, RZ ;  /* 0xffffff00d7d72810 */ /* 0x000fe40007f7e0ff */
[----:B------:R-:W-:Y:S01]  /*5980*/  @P2 IADD3 R213, P4, R213, -0x100, RZ ;  /* 0xffffff00d5d52810 */ /* 0x000fe20007f9e0ff */
[----:B------:R-:W-:Y:S01]  /*5990*/  REDG.E.ADD.F32.FTZ.RN.STRONG.GPU desc[UR16][R6.64], R19 ;  /* 0x00000013060079a6 */ /* 0x000fe2000c10f390 */
[----:B------:R-:W-:Y:S02]  /*59a0*/  @P2 IADD3.X R214, R214, -0x1, RZ, P3, !PT ;  /* 0xffffffffd6d62810 */ /* 0x000fe40001ffe4ff */
[----:B------:R-:W-:Y:S01]  /*59b0*/  @P2 IADD3.X R212, R212, -0x1, RZ, P4, !PT ;  /* 0xffffffffd4d42810 */ /* 0x000fe200027fe4ff */
[----:B------:R-:W-:Y:S04]  /*59c0*/  LDSM.16.MT88.4 R4, [R175+0xa000] ;  /* 0x00a00000af04783b */ /* 0x000fe80000004200 */
[----:B------:R-:W1:Y:S04]  /*59d0*/  LDSM.16.MT88.4 R8, [R3] ;  /* 0x000000000308783b */ /* 0x000e680000004200 */
[----:B------:R-:W2:Y:S04]  /*59e0*/  LDSM.16.MT88.4 R20, [R175+0xc000] ;  /* 0x00c00000af14783b */ /* 0x000ea80000004200 */
[----:B------:R-:W3:Y:S04]  /*59f0*/  LDSM.16.MT88.4 R24, [R104] ;  /* 0x000000006818783b */ /* 0x000ee80000004200 */
        /* <DEDUP_REMOVED lines=10> */
[----:B------:R-:W1:Y:S05]  /*5aa0*/  LDSM.16.MT88.4 R20, [R3+0x1000] ;  /* 0x001000000314783b */ /* 0x000e6a0000004200 */
[----:B------:R-:W-:Y:S01]  /*5ab0*/  HMMA.16816.F32.BF16 R96, R4, R26, R96 ;  /* 0x0000001a0460723c */ /* 0x000fe20000041860 */
[----:B------:R-:W2:Y:S04]  /*5ac0*/  LDSM.16.MT88.4 R4, [R104+0x1000] ;  /* 0x001000006804783b */ /* 0x000ea80000004200 */
[----:B------:R-:W-:Y:S01]  /*5ad0*/  LDSM.16.MT88.4 R24, [R3+0x1800] ;  /* 0x001800000318783b */ /* 0x000fe20000004200 */
[-C--:B----4-:R-:W-:Y:S06]  /*5ae0*/  HMMA.16816.F32.BF16 R68, R28, R12.reuse, R68 ;  /* 0x0000000c1c44723c */ /* 0x090fec0000041844 */
[C---:B------:R-:W-:Y:S06]  /*5af0*/  HMMA.16816.F32.BF16 R72, R32.reuse, R12, R72 ;  /* 0x0000000c2048723c */ /* 0x040fec0000041848 */
[-C--:B------:R-:W-:Y:S06]  /*5b00*/  HMMA.16816.F32.BF16 R76, R32, R14.reuse, R76 ;  /* 0x0000000e204c723c */ /* 0x080fec000004184c */
[C---:B------:R-:W-:Y:S01]  /*5b10*/  HMMA.16816.F32.BF16 R80, R28.reuse, R14, R80 ;  /* 0x0000000e1c50723c */ /* 0x040fe20000041850 */
[----:B------:R-:W3:Y:S05]  /*5b20*/  LDSM.16.MT88.4 R12, [R175+0xb800] ;  /* 0x00b80000af0c783b */ /* 0x000eea0000004200 */
[-C--:B------:R-:W-:Y:S06]  /*5b30*/  HMMA.16816.F32.BF16 R84, R28, R16.reuse, R84 ;  /* 0x000000101c54723c */ /* 0x080fec0000041854 */
[C---:B------:R-:W-:Y:S06]  /*5b40*/  HMMA.16816.F32.BF16 R88, R32.reuse, R16, R88 ;  /* 0x000000102058723c */ /* 0x040fec0000041858 */
[-C--:B------:R-:W-:Y:S01]  /*5b50*/  HMMA.16816.F32.BF16 R92, R32, R18.reuse, R92 ;  /* 0x00000012205c723c */ /* 0x080fe2000004185c */
[----:B------:R-:W4:Y:S05]  /*5b60*/  LDSM.16.MT88.4 R32, [R175+0xd800] ;  /* 0x00d80000af20783b */ /* 0x000f2a0000004200 */
[----:B------:R-:W-:Y:S01]  /*5b70*/  HMMA.16816.F32.BF16 R96, R28, R18, R96 ;  /* 0x000000121c60723c */ /* 0x000fe20000041860 */
[----:B------:R-:W4:Y:S05]  /*5b80*/  LDSM.16.MT88.4 R16, [R104+0x1800] ;  /* 0x001800006810783b */ /* 0x000f2a0000004200 */
[-C--:B-1----:R-:W-:Y:S06]  /*5b90*/  HMMA.16816.F32.BF16 R68, R8, R20.reuse, R68 ;  /* 0x000000140844723c */ /* 0x082fec0000041844 */
[C---:B------:R-:W-:Y:S06]  /*5ba0*/  HMMA.16816.F32.BF16 R72, R100.reuse, R20, R72 ;  /* 0x000000146448723c */ /* 0x040fec0000041848 */
[-C--:B------:R-:W-:Y:S06]  /*5bb0*/  HMMA.16816.F32.BF16 R76, R100, R22.reuse, R76 ;  /* 0x00000016644c723c */ /* 0x080fec000004184c */
[C---:B------:R-:W-:Y:S06]  /*5bc0*/  HMMA.16816.F32.BF16 R80, R8.reuse, R22, R80 ;  /* 0x000000160850723c */ /* 0x040fec0000041850 */
[-C--:B--2---:R-:W-:Y:S06]  /*5bd0*/  HMMA.16816.F32.BF16 R84, R8, R4.reuse, R84 ;  /* 0x000000040854723c */ /* 0x084fec0000041854 */
[C---:B------:R-:W-:Y:S06]  /*5be0*/  HMMA.16816.F32.BF16 R88, R100.reuse, R4, R88 ;  /* 0x000000046458723c */ /* 0x040fec0000041858 */
[-C--:B------:R-:W-:Y:S05]  /*5bf0*/  HMMA.16816.F32.BF16 R92, R100, R6.reuse, R92 ;  /* 0x00000006645c723c */ /* 0x080fea000004185c */
[----:B------:R-:W-:Y:S01]  /*5c00*/  LOP3.LUT R4, R221, 0x1, RZ, 0xc0, !PT ;  /* 0x00000001dd047812 */ /* 0x000fe200078ec0ff */
[----:B------:R-:W-:Y:S04]  /*5c10*/  HMMA.16816.F32.BF16 R96, R8, R6, R96 ;  /* 0x000000060860723c */ /* 0x000fe80000041860 */
[----:B------:R-:W-:Y:S01]  /*5c20*/  ISETP.NE.U32.AND P0, PT, R4, 0x1, PT ;  /* 0x000000010400780c */ /* 0x000fe20003f05070 */
[----:B------:R-:W-:Y:S01]  /*5c30*/  VIADD R4, R3, 0xffffe000 ;  /* 0xffffe00003047836 */ /* 0x000fe20000000000 */
[-C--:B---3--:R-:W-:Y:S05]  /*5c40*/  HMMA.16816.F32.BF16 R68, R12, R24.reuse, R68 ;  /* 0x000000180c44723c */ /* 0x088fea0000041844 */
[----:B------:R-:W-:Y:S01]  /*5c50*/  VIADD R221, R221, 0xffffffff ;  /* 0xffffffffdddd7836 */ /* 0x000fe20000000000 */
[C---:B----4-:R-:W-:Y:S05]  /*5c60*/  HMMA.16816.F32.BF16 R72, R32.reuse, R24, R72 ;  /* 0x000000182048723c */ /* 0x050fea0000041848 */
[----:B------:R-:W-:Y:S01]  /*5c70*/  @P0 VIADD R4, R3, 0x2000 ;  /* 0x0000200003040836 */ /* 0x000fe20000000000 */
[-C--:B------:R-:W-:Y:S05]  /*5c80*/  HMMA.16816.F32.BF16 R76, R32, R26.reuse, R76 ;  /* 0x0000001a204c723c */ /* 0x080fea000004184c */
[----:B------:R-:W-:Y:S01]  /*5c90*/  IMAD.MOV.U32 R3, RZ, RZ, R4 ;  /* 0x000000ffff037224 */ /* 0x000fe200078e0004 */
[C---:B------:R-:W-:Y:S06]  /*5ca0*/  HMMA.16816.F32.BF16 R80, R12.reuse, R26, R80 ;  /* 0x0000001a0c50723c */ /* 0x040fec0000041850 */
[-C--:B------:R-:W-:Y:S06]  /*5cb0*/  HMMA.16816.F32.BF16 R84, R12, R16.reuse, R84 ;  /* 0x000000100c54723c */ /* 0x080fec0000041854 */
        /* <DEDUP_REMOVED lines=85> */
[----:B------:R-:W-:Y:S02]  /*6210*/  F2FP.BF16.F32.PACK_AB R60, R61, R60 ;  /* 0x0000003c3d3c723e */ /* 0x000fe400000010ff */
[----:B------:R-:W-:Y:S01]  /*6220*/  F2FP.BF16.F32.PACK_AB R62, R63, R62 ;  /* 0x0000003e3f3e723e */ /* 0x000fe200000010ff */
[----:B------:R1:W-:Y:S01]  /*6230*/  STS [R201+0x2000], R88 ;  /* 0x00200058c9007388 */ /* 0x0003e20000000800 */
[CC--:B------:R-:W-:Y:S02]  /*6240*/  @P0 IADD3 R8, R223.reuse, R224.reuse, RZ ;  /* 0x000000e0df080210 */ /* 0x0c0fe40007ffe0ff */
[----:B------:R-:W-:Y:S01]  /*6250*/  @P0 IADD3 R6, R223, R224, RZ ;  /* 0x000000e0df060210 */ /* 0x000fe20007ffe0ff */
[----:B------:R1:W-:Y:S01]  /*6260*/  STS [R201+0x2400], R90 ;  /* 0x0024005ac9007388 */ /* 0x0003e20000000800 */
[----:B------:R-:W-:Y:S01]  /*6270*/  SHF.L.U32 R28, R198, 0x7, RZ ;  /* 0x00000007c61c7819 */ /* 0x000fe200000006ff */
[----:B--2---:R-:W-:-:S02]  /*6280*/  @P0 IMAD R24, R8, R3, RZ ;  /* 0x0000000308180224 */ /* 0x004fc400078e02ff */
[----:B------:R1:W-:Y:S01]  /*6290*/  STS [R211+0x2000], R92 ;  /* 0x0020005cd3007388 */ /* 0x0003e20000000800 */
[----:B------:R-:W-:-:S03]  /*62a0*/  @P0 IMAD.WIDE.U32 R8, R8, R2, RZ ;  /* 0x0000000208080225 */ /* 0x000fc600078e00ff */
[----:B------:R1:W-:Y:S01]  /*62b0*/  STS [R211+0x2400], R94 ;  /* 0x0024005ed3007388 */ /* 0x0003e20000000800 */
[C---:B---3--:R-:W-:Y:S01]  /*62c0*/  @P0 IMAD R0, R6.reuse, R5, RZ ;  /* 0x0000000506000224 */ /* 0x048fe200078e02ff */
[----:B------:R-:W-:Y:S01]  /*62d0*/  @P0 MOV R25, R8 ;  /* 0x0000000800190202 */ /* 0x000fe20000000f00 */
[----:B------:R-:W-:Y:S01]  /*62e0*/  @P0 IMAD.WIDE.U32 R6, R6, R4, RZ ;  /* 0x0000000406060225 */ /* 0x000fe200078e00ff */
[----:B------:R1:W-:Y:S01]  /*62f0*/  STS [R199+0x4000], R36 ;  /* 0x00400024c7007388 */ /* 0x0003e20000000800 */
[----:B------:R-:W-:Y:S02]  /*6300*/  SHF.R.S32.HI R8, RZ, 0x1f, R197 ;  /* 0x0000001fff087819 */ /* 0x000fe400000114c5 */
[----:B------:R-:W-:Y:S01]  /*6310*/  @P0 IMAD.IADD R24, R9, 0x1, R24 ;  /* 0x0000000109180824 */ /* 0x000fe200078e0218 */
[----:B------:R1:W-:Y:S01]  /*6320*/  STS [R199+0x4400], R38 ;  /* 0x00440026c7007388 */ /* 0x0003e20000000800 */
[----:B------:R-:W-:Y:S01]  /*6330*/  @P0 IMAD.IADD R0, R7, 0x1, R0 ;  /* 0x0000000107000824 */ /* 0x000fe200078e0200 */
[----:B------:R-:W-:-:S02]  /*6340*/  @P0 MOV R29, R6 ;  /* 0x00000006001d0202 */ /* 0x000fc40000000f00 */
        /* <DEDUP_REMOVED lines=23> */
[----:B------:R-:W-:Y:S01]  /*64c0*/  IMAD R7, R197, R7, R9 ;  /* 0x00000007c5077224 */ /* 0x000fe200078e0209 */
[----:B------:R-:W-:-:S05]  /*64d0*/  MOV R10, R12 ;  /* 0x0000000c000a7202 */ /* 0x000fca0000000f00 */
[----:B------:R-:W-:-:S05]  /*64e0*/  IMAD.WIDE.U32 R10, R197, R6, R10 ;  /* 0x00000006c50a7225 */ /* 0x000fca00078e000a */
[----:B------:R-:W-:Y:S02]  /*64f0*/  IADD3 R24, R11, R7, RZ ;  /* 0x000000070b187210 */ /* 0x000fe40007ffe0ff */
[----:B------:R-:W-:Y:S02]  /*6500*/  MOV R25, R10 ;  /* 0x0000000a00197202 */ /* 0x000fe40000000f00 */
.L_x_80:
        /* <DEDUP_REMOVED lines=12> */
[----:B------:R-:W-:-:S07]  /*65d0*/  MOV R29, R10 ;  /* 0x0000000a001d7202 */ /* 0x000fce0000000f00 */
.L_x_81:
[----:B------:R-:W-:Y:S01]  /*65e0*/  BAR.SYNC.DEFER_BLOCKING 0x0 ;  /* 0x0000000000007b1d */ /* 0x000fe20000010000 */
[--C-:B------:R-:W-:Y:S01]  /*65f0*/  SHF.R.S32.HI R35, RZ, 0x1f, R186.reuse ;  /* 0x0000001fff237819 */ /* 0x100fe200000114ba */
[----:B------:R-:W-:Y:S01]  /*6600*/  IMAD.MOV.U32 R34, RZ, RZ, R186 ;  /* 0x000000ffff227224 */ /* 0x000fe200078e00ba */
[----:B------:R-:W-:Y:S01]  /*6610*/  SHF.R.S32.HI R30, RZ, 0x1f, R28 ;  /* 0x0000001fff1e7819 */ /* 0x000fe2000001141c */
[----:B------:R-:W-:Y:S02]  /*6620*/  IMAD R222, R198, -0x80, R222 ;  /* 0xffffff80c6de7824 */ /* 0x000fe400078e02de */
[-C--:B------:R-:W-:Y:S01]  /*6630*/  IMAD.WIDE.U32 R26, R28, R2.reuse, R34 ;  /* 0x000000021c1a7225 */ /* 0x080fe200078e0022 */
[----:B------:R-:W-:Y:S01]  /*6640*/  ULDC UR4, c[0x0][0x2d0] ;  /* 0x0000b40000047ab9 */ /* 0x000fe20000000800 */
[----:B------:R-:W-:Y:S02]  /*6650*/  BSSY B0, `(.L_x_82) ;  /* 0x0000024000007945 */ /* 0x000fe40003800000 */
[----:B------:R-:W-:Y:S01]  /*6660*/  IMAD R6, R30, R2, RZ ;  /* 0x000000021e067224 */ /* 0x000fe200078e02ff */
[----:B-1----:R-:W-:Y:S01]  /*6670*/  IADD3 R36, P0, R25, R26, RZ ;  /* 0x0000001a19247210 */ /* 0x002fe20007f1e0ff */
[----:B------:R-:W-:-:S02]  /*6680*/  VIADD R7, R184, 0x60 ;  /* 0x00000060b8077836 */ /* 0x000fc40000000000 */
[----:B------:R-:W-:Y:S02]  /*6690*/  IMAD R6, R28, R3, R6 ;  /* 0x000000031c067224 */ /* 0x000fe400078e0206 */
[----:B------:R-:W-:-:S03]  /*66a0*/  VIADD R25, R184, 0x20 ;  /* 0x00000020b8197836 */ /* 0x000fc60000000000 */
[----:B------:R-:W-:Y:S02]  /*66b0*/  IADD3.X R37, R24, R27, R6, P0, !PT ;  /* 0x0000001b18257210 */ /* 0x000fe400007fe406 */
[----:B------:R-:W-:Y:S01]  /*66c0*/  ISETP.GE.AND P0, PT, R186, UR4, PT ;  /* 0x00000004ba007c0c */ /* 0x000fe2000bf06270 */
[----:B------:R-:W-:Y:S01]  /*66d0*/  ULDC.64 UR4, c[0x0][0x468] ;  /* 0x00011a0000047ab9 */ /* 0x000fe20000000a00 */
[----:B------:R-:W-:Y:S01]  /*66e0*/  SHF.R.S32.HI R6, RZ, 0x1f, R196 ;  /* 0x0000001fff067819 */ /* 0x000fe200000114c4 */
[----:B------:R1:W2:Y:S01]  /*66f0*/  LDS.128 R20, [R195+0x7000] ;  /* 0x00700000c3147984 */ /* 0x0002a20000000c00 */
[-C--:B------:R-:W-:Y:S01]  /*6700*/  ISETP.GE.OR P1, PT, R184, R222.reuse, P0 ;  /* 0x000000deb800720c */ /* 0x080fe20000726670 */
[----:B------:R-:W-:Y:S01]  /*6710*/  IMAD.WIDE.U32 R36, R196, UR4, R36 ;  /* 0x00000004c4247c25 */ /* 0x000fe2000f8e0024 */
[----:B------:R-:W-:Y:S01]  /*6720*/  IADD3 R24, R184, 0x40, RZ ;  /* 0x00000040b8187810 */ /* 0x000fe20007ffe0ff */
[----:B------:R1:W3:Y:S01]  /*6730*/  LDS.128 R16, [R195+0xb000] ;  /* 0x00b00000c3107984 */ /* 0x0002e20000000c00 */
[-C--:B------:R-:W-:Y:S01]  /*6740*/  ISETP.GE.OR P4, PT, R7, R222.reuse, P0 ;  /* 0x000000de0700720c */ /* 0x080fe20000786670 */
[----:B------:R-:W-:Y:S01]  /*6750*/  IMAD R31, R6, UR4, RZ ;  /* 0x00000004061f7c24 */ /* 0x000fe2000f8e02ff */
[-C--:B------:R-:W-:Y:S01]  /*6760*/  ISETP.GE.OR P2, PT, R25, R222.reuse, P0 ;  /* 0x000000de1900720c */ /* 0x080fe20000746670 */
[----:B------:R1:W4:Y:S01]  /*6770*/  LDS.128 R12, [R195+0xc000] ;  /* 0x00c00000c30c7984 */ /* 0x0003220000000c00 */
[----:B------:R-:W-:Y:S01]  /*6780*/  ISETP.GE.OR P3, PT, R24, R222, P0 ;  /* 0x000000de1800720c */ /* 0x000fe20000766670 */
[----:B------:R-:W-:Y:S01]  /*6790*/  IMAD R31, R196, UR5, R31 ;  /* 0x00000005c41f7c24 */ /* 0x000fe2000f8e021f */
[----:B------:R-:W-:Y:S01]  /*67a0*/  SHF.R.S32.HI R7, RZ, 0x1f, R184 ;  /* 0x0000001fff077819 */ /* 0x000fe200000114b8 */
[----:B------:R1:W1:Y:S03]  /*67b0*/  LDS.128 R8, [R195+0xd000] ;  /* 0x00d00000c3087984 */ /* 0x0002660000000c00 */
[----:B------:R-:W-:Y:S01]  /*67c0*/  IADD3 R31, R37, R31, RZ ;  /* 0x0000001f251f7210 */ /* 0x000fe20007ffe0ff */
[----:B------:R-:W-:Y:S06]  /*67d0*/  @P1 BRA `(.L_x_83) ;  /* 0x00000000002c1947 */ /* 0x000fec0003800000 */
        /* <DEDUP_REMOVED lines=11> */
.L_x_83:
[----:B------:R-:W-:Y:S05]  /*6890*/  BSYNC B0 ;  /* 0x0000000000007941 */ /* 0x000fea0003800000 */
.L_x_82:
        /* <DEDUP_REMOVED lines=13> */
[----:B------:R2:W-:Y:S02]  /*6970*/  STG.E.128 desc[UR16][R32.64], R20 ;  /* 0x0000001420007986 */ /* 0x0005e4000c101d10 */
.L_x_85:
[----:B------:R-:W-:Y:S05]  /*6980*/  BSYNC B0 ;  /* 0x0000000000007941 */ /* 0x000fea0003800000 */
.L_x_84:
[----:B--2---:R2:W1:Y:S01]  /*6990*/  LDS.128 R20, [R195+0x8000] ;  /* 0x00800000c3147984 */ /* 0x0044620000000c00 */
[----:B------:R-:W-:Y:S04]  /*69a0*/  BSSY B0, `(.L_x_86) ;  /* 0x000000e000007945 */ /* 0x000fe80003800000 */
        /* <DEDUP_REMOVED lines=13> */
.L_x_87:
[----:B------:R-:W-:Y:S05]  /*6a80*/  BSYNC B0 ;  /* 0x0000000000007941 */ /* 0x000fea0003800000 */
.L_x_86:
[----:B-1----:R1:W1:Y:S01]  /*6a90*/  LDS.128 R20, [R195+0x9000] ;  /* 0x00900000c3147984 */ /* 0x0022620000000c00 */
        /* <DEDUP_REMOVED lines=14> */
.L_x_89:
[----:B------:R-:W-:Y:S05]  /*6b80*/  BSYNC B0 ;  /* 0x0000000000007941 */ /* 0x000fea0003800000 */
.L_x_88:
[----:B-1----:R1:W1:Y:S01]  /*6b90*/  LDS.128 R20, [R195+0xa000] ;  /* 0x00a00000c3147984 */ /* 0x0022620000000c00 */
[-C--:B------:R-:W-:Y:S01]  /*6ba0*/  IMAD.WIDE.U32 R34, R28, R4.reuse, R34 ;  /* 0x000000041c227225 */ /* 0x080fe200078e0022 */
[----:B------:R-:W-:Y:S01]  /*6bb0*/  ULDC.64 UR4, c[0x0][0x470] ;  /* 0x00011c0000047ab9 */ /* 0x000fe20000000a00 */
[----:B------:R-:W-:Y:S02]  /*6bc0*/  BSSY B0, `(.L_x_90) ;  /* 0x0000014000007945 */ /* 0x000fe40003800000 */
[----:B------:R-:W-:Y:S01]  /*6bd0*/  IMAD R30, R30, R4, RZ ;  /* 0x000000041e1e7224 */ /* 0x000fe200078e02ff */
[----:B------:R-:W-:-:S03]  /*6be0*/  IADD3 R24, P0, R29, R34, RZ ;  /* 0x000000221d187210 */ /* 0x000fc60007f1e0ff */
[----:B------:R-:W-:-:S05]  /*6bf0*/  IMAD R28, R28, R5, R30 ;  /* 0x000000051c1c7224 */ /* 0x000fca00078e021e */
[----:B------:R-:W-:Y:S01]  /*6c00*/  IADD3.X R25, R0, R35, R28, P0, !PT ;  /* 0x0000002300197210 */ /* 0x000fe200007fe41c */
[----:B------:R-:W-:-:S04]  /*6c10*/  IMAD R0, R6, UR4, RZ ;  /* 0x0000000406007c24 */ /* 0x000fc8000f8e02ff */
[C---:B------:R-:W-:Y:S02]  /*6c20*/  IMAD R0, R196.reuse, UR5, R0 ;  /* 0x00000005c4007c24 */ /* 0x040fe4000f8e0200 */
[----:B------:R-:W-:-:S05]  /*6c30*/  IMAD.WIDE.U32 R24, R196, UR4, R24 ;  /* 0x00000004c4187c25 */ /* 0x000fca000f8e0018 */
[----:B------:R-:W-:Y:S01]  /*6c40*/  IADD3 R0, R25, R0, RZ ;  /* 0x0000000019007210 */ /* 0x000fe20007ffe0ff */
[----:B------:R-:W-:Y:S06]  /*6c50*/  @P1 BRA `(.L_x_91) ;  /* 0x0000000000281947 */ /* 0x000fec0003800000 */
        /* <DEDUP_REMOVED lines=9> */
[----:B-1----:R1:W-:Y:S04]  /*6cf0*/  STG.E.128 desc[UR16][R28.64], R20 ;  /* 0x000000141c007986 */ /* 0x0023e8000c101d10 */
.L_x_91:
[----:B------:R-:W-:Y:S05]  /*6d00*/  BSYNC B0 ;  /* 0x0000000000007941 */ /* 0x000fea0003800000 */
.L_x_90:
[----:B------:R-:W-:Y:S04]  /*6d10*/  BSSY B0, `(.L_x_92) ;  /* 0x000000e000007945 */ /* 0x000fe80003800000 */
[----:B------:R-:W-:Y:S05]  /*6d20*/  @P2 BRA `(.L_x_93) ;  /* 0x0000000000302947 */ /* 0x000fea0003800000 */
[----:B------:R-:W-:Y:S01]  /*6d30*/  IADD3 R3, P0, R184, 0x20, RZ ;  /* 0x00000020b8037810 */ /* 0x000fe20007f1e0ff */
[----:B-1----:R-:W-:Y:S01]  /*6d40*/  IMAD.MOV.U32 R20, RZ, RZ, R24 ;  /* 0x000000ffff147224 */ /* 0x002fe200078e0018 */
        /* <DEDUP_REMOVED lines=9> */
[----:B---3--:R1:W-:Y:S02]  /*6de0*/  STG.E.128 desc[UR16][R22.64], R16 ;  /* 0x0000001016007986 */ /* 0x0083e4000c101d10 */
.L_x_93:
[----:B------:R-:W-:Y:S05]  /*6df0*/  BSYNC B0 ;  /* 0x0000000000007941 */ /* 0x000fea0003800000 */
.L_x_92:
[----:B------:R-:W-:Y:S04]  /*6e00*/  BSSY B0, `(.L_x_94) ;  /* 0x000000e000007945 */ /* 0x000fe80003800000 */
[----:B------:R-:W-:Y:S05]  /*6e10*/  @P3 BRA `(.L_x_95) ;  /* 0x0000000000303947 */ /* 0x000fea0003800000 */
[----:B------:R-:W-:Y:S01]  /*6e20*/  IADD3 R3, P0, R184, 0x40, RZ ;  /* 0x00000040b8037810 */ /* 0x000fe20007f1e0ff */
[----:B-1-3--:R-:W-:Y:S01]  /*6e30*/  IMAD.MOV.U32 R16, RZ, RZ, R24 ;  /* 0x000000ffff107224 */ /* 0x00afe200078e0018 */
        /* <DEDUP_REMOVED lines=9> */
[----:B----4-:R1:W-:Y:S02]  /*6ed0*/  STG.E.128 desc[UR16][R18.64], R12 ;  /* 0x0000000c12007986 */ /* 0x0103e4000c101d10 */
.L_x_95:
[----:B------:R-:W-:Y:S05]  /*6ee0*/  BSYNC B0 ;  /* 0x0000000000007941 */ /* 0x000fea0003800000 */
.L_x_94:
[----:B------:R-:W-:Y:S05]  /*6ef0*/  @P4 BRA `(.L_x_96) ;  /* 0x0000000c00184947 */ /* 0x000fea0003800000 */
[----:B------:R-:W-:Y:S01]  /*6f00*/  IADD3 R2, P0, R184, 0x60, RZ ;  /* 0x00000060b8027810 */ /* 0x000fe20007f1e0ff */
[----:B-1--4-:R-:W-:Y:S01]  /*6f10*/  IMAD.MOV.U32 R12, RZ, RZ, R24 ;  /* 0x000000ffff0c7224 */ /* 0x012fe200078e0018 */
        /* <DEDUP_REMOVED lines=9> */
[----:B------:R1:W-:Y:S01]  /*6fb0*/  STG.E.128 desc[UR16][R2.64], R8 ;  /* 0x0000000802007986 */ /* 0x0003e2000c101d10 */
[----:B------:R-:W-:Y:S05]  /*6fc0*/  BRA `(.L_x_96) ;  /* 0x0000000800e47947 */ /* 0x000fea0003800000 */
.L_x_52:
[----:B------:R-:W-:Y:S01]  /*6fd0*/  ISETP.NE.AND P0, PT, R224, -0x1, PT ;  /* 0xffffffffe000780c */ /* 0x000fe20003f05270 */
[----:B------:R-:W-:Y:S01]  /*6fe0*/  IMAD.SHL.U32 R8, R198, 0x80, RZ ;  /* 0x00000080c6087824 */ /* 0x000fe200078e00ff */
[----:B------:R-:W-:-:S04]  /*6ff0*/  SHF.R.S32.HI R9, RZ, 0x1f, R197 ;  /* 0x0000001fff097819 */ /* 0x000fc800000114c5 */
[----:B------:R-:W-:-:S07]  /*7000*/  SHF.R.S32.HI R0, RZ, 0x1f, R8 ;  /* 0x0000001fff007819 */ /* 0x000fce0000011408 */
[----:B------:R-:W1:Y:S01]  /*7010*/  @P0 LDC.64 R4, c[0x0][0x450] ;  /* 0x00011400ff040b82 */ /* 0x000e620000000a00 */
[CC--:B------:R-:W-:Y:S02]  /*7020*/  @P0 IADD3 R14, R223.reuse, R224.reuse, RZ ;  /* 0x000000e0df0e0210 */ /* 0x0c0fe40007ffe0ff */
[----:B------:R-:W-:-:S05]  /*7030*/  @P0 IADD3 R6, R223, R224, RZ ;  /* 0x000000e0df060210 */ /* 0x000fca0007ffe0ff */
[----:B------:R-:W2:Y:S01]  /*7040*/  @P0 LDC.64 R2, c[0x0][0x458] ;  /* 0x00011600ff020b82 */ /* 0x000ea20000000a00 */
[C---:B-1----:R-:W-:Y:S02]  /*7050*/  @P0 IMAD R10, R14.reuse, R5, RZ ;  /* 0x000000050e0a0224 */ /* 0x042fe400078e02ff */
[----:B------:R-:W-:-:S04]  /*7060*/  @P0 IMAD.WIDE.U32 R14, R14, R4, RZ ;  /* 0x000000040e0e0225 */ /* 0x000fc800078e00ff */
[----:B------:R-:W-:Y:S01]  /*7070*/  @P0 IMAD.MOV.U32 R11, RZ, RZ, R14 ;  /* 0x000000ffff0b0224 */ /* 0x000fe200078e000e */
[----:B------:R-:W-:Y:S01]  /*7080*/  @P0 IADD3 R10, R15, R10, RZ ;  /* 0x0000000a0f0a0210 */ /* 0x000fe20007ffe0ff */
[C---:B--2---:R-:W-:Y:S02]  /*7090*/  @P0 IMAD R12, R6.reuse, R3, RZ ;  /* 0x00000003060c0224 */ /* 0x044fe400078e02ff */
        /* <DEDUP_REMOVED lines=16> */
.L_x_97:
        /* <DEDUP_REMOVED lines=9> */
[----:B------:R-:W-:Y:S01]  /*7230*/  IMAD R7, R197, R7, R9 ;  /* 0x00000007c5077224 */ /* 0x000fe200078e0209 */
[----:B------:R-:W-:-:S05]  /*7240*/  MOV R12, R14 ;  /* 0x0000000e000c7202 */ /* 0x000fca0000000f00 */
[----:B------:R-:W-:-:S05]  /*7250*/  IMAD.WIDE.U32 R14, R197, R6, R12 ;  /* 0x00000006c50e7225 */ /* 0x000fca00078e000c */
[----:B------:R-:W-:Y:S02]  /*7260*/  IADD3 R12, R15, R7, RZ ;  /* 0x000000070f0c7210 */ /* 0x000fe40007ffe0ff */
[----:B------:R-:W-:-:S07]  /*7270*/  MOV R13, R14 ;  /* 0x0000000e000d7202 */ /* 0x000fce0000000f00 */
.L_x_98:
[-C--:B------:R-:W-:Y:S01]  /*7280*/  IMAD R6, R0, R4.reuse, RZ ;  /* 0x0000000400067224 */ /* 0x080fe200078e02ff */
[----:B------:R-:W-:Y:S01]  /*7290*/  ULDC UR4, c[0x0][0x2d0] ;  /* 0x0000b40000047ab9 */ /* 0x000fe20000000800 */
[C---:B------:R-:W-:Y:S01]  /*72a0*/  IMAD.WIDE.U32 R14, R8.reuse, R4, R186 ;  /* 0x00000004080e7225 */ /* 0x040fe200078e00ba */
[----:B------:R-:W-:Y:S01]  /*72b0*/  SHF.R.S32.HI R7, RZ, 0x1f, R196 ;  /* 0x0000001fff077819 */ /* 0x000fe200000114c4 */
[----:B------:R-:W-:Y:S02]  /*72c0*/  BSSY B0, `(.L_x_99) ;  /* 0x000001d000007945 */ /* 0x000fe40003800000 */
[----:B------:R-:W-:Y:S01]  /*72d0*/  IMAD R6, R8, R5, R6 ;  /* 0x0000000508067224 */ /* 0x000fe200078e0206 */
[----:B------:R-:W-:Y:S01]  /*72e0*/  IADD3 R14, P0, R11, R14, RZ ;  /* 0x0000000e0b0e7210 */ /* 0x000fe20007f1e0ff */
[----:B------:R-:W-:Y:S02]  /*72f0*/  IMAD R222, R198, -0x80, R222 ;  /* 0xffffff80c6de7824 */ /* 0x000fe400078e02de */
[----:B------:R-:W-:Y:S01]  /*7300*/  VIADD R9, R184, 0x40 ;  /* 0x00000040b8097836 */ /* 0x000fe20000000000 */
[----:B------:R-:W-:Y:S01]  /*7310*/  IADD3.X R15, R10, R15, R6, P0, !PT ;  /* 0x0000000f0a0f7210 */ /* 0x000fe200007fe406 */
[----:B------:R-:W-:Y:S01]  /*7320*/  VIADD R10, R184, 0x20 ;  /* 0x00000020b80a7836 */ /* 0x000fe20000000000 */
[----:B------:R-:W-:Y:S01]  /*7330*/  ISETP.GE.AND P0, PT, R186, UR4, PT ;  /* 0x00000004ba007c0c */ /* 0x000fe2000bf06270 */
[----:B------:R-:W-:Y:S01]  /*7340*/  ULDC.64 UR4, c[0x0][0x468] ;  /* 0x00011a0000047ab9 */ /* 0x000fe20000000a00 */
[C---:B------:R-:W-:Y:S01]  /*7350*/  IADD3 R6, R184.reuse, 0x60, RZ ;  /* 0x00000060b8067810 */ /* 0x040fe20007ffe0ff */
[----:B------:R-:W-:Y:S01]  /*7360*/  IMAD R11, R7, UR4, RZ ;  /* 0x00000004070b7c24 */ /* 0x000fe2000f8e02ff */
[-C--:B------:R-:W-:Y:S01]  /*7370*/  ISETP.GE.OR P1, PT, R184, R222.reuse, P0 ;  /* 0x000000deb800720c */ /* 0x080fe20000726670 */
[----:B------:R-:W-:Y:S01]  /*7380*/  IMAD.WIDE.U32 R14, R196, UR4, R14 ;  /* 0x00000004c40e7c25 */ /* 0x000fe2000f8e000e */
[----:B------:R-:W-:-:S02]  /*7390*/  ISETP.GE.OR P4, PT, R6, R222, P0 ;  /* 0x000000de0600720c */ /* 0x000fc40000786670 */
[-C--:B------:R-:W-:Y:S01]  /*73a0*/  ISETP.GE.OR P2, PT, R10, R222.reuse, P0 ;  /* 0x000000de0a00720c */ /* 0x080fe20000746670 */
[----:B------:R-:W-:Y:S01]  /*73b0*/  IMAD R11, R196, UR5, R11 ;  /* 0x00000005c40b7c24 */ /* 0x000fe2000f8e020b */
[----:B------:R-:W-:Y:S02]  /*73c0*/  ISETP.GE.OR P3, PT, R9, R222, P0 ;  /* 0x000000de0900720c */ /* 0x000fe40000766670 */
[----:B------:R-:W-:Y:S01]  /*73d0*/  SHF.R.S32.HI R6, RZ, 0x1f, R184 ;  /* 0x0000001fff067819 */ /* 0x000fe200000114b8 */
[----:B------:R-:W-:-:S04]  /*73e0*/  IMAD.IADD R11, R11, 0x1, R15 ;  /* 0x000000010b0b7824 */ /* 0x000fc800078e020f */
        /* <DEDUP_REMOVED lines=10> */
.L_x_100:
[----:B------:R-:W-:Y:S05]  /*7490*/  BSYNC B0 ;  /* 0x0000000000007941 */ /* 0x000fea0003800000 */
.L_x_99:
        /* <DEDUP_REMOVED lines=13> */
[----:B------:R2:W-:Y:S02]  /*7570*/  STG.E.128 desc[UR16][R18.64], RZ ;  /* 0x000000ff12007986 */ /* 0x0005e4000c101d10 */
.L_x_102:
[----:B------:R-:W-:Y:S05]  /*7580*/  BSYNC B0 ;  /* 0x0000000000007941 */ /* 0x000fea0003800000 */
.L_x_101:
        /* <DEDUP_REMOVED lines=9> */
[----:B-12---:R-:W-:-:S03]  /*7620*/  LEA R18, P0, R16, UR4, 0x1 ;  /* 0x0000000410127c11 */ /* 0x006fc6000f8008ff */
[----:B------:R-:W-:-:S05]  /*7630*/  IMAD R9, R10, R5, R9 ;  /* 0x000000050a097224 */ /* 0x000fca00078e0209 */
[----:B------:R-:W-:-:S04]  /*7640*/  IADD3 R9, R9, R17, RZ ;  /* 0x0000001109097210 */ /* 0x000fc80007ffe0ff */
[----:B------:R-:W-:-:S05]  /*7650*/  LEA.HI.X R19, R16, UR5, R9, 0x1, P0 ;  /* 0x0000000510137c11 */ /* 0x000fca00080f0c09 */
[----:B------:R3:W-:Y:S02]  /*7660*/  STG.E.128 desc[UR16][R18.64], RZ ;  /* 0x000000ff12007986 */ /* 0x0007e4000c101d10 */
.L_x_104:
[----:B------:R-:W-:Y:S05]  /*7670*/  BSYNC B0 ;  /* 0x0000000000007941 */ /* 0x000fea0003800000 */
.L_x_103:
[----:B------:R-:W-:Y:S04]  /*7680*/  BSSY B0, `(.L_x_105) ;  /* 0x000000d000007945 */ /* 0x000fe80003800000 */
        /* <DEDUP_REMOVED lines=11> */
[----:B------:R4:W-:Y:S02]  /*7740*/  STG.E.128 desc[UR16][R4.64], RZ ;  /* 0x000000ff04007986 */ /* 0x0009e4000c101d10 */
.L_x_106:
[----:B------:R-:W-:Y:S05]  /*7750*/  BSYNC B0 ;  /* 0x0000000000007941 */ /* 0x000fea0003800000 */
.L_x_105:
[-C--:B----4-:R-:W-:Y:S01]  /*7760*/  IMAD.WIDE.U32 R4, R8, R2.reuse, R186 ;  /* 0x0000000208047225 */ /* 0x090fe200078e00ba */
[----:B------:R-:W-:Y:S01]  /*7770*/  ULDC.64 UR4, c[0x0][0x470] ;  /* 0x00011c0000047ab9 */ /* 0x000fe20000000a00 */
[----:B------:R-:W-:Y:S02]  /*7780*/  BSSY B0, `(.L_x_107) ;  /* 0x0000013000007945 */ /* 0x000fe40003800000 */
[----:B------:R-:W-:Y:S02]  /*7790*/  IMAD R0, R0, R2, RZ ;  /* 0x0000000200007224 */ /* 0x000fe400078e02ff */
[----:B------:R-:W-:Y:S02]  /*77a0*/  IMAD R7, R7, UR4, RZ ;  /* 0x0000000407077c24 */ /* 0x000fe4000f8e02ff */
[----:B------:R-:W-:Y:S01]  /*77b0*/  IMAD R0, R8, R3, R0 ;  /* 0x0000000308007224 */ /* 0x000fe200078e0200 */
[----:B------:R-:W-:-:S04]  /*77c0*/  IADD3 R8, P0, R13, R4, RZ ;  /* 0x000000040d087210 */ /* 0x000fc80007f1e0ff */
        /* <DEDUP_REMOVED lines=14> */
.L_x_108:
[----:B------:R-:W-:Y:S05]  /*78b0*/  BSYNC B0 ;  /* 0x0000000000007941 */ /* 0x000fea0003800000 */
.L_x_107:
        /* <DEDUP_REMOVED lines=9> */
[----:B----4-:R-:W-:-:S03]  /*7950*/  LEA R12, P0, R10, UR4, 0x1 ;  /* 0x000000040a0c7c11 */ /* 0x010fc6000f8008ff */
[----:B------:R-:W-:-:S05]  /*7960*/  IMAD R0, R4, R3, R0 ;  /* 0x0000000304007224 */ /* 0x000fca00078e0200 */
[----:B------:R-:W-:-:S04]  /*7970*/  IADD3 R0, R0, R11, RZ ;  /* 0x0000000b00007210 */ /* 0x000fc80007ffe0ff */
[----:B------:R-:W-:-:S05]  /*7980*/  LEA.HI.X R13, R10, UR5, R0, 0x1, P0 ;  /* 0x000000050a0d7c11 */ /* 0x000fca00080f0c00 */
[----:B------:R4:W-:Y:S02]  /*7990*/  STG.E.128 desc[UR16][R12.64], RZ ;  /* 0x000000ff0c007986 */ /* 0x0009e4000c101d10 */
.L_x_110:
[----:B------:R-:W-:Y:S05]  /*79a0*/  BSYNC B0 ;  /* 0x0000000000007941 */ /* 0x000fea0003800000 */
.L_x_109:
        /* <DEDUP_REMOVED lines=14> */
.L_x_112:
[----:B------:R-:W-:Y:S05]  /*7a90*/  BSYNC B0 ;  /* 0x0000000000007941 */ /* 0x000fea0003800000 */
.L_x_111:
        /* <DEDUP_REMOVED lines=12> */
.L_x_96:
[----:B------:R-:W-:Y:S05]  /*7b60*/  BSYNC B1 ;  /* 0x0000000000017941 */ /* 0x000fea0003800000 */
.L_x_47:
[----:B------:R-:W3:Y:S02]  /*7b70*/  LDC R0, c[0x0][0xc] ;  /* 0x00000300ff007b82 */ /* 0x000ee40000000800 */
[----:B---3--:R-:W-:-:S04]  /*7b80*/  IADD3 R198, R0, R198, RZ ;  /* 0x000000c600c67210 */ /* 0x008fc80007ffe0ff */
[----:B------:R-:W-:-:S13]  /*7b90*/  ISETP.GE.AND P0, PT, R198, UR7, PT ;  /* 0x00000007c6007c0c */ /* 0x000fda000bf06270 */
[----:B------:R-:W-:Y:S05]  /*7ba0*/  @P0 BRA `(.L_x_113) ;  /* 0x0000000000040947 */ /* 0x000fea0003800000 */
[----:B------:R-:W-:Y:S05]  /*7bb0*/  BRA `(.L_x_114) ;  /* 0xffffff8c00747947 */ /* 0x000fea000383ffff */
.L_x_113:
[----:B------:R-:W-:Y:S05]  /*7bc0*/  EXIT ;  /* 0x000000000000794d */ /* 0x000fea0003800000 */
.L_x_115:
        /* <DEDUP_REMOVED lines=11> */
.L_x_2456:


//--------------------- .text._ZN5flash44flash_bwd_dq_dk_dv_loop_seqk_parallel_kernelI23Flash_bwd_kernel_traitsILi64ELi64ELi128ELi8ELi2ELi4ELi4ELb1ELb0EN7cutlass10bfloat16_tE19Flash_kernel_traitsILi64ELi64ELi128ELi8ES3_EELb0ELb0ELb1ELb0ELb0ELb0ELb0EEEvNS_16Flash_bwd_paramsE --------------------------
	.section	.text._ZN5flash44flash_bwd_dq_dk_dv_loop_seqk_parallel_kernelI23Flash_bwd_kernel_traitsILi64ELi64ELi128ELi8ELi2ELi4ELi4ELb1ELb0EN7cutlass10bfloat16_tE19Flash_kernel_traitsILi64ELi64ELi128ELi8ES3_EELb0ELb0ELb1ELb0ELb0ELb0ELb0EEEvNS_16Flash_bwd_paramsE,"ax",@progbits
	.align	128
        .global         _ZN5flash44flash_bwd_dq_dk_dv_loop_seqk_parallel_kernelI23Flash_bwd_kernel_traitsILi64ELi64ELi128ELi8ELi2ELi4ELi4ELb1ELb0EN7cutlass10bfloat16_tE19Flash_kernel_traitsILi64ELi64ELi128ELi8ES3_EELb0ELb0ELb1ELb0ELb0ELb0ELb0EEEvNS_16Flash_bwd_paramsE
        .type           _ZN5flash44flash_bwd_dq_dk_dv_loop_seqk_parallel_kernelI23Flash_bwd_kernel_traitsILi64ELi64ELi128ELi8ELi2ELi4ELi4ELb1ELb0EN7cutlass10bfloat16_tE19Flash_kernel_traitsILi64ELi64ELi128ELi8ES3_EELb0ELb0ELb1ELb0ELb0ELb0ELb0EEEvNS_16Flash_bwd_paramsE,@function
        .size           _ZN5flash44flash_bwd_dq_dk_dv_loop_seqk_parallel_kernelI23Flash_bwd_kernel_traitsILi64ELi64ELi128ELi8ELi2ELi4ELi4ELb1ELb0EN7cutlass10bfloat16_tE19Flash_kernel_traitsILi64ELi64ELi128ELi8ES3_EELb0ELb0ELb1ELb0ELb0ELb0ELb0EEEvNS_16Flash_bwd_paramsE,(.L_x_2457 - _ZN5flash44flash_bwd_dq_dk_dv_loop_seqk_parallel_kernelI23Flash_bwd_kernel_traitsILi64ELi64ELi128ELi8ELi2ELi4ELi4ELb1ELb0EN7cutlass10bfloat16_tE19Flash_kernel_traitsILi64ELi64ELi128ELi8ES3_EELb0ELb0ELb1ELb0ELb0ELb0ELb0EEEvNS_16Flash_bwd_paramsE)
        .other          _ZN5flash44flash_bwd_dq_dk_dv_loop_seqk_parallel_kernelI23Flash_bwd_kernel_traitsILi64ELi64ELi128ELi8ELi2ELi4ELi4ELb1ELb0EN7cutlass10bfloat16_tE19Flash_kernel_traitsILi64ELi64ELi128ELi8ES3_EELb0ELb0ELb1ELb0ELb0ELb0ELb0EEEvNS_16Flash_bwd_paramsE,@"STO_CUDA_ENTRY STV_DEFAULT"
_ZN5flash44flash_bwd_dq_dk_dv_loop_seqk_parallel_kernelI23Flash_bwd_kernel_traitsILi64ELi64ELi128ELi8ELi2ELi4ELi4ELb1ELb0EN7cutlass10bfloat16_tE19Flash_kernel_traitsILi64ELi64ELi128ELi8ES3_EELb0ELb0ELb1ELb0ELb0ELb0ELb0EEEvNS_16Flash_bwd_paramsE:
.text._ZN5flash44flash_bwd_dq_dk_dv_loop_seqk_parallel_kernelI23Flash_bwd_kernel_traitsILi64ELi64ELi128ELi8ELi2ELi4ELi4ELb1ELb0EN7cutlass10bfloat16_tE19Flash_kernel_traitsILi64ELi64ELi128ELi8ES3_EELb0ELb0ELb1ELb0ELb0ELb0ELb0EEEvNS_16Flash_bwd_paramsE:
[----:B------:R-:W1:Y:S01]  /*0000*/  LDC R1, c[0x0][0x28] ;  /* 0x00000a00ff017b82 */ /* 0x000e620000000800 */
[----:B------:R-:W2:Y:S01]  /*0010*/  S2R R233, SR_CTAID.X ;  /* 0x0000000000e97919 */ /* 0x000ea20000002500 */
[----:B------:R-:W-:Y:S01]  /*0020*/  ULDC UR5, c[0x0][0x2c8] ;  /* 0x0000b20000057ab9 */ /* 0x000fe20000000800 */
[----:B-1----:R-:W-:Y:S01]  /*0030*/  IADD3 R1, R1, -0x8, RZ ;  /* 0xfffffff801017810 */ /* 0x002fe20007ffe0ff */
[----:B------:R-:W-:-:S04]  /*0040*/  UIADD3 UR5, UR5, 0x7f, URZ ;  /* 0x0000007f05057890 */ /* 0x000fc8000fffe03f */
[----:B------:R-:W-:-:S04]  /*0050*/  USHF.R.S32.HI UR4, URZ, 0x1f, UR5 ;  /* 0x0000001f3f047899 */ /* 0x000fc80008011405 */
[----:B------:R-:W-:-:S04]  /*0060*/  ULEA.HI UR4, UR4, UR5, URZ, 0x7 ;  /* 0x0000000504047291 */ /* 0x000fc8000f8f383f */
[----:B------:R-:W-:-:S06]  /*0070*/  USHF.R.S32.HI UR11, URZ, 0x7, UR4 ;  /* 0x000000073f0b7899 */ /* 0x000fcc0008011404 */
[----:B--2---:R-:W-:-:S13]  /*0080*/  ISETP.GE.AND P0, PT, R233, UR11, PT ;  /* 0x0000000be9007c0c */ /* 0x004fda000bf06270 */
[----:B------:R-:W-:Y:S05]  /*0090*/  @P0 EXIT ;  /* 0x000000000000094d */ /* 0x000fea0003800000 */
[----:B------:R-:W1:Y:S01]  /*00a0*/  S2R R10, SR_TID.X ;  /* 0x00000000000a7919 */ /* 0x000e620000002100 */
[----:B------:R-:W-:Y:S01]  /*00b0*/  MOV R0, 0x400 ;  /* 0x0000040000007802 */ /* 0x000fe20000000f00 */
[----:B------:R-:W-:Y:S01]  /*00c0*/  IMAD.MOV.U32 R247, RZ, RZ, 0x20 ;  /* 0x00000020fff77424 */ /* 0x000fe200078e00ff */
[----:B------:R-:W-:Y:S01]  /*00d0*/  ULDC.64 UR12, c[0x0][0x208] ;  /* 0x00008200000c7ab9 */ /* 0x000fe20000000a00 */
[----:B------:R-:W2:Y:S01]  /*00e0*/  S2R R177, SR_CgaCtaId ;  /* 0x0000000000b17919 */ /* 0x000ea20000008800 */
[----:B------:R-:W-:Y:S01]  /*00f0*/  IMAD.MOV.U32 R170, RZ, RZ, 0x40 ;  /* 0x00000040ffaa7424 */ /* 0x000fe200078e00ff */
[----:B------:R-:W-:Y:S01]  /*0100*/  ULDC.64 UR8, c[0x0][0x300] ;  /* 0x0000c00000087ab9 */ /* 0x000fe20000000a00 */
[----:B------:R-:W-:Y:S01]  /*0110*/  IMAD.MOV.U32 R194, RZ, RZ, -0x10 ;  /* 0xfffffff0ffc27424 */ /* 0x000fe200078e00ff */
[----:B------:R-:W3:Y:S01]  /*0120*/  S2R R251, SR_CTAID.Y ;  /* 0x0000000000fb7919 */ /* 0x000ee20000002600 */
[----:B-1----:R-:W-:Y:S01]  /*0130*/  SHF.R.S32.HI R11, RZ, 0x1f, R10 ;  /* 0x0000001fff0b7819 */ /* 0x002fe2000001140a */
[----:B------:R-:W-:-:S03]  /*0140*/  IMAD.SHL.U32 R243, R10, 0x2, RZ ;  /* 0x000000020af37824 */ /* 0x000fc600078e00ff */
[----:B------:R-:W-:Y:S02]  /*0150*/  LEA.HI R4, R11, R10, RZ, 0x5 ;  /* 0x0000000a0b047211 */ /* 0x000fe400078f28ff */
[----:B--2---:R-:W-:Y:S02]  /*0160*/  LEA R177, R177, R0, 0x18 ;  /* 0x00000000b1b17211 */ /* 0x004fe400078ec0ff */
[--C-:B------:R-:W-:Y:S02]  /*0170*/  SHF.R.S32.HI R6, RZ, 0x5, R4.reuse ;  /* 0x00000005ff067819 */ /* 0x100fe40000011404 */
[----:B------:R-:W-:Y:S01]  /*0180*/  SHF.R.S32.HI R0, RZ, 0x1f, R4 ;  /* 0x0000001fff007819 */ /* 0x000fe20000011404 */
[----:B------:R-:W-:Y:S01]  /*0190*/  VIADD R176, R177, 0x6000 ;  /* 0x00006000b1b07836 */ /* 0x000fe20000000000 */
[----:B------:R-:W-:Y:S02]  /*01a0*/  LEA.HI R9, R11, R10, RZ, 0x4 ;  /* 0x0000000a0b097211 */ /* 0x000fe400078f20ff */
[----:B------:R-:W-:-:S02]  /*01b0*/  LEA.HI R2, R4, R6, RZ, 0x1 ;  /* 0x0000000604027211 */ /* 0x000fc400078f08ff */
[----:B------:R-:W-:Y:S02]  /*01c0*/  LEA.HI R0, R0, R6, RZ, 0x2 ;  /* 0x0000000600007211 */ /* 0x000fe400078f10ff */
[----:B------:R-:W-:Y:S02]  /*01d0*/  LEA.HI R17, R11, R10, RZ, 0x2 ;  /* 0x0000000a0b117211 */ /* 0x000fe400078f10ff */
[----:B------:R-:W-:Y:S02]  /*01e0*/  SHF.R.S32.HI R7, RZ, 0x4, R9 ;  /* 0x00000004ff077819 */ /* 0x000fe40000011409 */
[----:B------:R-:W-:Y:S02]  /*01f0*/  LOP3.LUT R2, R2, 0xfffffffe, RZ, 0xc0, !PT ;  /* 0xfffffffe02027812 */ /* 0x000fe400078ec0ff */
[----:B------:R-:W-:Y:S02]  /*0200*/  LOP3.LUT R0, R0, 0xfffffffc, RZ, 0xc0, !PT ;  /* 0xfffffffc00007812 */ /* 0x000fe400078ec0ff */
[--C-:B------:R-:W-:Y:S01]  /*0210*/  SHF.R.S32.HI R8, RZ, 0x2, R17.reuse ;  /* 0x00000002ff087819 */ /* 0x100fe20000011411 */
[C---:B------:R-:W-:Y:S01]  /*0220*/  IMAD.IADD R15, R6.reuse, 0x1, -R2 ;  /* 0x00000001060f7824 */ /* 0x040fe200078e0a02 */
[----:B------:R-:W-:Y:S01]  /*0230*/  SHF.R.S32.HI R3, RZ, 0x1f, R17 ;  /* 0x0000001fff037819 */ /* 0x000fe20000011411 */
[----:B------:R-:W-:Y:S01]  /*0240*/  IMAD.IADD R14, R6, 0x1, -R0 ;  /* 0x00000001060e7824 */ /* 0x000fe200078e0a00 */
[----:B------:R-:W-:-:S02]  /*0250*/  LEA.HI R5, R9, R7, RZ, 0x1 ;  /* 0x0000000709057211 */ /* 0x000fc400078f08ff */
[----:B------:R-:W-:Y:S02]  /*0260*/  LEA.HI R3, R3, R8, RZ, 0x3 ;  /* 0x0000000803037211 */ /* 0x000fe400078f18ff */
[----:B------:R-:W-:Y:S02]  /*0270*/  LOP3.LUT R2, R4, 0xffffffe0, RZ, 0xc0, !PT ;  /* 0xffffffe004027812 */ /* 0x000fe400078ec0ff */
[----:B------:R-:W-:Y:S02]  /*0280*/  LOP3.LUT R0, R5, 0xfffffffe, RZ, 0xc0, !PT ;  /* 0xfffffffe05007812 */ /* 0x000fe400078ec0ff */
[----:B------:R-:W-:Y:S01]  /*0290*/  LEA.HI R16, R11, R10, RZ, 0x3 ;  /* 0x0000000a0b107211 */ /* 0x000fe200078f18ff */
[----:B------:R-:W-:Y:S01]  /*02a0*/  IMAD.IADD R2, R10, 0x1, -R2 ;  /* 0x000000010a027824 */ /* 0x000fe200078e0a02 */
[----:B------:R-:W-:Y:S01]  /*02b0*/  LOP3.LUT R3, R3, 0xfffffff8, RZ, 0xc0, !PT ;  /* 0xfffffff803037812 */ /* 0x000fe200078ec0ff */
[----:B------:R-:W-:Y:S01]  /*02c0*/  IMAD.IADD R12, R7, 0x1, -R0 ;  /* 0x00000001070c7824 */ /* 0x000fe200078e0a00 */
[----:B------:R-:W-:-:S02]  /*02d0*/  SHF.R.S32.HI R220, RZ, 0x3, R16 ;  /* 0x00000003ffdc7819 */ /* 0x000fc40000011410 */
[----:B------:R-:W-:Y:S01]  /*02e0*/  LOP3.LUT R0, R16, 0xfffffff8, RZ, 0xc0, !PT ;  /* 0xfffffff810007812 */ /* 0x000fe200078ec0ff */
[----:B------:R-:W-:Y:S01]  /*02f0*/  IMAD.IADD R8, R8, 0x1, -R3 ;  /* 0x0000000108087824 */ /* 0x000fe200078e0a03 */
[----:B------:R-:W-:Y:S01]  /*0300*/  SHF.R.S32.HI R5, RZ, 0x1f, R2 ;  /* 0x0000001fff057819 */ /* 0x000fe20000011402 */
[----:B------:R-:W-:Y:S01]  /*0310*/  IMAD.SHL.U32 R4, R220, 0x40, RZ ;  /* 0x00000040dc047824 */ /* 0x000fe200078e00ff */
[----:B------:R-:W-:Y:S01]  /*0320*/  LOP3.LUT R3, R9, 0xfffffff0, RZ, 0xc0, !PT ;  /* 0xfffffff009037812 */ /* 0x000fe200078ec0ff */
[C---:B------:R-:W-:Y:S01]  /*0330*/  IMAD.IADD R0, R10.reuse, 0x1, -R0 ;  /* 0x000000010a007824 */ /* 0x040fe200078e0a00 */
[----:B------:R-:W-:Y:S02]  /*0340*/  LEA.HI R238, R5, R2, RZ, 0x2 ;  /* 0x0000000205ee7211 */ /* 0x000fe400078f10ff */
[----:B------:R-:W-:Y:S01]  /*0350*/  LEA.HI R6, R11, R10, RZ, 0x6 ;  /* 0x0000000a0b067211 */ /* 0x000fe200078f30ff */
[----:B------:R-:W-:Y:S01]  /*0360*/  IMAD.IADD R2, R10, 0x1, -R3 ;  /* 0x000000010a027824 */ /* 0x000fe200078e0a03 */
[----:B------:R-:W-:Y:S01]  /*0370*/  LOP3.LUT R3, R4, 0x1c0, RZ, 0xc0, !PT ;  /* 0x000001c004037812 */ /* 0x000fe200078ec0ff */
[C---:B------:R-:W-:Y:S01]  /*0380*/  IMAD.SHL.U32 R210, R0.reuse, 0x8, RZ ;  /* 0x0000000800d27824 */ /* 0x040fe200078e00ff */
[----:B------:R-:W-:-:S02]  /*0390*/  LOP3.LUT P4, RZ, R0, 0x2, RZ, 0xc0, !PT ;  /* 0x0000000200ff7812 */ /* 0x000fc4000788c0ff */
[----:B------:R-:W-:Y:S02]  /*03a0*/  SHF.R.U32.HI R4, RZ, 0x3, R3 ;  /* 0x00000003ff047819 */ /* 0x000fe40000011603 */
[C---:B------:R-:W-:Y:S01]  /*03b0*/  LOP3.LUT P3, RZ, R0.reuse, 0x4, RZ, 0xc0, !PT ;  /* 0x0000000400ff7812 */ /* 0x040fe2000786c0ff */
[----:B------:R-:W-:Y:S01]  /*03c0*/  IMAD.SHL.U32 R0, R0, 0x40, RZ ;  /* 0x0000004000007824 */ /* 0x000fe200078e00ff */
[----:B------:R-:W-:Y:S02]  /*03d0*/  LOP3.LUT R3, R3, 0x38, R210, 0xf8, !PT ;  /* 0x0000003803037812 */ /* 0x000fe400078ef8d2 */
[----:B------:R-:W-:Y:S02]  /*03e0*/  SHF.R.S32.HI R5, RZ, 0x1f, R2 ;  /* 0x0000001fff057819 */ /* 0x000fe40000011402 */
[----:B------:R-:W-:Y:S01]  /*03f0*/  LOP3.LUT R240, R3, R4, RZ, 0x3c, !PT ;  /* 0x0000000403f07212 */ /* 0x000fe200078e3cff */
[----:B------:R-:W-:Y:S01]  /*0400*/  IMAD.SHL.U32 R3, R14, 0x10, RZ ;  /* 0x000000100e037824 */ /* 0x000fe200078e00ff */
[----:B------:R-:W-:-:S02]  /*0410*/  LOP3.LUT R0, R0, 0x1c0, RZ, 0xc0, !PT ;  /* 0x000001c000007812 */ /* 0x000fc400078ec0ff */
[----:B------:R-:W-:Y:S02]  /*0420*/  LEA.HI R13, R5, R2, RZ, 0x3 ;  /* 0x00000002050d7211 */ /* 0x000fe400078f18ff */
[----:B------:R-:W-:Y:S02]  /*0430*/  SHF.R.S32.HI R4, RZ, 0x6, R6 ;  /* 0x00000006ff047819 */ /* 0x000fe40000011406 */
[----:B------:R-:W-:Y:S02]  /*0440*/  LOP3.LUT R178, R0, 0x8, R16, 0xf8, !PT ;  /* 0x0000000800b27812 */ /* 0x000fe400078ef810 */
[----:B------:R-:W-:Y:S01]  /*0450*/  LOP3.LUT R6, R13, 0xfffffff8, RZ, 0xc0, !PT ;  /* 0xfffffff80d067812 */ /* 0x000fe200078ec0ff */
[----:B------:R-:W-:Y:S01]  /*0460*/  IMAD R240, R4, 0x200, R240 ;  /* 0x0000020004f07824 */ /* 0x000fe200078e02f0 */
[----:B------:R-:W-:Y:S01]  /*0470*/  LOP3.LUT R7, R0, 0x30, R3, 0xf8, !PT ;  /* 0x0000003000077812 */ /* 0x000fe200078ef803 */
[----:B------:R-:W-:Y:S01]  /*0480*/  IMAD.SHL.U32 R3, R12, 0x200, RZ ;  /* 0x000002000c037824 */ /* 0x000fe200078e00ff */
[----:B------:R-:W-:Y:S01]  /*0490*/  LOP3.LUT R5, R8, 0x1, RZ, 0xc0, !PT ;  /* 0x0000000108057812 */ /* 0x000fe200078ec0ff */
[----:B------:R-:W-:Y:S01]  /*04a0*/  IMAD.IADD R9, R2, 0x1, -R6 ;  /* 0x0000000102097824 */ /* 0x000fe200078e0a06 */
[----:B------:R-:W-:Y:S01]  /*04b0*/  SHF.R.U32.HI R0, RZ, 0x3, R0 ;  /* 0x00000003ff007819 */ /* 0x000fe20000011600 */
[C---:B------:R-:W-:Y:S01]  /*04c0*/  IMAD R2, R4.reuse, 0x800, R3 ;  /* 0x0000080004027824 */ /* 0x040fe200078e0203 */
[----:B------:R-:W-:Y:S01]  /*04d0*/  ISETP.NE.U32.AND P0, PT, R5, 0x1, PT ;  /* 0x000000010500780c */ /* 0x000fe20003f05070 */
[----:B------:R-:W-:Y:S01]  /*04e0*/  IMAD.SHL.U32 R4, R4, 0x20, RZ ;  /* 0x0000002004047824 */ /* 0x000fe200078e00ff */
[----:B------:R-:W-:-:S02]  /*04f0*/  LOP3.LUT R178, R178, R0, RZ, 0x3c, !PT ;  /* 0x00000000b2b27212 */ /* 0x000fc400078e3cff */
[----:B------:R-:W-:Y:S02]  /*0500*/  LOP3.LUT R5, R7, 0x8, R16, 0xf8, !PT ;  /* 0x0000000807057812 */ /* 0x000fe400078ef810 */
[----:B------:R-:W-:Y:S01]  /*0510*/  LOP3.LUT R6, R17, 0x7ffffffc, RZ, 0xc0, !PT ;  /* 0x7ffffffc11067812 */ /* 0x000fe200078ec0ff */
[----:B------:R-:W-:Y:S01]  /*0520*/  IMAD.IADD R178, R2, 0x1, R178 ;  /* 0x0000000102b27824 */ /* 0x000fe200078e02b2 */
[----:B------:R-:W-:Y:S02]  /*0530*/  LEA.HI R7, R11, R10, RZ, 0x7 ;  /* 0x0000000a0b077211 */ /* 0x000fe400078f38ff */
[----:B------:R-:W-:Y:S01]  /*0540*/  LOP3.LUT R3, R3, R5, R0, 0xf6, !PT ;  /* 0x0000000503037212 */ /* 0x000fe200078ef600 */
[----:B------:R-:W-:Y:S01]  /*0550*/  IMAD.IADD R0, R10, 0x1, -R6 ;  /* 0x000000010a007824 */ /* 0x000fe200078e0a06 */
[----:B------:R-:W-:Y:S01]  /*0560*/  SHF.R.S32.HI R2, RZ, 0x7, R7 ;  /* 0x00000007ff027819 */ /* 0x000fe20000011407 */
[C---:B------:R-:W-:Y:S01]  /*0570*/  IMAD.SHL.U32 R6, R8.reuse, 0x40, RZ ;  /* 0x0000004008067824 */ /* 0x040fe200078e00ff */
[----:B------:R-:W-:Y:S01]  /*0580*/  R2P PR, R8, 0x6 ;  /* 0x0000000608007804 */ /* 0x000fe20000000000 */
[----:B------:R-:W-:Y:S01]  /*0590*/  IMAD.SHL.U32 R10, R0, 0x2, RZ ;  /* 0x00000002000a7824 */ /* 0x000fe200078e00ff */
[----:B------:R-:W-:Y:S01]  /*05a0*/  LOP3.LUT R243, R4, 0x6, R243, 0xf8, !PT ;  /* 0x0000000604f37812 */ /* 0x000fe200078ef8f3 */
[----:B------:R-:W-:Y:S01]  /*05b0*/  IMAD.SHL.U32 R5, R2, 0x8, RZ ;  /* 0x0000000802057824 */ /* 0x000fe200078e00ff */
[----:B------:R-:W-:Y:S01]  /*05c0*/  LOP3.LUT R0, R6, 0x1c0, RZ, 0xc0, !PT ;  /* 0x000001c006007812 */ /* 0x000fe200078ec0ff */
[----:B------:R-:W-:Y:S01]  /*05d0*/  IMAD R6, R2, 0x1000, R10 ;  /* 0x0000100002067824 */ /* 0x000fe200078e020a */
[----:B------:R-:W-:Y:S01]  /*05e0*/  SHF.R.S32.HI R238, RZ, 0x2, R238 ;  /* 0x00000002ffee7819 */ /* 0x000fe200000114ee */
[----:B------:R-:W-:Y:S01]  /*05f0*/  IMAD.SHL.U32 R2, R12, 0x10, RZ ;  /* 0x000000100c027824 */ /* 0x000fe200078e00ff */
[----:B------:R-:W-:Y:S01]  /*0600*/  LOP3.LUT R5, R5, 0x8, RZ, 0xc0, !PT ;  /* 0x0000000805057812 */ /* 0x000fe200078ec0ff */
[----:B------:R-:W-:Y:S01]  /*0610*/  IMAD.SHL.U32 R8, R9, 0x40, RZ ;  /* 0x0000004009087824 */ /* 0x000fe200078e00ff */
[----:B------:R-:W-:Y:S01]  /*0620*/  LOP3.LUT R7, R0, 0x20, R4, 0xf8, !PT ;  /* 0x0000002000077812 */ /* 0x000fe200078ef804 */
[C---:B------:R-:W-:Y:S01]  /*0630*/  IMAD R9, R15.reuse, 0x400, R6 ;  /* 0x000004000f097824 */ /* 0x040fe200078e0206 */
[----:B------:R-:W-:Y:S01]  /*0640*/  SHF.R.U32.HI R4, RZ, 0x3, R0 ;  /* 0x00000003ff047819 */ /* 0x000fe20000011600 */
[----:B------:R-:W-:Y:S01]  /*0650*/  IMAD R238, R15, 0x10, R238 ;  /* 0x000000100fee7824 */ /* 0x000fe200078e02ee */
[----:B------:R-:W-:Y:S01]  /*0660*/  LOP3.LUT R11, R5, 0x10, R2, 0xf8, !PT ;  /* 0x00000010050b7812 */ /* 0x000fe200078ef802 */
[----:B------:R-:W-:Y:S01]  /*0670*/  IMAD R3, R3, 0x2, R177 ;  /* 0x0000000203037824 */ /* 0x000fe200078e02b1 */
[----:B------:R-:W-:-:S02]  /*0680*/  LOP3.LUT R2, R8, 0x1c0, RZ, 0xc0, !PT ;  /* 0x000001c008027812 */ /* 0x000fc400078ec0ff */
[----:B------:R-:W-:Y:S02]  /*0690*/  LOP3.LUT R6, R7, R4, RZ, 0x3c, !PT ;  /* 0x0000000407067212 */ /* 0x000fe400078e3cff */
[----:B------:R-:W-:Y:S01]  /*06a0*/  LOP3.LUT R8, R4, R0, R5, 0x1e, !PT ;  /* 0x0000000004087212 */ /* 0x000fe200078e1e05 */
[----:B------:R-:W-:Y:S01]  /*06b0*/  IMAD.SHL.U32 R4, R13, 0x40, RZ ;  /* 0x000000400d047824 */ /* 0x000fe200078e00ff */
[--C-:B------:R-:W-:Y:S01]  /*06c0*/  SHF.R.U32.HI R0, RZ, 0x3, R2.reuse ;  /* 0x00000003ff007819 */ /* 0x100fe20000011602 */
[----:B------:R-:W-:Y:S01]  /*06d0*/  IMAD.SHL.U32 R5, R12, 0x8, RZ ;  /* 0x000000080c057824 */ /* 0x000fe200078e00ff */
[----:B------:R-:W-:Y:S01]  /*06e0*/  SEL R171, R247, 0xffffffe0, !P4 ;  /* 0xffffffe0f7ab7807 */ /* 0x000fe20006000000 */
[----:B------:R-:W-:Y:S01]  /*06f0*/  IMAD.IADD R9, R6, 0x1, R9 ;  /* 0x0000000106097824 */ /* 0x000fe200078e0209 */
[----:B------:R-:W-:Y:S02]  /*0700*/  LOP3.LUT R7, R0, R11, R2, 0x1e, !PT ;  /* 0x0000000b00077212 */ /* 0x000fe400078e1e02 */
[----:B------:R-:W-:Y:S01]  /*0710*/  LOP3.LUT R4, R4, 0xfffffe00, RZ, 0xc0, !PT ;  /* 0xfffffe0004047812 */ /* 0x000fe200078ec0ff */
[----:B------:R-:W-:Y:S01]  /*0720*/  IMAD R193, R9, 0x2, R177 ;  /* 0x0000000209c17824 */ /* 0x000fe200078e02b1 */
[----:B------:R-:W-:-:S02]  /*0730*/  LOP3.LUT R5, R2, 0x8, R5, 0xf8, !PT ;  /* 0x0000000802057812 */ /* 0x000fc400078ef805 */
[----:B------:R-:W-:Y:S01]  /*0740*/  LOP3.LUT R18, R7, R4, RZ, 0xfc, !PT ;  /* 0x0000000407127212 */ /* 0x000fe200078efcff */
[----:B------:R-:W-:Y:S01]  /*0750*/  IMAD R2, R15, 0x400, R4 ;  /* 0x000004000f027824 */ /* 0x000fe200078e0204 */
[----:B------:R-:W-:Y:S01]  /*0760*/  LOP3.LUT R0, R5, R0, RZ, 0x3c, !PT ;  /* 0x0000000005007212 */ /* 0x000fe200078e3cff */
[----:B------:R-:W-:Y:S01]  /*0770*/  IMAD R5, R14, 0x400, R10 ;  /* 0x000004000e057824 */ /* 0x000fe200078e020a */
[----:B------:R-:W-:Y:S01]  /*0780*/  SEL R170, R170, 0xffffffc0, !P3 ;  /* 0xffffffc0aaaa7807 */ /* 0x000fe20005800000 */
[----:B------:R1:W-:Y:S01]  /*0790*/  STL [R1], R18 ;  /* 0x0000001201007387 */ /* 0x0003e20000100800 */
[----:B------:R-:W-:Y:S01]  /*07a0*/  IMAD R6, R14, 0x400, R4 ;  /* 0x000004000e067824 */ /* 0x000fe200078e0204 */
[----:B------:R-:W-:Y:S01]  /*07b0*/  SEL R247, R247, 0xffffffe0, !P1 ;  /* 0xffffffe0f7f77807 */ /* 0x000fe20004800000 */
[----:B------:R-:W-:Y:S01]  /*07c0*/  IMAD.IADD R175, R2, 0x1, R0 ;  /* 0x0000000102af7824 */ /* 0x000fe200078e0200 */
[----:B------:R-:W-:Y:S01]  /*07d0*/  SEL R194, R194, 0x10, !P0 ;  /* 0x00000010c2c27807 */ /* 0x000fe20004000000 */
[----:B------:R-:W-:-:S02]  /*07e0*/  IMAD.IADD R5, R5, 0x1, R8 ;  /* 0x0000000105057824 */ /* 0x000fc400078e0208 */
[----:B------:R-:W-:Y:S01]  /*07f0*/  IMAD.IADD R0, R0, 0x1, R6 ;  /* 0x0000000100007824 */ /* 0x000fe200078e0206 */
[----:B------:R-:W-:Y:S01]  /*0800*/  SHF.R.S32.HI R6, RZ, 0x1f, R238 ;  /* 0x0000001fff067819 */ /* 0x000fe200000114ee */
[----:B------:R-:W-:Y:S02]  /*0810*/  VIADD R2, R177, 0xa000 ;  /* 0x0000a000b1027836 */ /* 0x000fe40000000000 */
[----:B------:R-:W-:Y:S02]  /*0820*/  VIADD R4, R238, 0xffffffc0 ;  /* 0xffffffc0ee047836 */ /* 0x000fe40000000000 */
[----:B------:R-:W-:Y:S02]  /*0830*/  IMAD R169, R0, 0x2, R2 ;  /* 0x0000000200a97824 */ /* 0x000fe400078e0202 */
[----:B------:R-:W-:Y:S01]  /*0840*/  IMAD R245, R5, 0x2, R176 ;  /* 0x0000000205f57824 */ /* 0x000fe200078e02b0 */
[----:B------:R-:W-:Y:S01]  /*0850*/  SHF.R.S32.HI R242, RZ, 0x1f, R4 ;  /* 0x0000001ffff27819 */ /* 0x000fe20000011404 */
[----:B------:R-:W-:-:S02]  /*0860*/  IMAD R0, R178, 0x2, R2 ;  /* 0x00000002b2007824 */ /* 0x000fc400078e0202 */
[----:B------:R-:W-:Y:S01]  /*0870*/  VIADD R246, R245, 0x40 ;  /* 0x00000040f5f67836 */ /* 0x000fe20000000000 */
[----:B------:R-:W-:Y:S01]  /*0880*/  SHF.L.U64.HI R242, R4, 0x2, R242 ;  /* 0x0000000204f27819 */ /* 0x000fe200000102f2 */
[----:B------:R-:W-:Y:S02]  /*0890*/  IMAD.SHL.U32 R164, R18, 0x2, RZ ;  /* 0x0000000212a47824 */ /* 0x000fe400078e00ff */
[C---:B------:R-:W-:Y:S02]  /*08a0*/  IMAD.IADD R170, R0.reuse, 0x1, R170 ;  /* 0x0000000100aa7824 */ /* 0x040fe400078e02aa */
[----:B------:R-:W-:Y:S02]  /*08b0*/  IMAD.IADD R192, R193, 0x1, R247 ;  /* 0x00000001c1c07824 */ /* 0x000fe400078e02f7 */
[----:B------:R-:W-:Y:S02]  /*08c0*/  @P2 VIADD R246, R245, 0xffffffc0 ;  /* 0xffffffc0f5f62836 */ /* 0x000fe40000000000 */
[----:B------:R-:W-:-:S02]  /*08d0*/  IMAD.IADD R172, R0, 0x1, R171 ;  /* 0x0000000100ac7824 */ /* 0x000fc400078e02ab */
[----:B------:R-:W-:Y:S02]  /*08e0*/  VIADD R252, R245, 0x420 ;  /* 0x00000420f5fc7836 */ /* 0x000fe40000000000 */
[----:B------:R-:W-:Y:S02]  /*08f0*/  IMAD.IADD R195, R193, 0x1, R194 ;  /* 0x00000001c1c37824 */ /* 0x000fe400078e02c2 */
[----:B------:R-:W-:Y:S02]  /*0900*/  IMAD.IADD R248, R247, 0x1, R245 ;  /* 0x00000001f7f87824 */ /* 0x000fe400078e02f5 */
[----:B------:R-:W-:Y:S01]  /*0910*/  IMAD.IADD R176, R176, 0x1, R164 ;  /* 0x00000001b0b07824 */ /* 0x000fe200078e02a4 */
[----:B------:R-:W-:Y:S01]  /*0920*/  IADD3 R164, R164, 0x4000, R177 ;  /* 0x00004000a4a47810 */ /* 0x000fe20007ffe0b1 */
[----:B------:R-:W-:Y:S02]  /*0930*/  IMAD.SHL.U32 R241, R4, 0x4, RZ ;  /* 0x0000000404f17824 */ /* 0x000fe400078e00ff */
[----:B------:R-:W-:-:S02]  /*0940*/  IMAD.IADD R171, R171, 0x1, R170 ;  /* 0x00000001abab7824 */ /* 0x000fc400078e02aa */
[----:B------:R-:W-:Y:S02]  /*0950*/  @P1 VIADD R252, R245, 0x3e0 ;  /* 0x000003e0f5fc1836 */ /* 0x000fe40000000000 */
[----:B------:R-:W-:Y:S02]  /*0960*/  IMAD.IADD R194, R194, 0x1, R192 ;  /* 0x00000001c2c27824 */ /* 0x000fe400078e02c0 */
[----:B-1-3--:R-:W-:-:S07]  /*0970*/  IMAD.IADD R247, R247, 0x1, R246 ;  /* 0x00000001f7f77824 */ /* 0x00afce00078e02f6 */
.L_x_186:
[----:B-1-3--:R-:W1:Y:S01]  /*0980*/  LDC.64 R4, c[0x0][0x2f0] ;  /* 0x0000bc00ff047b82 */ /* 0x00ae620000000a00 */
[----:B------:R-:W-:Y:S01]  /*0990*/  IMAD.SHL.U32 R14, R251, 0x4, RZ ;  /* 0x00000004fb0e7824 */ /* 0x000fe200078e00ff */
[----:B------:R-:W-:Y:S01]  /*09a0*/  SHF.R.S32.HI R40, RZ, 0x1f, R251 ;  /* 0x0000001fff287819 */ /* 0x000fe200000114fb */
[----:B------:R-:W-:-:S03]  /*09b0*/  IMAD.MOV.U32 R0, RZ, RZ, -0x1 ;  /* 0xffffffffff007424 */ /* 0x000fc600078e00ff */
[----:B------:R-:W-:Y:S02]  /*09c0*/  SHF.L.U64.HI R13, R251, 0x2, R40 ;  /* 0x00000002fb0d7819 */ /* 0x000fe40000010228 */
[----:B------:R-:W2:Y:S08]  /*09d0*/  LDC.64 R10, c[0x0][0x308] ;  /* 0x0000c200ff0a7b82 */ /* 0x000eb00000000a00 */
[----:B------:R-:W3:Y:S01]  /*09e0*/  LDC.U8 R15, c[0x0][0x3c2] ;  /* 0x0000f080ff0f7b82 */ /* 0x000ee20000000000 */
[----:B-1----:R-:W-:-:S07]  /*09f0*/  ISETP.NE.U32.AND P0, PT, R4, RZ, PT ;  /* 0x000000ff0400720c */ /* 0x002fce0003f05070 */
[----:B------:R-:W1:Y:S01]  /*0a00*/  LDC.64 R6, c[0x0][0x2f8] ;  /* 0x0000be00ff067b82 */ /* 0x000e620000000a00 */
        /* <DEDUP_REMOVED lines=8> */
[----:B----4-:R4:W2:Y:S01]  /*0a90*/  @P5 LDG.E R12, desc[UR12][R4.64+0x4] ;  /* 0x0000040c040c5981 */ /* 0x0108a2000c1e1900 */
[----:B------:R-:W-:-:S07]  /*0aa0*/  IMAD.MOV.U32 R232, RZ, RZ, RZ ;  /* 0x000000ffffe87224 */ /* 0x000fce00078e00ff */
[----:B------:R-:W-:-:S04]  /*0ab0*/  @P1 IADD3 R8, P3, R14, UR8, RZ ;  /* 0x000000080e081c10 */ /* 0x000fc8000ff7e0ff */
[----:B------:R-:W-:-:S05]  /*0ac0*/  @P1 IADD3.X R9, R13, UR9, RZ, P3, !PT ;  /* 0x000000090d091c10 */ /* 0x000fca0009ffe4ff */
[----:B------:R1:W2:Y:S01]  /*0ad0*/  @P1 LDG.E R232, desc[UR12][R8.64] ;  /* 0x0000000c08e81981 */ /* 0x0002a2000c1e1900 */
[----:B----4-:R-:W-:Y:S02]  /*0ae0*/  @P0 IADD3 R4, P2, R14, R10, RZ ;  /* 0x0000000a0e040210 */ /* 0x010fe40007f5e0ff */
[----:B---3--:R-:W-:Y:S01]  /*0af0*/  ISETP.NE.AND P3, PT, R15, RZ, PT ;  /* 0x000000ff0f00720c */ /* 0x008fe20003f65270 */
[----:B------:R-:W-:Y:S01]  /*0b00*/  IMAD.MOV.U32 R244, RZ, RZ, -0x1 ;  /* 0xfffffffffff47424 */ /* 0x000fe200078e00ff */
[----:B-1----:R-:W-:Y:S01]  /*0b10*/  ISETP.EQ.U32.AND P1, PT, R6, RZ, PT ;  /* 0x000000ff0600720c */ /* 0x002fe20003f22070 */
[----:B------:R-:W-:Y:S01]  /*0b20*/  @P0 IMAD.X R5, R13, 0x1, R11, P2 ;  /* 0x000000010d050824 */ /* 0x000fe200010e060b */
[----:B------:R-:W1:Y:S04]  /*0b30*/  @!P0 LDC R10, c[0x0][0x2cc] ;  /* 0x0000b300ff0a8b82 */ /* 0x000e680000000800 */
[----:B------:R3:W4:Y:S01]  /*0b40*/  @P0 LDG.E R2, desc[UR12][R4.64] ;  /* 0x0000000c04020981 */ /* 0x000722000c1e1900 */
[----:B------:R-:W-:-:S03]  /*0b50*/  ISETP.EQ.OR.EX P2, PT, R7, RZ, !P3, P1 ;  /* 0x000000ff0700720c */ /* 0x000fc60005f42710 */
[----:B------:R-:W1:Y:S01]  /*0b60*/  @!P0 LDC.64 R8, c[0x0][0x318] ;  /* 0x0000c600ff088b82 */ /* 0x000e620000000a00 */
[----:B---3--:R-:W-:-:S05]  /*0b70*/  IADD3 R4, P1, R14, R6, RZ ;  /* 0x000000060e047210 */ /* 0x008fca0007f3e0ff */
[----:B------:R-:W-:-:S05]  /*0b80*/  IMAD.X R5, R13, 0x1, R7, P1 ;  /* 0x000000010d057824 */ /* 0x000fca00008e0607 */
[----:B-----5:R3:W5:Y:S01]  /*0b90*/  @!P2 LDG.E R244, desc[UR12][R4.64] ;  /* 0x0000000c04f4a981 */ /* 0x020762000c1e1900 */
[----:B------:R-:W-:-:S04]  /*0ba0*/  ISETP.NE.U32.AND P2, PT, R6, RZ, PT ;  /* 0x000000ff0600720c */ /* 0x000fc80003f45070 */
[----:B------:R-:W-:Y:S02]  /*0bb0*/  ISETP.NE.AND.EX P2, PT, R7, RZ, PT, P2 ;  /* 0x000000ff0700720c */ /* 0x000fe40003f45320 */
[----:B-1----:R-:W-:-:S04]  /*0bc0*/  @!P0 ISETP.NE.U32.AND P1, PT, R8, RZ, PT ;  /* 0x000000ff0800820c */ /* 0x002fc80003f25070 */
[----:B------:R-:W-:-:S04]  /*0bd0*/  @!P0 ISETP.NE.AND.EX P1, PT, R9, RZ, PT, P1 ;  /* 0x000000ff0900820c */ /* 0x000fc80003f25310 */
[----:B------:R-:W-:Y:S01]  /*0be0*/  @!P0 SEL R6, R10, RZ, P1 ;  /* 0x000000ff0a068207 */ /* 0x000fe20000800000 */
[----:B--2---:R-:W-:-:S06]  /*0bf0*/  @P5 IMAD.IADD R212, R12, 0x1, -R0 ;  /* 0x000000010cd45824 */ /* 0x004fcc00078e0a00 */
[----:B------:R-:W1:Y:S01]  /*0c00*/  @!P5 LDC R212, c[0x0][0x2c4] ;  /* 0x0000b100ffd4db82 */ /* 0x000e620000000800 */
[----:B----4-:R-:W-:-:S07]  /*0c10*/  @P0 IMAD.IADD R186, R2, 0x1, -R232 ;  /* 0x0000000102ba0824 */ /* 0x010fce00078e0ae8 */
[----:B------:R-:W2:Y:S01]  /*0c20*/  LDC R2, c[0x0][0x2c8] ;  /* 0x0000b200ff027b82 */ /* 0x000ea20000000800 */
[----:B---3--:R-:W-:Y:S05]  /*0c30*/  @!P2 BRA `(.L_x_116) ;  /* 0x00000000000ca947 */ /* 0x008fea0003800000 */
[----:B--2---:R-:W2:Y:S02]  /*0c40*/  @P3 LDG.E R2, desc[UR12][R4.64+0x4] ;  /* 0x0000040c04023981 */ /* 0x004ea4000c1e1900 */
[----:B--2--5:R-:W-:-:S06]  /*0c50*/  @P3 IADD3 R2, R2, -R244, RZ ;  /* 0x800000f402023210 */ /* 0x024fcc0007ffe0ff */
[----:B------:R3:W5:Y:S02]  /*0c60*/  @!P3 LDG.E R2, desc[UR12][R4.64] ;  /* 0x0000000c0402b981 */ /* 0x000764000c1e1900 */
.L_x_116:
[----:B------:R-:W-:Y:S01]  /*0c70*/  IMAD.SHL.U32 R219, R233, 0x80, RZ ;  /* 0x00000080e9db7824 */ /* 0x000fe200078e00ff */
[----:B--2--5:R-:W-:-:S04]  /*0c80*/  @!P0 IADD3 R186, R6, R2, -R232 ;  /* 0x0000000206ba8210 */ /* 0x024fc80007ffe8e8 */
[----:B------:R-:W-:-:S13]  /*0c90*/  ISETP.GT.AND P0, PT, R186, R219, PT ;  /* 0x000000dbba00720c */ /* 0x000fda0003f04270 */
[----:B------:R-:W-:Y:S05]  /*0ca0*/  @!P0 BRA `(.L_x_117) ;  /* 0x00000074003c8947 */ /* 0x000fea0003800000 */
[----:B------:R-:W2:Y:S01]  /*0cb0*/  LDC R18, c[0x0][0x278] ;  /* 0x00009e00ff127b82 */ /* 0x000ea20000000800 */
[----:B------:R-:W4:Y:S01]  /*0cc0*/  S2R R43, SR_CTAID.Z ;  /* 0x00000000002b7919 */ /* 0x000f220000002700 */
[----:B------:R-:W-:Y:S02]  /*0cd0*/  ISETP.NE.AND P0, PT, R244, -0x1, PT ;  /* 0xfffffffff400780c */ /* 0x000fe40003f05270 */
[----:B------:R-:W-:Y:S01]  /*0ce0*/  ISETP.NE.AND P1, PT, R0, -0x1, PT ;  /* 0xffffffff0000780c */ /* 0x000fe20003f25270 */
[----:B------:R-:W5:Y:S03]  /*0cf0*/  S2R R35, SR_CTAID.X ;  /* 0x0000000000237919 */ /* 0x000f660000002500 */
[----:B------:R-:W1:Y:S08]  /*0d00*/  LDC.64 R8, c[0x0][0x228] ;  /* 0x00008a00ff087b82 */ /* 0x000e700000000a00 */
[----:B------:R-:W5:Y:S01]  /*0d10*/  LDC.64 R32, c[0x0][0x240] ;  /* 0x00009000ff207b82 */ /* 0x000f620000000a00 */
[----:B--2---:R-:W-:-:S07]  /*0d20*/  IABS R15, R18 ;  /* 0x00000012000f7213 */ /* 0x004fce0000000000 */
[----:B------:R-:W2:Y:S01]  /*0d30*/  LDC R10, c[0x0][0x394] ;  /* 0x0000e500ff0a7b82 */ /* 0x000ea20000000800 */
[----:B---3--:R-:W3:Y:S01]  /*0d40*/  I2F.RP R4, R15 ;  /* 0x0000000f00047306 */ /* 0x008ee20000209400 */
[----:B-1----:R-:W-:Y:S01]  /*0d50*/  IMAD R11, R40, R8, RZ ;  /* 0x00000008280b7224 */ /* 0x002fe200078e02ff */
[----:B----4-:R-:W-:-:S05]  /*0d60*/  IABS R7, R43 ;  /* 0x0000002b00077213 */ /* 0x010fca0000000000 */
[----:B------:R-:W1:Y:S01]  /*0d70*/  LDC R42, c[0x0][0x2d4] ;  /* 0x0000b500ff2a7b82 */ /* 0x000e620000000800 */
[----:B------:R-:W-:Y:S01]  /*0d80*/  SHF.R.S32.HI R41, RZ, 0x1f, R43 ;  /* 0x0000001fff297819 */ /* 0x000fe2000001142b */
[C---:B------:R-:W-:Y:S02]  /*0d90*/  IMAD R11, R251.reuse, R9, R11 ;  /* 0x00000009fb0b7224 */ /* 0x040fe400078e020b */
[----:B------:R-:W-:-:S04]  /*0da0*/  IMAD.WIDE.U32 R8, R251, R8, RZ ;  /* 0x00000008fb087225 */ /* 0x000fc800078e00ff */
[----:B------:R-:W4:Y:S01]  /*0db0*/  LDC R39, c[0x0][0x2dc] ;  /* 0x0000b700ff277b82 */ /* 0x000f220000000800 */
[----:B---3--:R-:W3:Y:S01]  /*0dc0*/  MUFU.RCP R4, R4 ;  /* 0x0000000400047308 */ /* 0x008ee20000001000 */
[----:B------:R-:W-:Y:S01]  /*0dd0*/  IMAD.IADD R29, R9, 0x1, R11 ;  /* 0x00000001091d7824 */ /* 0x000fe200078e020b */
[----:B------:R-:W-:-:S04]  /*0de0*/  LOP3.LUT R9, R43, R18, RZ, 0x3c, !PT ;  /* 0x000000122b097212 */ /* 0x000fc800078e3cff */
[----:B------:R-:W-:Y:S01]  /*0df0*/  ISETP.GE.AND P4, PT, R9, RZ, PT ;  /* 0x000000ff0900720c */ /* 0x000fe20003f86270 */
[----:B------:R-:W4:Y:S08]  /*0e00*/  LDC R226, c[0x0][0x270] ;  /* 0x00009c00ffe27b82 */ /* 0x000f300000000800 */
[----:B------:R-:W5:Y:S01]  /*0e10*/  LDC.U8 R19, c[0x0][0x3d8] ;  /* 0x0000f600ff137b82 */ /* 0x000f620000000000 */
[----:B-1----:R-:W-:-:S02]  /*0e20*/  SHF.R.S32.HI R16, RZ, 0x1f, R42 ;  /* 0x0000001fff107819 */ /* 0x002fc4000001142a */
[----:B---3--:R-:W-:-:S04]  /*0e30*/  IADD3 R4, R4, 0xffffffe, RZ ;  /* 0x0ffffffe04047810 */ /* 0x008fc80007ffe0ff */
[----:B------:R-:W1:Y:S01]  /*0e40*/  F2I.FTZ.U32.TRUNC.NTZ R5, R4 ;  /* 0x0000000400057305 */ /* 0x000e62000021f000 */
[----:B------:R-:W3:Y:S01]  /*0e50*/  @P0 LDC.64 R12, c[0x0][0x250] ;  /* 0x00009400ff0c0b82 */ /* 0x000ee20000000a00 */
[----:B----4-:R-:W-:-:S07]  /*0e60*/  IMAD.WIDE R26, R39, R226, RZ ;  /* 0x000000e2271a7225 */ /* 0x010fce00078e02ff */
[----:B------:R-:W4:Y:S01]  /*0e70*/  @P1 LDC.64 R20, c[0x0][0x420] ;  /* 0x00010800ff141b82 */ /* 0x000f220000000a00 */
[----:B-1----:R-:W-:Y:S01]  /*0e80*/  IADD3 R2, RZ, -R5, RZ ;  /* 0x80000005ff027210 */ /* 0x002fe20007ffe0ff */
[----:B------:R-:W-:Y:S01]  /*0e90*/  IMAD.MOV.U32 R4, RZ, RZ, RZ ;  /* 0x000000ffff047224 */ /* 0x000fe200078e00ff */
[----:B-----5:R-:W-:-:S05]  /*0ea0*/  ISETP.NE.AND P2, PT, R19, RZ, PT ;  /* 0x000000ff1300720c */ /* 0x020fca0003f45270 */
[----:B------:R-:W1:Y:S01]  /*0eb0*/  LDC R30, c[0x0][0x2c4] ;  /* 0x0000b100ff1e7b82 */ /* 0x000e620000000800 */
[----:B------:R-:W-:-:S04]  /*0ec0*/  IMAD R2, R2, R15, RZ ;  /* 0x0000000f02027224 */ /* 0x000fc800078e02ff */
[----:B------:R-:W-:Y:S01]  /*0ed0*/  IMAD.HI.U32 R2, R5, R2, R4 ;  /* 0x0000000205027227 */ /* 0x000fe200078e0004 */
[----:B------:R-:W-:Y:S02]  /*0ee0*/  IADD3 R4, R212, 0x3f, RZ ;  /* 0x0000003fd4047810 */ /* 0x000fe40007ffe0ff */
[----:B------:R-:W5:Y:S02]  /*0ef0*/  LDC.U8 R36, c[0x0][0x480] ;  /* 0x00012000ff247b82 */ /* 0x000f640000000000 */
[----:B------:R-:W-:Y:S01]  /*0f00*/  SHF.R.S32.HI R6, RZ, 0x1f, R4 ;  /* 0x0000001fff067819 */ /* 0x000fe20000011404 */
[----:B------:R-:W-:-:S03]  /*0f10*/  IMAD.HI.U32 R2, R2, R7, RZ ;  /* 0x0000000702027227 */ /* 0x000fc600078e00ff */
[----:B------:R-:W-:Y:S01]  /*0f20*/  LEA.HI R14, R6, R4, RZ, 0x6 ;  /* 0x00000004060e7211 */ /* 0x000fe200078f30ff */
[----:B------:R-:W-:Y:S01]  /*0f30*/  IMAD.MOV R5, RZ, RZ, -R2 ;  /* 0x000000ffff057224 */ /* 0x000fe200078e0a02 */
[----:B------:R-:W5:Y:S03]  /*0f40*/  @P2 LDC R28, c[0x0][0x2e4] ;  /* 0x0000b900ff1c2b82 */ /* 0x000f660000000800 */
[----:B------:R-:W-:Y:S01]  /*0f50*/  IMAD R4, R15, R5, R7 ;  /* 0x000000050f047224 */ /* 0x000fe200078e0207 */
[----:B------:R-:W-:Y:S01]  /*0f60*/  IADD3 R5, R212, 0x80, R219 ;  /* 0x00000080d4057810 */ /* 0x000fe20007ffe0db */
[----:B------:R-:W-:-:S03]  /*0f70*/  IMAD.WIDE.U32 R6, R0, R32, RZ ;  /* 0x0000002000067225 */ /* 0x000fc600078e00ff */
[----:B------:R-:W-:Y:S02]  /*0f80*/  ISETP.GT.U32.AND P3, PT, R15, R4, PT ;  /* 0x000000040f00720c */ /* 0x000fe40003f64070 */
[----:B--2---:R-:W-:Y:S02]  /*0f90*/  IADD3 R5, R5, R10, -R186 ;  /* 0x0000000a05057210 */ /* 0x004fe40007ffe8ba */
[----:B------:R-:W-:Y:S01]  /*0fa0*/  SEL R37, R8, R6, !P1 ;  /* 0x0000000608257207 */ /* 0x000fe20004800000 */
[----:B------:R-:W-:Y:S01]  /*0fb0*/  IMAD R8, R16, R251, RZ ;  /* 0x000000fb10087224 */ /* 0x000fe200078e02ff */
[----:B------:R-:W-:Y:S01]  /*0fc0*/  IADD3 R5, R5, 0x3f, RZ ;  /* 0x0000003f05057810 */ /* 0x000fe20007ffe0ff */
[----:B------:R-:W-:-:S03]  /*0fd0*/  IMAD.WIDE.U32 R16, R251, R42, RZ ;  /* 0x0000002afb107225 */ /* 0x000fc600078e00ff */
[----:B------:R-:W-:Y:S01]  /*0fe0*/  SHF.R.S32.HI R10, RZ, 0x1f, R5 ;  /* 0x0000001fff0a7819 */ /* 0x000fe20000011405 */
[----:B------:R-:W-:Y:S02]  /*0ff0*/  IMAD R6, R0, R33, RZ ;  /* 0x0000002100067224 */ /* 0x000fe400078e02ff */
[----:B------:R-:W-:Y:S01]  /*1000*/  @!P3 IADD3 R4, R4, -R15, RZ ;  /* 0x8000000f0404b210 */ /* 0x000fe20007ffe0ff */
[----:B------:R-:W-:Y:S01]  /*1010*/  @!P3 VIADD R2, R2, 0x1 ;  /* 0x000000010202b836 */ /* 0x000fe20000000000 */
[----:B------:R-:W-:Y:S02]  /*1020*/  LEA.HI R5, R10, R5, RZ, 0x6 ;  /* 0x000000050a057211 */ /* 0x000fe400078f30ff */
[----:B------:R-:W-:Y:S01]  /*1030*/  ISETP.GE.U32.AND P6, PT, R4, R15, PT ;  /* 0x0000000f0400720c */ /* 0x000fe20003fc6070 */
[----:B------:R-:W-:Y:S01]  /*1040*/  IMAD R4, R40, R42, R8 ;  /* 0x0000002a28047224 */ /* 0x000fe200078e0208 */
[----:B------:R-:W-:Y:S01]  /*1050*/  SHF.R.S32.HI R8, RZ, 0x6, R14 ;  /* 0x00000006ff087819 */ /* 0x000fe2000001140e */
[----:B------:R-:W-:Y:S01]  /*1060*/  IMAD R14, R27, R16, RZ ;  /* 0x000000101b0e7224 */ /* 0x000fe200078e02ff */
[----:B------:R-:W-:Y:S01]  /*1070*/  ISETP.NE.AND P3, PT, R18, RZ, PT ;  /* 0x000000ff1200720c */ /* 0x000fe20003f65270 */
[----:B------:R-:W-:Y:S01]  /*1080*/  IMAD.IADD R4, R17, 0x1, R4 ;  /* 0x0000000111047824 */ /* 0x000fe200078e0204 */
[----:B------:R-:W2:Y:S01]  /*1090*/  @!P1 LDC.64 R10, c[0x0][0x418] ;  /* 0x00010600ff0a9b82 */ /* 0x000ea20000000a00 */
[----:B------:R-:W-:-:S02]  /*10a0*/  SHF.R.S32.HI R5, RZ, 0x6, R5 ;  /* 0x00000006ff057819 */ /* 0x000fc40000011405 */
[----:B------:R-:W-:Y:S01]  /*10b0*/  IMAD R14, R26, R4, R14 ;  /* 0x000000041a0e7224 */ /* 0x000fe200078e020e */
[----:B------:R-:W-:Y:S02]  /*10c0*/  @P0 IADD3 R4, R232, R244, RZ ;  /* 0x000000f4e8040210 */ /* 0x000fe40007ffe0ff */
[----:B------:R-:W-:Y:S01]  /*10d0*/  @P1 IADD3 R29, R7, R6, RZ ;  /* 0x00000006071d1210 */ /* 0x000fe20007ffe0ff */
[----:B------:R-:W-:Y:S01]  /*10e0*/  @P6 VIADD R2, R2, 0x1 ;  /* 0x0000000102026836 */ /* 0x000fe20000000000 */
[----:B------:R-:W-:Y:S01]  /*10f0*/  VIMNMX R187, R8, R5, PT ;  /* 0x0000000508bb7248 */ /* 0x000fe20003fe0100 */
[C---:B---3--:R-:W-:Y:S02]  /*1100*/  @P0 IMAD R15, R4.reuse, R13, RZ ;  /* 0x0000000d040f0224 */ /* 0x048fe400078e02ff */
[----:B------:R-:W-:Y:S01]  /*1110*/  @P0 IMAD.WIDE.U32 R8, R4, R12, RZ ;  /* 0x0000000c04080225 */ /* 0x000fe200078e00ff */
[----:B------:R-:W-:-:S03]  /*1120*/  MOV R22, R2 ;  /* 0x0000000200167202 */ /* 0x000fc60000000f00 */
[C---:B------:R-:W-:Y:S01]  /*1130*/  IMAD.WIDE.U32 R6, R26.reuse, R16, RZ ;  /* 0x000000101a067225 */ /* 0x040fe200078e00ff */
[----:B------:R-:W-:Y:S01]  /*1140*/  @P0 MOV R31, R8 ;  /* 0x00000008001f0202 */ /* 0x000fe20000000f00 */
[----:B------:R-:W3:Y:S01]  /*1150*/  LDC.64 R16, c[0x0][0x488] ;  /* 0x00012200ff107b82 */ /* 0x000ee20000000a00 */
[----:B------:R-:W-:Y:S01]  /*1160*/  LEA R8, R187, 0xffffffc0, 0x6 ;  /* 0xffffffc0bb087811 */ /* 0x000fe200078e30ff */
[-C--:B------:R-:W-:Y:S01]  /*1170*/  IMAD R2, R27, R0.reuse, RZ ;  /* 0x000000001b027224 */ /* 0x080fe200078e02ff */
[----:B------:R-:W-:Y:S01]  /*1180*/  @P0 IADD3 R34, R9, R15, RZ ;  /* 0x0000000f09220210 */ /* 0x000fe20007ffe0ff */
[----:B------:R-:W-:-:S04]  /*1190*/  IMAD.WIDE.U32 R4, R26, R0, RZ ;  /* 0x000000001a047225 */ /* 0x000fc800078e00ff */
[----:B------:R-:W-:Y:S01]  /*11a0*/  @!P4 IMAD.MOV R22, RZ, RZ, -R22 ;  /* 0x000000ffff16c224 */ /* 0x000fe200078e0a16 */
[----:B------:R-:W-:Y:S01]  /*11b0*/  @!P3 LOP3.LUT R22, RZ, R18, RZ, 0x33, !PT ;  /* 0x00000012ff16b212 */ /* 0x000fe200078e33ff */
[----:B------:R-:W-:Y:S01]  /*11c0*/  IMAD.IADD R24, R7, 0x1, R14 ;  /* 0x0000000107187824 */ /* 0x000fe200078e020e */
[----:B------:R-:W3:Y:S01]  /*11d0*/  @P0 LDC.64 R18, c[0x0][0x248] ;  /* 0x00009200ff120b82 */ /* 0x000ee20000000a00 */
[----:B------:R-:W-:Y:S01]  /*11e0*/  @P1 IMAD.IADD R24, R5, 0x1, R2 ;  /* 0x0000000105181824 */ /* 0x000fe200078e0202 */
[C---:B------:R-:W-:Y:S01]  /*11f0*/  SHF.L.U32 R2, R251.reuse, 0x7, RZ ;  /* 0x00000007fb027819 */ /* 0x040fe200000006ff */
[C---:B-1----:R-:W-:Y:S01]  /*1200*/  @P2 IMAD R9, R251.reuse, R30, RZ ;  /* 0x0000001efb092224 */ /* 0x042fe200078e02ff */
[----:B------:R-:W-:Y:S02]  /*1210*/  SHF.L.U64.HI R5, R251, 0x7, R40 ;  /* 0x00000007fb057819 */ /* 0x000fe40000010228 */
[----:B------:R-:W-:Y:S02]  /*1220*/  SEL R2, R2, RZ, P5 ;  /* 0x000000ff02027207 */ /* 0x000fe40002800000 */
[----:B------:R-:W-:Y:S01]  /*1230*/  SEL R25, R6, R4, !P1 ;  /* 0x0000000406197207 */ /* 0x000fe20004800000 */
[----:B----4-:R-:W-:Y:S01]  /*1240*/  @P1 IMAD.WIDE.U32 R6, R0, R20, RZ ;  /* 0x0000001400061225 */ /* 0x010fe200078e00ff */
[----:B------:R-:W-:-:S02]  /*1250*/  SEL R5, R5, RZ, P5 ;  /* 0x000000ff05057207 */ /* 0x000fc40002800000 */
[----:B------:R-:W-:Y:S01]  /*1260*/  IADD3 R2, P3, R8, R2, RZ ;  /* 0x0000000208027210 */ /* 0x000fe20007f7e0ff */
[----:B--2---:R-:W-:Y:S01]  /*1270*/  @!P1 IMAD R4, R40, R10, RZ ;  /* 0x0000000a28049224 */ /* 0x004fe200078e02ff */
[----:B------:R-:W-:Y:S01]  /*1280*/  SHF.R.S32.HI R20, RZ, 0x1f, R8 ;  /* 0x0000001fff147819 */ /* 0x000fe20000011408 */
[----:B------:R-:W-:Y:S01]  /*1290*/  @P1 IMAD R23, R0, R21, R7 ;  /* 0x0000001500171224 */ /* 0x000fe200078e0207 */
[----:B------:R-:W-:Y:S01]  /*12a0*/  @P2 SEL R9, R9, R0, !P1 ;  /* 0x0000000009092207 */ /* 0x000fe20004800000 */
[----:B------:R-:W-:Y:S01]  /*12b0*/  @!P1 IMAD R11, R251, R11, R4 ;  /* 0x0000000bfb0b9224 */ /* 0x000fe200078e0204 */
[----:B-----5:R-:W-:Y:S01]  /*12c0*/  ISETP.NE.AND P5, PT, R36, RZ, PT ;  /* 0x000000ff2400720c */ /* 0x020fe20003fa5270 */
[----:B------:R-:W-:Y:S02]  /*12d0*/  IMAD.X R7, R20, 0x1, R5, P3 ;  /* 0x0000000114077824 */ /* 0x000fe400018e0605 */
[----:B------:R-:W-:Y:S01]  /*12e0*/  IMAD R21, R27, R2, RZ ;  /* 0x000000021b157224 */ /* 0x000fe200078e02ff */
[----:B------:R-:W-:Y:S01]  /*12f0*/  SHF.R.S32.HI R27, RZ, 0x1f, R219 ;  /* 0x0000001fff1b7819 */ /* 0x000fe200000114db */
[----:B------:R-:W-:-:S04]  /*1300*/  @!P1 IMAD.WIDE.U32 R4, R251, R10, RZ ;  /* 0x0000000afb049225 */ /* 0x000fc800078e00ff */
[----:B------:R-:W-:-:S04]  /*1310*/  IMAD.WIDE.U32 R14, R26, R2, RZ ;  /* 0x000000021a0e7225 */ /* 0x000fc800078e00ff */
[----:B------:R-:W-:Y:S01]  /*1320*/  IMAD R10, R26, R7, R21 ;  /* 0x000000071a0a7224 */ /* 0x000fe200078e0215 */
[----:B------:R-:W-:Y:S01]  /*1330*/  @P1 MOV R21, R6 ;  /* 0x0000000600151202 */ /* 0x000fe20000000f00 */
[----:B------:R-:W-:Y:S01]  /*1340*/  @!P2 IMAD R2, R251, R226, R43 ;  /* 0x000000e2fb02a224 */ /* 0x000fe200078e022b */
[----:B------:R-:W-:Y:S01]  /*1350*/  @!P1 MOV R21, R4 ;  /* 0x0000000400159202 */ /* 0x000fe20000000f00 */
[----:B------:R-:W-:Y:S02]  /*1360*/  @!P1 IMAD.IADD R23, R5, 0x1, R11 ;  /* 0x0000000105179824 */ /* 0x000fe400078e020b */
[----:B------:R-:W-:Y:S02]  /*1370*/  @P0 IMAD.IADD R6, R232, 0x1, R244 ;  /* 0x00000001e8060824 */ /* 0x000fe400078e02f4 */
[----:B---3--:R-:W-:-:S04]  /*1380*/  IMAD.WIDE.U32 R4, R35, R16, RZ ;  /* 0x0000001023047225 */ /* 0x008fc800078e00ff */
[----:B------:R-:W-:Y:S01]  /*1390*/  @P2 IMAD R11, R43, R28, R9 ;  /* 0x0000001c2b0b2224 */ /* 0x000fe200078e0209 */
[----:B------:R-:W-:Y:S01]  /*13a0*/  SEL R9, R4, RZ, P5 ;  /* 0x000000ff04097207 */ /* 0x000fe20002800000 */
[----:B------:R-:W-:Y:S02]  /*13b0*/  @!P2 IMAD R11, R2, R30, RZ ;  /* 0x0000001e020ba224 */ /* 0x000fe400078e02ff */
[C---:B------:R-:W-:Y:S02]  /*13c0*/  @P0 IMAD R2, R6.reuse, R19, RZ ;  /* 0x0000001306020224 */ /* 0x040fe400078e02ff */
[----:B------:R-:W-:Y:S02]  /*13d0*/  IMAD R5, R35, R17, R5 ;  /* 0x0000001123057224 */ /* 0x000fe400078e0205 */
[----:B------:R-:W-:Y:S02]  /*13e0*/  IMAD R36, R43, R39, RZ ;  /* 0x000000272b247224 */ /* 0x000fe400078e02ff */
[----:B------:R-:W-:Y:S01]  /*13f0*/  @P0 IMAD.WIDE.U32 R6, R6, R18, RZ ;  /* 0x0000001206060225 */ /* 0x000fe200078e00ff */
[----:B------:R-:W-:-:S02]  /*1400*/  SEL R28, R5, RZ, P5 ;  /* 0x000000ff051c7207 */ /* 0x000fc40002800000 */
[----:B------:R-:W-:Y:S01]  /*1410*/  SHF.R.S32.HI R38, RZ, 0x1f, R36 ;  /* 0x0000001fff267819 */ /* 0x000fe20000011424 */
        /* <DEDUP_REMOVED lines=15> */
.L_x_118:
        /* <DEDUP_REMOVED lines=13> */
.L_x_119:
[----:B------:R-:W-:Y:S02]  /*15e0*/  IADD3 R5, R15, R10, RZ ;  /* 0x0000000a0f057210 */ /* 0x000fe40007ffe0ff */
[----:B------:R-:W-:Y:S01]  /*15f0*/  SHF.R.S32.HI R35, RZ, 0x1f, R22 ;  /* 0x0000001fff237819 */ /* 0x000fe20000011416 */
[----:B------:R-:W-:Y:S05]  /*1600*/  @!P2 BRA `(.L_x_120) ;  /* 0x00000000001ca947 */ /* 0x000fea0003800000 */
[----:B------:R-:W1:Y:S01]  /*1610*/  LDC R4, c[0x0][0x2c0] ;  /* 0x0000b000ff047b82 */ /* 0x000e620000000800 */
[----:B------:R-:W-:-:S05]  /*1620*/  @!P1 IMAD R0, R251, R42, RZ ;  /* 0x0000002afb009224 */ /* 0x000fca00078e02ff */
[----:B------:R-:W-:Y:S02]  /*1630*/  LEA R0, R251, R0, 0x7 ;  /* 0x00000000fb007211 */ /* 0x000fe400078e38ff */
[----:B------:R-:W1:Y:S02]  /*1640*/  LDC R2, c[0x0][0x2e4] ;  /* 0x0000b900ff027b82 */ /* 0x000e640000000800 */
[----:B-1----:R-:W-:-:S05]  /*1650*/  LEA R2, R4, R2, 0x7 ;  /* 0x0000000204027211 */ /* 0x002fca00078e38ff */
[----:B------:R-:W-:Y:S01]  /*1660*/  IMAD R2, R2, R43, R0 ;  /* 0x0000002b02027224 */ /* 0x000fe200078e0200 */
[----:B------:R-:W-:Y:S06]  /*1670*/  BRA `(.L_x_121) ;  /* 0x0000000000087947 */ /* 0x000fec0003800000 */
.L_x_120:
[----:B------:R-:W-:-:S04]  /*1680*/  IMAD R2, R251, R226, R43 ;  /* 0x000000e2fb027224 */ /* 0x000fc800078e022b */
[----:B------:R-:W-:-:S07]  /*1690*/  IMAD R2, R2, R42, RZ ;  /* 0x0000002a02027224 */ /* 0x000fce00078e02ff */
.L_x_121:
[----:B------:R-:W1:Y:S01]  /*16a0*/  S2R R42, SR_TID.X ;  /* 0x00000000002a7919 */ /* 0x000e620000002100 */
[----:B------:R-:W-:Y:S01]  /*16b0*/  IMAD R226, R39, R226, RZ ;  /* 0x000000e227e27224 */ /* 0x000fe200078e02ff */
[----:B------:R-:W2:Y:S01]  /*16c0*/  LDC.64 R16, c[0x0][0x420] ;  /* 0x00010800ff107b82 */ /* 0x000ea20000000a00 */
[----:B------:R-:W-:Y:S01]  /*16d0*/  IADD3 R0, P3, R220, R8, RZ ;  /* 0x00000008dc007210 */ /* 0x000fe20007f7e0ff */
[----:B------:R-:W-:Y:S01]  /*16e0*/  ULDC.64 UR4, c[0x0][0x258] ;  /* 0x0000960000047ab9 */ /* 0x000fe20000000a00 */
[----:B------:R-:W-:Y:S01]  /*16f0*/  IMAD.SHL.U32 R225, R226, 0x40, RZ ;  /* 0x00000040e2e17824 */ /* 0x000fe200078e00ff */
[----:B------:R-:W-:Y:S01]  /*1700*/  SHF.R.S32.HI R211, RZ, 0x1f, R210 ;  /* 0x0000001fffd37819 */ /* 0x000fe200000114d2 */
[----:B------:R-:W-:Y:S01]  /*1710*/  ULDC UR10, c[0x0][0x398] ;  /* 0x0000e600000a7ab9 */ /* 0x000fe20000000800 */
[----:B------:R-:W-:Y:S01]  /*1720*/  ULDC.64 UR6, c[0x0][0x3e0] ;  /* 0x0000f80000067ab9 */ /* 0x000fe20000000a00 */
[----:B------:R-:W-:Y:S01]  /*1730*/  BSSY B1, `(.L_x_117) ;  /* 0x00006a6000017945 */ /* 0x000fe20003800000 */
[----:B------:R-:W-:-:S02]  /*1740*/  IADD3 R6, P2, P1, R14, R225, R36 ;  /* 0x000000e10e067210 */ /* 0x000fc4000795e024 */
[----:B------:R-:W-:Y:S02]  /*1750*/  SHF.R.S32.HI R36, RZ, 0x1f, R220 ;  /* 0x0000001fff247819 */ /* 0x000fe400000114dc */
[----:B------:R-:W-:-:S04]  /*1760*/  SHF.R.S32.HI R4, RZ, 0x1f, R225 ;  /* 0x0000001fff047819 */ /* 0x000fc800000114e1 */
[----:B------:R-:W-:Y:S01]  /*1770*/  IADD3.X R10, R5, R4, R38, P2, P1 ;  /* 0x00000004050a7210 */ /* 0x000fe200017e2426 */
[----:B------:R-:W-:Y:S01]  /*1780*/  IMAD.X R5, R36, 0x1, R20, P3 ;  /* 0x0000000124057824 */ /* 0x000fe200018e0614 */
[----:B------:R-:W-:Y:S01]  /*1790*/  IADD3 R4, P1, R210, R21, RZ ;  /* 0x00000015d2047210 */ /* 0x000fe20007f3e0ff */
[----:B------:R-:W3:Y:S01]  /*17a0*/  LDC.64 R38, c[0x0][0x478] ;  /* 0x00011e00ff267b82 */ /* 0x000ee20000000a00 */
[----:B------:R-:W-:Y:S01]  /*17b0*/  IADD3 R15, P3, P2, R9, R6, R25 ;  /* 0x00000006090f7210 */ /* 0x000fe20007a7e019 */
[C---:B------:R-:W-:Y:S01]  /*17c0*/  IMAD.IADD R25, R8.reuse, 0x1, R2 ;  /* 0x0000000108197824 */ /* 0x040fe200078e0202 */
[----:B------:R-:W-:Y:S01]  /*17d0*/  IADD3 R21, R8, R11, RZ ;  /* 0x0000000b08157210 */ /* 0x000fe20007ffe0ff */
[----:B------:R-:W-:Y:S01]  /*17e0*/  IMAD R2, R5, R32, RZ ;  /* 0x0000002005027224 */ /* 0x000fe200078e02ff */
[----:B------:R-:W-:Y:S01]  /*17f0*/  IADD3.X R14, R28, R10, R24, P3, P2 ;  /* 0x0000000a1c0e7210 */ /* 0x000fe20001fe4418 */
[----:B------:R-:W-:Y:S02]  /*1800*/  IMAD.X R5, R211, 0x1, R23, P1 ;  /* 0x00000001d3057824 */ /* 0x000fe400008e0617 */
[----:B------:R-:W-:-:S02]  /*1810*/  IMAD R9, R0, R33, R2 ;  /* 0x0000002100097224 */ /* 0x000fc400078e0202 */
[----:B------:R-:W-:Y:S01]  /*1820*/  IMAD.WIDE.U32 R6, R0, R32, R210 ;  /* 0x0000002000067225 */ /* 0x000fe200078e00d2 */
[----:B-1----:R-:W-:-:S03]  /*1830*/  SHF.R.S32.HI R23, RZ, 0x1f, R42 ;  /* 0x0000001fff177819 */ /* 0x002fc6000001142a */
[----:B--2---:R-:W-:Y:S01]  /*1840*/  IMAD R0, R20, R16, RZ ;  /* 0x0000001014007224 */ /* 0x004fe200078e02ff */
[----:B------:R-:W-:Y:S01]  /*1850*/  LEA.HI R11, R23, R42, RZ, 0x5 ;  /* 0x0000002a170b7211 */ /* 0x000fe200078f28ff */
[----:B------:R-:W-:Y:S01]  /*1860*/  IMAD.WIDE.U32 R4, R8, R16, R4 ;  /* 0x0000001008047225 */ /* 0x000fe200078e0004 */
[----:B------:R-:W-:-:S03]  /*1870*/  IADD3 R6, P1, R37, R6, RZ ;  /* 0x0000000625067210 */ /* 0x000fc60007f3e0ff */
[----:B------:R-:W-:Y:S01]  /*1880*/  IMAD R2, R8, R17, R0 ;  /* 0x0000001108027224 */ /* 0x000fe200078e0200 */
[----:B------:R-:W-:Y:S02]  /*1890*/  LOP3.LUT R0, R11, 0xffffffe0, RZ, 0xc0, !PT ;  /* 0xffffffe00b007812 */ /* 0x000fe400078ec0ff */
[----:B------:R-:W-:Y:S01]  /*18a0*/  SHF.R.S32.HI R8, RZ, 0x5, R11 ;  /* 0x00000005ff087819 */ /* 0x000fe2000001140b */
[----:B------:R-:W-:Y:S01]  /*18b0*/  IMAD R11, R41, UR4, RZ ;  /* 0x00000004290b7c24 */ /* 0x000fe2000f8e02ff */
[----:B------:R-:W-:Y:S01]  /*18c0*/  IADD3.X R7, R29, R7, R9, P1, !PT ;  /* 0x000000071d077210 */ /* 0x000fe20000ffe409 */
[----:B------:R-:W-:Y:S01]  /*18d0*/  IMAD.IADD R0, R42, 0x1, -R0 ;  /* 0x000000012a007824 */ /* 0x000fe200078e0a00 */
[----:B------:R-:W1:Y:S01]  /*18e0*/  LDC.64 R28, c[0x0][0x2b0] ;  /* 0x0000ac00ff1c7b82 */ /* 0x000e620000000a00 */
[C---:B------:R-:W-:Y:S02]  /*18f0*/  IMAD R11, R43.reuse, UR5, R11 ;  /* 0x000000052b0b7c24 */ /* 0x040fe4000f8e020b */
[----:B------:R-:W-:Y:S01]  /*1900*/  IMAD R8, R8, R226, R0 ;  /* 0x000000e208087224 */ /* 0x000fe200078e0200 */
[----:B------:R-:W-:Y:S01]  /*1910*/  IADD3 R0, -R186, R212, R219 ;  /* 0x000000d4ba007210 */ /* 0x000fe20007ffe1db */
[----:B------:R-:W-:Y:S01]  /*1920*/  IMAD.WIDE.U32 R6, R43, UR4, R6 ;  /* 0x000000042b067c25 */ /* 0x000fe2000f8e0006 */
[----:B------:R-:W-:-:S03]  /*1930*/  ULDC.64 UR4, c[0x0][0x428] ;  /* 0x00010a0000047ab9 */ /* 0x000fc60000000a00 */
[----:B------:R-:W-:Y:S01]  /*1940*/  VIADD R0, R0, -UR10 ;  /* 0x8000000a00007c36 */ /* 0x000fe20008000000 */
[----:B------:R-:W-:Y:S01]  /*1950*/  IADD3 R11, R7, R11, RZ ;  /* 0x0000000b070b7210 */ /* 0x000fe20007ffe0ff */
[----:B------:R-:W-:Y:S01]  /*1960*/  IMAD.IADD R5, R5, 0x1, R2 ;  /* 0x0000000105057824 */ /* 0x000fe200078e0202 */
[C---:B------:R-:W-:Y:S01]  /*1970*/  IADD3 R2, P1, R8.reuse, R15, RZ ;  /* 0x0000000f08027210 */ /* 0x040fe20007f3e0ff */
[----:B------:R-:W-:Y:S01]  /*1980*/  IMAD R9, R41, UR4, RZ ;  /* 0x0000000429097c24 */ /* 0x000fe2000f8e02ff */
[----:B------:R-:W-:Y:S01]  /*1990*/  SHF.R.S32.HI R10, RZ, 0x1f, R0 ;  /* 0x0000001fff0a7819 */ /* 0x000fe20000011400 */
[C---:B------:R-:W-:Y:S01]  /*19a0*/  IMAD.WIDE.U32 R4, R43.reuse, UR4, R4 ;  /* 0x000000042b047c25 */ /* 0x040fe2000f8e0004 */
[----:B------:R-:W-:Y:S02]  /*19b0*/  LEA.HI.X.SX32 R8, R8, R14, 0x1, P1 ;  /* 0x0000000e08087211 */ /* 0x000fe400008f0eff */
[----:B------:R-:W-:Y:S01]  /*19c0*/  LEA.HI R7, R10, R0, RZ, 0x6 ;  /* 0x000000000a077211 */ /* 0x000fe200078f30ff */
[----:B------:R-:W-:Y:S01]  /*19d0*/  IMAD R9, R43, UR5, R9 ;  /* 0x000000052b097c24 */ /* 0x000fe2000f8e0209 */
[----:B------:R-:W-:Y:S01]  /*19e0*/  ULDC.64 UR4, c[0x0][0x210] ;  /* 0x0000840000047ab9 */ /* 0x000fe20000000a00 */
[----:B------:R-:W-:Y:S01]  /*19f0*/  IMAD R0, R36, R16, RZ ;  /* 0x0000001024007224 */ /* 0x000fe200078e02ff */
[----:B------:R-:W-:Y:S01]  /*1a00*/  LEA R190, P2, R6, UR4, 0x1 ;  /* 0x0000000406be7c11 */ /* 0x000fe2000f8408ff */
[----:B------:R-:W-:-:S02]  /*1a10*/  IMAD.IADD R5, R5, 0x1, R9 ;  /* 0x0000000105057824 */ /* 0x000fc400078e0209 */
[----:B------:R-:W-:Y:S01]  /*1a20*/  IMAD R0, R220, R17, R0 ;  /* 0x00000011dc007224 */ /* 0x000fe200078e0200 */
[----:B------:R-:W-:Y:S01]  /*1a30*/  LEA.HI.X R191, R6, UR5, R11, 0x1, P2 ;  /* 0x0000000506bf7c11 */ /* 0x000fe200090f0c0b */
[----:B------:R-:W-:Y:S01]  /*1a40*/  ULDC.64 UR4, c[0x0][0x400] ;  /* 0x0001000000047ab9 */ /* 0x000fe20000000a00 */
[----:B------:R-:W-:Y:S01]  /*1a50*/  SHF.R.S32.HI R6, RZ, 0x6, R7 ;  /* 0x00000006ff067819 */ /* 0x000fe20000011407 */
[----:B------:R-:W-:Y:S01]  /*1a60*/  IMAD.WIDE.U32 R4, R220, R16, R4 ;  /* 0x00000010dc047225 */ /* 0x000fe200078e0004 */
[C---:B------:R-:W-:Y:S02]  /*1a70*/  LEA R185, P1, R2.reuse, UR4, 0x2 ;  /* 0x0000000402b97c11 */ /* 0x040fe4000f8210ff */
[----:B------:R-:W-:Y:S01]  /*1a80*/  VIMNMX R231, RZ, R6, !PT ;  /* 0x00000006ffe77248 */ /* 0x000fe20007fe0100 */
[----:B------:R-:W-:Y:S01]  /*1a90*/  IMAD.IADD R0, R5, 0x1, R0 ;  /* 0x0000000105007824 */ /* 0x000fe200078e0200 */
[----:B------:R-:W-:Y:S01]  /*1aa0*/  LEA.HI.X R184, R2, UR5, R8, 0x2, P1 ;  /* 0x0000000502b87c11 */ /* 0x000fe200088f1408 */
[----:B-1----:R-:W-:Y:S01]  /*1ab0*/  IMAD.WIDE R10, R21, 0x4, R28 ;  /* 0x00000004150a7825 */ /* 0x002fe200078e021c */
[----:B------:R-:W-:-:S02]  /*1ac0*/  ISETP.GT.AND P1, PT, R187, R231, PT ;  /* 0x000000e7bb00720c */ /* 0x000fc40003f24270 */
[C---:B------:R-:W-:Y:S01]  /*1ad0*/  LEA R188, P2, R4.reuse, UR6, 0x1 ;  /* 0x0000000604bc7c11 */ /* 0x040fe2000f8408ff */
[----:B---3--:R-:W-:Y:S01]  /*1ae0*/  IMAD.WIDE R6, R25, 0x4, R38 ;  /* 0x0000000419067825 */ /* 0x008fe200078e0226 */
[----:B------:R-:W-:Y:S02]  /*1af0*/  MOV R214, R10 ;  /* 0x0000000a00d67202 */ /* 0x000fe40000000f00 */
[----:B------:R-:W-:Y:S01]  /*1b00*/  LEA.HI.X R189, R4, UR7, R0, 0x1, P2 ;  /* 0x0000000704bd7c11 */ /* 0x000fe200090f0c00 */
[----:B------:R-:W-:Y:S01]  /*1b10*/  IMAD.MOV.U32 R213, RZ, RZ, R11 ;  /* 0x000000ffffd57224 */ /* 0x000fe200078e000b */
[----:B------:R-:W-:Y:S01]  /*1b20*/  MOV R215, R7 ;  /* 0x0000000700d77202 */ /* 0x000fe20000000f00 */
[----:B------:R-:W-:Y:S02]  /*1b30*/  IMAD.MOV.U32 R216, RZ, RZ, R6 ;  /* 0x000000ffffd87224 */ /* 0x000fe400078e0006 */
[----:B------:R-:W-:Y:S02]  /*1b40*/  VIADD R187, R187, 0xffffffff ;  /* 0xffffffffbbbb7836 */ /* 0x000fe40000000000 */
[----:B------:R-:W-:Y:S05]  /*1b50*/  @P1 BRA `(.L_x_122) ;  /* 0x0000000800d81947 */ /* 0x000fea0003800000 */
        /* <DEDUP_REMOVED lines=8> */
[----:B------:R-:W-:Y:S01]  /*1be0*/  @P0 MOV R14, R6 ;  /* 0x00000006000e0202 */ /* 0x000fe20000000f00 */
[----:B------:R-:W-:-:S05]  /*1bf0*/  @P0 IMAD.WIDE.U32 R8, R8, R4, RZ ;  /* 0x0000000408080225 */ /* 0x000fca00078e00ff */
[----:B------:R-:W-:Y:S02]  /*1c00*/  @P0 IADD3 R10, R9, R0, RZ ;  /* 0x00000000090a0210 */ /* 0x000fe40007ffe0ff */
[----:B------:R-:W-:Y:S01]  /*1c10*/  @P0 MOV R2, R8 ;  /* 0x0000000800020202 */ /* 0x000fe20000000f00 */
        /* <DEDUP_REMOVED lines=13> */
.L_x_123:
        /* <DEDUP_REMOVED lines=13> */
.L_x_124:
[-C--:B------:R-:W-:Y:S01]  /*1dc0*/  IMAD R0, R27, R4.reuse, RZ ;  /* 0x000000041b007224 */ /* 0x080fe200078e02ff */
[----:B------:R-:W-:Y:S01]  /*1dd0*/  ULDC UR4, c[0x0][0x2d0] ;  /* 0x0000b40000047ab9 */ /* 0x000fe20000000800 */
[C---:B------:R-:W-:Y:S01]  /*1de0*/  IMAD.WIDE.U32 R6, R219.reuse, R4, R210 ;  /* 0x00000004db067225 */ /* 0x040fe200078e00d2 */
[----:B------:R-:W-:Y:S03]  /*1df0*/  BSSY B0, `(.L_x_125) ;  /* 0x000001d000007945 */ /* 0x000fe60003800000 */
        /* <DEDUP_REMOVED lines=9> */
[----:B------:R-:W-:Y:S01]  /*1e90*/  IMAD.WIDE.U32 R6, R43, UR4, R6 ;  /* 0x000000042b067c25 */ /* 0x000fe2000f8e0006 */
[----:B------:R-:W-:-:S02]  /*1ea0*/  ISETP.GE.OR P1, PT, R220, R0, P0 ;  /* 0x00000000dc00720c */ /* 0x000fc40000726670 */
[-C--:B------:R-:W-:Y:S01]  /*1eb0*/  ISETP.GE.OR P2, PT, R2, R0.reuse, P0 ;  /* 0x000000000200720c */ /* 0x080fe20000746670 */
[----:B------:R-:W-:Y:S01]  /*1ec0*/  IMAD R2, R41, UR4, RZ ;  /* 0x0000000429027c24 */ /* 0x000fe2000f8e02ff */
[-C--:B------:R-:W-:Y:S02]  /*1ed0*/  ISETP.GE.OR P3, PT, R9, R0.reuse, P0 ;  /* 0x000000000900720c */ /* 0x080fe40000766670 */
[----:B------:R-:W-:Y:S01]  /*1ee0*/  ISETP.GE.OR P4, PT, R8, R0, P0 ;  /* 0x000000000800720c */ /* 0x000fe20000786670 */
[----:B------:R-:W-:-:S05]  /*1ef0*/  IMAD R0, R43, UR5, R2 ;  /* 0x000000052b007c24 */ /* 0x000fca000f8e0202 */
        /* <DEDUP_REMOVED lines=11> */
[----:B------:R1:W-:Y:S04]  /*1fb0*/  STG.E.128 desc[UR12][R10.64], RZ ;  /* 0x000000ff0a007986 */ /* 0x0003e8000c101d0c */
.L_x_126:
[----:B------:R-:W-:Y:S05]  /*1fc0*/  BSYNC B0 ;  /* 0x0000000000007941 */ /* 0x000fea0003800000 */
.L_x_125:
[----:B------:R-:W-:Y:S04]  /*1fd0*/  BSSY B0, `(.L_x_127) ;  /* 0x000000e000007945 */ /* 0x000fe80003800000 */
[----:B------:R-:W-:Y:S05]  /*1fe0*/  @P2 BRA `(.L_x_128) ;  /* 0x0000000000302947 */ /* 0x000fea0003800000 */
[----:B------:R-:W-:Y:S01]  /*1ff0*/  IADD3 R2, P0, R220, 0x20, RZ ;  /* 0x00000020dc027810 */ /* 0x000fe20007f1e0ff */
[----:B------:R-:W-:Y:S01]  /*2000*/  ULDC.64 UR4, c[0x0][0x3f0] ;  /* 0x0000fc0000047ab9 */ /* 0x000fe20000000a00 */
[----:B------:R-:W-:-:S03]  /*2010*/  MOV R9, R0 ;  /* 0x0000000000097202 */ /* 0x000fc60000000f00 */
[----:B------:R-:W-:-:S04]  /*2020*/  IMAD.X R8, RZ, RZ, R36, P0 ;  /* 0x000000ffff087224 */ /* 0x000fc800000e0624 */
[----:B-1----:R-:W-:Y:S02]  /*2030*/  IMAD R10, R8, R4, RZ ;  /* 0x00000004080a7224 */ /* 0x002fe400078e02ff */
[----:B------:R-:W-:-:S04]  /*2040*/  IMAD.MOV.U32 R8, RZ, RZ, R6 ;  /* 0x000000ffff087224 */ /* 0x000fc800078e0006 */
[----:B------:R-:W-:-:S04]  /*2050*/  IMAD.WIDE.U32 R8, R2, R4, R8 ;  /* 0x0000000402087225 */ /* 0x000fc800078e0008 */
[----:B------:R-:W-:Y:S01]  /*2060*/  IMAD R2, R2, R5, R10 ;  /* 0x0000000502027224 */ /* 0x000fe200078e020a */
[----:B------:R-:W-:-:S04]  /*2070*/  LEA R10, P0, R8, UR4, 0x1 ;  /* 0x00000004080a7c11 */ /* 0x000fc8000f8008ff */
[----:B------:R-:W-:-:S04]  /*2080*/  IADD3 R2, R9, R2, RZ ;  /* 0x0000000209027210 */ /* 0x000fc80007ffe0ff */
[----:B------:R-:W-:-:S05]  /*2090*/  LEA.HI.X R11, R8, UR5, R2, 0x1, P0 ;  /* 0x00000005080b7c11 */ /* 0x000fca00080f0c02 */
[----:B------:R2:W-:Y:S02]  /*20a0*/  STG.E.128 desc[UR12][R10.64], RZ ;  /* 0x000000ff0a007986 */ /* 0x0005e4000c101d0c */
.L_x_128:
[----:B------:R-:W-:Y:S05]  /*20b0*/  BSYNC B0 ;  /* 0x0000000000007941 */ /* 0x000fea0003800000 */
.L_x_127:
[----:B------:R-:W-:Y:S04]  /*20c0*/  BSSY B0, `(.L_x_129) ;  /* 0x000000e000007945 */ /* 0x000fe80003800000 */
[----:B------:R-:W-:Y:S05]  /*20d0*/  @P3 BRA `(.L_x_130) ;  /* 0x0000000000303947 */ /* 0x000fea0003800000 */
[----:B------:R-:W-:Y:S01]  /*20e0*/  IADD3 R2, P0, R220, 0x40, RZ ;  /* 0x00000040dc027810 */ /* 0x000fe20007f1e0ff */
[----:B------:R-:W-:Y:S01]  /*20f0*/  ULDC.64 UR4, c[0x0][0x3f0] ;  /* 0x0000fc0000047ab9 */ /* 0x000fe20000000a00 */
[----:B------:R-:W-:-:S03]  /*2100*/  MOV R9, R0 ;  /* 0x0000000000097202 */ /* 0x000fc60000000f00 */
[----:B------:R-:W-:-:S04]  /*2110*/  IMAD.X R8, RZ, RZ, R36, P0 ;  /* 0x000000ffff087224 */ /* 0x000fc800000e0624 */
[----:B-12---:R-:W-:Y:S02]  /*2120*/  IMAD R10, R8, R4, RZ ;  /* 0x00000004080a7224 */ /* 0x006fe400078e02ff */
[----:B------:R-:W-:-:S04]  /*2130*/  IMAD.MOV.U32 R8, RZ, RZ, R6 ;  /* 0x000000ffff087224 */ /* 0x000fc800078e0006 */
[----:B------:R-:W-:-:S04]  /*2140*/  IMAD.WIDE.U32 R8, R2, R4, R8 ;  /* 0x0000000402087225 */ /* 0x000fc800078e0008 */
[----:B------:R-:W-:Y:S01]  /*2150*/  IMAD R2, R2, R5, R10 ;  /* 0x0000000502027224 */ /* 0x000fe200078e020a */
[----:B------:R-:W-:-:S04]  /*2160*/  LEA R10, P0, R8, UR4, 0x1 ;  /* 0x00000004080a7c11 */ /* 0x000fc8000f8008ff */
[----:B------:R-:W-:-:S04]  /*2170*/  IADD3 R2, R9, R2, RZ ;  /* 0x0000000209027210 */ /* 0x000fc80007ffe0ff */
[----:B------:R-:W-:-:S05]  /*2180*/  LEA.HI.X R11, R8, UR5, R2, 0x1, P0 ;  /* 0x00000005080b7c11 */ /* 0x000fca00080f0c02 */
[----:B------:R3:W-:Y:S02]  /*2190*/  STG.E.128 desc[UR12][R10.64], RZ ;  /* 0x000000ff0a007986 */ /* 0x0007e4000c101d0c */
.L_x_130:
[----:B------:R-:W-:Y:S05]  /*21a0*/  BSYNC B0 ;  /* 0x0000000000007941 */ /* 0x000fea0003800000 */
.L_x_129:
[----:B------:R-:W-:Y:S04]  /*21b0*/  BSSY B0, `(.L_x_131) ;  /* 0x000000d000007945 */ /* 0x000fe80003800000 */
[----:B------:R-:W-:Y:S05]  /*21c0*/  @P4 BRA `(.L_x_132) ;  /* 0x00000000002c4947 */ /* 0x000fea0003800000 */
[----:B------:R-:W-:Y:S01]  /*21d0*/  IADD3 R2, P0, R220, 0x60, RZ ;  /* 0x00000060dc027810 */ /* 0x000fe20007f1e0ff */
[----:B------:R-:W-:-:S03]  /*21e0*/  ULDC.64 UR4, c[0x0][0x3f0] ;  /* 0x0000fc0000047ab9 */ /* 0x000fc60000000a00 */
[----:B------:R-:W-:-:S05]  /*21f0*/  IADD3.X R7, RZ, R36, RZ, P0, !PT ;  /* 0x00000024ff077210 */ /* 0x000fca00007fe4ff */
[----:B------:R-:W-:Y:S01]  /*2200*/  IMAD R8, R7, R4, RZ ;  /* 0x0000000407087224 */ /* 0x000fe200078e02ff */
[----:B------:R-:W-:-:S03]  /*2210*/  MOV R7, R0 ;  /* 0x0000000000077202 */ /* 0x000fc60000000f00 */
[----:B------:R-:W-:-:S04]  /*2220*/  IMAD.WIDE.U32 R6, R2, R4, R6 ;  /* 0x0000000402067225 */ /* 0x000fc800078e0006 */
[----:B------:R-:W-:Y:S01]  /*2230*/  IMAD R2, R2, R5, R8 ;  /* 0x0000000502027224 */ /* 0x000fe200078e0208 */
[----:B------:R-:W-:-:S04]  /*2240*/  LEA R4, P0, R6, UR4, 0x1 ;  /* 0x0000000406047c11 */ /* 0x000fc8000f8008ff */
[----:B------:R-:W-:-:S04]  /*2250*/  IADD3 R2, R7, R2, RZ ;  /* 0x0000000207027210 */ /* 0x000fc80007ffe0ff */
[----:B------:R-:W-:-:S05]  /*2260*/  LEA.HI.X R5, R6, UR5, R2, 0x1, P0 ;  /* 0x0000000506057c11 */ /* 0x000fca00080f0c02 */
[----:B------:R4:W-:Y:S02]  /*2270*/  STG.E.128 desc[UR12][R4.64], RZ ;  /* 0x000000ff04007986 */ /* 0x0009e4000c101d0c */
.L_x_132:
[----:B------:R-:W-:Y:S05]  /*2280*/  BSYNC B0 ;  /* 0x0000000000007941 */ /* 0x000fea0003800000 */
.L_x_131:
[-C--:B----4-:R-:W-:Y:S01]  /*2290*/  IMAD.WIDE.U32 R4, R219, R12.reuse, R210 ;  /* 0x0000000cdb047225 */ /* 0x090fe200078e00d2 */
[----:B------:R-:W-:Y:S01]  /*22a0*/  ULDC.64 UR4, c[0x0][0x470] ;  /* 0x00011c0000047ab9 */ /* 0x000fe20000000a00 */
[----:B------:R-:W-:Y:S02]  /*22b0*/  BSSY B0, `(.L_x_133) ;  /* 0x0000014000007945 */ /* 0x000fe40003800000 */
[----:B------:R-:W-:Y:S01]  /*22c0*/  IMAD R0, R27, R12, RZ ;  /* 0x0000000c1b007224 */ /* 0x000fe200078e02ff */
        /* <DEDUP_REMOVED lines=18> */
.L_x_134:
[----:B------:R-:W-:Y:S05]  /*23f0*/  BSYNC B0 ;  /* 0x0000000000007941 */ /* 0x000fea0003800000 */
.L_x_133:
[----:B------:R-:W-:Y:S04]  /*2400*/  BSSY B0, `(.L_x_135) ;  /* 0x000000e000007945 */ /* 0x000fe80003800000 */
[----:B------:R-:W-:Y:S05]  /*2410*/  @P2 BRA `(.L_x_136) ;  /* 0x0000000000302947 */ /* 0x000fea0003800000 */
[----:B------:R-:W-:Y:S01]  /*2420*/  IADD3 R2, P0, R220, 0x20, RZ ;  /* 0x00000020dc027810 */ /* 0x000fe20007f1e0ff */
[----:B------:R-:W-:Y:S01]  /*2430*/  ULDC.64 UR4, c[0x0][0x3f8] ;  /* 0x0000fe0000047ab9 */ /* 0x000fe20000000a00 */
[----:B------:R-:W-:-:S03]  /*2440*/  MOV R7, R0 ;  /* 0x0000000000077202 */ /* 0x000fc60000000f00 */
[----:B------:R-:W-:-:S04]  /*2450*/  IMAD.X R6, RZ, RZ, R36, P0 ;  /* 0x000000ffff067224 */ /* 0x000fc800000e0624 */
[----:B----4-:R-:W-:Y:S02]  /*2460*/  IMAD R8, R6, R12, RZ ;  /* 0x0000000c06087224 */ /* 0x010fe400078e02ff */
[----:B------:R-:W-:-:S04]  /*2470*/  IMAD.MOV.U32 R6, RZ, RZ, R4 ;  /* 0x000000ffff067224 */ /* 0x000fc800078e0004 */
[----:B------:R-:W-:-:S04]  /*2480*/  IMAD.WIDE.U32 R6, R2, R12, R6 ;  /* 0x0000000c02067225 */ /* 0x000fc800078e0006 */
[----:B------:R-:W-:Y:S01]  /*2490*/  IMAD R2, R2, R13, R8 ;  /* 0x0000000d02027224 */ /* 0x000fe200078e0208 */
[----:B------:R-:W-:-:S04]  /*24a0*/  LEA R8, P0, R6, UR4, 0x1 ;  /* 0x0000000406087c11 */ /* 0x000fc8000f8008ff */
[----:B------:R-:W-:-:S04]  /*24b0*/  IADD3 R2, R7, R2, RZ ;  /* 0x0000000207027210 */ /* 0x000fc80007ffe0ff */
[----:B------:R-:W-:-:S05]  /*24c0*/  LEA.HI.X R9, R6, UR5, R2, 0x1, P0 ;  /* 0x0000000506097c11 */ /* 0x000fca00080f0c02 */
[----:B------:R4:W-:Y:S02]  /*24d0*/  STG.E.128 desc[UR12][R8.64], RZ ;  /* 0x000000ff08007986 */ /* 0x0009e4000c101d0c */
.L_x_136:
[----:B------:R-:W-:Y:S05]  /*24e0*/  BSYNC B0 ;  /* 0x0000000000007941 */ /* 0x000fea0003800000 */
.L_x_135:
        /* <DEDUP_REMOVED lines=14> */
.L_x_138:
[----:B------:R-:W-:Y:S05]  /*25d0*/  BSYNC B0 ;  /* 0x0000000000007941 */ /* 0x000fea0003800000 */
.L_x_137:
        /* <DEDUP_REMOVED lines=12> */
[----:B------:R1:W-:Y:S01]  /*26a0*/  STG.E.128 desc[UR12][R4.64], RZ ;  /* 0x000000ff04007986 */ /* 0x0003e2000c101d0c */
[----:B------:R-:W-:Y:S05]  /*26b0*/  BRA `(.L_x_139) ;  /* 0x0000005800b47947 */ /* 0x000fea0003800000 */
.L_x_122:
[----:B------:R-:W-:Y:S01]  /*26c0*/  @P5 BAR.SYNC.DEFER_BLOCKING 0x0 ;  /* 0x0000000000005b1d */ /* 0x000fe20000010000 */
[----:B------:R-:W-:Y:S01]  /*26d0*/  IMAD R0, R233, -0x80, R186 ;  /* 0xffffff80e9007824 */ /* 0x000fe200078e02ba */
[C---:B------:R-:W-:Y:S01]  /*26e0*/  IADD3 R6, R220.reuse, 0x60, RZ ;  /* 0x00000060dc067810 */ /* 0x040fe20007ffe0ff */
[C---:B------:R-:W-:Y:S01]  /*26f0*/  VIADD R4, R220.reuse, 0x40 ;  /* 0x00000040dc047836 */ /* 0x040fe20000000000 */
[----:B------:R-:W-:Y:S01]  /*2700*/  LEA.HI R11, R187, R187, RZ, 0x1 ;  /* 0x000000bbbb0b7211 */ /* 0x000fe200078f08ff */
[----:B------:R-:W-:Y:S01]  /*2710*/  IMAD R2, R27, R12, RZ ;  /* 0x0000000c1b027224 */ /* 0x000fe200078e02ff */
[-C--:B------:R-:W-:Y:S01]  /*2720*/  ISETP.GE.AND P3, PT, R220, R0.reuse, PT ;  /* 0x00000000dc00720c */ /* 0x080fe20003f66270 */
[----:B------:R-:W-:Y:S01]  /*2730*/  IMAD R10, R187, -0x40, R212 ;  /* 0xffffffc0bb0a7824 */ /* 0x000fe200078e02d4 */
[-C--:B------:R-:W-:Y:S01]  /*2740*/  ISETP.GE.AND P0, PT, R6, R0.reuse, PT ;  /* 0x000000000600720c */ /* 0x080fe20003f06270 */
[----:B------:R-:W-:Y:S01]  /*2750*/  VIADD R6, R220, 0x20 ;  /* 0x00000020dc067836 */ /* 0x000fe20000000000 */
[----:B------:R-:W-:Y:S01]  /*2760*/  ISETP.GE.AND P6, PT, R4, R0, PT ;  /* 0x000000000400720c */ /* 0x000fe20003fc6270 */
[C---:B------:R-:W-:Y:S01]  /*2770*/  IMAD.WIDE.U32 R4, R219.reuse, R12, R210 ;  /* 0x0000000cdb047225 */ /* 0x040fe200078e00d2 */
[----:B------:R-:W-:Y:S01]  /*2780*/  P2R R20, PR, RZ, 0x1 ;  /* 0x00000001ff147803 */ /* 0x000fe20000000000 */
[----:B------:R-:W-:Y:S01]  /*2790*/  ULDC.64 UR4, c[0x0][0x268] ;  /* 0x00009a0000047ab9 */ /* 0x000fe20000000a00 */
[----:B------:R-:W-:Y:S01]  /*27a0*/  ISETP.GE.AND P4, PT, R6, R0, PT ;  /* 0x000000000600720c */ /* 0x000fe20003f86270 */
[----:B------:R-:W-:Y:S01]  /*27b0*/  IMAD R2, R219, R13, R2 ;  /* 0x0000000ddb027224 */ /* 0x000fe200078e0202 */
[----:B------:R-:W-:Y:S01]  /*27c0*/  LEA R0, R240, R177, 0x1 ;  /* 0x000000b1f0007211 */ /* 0x000fe200078e08ff */
[----:B------:R-:W-:Y:S01]  /*27d0*/  IMAD R8, R35, UR4, RZ ;  /* 0x0000000423087c24 */ /* 0x000fe2000f8e02ff */
[----:B------:R-:W-:Y:S01]  /*27e0*/  IADD3 R4, P0, R31, R4, RZ ;  /* 0x000000041f047210 */ /* 0x000fe20007f1e0ff */
[----:B------:R-:W-:Y:S01]  /*27f0*/  BSSY B0, `(.L_x_140) ;  /* 0x0000020000007945 */ /* 0x000fe20003800000 */
[----:B------:R-:W-:Y:S01]  /*2800*/  ISETP.GE.AND P2, PT, R6, R10, PT ;  /* 0x0000000a0600720c */ /* 0x000fe20003f46270 */
[-C--:B------:R-:W-:Y:S01]  /*2810*/  IMAD.WIDE.U32 R6, R219, R18.reuse, R210 ;  /* 0x00000012db067225 */ /* 0x080fe200078e00d2 */
[----:B------:R-:W-:Y:S01]  /*2820*/  IADD3.X R5, R34, R5, R2, P0, !PT ;  /* 0x0000000522057210 */ /* 0x000fe200007fe402 */
[----:B------:R1:W-:Y:S02]  /*2830*/  @P3 STS.128 [R0+0xa000], RZ ;  /* 0x00a000ff00003388 */ /* 0x0003e40000000c00 */
[----:B------:R-:W-:Y:S01]  /*2840*/  IMAD R2, R27, R18, RZ ;  /* 0x000000121b027224 */ /* 0x000fe200078e02ff */
[----:B------:R-:W-:Y:S01]  /*2850*/  IADD3 R14, P0, R26, R6, RZ ;  /* 0x000000061a0e7210 */ /* 0x000fe20007f1e0ff */
[----:B------:R-:W-:Y:S01]  /*2860*/  IMAD.WIDE.U32 R4, R22, UR4, R4 ;  /* 0x0000000416047c25 */ /* 0x000fe2000f8e0004 */
[----:B------:R-:W-:-:S02]  /*2870*/  ISETP.GE.AND P1, PT, R220, R10, PT ;  /* 0x0000000adc00720c */ /* 0x000fc40003f26270 */
[----:B------:R-:W-:Y:S01]  /*2880*/  LOP3.LUT R11, R11, 0xfffffffe, RZ, 0xc0, !PT ;  /* 0xfffffffe0b0b7812 */ /* 0x000fe200078ec0ff */
[----:B------:R-:W-:Y:S02]  /*2890*/  IMAD R9, R219, R19, R2 ;  /* 0x00000013db097224 */ /* 0x000fe400078e0202 */
[----:B------:R-:W-:-:S03]  /*28a0*/  IMAD R2, R22, UR5, R8 ;  /* 0x0000000516027c24 */ /* 0x000fc6000f8e0208 */
[----:B------:R-:W-:Y:S01]  /*28b0*/  IADD3.X R15, R30, R7, R9, P0, !PT ;  /* 0x000000071e0f7210 */ /* 0x000fe200007fe409 */
[----:B------:R-:W-:Y:S01]  /*28c0*/  IMAD.IADD R2, R5, 0x1, R2 ;  /* 0x0000000105027824 */ /* 0x000fe200078e0202 */
[----:B------:R-:W-:Y:S06]  /*28d0*/  @P3 BRA `(.L_x_141) ;  /* 0x0000000000443947 */ /* 0x000fec0003800000 */
        /* <DEDUP_REMOVED lines=17> */
.L_x_141:
[----:B------:R-:W-:Y:S05]  /*29f0*/  BSYNC B0 ;  /* 0x0000000000007941 */ /* 0x000fea0003800000 */
.L_x_140:
[----:B------:R4:W-:Y:S01]  /*2a00*/  @P4 STS.128 [R0+0xb000], RZ ;  /* 0x00b000ff00004388 */ /* 0x0009e20000000c00 */
[----:B------:R-:W-:Y:S04]  /*2a10*/  BSSY B0, `(.L_x_142) ;  /* 0x0000015000007945 */ /* 0x000fe80003800000 */
[----:B------:R-:W-:Y:S05]  /*2a20*/  @P4 BRA `(.L_x_143) ;  /* 0x00000000004c4947 */ /* 0x000fea0003800000 */
[----:B------:R-:W-:Y:S02]  /*2a30*/  ULDC UR4, c[0x0][0x2d0] ;  /* 0x0000b40000047ab9 */ /* 0x000fe40000000800 */
[----:B------:R-:W-:-:S13]  /*2a40*/  ISETP.GE.AND P0, PT, R210, UR4, PT ;  /* 0x00000004d2007c0c */ /* 0x000fda000bf06270 */
[----:B------:R1:W-:Y:S01]  /*2a50*/  @P0 STS.128 [R0+0xb000], RZ ;  /* 0x00b000ff00000388 */ /* 0x0003e20000000c00 */
[----:B------:R-:W-:Y:S05]  /*2a60*/  @P0 BRA `(.L_x_143) ;  /* 0x00000000003c0947 */ /* 0x000fea0003800000 */
[----:B---3--:R-:W-:Y:S01]  /*2a70*/  IADD3 R8, P0, R220, 0x20, RZ ;  /* 0x00000020dc087810 */ /* 0x008fe20007f1e0ff */
[----:B------:R-:W-:Y:S01]  /*2a80*/  ULDC.64 UR4, c[0x0][0x220] ;  /* 0x0000880000047ab9 */ /* 0x000fe20000000a00 */
[----:B------:R-:W-:-:S03]  /*2a90*/  MOV R7, R2 ;  /* 0x0000000200077202 */ /* 0x000fc60000000f00 */
[----:B------:R-:W-:-:S04]  /*2aa0*/  IMAD.X R6, RZ, RZ, R36, P0 ;  /* 0x000000ffff067224 */ /* 0x000fc800000e0624 */
[-C--:B------:R-:W-:Y:S02]  /*2ab0*/  IMAD R9, R6, R12.reuse, RZ ;  /* 0x0000000c06097224 */ /* 0x080fe400078e02ff */
[----:B------:R-:W-:Y:S02]  /*2ac0*/  IMAD.MOV.U32 R6, RZ, RZ, R4 ;  /* 0x000000ffff067224 */ /* 0x000fe400078e0004 */
[C---:B------:R-:W-:Y:S02]  /*2ad0*/  IMAD R9, R8.reuse, R13, R9 ;  /* 0x0000000d08097224 */ /* 0x040fe400078e0209 */
[----:B------:R-:W-:-:S03]  /*2ae0*/  IMAD.WIDE.U32 R6, R8, R12, R6 ;  /* 0x0000000c08067225 */ /* 0x000fc600078e0006 */
[----:B------:R-:W-:Y:S02]  /*2af0*/  LEA R8, P0, R6, UR4, 0x1 ;  /* 0x0000000406087c11 */ /* 0x000fe4000f8008ff */
[----:B------:R-:W-:-:S04]  /*2b00*/  IADD3 R9, R7, R9, RZ ;  /* 0x0000000907097210 */ /* 0x000fc80007ffe0ff */
[----:B------:R-:W-:-:S05]  /*2b10*/  LEA.HI.X R9, R6, UR5, R9, 0x1, P0 ;  /* 0x0000000506097c11 */ /* 0x000fca00080f0c09 */
[----:B------:R-:W-:Y:S01]  /*2b20*/  @!PT LDS RZ, [RZ] ;  /* 0x00000000fffff984 */ /* 0x000fe20000000800 */
[----:B------:R-:W-:Y:S01]  /*2b30*/  @!PT LDS RZ, [RZ] ;  /* 0x00000000fffff984 */ /* 0x000fe20000000800 */
[----:B------:R-:W-:Y:S01]  /*2b40*/  @!PT LDS RZ, [RZ] ;  /* 0x00000000fffff984 */ /* 0x000fe20000000800 */
[----:B------:R3:W-:Y:S02]  /*2b50*/  LDGSTS.E.BYPASS.LTC128B.128 [R0+0xb000], desc[UR12][R8.64] ;  /* 0x0b00000008007fae */ /* 0x0007e4000b901d4c */
.L_x_143:
[----:B------:R-:W-:Y:S05]  /*2b60*/  BSYNC B0 ;  /* 0x0000000000007941 */ /* 0x000fea0003800000 */
.L_x_142:
        /* <DEDUP_REMOVED lines=22> */
.L_x_145:
[----:B------:R-:W-:Y:S05]  /*2cd0*/  BSYNC B0 ;  /* 0x0000000000007941 */ /* 0x000fea0003800000 */
.L_x_144:
        /* <DEDUP_REMOVED lines=10> */
[----:B------:R-:W-:-:S03]  /*2d80*/  MOV R7, R2 ;  /* 0x0000000200077202 */ /* 0x000fc60000000f00 */
[----:B------:R-:W-:-:S04]  /*2d90*/  IMAD.X R6, RZ, RZ, R36, P0 ;  /* 0x000000ffff067224 */ /* 0x000fc800000e0624 */
[----:B---3--:R-:W-:Y:S02]  /*2da0*/  IMAD R8, R6, R12, RZ ;  /* 0x0000000c06087224 */ /* 0x008fe400078e02ff */
[----:B------:R-:W-:-:S04]  /*2db0*/  IMAD.MOV.U32 R6, RZ, RZ, R4 ;  /* 0x000000ffff067224 */ /* 0x000fc800078e0004 */
[----:B------:R-:W-:-:S04]  /*2dc0*/  IMAD.WIDE.U32 R6, R5, R12, R6 ;  /* 0x0000000c05067225 */ /* 0x000fc800078e0006 */
[----:B------:R-:W-:Y:S01]  /*2dd0*/  IMAD R5, R5, R13, R8 ;  /* 0x0000000d05057224 */ /* 0x000fe200078e0208 */
[----:B------:R-:W-:-:S04]  /*2de0*/  LEA R4, P0, R6, UR4, 0x1 ;  /* 0x0000000406047c11 */ /* 0x000fc8000f8008ff */
[----:B------:R-:W-:-:S04]  /*2df0*/  IADD3 R5, R7, R5, RZ ;  /* 0x0000000507057210 */ /* 0x000fc80007ffe0ff */
[----:B------:R-:W-:-:S05]  /*2e00*/  LEA.HI.X R5, R6, UR5, R5, 0x1, P0 ;  /* 0x0000000506057c11 */ /* 0x000fca00080f0c05 */
[----:B------:R-:W-:Y:S01]  /*2e10*/  @!PT LDS RZ, [RZ] ;  /* 0x00000000fffff984 */ /* 0x000fe20000000800 */
[----:B------:R-:W-:Y:S01]  /*2e20*/  @!PT LDS RZ, [RZ] ;  /* 0x00000000fffff984 */ /* 0x000fe20000000800 */
[----:B------:R-:W-:Y:S01]  /*2e30*/  @!PT LDS RZ, [RZ] ;  /* 0x00000000fffff984 */ /* 0x000fe20000000800 */
[----:B------:R3:W-:Y:S02]  /*2e40*/  LDGSTS.E.BYPASS.LTC128B.128 [R0+0xd000], desc[UR12][R4.64] ;  /* 0x0d00000004007fae */ /* 0x0007e4000b901d4c */
.L_x_147:
[----:B------:R-:W-:Y:S05]  /*2e50*/  BSYNC B0 ;  /* 0x0000000000007941 */ /* 0x000fea0003800000 */
.L_x_146:
        /* <DEDUP_REMOVED lines=13> */
.L_x_149:
[----:B------:R-:W-:Y:S05]  /*2f30*/  BSYNC B0 ;  /* 0x0000000000007941 */ /* 0x000fea0003800000 */
.L_x_148:
[----:B------:R1:W-:Y:S01]  /*2f40*/  @P2 STS.128 [R0+0x5000], RZ ;  /* 0x005000ff00002388 */ /* 0x0003e20000000c00 */
[----:B------:R-:W-:Y:S01]  /*2f50*/  ISETP.NE.AND P0, PT, R2, 0x1, PT ;  /* 0x000000010200780c */ /* 0x000fe20003f05270 */
[----:B------:R-:W-:Y:S01]  /*2f60*/  VIADD R2, R240, 0x1000 ;  /* 0x00001000f0027836 */ /* 0x000fe20000000000 */
[----:B------:R-:W-:Y:S02]  /*2f70*/  BSSY B0, `(.L_x_150) ;  /* 0x000000f000007945 */ /* 0x000fe40003800000 */
[----:B------:R-:W-:Y:S02]  /*2f80*/  P2R R21, PR, RZ, 0x1 ;  /* 0x00000001ff157803 */ /* 0x000fe40000000000 */
[----:B------:R-:W-:-:S05]  /*2f90*/  SEL R2, R2, R240, !P0 ;  /* 0x000000f002027207 */ /* 0x000fca0004000000 */
[----:B------:R-:W-:Y:S01]  /*2fa0*/  IMAD R183, R2, 0x2, R177 ;  /* 0x0000000202b77824 */ /* 0x000fe200078e02b1 */
[----:B------:R-:W-:Y:S06]  /*2fb0*/  @P2 BRA `(.L_x_151) ;  /* 0x0000000000282947 */ /* 0x000fec0003800000 */
[----:B------:R-:W-:Y:S02]  /*2fc0*/  ULDC UR4, c[0x0][0x2d0] ;  /* 0x0000b40000047ab9 */ /* 0x000fe40000000800 */
[----:B------:R-:W-:-:S13]  /*2fd0*/  ISETP.GE.AND P0, PT, R210, UR4, PT ;  /* 0x00000004d2007c0c */ /* 0x000fda000bf06270 */
[----:B------:R1:W-:Y:S01]  /*2fe0*/  @P0 STS.128 [R0+0x5000], RZ ;  /* 0x005000ff00000388 */ /* 0x0003e20000000c00 */
[----:B------:R-:W-:Y:S05]  /*2ff0*/  @P0 BRA `(.L_x_151) ;  /* 0x0000000000180947 */ /* 0x000fea0003800000 */
[----:B---3--:R-:W-:-:S04]  /*3000*/  LEA R4, P0, R16, R188, 0x6 ;  /* 0x000000bc10047211 */ /* 0x008fc800078030ff */
[----:B------:R-:W-:-:S05]  /*3010*/  LEA.HI.X R5, R16, R189, R17, 0x6, P0 ;  /* 0x000000bd10057211 */ /* 0x000fca00000f3411 */
[----:B------:R-:W-:Y:S01]  /*3020*/  @!PT LDS RZ, [RZ] ;  /* 0x00000000fffff984 */ /* 0x000fe20000000800 */
[----:B------:R-:W-:Y:S01]  /*3030*/  @!PT LDS RZ, [RZ] ;  /* 0x00000000fffff984 */ /* 0x000fe20000000800 */
[----:B------:R-:W-:Y:S01]  /*3040*/  @!PT LDS RZ, [RZ] ;  /* 0x00000000fffff984 */ /* 0x000fe20000000800 */
[----:B------:R3:W-:Y:S04]  /*3050*/  LDGSTS.E.BYPASS.LTC128B.128 [R0+0x5000], desc[UR12][R4.64] ;  /* 0x0500000004007fae */ /* 0x0007e8000b901d4c */
.L_x_151:
[----:B------:R-:W-:Y:S05]  /*3060*/  BSYNC B0 ;  /* 0x0000000000007941 */ /* 0x000fea0003800000 */
.L_x_150:
        /* <DEDUP_REMOVED lines=18> */
.L_x_153:
[----:B------:R-:W-:Y:S05]  /*3190*/  BSYNC B0 ;  /* 0x0000000000007941 */ /* 0x000fea0003800000 */
.L_x_152:
[----:B------:R1:W-:Y:S01]  /*31a0*/  @P2 STS [R183+0x1000], RZ ;  /* 0x001000ffb7002388 */ /* 0x0003e20000000800 */
[C---:B------:R-:W-:Y:S01]  /*31b0*/  ISETP.GE.AND P5, PT, R2.reuse, R10, PT ;  /* 0x0000000a0200720c */ /* 0x040fe20003fa6270 */
[----:B------:R-:W-:Y:S01]  /*31c0*/  BSSY B0, `(.L_x_154) ;  /* 0x0000015000007945 */ /* 0x000fe20003800000 */
[----:B---3--:R-:W-:Y:S01]  /*31d0*/  SHF.R.S32.HI R4, RZ, 0x1f, R2 ;  /* 0x0000001fff047819 */ /* 0x008fe20000011402 */
[----:B------:R1:W-:Y:S04]  /*31e0*/  @P2 STS [R183+0x1004], RZ ;  /* 0x001004ffb7002388 */ /* 0x0003e80000000800 */
[----:B------:R1:W-:Y:S04]  /*31f0*/  @P2 STS [R183+0x1008], RZ ;  /* 0x001008ffb7002388 */ /* 0x0003e80000000800 */
[----:B------:R1:W-:Y:S02]  /*3200*/  @P2 STS [R183+0x100c], RZ ;  /* 0x00100cffb7002388 */ /* 0x0003e40000000800 */
[----:B------:R-:W-:-:S04]  /*3210*/  @!P5 LEA R12, P0, R2, R214, 0x2 ;  /* 0x000000d6020cd211 */ /* 0x000fc800078010ff */
        /* <DEDUP_REMOVED lines=15> */
.L_x_155:
[----:B------:R-:W-:Y:S05]  /*3310*/  BSYNC B0 ;  /* 0x0000000000007941 */ /* 0x000fea0003800000 */
.L_x_154:
[----:B------:R2:W-:Y:S01]  /*3320*/  @P3 STS.128 [R0+0x6000], RZ ;  /* 0x006000ff00003388 */ /* 0x0005e20000000c00 */
[----:B------:R-:W-:Y:S01]  /*3330*/  VIADD R2, R238, 0x8 ;  /* 0x00000008ee027836 */ /* 0x000fe20000000000 */
[----:B------:R-:W-:Y:S01]  /*3340*/  ULDC.64 UR4, c[0x0][0x260] ;  /* 0x0000980000047ab9 */ /* 0x000fe20000000a00 */
[----:B------:R-:W-:Y:S01]  /*3350*/  SHF.R.S32.HI R17, RZ, 0x1f, R238 ;  /* 0x0000001fff117819 */ /* 0x000fe200000114ee */
[----:B------:R-:W-:Y:S01]  /*3360*/  IMAD R6, R35, UR4, RZ ;  /* 0x0000000423067c24 */ /* 0x000fe2000f8e02ff */
[----:B------:R-:W-:Y:S01]  /*3370*/  BSSY B0, `(.L_x_156) ;  /* 0x000001d000007945 */ /* 0x000fe20003800000 */
[----:B------:R-:W-:Y:S01]  /*3380*/  ISETP.GE.AND P0, PT, R2, R10, PT ;  /* 0x0000000a0200720c */ /* 0x000fe20003f06270 */
[----:B-1----:R-:W-:Y:S01]  /*3390*/  IMAD.WIDE.U32 R4, R22, UR4, R14 ;  /* 0x0000000416047c25 */ /* 0x002fe2000f8e000e */
[----:B------:R-:W-:Y:S02]  /*33a0*/  SHF.L.U32 R11, R238, 0x2, RZ ;  /* 0x00000002ee0b7819 */ /* 0x000fe400000006ff */
[----:B------:R-:W-:Y:S01]  /*33b0*/  P2R R16, PR, RZ, 0x1 ;  /* 0x00000001ff107803 */ /* 0x000fe20000000000 */
[----:B------:R-:W-:Y:S01]  /*33c0*/  IMAD R2, R22, UR5, R6 ;  /* 0x0000000516027c24 */ /* 0x000fe2000f8e0206 */
[C---:B------:R-:W-:Y:S01]  /*33d0*/  SHF.L.U64.HI R15, R238.reuse, 0x2, R17 ;  /* 0x00000002ee0f7819 */ /* 0x040fe20000010211 */
[----:B------:R-:W-:-:S02]  /*33e0*/  VIADD R6, R238, 0x20 ;  /* 0x00000020ee067836 */ /* 0x000fc40000000000 */
[----:B------:R-:W-:-:S03]  /*33f0*/  IMAD.IADD R2, R5, 0x1, R2 ;  /* 0x0000000105027824 */ /* 0x000fc600078e0202 */
[----:B------:R-:W-:-:S04]  /*3400*/  ISETP.GE.AND P0, PT, R6, R10, PT ;  /* 0x0000000a0600720c */ /* 0x000fc80003f06270 */
[----:B------:R-:W-:Y:S01]  /*3410*/  P2R R14, PR, RZ, 0x1 ;  /* 0x00000001ff0e7803 */ /* 0x000fe20000000000 */
[----:B--2---:R-:W-:Y:S08]  /*3420*/  @P3 BRA `(.L_x_157) ;  /* 0x0000000000443947 */ /* 0x004ff00003800000 */
        /* <DEDUP_REMOVED lines=17> */
.L_x_157:
[----:B------:R-:W-:Y:S05]  /*3540*/  BSYNC B0 ;  /* 0x0000000000007941 */ /* 0x000fea0003800000 */
.L_x_156:
        /* <DEDUP_REMOVED lines=8> */
[----:B--2---:R-:W-:Y:S01]  /*35d0*/  IADD3 R8, P0, R220, 0x20, RZ ;  /* 0x00000020dc087810 */ /* 0x004fe20007f1e0ff */
[----:B------:R-:W-:Y:S01]  /*35e0*/  ULDC.64 UR4, c[0x0][0x218] ;  /* 0x0000860000047ab9 */ /* 0x000fe20000000a00 */
[----:B------:R-:W-:-:S03]  /*35f0*/  MOV R7, R2 ;  /* 0x0000000200077202 */ /* 0x000fc60000000f00 */
[----:B------:R-:W-:-:S04]  /*3600*/  IMAD.X R6, RZ, RZ, R36, P0 ;  /* 0x000000ffff067224 */ /* 0x000fc800000e0624 */
[----:B------:R-:W-:Y:S02]  /*3610*/  IMAD R9, R6, R18, RZ ;  /* 0x0000001206097224 */ /* 0x000fe400078e02ff */
[----:B------:R-:W-:-:S04]  /*3620*/  IMAD.MOV.U32 R6, RZ, RZ, R4 ;  /* 0x000000ffff067224 */ /* 0x000fc800078e0004 */
[----:B------:R-:W-:-:S04]  /*3630*/  IMAD.WIDE.U32 R6, R8, R18, R6 ;  /* 0x0000001208067225 */ /* 0x000fc800078e0006 */
[----:B------:R-:W-:-:S05]  /*3640*/  IMAD R8, R8, R19, R9 ;  /* 0x0000001308087224 */ /* 0x000fca00078e0209 */
[----:B------:R-:W-:Y:S02]  /*3650*/  IADD3 R7, R7, R8, RZ ;  /* 0x0000000807077210 */ /* 0x000fe40007ffe0ff */
[----:B------:R-:W-:-:S04]  /*3660*/  LEA R8, P0, R6, UR4, 0x1 ;  /* 0x0000000406087c11 */ /* 0x000fc8000f8008ff */
[----:B------:R-:W-:-:S05]  /*3670*/  LEA.HI.X R9, R6, UR5, R7, 0x1, P0 ;  /* 0x0000000506097c11 */ /* 0x000fca00080f0c07 */
[----:B------:R-:W-:Y:S01]  /*3680*/  @!PT LDS RZ, [RZ] ;  /* 0x00000000fffff984 */ /* 0x000fe20000000800 */
[----:B------:R-:W-:Y:S01]  /*3690*/  @!PT LDS RZ, [RZ] ;  /* 0x00000000fffff984 */ /* 0x000fe20000000800 */
[----:B------:R-:W-:Y:S01]  /*36a0*/  @!PT LDS RZ, [RZ] ;  /* 0x00000000fffff984 */ /* 0x000fe20000000800 */
[----:B------:R2:W-:Y:S04]  /*36b0*/  LDGSTS.E.BYPASS.LTC128B.128 [R0+0x7000], desc[UR12][R8.64] ;  /* 0x0700000008007fae */ /* 0x0005e8000b901d4c */
.L_x_159:
[----:B------:R-:W-:Y:S05]  /*36c0*/  BSYNC B0 ;  /* 0x0000000000007941 */ /* 0x000fea0003800000 */
.L_x_158:
        /* <DEDUP_REMOVED lines=9> */
[----:B------:R-:W-:Y:S01]  /*3760*/  ULDC.64 UR4, c[0x0][0x218] ;  /* 0x0000860000047ab9 */ /* 0x000fe20000000a00 */
[----:B--2---:R-:W-:-:S03]  /*3770*/  MOV R9, R2 ;  /* 0x0000000200097202 */ /* 0x004fc60000000f00 */
        /* <DEDUP_REMOVED lines=12> */
.L_x_161:
[----:B------:R-:W-:Y:S05]  /*3840*/  BSYNC B0 ;  /* 0x0000000000007941 */ /* 0x000fea0003800000 */
.L_x_160:
        /* <DEDUP_REMOVED lines=23> */
.L_x_163:
[----:B------:R-:W-:Y:S05]  /*39c0*/  BSYNC B0 ;  /* 0x0000000000007941 */ /* 0x000fea0003800000 */
.L_x_162:
[----:B--2---:R-:W2:Y:S01]  /*39d0*/  LDL R4, [R1] ;  /* 0x0000000001047983 */ /* 0x004ea20000100800 */
[----:B------:R-:W-:Y:S01]  /*39e0*/  ISETP.NE.AND P3, PT, R16, RZ, PT ;  /* 0x000000ff1000720c */ /* 0x000fe20003f65270 */
[----:B------:R-:W-:Y:S01]  /*39f0*/  IMAD.MOV.U32 R206, RZ, RZ, 0x7f800000 ;  /* 0x7f800000ffce7424 */ /* 0x000fe200078e00ff */
[----:B------:R-:W-:Y:S01]  /*3a00*/  ISETP.NE.AND P0, PT, R14, RZ, PT ;  /* 0x000000ff0e00720c */ /* 0x000fe20003f05270 */
[----:B------:R-:W0:Y:S01]  /*3a10*/  LDGDEPBAR ;  /* 0x00000000000079af */ /* 0x000e220000000000 */
[----:B------:R-:W-:Y:S02]  /*3a20*/  IMAD.MOV.U32 R207, RZ, RZ, 0x7f800000 ;  /* 0x7f800000ffcf7424 */ /* 0x000fe400078e00ff */
[----:B------:R-:W-:Y:S01]  /*3a30*/  IMAD.MOV.U32 R208, RZ, RZ, 0x7f800000 ;  /* 0x7f800000ffd07424 */ /* 0x000fe200078e00ff */
[----:B------:R2:W5:Y:S01]  /*3a40*/  @!P5 LDG.E R206, desc[UR12][R12.64] ;  /* 0x0000000c0cced981 */ /* 0x000562000c1e1900 */
[----:B------:R-:W-:Y:S02]  /*3a50*/  IMAD.MOV.U32 R205, RZ, RZ, 0x7f800000 ;  /* 0x7f800000ffcd7424 */ /* 0x000fe400078e00ff */
[----:B------:R-:W-:Y:S01]  /*3a60*/  IMAD.X R7, R15, 0x1, R213, P1 ;  /* 0x000000010f077824 */ /* 0x000fe200008e06d5 */
[----:B-1--4-:R-:W-:Y:S01]  /*3a70*/  LEA.HI R0, R23, R42, RZ, 0x4 ;  /* 0x0000002a17007211 */ /* 0x012fe200078f20ff */
[----:B------:R-:W-:Y:S01]  /*3a80*/  IMAD R136, R178, 0x2, R177 ;  /* 0x00000002b2887824 */ /* 0x000fe200078e02b1 */
[----:B------:R-:W-:Y:S01]  /*3a90*/  ULDC UR4, c[0x0][0x2d0] ;  /* 0x0000b40000047ab9 */ /* 0x000fe20000000800 */
[C---:B------:R-:W-:Y:S01]  /*3aa0*/  IMAD.SHL.U32 R218, R226.reuse, 0x10, RZ ;  /* 0x00000010e2da7824 */ /* 0x040fe200078e00ff */
[----:B------:R1:W5:Y:S01]  /*3ab0*/  @!P2 LDG.E R207, desc[UR12][R6.64] ;  /* 0x0000000c06cfa981 */ /* 0x000362000c1e1900 */
[----:B------:R-:W-:Y:S01]  /*3ac0*/  IMAD.SHL.U32 R217, R226, 0x8, RZ ;  /* 0x00000008e2d97824 */ /* 0x000fe200078e00ff */
[----:B------:R-:W4:Y:S01]  /*3ad0*/  LDC R209, c[0x0][0x394] ;  /* 0x0000e500ffd17b82 */ /* 0x000f220000000800 */
[----:B------:R-:W-:Y:S01]  /*3ae0*/  VIADD R167, R175, 0x1000 ;  /* 0x00001000afa77836 */ /* 0x000fe20000000000 */
[----:B------:R1:W5:Y:S01]  /*3af0*/  @!P3 LDG.E R208, desc[UR12][R6.64+0x20] ;  /* 0x0000200c06d0b981 */ /* 0x000362000c1e1900 */
[----:B------:R-:W-:Y:S01]  /*3b00*/  IMAD.MOV.U32 R173, RZ, RZ, 0x20 ;  /* 0x00000020ffad7424 */ /* 0x000fe200078e00ff */
[----:B------:R-:W-:Y:S01]  /*3b10*/  LOP3.LUT R250, R250, 0xfffffff7, RZ, 0xc0, !PT ;  /* 0xfffffff7fafa7812 */ /* 0x000fe200078ec0ff */
[----:B------:R-:W-:Y:S01]  /*3b20*/  IMAD.MOV.U32 R165, RZ, RZ, 0x40 ;  /* 0x00000040ffa57424 */ /* 0x000fe200078e00ff */
[----:B------:R1:W5:Y:S01]  /*3b30*/  @!P0 LDG.E R205, desc[UR12][R6.64+0x80] ;  /* 0x0000800c06cd8981 */ /* 0x000362000c1e1900 */
[----:B------:R-:W-:Y:S01]  /*3b40*/  IMAD R230, R226, 0x18, RZ ;  /* 0x00000018e2e67824 */ /* 0x000fe200078e02ff */
[----:B------:R-:W-:Y:S01]  /*3b50*/  SHF.L.U64.HI R236, R238, 0x2, R17 ;  /* 0x00000002eeec7819 */ /* 0x000fe20000010211 */
[----:B------:R-:W-:Y:S01]  /*3b60*/  IMAD.SHL.U32 R229, R226, 0x20, RZ ;  /* 0x00000020e2e57824 */ /* 0x000fe200078e00ff */
[----:B------:R-:W-:-:S04]  /*3b70*/  DEPBAR.LE SB0, 0x1 ;  /* 0x000080400000791a */ /* 0x000fc80000000000 */
[----:B------:R-:W-:Y:S01]  /*3b80*/  BAR.SYNC.DEFER_BLOCKING 0x0 ;  /* 0x0000000000007b1d */ /* 0x000fe20000010000 */
[----:B------:R-:W-:Y:S01]  /*3b90*/  LOP3.LUT R0, R0, 0xfffffff0, RZ, 0xc0, !PT ;  /* 0xfffffff000007812 */ /* 0x000fe200078ec0ff */
[----:B------:R-:W-:Y:S01]  /*3ba0*/  VIADD R239, R218, 0x20 ;  /* 0x00000020daef7836 */ /* 0x000fe20000000000 */
[----:B------:R-:W-:-:S03]  /*3bb0*/  ISETP.NE.AND P3, PT, R21, RZ, PT ;  /* 0x000000ff1500720c */ /* 0x000fc60003f65270 */
[----:B------:R-:W-:Y:S01]  /*3bc0*/  IMAD.IADD R0, R42, 0x1, -R0 ;  /* 0x000000012a007824 */ /* 0x000fe200078e0a00 */
[----:B------:R-:W-:Y:S01]  /*3bd0*/  CS2R R94, SRZ ;  /* 0x00000000005e7805 */ /* 0x000fe2000001ff00 */
[C---:B------:R-:W-:Y:S01]  /*3be0*/  IMAD R228, R226.reuse, 0x28, RZ ;  /* 0x00000028e2e47824 */ /* 0x040fe200078e02ff */
[----:B------:R-:W-:Y:S01]  /*3bf0*/  CS2R R92, SRZ ;  /* 0x00000000005c7805 */ /* 0x000fe2000001ff00 */
[----:B------:R-:W-:Y:S01]  /*3c00*/  IMAD R227, R226, 0x30, RZ ;  /* 0x00000030e2e37824 */ /* 0x000fe200078e02ff */
[----:B------:R-:W-:Y:S01]  /*3c10*/  SHF.R.S32.HI R2, RZ, 0x1f, R0 ;  /* 0x0000001fff027819 */ /* 0x000fe20000011400 */
[----:B------:R-:W-:Y:S01]  /*3c20*/  IMAD.MOV R225, RZ, RZ, -R225 ;  /* 0x000000ffffe17224 */ /* 0x000fe200078e0ae1 */
[----:B------:R-:W-:Y:S01]  /*3c30*/  CS2R R98, SRZ ;  /* 0x0000000000627805 */ /* 0x000fe2000001ff00 */
[----:B------:R-:W-:Y:S01]  /*3c40*/  IMAD.SHL.U32 R237, R238, 0x4, RZ ;  /* 0x00000004eeed7824 */ /* 0x000fe200078e00ff */
[----:B------:R-:W-:Y:S01]  /*3c50*/  CS2R R96, SRZ ;  /* 0x0000000000607805 */ /* 0x000fe2000001ff00 */
[----:B------:R-:W-:Y:S01]  /*3c60*/  IMAD R174, R178, 0x2, R177 ;  /* 0x00000002b2ae7824 */ /* 0x000fe200078e02b1 */
[----:B------:R-:W-:-:S02]  /*3c70*/  CS2R R90, SRZ ;  /* 0x00000000005a7805 */ /* 0x000fc4000001ff00 */
[----:B------:R-:W-:Y:S02]  /*3c80*/  CS2R R88, SRZ ;  /* 0x0000000000587805 */ /* 0x000fe4000001ff00 */
[----:B------:R-:W-:Y:S02]  /*3c90*/  CS2R R86, SRZ ;  /* 0x0000000000567805 */ /* 0x000fe4000001ff00 */
[----:B------:R-:W-:Y:S02]  /*3ca0*/  CS2R R84, SRZ ;  /* 0x0000000000547805 */ /* 0x000fe4000001ff00 */
[----:B------:R-:W-:Y:S02]  /*3cb0*/  CS2R R78, SRZ ;  /* 0x00000000004e7805 */ /* 0x000fe4000001ff00 */
[----:B------:R-:W-:Y:S02]  /*3cc0*/  CS2R R76, SRZ ;  /* 0x00000000004c7805 */ /* 0x000fe4000001ff00 */
[----:B------:R-:W-:Y:S01]  /*3cd0*/  CS2R R82, SRZ ;  /* 0x0000000000527805 */ /* 0x000fe2000001ff00 */
[----:B------:R1:W1:Y:S01]  /*3ce0*/  LDSM.16.M88.4 R132, [R136+0xa000] ;  /* 0x00a000008884783b */ /* 0x0002620000000200 */
[----:B------:R-:W-:-:S02]  /*3cf0*/  CS2R R80, SRZ ;  /* 0x0000000000507805 */ /* 0x000fc4000001ff00 */
[----:B------:R-:W-:Y:S02]  /*3d00*/  CS2R R74, SRZ ;  /* 0x00000000004a7805 */ /* 0x000fe4000001ff00 */
[----:B------:R-:W-:Y:S01]  /*3d10*/  CS2R R72, SRZ ;  /* 0x0000000000487805 */ /* 0x000fe2000001ff00 */
[----:B------:R-:W1:Y:S01]  /*3d20*/  LDSM.16.M88.4 R136, [R136+0xa800] ;  /* 0x00a800008888783b */ /* 0x000e620000000200 */
[----:B------:R-:W-:Y:S02]  /*3d30*/  CS2R R70, SRZ ;  /* 0x0000000000467805 */ /* 0x000fe4000001ff00 */
[----:B------:R-:W-:Y:S02]  /*3d40*/  CS2R R68, SRZ ;  /* 0x0000000000447805 */ /* 0x000fe4000001ff00 */
[----:B------:R-:W-:Y:S01]  /*3d50*/  CS2R R62, SRZ ;  /* 0x00000000003e7805 */ /* 0x000fe2000001ff00 */
[----:B------:R1:W1:Y:S01]  /*3d60*/  LDSM.16.M88.4 R140, [R172] ;  /* 0x00000000ac8c783b */ /* 0x0002620000000200 */
[----:B------:R-:W-:-:S02]  /*3d70*/  CS2R R60, SRZ ;  /* 0x00000000003c7805 */ /* 0x000fc4000001ff00 */
[----:B------:R-:W-:Y:S02]  /*3d80*/  CS2R R66, SRZ ;  /* 0x0000000000427805 */ /* 0x000fe4000001ff00 */
[----:B------:R-:W-:Y:S01]  /*3d90*/  CS2R R64, SRZ ;  /* 0x0000000000407805 */ /* 0x000fe2000001ff00 */
[----:B------:R1:W1:Y:S01]  /*3da0*/  LDSM.16.M88.4 R144, [R172+0x800] ;  /* 0x00080000ac90783b */ /* 0x0002620000000200 */
        /* <DEDUP_REMOVED lines=13> */
[----:B------:R-:W-:Y:S01]  /*3e80*/  CS2R R36, SRZ ;  /* 0x0000000000247805 */ /* 0x000fe2000001ff00 */
[----:B------:R-:W-:Y:S01]  /*3e90*/  IMAD.MOV.U32 R196, RZ, RZ, R183 ;  /* 0x000000ffffc47224 */ /* 0x000fe200078e00b7 */
[----:B------:R1:W1:Y:S01]  /*3ea0*/  LDSM.16.M88.4 R160, [R171+0x800] ;  /* 0x00080000aba0783b */ /* 0x0002620000000200 */
[----:B------:R-:W-:Y:S01]  /*3eb0*/  LEA.HI R2, R2, R0, RZ, 0x3 ;  /* 0x0000000002027211 */ /* 0x000fe200078f18ff */
[----:B------:R-:W-:Y:S01]  /*3ec0*/  ULDC UR5, c[0x0][0x398] ;  /* 0x0000e60000057ab9 */ /* 0x000fe20000000800 */
[----:B------:R-:W-:Y:S02]  /*3ed0*/  ULDC UR6, c[0x0][0x2ec] ;  /* 0x0000bb0000067ab9 */ /* 0x000fe40000000800 */
[----:B------:R-:W-:Y:S01]  /*3ee0*/  LOP3.LUT R2, R2, 0xfffffff8, RZ, 0xc0, !PT ;  /* 0xfffffff802027812 */ /* 0x000fe200078ec0ff */
[----:B------:R-:W-:-:S04]  /*3ef0*/  IMAD.IADD R249, R217, 0x1, R239 ;  /* 0x00000001d9f97824 */ /* 0x000fc800078e02ef */
[----:B------:R-:W-:Y:S02]  /*3f00*/  IMAD.IADD R234, R0, 0x1, -R2 ;  /* 0x0000000100ea7824 */ /* 0x000fe400078e0a02 */
[----:B------:R-:W-:-:S03]  /*3f10*/  IMAD.IADD R223, R217, 0x1, R249 ;  /* 0x00000001d9df7824 */ /* 0x000fc600078e02f9 */
[C---:B------:R-:W-:Y:S01]  /*3f20*/  LOP3.LUT P1, RZ, R234.reuse, 0x4, RZ, 0xc0, !PT ;  /* 0x00000004eaff7812 */ /* 0x040fe2000782c0ff */
[----:B------:R-:W-:Y:S01]  /*3f30*/  IMAD.IADD R0, R219, 0x1, R212 ;  /* 0x00000001db007824 */ /* 0x000fe200078e02d4 */
[----:B------:R-:W-:Y:S01]  /*3f40*/  LOP3.LUT P0, RZ, R234, 0x2, RZ, 0xc0, !PT ;  /* 0x00000002eaff7812 */ /* 0x000fe2000780c0ff */
[----:B------:R-:W-:Y:S01]  /*3f50*/  IMAD.IADD R222, R217, 0x1, R223 ;  /* 0x00000001d9de7824 */ /* 0x000fe200078e02df */
[----:B------:R-:W-:Y:S02]  /*3f60*/  SEL R167, R167, R175, !P3 ;  /* 0x000000afa7a77207 */ /* 0x000fe40005800000 */
[----:B------:R-:W-:Y:S01]  /*3f70*/  IADD3 R0, -R186, 0x80, R0 ;  /* 0x00000080ba007810 */ /* 0x000fe20007ffe100 */
[----:B------:R-:W-:Y:S01]  /*3f80*/  IMAD.IADD R221, R217, 0x1, R222 ;  /* 0x00000001d9dd7824 */ /* 0x000fe200078e02de */
[----:B------:R-:W-:Y:S01]  /*3f90*/  SEL R173, R173, 0xffffffe0, !P0 ;  /* 0xffffffe0adad7807 */ /* 0x000fe20004000000 */
[----:B------:R-:W-:Y:S01]  /*3fa0*/  IMAD R226, R226, 0x38, RZ ;  /* 0x00000038e2e27824 */ /* 0x000fe200078e02ff */
[----:B------:R-:W-:Y:S01]  /*3fb0*/  CS2R R42, SRZ ;  /* 0x00000000002a7805 */ /* 0x000fe2000001ff00 */
[----:B------:R-:W-:Y:S01]  /*3fc0*/  VIADD R235, R0, -UR10 ;  /* 0x8000000a00eb7c36 */ /* 0x000fe20008000000 */
[----:B------:R-:W-:Y:S01]  /*3fd0*/  SEL R165, R165, 0xffffffc0, !P1 ;  /* 0xffffffc0a5a57807 */ /* 0x000fe20004800000 */
[----:B------:R-:W-:Y:S01]  /*3fe0*/  IMAD R167, R167, 0x2, R177 ;  /* 0x00000002a7a77824 */ /* 0x000fe200078e02b1 */
[----:B------:R-:W-:Y:S01]  /*3ff0*/  @P1 LOP3.LUT R250, R250, 0x8, RZ, 0xfc, !PT ;  /* 0x00000008fafa1812 */ /* 0x000fe200078efcff */
[----:B------:R-:W-:-:S02]  /*4000*/  IMAD.IADD R224, R217, 0x1, R221 ;  /* 0x00000001d9e07824 */ /* 0x000fc400078e02dd */
[----:B------:R-:W-:Y:S02]  /*4010*/  IMAD.IADD R168, R169, 0x1, R173 ;  /* 0x00000001a9a87824 */ /* 0x000fe400078e02ad */
[----:B--2---:R-:W-:-:S05]  /*4020*/  VIADD R2, R4, 0x1000 ;  /* 0x0000100004027836 */ /* 0x004fca0000000000 */
[----:B------:R-:W-:-:S05]  /*4030*/  SEL R2, R2, R4, !P3 ;  /* 0x0000000402027207 */ /* 0x000fca0005800000 */
[----:B-1--4-:R-:W-:-:S07]  /*4040*/  IMAD R166, R2, 0x2, R177 ;  /* 0x0000000202a67824 */ /* 0x012fce00078e02b1 */
.L_x_168:
[----:B------:R-:W0:Y:S01]  /*4050*/  LDGDEPBAR ;  /* 0x00000000000079af */ /* 0x000e220000000000 */
[----:B------:R-:W-:Y:S01]  /*4060*/  IADD3 R4, P0, R237, R216, RZ ;  /* 0x000000d8ed047210 */ /* 0x000fe20007f1e0ff */
[C---:B------:R-:W-:Y:S01]  /*4070*/  IMAD.IADD R124, R167.reuse, 0x1, R165 ;  /* 0x00000001a77c7824 */ /* 0x040fe200078e02a5 */
[----:B------:R-:W-:Y:S03]  /*4080*/  IADD3 R0, R167, R173, RZ ;  /* 0x000000ada7007210 */ /* 0x000fe60007ffe0ff */
[----:B------:R-:W-:Y:S01]  /*4090*/  IMAD.X R5, R236, 0x1, R215, P0 ;  /* 0x00000001ec057824 */ /* 0x000fe200000e06d7 */
[----:B------:R-:W-:Y:S04]  /*40a0*/  DEPBAR.LE SB0, 0x0 ;  /* 0x000080000000791a */ /* 0x000fe80000000000 */
[----:B------:R-:W-:Y:S06]  /*40b0*/  BAR.SYNC.DEFER_BLOCKING 0x0 ;  /* 0x0000000000007b1d */ /* 0x000fec0000010000 */
[----:B-----5:R-:W5:Y:S04]  /*40c0*/  LDG.E R182, desc[UR12][R4.64] ;  /* 0x0000000c04b67981 */ /* 0x020f68000c1e1900 */
[----:B------:R-:W5:Y:S04]  /*40d0*/  LDG.E R181, desc[UR12][R4.64+0x20] ;  /* 0x0000200c04b57981 */ /* 0x000f68000c1e1900 */
[----:B------:R-:W5:Y:S04]  /*40e0*/  LDG.E R180, desc[UR12][R4.64+0x80] ;  /* 0x0000800c04b47981 */ /* 0x000f68000c1e1900 */
[----:B------:R1:W5:Y:S04]  /*40f0*/  LDG.E R179, desc[UR12][R4.64+0xa0] ;  /* 0x0000a00c04b37981 */ /* 0x000368000c1e1900 */
[----:B------:R-:W-:Y:S04]  /*4100*/  LDSM.16.M88.4 R32, [R167] ;  /* 0x00000000a720783b */ /* 0x000fe80000000200 */
[----:B------:R-:W1:Y:S04]  /*4110*/  LDSM.16.M88.4 R16, [R174+0x6000] ;  /* 0x00600000ae10783b */ /* 0x000e680000000200 */
[----:B------:R-:W2:Y:S04]  /*4120*/  LDSM.16.M88.4 R28, [R167+0x1000] ;  /* 0x00100000a71c783b */ /* 0x000ea80000000200 */
[----:B------:R-:W4:Y:S04]  /*4130*/  LDSM.16.M88.4 R100, [R174+0x6800] ;  /* 0x00680000ae64783b */ /* 0x000f280000000200 */
[----:B------:R-:W-:Y:S04]  /*4140*/  LDSM.16.M88.4 R104, [R0] ;  /* 0x000000000068783b */ /* 0x000fe80000000200 */
[----:B------:R-:W3:Y:S04]  /*4150*/  LDSM.16.M88.4 R108, [R172+-0x4000] ;  /* 0xffc00000ac6c783b */ /* 0x000ee80000000200 */
[----:B------:R2:W3:Y:S04]  /*4160*/  LDSM.16.M88.4 R112, [R0+0x1000] ;  /* 0x001000000070783b */ /* 0x0004e80000000200 */
[----:B------:R-:W3:Y:S04]  /*4170*/  LDSM.16.M88.4 R116, [R172+-0x3800] ;  /* 0xffc80000ac74783b */ /* 0x000ee80000000200 */
[----:B------:R-:W-:Y:S04]  /*4180*/  LDSM.16.M88.4 R120, [R170+-0x4000] ;  /* 0xffc00000aa78783b */ /* 0x000fe80000000200 */
[----:B------:R-:W-:Y:S01]  /*4190*/  LDSM.16.M88.4 R128, [R170+-0x3800] ;  /* 0xffc80000aa80783b */ /* 0x000fe20000000200 */
[-C--:B-1----:R-:W-:Y:S03]  /*41a0*/  HMMA.16816.F32.BF16 R4, R32, R16.reuse, RZ ;  /* 0x000000102004723c */ /* 0x082fe600000418ff */
[----:B--2---:R-:W-:Y:S03]  /*41b0*/  IADD3 R0, R0, R165, RZ ;  /* 0x000000a500007210 */ /* 0x004fe60007ffe0ff */
[C---:B------:R-:W-:Y:S06]  /*41c0*/  HMMA.16816.F32.BF16 R8, R28.reuse, R16, RZ ;  /* 0x000000101c08723c */ /* 0x040fec00000418ff */
[-C--:B------:R-:W-:Y:S06]  /*41d0*/  HMMA.16816.F32.BF16 R12, R28, R18.reuse, RZ ;  /* 0x000000121c0c723c */ /* 0x080fec00000418ff */
[C---:B------:R-:W-:Y:S06]  /*41e0*/  HMMA.16816.F32.BF16 R16, R32.reuse, R18, RZ ;  /* 0x000000122010723c */ /* 0x040fec00000418ff */
[-C--:B----4-:R-:W-:Y:S06]  /*41f0*/  HMMA.16816.F32.BF16 R20, R32, R100.reuse, RZ ;  /* 0x000000642014723c */ /* 0x090fec00000418ff */
[C---:B------:R-:W-:Y:S06]  /*4200*/  HMMA.16816.F32.BF16 R24, R28.reuse, R100, RZ ;  /* 0x000000641c18723c */ /* 0x040fec00000418ff */
[-C--:B------:R-:W-:Y:S06]  /*4210*/  HMMA.16816.F32.BF16 R28, R28, R102.reuse, RZ ;  /* 0x000000661c1c723c */ /* 0x080fec00000418ff */
[----:B------:R-:W-:Y:S01]  /*4220*/  HMMA.16816.F32.BF16 R32, R32, R102, RZ ;  /* 0x000000662020723c */ /* 0x000fe200000418ff */
[----:B------:R-:W1:Y:S04]  /*4230*/  LDSM.16.M88.4 R100, [R124] ;  /* 0x000000007c64783b */ /* 0x000e680000000200 */
[----:B------:R-:W2:Y:S01]  /*4240*/  LDSM.16.M88.4 R124, [R124+0x1000] ;  /* 0x001000007c7c783b */ /* 0x000ea20000000200 */
[-C--:B---3--:R-:W-:Y:S06]  /*4250*/  HMMA.16816.F32.BF16 R4, R104, R108.reuse, R4 ;  /* 0x0000006c6804723c */ /* 0x088fec0000041804 */
[C---:B------:R-:W-:Y:S06]  /*4260*/  HMMA.16816.F32.BF16 R8, R112.reuse, R108, R8 ;  /* 0x0000006c7008723c */ /* 0x040fec0000041808 */
[-C--:B------:R-:W-:Y:S06]  /*4270*/  HMMA.16816.F32.BF16 R12, R112, R110.reuse, R12 ;  /* 0x0000006e700c723c */ /* 0x080fec000004180c */
[C---:B------:R-:W-:Y:S01]  /*4280*/  HMMA.16816.F32.BF16 R16, R104.reuse, R110, R16 ;  /* 0x0000006e6810723c */ /* 0x040fe20000041810 */
[----:B------:R-:W-:Y:S05]  /*4290*/  LDSM.16.M88.4 R108, [R171+-0x4000] ;  /* 0xffc00000ab6c783b */ /* 0x000fea0000000200 */
[-C--:B------:R-:W-:Y:S06]  /*42a0*/  HMMA.16816.F32.BF16 R20, R104, R116.reuse, R20 ;  /* 0x000000746814723c */ /* 0x080fec0000041814 */
[C---:B------:R-:W-:Y:S06]  /*42b0*/  HMMA.16816.F32.BF16 R24, R112.reuse, R116, R24 ;  /* 0x000000747018723c */ /* 0x040fec0000041818 */
[-C--:B------:R-:W-:Y:S01]  /*42c0*/  HMMA.16816.F32.BF16 R28, R112, R118.reuse, R28 ;  /* 0x00000076701c723c */ /* 0x080fe2000004181c */
[----:B------:R-:W-:Y:S05]  /*42d0*/  LDSM.16.M88.4 R112, [R0+0x1000] ;  /* 0x001000000070783b */ /* 0x000fea0000000200 */
[----:B------:R-:W-:Y:S01]  /*42e0*/  HMMA.16816.F32.BF16 R32, R104, R118, R32 ;  /* 0x000000766820723c */ /* 0x000fe20000041820 */
[----:B------:R-:W3:Y:S04]  /*42f0*/  LDSM.16.M88.4 R104, [R0] ;  /* 0x000000000068783b */ /* 0x000ee80000000200 */
[----:B------:R-:W4:Y:S01]  /*4300*/  LDSM.16.M88.4 R116, [R171+-0x3800] ;  /* 0xffc80000ab74783b */ /* 0x000f220000000200 */
[-C--:B-1----:R-:W-:Y:S06]  /*4310*/  HMMA.16816.F32.BF16 R4, R100, R120.reuse, R4 ;  /* 0x000000786404723c */ /* 0x082fec0000041804 */
[C---:B--2---:R-:W-:Y:S06]  /*4320*/  HMMA.16816.F32.BF16 R8, R124.reuse, R120, R8 ;  /* 0x000000787c08723c */ /* 0x044fec0000041808 */
[-C--:B------:R-:W-:Y:S05]  /*4330*/  HMMA.16816.F32.BF16 R12, R124, R122.reuse, R12 ;  /* 0x0000007a7c0c723c */ /* 0x080fea000004180c */
[----:B------:R-:W-:Y:S01]  /*4340*/  MOV R120, R185 ;  /* 0x000000b900787202 */ /* 0x000fe20000000f00 */
[C---:B------:R-:W-:Y:S05]  /*4350*/  HMMA.16816.F32.BF16 R16, R100.reuse, R122, R16 ;  /* 0x0000007a6410723c */ /* 0x040fea0000041810 */
[----:B------:R-:W-:Y:S01]  /*4360*/  IMAD.MOV.U32 R121, RZ, RZ, R184 ;  /* 0x000000ffff797224 */ /* 0x000fe200078e00b8 */
[-C--:B------:R-:W-:Y:S06]  /*4370*/  HMMA.16816.F32.BF16 R20, R100, R128.reuse, R20 ;  /* 0x000000806414723c */ /* 0x080fec0000041814 */
[C---:B------:R-:W-:Y:S06]  /*4380*/  HMMA.16816.F32.BF16 R24, R124.reuse, R128, R24 ;  /* 0x000000807c18723c */ /* 0x040fec0000041818 */
[-C--:B------:R-:W-:Y:S06]  /*4390*/  HMMA.16816.F32.BF16 R28, R124, R130.reuse, R28 ;  /* 0x000000827c1c723c */ /* 0x080fec000004181c */
[----:B------:R-:W-:Y:S06]  /*43a0*/  HMMA.16816.F32.BF16 R32, R100, R130, R32 ;  /* 0x000000826420723c */ /* 0x000fec0000041820 */
[-C--:B---3--:R-:W-:Y:S05]  /*43b0*/  HMMA.16816.F32.BF16 R4, R104, R108.reuse, R4 ;  /* 0x0000006c6804723c */ /* 0x088fea0000041804 */
[----:B------:R-:W-:Y:S01]  /*43c0*/  IMAD.SHL.U32 R100, R187, 0x40, RZ ;  /* 0x00000040bb647824 */ /* 0x000fe200078e00ff */
[C---:B------:R-:W-:Y:S04]  /*43d0*/  HMMA.16816.F32.BF16 R8, R112.reuse, R108, R8 ;  /* 0x0000006c7008723c */ /* 0x040fe80000041808 */
[----:B------:R-:W-:Y:S02]  /*43e0*/  ISETP.GE.AND P0, PT, R100, R235, PT ;  /* 0x000000eb6400720c */ /* 0x000fe40003f06270 */
[-C--:B------:R-:W-:Y:S06]  /*43f0*/  HMMA.16816.F32.BF16 R12, R112, R110.reuse, R12 ;  /* 0x0000006e700c723c */ /* 0x080fec000004180c */
[C---:B------:R-:W-:Y:S06]  /*4400*/  HMMA.16816.F32.BF16 R16, R104.reuse, R110, R16 ;  /* 0x0000006e6810723c */ /* 0x040fec0000041810 */
[-C--:B----4-:R-:W-:Y:S06]  /*4410*/  HMMA.16816.F32.BF16 R20, R104, R116.reuse, R20 ;  /* 0x000000746814723c */ /* 0x090fec0000041814 */
[C---:B------:R-:W-:Y:S06]  /*4420*/  HMMA.16816.F32.BF16 R24, R112.reuse, R116, R24 ;  /* 0x000000747018723c */ /* 0x040fec0000041818 */
[-C--:B------:R-:W-:Y:S01]  /*4430*/  HMMA.16816.F32.BF16 R28, R112, R118.reuse, R28 ;  /* 0x00000076701c723c */ /* 0x080fe2000004181c */
[----:B------:R-:W1:Y:S05]  /*4440*/  LDC R112, c[0x0][0x394] ;  /* 0x0000e500ff707b82 */ /* 0x000e6a0000000800 */
[----:B------:R-:W-:Y:S01]  /*4450*/  HMMA.16816.F32.BF16 R32, R104, R118, R32 ;  /* 0x000000766820723c */ /* 0x000fe20000041820 */
[----:B------:R-:W-:Y:S11]  /*4460*/  @!UPT UIADD3 URZ, URZ, URZ, URZ ;  /* 0x0000003f3f3ff290 */ /* 0x000ff6000fffe03f */
[----:B------:R-:W-:Y:S01]  /*4470*/  @!UPT UIADD3 URZ, URZ, URZ, URZ ;  /* 0x0000003f3f3ff290 */ /* 0x000fe2000fffe03f */
[----:B------:R-:W-:Y:S11]  /*4480*/  @!P0 BRA `(.L_x_164) ;  /* 0x0000000000248947 */ /* 0x000ff60003800000 */
[----:B------:R-:W-:Y:S01]  /*4490*/  IADD3 R2, R100, 0x40, RZ ;  /* 0x0000004064027810 */ /* 0x000fe20007ffe0ff */
[C---:B------:R-:W-:Y:S02]  /*44a0*/  IMAD.IADD R0, R219.reuse, 0x1, R212 ;  /* 0x00000001db007824 */ /* 0x040fe400078e02d4 */
[----:B------:R-:W-:Y:S02]  /*44b0*/  VIADD R101, R219, 0x80 ;  /* 0x00000080db657836 */ /* 0x000fe40000000000 */
[----:B-1----:R-:W-:Y:S01]  /*44c0*/  IMAD.MOV.U32 R112, RZ, RZ, R209 ;  /* 0x000000ffff707224 */ /* 0x002fe200078e00d1 */
[----:B------:R-:W-:Y:S02]  /*44d0*/  IADD3 R0, R209, R0, -R186 ;  /* 0x00000000d1007210 */ /* 0x000fe40007ffe8ba */
[----:B------:R-:W-:Y:S02]  /*44e0*/  ISETP.LT.AND P0, PT, R101, R186, PT ;  /* 0x000000ba6500720c */ /* 0x000fe40003f01270 */
[----:B------:R-:W-:Y:S11]  /*44f0*/  ISETP.GE.AND P1, PT, R2, R0, PT ;  /* 0x000000000200720c */ /* 0x000ff60003f26270 */
[----:B------:R-:W-:Y:S02]  /*4500*/  @!UPT UIADD3 URZ, URZ, URZ, URZ ;  /* 0x0000003f3f3ff290 */ /* 0x000fe4000fffe03f */
[----:B------:R-:W-:Y:S05]  /*4510*/  @!P1 BRA P0, `(.L_x_165) ;  /* 0x00000008000c9947 */ /* 0x000fea0000000000 */
.L_x_164:
[----:B------:R-:W-:Y:S01]  /*4520*/  IADD3 R102, R186, 0x1, -R212 ;  /* 0x00000001ba667810 */ /* 0x000fe20007ffe8d4 */
[----:B------:R-:W-:Y:S01]  /*4530*/  IMAD.IADD R100, R238, 0x1, R100 ;  /* 0x00000001ee647824 */ /* 0x000fe200078e0264 */
[----:B-1----:R-:W-:Y:S01]  /*4540*/  IADD3 R111, -R112, R186, -R212 ;  /* 0x000000ba706f7210 */ /* 0x002fe20007ffe9d4 */
[----:B------:R-:W-:Y:S02]  /*4550*/  IMAD R0, R233, 0x80, R243 ;  /* 0x00000080e9007824 */ /* 0x000fe400078e02f3 */
[----:B------:R-:W-:Y:S01]  /*4560*/  VIADD R102, R102, UR5 ;  /* 0x0000000566667c36 */ /* 0x000fe20008000000 */
[-C--:B------:R-:W-:Y:S01]  /*4570*/  VIADDMNMX R2, R111, R100.reuse, RZ, !PT ;  /* 0x000000646f027246 */ /* 0x080fe200078001ff */
[C---:B------:R-:W-:Y:S02]  /*4580*/  VIADD R110, R0.reuse, 0x1 ;  /* 0x00000001006e7836 */ /* 0x040fe40000000000 */
[----:B------:R-:W-:Y:S01]  /*4590*/  VIADD R109, R0, 0x8 ;  /* 0x00000008006d7836 */ /* 0x000fe20000000000 */
[----:B------:R-:W-:Y:S01]  /*45a0*/  VIADDMNMX R101, R102, R100, R186, PT ;  /* 0x0000006466657246 */ /* 0x000fe200038001ba */
[----:B------:R-:W-:Y:S01]  /*45b0*/  VIADD R108, R0, 0x9 ;  /* 0x00000009006c7836 */ /* 0x000fe20000000000 */
[-C--:B------:R-:W-:Y:S01]  /*45c0*/  ISETP.GE.AND P0, PT, R110, R2.reuse, PT ;  /* 0x000000026e00720c */ /* 0x080fe20003f06270 */
[C---:B------:R-:W-:Y:S01]  /*45d0*/  VIADD R107, R0.reuse, 0x10 ;  /* 0x00000010006b7836 */ /* 0x040fe20000000000 */
[CC--:B------:R-:W-:Y:S01]  /*45e0*/  ISETP.GE.AND P1, PT, R0.reuse, R2.reuse, PT ;  /* 0x000000020000720c */ /* 0x0c0fe20003f26270 */
[----:B------:R-:W-:Y:S01]  /*45f0*/  VIADD R106, R0, 0x11 ;  /* 0x00000011006a7836 */ /* 0x000fe20000000000 */
[-C--:B------:R-:W-:Y:S01]  /*4600*/  ISETP.GE.OR P0, PT, R110, R101.reuse, !P0 ;  /* 0x000000656e00720c */ /* 0x080fe20004706670 */
[C---:B------:R-:W-:Y:S01]  /*4610*/  VIADD R105, R0.reuse, 0x18 ;  /* 0x0000001800697836 */ /* 0x040fe20000000000 */
[-C--:B------:R-:W-:Y:S01]  /*4620*/  ISETP.GE.AND P5, PT, R109, R2.reuse, PT ;  /* 0x000000026d00720c */ /* 0x080fe20003fa6270 */
[----:B------:R-:W-:Y:S01]  /*4630*/  VIADD R104, R0, 0x19 ;  /* 0x0000001900687836 */ /* 0x000fe20000000000 */
[----:B------:R-:W-:Y:S01]  /*4640*/  FSEL R5, R5, -INF , !P0 ;  /* 0xff80000005057808 */ /* 0x000fe20004000000 */
[----:B------:R-:W-:Y:S01]  /*4650*/  VIADD R103, R100, 0x20 ;  /* 0x0000002064677836 */ /* 0x000fe20000000000 */
[-C--:B------:R-:W-:Y:S01]  /*4660*/  ISETP.GE.AND P6, PT, R108, R2.reuse, PT ;  /* 0x000000026c00720c */ /* 0x080fe20003fc6270 */
[----:B------:R-:W-:Y:S01]  /*4670*/  VIADD R113, R100, 0x28 ;  /* 0x0000002864717836 */ /* 0x000fe20000000000 */
[-C--:B------:R-:W-:Y:S01]  /*4680*/  ISETP.GE.AND P4, PT, R107, R2.reuse, PT ;  /* 0x000000026b00720c */ /* 0x080fe20003f86270 */
[----:B------:R-:W-:Y:S01]  /*4690*/  IMAD.MOV.U32 R209, RZ, RZ, R112 ;  /* 0x000000ffffd17224 */ /* 0x000fe200078e0070 */
[-C--:B------:R-:W-:Y:S02]  /*46a0*/  ISETP.GE.AND P3, PT, R106, R2.reuse, PT ;  /* 0x000000026a00720c */ /* 0x080fe40003f66270 */
[-C--:B------:R-:W-:Y:S02]  /*46b0*/  ISETP.GE.AND P2, PT, R105, R2.reuse, PT ;  /* 0x000000026900720c */ /* 0x080fe40003f46270 */
[----:B------:R-:W-:Y:S01]  /*46c0*/  ISETP.GE.AND P0, PT, R104, R2, PT ;  /* 0x000000026800720c */ /* 0x000fe20003f06270 */
[----:B------:R-:W-:Y:S01]  /*46d0*/  VIADD R2, R100, 0x8 ;  /* 0x0000000864027836 */ /* 0x000fe20000000000 */
[-C--:B------:R-:W-:Y:S02]  /*46e0*/  ISETP.GE.OR P1, PT, R0, R101.reuse, !P1 ;  /* 0x000000650000720c */ /* 0x080fe40004f26670 */
[C-C-:B------:R-:W-:Y:S02]  /*46f0*/  IADD3 R114, R102.reuse, 0x8, R100.reuse ;  /* 0x0000000866727810 */ /* 0x140fe40007ffe064 */
[C-C-:B------:R-:W-:Y:S02]  /*4700*/  IADD3 R115, R102.reuse, 0x20, R100.reuse ;  /* 0x0000002066737810 */ /* 0x140fe40007ffe064 */
[----:B------:R-:W-:Y:S02]  /*4710*/  IADD3 R116, R102, 0x28, R100 ;  /* 0x0000002866747810 */ /* 0x000fe40007ffe064 */
[-C--:B------:R-:W-:Y:S02]  /*4720*/  ISETP.GE.OR P0, PT, R104, R101.reuse, !P0 ;  /* 0x000000656800720c */ /* 0x080fe40004706670 */
[----:B------:R-:W-:Y:S02]  /*4730*/  FSEL R4, R4, -INF , !P1 ;  /* 0xff80000004047808 */ /* 0x000fe40004800000 */
[----:B------:R-:W-:Y:S02]  /*4740*/  VIADDMNMX R100, R111, R2, RZ, !PT ;  /* 0x000000026f647246 */ /* 0x000fe400078001ff */
[-C--:B------:R-:W-:Y:S02]  /*4750*/  ISETP.GE.OR P1, PT, R109, R101.reuse, !P5 ;  /* 0x000000656d00720c */ /* 0x080fe40006f26670 */
[-C--:B------:R-:W-:Y:S02]  /*4760*/  ISETP.GE.OR P5, PT, R108, R101.reuse, !P6 ;  /* 0x000000656c00720c */ /* 0x080fe400077a6670 */
[-C--:B------:R-:W-:Y:S02]  /*4770*/  ISETP.GE.OR P4, PT, R107, R101.reuse, !P4 ;  /* 0x000000656b00720c */ /* 0x080fe40006786670 */
[-C--:B------:R-:W-:Y:S02]  /*4780*/  ISETP.GE.OR P3, PT, R106, R101.reuse, !P3 ;  /* 0x000000656a00720c */ /* 0x080fe40005f66670 */
[----:B------:R-:W-:Y:S02]  /*4790*/  ISETP.GE.OR P2, PT, R105, R101, !P2 ;  /* 0x000000656900720c */ /* 0x000fe40005746670 */
[----:B------:R-:W-:Y:S02]  /*47a0*/  P2R R101, PR, RZ, 0x1 ;  /* 0x00000001ff657803 */ /* 0x000fe40000000000 */
[----:B------:R-:W-:Y:S02]  /*47b0*/  VIMNMX R2, R114, R186, PT ;  /* 0x000000ba72027248 */ /* 0x000fe40003fe0100 */
[-C--:B------:R-:W-:Y:S02]  /*47c0*/  ISETP.GE.AND P0, PT, R110, R100.reuse, PT ;  /* 0x000000646e00720c */ /* 0x080fe40003f06270 */
[----:B------:R-:W-:Y:S02]  /*47d0*/  FSEL R16, R16, -INF , !P1 ;  /* 0xff80000010107808 */ /* 0x000fe40004800000 */
[----:B------:R-:W-:Y:S02]  /*47e0*/  ISETP.GE.AND P1, PT, R0, R100, PT ;  /* 0x000000640000720c */ /* 0x000fe40003f26270 */
[----:B------:R-:W-:Y:S02]  /*47f0*/  FSEL R32, R32, -INF , !P2 ;  /* 0xff80000020207808 */ /* 0x000fe40005000000 */
[----:B------:R-:W-:Y:S02]  /*4800*/  FSEL R21, R21, -INF , !P3 ;  /* 0xff80000015157808 */ /* 0x000fe40005800000 */
[----:B------:R-:W-:Y:S02]  /*4810*/  ISETP.GE.OR P0, PT, R110, R2, !P0 ;  /* 0x000000026e00720c */ /* 0x000fe40004706670 */
[----:B------:R-:W-:Y:S02]  /*4820*/  ISETP.GE.AND P2, PT, R105, R100, PT ;  /* 0x000000646900720c */ /* 0x000fe40003f46270 */
[----:B------:R-:W-:Y:S02]  /*4830*/  ISETP.NE.AND P3, PT, R101, RZ, PT ;  /* 0x000000ff6500720c */ /* 0x000fe40003f65270 */
[----:B------:R-:W-:Y:S02]  /*4840*/  FSEL R17, R17, -INF , !P5 ;  /* 0xff80000011117808 */ /* 0x000fe40006800000 */
[----:B------:R-:W-:Y:S02]  /*4850*/  ISETP.GE.OR P1, PT, R0, R2, !P1 ;  /* 0x000000020000720c */ /* 0x000fe40004f26670 */
[----:B------:R-:W-:Y:S02]  /*4860*/  ISETP.GE.AND P5, PT, R109, R100, PT ;  /* 0x000000646d00720c */ /* 0x000fe40003fa6270 */
[----:B------:R-:W-:Y:S02]  /*4870*/  FSEL R7, R7, -INF , !P0 ;  /* 0xff80000007077808 */ /* 0x000fe40004000000 */
[----:B------:R-:W-:Y:S02]  /*4880*/  ISETP.GE.OR P2, PT, R105, R2, !P2 ;  /* 0x000000026900720c */ /* 0x000fe40005746670 */
[----:B------:R-:W-:Y:S02]  /*4890*/  VIADDMNMX R103, R111, R103, RZ, !PT ;  /* 0x000000676f677246 */ /* 0x000fe400078001ff */
[----:B------:R-:W-:Y:S02]  /*48a0*/  FSEL R20, R20, -INF , !P4 ;  /* 0xff80000014147808 */ /* 0x000fe40006000000 */
[----:B------:R-:W-:Y:S02]  /*48b0*/  FSEL R33, R33, -INF , !P3 ;  /* 0xff80000021217808 */ /* 0x000fe40005800000 */
[-C--:B------:R-:W-:Y:S02]  /*48c0*/  ISETP.GE.AND P0, PT, R104, R100.reuse, PT ;  /* 0x000000646800720c */ /* 0x080fe40003f06270 */
[-C--:B------:R-:W-:Y:S02]  /*48d0*/  ISETP.GE.AND P4, PT, R108, R100.reuse, PT ;  /* 0x000000646c00720c */ /* 0x080fe40003f86270 */
[-C--:B------:R-:W-:Y:S02]  /*48e0*/  ISETP.GE.AND P3, PT, R106, R100.reuse, PT ;  /* 0x000000646a00720c */ /* 0x080fe40003f66270 */
[----:B------:R-:W-:Y:S02]  /*48f0*/  FSEL R6, R6, -INF , !P1 ;  /* 0xff80000006067808 */ /* 0x000fe40004800000 */
[----:B------:R-:W-:Y:S02]  /*4900*/  VIADDMNMX R102, R111, R113, RZ, !PT ;  /* 0x000000716f667246 */ /* 0x000fe400078001ff */
[----:B------:R-:W-:Y:S02]  /*4910*/  ISETP.GE.AND P6, PT, R107, R100, PT ;  /* 0x000000646b00720c */ /* 0x000fe40003fc6270 */
[-C--:B------:R-:W-:Y:S02]  /*4920*/  ISETP.GE.OR P1, PT, R109, R2.reuse, !P5 ;  /* 0x000000026d00720c */ /* 0x080fe40006f26670 */
[----:B------:R-:W-:Y:S02]  /*4930*/  P2R R111, PR, RZ, 0x4 ;  /* 0x00000004ff6f7803 */ /* 0x000fe40000000000 */
[----:B------:R-:W-:Y:S02]  /*4940*/  ISETP.GE.OR P0, PT, R104, R2, !P0 ;  /* 0x000000026800720c */ /* 0x000fe40004706670 */
[----:B------:R-:W-:Y:S02]  /*4950*/  VIMNMX R100, R115, R186, PT ;  /* 0x000000ba73647248 */ /* 0x000fe40003fe0100 */
[-C--:B------:R-:W-:Y:S02]  /*4960*/  ISETP.GE.AND P2, PT, R110, R103.reuse, PT ;  /* 0x000000676e00720c */ /* 0x080fe40003f46270 */
[-C--:B------:R-:W-:Y:S02]  /*4970*/  ISETP.GE.OR P4, PT, R108, R2.reuse, !P4 ;  /* 0x000000026c00720c */ /* 0x080fe40006786670 */
[-C--:B------:R-:W-:Y:S02]  /*4980*/  ISETP.GE.OR P5, PT, R106, R2.reuse, !P3 ;  /* 0x000000026a00720c */ /* 0x080fe40005fa6670 */
[----:B------:R-:W-:Y:S02]  /*4990*/  ISETP.GE.OR P6, PT, R107, R2, !P6 ;  /* 0x000000026b00720c */ /* 0x000fe400077c6670 */
[----:B------:R-:W-:Y:S02]  /*49a0*/  FSEL R18, R18, -INF , !P1 ;  /* 0xff80000012127808 */ /* 0x000fe40004800000 */
[-C--:B------:R-:W-:Y:S02]  /*49b0*/  ISETP.GE.AND P3, PT, R0, R103.reuse, PT ;  /* 0x000000670000720c */ /* 0x080fe40003f66270 */
[----:B------:R-:W-:Y:S02]  /*49c0*/  VIMNMX R2, R116, R186, PT ;  /* 0x000000ba74027248 */ /* 0x000fe40003fe0100 */
[----:B------:R-:W-:Y:S02]  /*49d0*/  ISETP.GE.AND P1, PT, R0, R102, PT ;  /* 0x000000660000720c */ /* 0x000fe40003f26270 */
[----:B------:R-:W-:Y:S02]  /*49e0*/  P2R R101, PR, RZ, 0x1 ;  /* 0x00000001ff657803 */ /* 0x000fe40000000000 */
[C---:B------:R-:W-:Y:S02]  /*49f0*/  ISETP.GE.OR P2, PT, R110.reuse, R100, !P2 ;  /* 0x000000646e00720c */ /* 0x040fe40005746670 */
[----:B------:R-:W-:Y:S02]  /*4a00*/  FSEL R19, R19, -INF , !P4 ;  /* 0xff80000013137808 */ /* 0x000fe40006000000 */
[----:B------:R-:W-:Y:S02]  /*4a10*/  ISETP.GE.AND P0, PT, R110, R102, PT ;  /* 0x000000666e00720c */ /* 0x000fe40003f06270 */
[C---:B------:R-:W-:Y:S02]  /*4a20*/  ISETP.GE.OR P4, PT, R0.reuse, R100, !P3 ;  /* 0x000000640000720c */ /* 0x040fe40005f86670 */
[----:B------:R-:W-:Y:S02]  /*4a30*/  FSEL R23, R23, -INF , !P5 ;  /* 0xff80000017177808 */ /* 0x000fe40006800000 */
[-C--:B------:R-:W-:Y:S02]  /*4a40*/  ISETP.GE.OR P3, PT, R0, R2.reuse, !P1 ;  /* 0x000000020000720c */ /* 0x080fe40004f66670 */
[----:B------:R-:W-:Y:S02]  /*4a50*/  FSEL R22, R22, -INF , !P6 ;  /* 0xff80000016167808 */ /* 0x000fe40007000000 */
[----:B------:R-:W-:Y:S02]  /*4a60*/  ISETP.NE.AND P5, PT, R101, RZ, PT ;  /* 0x000000ff6500720c */ /* 0x000fe40003fa5270 */
[----:B------:R-:W-:Y:S02]  /*4a70*/  P2R R0, PR, RZ, 0x4 ;  /* 0x00000004ff007803 */ /* 0x000fe40000000000 */
[----:B------:R-:W-:Y:S02]  /*4a80*/  ISETP.GE.OR P6, PT, R110, R2, !P0 ;  /* 0x000000026e00720c */ /* 0x000fe400047c6670 */
[-C--:B------:R-:W-:Y:S02]  /*4a90*/  ISETP.GE.AND P2, PT, R109, R103.reuse, PT ;  /* 0x000000676d00720c */ /* 0x080fe40003f46270 */
[----:B------:R-:W-:Y:S02]  /*4aa0*/  ISETP.NE.AND P1, PT, R111, RZ, PT ;  /* 0x000000ff6f00720c */ /* 0x000fe40003f25270 */
[----:B------:R-:W-:Y:S02]  /*4ab0*/  ISETP.GE.AND P0, PT, R109, R102, PT ;  /* 0x000000666d00720c */ /* 0x000fe40003f06270 */
[----:B------:R-:W-:Y:S02]  /*4ac0*/  FSEL R35, R35, -INF , !P5 ;  /* 0xff80000023237808 */ /* 0x000fe40006800000 */
[----:B------:R-:W-:Y:S02]  /*4ad0*/  FSEL R8, R8, -INF , !P4 ;  /* 0xff80000008087808 */ /* 0x000fe40006000000 */
[C---:B------:R-:W-:Y:S02]  /*4ae0*/  ISETP.GE.OR P5, PT, R109.reuse, R100, !P2 ;  /* 0x000000646d00720c */ /* 0x040fe400057a6670 */
[----:B------:R-:W-:Y:S02]  /*4af0*/  FSEL R34, R34, -INF , !P1 ;  /* 0xff80000022227808 */ /* 0x000fe40004800000 */
[----:B------:R-:W-:Y:S02]  /*4b00*/  FSEL R10, R10, -INF , !P3 ;  /* 0xff8000000a0a7808 */ /* 0x000fe40005800000 */
[----:B------:R-:W-:Y:S02]  /*4b10*/  ISETP.NE.AND P2, PT, R0, RZ, PT ;  /* 0x000000ff0000720c */ /* 0x000fe40003f45270 */
[----:B------:R-:W-:Y:S02]  /*4b20*/  ISETP.GE.OR P4, PT, R109, R2, !P0 ;  /* 0x000000026d00720c */ /* 0x000fe40004786670 */
[CC--:B------:R-:W-:Y:S02]  /*4b30*/  ISETP.GE.AND P1, PT, R108.reuse, R103.reuse, PT ;  /* 0x000000676c00720c */ /* 0x0c0fe40003f26270 */
[C---:B------:R-:W-:Y:S02]  /*4b40*/  ISETP.GE.AND P3, PT, R108.reuse, R102, PT ;  /* 0x000000666c00720c */ /* 0x040fe40003f66270 */
[-C--:B------:R-:W-:Y:S02]  /*4b50*/  ISETP.GE.AND P0, PT, R107, R103.reuse, PT ;  /* 0x000000676b00720c */ /* 0x080fe40003f06270 */
[----:B------:R-:W-:Y:S02]  /*4b60*/  FSEL R9, R9, -INF , !P2 ;  /* 0xff80000009097808 */ /* 0x000fe40005000000 */
[C---:B------:R-:W-:Y:S02]  /*4b70*/  ISETP.GE.OR P1, PT, R108.reuse, R100, !P1 ;  /* 0x000000646c00720c */ /* 0x040fe40004f26670 */
[----:B------:R-:W-:Y:S02]  /*4b80*/  ISETP.GE.OR P3, PT, R108, R2, !P3 ;  /* 0x000000026c00720c */ /* 0x000fe40005f66670 */
[C---:B------:R-:W-:Y:S02]  /*4b90*/  ISETP.GE.AND P2, PT, R107.reuse, R102, PT ;  /* 0x000000666b00720c */ /* 0x040fe40003f46270 */
[----:B------:R-:W-:Y:S02]  /*4ba0*/  ISETP.GE.OR P0, PT, R107, R100, !P0 ;  /* 0x000000646b00720c */ /* 0x000fe40004706670 */
[----:B------:R-:W-:Y:S02]  /*4bb0*/  FSEL R11, R11, -INF , !P6 ;  /* 0xff8000000b0b7808 */ /* 0x000fe40007000000 */
[----:B------:R-:W-:Y:S02]  /*4bc0*/  FSEL R12, R12, -INF , !P5 ;  /* 0xff8000000c0c7808 */ /* 0x000fe40006800000 */
[----:B------:R-:W-:Y:S02]  /*4bd0*/  FSEL R14, R14, -INF , !P4 ;  /* 0xff8000000e0e7808 */ /* 0x000fe40006000000 */
[----:B------:R-:W-:Y:S02]  /*4be0*/  FSEL R13, R13, -INF , !P1 ;  /* 0xff8000000d0d7808 */ /* 0x000fe40004800000 */
[----:B------:R-:W-:Y:S02]  /*4bf0*/  ISETP.GE.OR P2, PT, R107, R2, !P2 ;  /* 0x000000026b00720c */ /* 0x000fe40005746670 */
[----:B------:R-:W-:Y:S02]  /*4c00*/  FSEL R15, R15, -INF , !P3 ;  /* 0xff8000000f0f7808 */ /* 0x000fe40005800000 */
[----:B------:R-:W-:Y:S02]  /*4c10*/  FSEL R24, R24, -INF , !P0 ;  /* 0xff80000018187808 */ /* 0x000fe40004000000 */
[-C--:B------:R-:W-:Y:S02]  /*4c20*/  ISETP.GE.AND P5, PT, R106, R103.reuse, PT ;  /* 0x000000676a00720c */ /* 0x080fe40003fa6270 */
[CC--:B------:R-:W-:Y:S02]  /*4c30*/  ISETP.GE.AND P4, PT, R105.reuse, R103.reuse, PT ;  /* 0x000000676900720c */ /* 0x0c0fe40003f86270 */
[----:B------:R-:W-:Y:S02]  /*4c40*/  ISETP.GE.AND P6, PT, R104, R103, PT ;  /* 0x000000676800720c */ /* 0x000fe40003fc6270 */
[-C--:B------:R-:W-:Y:S02]  /*4c50*/  ISETP.GE.AND P3, PT, R106, R102.reuse, PT ;  /* 0x000000666a00720c */ /* 0x080fe40003f66270 */
[CC--:B------:R-:W-:Y:S02]  /*4c60*/  ISETP.GE.AND P1, PT, R105.reuse, R102.reuse, PT ;  /* 0x000000666900720c */ /* 0x0c0fe40003f26270 */
[----:B------:R-:W-:Y:S02]  /*4c70*/  ISETP.GE.AND P0, PT, R104, R102, PT ;  /* 0x000000666800720c */ /* 0x000fe40003f06270 */
[----:B------:R-:W-:Y:S02]  /*4c80*/  FSEL R26, R26, -INF , !P2 ;  /* 0xff8000001a1a7808 */ /* 0x000fe40005000000 */
[C---:B------:R-:W-:Y:S02]  /*4c90*/  ISETP.GE.OR P5, PT, R106.reuse, R100, !P5 ;  /* 0x000000646a00720c */ /* 0x040fe40006fa6670 */
[----:B------:R-:W-:Y:S02]  /*4ca0*/  ISETP.GE.OR P3, PT, R106, R2, !P3 ;  /* 0x000000026a00720c */ /* 0x000fe40005f66670 */
[CC--:B------:R-:W-:Y:S02]  /*4cb0*/  ISETP.GE.OR P4, PT, R105.reuse, R100.reuse, !P4 ;  /* 0x000000646900720c */ /* 0x0c0fe40006786670 */
[C---:B------:R-:W-:Y:S02]  /*4cc0*/  ISETP.GE.OR P2, PT, R104.reuse, R100, !P6 ;  /* 0x000000646800720c */ /* 0x040fe40007746670 */
[-C--:B------:R-:W-:Y:S02]  /*4cd0*/  ISETP.GE.OR P1, PT, R105, R2.reuse, !P1 ;  /* 0x000000026900720c */ /* 0x080fe40004f26670 */
[----:B------:R-:W-:Y:S02]  /*4ce0*/  ISETP.GE.OR P0, PT, R104, R2, !P0 ;  /* 0x000000026800720c */ /* 0x000fe40004706670 */
[----:B------:R-:W-:Y:S02]  /*4cf0*/  FSEL R25, R25, -INF , !P5 ;  /* 0xff80000019197808 */ /* 0x000fe40006800000 */
[----:B------:R-:W-:Y:S02]  /*4d00*/  FSEL R27, R27, -INF , !P3 ;  /* 0xff8000001b1b7808 */ /* 0x000fe40005800000 */
[----:B------:R-:W-:Y:S02]  /*4d10*/  FSEL R28, R28, -INF , !P4 ;  /* 0xff8000001c1c7808 */ /* 0x000fe40006000000 */
[----:B------:R-:W-:Y:S02]  /*4d20*/  FSEL R29, R29, -INF , !P2 ;  /* 0xff8000001d1d7808 */ /* 0x000fe40005000000 */
[----:B------:R-:W-:Y:S02]  /*4d30*/  FSEL R30, R30, -INF , !P1 ;  /* 0xff8000001e1e7808 */ /* 0x000fe40004800000 */
[----:B------:R-:W-:Y:S07]  /*4d40*/  FSEL R31, R31, -INF , !P0 ;  /* 0xff8000001f1f7808 */ /* 0x000fee0004000000 */
.L_x_165:
[C---:B------:R-:W-:Y:S01]  /*4d50*/  FMUL.FTZ R100, R207.reuse, 1.4426950216293334961 ;  /* 0x3fb8aa3bcf647820 */ /* 0x040fe20000410000 */
[----:B------:R-:W-:Y:S01]  /*4d60*/  FSETP.NEU.FTZ.AND P0, PT, R207, -INF , PT ;  /* 0xff800000cf00780b */ /* 0x000fe20003f1d000 */
[----:B------:R-:W-:Y:S01]  /*4d70*/  FMUL.FTZ R0, R208, 1.4426950216293334961 ;  /* 0x3fb8aa3bd0007820 */ /* 0x000fe20000410000 */
[----:B------:R-:W-:Y:S01]  /*4d80*/  FMUL.FTZ R2, R205, 1.4426950216293334961 ;  /* 0x3fb8aa3bcd027820 */ /* 0x000fe20000410000 */
[----:B------:R-:W-:Y:S02]  /*4d90*/  LOP3.LUT P2, RZ, R234, 0x4, RZ, 0xc0, !PT ;  /* 0x00000004eaff7812 */ /* 0x000fe4000784c0ff */
[----:B------:R-:W-:Y:S02]  /*4da0*/  FSEL R100, R100, RZ, P0 ;  /* 0x000000ff64647208 */ /* 0x000fe40000000000 */
[----:B------:R-:W-:Y:S02]  /*4db0*/  FSETP.NEU.FTZ.AND P0, PT, R208, -INF , PT ;  /* 0xff800000d000780b */ /* 0x000fe40003f1d000 */
[----:B------:R-:W-:Y:S01]  /*4dc0*/  MOV R165, 0x40 ;  /* 0x0000004000a57802 */ /* 0x000fe20000000f00 */
[--C-:B------:R-:W-:Y:S01]  /*4dd0*/  FFMA.FTZ R4, R4, UR6, -R100.reuse ;  /* 0x0000000604047c23 */ /* 0x100fe20008010864 */
[--C-:B------:R-:W-:Y:S01]  /*4de0*/  FFMA.FTZ R32, R32, UR6, -R100.reuse ;  /* 0x0000000620207c23 */ /* 0x100fe20008010864 */
[--C-:B------:R-:W-:Y:S01]  /*4df0*/  FFMA.FTZ R5, R5, UR6, -R100.reuse ;  /* 0x0000000605057c23 */ /* 0x100fe20008010864 */
[--C-:B------:R-:W-:Y:S01]  /*4e00*/  FFMA.FTZ R16, R16, UR6, -R100.reuse ;  /* 0x0000000610107c23 */ /* 0x100fe20008010864 */
[----:B------:R1:W-:Y:S01]  /*4e10*/  MUFU.EX2 R108, R4 ;  /* 0x00000004006c7308 */ /* 0x0003e20000000800 */
[--C-:B------:R-:W-:Y:S01]  /*4e20*/  FFMA.FTZ R17, R17, UR6, -R100.reuse ;  /* 0x0000000611117c23 */ /* 0x100fe20008010864 */
[--C-:B------:R-:W-:Y:S01]  /*4e30*/  FFMA.FTZ R20, R20, UR6, -R100.reuse ;  /* 0x0000000614147c23 */ /* 0x100fe20008010864 */
[--C-:B------:R-:W-:Y:S01]  /*4e40*/  FFMA.FTZ R21, R21, UR6, -R100.reuse ;  /* 0x0000000615157c23 */ /* 0x100fe20008010864 */
[----:B------:R-:W-:Y:S01]  /*4e50*/  FFMA.FTZ R100, R33, UR6, -R100 ;  /* 0x0000000621647c23 */ /* 0x000fe20008010864 */
[----:B------:R-:W-:Y:S02]  /*4e60*/  SEL R165, R165, 0xffffffc0, !P2 ;  /* 0xffffffc0a5a57807 */ /* 0x000fe40005000000 */
[----:B------:R-:W-:Y:S03]  /*4e70*/  ISETP.GT.AND P3, PT, R187, R231, PT ;  /* 0x000000e7bb00720c */ /* 0x000fe60003f64270 */
[----:B------:R-:W2:Y:S10]  /*4e80*/  MUFU.EX2 R115, R5 ;  /* 0x0000000500737308 */ /* 0x000eb40000000800 */
[----:B------:R-:W-:Y:S01]  /*4e90*/  MUFU.EX2 R200, R16 ;  /* 0x0000001000c87308 */ /* 0x000fe20000000800 */
[----:B-1----:R-:W-:Y:S01]  /*4ea0*/  FSEL R4, R0, RZ, P0 ;  /* 0x000000ff00047208 */ /* 0x002fe20000000000 */
[----:B------:R-:W-:Y:S01]  /*4eb0*/  FMUL.FTZ R0, R206, 1.4426950216293334961 ;  /* 0x3fb8aa3bce007820 */ /* 0x000fe20000410000 */
[----:B------:R-:W-:Y:S03]  /*4ec0*/  FSETP.NEU.FTZ.AND P0, PT, R205, -INF , PT ;  /* 0xff800000cd00780b */ /* 0x000fe60003f1d000 */
[--C-:B------:R-:W-:Y:S01]  /*4ed0*/  FFMA.FTZ R34, R34, UR6, -R4.reuse ;  /* 0x0000000622227c23 */ /* 0x100fe20008010804 */
[----:B------:R-:W-:Y:S03]  /*4ee0*/  FSEL R2, R2, RZ, P0 ;  /* 0x000000ff02027208 */ /* 0x000fe60000000000 */
[----:B------:R-:W-:Y:S01]  /*4ef0*/  MUFU.EX2 R199, R17 ;  /* 0x0000001100c77308 */ /* 0x000fe20000000800 */
[--C-:B------:R-:W-:Y:S01]  /*4f00*/  FFMA.FTZ R6, R6, UR6, -R4.reuse ;  /* 0x0000000606067c23 */ /* 0x100fe20008010804 */
[--C-:B------:R-:W-:Y:S01]  /*4f10*/  FFMA.FTZ R7, R7, UR6, -R4.reuse ;  /* 0x0000000607077c23 */ /* 0x100fe20008010804 */
[--C-:B------:R-:W-:Y:S01]  /*4f20*/  FFMA.FTZ R18, R18, UR6, -R4.reuse ;  /* 0x0000000612127c23 */ /* 0x100fe20008010804 */
[--C-:B------:R-:W-:Y:S01]  /*4f30*/  FFMA.FTZ R19, R19, UR6, -R4.reuse ;  /* 0x0000000613137c23 */ /* 0x100fe20008010804 */
[--C-:B------:R-:W-:Y:S01]  /*4f40*/  FFMA.FTZ R22, R22, UR6, -R4.reuse ;  /* 0x0000000616167c23 */ /* 0x100fe20008010804 */
[--C-:B------:R-:W-:Y:S01]  /*4f50*/  FFMA.FTZ R23, R23, UR6, -R4.reuse ;  /* 0x0000000617177c23 */ /* 0x100fe20008010804 */
[----:B------:R-:W-:Y:S03]  /*4f60*/  FFMA.FTZ R4, R35, UR6, -R4 ;  /* 0x0000000623047c23 */ /* 0x000fe60008010804 */
[----:B------:R-:W-:Y:S01]  /*4f70*/  MUFU.EX2 R114, R6 ;  /* 0x0000000600727308 */ /* 0x000fe20000000800 */
[--C-:B------:R-:W-:Y:S01]  /*4f80*/  FFMA.FTZ R28, R28, UR6, -R2.reuse ;  /* 0x000000061c1c7c23 */ /* 0x100fe20008010802 */
[--C-:B------:R-:W-:Y:S01]  /*4f90*/  FFMA.FTZ R8, R8, UR6, -R2.reuse ;  /* 0x0000000608087c23 */ /* 0x100fe20008010802 */
[--C-:B------:R-:W-:Y:S01]  /*4fa0*/  FFMA.FTZ R9, R9, UR6, -R2.reuse ;  /* 0x0000000609097c23 */ /* 0x100fe20008010802 */
[--C-:B------:R-:W-:Y:S01]  /*4fb0*/  FFMA.FTZ R12, R12, UR6, -R2.reuse ;  /* 0x000000060c0c7c23 */ /* 0x100fe20008010802 */
[--C-:B------:R-:W-:Y:S01]  /*4fc0*/  FFMA.FTZ R13, R13, UR6, -R2.reuse ;  /* 0x000000060d0d7c23 */ /* 0x100fe20008010802 */
[--C-:B------:R-:W-:Y:S01]  /*4fd0*/  FFMA.FTZ R24, R24, UR6, -R2.reuse ;  /* 0x0000000618187c23 */ /* 0x100fe20008010802 */
[--C-:B------:R-:W-:Y:S03]  /*4fe0*/  FFMA.FTZ R25, R25, UR6, -R2.reuse ;  /* 0x0000000619197c23 */ /* 0x100fe60008010802 */
[----:B------:R-:W1:Y:S01]  /*4ff0*/  MUFU.EX2 R113, R7 ;  /* 0x0000000700717308 */ /* 0x000e620000000800 */
[----:B------:R-:W-:Y:S01]  /*5000*/  FFMA.FTZ R2, R29, UR6, -R2 ;  /* 0x000000061d027c23 */ /* 0x000fe20008010802 */
[----:B------:R-:W-:Y:S04]  /*5010*/  FSETP.NEU.FTZ.AND P0, PT, R206, -INF , PT ;  /* 0xff800000ce00780b */ /* 0x000fe80003f1d000 */
[----:B------:R-:W-:Y:S04]  /*5020*/  FSEL R0, R0, RZ, P0 ;  /* 0x000000ff00007208 */ /* 0x000fe80000000000 */
[----:B------:R1:W-:Y:S01]  /*5030*/  MUFU.EX2 R201, R4 ;  /* 0x0000000400c97308 */ /* 0x0003e20000000800 */
[--C-:B------:R-:W-:Y:S01]  /*5040*/  FFMA.FTZ R30, R30, UR6, -R0.reuse ;  /* 0x000000061e1e7c23 */ /* 0x100fe20008010800 */
[--C-:B------:R-:W-:Y:S01]  /*5050*/  FFMA.FTZ R10, R10, UR6, -R0.reuse ;  /* 0x000000060a0a7c23 */ /* 0x100fe20008010800 */
[--C-:B------:R-:W-:Y:S01]  /*5060*/  FFMA.FTZ R11, R11, UR6, -R0.reuse ;  /* 0x000000060b0b7c23 */ /* 0x100fe20008010800 */
[--C-:B------:R-:W-:Y:S01]  /*5070*/  FFMA.FTZ R14, R14, UR6, -R0.reuse ;  /* 0x000000060e0e7c23 */ /* 0x100fe20008010800 */
[--C-:B------:R-:W-:Y:S05]  /*5080*/  FFMA.FTZ R15, R15, UR6, -R0.reuse ;  /* 0x000000060f0f7c23 */ /* 0x100fea0008010800 */
[----:B------:R3:W-:Y:S01]  /*5090*/  MUFU.EX2 R127, R2 ;  /* 0x00000002007f7308 */ /* 0x0007e20000000800 */
[--C-:B------:R-:W-:Y:S01]  /*50a0*/  FFMA.FTZ R26, R26, UR6, -R0.reuse ;  /* 0x000000061a1a7c23 */ /* 0x100fe20008010800 */
[--C-:B------:R-:W-:Y:S01]  /*50b0*/  FFMA.FTZ R27, R27, UR6, -R0.reuse ;  /* 0x000000061b1b7c23 */ /* 0x100fe20008010800 */
[----:B------:R-:W-:Y:S07]  /*50c0*/  FFMA.FTZ R0, R31, UR6, -R0 ;  /* 0x000000061f007c23 */ /* 0x000fee0008010800 */
[----:B------:R-:W-:Y:S10]  /*50d0*/  MUFU.EX2 R198, R18 ;  /* 0x0000001200c67308 */ /* 0x000ff40000000800 */
[----:B------:R-:W4:Y:S10]  /*50e0*/  MUFU.EX2 R197, R19 ;  /* 0x0000001300c57308 */ /* 0x000f340000000800 */
[----:B------:R-:W-:Y:S10]  /*50f0*/  MUFU.EX2 R112, R8 ;  /* 0x0000000800707308 */ /* 0x000ff40000000800 */
        /* <DEDUP_REMOVED lines=13> */
[----:B------:R-:W4:Y:S10]  /*51d0*/  MUFU.EX2 R202, R34 ;  /* 0x0000002200ca7308 */ /* 0x000f340000000800 */
[----:B------:R4:W-:Y:S10]  /*51e0*/  MUFU.EX2 R122, R0 ;  /* 0x00000000007a7308 */ /* 0x0009f40000000800 */
[----:B------:R-:W-:Y:S10]  /*51f0*/  MUFU.EX2 R128, R24 ;  /* 0x0000001800807308 */ /* 0x000ff40000000800 */
[----:B------:R-:W4:Y:S10]  /*5200*/  MUFU.EX2 R126, R25 ;  /* 0x00000019007e7308 */ /* 0x000f340000000800 */
[----:B------:R-:W-:Y:S10]  /*5210*/  MUFU.EX2 R125, R26 ;  /* 0x0000001a007d7308 */ /* 0x000ff40000000800 */
[----:B------:R-:W4:Y:S10]  /*5220*/  MUFU.EX2 R124, R27 ;  /* 0x0000001b007c7308 */ /* 0x000f340000000800 */
[----:B------:R-:W4:Y:S10]  /*5230*/  MUFU.EX2 R130, R28 ;  /* 0x0000001c00827308 */ /* 0x000f340000000800 */
[----:B------:R-:W4:Y:S01]  /*5240*/  MUFU.EX2 R123, R30 ;  /* 0x0000001e007b7308 */ /* 0x000f220000000800 */
[----:B--2---:R-:W-:Y:S02]  /*5250*/  F2FP.BF16.F32.PACK_AB R5, R115, R108 ;  /* 0x0000006c7305723e */ /* 0x004fe400000010ff */
[----:B-1----:R-:W-:Y:S02]  /*5260*/  F2FP.BF16.F32.PACK_AB R4, R113, R114 ;  /* 0x000000727104723e */ /* 0x002fe400000010ff */
[----:B---3--:R-:W-:Y:S01]  /*5270*/  F2FP.BF16.F32.PACK_AB R2, R199, R200 ;  /* 0x000000c8c702723e */ /* 0x008fe200000010ff */
[----:B------:R1:W-:Y:S01]  /*5280*/  STS [R193+0xe000], R5 ;  /* 0x00e00005c1007388 */ /* 0x0003e20000000800 */
[----:B----4-:R-:W-:Y:S02]  /*5290*/  F2FP.BF16.F32.PACK_AB R6, R197, R198 ;  /* 0x000000c6c506723e */ /* 0x010fe400000010ff */
[----:B------:R-:W-:Y:S01]  /*52a0*/  F2FP.BF16.F32.PACK_AB R0, R201, R202 ;  /* 0x000000cac900723e */ /* 0x000fe200000010ff */
[----:B------:R2:W-:Y:S04]  /*52b0*/  STS [R193+0xe400], R4 ;  /* 0x00e40004c1007388 */ /* 0x0005e80000000800 */
[----:B------:R3:W-:Y:S04]  /*52c0*/  STS [R195+0xe000], R2 ;  /* 0x00e00002c3007388 */ /* 0x0007e80000000800 */
[----:B------:R4:W-:Y:S01]  /*52d0*/  STS [R195+0xe400], R6 ;  /* 0x00e40006c3007388 */ /* 0x0009e20000000800 */
[----:B-1----:R-:W-:Y:S02]  /*52e0*/  F2FP.BF16.F32.PACK_AB R5, R111, R112 ;  /* 0x000000706f05723e */ /* 0x002fe400000010ff */
[----:B--2---:R-:W-:Y:S03]  /*52f0*/  F2FP.BF16.F32.PACK_AB R4, R109, R110 ;  /* 0x0000006e6d04723e */ /* 0x004fe600000010ff */
[----:B------:R1:W-:Y:S01]  /*5300*/  STS [R193+0xf000], R5 ;  /* 0x00f00005c1007388 */ /* 0x0003e20000000800 */
[----:B---3--:R-:W-:Y:S03]  /*5310*/  F2FP.BF16.F32.PACK_AB R2, R119, R116 ;  /* 0x000000747702723e */ /* 0x008fe600000010ff */
[----:B------:R2:W-:Y:S01]  /*5320*/  STS [R193+0xf400], R4 ;  /* 0x00f40004c1007388 */ /* 0x0005e20000000800 */
[----:B----4-:R-:W-:Y:S03]  /*5330*/  F2FP.BF16.F32.PACK_AB R6, R117, R118 ;  /* 0x000000767506723e */ /* 0x010fe600000010ff */
        /* <DEDUP_REMOVED lines=9> */
[----:B------:R4:W-:Y:S04]  /*53d0*/  STS [R194+0xe400], R0 ;  /* 0x00e40000c2007388 */ /* 0x0009e80000000800 */
[----:B------:R-:W-:Y:S01]  /*53e0*/  STS [R192+0xf000], R6 ;  /* 0x00f00006c0007388 */ /* 0x000fe20000000800 */
[----:B-1----:R-:W-:Y:S02]  /*53f0*/  F2FP.BF16.F32.PACK_AB R5, R124, R125 ;  /* 0x0000007d7c05723e */ /* 0x002fe400000010ff */
[----:B--2---:R-:W-:Y:S03]  /*5400*/  F2FP.BF16.F32.PACK_AB R4, R127, R130 ;  /* 0x000000827f04723e */ /* 0x004fe600000010ff */
[----:B------:R-:W-:Y:S01]  /*5410*/  STS [R192+0xf400], R5 ;  /* 0x00f40005c0007388 */ /* 0x000fe20000000800 */
[----:B---3--:R-:W-:Y:S03]  /*5420*/  F2FP.BF16.F32.PACK_AB R2, R122, R123 ;  /* 0x0000007b7a02723e */ /* 0x008fe600000010ff */
[----:B------:R-:W-:Y:S01]  /*5430*/  STS [R194+0xf000], R4 ;  /* 0x00f00004c2007388 */ /* 0x000fe20000000800 */
[----:B----4-:R-:W-:Y:S03]  /*5440*/  LEA R0, R175, R177, 0x1 ;  /* 0x000000b1af007211 */ /* 0x010fe600078e08ff */
[----:B------:R1:W-:Y:S04]  /*5450*/  STS [R194+0xf400], R2 ;  /* 0x00f40002c2007388 */ /* 0x0003e80000000800 */
[----:B------:R-:W2:Y:S08]  /*5460*/  LDSM.16.M88.4 R32, [R0+0x4000] ;  /* 0x004000000020783b */ /* 0x000eb00000000200 */
[----:B------:R3:W4:Y:S01]  /*5470*/  LDSM.16.M88.4 R28, [R0+0x5000] ;  /* 0x00500000001c783b */ /* 0x0007220000000200 */
[-C--:B-1----:R-:W-:Y:S07]  /*5480*/  IADD3 R2, R173, R0.reuse, RZ ;  /* 0x00000000ad027210 */ /* 0x082fee0007ffe0ff */
[----:B------:R-:W1:Y:S01]  /*5490*/  LDSM.16.M88.4 R100, [R2+0x4000] ;  /* 0x004000000264783b */ /* 0x000e620000000200 */
[C---:B---3--:R-:W-:Y:S07]  /*54a0*/  IADD3 R0, R165.reuse, R0, RZ ;  /* 0x00000000a5007210 */ /* 0x048fee0007ffe0ff */
[----:B------:R-:W3:Y:S01]  /*54b0*/  LDSM.16.M88.4 R104, [R2+0x5000] ;  /* 0x005000000268783b */ /* 0x000ee20000000200 */
[-C--:B--2---:R-:W-:Y:S06]  /*54c0*/  HMMA.16816.F32.BF16 R4, R32, R132.reuse, RZ ;  /* 0x000000842004723c */ /* 0x084fec00000418ff */
[C---:B----4-:R-:W-:Y:S06]  /*54d0*/  HMMA.16816.F32.BF16 R8, R28.reuse, R132, RZ ;  /* 0x000000841c08723c */ /* 0x050fec00000418ff */
[-C--:B------:R-:W-:Y:S06]  /*54e0*/  HMMA.16816.F32.BF16 R12, R28, R134.reuse, RZ ;  /* 0x000000861c0c723c */ /* 0x080fec00000418ff */
[C---:B------:R-:W-:Y:S06]  /*54f0*/  HMMA.16816.F32.BF16 R16, R32.reuse, R134, RZ ;  /* 0x000000862010723c */ /* 0x040fec00000418ff */
[-C--:B------:R-:W-:Y:S06]  /*5500*/  HMMA.16816.F32.BF16 R20, R32, R136.reuse, RZ ;  /* 0x000000882014723c */ /* 0x080fec00000418ff */
[C---:B------:R-:W-:Y:S06]  /*5510*/  HMMA.16816.F32.BF16 R24, R28.reuse, R136, RZ ;  /* 0x000000881c18723c */ /* 0x040fec00000418ff */
[-C--:B------:R-:W-:Y:S06]  /*5520*/  HMMA.16816.F32.BF16 R28, R28, R138.reuse, RZ ;  /* 0x0000008a1c1c723c */ /* 0x080fec00000418ff */
[----:B------:R-:W-:Y:S06]  /*5530*/  HMMA.16816.F32.BF16 R32, R32, R138, RZ ;  /* 0x0000008a2020723c */ /* 0x000fec00000418ff */
[-C--:B-1----:R-:W-:Y:S06]  /*5540*/  HMMA.16816.F32.BF16 R4, R100, R140.reuse, R4 ;  /* 0x0000008c6404723c */ /* 0x082fec0000041804 */
[C---:B---3--:R-:W-:Y:S06]  /*5550*/  HMMA.16816.F32.BF16 R8, R104.reuse, R140, R8 ;  /* 0x0000008c6808723c */ /* 0x048fec0000041808 */
[-C--:B------:R-:W-:Y:S06]  /*5560*/  HMMA.16816.F32.BF16 R12, R104, R142.reuse, R12 ;  /* 0x0000008e680c723c */ /* 0x080fec000004180c */
[C---:B------:R-:W-:Y:S06]  /*5570*/  HMMA.16816.F32.BF16 R16, R100.reuse, R142, R16 ;  /* 0x0000008e6410723c */ /* 0x040fec0000041810 */
[-C--:B------:R-:W-:Y:S06]  /*5580*/  HMMA.16816.F32.BF16 R20, R100, R144.reuse, R20 ;  /* 0x000000906414723c */ /* 0x080fec0000041814 */
[C---:B------:R-:W-:Y:S06]  /*5590*/  HMMA.16816.F32.BF16 R24, R104.reuse, R144, R24 ;  /* 0x000000906818723c */ /* 0x040fec0000041818 */
[-C--:B------:R-:W-:Y:S01]  /*55a0*/  HMMA.16816.F32.BF16 R28, R104, R146.reuse, R28 ;  /* 0x00000092681c723c */ /* 0x080fe2000004181c */
[----:B------:R-:W-:Y:S05]  /*55b0*/  LDSM.16.M88.4 R104, [R0+0x5000] ;  /* 0x005000000068783b */ /* 0x000fea0000000200 */
[----:B------:R-:W-:Y:S03]  /*55c0*/  HMMA.16816.F32.BF16 R32, R100, R146, R32 ;  /* 0x000000926420723c */ /* 0x000fe60000041820 */
[----:B------:R-:W1:Y:S03]  /*55d0*/  LDSM.16.M88.4 R100, [R0+0x4000] ;  /* 0x004000000064783b */ /* 0x000e660000000200 */
[-C--:B-1----:R-:W-:Y:S06]  /*55e0*/  HMMA.16816.F32.BF16 R4, R100, R148.reuse, R4 ;  /* 0x000000946404723c */ /* 0x082fec0000041804 */
[C---:B------:R-:W-:Y:S06]  /*55f0*/  HMMA.16816.F32.BF16 R8, R104.reuse, R148, R8 ;  /* 0x000000946808723c */ /* 0x040fec0000041808 */
[-C--:B------:R-:W-:Y:S06]  /*5600*/  HMMA.16816.F32.BF16 R12, R104, R150.reuse, R12 ;  /* 0x00000096680c723c */ /* 0x080fec000004180c */
[C---:B------:R-:W-:Y:S06]  /*5610*/  HMMA.16816.F32.BF16 R16, R100.reuse, R150, R16 ;  /* 0x000000966410723c */ /* 0x040fec0000041810 */
[-C--:B------:R-:W-:Y:S06]  /*5620*/  HMMA.16816.F32.BF16 R20, R100, R152.reuse, R20 ;  /* 0x000000986414723c */ /* 0x080fec0000041814 */
[C---:B------:R-:W-:Y:S06]  /*5630*/  HMMA.16816.F32.BF16 R24, R104.reuse, R152, R24 ;  /* 0x000000986818723c */ /* 0x040fec0000041818 */
[-C--:B------:R-:W-:Y:S06]  /*5640*/  HMMA.16816.F32.BF16 R28, R104, R154.reuse, R28 ;  /* 0x0000009a681c723c */ /* 0x080fec000004181c */
[----:B------:R-:W-:Y:S05]  /*5650*/  HMMA.16816.F32.BF16 R32, R100, R154, R32 ;  /* 0x0000009a6420723c */ /* 0x000fea0000041820 */
[----:B------:R-:W-:Y:S05]  /*5660*/  IADD3 R104, R165, R2, RZ ;  /* 0x00000002a5687210 */ /* 0x000fea0007ffe0ff */
[----:B------:R-:W1:Y:S08]  /*5670*/  LDSM.16.M88.4 R100, [R104+0x4000] ;  /* 0x004000006864783b */ /* 0x000e700000000200 */
[----:B------:R-:W2:Y:S01]  /*5680*/  LDSM.16.M88.4 R104, [R104+0x5000] ;  /* 0x005000006868783b */ /* 0x000ea20000000200 */
[-C--:B-1----:R-:W-:Y:S06]  /*5690*/  HMMA.16816.F32.BF16 R4, R100, R156.reuse, R4 ;  /* 0x0000009c6404723c */ /* 0x082fec0000041804 */
[C---:B--2---:R-:W-:Y:S06]  /*56a0*/  HMMA.16816.F32.BF16 R8, R104.reuse, R156, R8 ;  /* 0x0000009c6808723c */ /* 0x044fec0000041808 */
[-C--:B------:R-:W-:Y:S06]  /*56b0*/  HMMA.16816.F32.BF16 R12, R104, R158.reuse, R12 ;  /* 0x0000009e680c723c */ /* 0x080fec000004180c */
[C---:B------:R-:W-:Y:S06]  /*56c0*/  HMMA.16816.F32.BF16 R16, R100.reuse, R158, R16 ;  /* 0x0000009e6410723c */ /* 0x040fec0000041810 */
[C---:B-----5:R-:W-:Y:S01]  /*56d0*/  FADD.FTZ R4, -R182.reuse, R4 ;  /* 0x00000004b6047221 */ /* 0x060fe20000010100 */
[-C--:B------:R-:W-:Y:S04]  /*56e0*/  HMMA.16816.F32.BF16 R20, R100, R160.reuse, R20 ;  /* 0x000000a06414723c */ /* 0x080fe80000041814 */
[----:B------:R-:W-:Y:S02]  /*56f0*/  FADD.FTZ R5, -R182, R5 ;  /* 0x00000005b6057221 */ /* 0x000fe40000010100 */
[C---:B------:R-:W-:Y:S05]  /*5700*/  HMMA.16816.F32.BF16 R24, R104.reuse, R160, R24 ;  /* 0x000000a06818723c */ /* 0x040fea0000041818 */
[----:B------:R-:W-:Y:S01]  /*5710*/  FMUL.FTZ R4, R108, R4 ;  /* 0x000000046c047220 */ /* 0x000fe20000410000 */
[-C--:B------:R-:W-:Y:S05]  /*5720*/  HMMA.16816.F32.BF16 R28, R104, R162.reuse, R28 ;  /* 0x000000a2681c723c */ /* 0x080fea000004181c */
[----:B------:R-:W-:Y:S01]  /*5730*/  FMUL.FTZ R5, R115, R5 ;  /* 0x0000000573057220 */ /* 0x000fe20000410000 */
[----:B------:R-:W-:Y:S05]  /*5740*/  HMMA.16816.F32.BF16 R32, R100, R162, R32 ;  /* 0x000000a26420723c */ /* 0x000fea0000041820 */
[C---:B------:R-:W-:Y:S01]  /*5750*/  FADD.FTZ R9, -R180.reuse, R9 ;  /* 0x00000009b4097221 */ /* 0x040fe20000010100 */
[C---:B------:R-:W-:Y:S01]  /*5760*/  FADD.FTZ R6, -R181.reuse, R6 ;  /* 0x00000006b5067221 */ /* 0x040fe20000010100 */
[----:B------:R-:W-:Y:S01]  /*5770*/  FADD.FTZ R7, -R181, R7 ;  /* 0x00000007b5077221 */ /* 0x000fe20000010100 */
[C---:B------:R-:W-:Y:S03]  /*5780*/  FADD.FTZ R8, -R180.reuse, R8 ;  /* 0x00000008b4087221 */ /* 0x040fe60000010100 */
[C---:B------:R-:W-:Y:S01]  /*5790*/  FADD.FTZ R10, -R179.reuse, R10 ;  /* 0x0000000ab30a7221 */ /* 0x040fe20000010100 */
[C---:B------:R-:W-:Y:S01]  /*57a0*/  FADD.FTZ R11, -R179.reuse, R11 ;  /* 0x0000000bb30b7221 */ /* 0x040fe20000010100 */
[C---:B------:R-:W-:Y:S01]  /*57b0*/  FADD.FTZ R12, -R180.reuse, R12 ;  /* 0x0000000cb40c7221 */ /* 0x040fe20000010100 */
[----:B------:R-:W-:Y:S01]  /*57c0*/  FADD.FTZ R13, -R180, R13 ;  /* 0x0000000db40d7221 */ /* 0x000fe20000010100 */
[C---:B------:R-:W-:Y:S01]  /*57d0*/  FADD.FTZ R14, -R179.reuse, R14 ;  /* 0x0000000eb30e7221 */ /* 0x040fe20000010100 */
[----:B------:R-:W-:Y:S01]  /*57e0*/  FADD.FTZ R15, -R179, R15 ;  /* 0x0000000fb30f7221 */ /* 0x000fe20000010100 */
[----:B------:R-:W-:Y:S01]  /*57f0*/  FMUL.FTZ R9, R111, R9 ;  /* 0x000000096f097220 */ /* 0x000fe20000410000 */
[----:B------:R-:W-:Y:S01]  /*5800*/  F2FP.BF16.F32.PACK_AB R111, R5, R4 ;  /* 0x00000004056f723e */ /* 0x000fe200000010ff */
[----:B------:R-:W-:Y:S01]  /*5810*/  FMUL.FTZ R6, R114, R6 ;  /* 0x0000000672067220 */ /* 0x000fe20000410000 */
        /* <DEDUP_REMOVED lines=8> */
[C---:B------:R-:W-:Y:S01]  /*58a0*/  FADD.FTZ R16, -R182.reuse, R16 ;  /* 0x00000010b6107221 */ /* 0x040fe20000010100 */
[C---:B------:R-:W-:Y:S01]  /*58b0*/  FADD.FTZ R17, -R182.reuse, R17 ;  /* 0x00000011b6117221 */ /* 0x040fe20000010100 */
[C---:B------:R-:W-:Y:S01]  /*58c0*/  FADD.FTZ R18, -R181.reuse, R18 ;  /* 0x00000012b5127221 */ /* 0x040fe20000010100 */
[C---:B------:R-:W-:Y:S01]  /*58d0*/  FADD.FTZ R19, -R181.reuse, R19 ;  /* 0x00000013b5137221 */ /* 0x040fe20000010100 */
[C---:B------:R-:W-:Y:S01]  /*58e0*/  FADD.FTZ R20, -R182.reuse, R20 ;  /* 0x00000014b6147221 */ /* 0x040fe20000010100 */
[----:B------:R-:W-:Y:S01]  /*58f0*/  FADD.FTZ R21, -R182, R21 ;  /* 0x00000015b6157221 */ /* 0x000fe20000010100 */
[C---:B------:R-:W-:Y:S01]  /*5900*/  FADD.FTZ R22, -R181.reuse, R22 ;  /* 0x00000016b5167221 */ /* 0x040fe20000010100 */
[----:B------:R-:W-:Y:S01]  /*5910*/  FADD.FTZ R23, -R181, R23 ;  /* 0x00000017b5177221 */ /* 0x000fe20000010100 */
[C---:B------:R-:W-:Y:S01]  /*5920*/  FADD.FTZ R24, -R180.reuse, R24 ;  /* 0x00000018b4187221 */ /* 0x040fe20000010100 */
[C---:B------:R-:W-:Y:S01]  /*5930*/  FADD.FTZ R25, -R180.reuse, R25 ;  /* 0x00000019b4197221 */ /* 0x040fe20000010100 */
[----:B------:R-:W-:Y:S01]  /*5940*/  FADD.FTZ R26, -R179, R26 ;  /* 0x0000001ab31a7221 */ /* 0x000fe20000010100 */
[----:B------:R-:W-:Y:S01]  /*5950*/  F2FP.BF16.F32.PACK_AB R110, R7, R6 ;  /* 0x00000006076e723e */ /* 0x000fe200000010ff */
[----:B------:R-:W-:Y:S01]  /*5960*/  FADD.FTZ R27, -R179, R27 ;  /* 0x0000001bb31b7221 */ /* 0x000fe20000010100 */
[C---:B------:R-:W-:Y:S01]  /*5970*/  FADD.FTZ R28, -R180.reuse, R28 ;  /* 0x0000001cb41c7221 */ /* 0x040fe20000010100 */
[----:B------:R-:W-:Y:S01]  /*5980*/  F2FP.BF16.F32.PACK_AB R109, R9, R8 ;  /* 0x00000008096d723e */ /* 0x000fe200000010ff */
[----:B------:R-:W-:Y:S01]  /*5990*/  FADD.FTZ R29, -R180, R29 ;  /* 0x0000001db41d7221 */ /* 0x000fe20000010100 */
[----:B------:R-:W-:Y:S01]  /*59a0*/  FADD.FTZ R30, -R179, R30 ;  /* 0x0000001eb31e7221 */ /* 0x000fe20000010100 */
[----:B------:R-:W-:Y:S01]  /*59b0*/  F2FP.BF16.F32.PACK_AB R108, R11, R10 ;  /* 0x0000000a0b6c723e */ /* 0x000fe200000010ff */
[----:B------:R-:W-:Y:S01]  /*59c0*/  FADD.FTZ R31, -R179, R31 ;  /* 0x0000001fb31f7221 */ /* 0x000fe20000010100 */
[C---:B------:R-:W-:Y:S01]  /*59d0*/  FADD.FTZ R32, -R182.reuse, R32 ;  /* 0x00000020b6207221 */ /* 0x040fe20000010100 */
[----:B------:R-:W-:Y:S01]  /*59e0*/  F2FP.BF16.F32.PACK_AB R15, R15, R2 ;  /* 0x000000020f0f723e */ /* 0x000fe200000010ff */
        /* <DEDUP_REMOVED lines=18> */
[----:B------:R-:W-:Y:S01]  /*5b10*/  F2FP.BF16.F32.PACK_AB R11, R11, R22 ;  /* 0x000000160b0b723e */ /* 0x000fe200000010ff */
        /* <DEDUP_REMOVED lines=12> */
[----:B------:R-:W-:Y:S02]  /*5be0*/  FMUL.FTZ R8, R201, R35 ;  /* 0x00000023c9087220 */ /* 0x000fe40000410000 */
[----:B------:R-:W-:Y:S03]  /*5bf0*/  F2FP.BF16.F32.PACK_AB R2, R2, R32 ;  /* 0x000000200202723e */ /* 0x000fe600000010ff */
[----:B------:R-:W-:Y:S01]  /*5c00*/  F2FP.BF16.F32.PACK_AB R8, R8, R34 ;  /* 0x000000220808723e */ /* 0x000fe200000010ff */
[----:B------:R-:W-:Y:S06]  /*5c10*/  @!P3 BRA `(.L_x_166) ;  /* 0x000000000088b947 */ /* 0x000fec0003800000 */
[----:B------:R-:W1:Y:S01]  /*5c20*/  LDC R18, c[0x0][0x240] ;  /* 0x00009000ff127b82 */ /* 0x000e620000000800 */
[----:B------:R-:W-:Y:S02]  /*5c30*/  ISETP.GE.AND P0, PT, R210, UR4, PT ;  /* 0x00000004d2007c0c */ /* 0x000fe4000bf06270 */
[----:B------:R-:W-:Y:S04]  /*5c40*/  LOP3.LUT R0, R187, 0x1, RZ, 0xc0, !PT ;  /* 0x00000001bb007812 */ /* 0x000fe800078ec0ff */
[----:B------:R-:W-:Y:S01]  /*5c50*/  ISETP.NE.U32.AND P1, PT, R0, 0x1, PT ;  /* 0x000000010000780c */ /* 0x000fe20003f25070 */
[----:B------:R-:W-:Y:S05]  /*5c60*/  IMAD.MOV.U32 R0, RZ, RZ, -0x2000 ;  /* 0xffffe000ff007424 */ /* 0x000fea00078e00ff */
[----:B------:R-:W-:Y:S01]  /*5c70*/  SEL R0, R0, 0x2000, !P1 ;  /* 0x0000200000007807 */ /* 0x000fe20004800000 */
[----:B------:R-:W2:Y:S04]  /*5c80*/  @!P0 LDC R17, c[0x0][0x244] ;  /* 0x00009100ff118b82 */ /* 0x000ea80000000800 */
        /* <DEDUP_REMOVED lines=9> */
[----:B------:R-:W-:Y:S01]  /*5d20*/  LEA.HI.X.SX32 R4, R4, R191, 0x1, P1 ;  /* 0x000000bf04047211 */ /* 0x000fe200008f0eff */
[----:B------:R-:W-:Y:S04]  /*5d30*/  IMAD.MOV.U32 R190, RZ, RZ, R5 ;  /* 0x000000ffffbe7224 */ /* 0x000fe800078e0005 */
[----:B------:R-:W-:Y:S01]  /*5d40*/  IMAD.MOV.U32 R191, RZ, RZ, R4 ;  /* 0x000000ffffbf7224 */ /* 0x000fe200078e0004 */
[C---:B------:R-:W-:Y:S04]  /*5d50*/  @!P0 LEA R4, P1, R18.reuse, R190, 0x6 ;  /* 0x000000be12048211 */ /* 0x040fe800078230ff */
        /* <DEDUP_REMOVED lines=14> */
.L_x_166:
[----:B------:R-:W-:Y:S01]  /*5e40*/  STS [R193+0xa000], R111 ;  /* 0x00a0006fc1007388 */ /* 0x000fe20000000800 */
[C---:B------:R-:W-:Y:S02]  /*5e50*/  IADD3 R0, R164.reuse, 0x40, RZ ;  /* 0x00000040a4007810 */ /* 0x040fe40007ffe0ff */
[----:B------:R-:W-:Y:S01]  /*5e60*/  @P2 IADD3 R0, R164, -0x40, RZ ;  /* 0xffffffc0a4002810 */ /* 0x000fe20007ffe0ff */
[----:B------:R-:W-:Y:S01]  /*5e70*/  STS [R193+0xa400], R110 ;  /* 0x00a4006ec1007388 */ /* 0x000fe20000000800 */
[----:B------:R-:W-:Y:S03]  /*5e80*/  LEA R117, R240, R177, 0x1 ;  /* 0x000000b1f0757211 */ /* 0x000fe600078e08ff */
[----:B------:R-:W-:Y:S04]  /*5e90*/  STS [R195+0xa000], R14 ;  /* 0x00a0000ec3007388 */ /* 0x000fe80000000800 */
        /* <DEDUP_REMOVED lines=12> */
[----:B------:R-:W-:Y:S01]  /*5f60*/  STS [R194+0xb400], R6 ;  /* 0x00b40006c2007388 */ /* 0x000fe20000000800 */
[----:B------:R-:W-:Y:S06]  /*5f70*/  BAR.SYNC.DEFER_BLOCKING 0x0 ;  /* 0x0000000000007b1d */ /* 0x000fec0000010000 */
[----:B---3--:R-:W-:Y:S04]  /*5f80*/  LDSM.16.MT88.4 R4, [R3+0xe000] ;  /* 0x00e000000304783b */ /* 0x008fe80000004200 */
[----:B------:R-:W1:Y:S04]  /*5f90*/  LDSM.16.MT88.4 R8, [R164] ;  /* 0x00000000a408783b */ /* 0x000e680000004200 */
[----:B------:R-:W2:Y:S04]  /*5fa0*/  LDSM.16.MT88.4 R12, [R3+0x10000] ;  /* 0x01000000030c783b */ /* 0x000ea80000004200 */
[----:B------:R-:W3:Y:S04]  /*5fb0*/  LDSM.16.MT88.4 R16, [R0] ;  /* 0x000000000010783b */ /* 0x000ee80000004200 */
[----:B------:R-:W-:Y:S04]  /*5fc0*/  LDSM.16.MT88.4 R20, [R3+0xe800] ;  /* 0x00e800000314783b */ /* 0x000fe80000004200 */
[----:B------:R-:W4:Y:S04]  /*5fd0*/  LDSM.16.MT88.4 R24, [R164+0x800] ;  /* 0x00080000a418783b */ /* 0x000f280000004200 */
[----:B------:R-:W5:Y:S04]  /*5fe0*/  LDSM.16.MT88.4 R28, [R3+0x10800] ;  /* 0x01080000031c783b */ /* 0x000f680000004200 */
[----:B------:R-:W5:Y:S01]  /*5ff0*/  LDSM.16.MT88.4 R32, [R0+0x800] ;  /* 0x000800000020783b */ /* 0x000f620000004200 */
        /* <DEDUP_REMOVED lines=13> */
[C---:B-----5:R-:W-:Y:S06]  /*60d0*/  HMMA.16816.F32.BF16 R40, R28.reuse, R24, R40 ;  /* 0x000000181c28723c */ /* 0x060fec0000041828 */
        /* <DEDUP_REMOVED lines=52> */
.L_x_167:
[----:B------:R-:W-:Y:S01]  /*6420*/  LDSM.16.M88.4 R16, [R169] ;  /* 0x00000000a910783b */ /* 0x000fe20000000200 */
[--C-:B------:R-:W-:Y:S01]  /*6430*/  IMAD.IADD R0, R176, 0x1, R165.reuse ;  /* 0x00000001b0007824 */ /* 0x100fe200078e02a5 */
[----:B------:R-:W-:Y:S01]  /*6440*/  LEA R185, P0, R225, R120, 0x2 ;  /* 0x00000078e1b97211 */ /* 0x000fe200078010ff */
[----:B------:R-:W-:Y:S01]  /*6450*/  IMAD.IADD R2, R169, 0x1, R165 ;  /* 0x00000001a9027824 */ /* 0x000fe200078e02a5 */
[----:B------:R-:W2:Y:S01]  /*6460*/  LDSM.16.MT88.4 R8, [R164+0x2000] ;  /* 0x00200000a408783b */ /* 0x000ea20000004200 */
[----:B------:R-:W-:Y:S01]  /*6470*/  IMAD.IADD R116, R165, 0x1, R168 ;  /* 0x00000001a5747824 */ /* 0x000fe200078e02a8 */
[----:B------:R-:W-:Y:S02]  /*6480*/  LEA.HI.X.SX32 R184, R225, R121, 0x2, P0 ;  /* 0x00000079e1b87211 */ /* 0x000fe400000f16ff */
[----:B------:R-:W1:Y:S04]  /*6490*/  LDSM.16.MT88.4 R20, [R0] ;  /* 0x000000000014783b */ /* 0x000e680000004200 */
[----:B------:R-:W-:Y:S04]  /*64a0*/  LDSM.16.M88.4 R24, [R168] ;  /* 0x00000000a818783b */ /* 0x000fe80000000200 */
[----:B------:R-:W3:Y:S04]  /*64b0*/  LDSM.16.MT88.4 R28, [R164+0x2800] ;  /* 0x00280000a41c783b */ /* 0x000ee80000004200 */
[----:B------:R-:W4:Y:S04]  /*64c0*/  LDSM.16.MT88.4 R32, [R0+0x800] ;  /* 0x000800000020783b */ /* 0x000f280000004200 */
[----:B------:R-:W-:Y:S04]  /*64d0*/  LDSM.16.MT88.4 R104, [R164+0x3000] ;  /* 0x00300000a468783b */ /* 0x000fe80000004200 */
[----:B------:R-:W4:Y:S04]  /*64e0*/  LDSM.16.M88.4 R100, [R2] ;  /* 0x000000000264783b */ /* 0x000f280000000200 */
[----:B------:R-:W-:Y:S04]  /*64f0*/  LDSM.16.MT88.4 R112, [R164+0x3800] ;  /* 0x00380000a470783b */ /* 0x000fe80000004200 */
[----:B------:R-:W-:Y:S01]  /*6500*/  LDSM.16.M88.4 R108, [R116] ;  /* 0x00000000746c783b */ /* 0x000fe20000000200 */
[C---:B--2---:R-:W-:Y:S06]  /*6510*/  HMMA.16816.F32.BF16 R4, R16.reuse, R8, RZ ;  /* 0x000000081004723c */ /* 0x044fec00000418ff */
[C---:B------:R-:W-:Y:S06]  /*6520*/  HMMA.16816.F32.BF16 R8, R16.reuse, R10, RZ ;  /* 0x0000000a1008723c */ /* 0x040fec00000418ff */
[C---:B-1----:R-:W-:Y:S06]  /*6530*/  HMMA.16816.F32.BF16 R12, R16.reuse, R20, RZ ;  /* 0x00000014100c723c */ /* 0x042fec00000418ff */
[----:B------:R-:W-:Y:S01]  /*6540*/  HMMA.16816.F32.BF16 R16, R16, R22, RZ ;  /* 0x000000161010723c */ /* 0x000fe200000418ff */
[----:B------:R-:W1:Y:S05]  /*6550*/  LDSM.16.MT88.4 R20, [R0+0x1000] ;  /* 0x001000000014783b */ /* 0x000e6a0000004200 */
[C---:B---3--:R-:W-:Y:S06]  /*6560*/  HMMA.16816.F32.BF16 R4, R24.reuse, R28, R4 ;  /* 0x0000001c1804723c */ /* 0x048fec0000041804 */
[C---:B------:R-:W-:Y:S01]  /*6570*/  HMMA.16816.F32.BF16 R8, R24.reuse, R30, R8 ;  /* 0x0000001e1808723c */ /* 0x040fe20000041808 */
[----:B------:R-:W-:Y:S05]  /*6580*/  LDSM.16.M88.4 R28, [R169+0x2000] ;  /* 0x00200000a91c783b */ /* 0x000fea0000000200 */
[C---:B----4-:R-:W-:Y:S06]  /*6590*/  HMMA.16816.F32.BF16 R12, R24.reuse, R32, R12 ;  /* 0x00000020180c723c */ /* 0x050fec000004180c */
[----:B------:R-:W-:Y:S01]  /*65a0*/  HMMA.16816.F32.BF16 R16, R24, R34, R16 ;  /* 0x000000221810723c */ /* 0x000fe20000041810 */
[----:B------:R-:W2:Y:S04]  /*65b0*/  LDSM.16.MT88.4 R24, [R0+0x1800] ;  /* 0x001800000018783b */ /* 0x000ea80000004200 */
[----:B------:R-:W3:Y:S01]  /*65c0*/  LDSM.16.MT88.4 R32, [R164+0x4000] ;  /* 0x00400000a420783b */ /* 0x000ee20000004200 */
[C---:B------:R-:W-:Y:S06]  /*65d0*/  HMMA.16816.F32.BF16 R4, R100.reuse, R104, R4 ;  /* 0x000000686404723c */ /* 0x040fec0000041804 */
[C---:B------:R-:W-:Y:S01]  /*65e0*/  HMMA.16816.F32.BF16 R8, R100.reuse, R106, R8 ;  /* 0x0000006a6408723c */ /* 0x040fe20000041808 */
[----:B------:R-:W-:Y:S05]  /*65f0*/  LDSM.16.MT88.4 R104, [R164+0x4800] ;  /* 0x00480000a468783b */ /* 0x000fea0000004200 */
[C---:B-1----:R-:W-:Y:S06]  /*6600*/  HMMA.16816.F32.BF16 R12, R100.reuse, R20, R12 ;  /* 0x00000014640c723c */ /* 0x042fec000004180c */
[----:B------:R-:W-:Y:S01]  /*6610*/  HMMA.16816.F32.BF16 R16, R100, R22, R16 ;  /* 0x000000166410723c */ /* 0x000fe20000041810 */
[----:B------:R-:W1:Y:S04]  /*6620*/  LDSM.16.MT88.4 R20, [R0+0x2000] ;  /* 0x002000000014783b */ /* 0x000e680000004200 */
[----:B------:R-:W4:Y:S01]  /*6630*/  LDSM.16.M88.4 R100, [R168+0x2000] ;  /* 0x00200000a864783b */ /* 0x000f220000000200 */
[C---:B------:R-:W-:Y:S06]  /*6640*/  HMMA.16816.F32.BF16 R4, R108.reuse, R112, R4 ;  /* 0x000000706c04723c */ /* 0x040fec0000041804 */
[C---:B------:R-:W-:Y:S01]  /*6650*/  HMMA.16816.F32.BF16 R8, R108.reuse, R114, R8 ;  /* 0x000000726c08723c */ /* 0x040fe20000041808 */
[----:B------:R-:W-:Y:S05]  /*6660*/  LDSM.16.MT88.4 R112, [R164+0x5000] ;  /* 0x00500000a470783b */ /* 0x000fea0000004200 */
[C---:B--2---:R-:W-:Y:S06]  /*6670*/  HMMA.16816.F32.BF16 R12, R108.reuse, R24, R12 ;  /* 0x000000186c0c723c */ /* 0x044fec000004180c */
[----:B------:R-:W-:Y:S01]  /*6680*/  HMMA.16816.F32.BF16 R16, R108, R26, R16 ;  /* 0x0000001a6c10723c */ /* 0x000fe20000041810 */
[----:B------:R-:W2:Y:S04]  /*6690*/  LDSM.16.MT88.4 R24, [R0+0x2800] ;  /* 0x002800000018783b */ /* 0x000ea80000004200 */
[----:B------:R4:W2:Y:S01]  /*66a0*/  LDSM.16.M88.4 R108, [R2+0x2000] ;  /* 0x00200000026c783b */ /* 0x0008a20000000200 */
[C---:B---3--:R-:W-:Y:S06]  /*66b0*/  HMMA.16816.F32.BF16 R4, R28.reuse, R32, R4 ;  /* 0x000000201c04723c */ /* 0x048fec0000041804 */
[C---:B------:R-:W-:Y:S01]  /*66c0*/  HMMA.16816.F32.BF16 R8, R28.reuse, R34, R8 ;  /* 0x000000221c08723c */ /* 0x040fe20000041808 */
[----:B------:R-:W-:Y:S05]  /*66d0*/  LDSM.16.MT88.4 R32, [R164+0x5800] ;  /* 0x00580000a420783b */ /* 0x000fea0000004200 */
[C---:B-1----:R-:W-:Y:S06]  /*66e0*/  HMMA.16816.F32.BF16 R12, R28.reuse, R20, R12 ;  /* 0x000000141c0c723c */ /* 0x042fec000004180c */
[----:B------:R-:W-:Y:S01]  /*66f0*/  HMMA.16816.F32.BF16 R16, R28, R22, R16 ;  /* 0x000000161c10723c */ /* 0x000fe20000041810 */
[----:B------:R-:W1:Y:S04]  /*6700*/  LDSM.16.MT88.4 R20, [R0+0x3000] ;  /* 0x003000000014783b */ /* 0x000e680000004200 */
[----:B------:R-:W3:Y:S01]  /*6710*/  LDSM.16.M88.4 R28, [R116+0x2000] ;  /* 0x00200000741c783b */ /* 0x000ee20000000200 */
[C---:B----4-:R-:W-:Y:S05]  /*6720*/  HMMA.16816.F32.BF16 R4, R100.reuse, R104, R4 ;  /* 0x000000686404723c */ /* 0x050fea0000041804 */
[----:B------:R-:W-:Y:S01]  /*6730*/  VIADD R2, R187, 0xffffffff ;  /* 0xffffffffbb027836 */ /* 0x000fe20000000000 */
[C---:B------:R-:W-:Y:S06]  /*6740*/  HMMA.16816.F32.BF16 R8, R100.reuse, R106, R8 ;  /* 0x0000006a6408723c */ /* 0x040fec0000041808 */
[C---:B--2---:R-:W-:Y:S06]  /*6750*/  HMMA.16816.F32.BF16 R12, R100.reuse, R24, R12 ;  /* 0x00000018640c723c */ /* 0x044fec000004180c */
[----:B------:R-:W-:Y:S01]  /*6760*/  HMMA.16816.F32.BF16 R16, R100, R26, R16 ;  /* 0x0000001a6410723c */ /* 0x000fe20000041810 */
[----:B------:R-:W2:Y:S04]  /*6770*/  LDSM.16.MT88.4 R24, [R0+0x3800] ;  /* 0x003800000018783b */ /* 0x000ea80000004200 */
[----:B------:R-:W-:Y:S01]  /*6780*/  LDSM.16.MT88.4 R100, [R3+0xd000] ;  /* 0x00d000000364783b */ /* 0x000fe20000004200 */
[C---:B------:R-:W-:Y:S06]  /*6790*/  HMMA.16816.F32.BF16 R4, R108.reuse, R112, R4 ;  /* 0x000000706c04723c */ /* 0x040fec0000041804 */
[C---:B------:R-:W-:Y:S06]  /*67a0*/  HMMA.16816.F32.BF16 R8, R108.reuse, R114, R8 ;  /* 0x000000726c08723c */ /* 0x040fec0000041808 */
[C---:B-1----:R-:W-:Y:S06]  /*67b0*/  HMMA.16816.F32.BF16 R12, R108.reuse, R20, R12 ;  /* 0x000000146c0c723c */ /* 0x042fec000004180c */
[----:B------:R-:W-:Y:S05]  /*67c0*/  HMMA.16816.F32.BF16 R16, R108, R22, R16 ;  /* 0x000000166c10723c */ /* 0x000fea0000041810 */
[----:B------:R-:W-:Y:S01]  /*67d0*/  IMAD.MOV.U32 R20, RZ, RZ, R185 ;  /* 0x000000ffff147224 */ /* 0x000fe200078e00b9 */
[C---:B---3--:R-:W-:Y:S05]  /*67e0*/  HMMA.16816.F32.BF16 R4, R28.reuse, R32, R4 ;  /* 0x000000201c04723c */ /* 0x048fea0000041804 */
[----:B------:R-:W-:Y:S01]  /*67f0*/  @P3 IADD3 R22, P1, R214, R241, RZ ;  /* 0x000000f1d6163210 */ /* 0x000fe20007f3e0ff */
[C---:B------:R-:W-:Y:S01]  /*6800*/  HMMA.16816.F32.BF16 R8, R28.reuse, R34, R8 ;  /* 0x000000221c08723c */ /* 0x040fe20000041808 */
[----:B------:R-:W-:Y:S04]  /*6810*/  LDSM.16.MT88.4 R32, [R3+0xc800] ;  /* 0x00c800000320783b */ /* 0x000fe80000004200 */
[----:B------:R-:W-:Y:S01]  /*6820*/  @P3 IMAD.X R23, R213, 0x1, R242, P1 ;  /* 0x00000001d5173824 */ /* 0x000fe200008e06f2 */
[C---:B--2---:R-:W-:Y:S04]  /*6830*/  HMMA.16816.F32.BF16 R12, R28.reuse, R24, R12 ;  /* 0x000000181c0c723c */ /* 0x044fe8000004180c */
[----:B------:R-:W5:Y:S01]  /*6840*/  @P3 LDG.E R207, desc[UR12][R22.64] ;  /* 0x0000000c16cf3981 */ /* 0x000f62000c1e1900 */
[----:B------:R-:W-:Y:S01]  /*6850*/  IMAD.MOV.U32 R21, RZ, RZ, R184 ;  /* 0x000000ffff157224 */ /* 0x000fe200078e00b8 */
[----:B------:R-:W-:Y:S02]  /*6860*/  HMMA.16816.F32.BF16 R16, R28, R26, R16 ;  /* 0x0000001a1c10723c */ /* 0x000fe40000041810 */
[----:B------:R-:W5:Y:S03]  /*6870*/  @P3 LDG.E R208, desc[UR12][R22.64+0x20] ;  /* 0x0000200c16d03981 */ /* 0x000f66000c1e1900 */
[-C--:B------:R-:W-:Y:S01]  /*6880*/  LEA R24, P0, R217, R20.reuse, 0x2 ;  /* 0x00000014d9187211 */ /* 0x080fe200078010ff */
[----:B------:R-:W5:Y:S01]  /*6890*/  @P3 LDG.E R205, desc[UR12][R22.64+0x80] ;  /* 0x0000800c16cd3981 */ /* 0x000f62000c1e1900 */
[-C--:B------:R-:W-:Y:S01]  /*68a0*/  LEA R26, P4, R229, R20.reuse, 0x2 ;  /* 0x00000014e51a7211 */ /* 0x080fe200078810ff */
[----:B------:R-:W-:Y:S02]  /*68b0*/  IMAD.IADD R0, R165, 0x1, R166 ;  /* 0x00000001a5007824 */ /* 0x000fe400078e02a6 */
[----:B------:R1:W5:Y:S01]  /*68c0*/  @P3 LDG.E R206, desc[UR12][R22.64+0xa0] ;  /* 0x0000a00c16ce3981 */ /* 0x000362000c1e1900 */
[-C--:B------:R-:W-:Y:S02]  /*68d0*/  LEA.HI.X.SX32 R25, R217, R21.reuse, 0x2, P0 ;  /* 0x00000015d9197211 */ /* 0x080fe400000f16ff */
[-C--:B------:R-:W-:Y:S01]  /*68e0*/  LEA.HI.X.SX32 R27, R229, R21.reuse, 0x2, P4 ;  /* 0x00000015e51b7211 */ /* 0x080fe200020f16ff */
[----:B------:R2:W-:Y:S04]  /*68f0*/  REDG.E.ADD.F32.FTZ.RN.STRONG.GPU desc[UR12][R20.64], R4 ;  /* 0x00000004140079a6 */ /* 0x0005e8000c10f38c */
[----:B------:R3:W-:Y:S04]  /*6900*/  REDG.E.ADD.F32.FTZ.RN.STRONG.GPU desc[UR12][R24.64], R5 ;  /* 0x00000005180079a6 */ /* 0x0007e8000c10f38c */
[----:B------:R-:W-:Y:S01]  /*6910*/  LDSM.16.MT88.4 R28, [R3+0xa800] ;  /* 0x00a80000031c783b */ /* 0x000fe20000004200 */
[CC--:B-1----:R-:W-:Y:S04]  /*6920*/  LEA R22, P1, R218.reuse, R20.reuse, 0x2 ;  /* 0x00000014da167211 */ /* 0x0c2fe800078210ff */
[-C--:B------:R-:W-:Y:S02]  /*6930*/  LEA.HI.X.SX32 R23, R218, R21.reuse, 0x2, P1 ;  /* 0x00000015da177211 */ /* 0x080fe400008f16ff */
[CC--:B--2---:R-:W-:Y:S03]  /*6940*/  LEA R4, P0, R230.reuse, R20.reuse, 0x2 ;  /* 0x00000014e6047211 */ /* 0x0c4fe600078010ff */
[----:B------:R1:W-:Y:S01]  /*6950*/  REDG.E.ADD.F32.FTZ.RN.STRONG.GPU desc[UR12][R22.64], R6 ;  /* 0x00000006160079a6 */ /* 0x0003e2000c10f38c */
[-C--:B---3--:R-:W-:Y:S05]  /*6960*/  LEA.HI.X.SX32 R5, R230, R21.reuse, 0x2, P0 ;  /* 0x00000015e6057211 */ /* 0x088fea00000f16ff */
[----:B------:R2:W-:Y:S04]  /*6970*/  REDG.E.ADD.F32.FTZ.RN.STRONG.GPU desc[UR12][R4.64], R7 ;  /* 0x00000007040079a6 */ /* 0x0005e8000c10f38c */
[----:B------:R3:W-:Y:S01]  /*6980*/  REDG.E.ADD.F32.FTZ.RN.STRONG.GPU desc[UR12][R26.64], R8 ;  /* 0x000000081a0079a6 */ /* 0x0007e2000c10f38c */
[CC--:B-1----:R-:W-:Y:S02]  /*6990*/  LEA R22, P2, R228.reuse, R20.reuse, 0x2 ;  /* 0x00000014e4167211 */ /* 0x0c2fe400078410ff */
[CC--:B------:R-:W-:Y:S02]  /*69a0*/  LEA R6, P1, R227.reuse, R20.reuse, 0x2 ;  /* 0x00000014e3067211 */ /* 0x0c0fe400078210ff */
[-C--:B------:R-:W-:Y:S02]  /*69b0*/  LEA.HI.X.SX32 R23, R228, R21.reuse, 0x2, P2 ;  /* 0x00000015e4177211 */ /* 0x080fe400010f16ff */
[CC--:B--2---:R-:W-:Y:S02]  /*69c0*/  LEA R4, P0, R226.reuse, R20.reuse, 0x2 ;  /* 0x00000014e2047211 */ /* 0x0c4fe400078010ff */
[-C--:B------:R-:W-:Y:S01]  /*69d0*/  LEA.HI.X.SX32 R7, R227, R21.reuse, 0x2, P1 ;  /* 0x00000015e3077211 */ /* 0x080fe200008f16ff */
[----:B------:R1:W-:Y:S01]  /*69e0*/  REDG.E.ADD.F32.FTZ.RN.STRONG.GPU desc[UR12][R22.64], R9 ;  /* 0x00000009160079a6 */ /* 0x0003e2000c10f38c */
[-C--:B------:R-:W-:Y:S02]  /*69f0*/  LEA.HI.X.SX32 R5, R226, R21.reuse, 0x2, P0 ;  /* 0x00000015e2057211 */ /* 0x080fe400000f16ff */
[CC--:B---3--:R-:W-:Y:S01]  /*6a00*/  LEA R26, P0, R239.reuse, R20.reuse, 0x2 ;  /* 0x00000014ef1a7211 */ /* 0x0c8fe200078010ff */
[----:B------:R2:W-:Y:S01]  /*6a10*/  REDG.E.ADD.F32.FTZ.RN.STRONG.GPU desc[UR12][R6.64], R10 ;  /* 0x0000000a060079a6 */ /* 0x0005e2000c10f38c */
[CC--:B------:R-:W-:Y:S02]  /*6a20*/  LEA R8, P2, R222.reuse, R20.reuse, 0x2 ;  /* 0x00000014de087211 */ /* 0x0c0fe400078410ff */
[-C--:B------:R-:W-:Y:S01]  /*6a30*/  LEA.HI.X.SX32 R27, R239, R21.reuse, 0x2, P0 ;  /* 0x00000015ef1b7211 */ /* 0x080fe200000f16ff */
[----:B------:R3:W-:Y:S04]  /*6a40*/  REDG.E.ADD.F32.FTZ.RN.STRONG.GPU desc[UR12][R4.64], R11 ;  /* 0x0000000b040079a6 */ /* 0x0007e8000c10f38c */
[----:B------:R-:W-:Y:S04]  /*6a50*/  REDG.E.ADD.F32.FTZ.RN.STRONG.GPU desc[UR12][R20.64+0x80], R12 ;  /* 0x0000800c140079a6 */ /* 0x000fe8000c10f38c */
[----:B------:R-:W-:Y:S04]  /*6a60*/  REDG.E.ADD.F32.FTZ.RN.STRONG.GPU desc[UR12][R24.64+0x80], R13 ;  /* 0x0000800d180079a6 */ /* 0x000fe8000c10f38c */
[----:B------:R-:W-:Y:S04]  /*6a70*/  REDG.E.ADD.F32.FTZ.RN.STRONG.GPU desc[UR12][R26.64], R14 ;  /* 0x0000000e1a0079a6 */ /* 0x000fe8000c10f38c */
[----:B------:R-:W-:Y:S01]  /*6a80*/  LDSM.16.MT88.4 R24, [R0] ;  /* 0x000000000018783b */ /* 0x000fe20000004200 */
[-C--:B-1----:R-:W-:Y:S02]  /*6a90*/  LEA R22, P5, R249, R20.reuse, 0x2 ;  /* 0x00000014f9167211 */ /* 0x082fe400078a10ff */
[-C--:B------:R-:W-:Y:S02]  /*6aa0*/  LEA.HI.X.SX32 R9, R222, R21.reuse, 0x2, P2 ;  /* 0x00000015de097211 */ /* 0x080fe400010f16ff */
[-C--:B--2---:R-:W-:Y:S02]  /*6ab0*/  LEA R10, P4, R223, R20.reuse, 0x2 ;  /* 0x00000014df0a7211 */ /* 0x084fe400078810ff */
[-C--:B------:R-:W-:Y:S02]  /*6ac0*/  LEA.HI.X.SX32 R23, R249, R21.reuse, 0x2, P5 ;  /* 0x00000015f9177211 */ /* 0x080fe400028f16ff */
[-C--:B---3--:R-:W-:Y:S02]  /*6ad0*/  LEA.HI.X.SX32 R11, R223, R21.reuse, 0x2, P4 ;  /* 0x00000015df0b7211 */ /* 0x088fe400020f16ff */
[CC--:B------:R-:W-:Y:S01]  /*6ae0*/  LEA R6, P1, R221.reuse, R20.reuse, 0x2 ;  /* 0x00000014dd067211 */ /* 0x0c0fe200078210ff */
[----:B------:R-:W-:Y:S01]  /*6af0*/  REDG.E.ADD.F32.FTZ.RN.STRONG.GPU desc[UR12][R22.64], R15 ;  /* 0x0000000f160079a6 */ /* 0x000fe2000c10f38c */
[C---:B------:R-:W-:Y:S02]  /*6b00*/  LEA R4, P0, R224.reuse, R20, 0x2 ;  /* 0x00000014e0047211 */ /* 0x040fe400078010ff */
[-C--:B------:R-:W-:Y:S01]  /*6b10*/  LEA.HI.X.SX32 R7, R221, R21.reuse, 0x2, P1 ;  /* 0x00000015dd077211 */ /* 0x080fe200008f16ff */
[----:B------:R-:W-:Y:S01]  /*6b20*/  REDG.E.ADD.F32.FTZ.RN.STRONG.GPU desc[UR12][R10.64], R16 ;  /* 0x000000100a0079a6 */ /* 0x000fe2000c10f38c */
[----:B------:R-:W-:Y:S02]  /*6b30*/  LEA.HI.X.SX32 R5, R224, R21, 0x2, P0 ;  /* 0x00000015e0057211 */ /* 0x000fe400000f16ff */
[----:B------:R-:W-:Y:S01]  /*6b40*/  ISETP.GT.AND P4, PT, R187, R231, PT ;  /* 0x000000e7bb00720c */ /* 0x000fe20003f84270 */
[----:B------:R-:W-:Y:S01]  /*6b50*/  REDG.E.ADD.F32.FTZ.RN.STRONG.GPU desc[UR12][R8.64], R17 ;  /* 0x00000011080079a6 */ /* 0x000fe2000c10f38c */
[----:B------:R-:W-:Y:S02]  /*6b60*/  @P3 IADD3 R216, P1, R216, -0x100, RZ ;  /* 0xffffff00d8d83810 */ /* 0x000fe40007f3e0ff */
[----:B------:R-:W-:Y:S01]  /*6b70*/  @P3 IADD3 R214, P2, R214, -0x100, RZ ;  /* 0xffffff00d6d63810 */ /* 0x000fe20007f5e0ff */
[----:B------:R-:W-:Y:S01]  /*6b80*/  REDG.E.ADD.F32.FTZ.RN.STRONG.GPU desc[UR12][R6.64], R18 ;  /* 0x00000012060079a6 */ /* 0x000fe2000c10f38c */
[----:B------:R-:W-:Y:S02]  /*6b90*/  @P3 IADD3.X R215, R215, -0x1, RZ, P1, !PT ;  /* 0xffffffffd7d73810 */ /* 0x000fe40000ffe4ff */
[----:B------:R-:W-:Y:S01]  /*6ba0*/  @P3 IADD3.X R213, R213, -0x1, RZ, P2, !PT ;  /* 0xffffffffd5d53810 */ /* 0x000fe200017fe4ff */
[----:B------:R-:W-:Y:S04]  /*6bb0*/  REDG.E.ADD.F32.FTZ.RN.STRONG.GPU desc[UR12][R4.64], R19 ;  /* 0x00000013040079a6 */ /* 0x000fe8000c10f38c */
[----:B------:R-:W-:Y:S04]  /*6bc0*/  LDSM.16.MT88.4 R4, [R3+0xa000] ;  /* 0x00a000000304783b */ /* 0x000fe80000004200 */
[----:B------:R-:W1:Y:S04]  /*6bd0*/  LDSM.16.MT88.4 R8, [R166] ;  /* 0x00000000a608783b */ /* 0x000e680000004200 */
[----:B------:R-:W2:Y:S04]  /*6be0*/  LDSM.16.MT88.4 R20, [R3+0xc000] ;  /* 0x00c000000314783b */ /* 0x000ea80000004200 */
[----:B------:R-:W3:Y:S04]  /*6bf0*/  LDSM.16.MT88.4 R12, [R166+0x800] ;  /* 0x00080000a60c783b */ /* 0x000ee80000004200 */
[----:B------:R-:W4:Y:S01]  /*6c00*/  LDSM.16.MT88.4 R16, [R0+0x800] ;  /* 0x000800000010783b */ /* 0x000f220000004200 */
[-C--:B-1----:R-:W-:Y:S06]  /*6c10*/  HMMA.16816.F32.BF16 R68, R4, R8.reuse, R68 ;  /* 0x000000080444723c */ /* 0x082fec0000041844 */
[C---:B--2---:R-:W-:Y:S06]  /*6c20*/  HMMA.16816.F32.BF16 R72, R20.reuse, R8, R72 ;  /* 0x000000081448723c */ /* 0x044fec0000041848 */
[-C--:B------:R-:W-:Y:S06]  /*6c30*/  HMMA.16816.F32.BF16 R76, R20, R10.reuse, R76 ;  /* 0x0000000a144c723c */ /* 0x080fec000004184c */
[C---:B------:R-:W-:Y:S01]  /*6c40*/  HMMA.16816.F32.BF16 R80, R4.reuse, R10, R80 ;  /* 0x0000000a0450723c */ /* 0x040fe20000041850 */
[----:B------:R-:W-:Y:S05]  /*6c50*/  LDSM.16.MT88.4 R8, [R3+0xb000] ;  /* 0x00b000000308783b */ /* 0x000fea0000004200 */
[-C--:B------:R-:W-:Y:S06]  /*6c60*/  HMMA.16816.F32.BF16 R84, R4, R24.reuse, R84 ;  /* 0x000000180454723c */ /* 0x080fec0000041854 */
[C---:B------:R-:W-:Y:S06]  /*6c70*/  HMMA.16816.F32.BF16 R88, R20.reuse, R24, R88 ;  /* 0x000000181458723c */ /* 0x040fec0000041858 */
[-C--:B------:R-:W-:Y:S01]  /*6c80*/  HMMA.16816.F32.BF16 R92, R20, R26.reuse, R92 ;  /* 0x0000001a145c723c */ /* 0x080fe2000004185c */
[----:B------:R-:W1:Y:S05]  /*6c90*/  LDSM.16.MT88.4 R20, [R166+0x1000] ;  /* 0x00100000a614783b */ /* 0x000e6a0000004200 */
[----:B------:R-:W-:Y:S01]  /*6ca0*/  HMMA.16816.F32.BF16 R96, R4, R26, R96 ;  /* 0x0000001a0460723c */ /* 0x000fe20000041860 */
[----:B------:R-:W2:Y:S04]  /*6cb0*/  LDSM.16.MT88.4 R4, [R0+0x1000] ;  /* 0x001000000004783b */ /* 0x000ea80000004200 */
[----:B------:R-:W-:Y:S01]  /*6cc0*/  LDSM.16.MT88.4 R24, [R166+0x1800] ;  /* 0x00180000a618783b */ /* 0x000fe20000004200 */
[-C--:B---3--:R-:W-:Y:S06]  /*6cd0*/  HMMA.16816.F32.BF16 R68, R28, R12.reuse, R68 ;  /* 0x0000000c1c44723c */ /* 0x088fec0000041844 */
[C---:B------:R-:W-:Y:S06]  /*6ce0*/  HMMA.16816.F32.BF16 R72, R32.reuse, R12, R72 ;  /* 0x0000000c2048723c */ /* 0x040fec0000041848 */
[-C--:B------:R-:W-:Y:S06]  /*6cf0*/  HMMA.16816.F32.BF16 R76, R32, R14.reuse, R76 ;  /* 0x0000000e204c723c */ /* 0x080fec000004184c */
[C---:B------:R-:W-:Y:S01]  /*6d00*/  HMMA.16816.F32.BF16 R80, R28.reuse, R14, R80 ;  /* 0x0000000e1c50723c */ /* 0x040fe20000041850 */
[----:B------:R-:W3:Y:S05]  /*6d10*/  LDSM.16.MT88.4 R12, [R3+0xb800] ;  /* 0x00b80000030c783b */ /* 0x000eea0000004200 */
[-C--:B----4-:R-:W-:Y:S06]  /*6d20*/  HMMA.16816.F32.BF16 R84, R28, R16.reuse, R84 ;  /* 0x000000101c54723c */ /* 0x090fec0000041854 */
[C---:B------:R-:W-:Y:S06]  /*6d30*/  HMMA.16816.F32.BF16 R88, R32.reuse, R16, R88 ;  /* 0x000000102058723c */ /* 0x040fec0000041858 */
[-C--:B------:R-:W-:Y:S01]  /*6d40*/  HMMA.16816.F32.BF16 R92, R32, R18.reuse, R92 ;  /* 0x00000012205c723c */ /* 0x080fe2000004185c */
[----:B------:R-:W4:Y:S05]  /*6d50*/  LDSM.16.MT88.4 R32, [R3+0xd800] ;  /* 0x00d800000320783b */ /* 0x000f2a0000004200 */
[----:B------:R-:W-:Y:S01]  /*6d60*/  HMMA.16816.F32.BF16 R96, R28, R18, R96 ;  /* 0x000000121c60723c */ /* 0x000fe20000041860 */
[----:B------:R2:W4:Y:S05]  /*6d70*/  LDSM.16.MT88.4 R16, [R0+0x1800] ;  /* 0x001800000010783b */ /* 0x00052a0000004200 */
[-C--:B-1----:R-:W-:Y:S06]  /*6d80*/  HMMA.16816.F32.BF16 R68, R8, R20.reuse, R68 ;  /* 0x000000140844723c */ /* 0x082fec0000041844 */
[C---:B------:R-:W-:Y:S06]  /*6d90*/  HMMA.16816.F32.BF16 R72, R100.reuse, R20, R72 ;  /* 0x000000146448723c */ /* 0x040fec0000041848 */
[-C--:B------:R-:W-:Y:S06]  /*6da0*/  HMMA.16816.F32.BF16 R76, R100, R22.reuse, R76 ;  /* 0x00000016644c723c */ /* 0x080fec000004184c */
[C---:B------:R-:W-:Y:S05]  /*6db0*/  HMMA.16816.F32.BF16 R80, R8.reuse, R22, R80 ;  /* 0x000000160850723c */ /* 0x040fea0000041850 */
[----:B--2---:R-:W-:Y:S01]  /*6dc0*/  LOP3.LUT R0, R187, 0x1, RZ, 0xc0, !PT ;  /* 0x00000001bb007812 */ /* 0x004fe200078ec0ff */
[-C--:B------:R-:W-:Y:S03]  /*6dd0*/  HMMA.16816.F32.BF16 R84, R8, R4.reuse, R84 ;  /* 0x000000040854723c */ /* 0x080fe60000041854 */
[----:B------:R-:W-:Y:S02]  /*6de0*/  ISETP.NE.U32.AND P0, PT, R0, 0x1, PT ;  /* 0x000000010000780c */ /* 0x000fe40003f05070 */
[C---:B------:R-:W-:Y:S01]  /*6df0*/  VIADD R0, R166.reuse, 0xffffe000 ;  /* 0xffffe000a6007836 */ /* 0x040fe20000000000 */
[C---:B------:R-:W-:Y:S05]  /*6e00*/  HMMA.16816.F32.BF16 R88, R100.reuse, R4, R88 ;  /* 0x000000046458723c */ /* 0x040fea0000041858 */
[----:B------:R-:W-:Y:S01]  /*6e10*/  IMAD.MOV.U32 R187, RZ, RZ, R2 ;  /* 0x000000ffffbb7224 */ /* 0x000fe200078e0002 */
[-C--:B------:R-:W-:Y:S05]  /*6e20*/  HMMA.16816.F32.BF16 R92, R100, R6.reuse, R92 ;  /* 0x00000006645c723c */ /* 0x080fea000004185c */
[----:B------:R-:W-:Y:S01]  /*6e30*/  @P0 VIADD R0, R166, 0x2000 ;  /* 0x00002000a6000836 */ /* 0x000fe20000000000 */
[----:B------:R-:W-:Y:S05]  /*6e40*/  HMMA.16816.F32.BF16 R96, R8, R6, R96 ;  /* 0x000000060860723c */ /* 0x000fea0000041860 */
[----:B------:R-:W-:Y:S01]  /*6e50*/  IMAD.MOV.U32 R166, RZ, RZ, R0 ;  /* 0x000000ffffa67224 */ /* 0x000fe200078e0000 */
[-C--:B---3--:R-:W-:Y:S06]  /*6e60*/  HMMA.16816.F32.BF16 R68, R12, R24.reuse, R68 ;  /* 0x000000180c44723c */ /* 0x088fec0000041844 */
[C---:B----4-:R-:W-:Y:S06]  /*6e70*/  HMMA.16816.F32.BF16 R72, R32.reuse, R24, R72 ;  /* 0x000000182048723c */ /* 0x050fec0000041848 */
[-C--:B------:R-:W-:Y:S06]  /*6e80*/  HMMA.16816.F32.BF16 R76, R32, R26.reuse, R76 ;  /* 0x0000001a204c723c */ /* 0x080fec000004184c */
        /* <DEDUP_REMOVED lines=43> */
[----:B------:R-:W-:Y:S01]  /*7140*/  F2FP.BF16.F32.PACK_AB R11, R11, R82 ;  /* 0x000000520b0b723e */ /* 0x000fe200000010ff */
[----:B------:R-:W-:Y:S01]  /*7150*/  FMUL.FTZ R88, R88, UR4 ;  /* 0x0000000458587c20 */ /* 0x000fe20008410000 */
[----:B------:R-:W-:Y:S01]  /*7160*/  F2FP.BF16.F32.PACK_AB R14, R14, R72 ;  /* 0x000000480e0e723e */ /* 0x000fe200000010ff */
[----:B------:R-:W-:Y:S01]  /*7170*/  FMUL.FTZ R6, R89, UR4 ;  /* 0x0000000459067c20 */ /* 0x000fe20008410000 */
[----:B------:R-:W-:Y:S01]  /*7180*/  F2FP.BF16.F32.PACK_AB R13, R13, R74 ;  /* 0x0000004a0d0d723e */ /* 0x000fe200000010ff */
[----:B------:R-:W-:Y:S01]  /*7190*/  STS [R245], R16 ;  /* 0x00000010f5007388 */ /* 0x000fe20000000800 */
[----:B------:R-:W-:Y:S01]  /*71a0*/  F2FP.BF16.F32.PACK_AB R10, R10, R76 ;  /* 0x0000004c0a0a723e */ /* 0x000fe200000010ff */
[----:B------:R-:W-:Y:S01]  /*71b0*/  FMUL.FTZ R92, R92, UR4 ;  /* 0x000000045c5c7c20 */ /* 0x000fe20008410000 */
[----:B------:R-:W-:Y:S01]  /*71c0*/  F2FP.BF16.F32.PACK_AB R9, R9, R78 ;  /* 0x0000004e0909723e */ /* 0x000fe200000010ff */
[----:B------:R-:W-:Y:S01]  /*71d0*/  STS [R245+0x400], R15 ;  /* 0x0004000ff5007388 */ /* 0x000fe20000000800 */
[----:B------:R-:W-:Y:S01]  /*71e0*/  F2FP.BF16.F32.PACK_AB R8, R8, R84 ;  /* 0x000000540808723e */ /* 0x000fe200000010ff */
[----:B------:R-:W-:Y:S01]  /*71f0*/  FMUL.FTZ R0, R93, UR4 ;  /* 0x000000045d007c20 */ /* 0x000fe20008410000 */
[----:B------:R-:W-:Y:S01]  /*7200*/  F2FP.BF16.F32.PACK_AB R7, R7, R86 ;  /* 0x000000560707723e */ /* 0x000fe200000010ff */
[----:B------:R-:W-:Y:S01]  /*7210*/  FMUL.FTZ R94, R94, UR4 ;  /* 0x000000045e5e7c20 */ /* 0x000fe20008410000 */
[----:B------:R-:W-:Y:S01]  /*7220*/  FMUL.FTZ R17, R95, UR4 ;  /* 0x000000045f117c20 */ /* 0x000fe20008410000 */
[----:B------:R-:W-:Y:S01]  /*7230*/  F2FP.BF16.F32.PACK_AB R4, R4, R96 ;  /* 0x000000600404723e */ /* 0x000fe200000010ff */
[----:B------:R-:W-:Y:S01]  /*7240*/  STS [R248], R12 ;  /* 0x0000000cf8007388 */ /* 0x000fe20000000800 */
[----:B------:R-:W-:-:S02]  /*7250*/  F2FP.BF16.F32.PACK_AB R2, R2, R98 ;  /* 0x000000620202723e */ /* 0x000fc400000010ff */
[----:B------:R-:W-:Y:S01]  /*7260*/  F2FP.BF16.F32.PACK_AB R5, R5, R90 ;  /* 0x0000005a0505723e */ /* 0x000fe200000010ff */
[----:B------:R-:W-:Y:S01]  /*7270*/  STS [R252], R11 ;  /* 0x0000000bfc007388 */ /* 0x000fe20000000800 */
[----:B------:R-:W-:Y:S02]  /*7280*/  F2FP.BF16.F32.PACK_AB R6, R6, R88 ;  /* 0x000000580606723e */ /* 0x000fe400000010ff */
[----:B------:R-:W-:Y:S01]  /*7290*/  F2FP.BF16.F32.PACK_AB R0, R0, R92 ;  /* 0x0000005c0000723e */ /* 0x000fe200000010ff */
[----:B------:R1:W-:Y:S01]  /*72a0*/  STS [R245+0x2000], R14 ;  /* 0x0020000ef5007388 */ /* 0x0003e20000000800 */
[----:B------:R-:W-:Y:S02]  /*72b0*/  F2FP.BF16.F32.PACK_AB R17, R17, R94 ;  /* 0x0000005e1111723e */ /* 0x000fe400000010ff */
[----:B------:R-:W-:Y:S01]  /*72c0*/  F2FP.BF16.F32.PACK_AB R50, R51, R50 ;  /* 0x000000323332723e */ /* 0x000fe200000010ff */
[----:B------:R-:W-:Y:S01]  /*72d0*/  STS [R245+0x2400], R13 ;  /* 0x0024000df5007388 */ /* 0x000fe20000000800 */
[----:B------:R-:W-:-:S02]  /*72e0*/  F2FP.BF16.F32.PACK_AB R40, R41, R40 ;  /* 0x000000282928723e */ /* 0x000fc400000010ff */
[----:B------:R-:W-:Y:S01]  /*72f0*/  F2FP.BF16.F32.PACK_AB R42, R43, R42 ;  /* 0x0000002a2b2a723e */ /* 0x000fe200000010ff */
[----:B------:R-:W-:Y:S01]  /*7300*/  STS [R248+0x2000], R10 ;  /* 0x0020000af8007388 */ /* 0x000fe20000000800 */
[----:B------:R-:W-:Y:S02]  /*7310*/  F2FP.BF16.F32.PACK_AB R44, R45, R44 ;  /* 0x0000002c2d2c723e */ /* 0x000fe400000010ff */
[----:B------:R-:W-:Y:S01]  /*7320*/  F2FP.BF16.F32.PACK_AB R46, R47, R46 ;  /* 0x0000002e2f2e723e */ /* 0x000fe200000010ff */
[----:B------:R-:W-:Y:S01]  /*7330*/  STS [R248+0x2400], R9 ;  /* 0x00240009f8007388 */ /* 0x000fe20000000800 */
[----:B------:R-:W-:Y:S02]  /*7340*/  F2FP.BF16.F32.PACK_AB R52, R53, R52 ;  /* 0x000000343534723e */ /* 0x000fe400000010ff */
[----:B------:R-:W-:Y:S01]  /*7350*/  F2FP.BF16.F32.PACK_AB R54, R55, R54 ;  /* 0x000000363736723e */ /* 0x000fe200000010ff */
[----:B------:R-:W-:Y:S01]  /*7360*/  STS [R246], R8 ;  /* 0x00000008f6007388 */ /* 0x000fe20000000800 */
[----:B------:R-:W-:-:S02]  /*7370*/  F2FP.BF16.F32.PACK_AB R64, R65, R64 ;  /* 0x000000404140723e */ /* 0x000fc400000010ff */
[----:B------:R-:W-:Y:S01]  /*7380*/  F2FP.BF16.F32.PACK_AB R66, R67, R66 ;  /* 0x000000424342723e */ /* 0x000fe200000010ff */
[----:B------:R-:W-:Y:S01]  /*7390*/  STS [R246+0x400], R7 ;  /* 0x00040007f6007388 */ /* 0x000fe20000000800 */
[----:B------:R-:W-:Y:S02]  /*73a0*/  F2FP.BF16.F32.PACK_AB R56, R57, R56 ;  /* 0x000000383938723e */ /* 0x000fe400000010ff */
[----:B------:R-:W-:Y:S01]  /*73b0*/  F2FP.BF16.F32.PACK_AB R58, R59, R58 ;  /* 0x0000003a3b3a723e */ /* 0x000fe200000010ff */
[----:B------:R-:W-:Y:S01]  /*73c0*/  STS [R247], R4 ;  /* 0x00000004f7007388 */ /* 0x000fe20000000800 */
[----:B-1----:R-:W1:Y:S01]  /*73d0*/  @P0 LDC.64 R14, c[0x0][0x458] ;  /* 0x00011600ff0e0b82 */ /* 0x002e620000000a00 */
[----:B------:R-:W-:Y:S02]  /*73e0*/  F2FP.BF16.F32.PACK_AB R60, R61, R60 ;  /* 0x0000003c3d3c723e */ /* 0x000fe400000010ff */
[----:B------:R-:W-:Y:S01]  /*73f0*/  STS [R247+0x400], R2 ;  /* 0x00040002f7007388 */ /* 0x000fe20000000800 */
[----:B------:R-:W-:-:S02]  /*7400*/  F2FP.BF16.F32.PACK_AB R62, R63, R62 ;  /* 0x0000003e3f3e723e */ /* 0x000fc400000010ff */
[----:B------:R-:W-:Y:S01]  /*7410*/  SHF.R.S32.HI R11, RZ, 0x1f, R251 ;  /* 0x0000001fff0b7819 */ /* 0x000fe200000114fb */
[----:B------:R2:W-:Y:S04]  /*7420*/  STS [R246+0x2400], R5 ;  /* 0x00240005f6007388 */ /* 0x0005e80000000800 */
[----:B------:R3:W-:Y:S04]  /*7430*/  STS [R246+0x2000], R6 ;  /* 0x00200006f6007388 */ /* 0x0007e80000000800 */
[----:B------:R4:W-:Y:S04]  /*7440*/  STS [R247+0x2000], R0 ;  /* 0x00200000f7007388 */ /* 0x0009e80000000800 */
[----:B------:R1:W-:Y:S04]  /*7450*/  STS [R247+0x2400], R17 ;  /* 0x00240011f7007388 */ /* 0x0003e80000000800 */
[----:B------:R1:W-:Y:S04]  /*7460*/  STS [R245+0x4000], R36 ;  /* 0x00400024f5007388 */ /* 0x0003e80000000800 */
[----:B------:R1:W-:Y:S04]  /*7470*/  STS [R245+0x4400], R38 ;  /* 0x00440026f5007388 */ /* 0x0003e80000000800 */
[----:B------:R1:W-:Y:S01]  /*7480*/  STS [R248+0x4000], R48 ;  /* 0x00400030f8007388 */ /* 0x0003e20000000800 */
[----:B--2---:R-:W2:Y:S03]  /*7490*/  @P0 LDC.64 R4, c[0x0][0x450] ;  /* 0x00011400ff040b82 */ /* 0x004ea60000000a00 */
[----:B------:R1:W-:Y:S01]  /*74a0*/  STS [R252+0x4000], R50 ;  /* 0x00400032fc007388 */ /* 0x0003e20000000800 */
[----:B---3--:R-:W-:-:S03]  /*74b0*/  @P0 IADD3 R6, R232, R244, RZ ;  /* 0x000000f4e8060210 */ /* 0x008fc60007ffe0ff */
[----:B------:R3:W-:Y:S01]  /*74c0*/  STS [R245+0x6000], R40 ;  /* 0x00600028f5007388 */ /* 0x0007e20000000800 */
[----:B----4-:R-:W-:-:S03]  /*74d0*/  @P0 IADD3 R0, R232, R244, RZ ;  /* 0x000000f4e8000210 */ /* 0x010fc60007ffe0ff */
[----:B------:R3:W-:Y:S04]  /*74e0*/  STS [R245+0x6400], R42 ;  /* 0x0064002af5007388 */ /* 0x0007e80000000800 */
[----:B------:R3:W-:Y:S04]  /*74f0*/  STS [R248+0x6000], R44 ;  /* 0x0060002cf8007388 */ /* 0x0007e80000000800 */
[----:B------:R3:W-:Y:S04]  /*7500*/  STS [R248+0x6400], R46 ;  /* 0x0064002ef8007388 */ /* 0x0007e80000000800 */
[----:B------:R3:W-:Y:S01]  /*7510*/  STS [R246+0x4000], R52 ;  /* 0x00400034f6007388 */ /* 0x0007e20000000800 */
[----:B--2---:R-:W-:-:S02]  /*7520*/  @P0 IMAD R2, R0, R5, RZ ;  /* 0x0000000500020224 */ /* 0x004fc400078e02ff */
[----:B------:R-:W-:Y:S01]  /*7530*/  @P0 IMAD.WIDE.U32 R8, R0, R4, RZ ;  /* 0x0000000400080225 */ /* 0x000fe200078e00ff */
[----:B------:R3:W-:Y:S03]  /*7540*/  STS [R246+0x4400], R54 ;  /* 0x00440036f6007388 */ /* 0x0007e60000000800 */
[C---:B-1----:R-:W-:Y:S01]  /*7550*/  @P0 IMAD R0, R6.reuse, R15, RZ ;  /* 0x0000000f06000224 */ /* 0x042fe200078e02ff */
[----:B------:R3:W-:Y:S01]  /*7560*/  STS [R247+0x4000], R64 ;  /* 0x00400040f7007388 */ /* 0x0007e20000000800 */
[----:B------:R-:W-:Y:S01]  /*7570*/  @P0 IMAD.WIDE.U32 R6, R6, R14, RZ ;  /* 0x0000000e06060225 */ /* 0x000fe200078e00ff */
[----:B------:R-:W-:Y:S02]  /*7580*/  @P0 IADD3 R10, R9, R2, RZ ;  /* 0x00000002090a0210 */ /* 0x000fe40007ffe0ff */
[----:B------:R3:W-:Y:S01]  /*7590*/  STS [R247+0x4400], R66 ;  /* 0x00440042f7007388 */ /* 0x0007e20000000800 */
[----:B------:R-:W-:Y:S01]  /*75a0*/  @P0 IMAD.MOV.U32 R2, RZ, RZ, R8 ;  /* 0x000000ffff020224 */ /* 0x000fe200078e0008 */
[----:B------:R-:W-:Y:S01]  /*75b0*/  @P0 IADD3 R26, R7, R0, RZ ;  /* 0x00000000071a0210 */ /* 0x000fe20007ffe0ff */
[----:B------:R-:W-:Y:S01]  /*75c0*/  @P0 IMAD.MOV.U32 R25, RZ, RZ, R6 ;  /* 0x000000ffff190224 */ /* 0x000fe200078e0006 */
[----:B------:R3:W-:Y:S04]  /*75d0*/  STS [R246+0x6000], R56 ;  /* 0x00600038f6007388 */ /* 0x0007e80000000800 */
[----:B------:R3:W-:Y:S01]  /*75e0*/  STS [R246+0x6400], R58 ;  /* 0x0064003af6007388 */ /* 0x0007e20000000800 */
        /* <DEDUP_REMOVED lines=13> */
.L_x_169:
        /* <DEDUP_REMOVED lines=13> */
.L_x_170:
[----:B------:R1:W-:Y:S01]  /*7790*/  STS [R247+0x6000], R60 ;  /* 0x0060003cf7007388 */ /* 0x0003e20000000800 */
[----:B------:R-:W-:Y:S01]  /*77a0*/  SHF.R.S32.HI R24, RZ, 0x1f, R219 ;  /* 0x0000001fff187819 */ /* 0x000fe200000114db */
[--C-:B------:R-:W-:Y:S01]  /*77b0*/  IMAD.MOV.U32 R8, RZ, RZ, R210.reuse ;  /* 0x000000ffff087224 */ /* 0x100fe200078e00d2 */
[----:B------:R-:W-:Y:S01]  /*77c0*/  SHF.R.S32.HI R9, RZ, 0x1f, R210 ;  /* 0x0000001fff097819 */ /* 0x000fe200000114d2 */
[----:B------:R1:W-:Y:S01]  /*77d0*/  STS [R247+0x6400], R62 ;  /* 0x0064003ef7007388 */ /* 0x0003e20000000800 */
[----:B------:R-:W-:Y:S01]  /*77e0*/  ULDC UR4, c[0x0][0x2d0] ;  /* 0x0000b40000047ab9 */ /* 0x000fe20000000800 */
[-C--:B------:R-:W-:Y:S01]  /*77f0*/  IMAD R0, R24, R4.reuse, RZ ;  /* 0x0000000418007224 */ /* 0x080fe200078e02ff */
[----:B------:R-:W-:Y:S01]  /*7800*/  IADD3 R11, R220, 0x40, RZ ;  /* 0x00000040dc0b7810 */ /* 0x000fe20007ffe0ff */
[----:B------:R-:W-:Y:S01]  /*7810*/  BAR.SYNC.DEFER_BLOCKING 0x0 ;  /* 0x0000000000007b1d */ /* 0x000fe20000010000 */
[----:B------:R-:W-:Y:S01]  /*7820*/  IMAD.WIDE.U32 R6, R219, R4, R8 ;  /* 0x00000004db067225 */ /* 0x000fe200078e0008 */
[----:B------:R-:W-:-:S03]  /*7830*/  SHF.R.S32.HI R27, RZ, 0x1f, R220 ;  /* 0x0000001fff1b7819 */ /* 0x000fc600000114dc */
[----:B------:R-:W-:Y:S01]  /*7840*/  IMAD R0, R219, R5, R0 ;  /* 0x00000005db007224 */ /* 0x000fe200078e0200 */
[----:B------:R-:W-:Y:S01]  /*7850*/  IADD3 R6, P0, R2, R6, RZ ;  /* 0x0000000602067210 */ /* 0x000fe20007f1e0ff */
[----:B------:R-:W-:Y:S01]  /*7860*/  VIADD R2, R220, 0x20 ;  /* 0x00000020dc027836 */ /* 0x000fe20000000000 */
[----:B------:R-:W3:Y:S01]  /*7870*/  S2R R41, SR_CTAID.Z ;  /* 0x0000000000297919 */ /* 0x000ee20000002700 */
[----:B------:R-:W-:Y:S01]  /*7880*/  BSSY B0, `(.L_x_171) ;  /* 0x000001f000007945 */ /* 0x000fe20003800000 */
[----:B------:R-:W-:Y:S01]  /*7890*/  IADD3.X R7, R10, R7, R0, P0, !PT ;  /* 0x000000070a077210 */ /* 0x000fe200007fe400 */
[----:B------:R-:W-:Y:S01]  /*78a0*/  IMAD R0, R233, -0x80, R186 ;  /* 0xffffff80e9007824 */ /* 0x000fe200078e02ba */
[----:B------:R-:W-:Y:S01]  /*78b0*/  ISETP.GE.AND P0, PT, R210, UR4, PT ;  /* 0x00000004d2007c0c */ /* 0x000fe2000bf06270 */
[C---:B------:R-:W-:Y:S01]  /*78c0*/  VIADD R10, R220.reuse, 0x60 ;  /* 0x00000060dc0a7836 */ /* 0x040fe20000000000 */
[----:B------:R-:W-:Y:S02]  /*78d0*/  ULDC.64 UR4, c[0x0][0x468] ;  /* 0x00011a0000047ab9 */ /* 0x000fe40000000a00 */
[----:B------:R-:W-:-:S02]  /*78e0*/  ISETP.GE.OR P1, PT, R220, R0, P0 ;  /* 0x00000000dc00720c */ /* 0x000fc40000726670 */
[-C--:B------:R-:W-:Y:S02]  /*78f0*/  ISETP.GE.OR P2, PT, R2, R0.reuse, P0 ;  /* 0x000000000200720c */ /* 0x080fe40000746670 */
[-C--:B------:R-:W-:Y:S02]  /*7900*/  ISETP.GE.OR P3, PT, R11, R0.reuse, P0 ;  /* 0x000000000b00720c */ /* 0x080fe40000766670 */
[----:B------:R-:W-:Y:S01]  /*7910*/  ISETP.GE.OR P4, PT, R10, R0, P0 ;  /* 0x000000000a00720c */ /* 0x000fe20000786670 */
[----:B------:R1:W2:Y:S04]  /*7920*/  LDS.128 R20, [R117+0x7000] ;  /* 0x0070000075147984 */ /* 0x0002a80000000c00 */
[----:B------:R1:W4:Y:S04]  /*7930*/  LDS.128 R28, [R117+0xb000] ;  /* 0x00b00000751c7984 */ /* 0x0003280000000c00 */
[----:B------:R1:W1:Y:S04]  /*7940*/  LDS.128 R32, [R117+0xc000] ;  /* 0x00c0000075207984 */ /* 0x0002680000000c00 */
[----:B------:R1:W1:Y:S01]  /*7950*/  LDS.128 R36, [R117+0xd000] ;  /* 0x00d0000075247984 */ /* 0x0002620000000c00 */
[----:B---3--:R-:W-:Y:S01]  /*7960*/  SHF.R.S32.HI R40, RZ, 0x1f, R41 ;  /* 0x0000001fff287819 */ /* 0x008fe20000011429 */
[----:B------:R-:W-:-:S04]  /*7970*/  IMAD.WIDE.U32 R6, R41, UR4, R6 ;  /* 0x0000000429067c25 */ /* 0x000fc8000f8e0006 */
[----:B------:R-:W-:-:S04]  /*7980*/  IMAD R2, R40, UR4, RZ ;  /* 0x0000000428027c24 */ /* 0x000fc8000f8e02ff */
[----:B------:R-:W-:-:S05]  /*7990*/  IMAD R0, R41, UR5, R2 ;  /* 0x0000000529007c24 */ /* 0x000fca000f8e0202 */
[----:B------:R-:W-:Y:S01]  /*79a0*/  IADD3 R0, R0, R7, RZ ;  /* 0x0000000700007210 */ /* 0x000fe20007ffe0ff */
[----:B------:R-:W-:Y:S06]  /*79b0*/  @P1 BRA `(.L_x_172) ;  /* 0x00000000002c1947 */ /* 0x000fec0003800000 */
[----:B------:R-:W3:Y:S01]  /*79c0*/  LDS.128 R16, [R117+0x6000] ;  /* 0x0060000075107984 */ /* 0x000ee20000000c00 */
        /* <DEDUP_REMOVED lines=9> */
[----:B---3--:R3:W-:Y:S04]  /*7a60*/  STG.E.128 desc[UR12][R12.64], R16 ;  /* 0x000000100c007986 */ /* 0x0087e8000c101d0c */
.L_x_172:
[----:B------:R-:W-:Y:S05]  /*7a70*/  BSYNC B0 ;  /* 0x0000000000007941 */ /* 0x000fea0003800000 */
.L_x_171:
[----:B------:R-:W-:Y:S04]  /*7a80*/  BSSY B0, `(.L_x_173) ;  /* 0x000000e000007945 */ /* 0x000fe80003800000 */
        /* <DEDUP_REMOVED lines=12> */
[----:B--2---:R2:W-:Y:S02]  /*7b50*/  STG.E.128 desc[UR12][R12.64], R20 ;  /* 0x000000140c007986 */ /* 0x0045e4000c101d0c */
.L_x_174:
[----:B------:R-:W-:Y:S05]  /*7b60*/  BSYNC B0 ;  /* 0x0000000000007941 */ /* 0x000fea0003800000 */
.L_x_173:
[----:B---3--:R3:W1:Y:S01]  /*7b70*/  LDS.128 R16, [R117+0x8000] ;  /* 0x0080000075107984 */ /* 0x0086620000000c00 */
[----:B------:R-:W-:Y:S04]  /*7b80*/  BSSY B0, `(.L_x_175) ;  /* 0x000000e000007945 */ /* 0x000fe80003800000 */
[----:B------:R-:W-:Y:S05]  /*7b90*/  @P3 BRA `(.L_x_176) ;  /* 0x0000000000303947 */ /* 0x000fea0003800000 */
[----:B------:R-:W-:Y:S01]  /*7ba0*/  IADD3 R2, P0, R220, 0x40, RZ ;  /* 0x00000040dc027810 */ /* 0x000fe20007f1e0ff */
[----:B------:R-:W-:Y:S01]  /*7bb0*/  ULDC.64 UR4, c[0x0][0x3f0] ;  /* 0x0000fc0000047ab9 */ /* 0x000fe20000000a00 */
[----:B------:R-:W-:-:S03]  /*7bc0*/  MOV R11, R0 ;  /* 0x00000000000b7202 */ /* 0x000fc60000000f00 */
[----:B------:R-:W-:-:S04]  /*7bd0*/  IMAD.X R10, RZ, RZ, R27, P0 ;  /* 0x000000ffff0a7224 */ /* 0x000fc800000e061b */
[----:B--2---:R-:W-:Y:S02]  /*7be0*/  IMAD R12, R10, R4, RZ ;  /* 0x000000040a0c7224 */ /* 0x004fe400078e02ff */
[----:B------:R-:W-:-:S04]  /*7bf0*/  IMAD.MOV.U32 R10, RZ, RZ, R6 ;  /* 0x000000ffff0a7224 */ /* 0x000fc800078e0006 */
[----:B------:R-:W-:-:S04]  /*7c00*/  IMAD.WIDE.U32 R10, R2, R4, R10 ;  /* 0x00000004020a7225 */ /* 0x000fc800078e000a */
[----:B------:R-:W-:Y:S01]  /*7c10*/  IMAD R2, R2, R5, R12 ;  /* 0x0000000502027224 */ /* 0x000fe200078e020c */
[----:B------:R-:W-:-:S04]  /*7c20*/  LEA R12, P0, R10, UR4, 0x1 ;  /* 0x000000040a0c7c11 */ /* 0x000fc8000f8008ff */
[----:B------:R-:W-:-:S04]  /*7c30*/  IADD3 R2, R2, R11, RZ ;  /* 0x0000000b02027210 */ /* 0x000fc80007ffe0ff */
[----:B------:R-:W-:-:S05]  /*7c40*/  LEA.HI.X R13, R10, UR5, R2, 0x1, P0 ;  /* 0x000000050a0d7c11 */ /* 0x000fca00080f0c02 */
[----:B-1----:R1:W-:Y:S02]  /*7c50*/  STG.E.128 desc[UR12][R12.64], R16 ;  /* 0x000000100c007986 */ /* 0x0023e4000c101d0c */
.L_x_176:
[----:B------:R-:W-:Y:S05]  /*7c60*/  BSYNC B0 ;  /* 0x0000000000007941 */ /* 0x000fea0003800000 */
.L_x_175:
[----:B-1----:R1:W1:Y:S01]  /*7c70*/  LDS.128 R16, [R117+0x9000] ;  /* 0x0090000075107984 */ /* 0x0022620000000c00 */
        /* <DEDUP_REMOVED lines=12> */
[----:B-1----:R1:W-:Y:S02]  /*7d40*/  STG.E.128 desc[UR12][R4.64], R16 ;  /* 0x0000001004007986 */ /* 0x0023e4000c101d0c */
.L_x_178:
[----:B------:R-:W-:Y:S05]  /*7d50*/  BSYNC B0 ;  /* 0x0000000000007941 */ /* 0x000fea0003800000 */
.L_x_177:
        /* <DEDUP_REMOVED lines=23> */
.L_x_180:
[----:B------:R-:W-:Y:S05]  /*7ed0*/  BSYNC B0 ;  /* 0x0000000000007941 */ /* 0x000fea0003800000 */
.L_x_179:
        /* <DEDUP_REMOVED lines=13> */
[----:B----4-:R1:W-:Y:S02]  /*7fb0*/  STG.E.128 desc[UR12][R8.64], R28 ;  /* 0x0000001c08007986 */ /* 0x0103e4000c101d0c */
.L_x_182:
[----:B------:R-:W-:Y:S05]  /*7fc0*/  BSYNC B0 ;  /* 0x0000000000007941 */ /* 0x000fea0003800000 */
.L_x_181:
        /* <DEDUP_REMOVED lines=13> */
[----:B------:R1:W-:Y:S02]  /*80a0*/  STG.E.128 desc[UR12][R8.64], R32 ;  /* 0x0000002008007986 */ /* 0x0003e4000c101d0c */
.L_x_184:
[----:B------:R-:W-:Y:S05]  /*80b0*/  BSYNC B0 ;  /* 0x0000000000007941 */ /* 0x000fea0003800000 */
.L_x_183:
        /* <DEDUP_REMOVED lines=13> */
.L_x_139:
[----:B------:R-:W-:Y:S05]  /*8190*/  BSYNC B1 ;  /* 0x0000000000017941 */ /* 0x000fea0003800000 */
.L_x_117:
[----:B------:R-:W2:Y:S02]  /*81a0*/  LDC R0, c[0x0][0xc] ;  /* 0x00000300ff007b82 */ /* 0x000ea40000000800 */
[----:B--2---:R-:W-:-:S04]  /*81b0*/  IADD3 R233, R0, R233, RZ ;  /* 0x000000e900e97210 */ /* 0x004fc80007ffe0ff */
[----:B------:R-:W-:-:S13]  /*81c0*/  ISETP.GE.AND P0, PT, R233, UR11, PT ;  /* 0x0000000be9007c0c */ /* 0x000fda000bf06270 */
[----:B------:R-:W-:Y:S05]  /*81d0*/  @P0 BRA `(.L_x_185) ;  /* 0x0000000000040947 */ /* 0x000fea0003800000 */
[----:B------:R-:W-:Y:S05]  /*81e0*/  BRA `(.L_x_186) ;  /* 0xffffff8400e47947 */ /* 0x000fea000383ffff */
.L_x_185:
[----:B------:R-:W-:Y:S05]  /*81f0*/  EXIT ;  /* 0x000000000000794d */ /* 0x000fea0003800000 */
.L_x_187:
        /* <DEDUP_REMOVED lines=16> */
.L_x_2457:


//--------------------- .text._ZN5flash44flash_bwd_dq_dk_dv_loop_seqk_parallel_kernelI23Flash_bwd_kernel_traitsILi64ELi64ELi128ELi8ELi2ELi4ELi4ELb1ELb0EN7cutlass10bfloat16_tE19Flash_kernel_traitsILi64ELi64ELi128ELi8ES3_EELb0ELb0ELb0ELb0ELb1ELb1ELb0EEEvNS_16Flash_bwd_paramsE --------------------------
	.section	.text._ZN5flash44flash_bwd_dq_dk_dv_loop_seqk_parallel_kernelI23Flash_bwd_kernel_traitsILi64ELi64ELi128ELi8ELi2ELi4ELi4ELb1ELb0EN7cutlass10bfloat16_tE19Flash_kernel_traitsILi64ELi64ELi128ELi8ES3_EELb0ELb0ELb0ELb0ELb1ELb1ELb0EEEvNS_16Flash_bwd_paramsE,"ax",@progbits
	.align	128
        .global         _ZN5flash44flash_bwd_dq_dk_dv_loop_seqk_parallel_kernelI23Flash_bwd_kernel_traitsILi64ELi64ELi128ELi8ELi2ELi4ELi4ELb1ELb0EN7cutlass10bfloat16_tE19Flash_kernel_traitsILi64ELi64ELi128ELi8ES3_EELb0ELb0ELb0ELb0ELb1ELb1ELb0EEEvNS_16Flash_bwd_paramsE
        .type           _ZN5flash44flash_bwd_dq_dk_dv_loop_seqk_parallel_kernelI23Flash_bwd_kernel_traitsILi64ELi64ELi128ELi8ELi2ELi4ELi4ELb1ELb0EN7cutlass10bfloat16_tE19Flash_kernel_traitsILi64ELi64ELi128ELi8ES3_EELb0ELb0ELb0ELb0ELb1ELb1ELb0EEEvNS_16Flash_bwd_paramsE,@function
        .size           _ZN5flash44flash_bwd_dq_dk_dv_loop_seqk_parallel_kernelI23Flash_bwd_kernel_traitsILi64ELi64ELi128ELi8ELi2ELi4ELi4ELb1ELb0EN7cutlass10bfloat16_tE19Flash_kernel_traitsILi64ELi64ELi128ELi8ES3_EELb0ELb0ELb0ELb0ELb1ELb1ELb0EEEvNS_16Flash_bwd_paramsE,(.L_x_2458 - _ZN5flash44flash_bwd_dq_dk_dv_loop_seqk_parallel_kernelI23Flash_bwd_kernel_traitsILi64ELi64ELi128ELi8ELi2ELi4ELi4ELb1ELb0EN7cutlass10bfloat16_tE19Flash_kernel_traitsILi64ELi64ELi128ELi8ES3_EELb0ELb0ELb0ELb0ELb1ELb1ELb0EEEvNS_16Flash_bwd_paramsE)
        .other          _ZN5flash44flash_bwd_dq_dk_dv_loop_seqk_parallel_kernelI23Flash_bwd_kernel_traitsILi64ELi64ELi128ELi8ELi2ELi4ELi4ELb1ELb0EN7cutlass10bfloat16_tE19Flash_kernel_traitsILi64ELi64ELi128ELi8ES3_EELb0ELb0ELb0ELb0ELb1ELb1ELb0EEEvNS_16Flash_bwd_paramsE,@"STO_CUDA_ENTRY STV_DEFAULT"
_ZN5flash44flash_bwd_dq_dk_dv_loop_seqk_parallel_kernelI23Flash_bwd_kernel_traitsILi64ELi64ELi128ELi8ELi2ELi4ELi4ELb1ELb0EN7cutlass10bfloat16_tE19Flash_kernel_traitsILi64ELi64ELi128ELi8ES3_EELb0ELb0ELb0ELb0ELb1ELb1ELb0EEEvNS_16Flash_bwd_paramsE:
.text._ZN5flash44flash_bwd_dq_dk_dv_loop_seqk_parallel_kernelI23Flash_bwd_kernel_traitsILi64ELi64ELi128ELi8ELi2ELi4ELi4ELb1ELb0EN7cutlass10bfloat16_tE19Flash_kernel_traitsILi64ELi64ELi128ELi8ES3_EELb0ELb0ELb0ELb0ELb1ELb1ELb0EEEvNS_16Flash_bwd_paramsE:
[----:B------:R-:W-:Y:S08]  /*0000*/  LDC R1, c[0x0][0x28] ;  /* 0x00000a00ff017b82 */ /* 0x000ff00000000800 */
[----:B------:R-:W1:Y:S01]  /*0010*/  S2UR UR23, SR_CTAID.X ;  /* 0x00000000001779c3 */ /* 0x000e620000002500 */
[----:B------:R-:W-:Y:S02]  /*0020*/  ULDC UR5, c[0x0][0x2c8] ;  /* 0x0000b20000057ab9 */ /* 0x000fe40000000800 */
[----:B------:R-:W-:-:S04]  /*0030*/  UIADD3 UR5, UR5, 0x7f, URZ ;  /* 0x0000007f05057890 */ /* 0x000fc8000fffe03f */
[----:B------:R-:W-:-:S04]  /*0040*/  USHF.R.S32.HI UR4, URZ, 0x1f, UR5 ;  /* 0x0000001f3f047899 */ /* 0x000fc80008011405 */
[----:B------:R-:W-:-:S04]  /*0050*/  ULEA.HI UR4, UR4, UR5, URZ, 0x7 ;  /* 0x0000000504047291 */ /* 0x000fc8000f8f383f */
[----:B------:R-:W-:-:S04]  /*0060*/  USHF.R.S32.HI UR4, URZ, 0x7, UR4 ;  /* 0x000000073f047899 */ /* 0x000fc80008011404 */
[----:B-1----:R-:W-:-:S06]  /*0070*/  UISETP.GE.AND UP0, UPT, UR23, UR4, UPT ;  /* 0x000000041700728c */ /* 0x002fcc000bf06270 */
[----:B------:R-:W-:-:S13]  /*0080*/  PLOP3.LUT P0, PT, PT, PT, UP0, 0x80, 0x0 ;  /* 0x000000000000781c */ /* 0x000fda0003f0f008 */
[----:B------:R-:W-:Y:S05]  /*0090*/  @P0 EXIT ;  /* 0x000000000000094d */ /* 0x000fea0003800000 */
[----:B------:R-:W1:Y:S01]  /*00a0*/  S2R R9, SR_TID.X ;  /* 0x0000000000097919 */ /* 0x000e620000002100 */
[----:B------:R-:W2:Y:S01]  /*00b0*/  S2UR UR5, SR_CgaCtaId ;  /* 0x00000000000579c3 */ /* 0x000ea20000008800 */
[----:B------:R-:W-:Y:S01]  /*00c0*/  UMOV UR4, 0x400 ;  /* 0x0000040000047882 */ /* 0x000fe20000000000 */
[----:B------:R-:W-:Y:S01]  /*00d0*/  IMAD.MOV.U32 R216, RZ, RZ, -0x10 ;  /* 0xfffffff0ffd87424 */ /* 0x000fe200078e00ff */
[----:B------:R-:W-:Y:S01]  /*00e0*/  ULDC.64 UR24, c[0x0][0x208] ;  /* 0x0000820000187ab9 */ /* 0x000fe20000000a00 */
[----:B------:R-:W-:-:S04]  /*00f0*/  UMOV UR21, 0xffffe000 ;  /* 0xffffe00000157882 */ /* 0x000fc80000000000 */
[----:B------:R-:W3:Y:S08]  /*0100*/  S2UR UR20, SR_CTAID.Y ;  /* 0x00000000001479c3 */ /* 0x000ef00000002600 */
[----:B------:R-:W4:Y:S08]  /*0110*/  S2UR UR22, SR_CTAID.Z ;  /* 0x00000000001679c3 */ /* 0x000f300000002700 */
[----:B------:R-:W5:Y:S01]  /*0120*/  S2UR UR19, SR_CTAID.Z ;  /* 0x00000000001379c3 */ /* 0x000f620000002700 */
[----:B--2---:R-:W-:-:S04]  /*0130*/  ULEA UR5, UR5, UR4, 0x18 ;  /* 0x0000000405057291 */ /* 0x004fc8000f8ec03f */
[----:B------:R-:W-:Y:S01]  /*0140*/  UIADD3 UR6, UR5, 0x6000, URZ ;  /* 0x0000600005067890 */ /* 0x000fe2000fffe03f */
[----:B-1----:R-:W-:Y:S02]  /*0150*/  SHF.R.S32.HI R12, RZ, 0x1f, R9 ;  /* 0x0000001fff0c7819 */ /* 0x002fe40000011409 */
[----:B------:R-:W1:Y:S01]  /*0160*/  S2UR UR18, SR_CTAID.Y ;  /* 0x00000000001279c3 */ /* 0x000e620000002600 */
[----:B------:R-:W-:Y:S01]  /*0170*/  UIADD3 UR4, UR5, 0xa000, URZ ;  /* 0x0000a00005047890 */ /* 0x000fe2000fffe03f */
[CC--:B------:R-:W-:Y:S01]  /*0180*/  LEA.HI R3, R12.reuse, R9.reuse, RZ, 0x5 ;  /* 0x000000090c037211 */ /* 0x0c0fe200078f28ff */
[----:B---3--:R-:W-:Y:S01]  /*0190*/  USHF.R.S32.HI UR29, URZ, 0x1f, UR20 ;  /* 0x0000001f3f1d7899 */ /* 0x008fe20008011414 */
[----:B------:R-:W-:Y:S01]  /*01a0*/  LEA.HI R15, R12, R9, RZ, 0x3 ;  /* 0x000000090c0f7211 */ /* 0x000fe200078f18ff */
[----:B------:R-:W-:Y:S01]  /*01b0*/  UIMAD.WIDE UR40, UR20, 0x80, URZ ;  /* 0x00000080142878a5 */ /* 0x000fe2000f8e023f */
[--C-:B------:R-:W-:Y:S01]  /*01c0*/  SHF.R.S32.HI R192, RZ, 0x5, R3.reuse ;  /* 0x00000005ffc07819 */ /* 0x100fe20000011403 */
[----:B----4-:R-:W-:Y:S01]  /*01d0*/  USHF.R.S32.HI UR28, URZ, 0x1f, UR22 ;  /* 0x0000001f3f1c7899 */ /* 0x010fe20008011416 */
[----:B------:R-:W-:-:S02]  /*01e0*/  SHF.R.S32.HI R7, RZ, 0x1f, R3 ;  /* 0x0000001fff077819 */ /* 0x000fc40000011403 */
[----:B------:R-:W-:Y:S02]  /*01f0*/  SHF.R.S32.HI R194, RZ, 0x3, R15 ;  /* 0x00000003ffc27819 */ /* 0x000fe4000001140f */
[CC--:B------:R-:W-:Y:S02]  /*0200*/  LEA.HI R2, R12.reuse, R9.reuse, RZ, 0x2 ;  /* 0x000000090c027211 */ /* 0x0c0fe400078f10ff */
[----:B------:R-:W-:Y:S01]  /*0210*/  LEA.HI R4, R12, R9, RZ, 0x4 ;  /* 0x000000090c047211 */ /* 0x000fe200078f20ff */
[----:B------:R-:W-:Y:S01]  /*0220*/  IMAD.SHL.U32 R5, R194, 0x40, RZ ;  /* 0x00000040c2057824 */ /* 0x000fe200078e00ff */
[----:B------:R-:W-:Y:S01]  /*0230*/  LOP3.LUT R8, R15, 0xfffffff8, RZ, 0xc0, !PT ;  /* 0xfffffff80f087812 */ /* 0x000fe200078ec0ff */
[----:B-----5:R-:W-:Y:S01]  /*0240*/  USHF.R.S32.HI UR27, URZ, 0x1f, UR19 ;  /* 0x0000001f3f1b7899 */ /* 0x020fe20008011413 */
[----:B------:R-:W-:Y:S02]  /*0250*/  LEA.HI R7, R7, R192, RZ, 0x2 ;  /* 0x000000c007077211 */ /* 0x000fe400078f10ff */
[----:B------:R-:W-:Y:S01]  /*0260*/  SHF.R.S32.HI R13, RZ, 0x2, R2 ;  /* 0x00000002ff0d7819 */ /* 0x000fe20000011402 */
[----:B------:R-:W-:Y:S01]  /*0270*/  IMAD.IADD R8, R9, 0x1, -R8 ;  /* 0x0000000109087824 */ /* 0x000fe200078e0a08 */
[----:B------:R-:W-:Y:S01]  /*0280*/  SHF.R.S32.HI R0, RZ, 0x1f, R2 ;  /* 0x0000001fff007819 */ /* 0x000fe20000011402 */
[----:B-1----:R-:W-:Y:S01]  /*0290*/  USHF.R.S32.HI UR26, URZ, 0x1f, UR18 ;  /* 0x0000001f3f1a7899 */ /* 0x002fe20008011412 */
[----:B------:R-:W-:Y:S01]  /*02a0*/  LOP3.LUT R10, R3, 0xffffffe0, RZ, 0xc0, !PT ;  /* 0xffffffe0030a7812 */ /* 0x000fe200078ec0ff */
[----:B------:R-:W-:Y:S01]  /*02b0*/  IMAD.SHL.U32 R196, R8, 0x8, RZ ;  /* 0x0000000808c47824 */ /* 0x000fe200078e00ff */
[----:B------:R-:W-:-:S02]  /*02c0*/  LOP3.LUT R6, R4, 0xfffffff0, RZ, 0xc0, !PT ;  /* 0xfffffff004067812 */ /* 0x000fc400078ec0ff */
[----:B------:R-:W-:Y:S01]  /*02d0*/  SHF.R.S32.HI R19, RZ, 0x4, R4 ;  /* 0x00000004ff137819 */ /* 0x000fe20000011404 */
[C---:B------:R-:W-:Y:S01]  /*02e0*/  IMAD.IADD R191, R9.reuse, 0x1, -R10 ;  /* 0x0000000109bf7824 */ /* 0x040fe200078e0a0a */
[----:B------:R-:W-:Y:S01]  /*02f0*/  LOP3.LUT R2, R2, 0x7ffffffc, RZ, 0xc0, !PT ;  /* 0x7ffffffc02027812 */ /* 0x000fe200078ec0ff */
[----:B------:R-:W-:Y:S01]  /*0300*/  IMAD.IADD R17, R9, 0x1, -R6 ;  /* 0x0000000109117824 */ /* 0x000fe200078e0a06 */
[----:B------:R-:W-:Y:S02]  /*0310*/  LOP3.LUT R7, R7, 0xfffffffc, RZ, 0xc0, !PT ;  /* 0xfffffffc07077812 */ /* 0x000fe400078ec0ff */
[----:B------:R-:W-:Y:S02]  /*0320*/  LEA.HI R11, R12, R9, RZ, 0x6 ;  /* 0x000000090c0b7211 */ /* 0x000fe400078f30ff */
[----:B------:R-:W-:Y:S02]  /*0330*/  LEA.HI R4, R4, R19, RZ, 0x1 ;  /* 0x0000001304047211 */ /* 0x000fe400078f08ff */
[----:B------:R-:W-:Y:S01]  /*0340*/  LEA.HI R12, R12, R9, RZ, 0x7 ;  /* 0x000000090c0c7211 */ /* 0x000fe200078f38ff */
[----:B------:R-:W-:Y:S01]  /*0350*/  IMAD.IADD R9, R9, 0x1, -R2 ;  /* 0x0000000109097824 */ /* 0x000fe200078e0a02 */
[----:B------:R-:W-:Y:S01]  /*0360*/  LEA.HI R0, R0, R13, RZ, 0x3 ;  /* 0x0000000d00007211 */ /* 0x000fe200078f18ff */
[----:B------:R-:W-:Y:S01]  /*0370*/  IMAD.IADD R2, R192, 0x1, -R7 ;  /* 0x00000001c0027824 */ /* 0x000fe200078e0a07 */
[----:B------:R-:W-:Y:S01]  /*0380*/  LOP3.LUT R5, R5, 0x1c0, RZ, 0xc0, !PT ;  /* 0x000001c005057812 */ /* 0x000fe200078ec0ff */
[----:B------:R-:W-:Y:S01]  /*0390*/  IMAD.SHL.U32 R9, R9, 0x2, RZ ;  /* 0x0000000209097824 */ /* 0x000fe200078e00ff */
[----:B------:R-:W-:Y:S01]  /*03a0*/  LOP3.LUT P4, RZ, R8, 0x2, RZ, 0xc0, !PT ;  /* 0x0000000208ff7812 */ /* 0x000fe2000788c0ff */
[----:B------:R-:W-:Y:S01]  /*03b0*/  IMAD.SHL.U32 R7, R2, 0x10, RZ ;  /* 0x0000001002077824 */ /* 0x000fe200078e00ff */
[C---:B------:R-:W-:Y:S01]  /*03c0*/  LOP3.LUT P3, RZ, R8.reuse, 0x4, RZ, 0xc0, !PT ;  /* 0x0000000408ff7812 */ /* 0x040fe2000786c0ff */
[----:B------:R-:W-:Y:S01]  /*03d0*/  IMAD.SHL.U32 R8, R8, 0x40, RZ ;  /* 0x0000004008087824 */ /* 0x000fe200078e00ff */
[----:B------:R-:W-:-:S02]  /*03e0*/  LOP3.LUT R4, R4, 0xfffffffe, RZ, 0xc0, !PT ;  /* 0xfffffffe04047812 */ /* 0x000fc400078ec0ff */
[----:B------:R-:W-:Y:S02]  /*03f0*/  LOP3.LUT R0, R0, 0xfffffff8, RZ, 0xc0, !PT ;  /* 0xfffffff800007812 */ /* 0x000fe400078ec0ff */
[----:B------:R-:W-:Y:S01]  /*0400*/  SHF.R.U32.HI R6, RZ, 0x3, R5 ;  /* 0x00000003ff067819 */ /* 0x000fe20000011605 */
[----:B------:R-:W-:Y:S01]  /*0410*/  IMAD.IADD R4, R19, 0x1, -R4 ;  /* 0x0000000113047824 */ /* 0x000fe200078e0a04 */
[----:B------:R-:W-:Y:S01]  /*0420*/  LOP3.LUT R5, R5, 0x38, R196, 0xf8, !PT ;  /* 0x0000003805057812 */ /* 0x000fe200078ef8c4 */
[----:B------:R-:W-:Y:S01]  /*0430*/  IMAD.IADD R0, R13, 0x1, -R0 ;  /* 0x000000010d007824 */ /* 0x000fe200078e0a00 */
[----:B------:R-:W-:Y:S02]  /*0440*/  SHF.R.S32.HI R10, RZ, 0x1f, R17 ;  /* 0x0000001fff0a7819 */ /* 0x000fe40000011411 */
[----:B------:R-:W-:Y:S01]  /*0450*/  LOP3.LUT R8, R8, 0x1c0, RZ, 0xc0, !PT ;  /* 0x000001c008087812 */ /* 0x000fe200078ec0ff */
[----:B------:R-:W-:Y:S01]  /*0460*/  IMAD.SHL.U32 R200, R0, 0x40, RZ ;  /* 0x0000004000c87824 */ /* 0x000fe200078e00ff */
[----:B------:R-:W-:-:S02]  /*0470*/  LOP3.LUT R6, R5, R6, RZ, 0x3c, !PT ;  /* 0x0000000605067212 */ /* 0x000fc400078e3cff */
[----:B------:R-:W-:Y:S02]  /*0480*/  LEA.HI R5, R10, R17, RZ, 0x3 ;  /* 0x000000110a057211 */ /* 0x000fe400078f18ff */
[----:B------:R-:W-:Y:S02]  /*0490*/  SHF.R.S32.HI R11, RZ, 0x6, R11 ;  /* 0x00000006ff0b7819 */ /* 0x000fe4000001140b */
[C---:B------:R-:W-:Y:S02]  /*04a0*/  LOP3.LUT R10, R8.reuse, 0x8, R15, 0xf8, !PT ;  /* 0x00000008080a7812 */ /* 0x040fe400078ef80f */
[----:B------:R-:W-:Y:S01]  /*04b0*/  LOP3.LUT R182, R8, 0x30, R7, 0xf8, !PT ;  /* 0x0000003008b67812 */ /* 0x000fe200078ef807 */
[----:B------:R-:W-:Y:S01]  /*04c0*/  IMAD R193, R11, 0x200, R6 ;  /* 0x000002000bc17824 */ /* 0x000fe200078e0206 */
[----:B------:R-:W-:Y:S01]  /*04d0*/  SHF.R.U32.HI R13, RZ, 0x3, R8 ;  /* 0x00000003ff0d7819 */ /* 0x000fe20000011608 */
[----:B------:R-:W-:Y:S01]  /*04e0*/  IMAD.SHL.U32 R8, R4, 0x200, RZ ;  /* 0x0000020004087824 */ /* 0x000fe200078e00ff */
[----:B------:R-:W-:-:S02]  /*04f0*/  SHF.R.S32.HI R12, RZ, 0x7, R12 ;  /* 0x00000007ff0c7819 */ /* 0x000fc4000001140c */
[----:B------:R-:W-:Y:S02]  /*0500*/  LOP3.LUT R7, R0, 0x1, RZ, 0xc0, !PT ;  /* 0x0000000100077812 */ /* 0x000fe400078ec0ff */
[----:B------:R-:W-:Y:S02]  /*0510*/  LEA.HI R3, R3, R192, RZ, 0x1 ;  /* 0x000000c003037211 */ /* 0x000fe400078f08ff */
[----:B------:R-:W-:Y:S01]  /*0520*/  LOP3.LUT R175, R10, R13, RZ, 0x3c, !PT ;  /* 0x0000000d0aaf7212 */ /* 0x000fe200078e3cff */
[C---:B------:R-:W-:Y:S01]  /*0530*/  IMAD R10, R11.reuse, 0x800, R8 ;  /* 0x000008000b0a7824 */ /* 0x040fe200078e0208 */
[----:B------:R-:W-:Y:S01]  /*0540*/  LOP3.LUT R182, R182, 0x8, R15, 0xf8, !PT ;  /* 0x00000008b6b67812 */ /* 0x000fe200078ef80f */
[----:B------:R-:W-:Y:S01]  /*0550*/  IMAD.SHL.U32 R11, R11, 0x20, RZ ;  /* 0x000000200b0b7824 */ /* 0x000fe200078e00ff */
[----:B------:R-:W-:Y:S01]  /*0560*/  ISETP.NE.U32.AND P0, PT, R7, 0x1, PT ;  /* 0x000000010700780c */ /* 0x000fe20003f05070 */
[C---:B------:R-:W-:Y:S01]  /*0570*/  IMAD.SHL.U32 R15, R12.reuse, 0x8, RZ ;  /* 0x000000080c0f7824 */ /* 0x040fe200078e00ff */
[----:B------:R-:W-:Y:S01]  /*0580*/  LOP3.LUT R3, R3, 0xfffffffe, RZ, 0xc0, !PT ;  /* 0xfffffffe03037812 */ /* 0x000fe200078ec0ff */
[----:B------:R-:W-:Y:S01]  /*0590*/  IMAD R7, R12, 0x1000, R9 ;  /* 0x000010000c077824 */ /* 0x000fe200078e0209 */
[----:B------:R-:W-:Y:S01]  /*05a0*/  LOP3.LUT R200, R200, 0x1c0, RZ, 0xc0, !PT ;  /* 0x000001c0c8c87812 */ /* 0x000fe200078ec0ff */
[----:B------:R-:W-:Y:S01]  /*05b0*/  IMAD.IADD R175, R10, 0x1, R175 ;  /* 0x000000010aaf7824 */ /* 0x000fe200078e02af */
[----:B------:R-:W-:Y:S01]  /*05c0*/  R2P PR, R0, 0x6 ;  /* 0x0000000600007804 */ /* 0x000fe20000000000 */
[----:B------:R-:W-:Y:S01]  /*05d0*/  IMAD.IADD R0, R192, 0x1, -R3 ;  /* 0x00000001c0007824 */ /* 0x000fe200078e0a03 */
[----:B------:R-:W-:Y:S01]  /*05e0*/  LOP3.LUT R15, R15, 0x8, RZ, 0xc0, !PT ;  /* 0x000000080f0f7812 */ /* 0x000fe200078ec0ff */
[----:B------:R-:W-:Y:S01]  /*05f0*/  IMAD.SHL.U32 R10, R4, 0x10, RZ ;  /* 0x00000010040a7824 */ /* 0x000fe200078e00ff */
[----:B------:R-:W-:Y:S01]  /*0600*/  SHF.R.U32.HI R6, RZ, 0x3, R200 ;  /* 0x00000003ff067819 */ /* 0x000fe200000116c8 */
[----:B------:R-:W-:Y:S01]  /*0610*/  IMAD R9, R2, 0x400, R9 ;  /* 0x0000040002097824 */ /* 0x000fe200078e0209 */
[----:B------:R-:W-:-:S02]  /*0620*/  LOP3.LUT R11, R200, 0x20, R11, 0xf8, !PT ;  /* 0x00000020c80b7812 */ /* 0x000fc400078ef80b */
[C---:B------:R-:W-:Y:S01]  /*0630*/  LOP3.LUT R190, R5.reuse, 0xfffffff8, RZ, 0xc0, !PT ;  /* 0xfffffff805be7812 */ /* 0x040fe200078ec0ff */
[----:B------:R-:W-:Y:S01]  /*0640*/  IMAD.SHL.U32 R5, R5, 0x40, RZ ;  /* 0x0000004005057824 */ /* 0x000fe200078e00ff */
[----:B------:R-:W-:Y:S02]  /*0650*/  LOP3.LUT R200, R6, R200, R15, 0x1e, !PT ;  /* 0x000000c806c87212 */ /* 0x000fe400078e1e0f */
[----:B------:R-:W-:Y:S01]  /*0660*/  LOP3.LUT R11, R11, R6, RZ, 0x3c, !PT ;  /* 0x000000060b0b7212 */ /* 0x000fe200078e3cff */
[----:B------:R-:W-:Y:S01]  /*0670*/  IMAD R6, R0, 0x400, R7 ;  /* 0x0000040000067824 */ /* 0x000fe200078e0207 */
[----:B------:R-:W-:Y:S01]  /*0680*/  LOP3.LUT R182, R8, R182, R13, 0xf6, !PT ;  /* 0x000000b608b67212 */ /* 0x000fe200078ef60d */
[----:B------:R-:W-:Y:S01]  /*0690*/  IMAD.IADD R190, R17, 0x1, -R190 ;  /* 0x0000000111be7824 */ /* 0x000fe200078e0abe */
[----:B------:R-:W-:Y:S01]  /*06a0*/  LOP3.LUT R3, R15, 0x10, R10, 0xf8, !PT ;  /* 0x000000100f037812 */ /* 0x000fe200078ef80a */
[----:B------:R-:W-:Y:S01]  /*06b0*/  IMAD.IADD R201, R11, 0x1, R6 ;  /* 0x000000010bc97824 */ /* 0x000fe200078e0206 */
[----:B------:R-:W-:Y:S01]  /*06c0*/  SHF.R.S32.HI R6, RZ, 0x1f, R191 ;  /* 0x0000001fff067819 */ /* 0x000fe200000114bf */
[----:B------:R-:W-:Y:S01]  /*06d0*/  IMAD.SHL.U32 R7, R190, 0x40, RZ ;  /* 0x00000040be077824 */ /* 0x000fe200078e00ff */
[----:B------:R-:W-:Y:S01]  /*06e0*/  LOP3.LUT R5, R5, 0xfffffe00, RZ, 0xc0, !PT ;  /* 0xfffffe0005057812 */ /* 0x000fe200078ec0ff */
[----:B------:R-:W-:Y:S01]  /*06f0*/  IMAD.SHL.U32 R8, R4, 0x8, RZ ;  /* 0x0000000804087824 */ /* 0x000fe200078e00ff */
[----:B------:R-:W-:Y:S01]  /*0700*/  LEA.HI R6, R6, R191, RZ, 0x2 ;  /* 0x000000bf06067211 */ /* 0x000fe200078f10ff */
[----:B------:R-:W-:Y:S01]  /*0710*/  IMAD.IADD R200, R9, 0x1, R200 ;  /* 0x0000000109c87824 */ /* 0x000fe200078e02c8 */
[----:B------:R-:W-:Y:S01]  /*0720*/  LOP3.LUT R7, R7, 0x1c0, RZ, 0xc0, !PT ;  /* 0x000001c007077812 */ /* 0x000fe200078ec0ff */
[----:B------:R-:W-:Y:S01]  /*0730*/  IMAD R2, R2, 0x400, R5 ;  /* 0x0000040002027824 */ /* 0x000fe200078e0205 */
[----:B------:R-:W-:-:S02]  /*0740*/  SHF.R.S32.HI R189, RZ, 0x2, R6 ;  /* 0x00000002ffbd7819 */ /* 0x000fc40000011406 */
[----:B------:R-:W-:Y:S02]  /*0750*/  SHF.R.U32.HI R4, RZ, 0x3, R7 ;  /* 0x00000003ff047819 */ /* 0x000fe40000011607 */
[----:B------:R-:W-:Y:S01]  /*0760*/  LOP3.LUT R183, R7, 0x8, R8, 0xf8, !PT ;  /* 0x0000000807b77812 */ /* 0x000fe200078ef808 */
[----:B------:R-:W-:Y:S01]  /*0770*/  IMAD R189, R0, 0x10, R189 ;  /* 0x0000001000bd7824 */ /* 0x000fe200078e02bd */
[----:B------:R-:W-:Y:S01]  /*0780*/  LOP3.LUT R3, R4, R3, R7, 0x1e, !PT ;  /* 0x0000000304037212 */ /* 0x000fe200078e1e07 */
[----:B------:R-:W-:Y:S01]  /*0790*/  IMAD R0, R0, 0x400, R5 ;  /* 0x0000040000007824 */ /* 0x000fe200078e0205 */
[----:B------:R-:W-:Y:S01]  /*07a0*/  LOP3.LUT R183, R183, R4, RZ, 0x3c, !PT ;  /* 0x00000004b7b77212 */ /* 0x000fe200078e3cff */
[----:B------:R-:W-:Y:S01]  /*07b0*/  VIADD R198, R189, 0xffffffc0 ;  /* 0xffffffc0bdc67836 */ /* 0x000fe20000000000 */
[----:B------:R-:W-:Y:S01]  /*07c0*/  LOP3.LUT R184, R3, R5, RZ, 0xfc, !PT ;  /* 0x0000000503b87212 */ /* 0x000fe200078efcff */
[----:B------:R-:W-:Y:S01]  /*07d0*/  IMAD.MOV.U32 R3, RZ, RZ, 0x20 ;  /* 0x00000020ff037424 */ /* 0x000fe200078e00ff */
[----:B------:R-:W-:Y:S01]  /*07e0*/  LEA R175, R175, UR5, 0x1 ;  /* 0x00000005afaf7c11 */ /* 0x000fe2000f8e08ff */
[----:B------:R-:W-:Y:S01]  /*07f0*/  IMAD.IADD R185, R0, 0x1, R183 ;  /* 0x0000000100b97824 */ /* 0x000fe200078e02b7 */
[----:B------:R-:W-:Y:S01]  /*0800*/  LEA R201, R201, UR5, 0x1 ;  /* 0x00000005c9c97c11 */ /* 0x000fe2000f8e08ff */
[----:B------:R-:W-:Y:S01]  /*0810*/  IMAD.MOV.U32 R0, RZ, RZ, 0x40 ;  /* 0x00000040ff007424 */ /* 0x000fe200078e00ff */
[----:B------:R-:W-:Y:S01]  /*0820*/  SEL R172, R3, 0xffffffe0, !P4 ;  /* 0xffffffe003ac7807 */ /* 0x000fe20006000000 */
[----:B------:R-:W-:Y:S01]  /*0830*/  IMAD.IADD R183, R183, 0x1, R2 ;  /* 0x00000001b7b77824 */ /* 0x000fe200078e0202 */
[----:B------:R-:W-:-:S02]  /*0840*/  SEL R3, R3, 0xffffffe0, !P1 ;  /* 0xffffffe003037807 */ /* 0x000fc40004800000 */
[----:B------:R-:W-:Y:S01]  /*0850*/  SEL R0, R0, 0xffffffc0, !P3 ;  /* 0xffffffc000007807 */ /* 0x000fe20005800000 */
[----:B------:R-:W-:Y:S01]  /*0860*/  IMAD.IADD R174, R172, 0x1, R175 ;  /* 0x00000001acae7824 */ /* 0x000fe200078e02af */
[----:B------:R-:W-:Y:S01]  /*0870*/  SEL R216, R216, 0x10, !P0 ;  /* 0x00000010d8d87807 */ /* 0x000fe20004000000 */
[C---:B------:R-:W-:Y:S01]  /*0880*/  IMAD.IADD R205, R201.reuse, 0x1, R3 ;  /* 0x00000001c9cd7824 */ /* 0x040fe200078e0203 */
[----:B------:R-:W-:Y:S01]  /*0890*/  LEA R200, R200, UR6, 0x1 ;  /* 0x00000006c8c87c11 */ /* 0x000fe2000f8e08ff */
[----:B------:R-:W-:Y:S01]  /*08a0*/  IMAD.IADD R173, R0, 0x1, R175 ;  /* 0x0000000100ad7824 */ /* 0x000fe200078e02af */
[----:B------:R-:W-:Y:S01]  /*08b0*/  SHF.R.S32.HI R195, RZ, 0x1f, R198 ;  /* 0x0000001fffc37819 */ /* 0x000fe200000114c6 */
[----:B------:R-:W-:Y:S01]  /*08c0*/  IMAD.IADD R206, R201, 0x1, R216 ;  /* 0x00000001c9ce7824 */ /* 0x000fe200078e02d8 */
[----:B------:R-:W-:Y:S01]  /*08d0*/  SHF.R.S32.HI R2, RZ, 0x1f, R189 ;  /* 0x0000001fff027819 */ /* 0x000fe200000114bd */
[----:B------:R-:W-:Y:S01]  /*08e0*/  VIADD R203, R200, 0x420 ;  /* 0x00000420c8cb7836 */ /* 0x000fe20000000000 */
[----:B------:R-:W-:Y:S01]  /*08f0*/  SHF.L.U64.HI R195, R198, 0x2, R195 ;  /* 0x00000002c6c37819 */ /* 0x000fe200000102c3 */
[----:B------:R-:W-:Y:S01]  /*0900*/  VIADD R202, R200, 0x40 ;  /* 0x00000040c8ca7836 */ /* 0x000fe20000000000 */
[----:B------:R-:W-:Y:S01]  /*0910*/  SHF.L.U64.HI R199, R189, 0x2, R2 ;  /* 0x00000002bdc77819 */ /* 0x000fe20000010202 */
[----:B------:R-:W-:Y:S01]  /*0920*/  IMAD.SHL.U32 R198, R198, 0x4, RZ ;  /* 0x00000004c6c67824 */ /* 0x000fe200078e00ff */
[----:B------:R-:W-:Y:S01]  /*0930*/  LEA R182, R182, UR5, 0x1 ;  /* 0x00000005b6b67c11 */ /* 0x000fe2000f8e08ff */
[----:B------:R-:W-:Y:S01]  /*0940*/  IMAD.IADD R172, R172, 0x1, R173 ;  /* 0x00000001acac7824 */ /* 0x000fe200078e02ad */
[----:B------:R-:W-:Y:S01]  /*0950*/  LEA R183, R183, UR4, 0x1 ;  /* 0x00000004b7b77c11 */ /* 0x000fe2000f8e08ff */
[----:B------:R-:W-:-:S02]  /*0960*/  IMAD.IADD R204, R3, 0x1, R200 ;  /* 0x0000000103cc7824 */ /* 0x000fc400078e02c8 */
[C---:B------:R-:W-:Y:S02]  /*0970*/  @P1 VIADD R203, R200.reuse, 0x3e0 ;  /* 0x000003e0c8cb1836 */ /* 0x040fe40000000000 */
[----:B------:R-:W-:Y:S02]  /*0980*/  @P2 VIADD R202, R200, 0xffffffc0 ;  /* 0xffffffc0c8ca2836 */ /* 0x000fe40000000000 */
[----:B------:R-:W-:Y:S01]  /*0990*/  IMAD.IADD R216, R216, 0x1, R205 ;  /* 0x00000001d8d87824 */ /* 0x000fe200078e02cd */
[----:B------:R-:W-:Y:S01]  /*09a0*/  LEA R181, R184, UR5, 0x1 ;  /* 0x00000005b8b57c11 */ /* 0x000fe2000f8e08ff */
[----:B------:R-:W-:Y:S01]  /*09b0*/  ULDC.64 UR16, c[0x0][0x300] ;  /* 0x0000c00000107ab9 */ /* 0x000fe20000000a00 */
[----:B------:R-:W-:Y:S01]  /*09c0*/  IADD3 R208, R3, R202, RZ ;  /* 0x000000ca03d07210 */ /* 0x000fe20007ffe0ff */
[----:B------:R-:W-:-:S06]  /*09d0*/  ULDC.64 UR14, c[0x0][0x308] ;  /* 0x0000c200000e7ab9 */ /* 0x000fcc0000000a00 */
.L_x_196:
[----:B------:R-:W-:Y:S02]  /*09e0*/  ISETP.NE.U32.AND P0, PT, RZ, UR16, PT ;  /* 0x00000010ff007c0c */ /* 0x000fe4000bf05070 */
[----:B------:R-:W-:Y:S02]  /*09f0*/  ISETP.NE.U32.AND P1, PT, RZ, UR14, PT ;  /* 0x0000000eff007c0c */ /* 0x000fe4000bf25070 */
[----:B------:R-:W-:Y:S02]  /*0a00*/  ISETP.NE.AND.EX P0, PT, RZ, UR17, PT, P0 ;  /* 0x00000011ff007c0c */ /* 0x000fe4000bf05300 */
[----:B------:R-:W-:-:S11]  /*0a10*/  ISETP.NE.AND.EX P1, PT, RZ, UR15, PT, P1 ;  /* 0x0000000fff007c0c */ /* 0x000fd6000bf25310 */
[----:B--2---:R-:W1:Y:S01]  /*0a20*/  @P0 S2R R2, SR_CTAID.Y ;  /* 0x0000000000020919 */ /* 0x004e620000002600 */
[----:B------:R-:W1:Y:S01]  /*0a30*/  @P0 LDC.64 R6, c[0x0][0x300] ;  /* 0x0000c000ff060b82 */ /* 0x000e620000000a00 */
[----:B------:R-:W2:Y:S07]  /*0a40*/  @P1 S2R R0, SR_CTAID.Y ;  /* 0x0000000000001919 */ /* 0x000eae0000002600 */
[----:B------:R-:W2:Y:S01]  /*0a50*/  @P1 LDC.64 R4, c[0x0][0x308] ;  /* 0x0000c200ff041b82 */ /* 0x000ea20000000a00 */
[----:B-1----:R-:W-:-:S07]  /*0a60*/  @P0 IMAD.WIDE R6, R2, 0x4, R6 ;  /* 0x0000000402060825 */ /* 0x002fce00078e0206 */
[----:B------:R-:W1:Y:S01]  /*0a70*/  @!P1 LDC.64 R2, c[0x0][0x2c8] ;  /* 0x0000b200ff029b82 */ /* 0x000e620000000a00 */
[----:B------:R-:W3:Y:S01]  /*0a80*/  @P0 LDG.E R6, desc[UR24][R6.64] ;  /* 0x0000001806060981 */ /* 0x000ee2000c1e1900 */
[----:B--2---:R-:W-:-:S06]  /*0a90*/  @P1 IMAD.WIDE R8, R0, 0x4, R4 ;  /* 0x0000000400081825 */ /* 0x004fcc00078e0204 */
[----:B------:R-:W2:Y:S01]  /*0aa0*/  @!P1 LDC.64 R4, c[0x0][0x318] ;  /* 0x0000c600ff049b82 */ /* 0x000ea20000000a00 */
[----:B------:R-:W4:Y:S01]  /*0ab0*/  @P1 LDG.E R0, desc[UR24][R8.64] ;  /* 0x0000001808001981 */ /* 0x000f22000c1e1900 */
[----:B------:R-:W-:Y:S01]  /*0ac0*/  UMOV UR10, URZ ;  /* 0x0000003f000a7c82 */ /* 0x000fe20008000000 */
[----:B------:R-:W-:Y:S01]  /*0ad0*/  USHF.L.U32 UR4, UR23, 0x7, URZ ;  /* 0x0000000717047899 */ /* 0x000fe2000800063f */
[----:B---3--:R-:W-:Y:S02]  /*0ae0*/  @P0 R2UR UR10, R6 ;  /* 0x00000000060a02ca */ /* 0x008fe400000e0000 */
[----:B--2---:R-:W-:-:S04]  /*0af0*/  @!P1 ISETP.NE.U32.AND P0, PT, R4, RZ, PT ;  /* 0x000000ff0400920c */ /* 0x004fc80003f05070 */
[----:B------:R-:W-:-:S04]  /*0b00*/  @!P1 ISETP.NE.AND.EX P0, PT, R5, RZ, PT, P0 ;  /* 0x000000ff0500920c */ /* 0x000fc80003f05300 */
[----:B-1----:R-:W-:-:S03]  /*0b10*/  @!P1 SEL R3, R3, RZ, P0 ;  /* 0x000000ff03039207 */ /* 0x002fc60000000000 */
[----:B----4-:R-:W-:Y:S01]  /*0b20*/  @P1 VIADD R0, R0, -UR10 ;  /* 0x8000000a00001c36 */ /* 0x010fe20008000000 */
[----:B------:R-:W-:-:S04]  /*0b30*/  @!P1 IADD3 R0, R3, -UR10, R2 ;  /* 0x8000000a03009c10 */ /* 0x000fc8000fffe002 */
[----:B------:R-:W-:-:S13]  /*0b40*/  ISETP.LE.AND P0, PT, R0, UR4, PT ;  /* 0x0000000400007c0c */ /* 0x000fda000bf03270 */
[----:B-----5:R-:W-:Y:S05]  /*0b50*/  @P0 BRA `(.L_x_188) ;  /* 0x0000004400680947 */ /* 0x020fea0003800000 */
[----:B------:R-:W1:Y:S01]  /*0b60*/  LDC R0, c[0x0][0x278] ;  /* 0x00009e00ff007b82 */ /* 0x000e620000000800 */
[----:B------:R-:W2:Y:S01]  /*0b70*/  S2R R2, SR_CTAID.Z ;  /* 0x0000000000027919 */ /* 0x000ea20000002700 */
[----:B------:R-:W-:Y:S01]  /*0b80*/  IMAD.MOV.U32 R6, RZ, RZ, RZ ;  /* 0x000000ffff067224 */ /* 0x000fe200078e00ff */
[----:B------:R-:W-:Y:S01]  /*0b90*/  ULDC.64 UR6, c[0x0][0x2f0] ;  /* 0x0000bc0000067ab9 */ /* 0x000fe20000000a00 */
[----:B------:R-:W-:Y:S01]  /*0ba0*/  ULDC UR33, c[0x0][0x2c4] ;  /* 0x0000b10000217ab9 */ /* 0x000fe20000000800 */
[----:B------:R-:W-:Y:S02]  /*0bb0*/  UISETP.NE.U32.AND UP1, UPT, UR6, URZ, UPT ;  /* 0x0000003f0600728c */ /* 0x000fe4000bf25070 */
[----:B------:R-:W-:Y:S01]  /*0bc0*/  UIADD3 UR9, UR33, 0x3f, URZ ;  /* 0x0000003f21097890 */ /* 0x000fe2000fffe03f */
[----:B------:R-:W-:Y:S01]  /*0bd0*/  ULDC.U8 UR6, c[0x0][0x3d8] ;  /* 0x0000f60000067ab9 */ /* 0x000fe20000000000 */
[----:B------:R-:W-:Y:S01]  /*0be0*/  ULDC UR32, c[0x0][0x270] ;  /* 0x00009c0000207ab9 */ /* 0x000fe20000000800 */
[----:B------:R-:W-:-:S02]  /*0bf0*/  UISETP.NE.AND UP0, UPT, UR6, URZ, UPT ;  /* 0x0000003f0600728c */ /* 0x000fc4000bf05270 */
[----:B------:R-:W-:Y:S01]  /*0c00*/  USHF.R.S32.HI UR46, URZ, 0x1f, UR9 ;  /* 0x0000001f3f2e7899 */ /* 0x000fe20008011409 */
[----:B------:R-:W-:Y:S01]  /*0c10*/  ULDC UR31, c[0x0][0x2dc] ;  /* 0x0000b700001f7ab9 */ /* 0x000fe20000000800 */
[----:B------:R-:W-:Y:S02]  /*0c20*/  UISETP.NE.AND.EX UP1, UPT, UR7, URZ, UPT, UP1 ;  /* 0x0000003f0700728c */ /* 0x000fe4000bf25310 */
[----:B------:R-:W-:Y:S02]  /*0c30*/  ULEA.HI UR46, UR46, UR9, URZ, 0x6 ;  /* 0x000000092e2e7291 */ /* 0x000fe4000f8f303f */
[----:B------:R-:W-:Y:S02]  /*0c40*/  UIMAD UR39, UR22, UR31, URZ ;  /* 0x0000001f162772a4 */ /* 0x000fe4000f8e023f */
[----:B------:R-:W-:Y:S01]  /*0c50*/  ULOP3.LUT UR42, UR46, 0xffffffc0, URZ, 0xc0, !UPT ;  /* 0xffffffc02e2a7892 */ /* 0x000fe2000f8ec03f */
[----:B-1----:R-:W-:Y:S01]  /*0c60*/  IABS R5, R0 ;  /* 0x0000000000057213 */ /* 0x002fe20000000000 */
[----:B------:R-:W-:Y:S01]  /*0c70*/  @UP0 UIMAD UR8, UR20, UR33, URZ ;  /* 0x00000021140802a4 */ /* 0x000fe2000f8e023f */
[----:B------:R-:W-:Y:S01]  /*0c80*/  ISETP.NE.AND P1, PT, R0, RZ, PT ;  /* 0x000000ff0000720c */ /* 0x000fe20003f25270 */
[----:B------:R-:W-:Y:S01]  /*0c90*/  @!UP0 UIMAD UR6, UR20, UR32, UR22 ;  /* 0x00000020140682a4 */ /* 0x000fe2000f8e0216 */
[----:B------:R-:W1:Y:S01]  /*0ca0*/  I2F.RP R4, R5 ;  /* 0x0000000500047306 */ /* 0x000e620000209400 */
[----:B------:R-:W-:Y:S01]  /*0cb0*/  UIADD3 UR42, UR42, -0x40, URZ ;  /* 0xffffffc02a2a7890 */ /* 0x000fe2000fffe03f */
[----:B------:R-:W-:Y:S01]  /*0cc0*/  ULDC.U8 UR7, c[0x0][0x480] ;  /* 0x0001200000077ab9 */ /* 0x000fe20000000000 */
[----:B------:R-:W-:Y:S01]  /*0cd0*/  @UP0 ULDC UR45, c[0x0][0x2e4] ;  /* 0x0000b900002d0ab9 */ /* 0x000fe20000000800 */
[----:B--2---:R-:W-:Y:S01]  /*0ce0*/  IABS R2, R2 ;  /* 0x0000000200027213 */ /* 0x004fe20000000000 */
[----:B------:R-:W-:-:S02]  /*0cf0*/  @UP0 UIMAD UR45, UR22, UR45, UR8 ;  /* 0x0000002d162d02a4 */ /* 0x000fc4000f8e0208 */
[----:B------:R-:W-:Y:S02]  /*0d00*/  USHF.R.S32.HI UR49, URZ, 0x1f, UR10 ;  /* 0x0000001f3f317899 */ /* 0x000fe4000801140a */
[----:B------:R-:W-:Y:S02]  /*0d10*/  USHF.R.S32.HI UR44, URZ, 0x1f, UR4 ;  /* 0x0000001f3f2c7899 */ /* 0x000fe40008011404 */
[----:B------:R-:W-:Y:S02]  /*0d20*/  USHF.R.S32.HI UR37, URZ, 0x1f, UR32 ;  /* 0x0000001f3f257899 */ /* 0x000fe40008011420 */
[----:B------:R-:W-:Y:S01]  /*0d30*/  USHF.R.S32.HI UR36, URZ, 0x1f, UR39 ;  /* 0x0000001f3f247899 */ /* 0x000fe20008011427 */
[----:B-1----:R-:W1:Y:S01]  /*0d40*/  MUFU.RCP R7, R4 ;  /* 0x0000000400077308 */ /* 0x002e620000001000 */
[----:B------:R-:W-:Y:S02]  /*0d50*/  USEL UR35, UR40, URZ, UP1 ;  /* 0x0000003f28237287 */ /* 0x000fe40008800000 */
[----:B------:R-:W-:-:S02]  /*0d60*/  USEL UR34, UR41, URZ, UP1 ;  /* 0x0000003f29227287 */ /* 0x000fc40008800000 */
[----:B------:R-:W-:Y:S02]  /*0d70*/  @!UP0 UIMAD UR45, UR6, UR33, URZ ;  /* 0x00000021062d82a4 */ /* 0x000fe4000f8e023f */
[----:B------:R-:W-:Y:S01]  /*0d80*/  USHF.R.S32.HI UR43, URZ, 0x1f, UR42 ;  /* 0x0000001f3f2b7899 */ /* 0x000fe2000801142a */
[----:B-1----:R-:W-:Y:S01]  /*0d90*/  VIADD R7, R7, 0xffffffe ;  /* 0x0ffffffe07077836 */ /* 0x002fe20000000000 */
[----:B------:R-:W1:Y:S05]  /*0da0*/  S2R R4, SR_CTAID.X ;  /* 0x0000000000047919 */ /* 0x000e6a0000002500 */
[----:B------:R-:W2:Y:S02]  /*0db0*/  F2I.FTZ.U32.TRUNC.NTZ R7, R7 ;  /* 0x0000000700077305 */ /* 0x000ea4000021f000 */
[----:B--2---:R-:W-:-:S04]  /*0dc0*/  IMAD.MOV R3, RZ, RZ, -R7 ;  /* 0x000000ffff037224 */ /* 0x004fc800078e0a07 */
[----:B------:R-:W-:-:S04]  /*0dd0*/  IMAD R3, R3, R5, RZ ;  /* 0x0000000503037224 */ /* 0x000fc800078e02ff */
[----:B------:R-:W-:-:S06]  /*0de0*/  IMAD.HI.U32 R3, R7, R3, R6 ;  /* 0x0000000307037227 */ /* 0x000fcc00078e0006 */
[----:B------:R-:W-:-:S04]  /*0df0*/  IMAD.HI.U32 R14, R3, R2, RZ ;  /* 0x00000002030e7227 */ /* 0x000fc800078e00ff */
[----:B------:R-:W-:-:S04]  /*0e00*/  IMAD.MOV R6, RZ, RZ, -R14 ;  /* 0x000000ffff067224 */ /* 0x000fc800078e0a0e */
[C---:B------:R-:W-:Y:S02]  /*0e10*/  IMAD R6, R5.reuse, R6, R2 ;  /* 0x0000000605067224 */ /* 0x040fe400078e0202 */
[----:B------:R-:W1:Y:S03]  /*0e20*/  LDC.64 R2, c[0x0][0x488] ;  /* 0x00012200ff027b82 */ /* 0x000e660000000a00 */
[----:B------:R-:W-:-:S13]  /*0e30*/  ISETP.GT.U32.AND P2, PT, R5, R6, PT ;  /* 0x000000060500720c */ /* 0x000fda0003f44070 */
[----:B------:R-:W-:Y:S01]  /*0e40*/  @!P2 IADD3 R6, R6, -R5, RZ ;  /* 0x800000050606a210 */ /* 0x000fe20007ffe0ff */
[----:B------:R-:W-:-:S03]  /*0e50*/  @!P2 VIADD R14, R14, 0x1 ;  /* 0x000000010e0ea836 */ /* 0x000fc60000000000 */
[----:B------:R-:W-:Y:S02]  /*0e60*/  ISETP.GE.U32.AND P3, PT, R6, R5, PT ;  /* 0x000000050600720c */ /* 0x000fe40003f66070 */
[----:B------:R-:W-:Y:S01]  /*0e70*/  LOP3.LUT R5, R0, UR22, RZ, 0x3c, !PT ;  /* 0x0000001600057c12 */ /* 0x000fe2000f8e3cff */
[----:B-1----:R-:W-:-:S03]  /*0e80*/  IMAD.WIDE.U32 R12, R4, R2, RZ ;  /* 0x00000002040c7225 */ /* 0x002fc600078e00ff */
[----:B------:R-:W-:Y:S01]  /*0e90*/  ISETP.GE.AND P0, PT, R5, RZ, PT ;  /* 0x000000ff0500720c */ /* 0x000fe20003f06270 */
[----:B------:R-:W-:-:S06]  /*0ea0*/  IMAD R3, R4, R3, R13 ;  /* 0x0000000304037224 */ /* 0x000fcc00078e020d */
[----:B------:R-:W-:Y:S01]  /*0eb0*/  @P3 VIADD R14, R14, 0x1 ;  /* 0x000000010e0e3836 */ /* 0x000fe20000000000 */
[----:B------:R-:W-:-:S04]  /*0ec0*/  ISETP.NE.AND P3, PT, RZ, UR7, PT ;  /* 0x00000007ff007c0c */ /* 0x000fc8000bf65270 */
[----:B------:R-:W-:Y:S02]  /*0ed0*/  SEL R12, R12, RZ, P3 ;  /* 0x000000ff0c0c7207 */ /* 0x000fe40001800000 */
[----:B------:R-:W-:Y:S02]  /*0ee0*/  @!P0 IADD3 R14, -R14, RZ, RZ ;  /* 0x000000ff0e0e8210 */ /* 0x000fe40007ffe1ff */
[----:B------:R-:W-:Y:S02]  /*0ef0*/  PLOP3.LUT P0, PT, PT, PT, UP0, 0x80, 0x0 ;  /* 0x000000000000781c */ /* 0x000fe40003f0f008 */
[----:B------:R-:W-:Y:S02]  /*0f00*/  @!P1 LOP3.LUT R14, RZ, R0, RZ, 0x33, !PT ;  /* 0x00000000ff0e9212 */ /* 0x000fe400078e33ff */
[----:B------:R-:W-:Y:S02]  /*0f10*/  SEL R0, R3, RZ, P3 ;  /* 0x000000ff03007207 */ /* 0x000fe40001800000 */
[----:B------:R-:W-:-:S07]  /*0f20*/  SHF.R.S32.HI R13, RZ, 0x1f, R14 ;  /* 0x0000001fff0d7819 */ /* 0x000fce000001140e */
[----:B------:R-:W-:Y:S05]  /*0f30*/  @!P0 BRA `(.L_x_189) ;  /* 0x0000000000208947 */ /* 0x000fea0003800000 */
[----:B------:R-:W-:Y:S01]  /*0f40*/  ULDC UR30, c[0x0][0x2d4] ;  /* 0x0000b500001e7ab9 */ /* 0x000fe20000000800 */
[----:B------:R-:W-:Y:S01]  /*0f50*/  ULDC UR7, c[0x0][0x2c0] ;  /* 0x0000b00000077ab9 */ /* 0x000fe20000000800 */
[----:B------:R-:W-:Y:S01]  /*0f60*/  UIADD3 UR8, UR30, 0x80, URZ ;  /* 0x000000801e087890 */ /* 0x000fe2000fffe03f */
[----:B------:R-:W-:Y:S02]  /*0f70*/  ULDC UR6, c[0x0][0x2e4] ;  /* 0x0000b90000067ab9 */ /* 0x000fe40000000800 */
[----:B------:R-:W-:Y:S02]  /*0f80*/  ULEA UR6, UR7, UR6, 0x7 ;  /* 0x0000000607067291 */ /* 0x000fe4000f8e383f */
[----:B------:R-:W-:-:S04]  /*0f90*/  UIMAD UR8, UR8, UR20, URZ ;  /* 0x00000014080872a4 */ /* 0x000fc8000f8e023f */
[----:B------:R-:W-:Y:S01]  /*0fa0*/  UIMAD UR38, UR6, UR22, UR8 ;  /* 0x00000016062672a4 */ /* 0x000fe2000f8e0208 */
[----:B------:R-:W-:Y:S11]  /*0fb0*/  BRA `(.L_x_190) ;  /* 0x00000000000c7947 */ /* 0x000ff60003800000 */
.L_x_189:
[----:B------:R-:W-:Y:S01]  /*0fc0*/  UIMAD UR38, UR20, UR32, UR22 ;  /* 0x00000020142672a4 */ /* 0x000fe2000f8e0216 */
[----:B------:R-:W-:-:S03]  /*0fd0*/  ULDC UR30, c[0x0][0x2d4] ;  /* 0x0000b500001e7ab9 */ /* 0x000fc60000000800 */
[----:B------:R-:W-:-:S12]  /*0fe0*/  UIMAD UR38, UR38, UR30, URZ ;  /* 0x0000001e262672a4 */ /* 0x000fd8000f8e023f */
.L_x_190:
[----:B------:R-:W1:Y:S01]  /*0ff0*/  LDC.64 R6, c[0x0][0x240] ;  /* 0x00009000ff067b82 */ /* 0x000e620000000a00 */
[----:B------:R-:W-:Y:S01]  /*1000*/  SHF.R.S32.HI R17, RZ, 0x1f, R194 ;  /* 0x0000001fff117819 */ /* 0x000fe200000114c2 */
[----:B------:R-:W-:Y:S01]  /*1010*/  ULDC.64 UR8, c[0x0][0x250] ;  /* 0x0000940000087ab9 */ /* 0x000fe20000000a00 */
[C---:B------:R-:W-:Y:S01]  /*1020*/  IADD3 R21, P0, R194.reuse, UR42, RZ ;  /* 0x0000002ac2157c10 */ /* 0x040fe2000ff1e0ff */
[----:B------:R-:W-:Y:S01]  /*1030*/  ULDC.64 UR6, c[0x0][0x248] ;  /* 0x0000920000067ab9 */ /* 0x000fe20000000a00 */
[--C-:B------:R-:W-:Y:S01]  /*1040*/  SHF.R.S32.HI R197, RZ, 0x1f, R196.reuse ;  /* 0x0000001fffc57819 */ /* 0x100fe200000114c4 */
[C---:B------:R-:W-:Y:S01]  /*1050*/  IMAD R3, R17.reuse, UR8, RZ ;  /* 0x0000000811037c24 */ /* 0x040fe2000f8e02ff */
[C---:B------:R-:W-:Y:S01]  /*1060*/  IADD3.X R19, R17.reuse, UR43, RZ, P0, !PT ;  /* 0x0000002b11137c10 */ /* 0x040fe200087fe4ff */
[----:B------:R-:W2:Y:S01]  /*1070*/  LDC.64 R8, c[0x0][0x418] ;  /* 0x00010600ff087b82 */ /* 0x000ea20000000a00 */
[----:B------:R-:W-:Y:S01]  /*1080*/  IMAD R17, R17, UR6, RZ ;  /* 0x0000000611117c24 */ /* 0x000fe2000f8e02ff */
[----:B------:R-:W-:Y:S01]  /*1090*/  UIADD3 UR4, UP0, UR4, UR10, URZ ;  /* 0x0000000a04047290 */ /* 0x000fe2000ff1e03f */
[C---:B------:R-:W-:Y:S01]  /*10a0*/  IMAD R22, R194.reuse, UR9, R3 ;  /* 0x00000009c2167c24 */ /* 0x040fe2000f8e0203 */
[----:B------:R-:W-:Y:S01]  /*10b0*/  ULDC.64 UR12, c[0x0][0x428] ;  /* 0x00010a00000c7ab9 */ /* 0x000fe20000000a00 */
[C---:B------:R-:W-:Y:S01]  /*10c0*/  IMAD.WIDE.U32 R24, R194.reuse, UR6, RZ ;  /* 0x00000006c2187c25 */ /* 0x040fe2000f8e00ff */
[----:B------:R-:W-:Y:S01]  /*10d0*/  ULDC.64 UR10, c[0x0][0x258] ;  /* 0x00009600000a7ab9 */ /* 0x000fe20000000a00 */
[----:B------:R-:W-:Y:S01]  /*10e0*/  UIMAD UR48, UR28, UR12, URZ ;  /* 0x0000000c1c3072a4 */ /* 0x000fe2000f8e023f */
[----:B------:R-:W3:Y:S01]  /*10f0*/  LDC.64 R10, c[0x0][0x228] ;  /* 0x00008a00ff0a7b82 */ /* 0x000ee20000000a00 */
[C---:B------:R-:W-:Y:S01]  /*1100*/  IMAD R17, R194.reuse, UR7, R17 ;  /* 0x00000007c2117c24 */ /* 0x040fe2000f8e0211 */
[----:B------:R-:W-:Y:S01]  /*1110*/  UIMAD UR47, UR28, UR10, URZ ;  /* 0x0000000a1c2f72a4 */ /* 0x000fe2000f8e023f */
[----:B------:R-:W-:Y:S01]  /*1120*/  IMAD.WIDE.U32 R26, R194, UR8, RZ ;  /* 0x00000008c21a7c25 */ /* 0x000fe2000f8e00ff */
[----:B------:R-:W-:Y:S01]  /*1130*/  UIMAD UR48, UR22, UR13, UR48 ;  /* 0x0000000d163072a4 */ /* 0x000fe2000f8e0230 */
[----:B------:R-:W-:Y:S01]  /*1140*/  LEA R215, R193, UR5, 0x1 ;  /* 0x00000005c1d77c11 */ /* 0x000fe2000f8e08ff */
[----:B------:R-:W-:Y:S01]  /*1150*/  UIMAD UR47, UR22, UR11, UR47 ;  /* 0x0000000b162f72a4 */ /* 0x000fe2000f8e022f */
[----:B------:R-:W-:Y:S01]  /*1160*/  IMAD.IADD R17, R25, 0x1, R17 ;  /* 0x0000000119117824 */ /* 0x000fe200078e0211 */
[----:B------:R-:W4:Y:S01]  /*1170*/  LDC.64 R4, c[0x0][0x420] ;  /* 0x00010800ff047b82 */ /* 0x000f220000000a00 */
[-C--:B-1----:R-:W-:Y:S01]  /*1180*/  IMAD R16, R19, R6.reuse, RZ ;  /* 0x0000000613107224 */ /* 0x082fe200078e02ff */
[----:B------:R-:W-:Y:S01]  /*1190*/  UIADD3.X UR44, UR49, UR44, URZ, UP0, !UPT ;  /* 0x0000002c312c7290 */ /* 0x000fe200087fe43f */
[----:B------:R-:W-:Y:S01]  /*11a0*/  IMAD.WIDE.U32 R28, R21, R6, R196 ;  /* 0x00000006151c7225 */ /* 0x000fe200078e00c4 */
[----:B------:R-:W-:-:S02]  /*11b0*/  ULEA.HI.SX32 UR46, UR46, 0xffffffff, 0x1a ;  /* 0xffffffff2e2e7891 */ /* 0x000fc4000f8fd23f */
[----:B------:R-:W-:Y:S01]  /*11c0*/  UIMAD UR49, UR44, UR8, URZ ;  /* 0x000000082c3172a4 */ /* 0x000fe2000f8e023f */
[----:B------:R-:W-:Y:S01]  /*11d0*/  IMAD R15, R21, R7, R16 ;  /* 0x00000007150f7224 */ /* 0x000fe200078e0210 */
[----:B------:R-:W1:Y:S01]  /*11e0*/  LDC.64 R2, c[0x0][0x238] ;  /* 0x00008e00ff027b82 */ /* 0x000e620000000a00 */
[C---:B--2---:R-:W-:Y:S01]  /*11f0*/  IMAD R18, R8.reuse, UR29, RZ ;  /* 0x0000001d08127c24 */ /* 0x044fe2000f8e02ff */
[----:B------:R-:W-:Y:S01]  /*1200*/  UIMAD UR49, UR4, UR9, UR49 ;  /* 0x00000009043172a4 */ /* 0x000fe2000f8e0231 */
[----:B------:R-:W-:Y:S01]  /*1210*/  IMAD.MOV.U32 R16, RZ, RZ, R24 ;  /* 0x000000ffff107224 */ /* 0x000fe200078e0018 */
[----:B------:R-:W-:Y:S01]  /*1220*/  UIADD3 UR45, UR42, UR45, URZ ;  /* 0x0000002d2a2d7290 */ /* 0x000fe2000fffe03f */
[----:B------:R-:W-:-:S04]  /*1230*/  IMAD.WIDE.U32 R24, R8, UR20, R196 ;  /* 0x0000001408187c25 */ /* 0x000fc8000f8e00c4 */
[----:B------:R-:W-:Y:S02]  /*1240*/  IMAD.IADD R29, R29, 0x1, R15 ;  /* 0x000000011d1d7824 */ /* 0x000fe400078e020f */
[----:B---3--:R-:W-:Y:S02]  /*1250*/  IMAD R8, R10, UR29, RZ ;  /* 0x0000001d0a087c24 */ /* 0x008fe4000f8e02ff */
[----:B------:R-:W-:Y:S02]  /*1260*/  IMAD R9, R9, UR20, R18 ;  /* 0x0000001409097c24 */ /* 0x000fe4000f8e0212 */
[----:B------:R-:W-:Y:S02]  /*1270*/  IMAD.IADD R23, R27, 0x1, R22 ;  /* 0x000000011b177824 */ /* 0x000fe400078e0216 */
[----:B------:R-:W-:Y:S02]  /*1280*/  IMAD.MOV.U32 R22, RZ, RZ, R26 ;  /* 0x000000ffff167224 */ /* 0x000fe400078e001a */
[----:B------:R-:W-:-:S02]  /*1290*/  IMAD R8, R11, UR20, R8 ;  /* 0x000000140b087c24 */ /* 0x000fc4000f8e0208 */
[----:B------:R-:W-:-:S04]  /*12a0*/  IMAD.WIDE.U32 R26, R10, UR20, R28 ;  /* 0x000000140a1a7c25 */ /* 0x000fc8000f8e001c */
[----:B------:R-:W-:Y:S02]  /*12b0*/  IMAD.IADD R25, R25, 0x1, R9 ;  /* 0x0000000119197824 */ /* 0x000fe400078e0209 */
[-C--:B----4-:R-:W-:Y:S02]  /*12c0*/  IMAD R10, R19, R4.reuse, RZ ;  /* 0x00000004130a7224 */ /* 0x090fe400078e02ff */
[----:B------:R-:W-:Y:S02]  /*12d0*/  IMAD.IADD R27, R27, 0x1, R8 ;  /* 0x000000011b1b7824 */ /* 0x000fe400078e0208 */
[----:B-1----:R-:W-:Y:S02]  /*12e0*/  IMAD R8, R2, UR29, RZ ;  /* 0x0000001d02087c24 */ /* 0x002fe4000f8e02ff */
[C---:B------:R-:W-:Y:S02]  /*12f0*/  IMAD R9, R21.reuse, R5, R10 ;  /* 0x0000000515097224 */ /* 0x040fe400078e020a */
[----:B------:R-:W-:-:S04]  /*1300*/  IMAD.WIDE.U32 R24, R21, R4, R24 ;  /* 0x0000000415187225 */ /* 0x000fc800078e0018 */
[----:B------:R-:W-:Y:S02]  /*1310*/  IMAD R3, R3, UR20, R8 ;  /* 0x0000001403037c24 */ /* 0x000fe4000f8e0208 */
[----:B------:R-:W-:Y:S02]  /*1320*/  IMAD.IADD R25, R25, 0x1, R9 ;  /* 0x0000000119197824 */ /* 0x000fe400078e0209 */
[----:B------:R-:W-:-:S04]  /*1330*/  IMAD.WIDE.U32 R8, R2, UR20, R196 ;  /* 0x0000001402087c25 */ /* 0x000fc8000f8e00c4 */
[----:B------:R-:W-:Y:S02]  /*1340*/  IMAD.IADD R9, R9, 0x1, R3 ;  /* 0x0000000109097824 */ /* 0x000fe400078e0203 */
[----:B------:R-:W1:Y:S01]  /*1350*/  LDC.64 R2, c[0x0][0x230] ;  /* 0x00008c00ff027b82 */ /* 0x000e620000000a00 */
[----:B------:R-:W-:Y:S01]  /*1360*/  IMAD.U32 R18, RZ, RZ, UR10 ;  /* 0x0000000aff127e24 */ /* 0x000fe2000f8e00ff */
[----:B------:R-:W-:Y:S01]  /*1370*/  ULDC.64 UR10, c[0x0][0x268] ;  /* 0x00009a00000a7ab9 */ /* 0x000fe20000000a00 */
[----:B------:R-:W-:Y:S01]  /*1380*/  IMAD.U32 R20, RZ, RZ, UR12 ;  /* 0x0000000cff147e24 */ /* 0x000fe2000f8e00ff */
[----:B------:R-:W-:Y:S01]  /*1390*/  ULDC.64 UR12, c[0x0][0x210] ;  /* 0x00008400000c7ab9 */ /* 0x000fe20000000a00 */
[----:B------:R-:W-:Y:S02]  /*13a0*/  IMAD R11, R13, UR10, RZ ;  /* 0x0000000a0d0b7c24 */ /* 0x000fe4000f8e02ff */
[----:B------:R-:W-:Y:S02]  /*13b0*/  IMAD.U32 R15, RZ, RZ, UR8 ;  /* 0x00000008ff0f7e24 */ /* 0x000fe4000f8e00ff */
[----:B------:R-:W-:-:S04]  /*13c0*/  IMAD.WIDE.U32 R20, R20, UR22, R24 ;  /* 0x0000001614147c25 */ /* 0x000fc8000f8e0018 */
[C---:B------:R-:W-:Y:S02]  /*13d0*/  IMAD R11, R14.reuse, UR11, R11 ;  /* 0x0000000b0e0b7c24 */ /* 0x040fe4000f8e020b */
[----:B------:R-:W-:Y:S01]  /*13e0*/  IMAD.WIDE.U32 R24, R14, UR10, R8 ;  /* 0x0000000a0e187c25 */ /* 0x000fe2000f8e0008 */
[----:B------:R-:W-:Y:S02]  /*13f0*/  ULDC.64 UR10, c[0x0][0x3e0] ;  /* 0x0000f800000a7ab9 */ /* 0x000fe40000000a00 */
[----:B------:R-:W-:Y:S01]  /*1400*/  LEA R220, P1, R20, UR10, 0x1 ;  /* 0x0000000a14dc7c11 */ /* 0x000fe2000f8208ff */
[----:B------:R-:W-:-:S04]  /*1410*/  IMAD.WIDE.U32 R22, R15, UR4, R22 ;  /* 0x000000040f167c25 */ /* 0x000fc8000f8e0016 */
[----:B------:R-:W-:Y:S01]  /*1420*/  VIADD R10, R21, UR48 ;  /* 0x00000030150a7c36 */ /* 0x000fe20008000000 */
[----:B------:R-:W-:Y:S01]  /*1430*/  IADD3 R15, P0, R24, R22, RZ ;  /* 0x00000016180f7210 */ /* 0x000fe20007f1e0ff */
[----:B------:R-:W-:-:S03]  /*1440*/  IMAD.WIDE.U32 R18, R18, UR22, R26 ;  /* 0x0000001612127c25 */ /* 0x000fc6000f8e001a */
[----:B------:R-:W-:Y:S01]  /*1450*/  LEA.HI.X R221, R20, UR11, R10, 0x1, P1 ;  /* 0x0000000b14dd7c11 */ /* 0x000fe200088f0c0a */
[----:B------:R-:W-:Y:S01]  /*1460*/  IMAD.IADD R11, R25, 0x1, R11 ;  /* 0x00000001190b7824 */ /* 0x000fe200078e020b */
[----:B------:R-:W-:Y:S01]  /*1470*/  LEA R10, P1, R4, R220, 0x6 ;  /* 0x000000dc040a7211 */ /* 0x000fe200078230ff */
[----:B------:R-:W-:Y:S01]  /*1480*/  VIADD R8, R19, UR47 ;  /* 0x0000002f13087c36 */ /* 0x000fe20008000000 */
[----:B------:R-:W-:Y:S01]  /*1490*/  LEA R222, P2, R18, UR12, 0x1 ;  /* 0x0000000c12de7c11 */ /* 0x000fe2000f8408ff */
[----:B------:R-:W-:Y:S01]  /*14a0*/  ULDC.64 UR10, c[0x0][0x220] ;  /* 0x00008800000a7ab9 */ /* 0x000fe20000000a00 */
[----:B------:R-:W-:Y:S01]  /*14b0*/  IADD3.X R22, R11, UR49, R23, P0, !PT ;  /* 0x000000310b167c10 */ /* 0x000fe200087fe417 */
[----:B------:R-:W-:Y:S01]  /*14c0*/  IMAD.U32 R9, RZ, RZ, UR6 ;  /* 0x00000006ff097e24 */ /* 0x000fe2000f8e00ff */
[----:B------:R-:W-:Y:S01]  /*14d0*/  LEA.HI.X R11, R4, R221, R5, 0x6, P1 ;  /* 0x000000dd040b7211 */ /* 0x000fe200008f3405 */
[----:B-1----:R-:W-:Y:S01]  /*14e0*/  IMAD R4, R2, UR29, RZ ;  /* 0x0000001d02047c24 */ /* 0x002fe2000f8e02ff */
[----:B------:R-:W-:Y:S01]  /*14f0*/  LEA.HI.X R223, R18, UR13, R8, 0x1, P2 ;  /* 0x0000000d12df7c11 */ /* 0x000fe200090f0c08 */
[----:B------:R-:W-:Y:S01]  /*1500*/  USHF.L.U32 UR12, UR8, 0x6, URZ ;  /* 0x00000006080c7899 */ /* 0x000fe2000800063f */
[C---:B------:R-:W-:Y:S01]  /*1510*/  LEA R18, P2, R15.reuse, UR10, 0x1 ;  /* 0x0000000a0f127c11 */ /* 0x040fe2000f8408ff */
[----:B------:R-:W-:Y:S01]  /*1520*/  IMAD.WIDE.U32 R20, R2, UR20, R196 ;  /* 0x0000001402147c25 */ /* 0x000fe2000f8e00c4 */
[C---:B------:R-:W-:Y:S01]  /*1530*/  LEA R8, P0, R6.reuse, R222, 0x6 ;  /* 0x000000de06087211 */ /* 0x040fe200078030ff */
[----:B------:R-:W-:Y:S01]  /*1540*/  USHF.L.U64.HI UR13, UR8, 0x6, UR9 ;  /* 0x00000006080d7899 */ /* 0x000fe20008010209 */
[----:B------:R-:W-:Y:S01]  /*1550*/  LEA.HI.X R19, R15, UR11, R22, 0x1, P2 ;  /* 0x0000000b0f137c11 */ /* 0x000fe200090f0c16 */
[----:B------:R-:W-:Y:S01]  /*1560*/  @P3 BAR.SYNC.DEFER_BLOCKING 0x0 ;  /* 0x0000000000003b1d */ /* 0x000fe20000010000 */
[----:B------:R-:W-:Y:S01]  /*1570*/  IMAD R3, R3, UR20, R4 ;  /* 0x0000001403037c24 */ /* 0x000fe2000f8e0204 */
[----:B------:R-:W-:Y:S01]  /*1580*/  USHF.L.U32 UR47, UR6, 0x6, URZ ;  /* 0x00000006062f7899 */ /* 0x000fe2000800063f */
[----:B------:R-:W-:Y:S01]  /*1590*/  IMAD.WIDE.U32 R16, R9, UR4, R16 ;  /* 0x0000000409107c25 */ /* 0x000fe2000f8e0010 */
[----:B------:R-:W-:-:S02]  /*15a0*/  LEA.HI.X R9, R6, R223, R7, 0x6, P0 ;  /* 0x000000df06097211 */ /* 0x000fc400000f3407 */
[----:B------:R-:W-:Y:S01]  /*15b0*/  ULDC.64 UR10, c[0x0][0x260] ;  /* 0x00009800000a7ab9 */ /* 0x000fe20000000a00 */
[----:B------:R-:W-:Y:S01]  /*15c0*/  IMAD.IADD R21, R21, 0x1, R3 ;  /* 0x0000000115157824 */ /* 0x000fe200078e0203 */
[----:B------:R-:W-:Y:S01]  /*15d0*/  IADD3 R6, P0, R18, UR12, RZ ;  /* 0x0000000c12067c10 */ /* 0x000fe2000ff1e0ff */
[----:B------:R-:W-:Y:S01]  /*15e0*/  IMAD R13, R13, UR10, RZ ;  /* 0x0000000a0d0d7c24 */ /* 0x000fe2000f8e02ff */
[----:B------:R-:W-:Y:S01]  /*15f0*/  ULDC.64 UR8, c[0x0][0x218] ;  /* 0x0000860000087ab9 */ /* 0x000fe20000000a00 */
[C---:B------:R-:W-:Y:S01]  /*1600*/  IMAD.WIDE.U32 R2, R14.reuse, UR10, R20 ;  /* 0x0000000a0e027c25 */ /* 0x040fe2000f8e0014 */
[----:B------:R-:W-:Y:S01]  /*1610*/  ULEA.HI UR10, UR46, UR46, URZ, 0x1 ;  /* 0x0000002e2e0a7291 */ /* 0x000fe2000f8f083f */
[----:B------:R-:W-:Y:S01]  /*1620*/  IADD3.X R7, R19, UR13, RZ, P0, !PT ;  /* 0x0000000d13077c10 */ /* 0x000fe200087fe4ff */
[----:B------:R-:W-:Y:S01]  /*1630*/  ULDC.64 UR48, c[0x0][0x2b0] ;  /* 0x0000ac0000307ab9 */ /* 0x000fe20000000a00 */
[----:B------:R-:W-:Y:S01]  /*1640*/  IMAD R13, R14, UR11, R13 ;  /* 0x0000000b0e0d7c24 */ /* 0x000fe2000f8e020d */
[----:B------:R-:W-:Y:S01]  /*1650*/  UIMAD UR11, UR44, UR6, URZ ;  /* 0x000000062c0b72a4 */ /* 0x000fe2000f8e023f */
[----:B------:R-:W-:Y:S01]  /*1660*/  IADD3 R4, P0, R6, UR12, RZ ;  /* 0x0000000c06047c10 */ /* 0x000fe2000ff1e0ff */
[----:B------:R-:W-:Y:S01]  /*1670*/  ULOP3.LUT UR10, UR10, 0xfffffffe, URZ, 0xc0, !UPT ;  /* 0xfffffffe0a0a7892 */ /* 0x000fe2000f8ec03f */
[----:B------:R-:W-:Y:S01]  /*1680*/  IMAD.IADD R13, R3, 0x1, R13 ;  /* 0x00000001030d7824 */ /* 0x000fe200078e020d */
[----:B------:R-:W-:Y:S01]  /*1690*/  UIMAD UR11, UR4, UR7, UR11 ;  /* 0x00000007040b72a4 */ /* 0x000fe2000f8e020b */
[----:B------:R-:W-:Y:S01]  /*16a0*/  IADD3.X R5, R7, UR13, RZ, P0, !PT ;  /* 0x0000000d07057c10 */ /* 0x000fe200087fe4ff */
[----:B------:R-:W-:Y:S01]  /*16b0*/  UIADD3 UR10, UR46, -UR10, URZ ;  /* 0x8000000a2e0a7290 */ /* 0x000fe2000fffe03f */
[----:B------:R-:W-:Y:S01]  /*16c0*/  IADD3 R2, P0, R2, R16, RZ ;  /* 0x0000001002027210 */ /* 0x000fe20007f1e0ff */
[----:B------:R-:W-:Y:S01]  /*16d0*/  @!PT LDS RZ, [RZ] ;  /* 0x00000000fffff984 */ /* 0x000fe20000000800 */
[----:B------:R-:W-:Y:S01]  /*16e0*/  @!PT LDS RZ, [RZ] ;  /* 0x00000000fffff984 */ /* 0x000fe20000000800 */
[----:B------:R-:W-:Y:S01]  /*16f0*/  @!PT LDS RZ, [RZ] ;  /* 0x00000000fffff984 */ /* 0x000fe20000000800 */
[----:B------:R-:W-:Y:S01]  /*1700*/  LDGSTS.E.BYPASS.LTC128B.128 [R215+0xa000], desc[UR24][R18.64] ;  /* 0x0a00000012d77fae */ /* 0x000fe2000b901d58 */
[----:B------:R-:W-:Y:S01]  /*1710*/  USHF.L.U64.HI UR6, UR6, 0x6, UR7 ;  /* 0x0000000606067899 */ /* 0x000fe20008010207 */
[----:B------:R-:W-:Y:S01]  /*1720*/  IADD3 R14, P1, R4, UR12, RZ ;  /* 0x0000000c040e7c10 */ /* 0x000fe2000ff3e0ff */
[----:B------:R-:W-:Y:S01]  /*1730*/  UISETP.NE.AND UP0, UPT, UR10, 0x1, UPT ;  /* 0x000000010a00788c */ /* 0x000fe2000bf05270 */
[----:B------:R1:W-:Y:S01]  /*1740*/  LDGSTS.E.BYPASS.LTC128B.128 [R215+0xb000], desc[UR24][R6.64] ;  /* 0x0b00000006d77fae */ /* 0x0003e2000b901d58 */
[----:B------:R-:W-:Y:S01]  /*1750*/  IADD3.X R13, R13, UR11, R17, P0, !PT ;  /* 0x0000000b0d0d7c10 */ /* 0x000fe200087fe411 */
[----:B------:R-:W-:Y:S01]  /*1760*/  UIMAD.WIDE UR48, UR45, 0x4, UR48 ;  /* 0x000000042d3078a5 */ /* 0x000fe2000f8e0230 */
[----:B------:R-:W-:Y:S01]  /*1770*/  IADD3.X R15, R5, UR13, RZ, P1, !PT ;  /* 0x0000000d050f7c10 */ /* 0x000fe20008ffe4ff */
[----:B------:R2:W-:Y:S01]  /*1780*/  LDGSTS.E.BYPASS.LTC128B.128 [R215+0xc000], desc[UR24][R4.64] ;  /* 0x0c00000004d77fae */ /* 0x0005e2000b901d58 */
[----:B------:R-:W-:Y:S01]  /*1790*/  PLOP3.LUT P2, PT, PT, PT, UP0, 0x80, 0x0 ;  /* 0x000000000000781c */ /* 0x000fe20003f4f008 */
[----:B------:R-:W-:-:S02]  /*17a0*/  IMAD.SHL.U32 R209, R189, 0x4, RZ ;  /* 0x00000004bdd17824 */ /* 0x000fc400078e00ff */
[----:B------:R3:W-:Y:S04]  /*17b0*/  LDGSTS.E.BYPASS.LTC128B.128 [R215+0xd000], desc[UR24][R14.64] ;  /* 0x0d0000000ed77fae */ /* 0x0007e8000b901d58 */
[----:B------:R-:W0:Y:S04]  /*17c0*/  LDGDEPBAR ;  /* 0x00000000000079af */ /* 0x000e280000000000 */
[----:B------:R-:W-:Y:S04]  /*17d0*/  LDGSTS.E.BYPASS.LTC128B.128 [R215+0x4000], desc[UR24][R220.64] ;  /* 0x04000000dcd77fae */ /* 0x000fe8000b901d58 */
[----:B------:R-:W-:Y:S01]  /*17e0*/  LDGSTS.E.BYPASS.LTC128B.128 [R215+0x5000], desc[UR24][R10.64] ;  /* 0x050000000ad77fae */ /* 0x000fe2000b901d58 */
[----:B-1----:R-:W-:Y:S01]  /*17f0*/  LEA R6, P0, R2, UR8, 0x1 ;  /* 0x0000000802067c11 */ /* 0x002fe2000f8008ff */
[----:B------:R-:W-:-:S02]  /*1800*/  UIMAD UR10, UR32, UR31, URZ ;  /* 0x0000001f200a72a4 */ /* 0x000fc4000f8e023f */
[----:B------:R-:W-:Y:S01]  /*1810*/  USHF.R.S32.HI UR7, URZ, 0x1f, UR31 ;  /* 0x0000001f3f077899 */ /* 0x000fe2000801141f */
[----:B------:R-:W-:Y:S01]  /*1820*/  LEA.HI.X R7, R2, UR9, R13, 0x1, P0 ;  /* 0x0000000902077c11 */ /* 0x000fe200080f0c0d */
[----:B------:R-:W-:Y:S01]  /*1830*/  VIADD R2, R193, 0x1000 ;  /* 0x00001000c1027836 */ /* 0x000fe20000000000 */
[----:B--2---:R-:W-:Y:S01]  /*1840*/  IADD3 R4, P0, R6, UR47, RZ ;  /* 0x0000002f06047c10 */ /* 0x004fe2000ff1e0ff */
[----:B------:R-:W-:Y:S01]  /*1850*/  UMOV UR8, UR48 ;  /* 0x0000003000087c82 */ /* 0x000fe20008000000 */
[----:B------:R-:W-:Y:S01]  /*1860*/  IMAD.U32 R3, RZ, RZ, UR39 ;  /* 0x00000027ff037e24 */ /* 0x000fe2000f8e00ff */
[----:B---3--:R-:W-:Y:S01]  /*1870*/  IADD3 R14, P1, R209, UR8, RZ ;  /* 0x00000008d10e7c10 */ /* 0x008fe2000ff3e0ff */
[----:B------:R-:W-:Y:S01]  /*1880*/  UIMAD UR7, UR7, UR32, URZ ;  /* 0x00000020070772a4 */ /* 0x000fe2000f8e023f */
[----:B------:R-:W-:Y:S01]  /*1890*/  IADD3.X R5, R7, UR6, RZ, P0, !PT ;  /* 0x0000000607057c10 */ /* 0x000fe200087fe4ff */
[----:B------:R-:W-:Y:S01]  /*18a0*/  UMOV UR9, UR49 ;  /* 0x0000003100097c82 */ /* 0x000fe20008000000 */
[----:B------:R-:W-:-:S02]  /*18b0*/  SEL R2, R2, R193, !P2 ;  /* 0x000000c102027207 */ /* 0x000fc40005000000 */
[----:B------:R-:W-:Y:S02]  /*18c0*/  IADD3 R16, P0, R4, UR47, RZ ;  /* 0x0000002f04107c10 */ /* 0x000fe4000ff1e0ff */
[----:B------:R-:W-:Y:S02]  /*18d0*/  LEA R214, R2, UR5, 0x1 ;  /* 0x0000000502d67c11 */ /* 0x000fe4000f8e08ff */
[----:B------:R-:W-:Y:S02]  /*18e0*/  IADD3.X R17, R5, UR6, RZ, P0, !PT ;  /* 0x0000000605117c10 */ /* 0x000fe400087fe4ff */
[----:B------:R-:W-:Y:S01]  /*18f0*/  IADD3 R18, P0, R16, UR47, RZ ;  /* 0x0000002f10127c10 */ /* 0x000fe2000ff1e0ff */
[----:B------:R-:W-:Y:S01]  /*1900*/  LDGSTS.E.BYPASS.LTC128B.128 [R214], desc[UR24][R222.64] ;  /* 0x00000000ded67fae */ /* 0x000fe2000b901d58 */
[----:B------:R-:W-:Y:S02]  /*1910*/  IADD3.X R15, R199, UR9, RZ, P1, !PT ;  /* 0x00000009c70f7c10 */ /* 0x000fe40008ffe4ff */
[----:B------:R-:W-:Y:S01]  /*1920*/  IADD3.X R19, R17, UR6, RZ, P0, !PT ;  /* 0x0000000611137c10 */ /* 0x000fe200087fe4ff */
[----:B------:R-:W-:Y:S01]  /*1930*/  USHF.L.U32 UR6, UR10, 0x6, URZ ;  /* 0x000000060a067899 */ /* 0x000fe2000800063f */
[----:B------:R-:W-:Y:S04]  /*1940*/  LDGSTS.E.BYPASS.LTC128B.128 [R214+0x1000], desc[UR24][R8.64] ;  /* 0x0100000008d67fae */ /* 0x000fe8000b901d58 */
[----:B------:R-:W-:Y:S04]  /*1950*/  LDGSTS.E.BYPASS.LTC128B.128 [R215+0x6000], desc[UR24][R6.64] ;  /* 0x0600000006d77fae */ /* 0x000fe8000b901d58 */
[----:B------:R1:W-:Y:S04]  /*1960*/  LDGSTS.E.BYPASS.LTC128B.128 [R215+0x7000], desc[UR24][R4.64] ;  /* 0x0700000004d77fae */ /* 0x0003e8000b901d58 */
[----:B------:R2:W-:Y:S04]  /*1970*/  LDGSTS.E.BYPASS.LTC128B.128 [R215+0x8000], desc[UR24][R16.64] ;  /* 0x0800000010d77fae */ /* 0x0005e8000b901d58 */
[----:B------:R2:W-:Y:S04]  /*1980*/  LDGSTS.E.BYPASS.LTC128B.128 [R215+0x9000], desc[UR24][R18.64] ;  /* 0x0900000012d77fae */ /* 0x0005e8000b901d58 */
[----:B------:R-:W0:Y:S01]  /*1990*/  LDGDEPBAR ;  /* 0x00000000000079af */ /* 0x000e220000000000 */
[----:B------:R-:W-:Y:S01]  /*19a0*/  USHF.R.S32.HI UR11, URZ, 0x1f, UR6 ;  /* 0x0000001f3f0b7899 */ /* 0x000fe20008011406 */
[----:B------:R-:W-:Y:S01]  /*19b0*/  IMAD.U32 R2, RZ, RZ, UR36 ;  /* 0x00000024ff027e24 */ /* 0x000fe2000f8e00ff */
[----:B------:R-:W-:Y:S01]  /*19c0*/  UIMAD.WIDE UR12, UR20, UR30, UR42 ;  /* 0x0000001e140c72a5 */ /* 0x000fe2000f8e022a */
[----:B------:R2:W5:Y:S01]  /*19d0*/  LDG.E R213, desc[UR24][R14.64] ;  /* 0x000000180ed57981 */ /* 0x000562000c1e1900 */
[----:B------:R-:W-:-:S02]  /*19e0*/  UIMAD.WIDE.U32 UR48, UR31, UR32, URZ ;  /* 0x000000201f3072a5 */ /* 0x000fc4000f8e003f */
[----:B------:R-:W-:Y:S01]  /*19f0*/  UIMAD UR7, UR37, UR31, UR7 ;  /* 0x0000001f250772a4 */ /* 0x000fe2000f8e0207 */
[----:B------:R2:W5:Y:S04]  /*1a00*/  LDG.E R212, desc[UR24][R14.64+0x20] ;  /* 0x000020180ed47981 */ /* 0x000568000c1e1900 */
[----:B------:R2:W5:Y:S01]  /*1a10*/  LDG.E R211, desc[UR24][R14.64+0x80] ;  /* 0x000080180ed37981 */ /* 0x000562000c1e1900 */
[----:B-1----:R-:W-:Y:S01]  /*1a20*/  IMAD R4, R192, UR10, R191 ;  /* 0x0000000ac0047c24 */ /* 0x002fe2000f8e02bf */
[----:B------:R-:W-:Y:S02]  /*1a30*/  UIADD3 UR35, UP0, UR12, UR35, URZ ;  /* 0x000000230c237290 */ /* 0x000fe4000ff1e03f */
[----:B------:R2:W5:Y:S01]  /*1a40*/  LDG.E R210, desc[UR24][R14.64+0xa0] ;  /* 0x0000a0180ed27981 */ /* 0x000562000c1e1900 */
[----:B------:R-:W-:Y:S01]  /*1a50*/  UIADD3 UR7, UR49, UR7, URZ ;  /* 0x0000000731077290 */ /* 0x000fe2000fffe03f */
[----:B------:R-:W-:-:S02]  /*1a60*/  CS2R R94, SRZ ;  /* 0x00000000005e7805 */ /* 0x000fc4000001ff00 */
[----:B------:R-:W-:Y:S01]  /*1a70*/  IADD3 R3, P1, P0, R4, UR6, R3 ;  /* 0x0000000604037c10 */ /* 0x000fe2000f83e003 */
[----:B------:R-:W-:Y:S01]  /*1a80*/  UIADD3.X UR34, UR13, UR34, URZ, UP0, !UPT ;  /* 0x000000220d227290 */ /* 0x000fe200087fe43f */
[----:B------:R-:W-:Y:S01]  /*1a90*/  SHF.R.S32.HI R5, RZ, 0x1f, R4 ;  /* 0x0000001fff057819 */ /* 0x000fe20000011404 */
[----:B------:R-:W-:Y:S01]  /*1aa0*/  UIMAD UR7, UR7, UR35, URZ ;  /* 0x00000023070772a4 */ /* 0x000fe2000f8e023f */
[----:B------:R-:W-:-:S04]  /*1ab0*/  DEPBAR.LE SB0, 0x1 ;  /* 0x000080400000791a */ /* 0x000fc80000000000 */
[----:B------:R-:W-:Y:S01]  /*1ac0*/  IADD3.X R5, R5, UR11, R2, P1, P0 ;  /* 0x0000000b05057c10 */ /* 0x000fe20008fe0402 */
[----:B------:R-:W-:Y:S01]  /*1ad0*/  IMAD.U32 R2, RZ, RZ, UR48 ;  /* 0x00000030ff027e24 */ /* 0x000fe2000f8e00ff */
[----:B------:R-:W-:Y:S01]  /*1ae0*/  IADD3 R12, P0, R3, R12, RZ ;  /* 0x0000000c030c7210 */ /* 0x000fe20007f1e0ff */
[----:B------:R-:W-:Y:S01]  /*1af0*/  UIMAD UR34, UR34, UR48, UR7 ;  /* 0x00000030222272a4 */ /* 0x000fe2000f8e0207 */
[----:B------:R-:W-:Y:S01]  /*1b00*/  BAR.SYNC.DEFER_BLOCKING 0x0 ;  /* 0x0000000000007b1d */ /* 0x000fe20000010000 */
[----:B------:R-:W-:Y:S01]  /*1b10*/  UISETP.GE.AND UP0, UPT, UR33, 0x1, UPT ;  /* 0x000000012100788c */ /* 0x000fe2000bf06270 */
[----:B------:R-:W-:Y:S01]  /*1b20*/  IMAD.U32 R3, RZ, RZ, UR49 ;  /* 0x00000031ff037e24 */ /* 0x000fe2000f8e00ff */
[----:B------:R-:W-:Y:S01]  /*1b30*/  UIADD3 UR38, UR42, UR38, URZ ;  /* 0x000000262a267290 */ /* 0x000fe2000fffe03f */
[----:B------:R-:W-:Y:S01]  /*1b40*/  IMAD.X R13, R5, 0x1, R0, P0 ;  /* 0x00000001050d7824 */ /* 0x000fe200000e0600 */
[----:B------:R-:W-:Y:S01]  /*1b50*/  CS2R R92, SRZ ;  /* 0x00000000005c7805 */ /* 0x000fe2000001ff00 */
[----:B------:R-:W-:Y:S01]  /*1b60*/  ULDC.64 UR6, c[0x0][0x400] ;  /* 0x0001000000067ab9 */ /* 0x000fe20000000a00 */
[----:B------:R-:W-:Y:S01]  /*1b70*/  CS2R R98, SRZ ;  /* 0x0000000000627805 */ /* 0x000fe2000001ff00 */
[----:B------:R-:W-:Y:S01]  /*1b80*/  IMAD.WIDE.U32 R12, R2, UR35, R12 ;  /* 0x00000023020c7c25 */ /* 0x000fe2000f8e000c */
[----:B------:R-:W-:-:S02]  /*1b90*/  CS2R R96, SRZ ;  /* 0x0000000000607805 */ /* 0x000fc4000001ff00 */
[----:B------:R-:W-:Y:S02]  /*1ba0*/  CS2R R90, SRZ ;  /* 0x00000000005a7805 */ /* 0x000fe4000001ff00 */
[----:B------:R-:W-:Y:S01]  /*1bb0*/  CS2R R88, SRZ ;  /* 0x0000000000587805 */ /* 0x000fe2000001ff00 */
[----:B------:R-:W-:Y:S01]  /*1bc0*/  VIADD R0, R13, UR34 ;  /* 0x000000220d007c36 */ /* 0x000fe20008000000 */
[----:B------:R-:W-:Y:S02]  /*1bd0*/  LEA R218, P0, R12, UR6, 0x2 ;  /* 0x000000060cda7c11 */ /* 0x000fe4000f8010ff */
[----:B------:R-:W-:Y:S02]  /*1be0*/  CS2R R86, SRZ ;  /* 0x0000000000567805 */ /* 0x000fe4000001ff00 */
[----:B------:R-:W-:Y:S02]  /*1bf0*/  CS2R R84, SRZ ;  /* 0x0000000000547805 */ /* 0x000fe4000001ff00 */
[----:B------:R-:W-:-:S02]  /*1c00*/  CS2R R78, SRZ ;  /* 0x00000000004e7805 */ /* 0x000fc4000001ff00 */
[----:B------:R-:W-:Y:S01]  /*1c10*/  LEA.HI.X R219, R12, UR7, R0, 0x2, P0 ;  /* 0x000000070cdb7c11 */ /* 0x000fe200080f1400 */
[----:B------:R-:W-:Y:S01]  /*1c20*/  ULDC.64 UR6, c[0x0][0x478] ;  /* 0x00011e0000067ab9 */ /* 0x000fe20000000a00 */
[----:B------:R-:W-:Y:S01]  /*1c30*/  PLOP3.LUT P0, PT, PT, PT, UP0, 0x80, 0x0 ;  /* 0x000000000000781c */ /* 0x000fe20003f0f008 */
[----:B------:R-:W-:Y:S01]  /*1c40*/  UIMAD.WIDE UR6, UR38, 0x4, UR6 ;  /* 0x00000004260678a5 */ /* 0x000fe2000f8e0206 */
[----:B------:R-:W-:Y:S02]  /*1c50*/  CS2R R76, SRZ ;  /* 0x00000000004c7805 */ /* 0x000fe4000001ff00 */
[----:B------:R-:W-:Y:S02]  /*1c60*/  CS2R R82, SRZ ;  /* 0x0000000000527805 */ /* 0x000fe4000001ff00 */
[----:B------:R-:W-:Y:S01]  /*1c70*/  CS2R R80, SRZ ;  /* 0x0000000000507805 */ /* 0x000fe2000001ff00 */
[----:B------:R2:W1:Y:S01]  /*1c80*/  LDSM.16.M88.4 R140, [R175+0xa000] ;  /* 0x00a00000af8c783b */ /* 0x0004620000000200 */
[----:B------:R-:W-:-:S02]  /*1c90*/  CS2R R74, SRZ ;  /* 0x00000000004a7805 */ /* 0x000fc4000001ff00 */
[----:B------:R-:W-:Y:S02]  /*1ca0*/  CS2R R72, SRZ ;  /* 0x0000000000487805 */ /* 0x000fe4000001ff00 */
[----:B------:R-:W-:Y:S01]  /*1cb0*/  CS2R R70, SRZ ;  /* 0x0000000000467805 */ /* 0x000fe2000001ff00 */
[----:B------:R2:W3:Y:S01]  /*1cc0*/  LDSM.16.M88.4 R144, [R175+0xa800] ;  /* 0x00a80000af90783b */ /* 0x0004e20000000200 */
[----:B------:R-:W-:Y:S02]  /*1cd0*/  CS2R R68, SRZ ;  /* 0x0000000000447805 */ /* 0x000fe4000001ff00 */
[----:B------:R-:W-:Y:S02]  /*1ce0*/  CS2R R62, SRZ ;  /* 0x00000000003e7805 */ /* 0x000fe4000001ff00 */
[----:B------:R-:W-:Y:S01]  /*1cf0*/  CS2R R60, SRZ ;  /* 0x00000000003c7805 */ /* 0x000fe2000001ff00 */
[----:B------:R2:W4:Y:S01]  /*1d00*/  LDSM.16.M88.4 R148, [R174+0xa000] ;  /* 0x00a00000ae94783b */ /* 0x0005220000000200 */
[----:B------:R-:W-:-:S02]  /*1d10*/  CS2R R66, SRZ ;  /* 0x0000000000427805 */ /* 0x000fc4000001ff00 */
[----:B------:R-:W-:Y:S02]  /*1d20*/  CS2R R64, SRZ ;  /* 0x0000000000407805 */ /* 0x000fe4000001ff00 */
[----:B------:R-:W-:Y:S01]  /*1d30*/  CS2R R58, SRZ ;  /* 0x00000000003a7805 */ /* 0x000fe2000001ff00 */
[----:B------:R2:W1:Y:S01]  /*1d40*/  LDSM.16.M88.4 R152, [R174+0xa800] ;  /* 0x00a80000ae98783b */ /* 0x0004620000000200 */
[----:B------:R-:W-:Y:S02]  /*1d50*/  CS2R R56, SRZ ;  /* 0x0000000000387805 */ /* 0x000fe4000001ff00 */
[----:B------:R-:W-:Y:S02]  /*1d60*/  CS2R R54, SRZ ;  /* 0x0000000000367805 */ /* 0x000fe4000001ff00 */
[----:B------:R-:W-:Y:S01]  /*1d70*/  CS2R R52, SRZ ;  /* 0x0000000000347805 */ /* 0x000fe2000001ff00 */
[----:B------:R2:W1:Y:S01]  /*1d80*/  LDSM.16.M88.4 R156, [R173+0xa000] ;  /* 0x00a00000ad9c783b */ /* 0x0004620000000200 */
        /* <DEDUP_REMOVED lines=9> */
[----:B------:R-:W-:Y:S01]  /*1e20*/  CS2R R36, SRZ ;  /* 0x0000000000247805 */ /* 0x000fe2000001ff00 */
[----:B------:R2:W1:Y:S01]  /*1e30*/  LDSM.16.M88.4 R168, [R172+0xa800] ;  /* 0x00a80000aca8783b */ /* 0x0004620000000200 */
[----:B------:R-:W-:Y:S05]  /*1e40*/  @!P0 BRA `(.L_x_191) ;  /* 0x0000002400d08947 */ /* 0x000fea0003800000 */
[----:B------:R-:W1:Y:S01]  /*1e50*/  LDC R207, c[0x0][0x2dc] ;  /* 0x0000b700ffcf7b82 */ /* 0x000e620000000800 */
[----:B------:R-:W-:Y:S01]  /*1e60*/  USHF.L.U32 UR31, UR10, 0x4, URZ ;  /* 0x000000040a1f7899 */ /* 0x000fe2000800063f */
[----:B------:R-:W-:Y:S01]  /*1e70*/  VIADD R3, R184, 0x1000 ;  /* 0x00001000b8037836 */ /* 0x000fe20000000000 */
[----:B------:R-:W-:Y:S01]  /*1e80*/  USHF.L.U32 UR32, UR10, 0x3, URZ ;  /* 0x000000030a207899 */ /* 0x000fe2000800063f */
[----:B------:R-:W-:Y:S01]  /*1e90*/  VIADD R0, R185, 0x1000 ;  /* 0x00001000b9007836 */ /* 0x000fe20000000000 */
[----:B------:R-:W-:Y:S01]  /*1ea0*/  UIADD3 UR42, UR31, 0x20, URZ ;  /* 0x000000201f2a7890 */ /* 0x000fe2000fffe03f */
[C---:B------:R-:W-:Y:S01]  /*1eb0*/  LOP3.LUT P1, RZ, R190.reuse, 0x4, RZ, 0xc0, !PT ;  /* 0x00000004beff7812 */ /* 0x040fe2000782c0ff */
[----:B------:R-:W-:Y:S01]  /*1ec0*/  IMAD.MOV.U32 R177, RZ, RZ, 0x20 ;  /* 0x00000020ffb17424 */ /* 0x000fe200078e00ff */
[----:B------:R-:W-:Y:S01]  /*1ed0*/  LOP3.LUT P0, RZ, R190, 0x2, RZ, 0xc0, !PT ;  /* 0x00000002beff7812 */ /* 0x000fe2000780c0ff */
[----:B------:R-:W-:Y:S01]  /*1ee0*/  UIADD3 UR39, UR32, UR42, URZ ;  /* 0x0000002a20277290 */ /* 0x000fe2000fffe03f */
[----:B------:R-:W-:Y:S01]  /*1ef0*/  MOV R178, 0x40 ;  /* 0x0000004000b27802 */ /* 0x000fe20000000f00 */
[----:B------:R-:W-:Y:S01]  /*1f00*/  VIADD R5, R181, 0x6000 ;  /* 0x00006000b5057836 */ /* 0x000fe20000000000 */
[----:B------:R-:W-:Y:S01]  /*1f10*/  MOV R95, RZ ;  /* 0x000000ff005f7202 */ /* 0x000fe20000000f00 */
[----:B------:R-:W-:Y:S01]  /*1f20*/  UIADD3 UR38, UR32, UR39, URZ ;  /* 0x0000002720267290 */ /* 0x000fe2000fffe03f */
[----:B------:R-:W-:Y:S01]  /*1f30*/  SEL R180, R3, R184, !P2 ;  /* 0x000000b803b47207 */ /* 0x000fe20005000000 */
[----:B------:R-:W-:Y:S01]  /*1f40*/  UIMAD UR30, UR10, 0x18, URZ ;  /* 0x000000180a1e78a4 */ /* 0x000fe2000f8e023f */
[----:B------:R-:W-:Y:S01]  /*1f50*/  SEL R179, R0, R185, !P2 ;  /* 0x000000b900b37207 */ /* 0x000fe20005000000 */
[----:B------:R-:W-:-:S02]  /*1f60*/  USHF.L.U32 UR13, UR10, 0x5, URZ ;  /* 0x000000050a0d7899 */ /* 0x000fc4000800063f */
[----:B------:R-:W-:Y:S02]  /*1f70*/  UIMAD UR12, UR10, 0x28, URZ ;  /* 0x000000280a0c78a4 */ /* 0x000fe4000f8e023f */
[----:B------:R-:W-:Y:S02]  /*1f80*/  UIMAD UR11, UR10, 0x30, URZ ;  /* 0x000000300a0b78a4 */ /* 0x000fe4000f8e023f */
[----:B------:R-:W-:Y:S02]  /*1f90*/  UIMAD UR43, UR10, 0x38, URZ ;  /* 0x000000380a2b78a4 */ /* 0x000fe4000f8e023f */
[----:B------:R-:W-:Y:S01]  /*1fa0*/  UIADD3 UR37, UR32, UR38, URZ ;  /* 0x0000002620257290 */ /* 0x000fe2000fffe03f */
[----:B------:R-:W-:-:S03]  /*1fb0*/  SEL R177, R177, 0xffffffe0, !P0 ;  /* 0xffffffe0b1b17807 */ /* 0x000fc60004000000 */
[----:B------:R-:W-:Y:S01]  /*1fc0*/  UIADD3 UR36, UR32, UR37, URZ ;  /* 0x0000002520247290 */ /* 0x000fe2000fffe03f */
[----:B------:R-:W-:Y:S01]  /*1fd0*/  SEL R178, R178, 0xffffffc0, !P1 ;  /* 0xffffffc0b2b27807 */ /* 0x000fe20004800000 */
[----:B------:R-:W-:Y:S01]  /*1fe0*/  ULDC UR33, c[0x0][0x270] ;  /* 0x00009c0000217ab9 */ /* 0x000fe20000000800 */
[----:B------:R-:W-:Y:S01]  /*1ff0*/  LEA R180, R180, UR5, 0x1 ;  /* 0x00000005b4b47c11 */ /* 0x000fe2000f8e08ff */
[----:B------:R-:W-:Y:S01]  /*2000*/  IMAD.IADD R3, R183, 0x1, R177 ;  /* 0x00000001b7037824 */ /* 0x000fe200078e02b1 */
[----:B------:R-:W-:Y:S01]  /*2010*/  LEA R179, R179, UR5, 0x1 ;  /* 0x00000005b3b37c11 */ /* 0x000fe2000f8e08ff */
[--C-:B------:R-:W-:Y:S01]  /*2020*/  IMAD.IADD R176, R5, 0x1, R178.reuse ;  /* 0x0000000105b07824 */ /* 0x100fe200078e02b2 */
[----:B------:R-:W-:Y:S01]  /*2030*/  UIADD3 UR35, UR32, UR36, URZ ;  /* 0x0000002420237290 */ /* 0x000fe2000fffe03f */
[----:B------:R-:W-:Y:S01]  /*2040*/  IMAD.IADD R2, R183, 0x1, R178 ;  /* 0x00000001b7027824 */ /* 0x000fe200078e02b2 */
[----:B------:R-:W-:Y:S01]  /*2050*/  ULDC UR34, c[0x0][0x2ec] ;  /* 0x0000bb0000227ab9 */ /* 0x000fe20000000800 */
[----:B------:R-:W-:-:S09]  /*2060*/  IMAD.IADD R0, R178, 0x1, R3 ;  /* 0x00000001b2007824 */ /* 0x000fd200078e0203 */
.L_x_194:
[----:B------:R-:W0:Y:S01]  /*2070*/  LDGDEPBAR ;  /* 0x00000000000079af */ /* 0x000e220000000000 */
[----:B------:R-:W-:Y:S01]  /*2080*/  IADD3 R187, R179, R177, RZ ;  /* 0x000000b1b3bb7210 */ /* 0x000fe20007ffe0ff */
[----:B-----5:R-:W-:Y:S01]  /*2090*/  FMUL.FTZ R217, R213, 1.4426950216293334961 ;  /* 0x3fb8aa3bd5d97820 */ /* 0x020fe20000410000 */
[-C--:B------:R-:W-:Y:S01]  /*20a0*/  IADD3 R188, R179, R178.reuse, RZ ;  /* 0x000000b2b3bc7210 */ /* 0x080fe20007ffe0ff */
[----:B------:R-:W-:Y:S01]  /*20b0*/  FMUL.FTZ R224, R212, 1.4426950216293334961 ;  /* 0x3fb8aa3bd4e07820 */ /* 0x000fe20000410000 */
[----:B------:R-:W-:Y:S01]  /*20c0*/  IADD3 R186, R178, R187, RZ ;  /* 0x000000bbb2ba7210 */ /* 0x000fe20007ffe0ff */
[----:B------:R-:W-:Y:S01]  /*20d0*/  FMUL.FTZ R252, R211, 1.4426950216293334961 ;  /* 0x3fb8aa3bd3fc7820 */ /* 0x000fe20000410000 */
[----:B------:R-:W-:Y:S01]  /*20e0*/  FSETP.NEU.FTZ.AND P0, PT, R213, -INF , PT ;  /* 0xff800000d500780b */ /* 0x000fe20003f1d000 */
[----:B------:R-:W-:Y:S01]  /*20f0*/  UISETP.GE.AND UP2, UPT, UR46, 0x1, UPT ;  /* 0x000000012e00788c */ /* 0x000fe2000bf46270 */
[----:B------:R-:W-:Y:S01]  /*2100*/  FSETP.NEU.FTZ.AND P2, PT, R210, -INF , PT ;  /* 0xff800000d200780b */ /* 0x000fe20003f5d000 */
[----:B------:R-:W-:Y:S04]  /*2110*/  DEPBAR.LE SB0, 0x0 ;  /* 0x000080000000791a */ /* 0x000fe80000000000 */
[----:B------:R-:W-:Y:S06]  /*2120*/  BAR.SYNC.DEFER_BLOCKING 0x0 ;  /* 0x0000000000007b1d */ /* 0x000fec0000010000 */
[----:B------:R-:W-:Y:S08]  /*2130*/  LDSM.16.M88.4 R100, [R179] ;  /* 0x00000000b364783b */ /* 0x000ff00000000200 */
[----:B------:R-:W1:Y:S08]  /*2140*/  LDSM.16.M88.4 R104, [R175+0x6000] ;  /* 0x00600000af68783b */ /* 0x000e700000000200 */
[----:B------:R-:W2:Y:S08]  /*2150*/  LDSM.16.M88.4 R108, [R179+0x1000] ;  /* 0x00100000b36c783b */ /* 0x000eb00000000200 */
[----:B------:R-:W3:Y:S08]  /*2160*/  LDSM.16.M88.4 R112, [R175+0x6800] ;  /* 0x00680000af70783b */ /* 0x000ef00000000200 */
[----:B------:R-:W-:Y:S08]  /*2170*/  LDSM.16.M88.4 R116, [R187] ;  /* 0x00000000bb74783b */ /* 0x000ff00000000200 */
[----:B------:R-:W4:Y:S01]  /*2180*/  LDSM.16.M88.4 R120, [R174+0x6000] ;  /* 0x00600000ae78783b */ /* 0x000f220000000200 */
[-C--:B-1----:R-:W-:Y:S07]  /*2190*/  HMMA.16816.F32.BF16 R4, R100, R104.reuse, RZ ;  /* 0x000000686404723c */ /* 0x082fee00000418ff */
[----:B------:R-:W1:Y:S01]  /*21a0*/  LDSM.16.M88.4 R124, [R187+0x1000] ;  /* 0x00100000bb7c783b */ /* 0x000e620000000200 */
[C---:B--2---:R-:W-:Y:S07]  /*21b0*/  HMMA.16816.F32.BF16 R8, R108.reuse, R104, RZ ;  /* 0x000000686c08723c */ /* 0x044fee00000418ff */
[----:B------:R-:W2:Y:S01]  /*21c0*/  LDSM.16.M88.4 R128, [R174+0x6800] ;  /* 0x00680000ae80783b */ /* 0x000ea20000000200 */
[-C--:B------:R-:W-:Y:S07]  /*21d0*/  HMMA.16816.F32.BF16 R12, R108, R106.reuse, RZ ;  /* 0x0000006a6c0c723c */ /* 0x080fee00000418ff */
[----:B------:R-:W-:Y:S01]  /*21e0*/  LDSM.16.M88.4 R132, [R188] ;  /* 0x00000000bc84783b */ /* 0x000fe20000000200 */
[C---:B------:R-:W-:Y:S07]  /*21f0*/  HMMA.16816.F32.BF16 R16, R100.reuse, R106, RZ ;  /* 0x0000006a6410723c */ /* 0x040fee00000418ff */
[----:B------:R-:W2:Y:S01]  /*2200*/  LDSM.16.M88.4 R136, [R173+0x6000] ;  /* 0x00600000ad88783b */ /* 0x000ea20000000200 */
[-C--:B---3--:R-:W-:Y:S06]  /*2210*/  HMMA.16816.F32.BF16 R20, R100, R112.reuse, RZ ;  /* 0x000000706414723c */ /* 0x088fec00000418ff */
[C---:B------:R-:W-:Y:S01]  /*2220*/  HMMA.16816.F32.BF16 R24, R108.reuse, R112, RZ ;  /* 0x000000706c18723c */ /* 0x040fe200000418ff */
[----:B------:R-:W-:Y:S05]  /*2230*/  LDSM.16.M88.4 R104, [R173+0x6800] ;  /* 0x00680000ad68783b */ /* 0x000fea0000000200 */
[-C--:B------:R-:W-:Y:S03]  /*2240*/  HMMA.16816.F32.BF16 R28, R108, R114.reuse, RZ ;  /* 0x000000726c1c723c */ /* 0x080fe600000418ff */
[----:B------:R-:W-:Y:S03]  /*2250*/  LDSM.16.M88.4 R108, [R186] ;  /* 0x00000000ba6c783b */ /* 0x000fe60000000200 */
[----:B------:R-:W-:Y:S05]  /*2260*/  HMMA.16816.F32.BF16 R32, R100, R114, RZ ;  /* 0x000000726420723c */ /* 0x000fea00000418ff */
[----:B------:R-:W3:Y:S01]  /*2270*/  LDSM.16.M88.4 R100, [R188+0x1000] ;  /* 0x00100000bc64783b */ /* 0x000ee20000000200 */
[-C--:B----4-:R-:W-:Y:S06]  /*2280*/  HMMA.16816.F32.BF16 R4, R116, R120.reuse, R4 ;  /* 0x000000787404723c */ /* 0x090fec0000041804 */
[C---:B-1----:R-:W-:Y:S01]  /*2290*/  HMMA.16816.F32.BF16 R8, R124.reuse, R120, R8 ;  /* 0x000000787c08723c */ /* 0x042fe20000041808 */
[----:B------:R-:W1:Y:S05]  /*22a0*/  LDSM.16.M88.4 R112, [R172+0x6000] ;  /* 0x00600000ac70783b */ /* 0x000e6a0000000200 */
[-C--:B------:R-:W-:Y:S05]  /*22b0*/  HMMA.16816.F32.BF16 R12, R124, R122.reuse, R12 ;  /* 0x0000007a7c0c723c */ /* 0x080fea000004180c */
[----:B------:R-:W-:Y:S01]  /*22c0*/  LEA R120, R185, UR5, 0x1 ;  /* 0x00000005b9787c11 */ /* 0x000fe2000f8e08ff */
[C---:B------:R-:W-:Y:S05]  /*22d0*/  HMMA.16816.F32.BF16 R16, R116.reuse, R122, R16 ;  /* 0x0000007a7410723c */ /* 0x040fea0000041810 */
[----:B------:R-:W-:Y:S01]  /*22e0*/  FSEL R121, R217, RZ, P0 ;  /* 0x000000ffd9797208 */ /* 0x000fe20000000000 */
[-C--:B--2---:R-:W-:Y:S03]  /*22f0*/  HMMA.16816.F32.BF16 R20, R116, R128.reuse, R20 ;  /* 0x000000807414723c */ /* 0x084fe60000041814 */
[----:B------:R-:W-:Y:S03]  /*2300*/  FSETP.NEU.FTZ.AND P0, PT, R212, -INF , PT ;  /* 0xff800000d400780b */ /* 0x000fe60003f1d000 */
[C---:B------:R-:W-:Y:S05]  /*2310*/  HMMA.16816.F32.BF16 R24, R124.reuse, R128, R24 ;  /* 0x000000807c18723c */ /* 0x040fea0000041818 */
[----:B------:R-:W-:Y:S01]  /*2320*/  FSEL R122, R224, RZ, P0 ;  /* 0x000000ffe07a7208 */ /* 0x000fe20000000000 */
[-C--:B------:R-:W-:Y:S03]  /*2330*/  HMMA.16816.F32.BF16 R28, R124, R130.reuse, R28 ;  /* 0x000000827c1c723c */ /* 0x080fe6000004181c */
[----:B------:R-:W-:Y:S03]  /*2340*/  FSETP.NEU.FTZ.AND P0, PT, R211, -INF , PT ;  /* 0xff800000d300780b */ /* 0x000fe60003f1d000 */
[----:B------:R-:W-:Y:S01]  /*2350*/  HMMA.16816.F32.BF16 R32, R116, R130, R32 ;  /* 0x000000827420723c */ /* 0x000fe20000041820 */
[----:B------:R-:W2:Y:S04]  /*2360*/  LDSM.16.M88.4 R116, [R186+0x1000] ;  /* 0x00100000ba74783b */ /* 0x000ea80000000200 */
[C---:B------:R-:W-:Y:S01]  /*2370*/  IADD3 R125, R120.reuse, R177, RZ ;  /* 0x000000b1787d7210 */ /* 0x040fe20007ffe0ff */
[-C--:B------:R-:W-:Y:S05]  /*2380*/  HMMA.16816.F32.BF16 R4, R132, R136.reuse, R4 ;  /* 0x000000888404723c */ /* 0x080fea0000041804 */
[----:B------:R-:W-:Y:S01]  /*2390*/  IADD3 R124, R120, R178, RZ ;  /* 0x000000b2787c7210 */ /* 0x000fe20007ffe0ff */
[C---:B---3--:R-:W-:Y:S05]  /*23a0*/  HMMA.16816.F32.BF16 R8, R100.reuse, R136, R8 ;  /* 0x000000886408723c */ /* 0x048fea0000041808 */
[----:B------:R-:W-:Y:S01]  /*23b0*/  FSEL R252, R252, RZ, P0 ;  /* 0x000000fffcfc7208 */ /* 0x000fe20000000000 */
[-C--:B------:R-:W-:Y:S05]  /*23c0*/  HMMA.16816.F32.BF16 R12, R100, R138.reuse, R12 ;  /* 0x0000008a640c723c */ /* 0x080fea000004180c */
[----:B------:R-:W-:Y:S01]  /*23d0*/  IADD3 R246, P0, R209, UR6, RZ ;  /* 0x00000006d1f67c10 */ /* 0x000fe2000ff1e0ff */
[C---:B------:R-:W-:Y:S05]  /*23e0*/  HMMA.16816.F32.BF16 R16, R132.reuse, R138, R16 ;  /* 0x0000008a8410723c */ /* 0x040fea0000041810 */
[----:B------:R-:W-:Y:S01]  /*23f0*/  IADD3.X R247, R199, UR7, RZ, P0, !PT ;  /* 0x00000007c7f77c10 */ /* 0x000fe200087fe4ff */
[-C--:B------:R-:W-:Y:S04]  /*2400*/  HMMA.16816.F32.BF16 R20, R132, R104.reuse, R20 ;  /* 0x000000688414723c */ /* 0x080fe80000041814 */
[----:B------:R-:W3:Y:S02]  /*2410*/  LDG.E R230, desc[UR24][R246.64] ;  /* 0x00000018f6e67981 */ /* 0x000ee4000c1e1900 */
[C---:B------:R-:W-:Y:S02]  /*2420*/  HMMA.16816.F32.BF16 R24, R100.reuse, R104, R24 ;  /* 0x000000686418723c */ /* 0x040fe40000041818 */
[----:B------:R-:W5:Y:S04]  /*2430*/  LDG.E R241, desc[UR24][R246.64+0x80] ;  /* 0x00008018f6f17981 */ /* 0x000f68000c1e1900 */
[-C--:B------:R-:W-:Y:S01]  /*2440*/  HMMA.16816.F32.BF16 R28, R100, R106.reuse, R28 ;  /* 0x0000006a641c723c */ /* 0x080fe2000004181c */
[----:B------:R-:W4:Y:S05]  /*2450*/  LDSM.16.M88.4 R100, [R172+0x6800] ;  /* 0x00680000ac64783b */ /* 0x000f2a0000000200 */
[----:B------:R-:W-:Y:S03]  /*2460*/  HMMA.16816.F32.BF16 R32, R132, R106, R32 ;  /* 0x0000006a8420723c */ /* 0x000fe60000041820 */
[----:B------:R-:W5:Y:S03]  /*2470*/  LDG.E R240, desc[UR24][R246.64+0xa0] ;  /* 0x0000a018f6f07981 */ /* 0x000f66000c1e1900 */
[-C--:B-1----:R-:W-:Y:S06]  /*2480*/  HMMA.16816.F32.BF16 R4, R108, R112.reuse, R4 ;  /* 0x000000706c04723c */ /* 0x082fec0000041804 */
[C---:B--2---:R-:W-:Y:S06]  /*2490*/  HMMA.16816.F32.BF16 R8, R116.reuse, R112, R8 ;  /* 0x000000707408723c */ /* 0x044fec0000041808 */
[-C--:B------:R-:W-:Y:S06]  /*24a0*/  HMMA.16816.F32.BF16 R12, R116, R114.reuse, R12 ;  /* 0x00000072740c723c */ /* 0x080fec000004180c */
[C---:B------:R-:W-:Y:S06]  /*24b0*/  HMMA.16816.F32.BF16 R16, R108.reuse, R114, R16 ;  /* 0x000000726c10723c */ /* 0x040fec0000041810 */
[--C-:B------:R-:W-:Y:S01]  /*24c0*/  FFMA.FTZ R228, R5, UR34, -R121.reuse ;  /* 0x0000002205e47c23 */ /* 0x100fe20008010879 */
[--C-:B------:R-:W-:Y:S01]  /*24d0*/  FFMA.FTZ R227, R4, UR34, -R121.reuse ;  /* 0x0000002204e37c23 */ /* 0x100fe20008010879 */
[----:B------:R-:W-:Y:S02]  /*24e0*/  FFMA.FTZ R225, R6, UR34, -R122 ;  /* 0x0000002206e17c23 */ /* 0x000fe4000801087a */
[----:B------:R1:W-:Y:S01]  /*24f0*/  MUFU.EX2 R224, R228 ;  /* 0x000000e400e07308 */ /* 0x0003e20000000800 */
[-C--:B----4-:R-:W-:Y:S03]  /*2500*/  HMMA.16816.F32.BF16 R20, R108, R100.reuse, R20 ;  /* 0x000000646c14723c */ /* 0x090fe60000041814 */
[----:B------:R-:W-:Y:S01]  /*2510*/  FFMA.FTZ R233, R9, UR34, -R252 ;  /* 0x0000002209e97c23 */ /* 0x000fe200080108fc */
[----:B------:R-:W-:Y:S02]  /*2520*/  FFMA.FTZ R226, R7, UR34, -R122 ;  /* 0x0000002207e27c23 */ /* 0x000fe4000801087a */
[C---:B------:R-:W-:Y:S03]  /*2530*/  HMMA.16816.F32.BF16 R24, R116.reuse, R100, R24 ;  /* 0x000000647418723c */ /* 0x040fe60000041818 */
[----:B------:R-:W2:Y:S02]  /*2540*/  MUFU.EX2 R217, R227 ;  /* 0x000000e300d97308 */ /* 0x000ea40000000800 */
[----:B------:R-:W-:Y:S01]  /*2550*/  FFMA.FTZ R231, R12, UR34, -R252 ;  /* 0x000000220ce77c23 */ /* 0x000fe200080108fc */
[-C--:B------:R-:W-:Y:S07]  /*2560*/  HMMA.16816.F32.BF16 R28, R116, R102.reuse, R28 ;  /* 0x00000066741c723c */ /* 0x080fee000004181c */
[----:B------:R-:W-:Y:S01]  /*2570*/  MUFU.EX2 R225, R225 ;  /* 0x000000e100e17308 */ /* 0x000fe20000000800 */
[----:B-1----:R-:W-:Y:S01]  /*2580*/  FMUL.FTZ R228, R210, 1.4426950216293334961 ;  /* 0x3fb8aa3bd2e47820 */ /* 0x002fe20000410000 */
[----:B------:R-:W-:Y:S08]  /*2590*/  HMMA.16816.F32.BF16 R32, R108, R102, R32 ;  /* 0x000000666c20723c */ /* 0x000ff00000041820 */
[----:B------:R-:W1:Y:S03]  /*25a0*/  MUFU.EX2 R226, R226 ;  /* 0x000000e200e27308 */ /* 0x000e660000000800 */
[----:B------:R-:W-:Y:S01]  /*25b0*/  FSEL R123, R228, RZ, P2 ;  /* 0x000000ffe47b7208 */ /* 0x000fe20001000000 */
[--C-:B------:R-:W-:Y:S01]  /*25c0*/  FFMA.FTZ R237, R16, UR34, -R121.reuse ;  /* 0x0000002210ed7c23 */ /* 0x100fe20008010879 */
[----:B--2---:R-:W-:Y:S02]  /*25d0*/  F2FP.BF16.F32.PACK_AB R186, R224, R217 ;  /* 0x000000d9e0ba723e */ /* 0x004fe400000010ff */
[----:B------:R-:W-:Y:S01]  /*25e0*/  PLOP3.LUT P2, PT, PT, PT, UP2, 0x80, 0x0 ;  /* 0x000000000000781c */ /* 0x000fe20003f4f028 */
[----:B------:R-:W-:Y:S01]  /*25f0*/  FFMA.FTZ R238, R17, UR34, -R121 ;  /* 0x0000002211ee7c23 */ /* 0x000fe20008010879 */
[--C-:B------:R-:W-:Y:S01]  /*2600*/  FFMA.FTZ R239, R18, UR34, -R122.reuse ;  /* 0x0000002212ef7c23 */ /* 0x100fe2000801087a */
[----:B------:R2:W-:Y:S01]  /*2610*/  MUFU.EX2 R228, R233 ;  /* 0x000000e900e47308 */ /* 0x0005e20000000800 */
[--C-:B------:R-:W-:Y:S01]  /*2620*/  FFMA.FTZ R242, R19, UR34, -R122.reuse ;  /* 0x0000002213f27c23 */ /* 0x100fe2000801087a */
[----:B------:R-:W-:Y:S01]  /*2630*/  FFMA.FTZ R251, R23, UR34, -R122 ;  /* 0x0000002217fb7c23 */ /* 0x000fe2000801087a */
[--C-:B------:R-:W-:Y:S01]  /*2640*/  FFMA.FTZ R227, R8, UR34, -R252.reuse ;  /* 0x0000002208e37c23 */ /* 0x100fe200080108fc */
[--C-:B------:R-:W-:Y:S01]  /*2650*/  FFMA.FTZ R229, R10, UR34, -R123.reuse ;  /* 0x000000220ae57c23 */ /* 0x100fe2000801087b */
[--C-:B------:R-:W-:Y:S01]  /*2660*/  FFMA.FTZ R232, R11, UR34, -R123.reuse ;  /* 0x000000220be87c23 */ /* 0x100fe2000801087b */
[----:B------:R-:W-:Y:S01]  /*2670*/  STS [R201+0xe000], R186 ;  /* 0x00e000bac9007388 */ /* 0x000fe20000000800 */
[--C-:B------:R-:W-:Y:S03]  /*2680*/  FFMA.FTZ R234, R13, UR34, -R252.reuse ;  /* 0x000000220dea7c23 */ /* 0x100fe600080108fc */
[----:B------:R-:W-:Y:S01]  /*2690*/  MUFU.EX2 R237, R237 ;  /* 0x000000ed00ed7308 */ /* 0x000fe20000000800 */
[----:B------:R-:W-:Y:S01]  /*26a0*/  FFMA.FTZ R248, R25, UR34, -R252 ;  /* 0x0000002219f87c23 */ /* 0x000fe200080108fc */
[--C-:B------:R-:W-:Y:S01]  /*26b0*/  FFMA.FTZ R235, R14, UR34, -R123.reuse ;  /* 0x000000220eeb7c23 */ /* 0x100fe2000801087b */
[--C-:B------:R-:W-:Y:S01]  /*26c0*/  FFMA.FTZ R131, R34, UR34, -R122.reuse ;  /* 0x0000002222837c23 */ /* 0x100fe2000801087a */
[----:B-1----:R-:W-:Y:S01]  /*26d0*/  F2FP.BF16.F32.PACK_AB R34, R226, R225 ;  /* 0x000000e1e222723e */ /* 0x002fe200000010ff */
[--C-:B------:R-:W-:Y:S01]  /*26e0*/  FFMA.FTZ R236, R15, UR34, -R123.reuse ;  /* 0x000000220fec7c23 */ /* 0x100fe2000801087b */
[----:B------:R-:W-:Y:S01]  /*26f0*/  FFMA.FTZ R250, R27, UR34, -R123 ;  /* 0x000000221bfa7c23 */ /* 0x000fe2000801087b */
[--C-:B------:R-:W-:Y:S03]  /*2700*/  FFMA.FTZ R243, R20, UR34, -R121.reuse ;  /* 0x0000002214f37c23 */ /* 0x100fe60008010879 */
[----:B------:R-:W-:Y:S01]  /*2710*/  MUFU.EX2 R238, R238 ;  /* 0x000000ee00ee7308 */ /* 0x000fe20000000800 */
[----:B--2---:R1:W2:Y:S01]  /*2720*/  LDG.E R233, desc[UR24][R246.64+0x20] ;  /* 0x00002018f6e97981 */ /* 0x0042a2000c1e1900 */
[----:B------:R-:W-:Y:S01]  /*2730*/  FFMA.FTZ R244, R21, UR34, -R121 ;  /* 0x0000002215f47c23 */ /* 0x000fe20008010879 */
[--C-:B------:R-:W-:Y:S01]  /*2740*/  FFMA.FTZ R245, R22, UR34, -R122.reuse ;  /* 0x0000002216f57c23 */ /* 0x100fe2000801087a */
[--C-:B------:R-:W-:Y:S01]  /*2750*/  FFMA.FTZ R249, R26, UR34, -R123.reuse ;  /* 0x000000221af97c23 */ /* 0x100fe2000801087b */
[----:B------:R4:W-:Y:S01]  /*2760*/  STS [R201+0xe400], R34 ;  /* 0x00e40022c9007388 */ /* 0x0009e20000000800 */
[--C-:B------:R-:W-:Y:S01]  /*2770*/  FFMA.FTZ R137, R30, UR34, -R123.reuse ;  /* 0x000000221e897c23 */ /* 0x100fe2000801087b */
[----:B------:R-:W-:Y:S03]  /*2780*/  FFMA.FTZ R123, R31, UR34, -R123 ;  /* 0x000000221f7b7c23 */ /* 0x000fe6000801087b */
[----:B------:R-:W-:Y:S01]  /*2790*/  MUFU.EX2 R239, R239 ;  /* 0x000000ef00ef7308 */ /* 0x000fe20000000800 */
[----:B------:R-:W-:Y:S01]  /*27a0*/  FFMA.FTZ R122, R35, UR34, -R122 ;  /* 0x00000022237a7c23 */ /* 0x000fe2000801087a */
[--C-:B------:R-:W-:Y:S01]  /*27b0*/  FFMA.FTZ R129, R32, UR34, -R121.reuse ;  /* 0x0000002220817c23 */ /* 0x100fe20008010879 */
[----:B------:R-:W-:Y:S07]  /*27c0*/  FFMA.FTZ R121, R33, UR34, -R121 ;  /* 0x0000002221797c23 */ /* 0x000fee0008010879 */
[----:B------:R-:W4:Y:S10]  /*27d0*/  MUFU.EX2 R242, R242 ;  /* 0x000000f200f27308 */ /* 0x000f340000000800 */
[----:B------:R-:W4:Y:S01]  /*27e0*/  MUFU.EX2 R227, R227 ;  /* 0x000000e300e37308 */ /* 0x000f220000000800 */
[--C-:B-1----:R-:W-:Y:S09]  /*27f0*/  FFMA.FTZ R247, R24, UR34, -R252.reuse ;  /* 0x0000002218f77c23 */ /* 0x102ff200080108fc */
[----:B------:R1:W-:Y:S01]  /*2800*/  MUFU.EX2 R246, R251 ;  /* 0x000000fb00f67308 */ /* 0x0003e20000000800 */
[----:B----4-:R-:W-:Y:S05]  /*2810*/  F2FP.BF16.F32.PACK_AB R27, R242, R239 ;  /* 0x000000eff21b723e */ /* 0x010fea00000010ff */
[----:B------:R-:W-:Y:S04]  /*2820*/  STS [R206+0xe400], R27 ;  /* 0x00e4001bce007388 */ /* 0x000fe80000000800 */
[----:B------:R-:W-:Y:S01]  /*2830*/  MUFU.EX2 R229, R229 ;  /* 0x000000e500e57308 */ /* 0x000fe20000000800 */
[----:B------:R-:W-:Y:S09]  /*2840*/  F2FP.BF16.F32.PACK_AB R30, R228, R227 ;  /* 0x000000e3e41e723e */ /* 0x000ff200000010ff */
[----:B------:R-:W4:Y:S01]  /*2850*/  MUFU.EX2 R232, R232 ;  /* 0x000000e800e87308 */ /* 0x000f220000000800 */
[--C-:B-1----:R-:W-:Y:S01]  /*2860*/  FFMA.FTZ R251, R28, UR34, -R252.reuse ;  /* 0x000000221cfb7c23 */ /* 0x102fe200080108fc */
[----:B------:R-:W-:Y:S01]  /*2870*/  FFMA.FTZ R252, R29, UR34, -R252 ;  /* 0x000000221dfc7c23 */ /* 0x000fe200080108fc */
[----:B------:R-:W-:Y:S07]  /*2880*/  F2FP.BF16.F32.PACK_AB R29, R238, R237 ;  /* 0x000000edee1d723e */ /* 0x000fee00000010ff */
[----:B------:R-:W-:Y:S01]  /*2890*/  MUFU.EX2 R231, R231 ;  /* 0x000000e700e77308 */ /* 0x000fe20000000800 */
[----:B------:R1:W-:Y:S04]  /*28a0*/  STS [R206+0xe000], R29 ;  /* 0x00e0001dce007388 */ /* 0x0003e80000000800 */
[----:B------:R1:W-:Y:S05]  /*28b0*/  STS [R201+0xf000], R30 ;  /* 0x00f0001ec9007388 */ /* 0x0003ea0000000800 */
[----:B------:R-:W1:Y:S01]  /*28c0*/  MUFU.EX2 R234, R234 ;  /* 0x000000ea00ea7308 */ /* 0x000e620000000800 */
[----:B----4-:R-:W-:Y:S05]  /*28d0*/  F2FP.BF16.F32.PACK_AB R26, R232, R229 ;  /* 0x000000e5e81a723e */ /* 0x010fea00000010ff */
[----:B------:R4:W-:Y:S04]  /*28e0*/  STS [R201+0xf400], R26 ;  /* 0x00f4001ac9007388 */ /* 0x0009e80000000800 */
[----:B------:R-:W-:Y:S10]  /*28f0*/  MUFU.EX2 R235, R235 ;  /* 0x000000eb00eb7308 */ /* 0x000ff40000000800 */
[----:B------:R-:W4:Y:S01]  /*2900*/  MUFU.EX2 R236, R236 ;  /* 0x000000ec00ec7308 */ /* 0x000f220000000800 */
[----:B-1----:R-:W-:Y:S05]  /*2910*/  F2FP.BF16.F32.PACK_AB R25, R234, R231 ;  /* 0x000000e7ea19723e */ /* 0x002fea00000010ff */
[----:B------:R1:W-:Y:S04]  /*2920*/  STS [R206+0xf000], R25 ;  /* 0x00f00019ce007388 */ /* 0x0003e80000000800 */
[----:B------:R-:W-:Y:S10]  /*2930*/  MUFU.EX2 R243, R243 ;  /* 0x000000f300f37308 */ /* 0x000ff40000000800 */
[----:B------:R-:W-:Y:S01]  /*2940*/  MUFU.EX2 R244, R244 ;  /* 0x000000f400f47308 */ /* 0x000fe20000000800 */
[----:B----4-:R-:W-:Y:S05]  /*2950*/  F2FP.BF16.F32.PACK_AB R33, R236, R235 ;  /* 0x000000ebec21723e */ /* 0x010fea00000010ff */
[----:B------:R-:W-:Y:S04]  /*2960*/  STS [R206+0xf400], R33 ;  /* 0x00f40021ce007388 */ /* 0x000fe80000000800 */
[----:B------:R-:W4:Y:S10]  /*2970*/  MUFU.EX2 R245, R245 ;  /* 0x000000f500f57308 */ /* 0x000f340000000800 */
[----:B------:R1:W-:Y:S10]  /*2980*/  MUFU.EX2 R138, R122 ;  /* 0x0000007a008a7308 */ /* 0x0003f40000000800 */
[----:B------:R-:W-:Y:S01]  /*2990*/  MUFU.EX2 R130, R121 ;  /* 0x0000007900827308 */ /* 0x000fe20000000800 */
[----:B----4-:R-:W-:Y:S05]  /*29a0*/  F2FP.BF16.F32.PACK_AB R34, R246, R245 ;  /* 0x000000f5f622723e */ /* 0x010fea00000010ff */
[----:B------:R-:W-:Y:S04]  /*29b0*/  STS [R205+0xe400], R34 ;  /* 0x00e40022cd007388 */ /* 0x000fe80000000800 */
[----:B------:R-:W4:Y:S01]  /*29c0*/  MUFU.EX2 R129, R129 ;  /* 0x0000008100817308 */ /* 0x000f220000000800 */
[----:B-1----:R-:W-:Y:S05]  /*29d0*/  F2FP.BF16.F32.PACK_AB R122, R244, R243 ;  /* 0x000000f3f47a723e */ /* 0x002fea00000010ff */
[----:B------:R-:W-:Y:S04]  /*29e0*/  STS [R205+0xe000], R122 ;  /* 0x00e0007acd007388 */ /* 0x000fe80000000800 */
[----:B------:R-:W1:Y:S10]  /*29f0*/  MUFU.EX2 R131, R131 ;  /* 0x0000008300837308 */ /* 0x000e740000000800 */
[----:B------:R-:W-:Y:S01]  /*2a00*/  MUFU.EX2 R247, R247 ;  /* 0x000000f700f77308 */ /* 0x000fe20000000800 */
[----:B----4-:R-:W-:Y:S05]  /*2a10*/  F2FP.BF16.F32.PACK_AB R31, R130, R129 ;  /* 0x00000081821f723e */ /* 0x010fea00000010ff */
[----:B------:R-:W-:Y:S04]  /*2a20*/  STS [R216+0xe000], R31 ;  /* 0x00e0001fd8007388 */ /* 0x000fe80000000800 */
[----:B------:R-:W4:Y:S01]  /*2a30*/  MUFU.EX2 R248, R248 ;  /* 0x000000f800f87308 */ /* 0x000f220000000800 */
[----:B-1----:R-:W-:Y:S05]  /*2a40*/  F2FP.BF16.F32.PACK_AB R29, R138, R131 ;  /* 0x000000838a1d723e */ /* 0x002fea00000010ff */
[----:B------:R-:W-:Y:S04]  /*2a50*/  STS [R216+0xe400], R29 ;  /* 0x00e4001dd8007388 */ /* 0x000fe80000000800 */
        /* <DEDUP_REMOVED lines=9> */
[----:B------:R-:W4:Y:S01]  /*2af0*/  MUFU.EX2 R137, R137 ;  /* 0x0000008900897308 */ /* 0x000f220000000800 */
[----:B-1----:R-:W-:Y:S05]  /*2b00*/  F2FP.BF16.F32.PACK_AB R27, R252, R251 ;  /* 0x000000fbfc1b723e */ /* 0x002fea00000010ff */
[----:B------:R-:W-:Y:S01]  /*2b10*/  STS [R216+0xf000], R27 ;  /* 0x00f0001bd8007388 */ /* 0x000fe20000000800 */
[----:B----4-:R-:W-:Y:S05]  /*2b20*/  F2FP.BF16.F32.PACK_AB R25, R186, R137 ;  /* 0x00000089ba19723e */ /* 0x010fea00000010ff */
        /* <DEDUP_REMOVED lines=41> */
[----:B------:R-:W-:Y:S01]  /*2dc0*/  FADD.FTZ R121, -R230, R5 ;  /* 0x00000005e6797221 */ /* 0x000fe20000010100 */
[-C--:B------:R-:W-:Y:S05]  /*2dd0*/  HMMA.16816.F32.BF16 R28, R104, R170.reuse, R28 ;  /* 0x000000aa681c723c */ /* 0x080fea000004181c */
[----:B------:R-:W-:Y:S01]  /*2de0*/  FMUL.FTZ R217, R217, R122 ;  /* 0x0000007ad9d97220 */ /* 0x000fe20000410000 */
[----:B------:R-:W-:Y:S05]  /*2df0*/  HMMA.16816.F32.BF16 R32, R100, R170, R32 ;  /* 0x000000aa6420723c */ /* 0x000fea0000041820 */
[----:B------:R-:W-:Y:S01]  /*2e00*/  FMUL.FTZ R224, R224, R121 ;  /* 0x00000079e0e07220 */ /* 0x000fe20000410000 */
[C---:B------:R-:W-:Y:S01]  /*2e10*/  FADD.FTZ R122, -R230.reuse, R16 ;  /* 0x00000010e67a7221 */ /* 0x040fe20000010100 */
[C---:B------:R-:W-:Y:S01]  /*2e20*/  FADD.FTZ R121, -R230.reuse, R17 ;  /* 0x00000011e6797221 */ /* 0x040fe20000010100 */
[----:B------:R-:W-:Y:S03]  /*2e30*/  FADD.FTZ R188, -R230, R20 ;  /* 0x00000014e6bc7221 */ /* 0x000fe60000010100 */
[----:B------:R-:W-:Y:S01]  /*2e40*/  F2FP.BF16.F32.PACK_AB R224, R224, R217 ;  /* 0x000000d9e0e0723e */ /* 0x000fe200000010ff */
[----:B------:R-:W-:Y:S01]  /*2e50*/  FADD.FTZ R123, -R230, R21 ;  /* 0x00000015e67b7221 */ /* 0x000fe20000010100 */
[----:B------:R-:W-:Y:S01]  /*2e60*/  FMUL.FTZ R237, R237, R122 ;  /* 0x0000007aeded7220 */ /* 0x000fe20000410000 */
[----:B------:R-:W-:Y:S01]  /*2e70*/  FMUL.FTZ R238, R238, R121 ;  /* 0x00000079eeee7220 */ /* 0x000fe20000410000 */
[----:B------:R-:W-:Y:S01]  /*2e80*/  FMUL.FTZ R243, R243, R188 ;  /* 0x000000bcf3f37220 */ /* 0x000fe20000410000 */
[----:B------:R-:W-:Y:S03]  /*2e90*/  FMUL.FTZ R244, R244, R123 ;  /* 0x0000007bf4f47220 */ /* 0x000fe60000410000 */
[----:B------:R-:W-:Y:S02]  /*2ea0*/  F2FP.BF16.F32.PACK_AB R237, R238, R237 ;  /* 0x000000edeeed723e */ /* 0x000fe400000010ff */
[----:B------:R-:W-:Y:S01]  /*2eb0*/  F2FP.BF16.F32.PACK_AB R244, R244, R243 ;  /* 0x000000f3f4f4723e */ /* 0x000fe200000010ff */
[C---:B------:R-:W-:Y:S02]  /*2ec0*/  FADD.FTZ R243, -R233.reuse, R7 ;  /* 0x00000007e9f37221 */ /* 0x040fe40000010100 */
[C---:B------:R-:W-:Y:S01]  /*2ed0*/  FADD.FTZ R238, -R230.reuse, R32 ;  /* 0x00000020e6ee7221 */ /* 0x040fe20000010100 */
[----:B------:R-:W-:Y:S01]  /*2ee0*/  FADD.FTZ R217, -R230, R33 ;  /* 0x00000021e6d97221 */ /* 0x000fe20000010100 */
[----:B------:R-:W-:Y:S01]  /*2ef0*/  FADD.FTZ R230, -R233, R6 ;  /* 0x00000006e9e67221 */ /* 0x000fe20000010100 */
[----:B------:R-:W-:Y:S01]  /*2f00*/  FMUL.FTZ R243, R226, R243 ;  /* 0x000000f3e2f37220 */ /* 0x000fe20000410000 */
[----:B------:R-:W-:Y:S01]  /*2f10*/  FMUL.FTZ R238, R129, R238 ;  /* 0x000000ee81ee7220 */ /* 0x000fe20000410000 */
[----:B------:R-:W-:Y:S01]  /*2f20*/  FMUL.FTZ R217, R130, R217 ;  /* 0x000000d982d97220 */ /* 0x000fe20000410000 */
[----:B------:R-:W-:Y:S01]  /*2f30*/  FMUL.FTZ R230, R225, R230 ;  /* 0x000000e6e1e67220 */ /* 0x000fe20000410000 */
[C---:B------:R-:W-:Y:S01]  /*2f40*/  FADD.FTZ R226, -R233.reuse, R18 ;  /* 0x00000012e9e27221 */ /* 0x040fe20000010100 */
[----:B------:R-:W-:Y:S02]  /*2f50*/  FADD.FTZ R225, -R233, R19 ;  /* 0x00000013e9e17221 */ /* 0x000fe40000010100 */
[----:B------:R-:W-:Y:S01]  /*2f60*/  F2FP.BF16.F32.PACK_AB R217, R217, R238 ;  /* 0x000000eed9d9723e */ /* 0x000fe200000010ff */
[----:B------:R-:W-:Y:S01]  /*2f70*/  FMUL.FTZ R226, R239, R226 ;  /* 0x000000e2efe27220 */ /* 0x000fe20000410000 */
[----:B------:R-:W-:Y:S01]  /*2f80*/  FMUL.FTZ R225, R242, R225 ;  /* 0x000000e1f2e17220 */ /* 0x000fe20000410000 */
[C---:B------:R-:W-:Y:S01]  /*2f90*/  FADD.FTZ R238, -R233.reuse, R22 ;  /* 0x00000016e9ee7221 */ /* 0x040fe20000010100 */
[C---:B------:R-:W-:Y:S01]  /*2fa0*/  FADD.FTZ R239, -R233.reuse, R23 ;  /* 0x00000017e9ef7221 */ /* 0x040fe20000010100 */
[C---:B------:R-:W-:Y:S01]  /*2fb0*/  FADD.FTZ R242, -R233.reuse, R34 ;  /* 0x00000022e9f27221 */ /* 0x040fe20000010100 */
[----:B------:R-:W-:Y:S01]  /*2fc0*/  FADD.FTZ R233, -R233, R35 ;  /* 0x00000023e9e97221 */ /* 0x000fe20000010100 */
[----:B------:R-:W-:Y:S01]  /*2fd0*/  F2FP.BF16.F32.PACK_AB R230, R243, R230 ;  /* 0x000000e6f3e6723e */ /* 0x000fe200000010ff */
[----:B------:R-:W-:Y:S01]  /*2fe0*/  FMUL.FTZ R238, R245, R238 ;  /* 0x000000eef5ee7220 */ /* 0x000fe20000410000 */
[----:B------:R-:W-:Y:S01]  /*2ff0*/  FMUL.FTZ R239, R246, R239 ;  /* 0x000000eff6ef7220 */ /* 0x000fe20000410000 */
[----:B------:R-:W-:Y:S01]  /*3000*/  FMUL.FTZ R242, R131, R242 ;  /* 0x000000f283f27220 */ /* 0x000fe20000410000 */
[----:B------:R-:W-:Y:S01]  /*3010*/  FMUL.FTZ R233, R138, R233 ;  /* 0x000000e98ae97220 */ /* 0x000fe20000410000 */
[----:B------:R-:W-:Y:S06]  /*3020*/  @!P2 BRA `(.L_x_192) ;  /* 0x000000000048a947 */ /* 0x000fec0003800000 */
[----:B------:R-:W1:Y:S01]  /*3030*/  LDC R7, c[0x0][0x240] ;  /* 0x00009000ff077b82 */ /* 0x000e620000000800 */
[----:B------:R-:W-:Y:S04]  /*3040*/  ULOP3.LUT UR10, UR46, 0x1, URZ, 0xc0, !UPT ;  /* 0x000000012e0a7892 */ /* 0x000fe8000f8ec03f */
[----:B------:R-:W-:Y:S03]  /*3050*/  UISETP.NE.U32.AND UP0, UPT, UR10, 0x1, UPT ;  /* 0x000000010a00788c */ /* 0x000fe6000bf05070 */
[----:B------:R-:W2:Y:S01]  /*3060*/  LDC R5, c[0x0][0x244] ;  /* 0x00009100ff057b82 */ /* 0x000ea20000000800 */
[----:B------:R-:W-:Y:S06]  /*3070*/  USEL UR10, UR21, 0x2000, !UP0 ;  /* 0x00002000150a7887 */ /* 0x000fec000c000000 */
[----:B------:R-:W-:Y:S02]  /*3080*/  VIADD R214, R214, UR10 ;  /* 0x0000000ad6d67c36 */ /* 0x000fe40008000000 */
[----:B------:R-:W-:Y:S02]  /*3090*/  VIADD R179, R179, UR10 ;  /* 0x0000000ab3b37c36 */ /* 0x000fe40008000000 */
        /* <DEDUP_REMOVED lines=11> */
.L_x_192:
[C---:B-----5:R-:W-:Y:S01]  /*3150*/  FADD.FTZ R9, -R241.reuse, R9 ;  /* 0x00000009f1097221 */ /* 0x060fe20000010100 */
[C---:B------:R-:W-:Y:S01]  /*3160*/  FADD.FTZ R11, -R240.reuse, R11 ;  /* 0x0000000bf00b7221 */ /* 0x040fe20000010100 */
[C---:B------:R-:W-:Y:S01]  /*3170*/  FADD.FTZ R8, -R241.reuse, R8 ;  /* 0x00000008f1087221 */ /* 0x040fe20000010100 */
[----:B------:R-:W-:Y:S01]  /*3180*/  FADD.FTZ R10, -R240, R10 ;  /* 0x0000000af00a7221 */ /* 0x000fe20000010100 */
[----:B------:R-:W-:Y:S01]  /*3190*/  FMUL.FTZ R9, R228, R9 ;  /* 0x00000009e4097220 */ /* 0x000fe20000410000 */
[----:B------:R-:W-:Y:S01]  /*31a0*/  FMUL.FTZ R11, R232, R11 ;  /* 0x0000000be80b7220 */ /* 0x000fe20000410000 */
[----:B------:R-:W-:Y:S01]  /*31b0*/  FADD.FTZ R12, -R241, R12 ;  /* 0x0000000cf10c7221 */ /* 0x000fe20000010100 */
[----:B------:R-:W-:Y:S01]  /*31c0*/  FMUL.FTZ R8, R227, R8 ;  /* 0x00000008e3087220 */ /* 0x000fe20000410000 */
[C---:B------:R-:W-:Y:S01]  /*31d0*/  FADD.FTZ R14, -R240.reuse, R14 ;  /* 0x0000000ef00e7221 */ /* 0x040fe20000010100 */
        /* <DEDUP_REMOVED lines=11> */
[----:B------:R-:W-:Y:S01]  /*3290*/  FADD.FTZ R29, -R241, R29 ;  /* 0x0000001df11d7221 */ /* 0x000fe20000010100 */
[----:B------:R-:W-:Y:S01]  /*32a0*/  F2FP.BF16.F32.PACK_AB R10, R11, R10 ;  /* 0x0000000a0b0a723e */ /* 0x000fe200000010ff */
[----:B------:R-:W-:Y:S01]  /*32b0*/  STS [R206+0xa000], R237 ;  /* 0x00a000edce007388 */ /* 0x000fe20000000800 */
[----:B------:R-:W-:Y:S01]  /*32c0*/  F2FP.BF16.F32.PACK_AB R13, R13, R12 ;  /* 0x0000000c0d0d723e */ /* 0x000fe200000010ff */
[----:B------:R-:W-:Y:S01]  /*32d0*/  FADD.FTZ R28, -R241, R28 ;  /* 0x0000001cf11c7221 */ /* 0x000fe20000010100 */
[----:B------:R-:W-:Y:S01]  /*32e0*/  F2FP.BF16.F32.PACK_AB R15, R15, R14 ;  /* 0x0000000e0f0f723e */ /* 0x000fe200000010ff */
[----:B------:R-:W-:Y:S01]  /*32f0*/  STS [R206+0xa400], R225 ;  /* 0x00a400e1ce007388 */ /* 0x000fe20000000800 */
[C---:B------:R-:W-:Y:S01]  /*3300*/  FADD.FTZ R25, -R241.reuse, R25 ;  /* 0x00000019f1197221 */ /* 0x040fe20000010100 */
[C---:B------:R-:W-:Y:S01]  /*3310*/  FADD.FTZ R26, -R240.reuse, R26 ;  /* 0x0000001af01a7221 */ /* 0x040fe20000010100 */
[----:B------:R-:W-:Y:S01]  /*3320*/  FADD.FTZ R27, -R240, R27 ;  /* 0x0000001bf01b7221 */ /* 0x000fe20000010100 */
[----:B------:R-:W-:Y:S01]  /*3330*/  STS [R201+0xb000], R8 ;  /* 0x00b00008c9007388 */ /* 0x000fe20000000800 */
[----:B------:R-:W-:Y:S01]  /*3340*/  FADD.FTZ R24, -R241, R24 ;  /* 0x00000018f1187221 */ /* 0x000fe20000010100 */
[----:B------:R-:W-:Y:S01]  /*3350*/  F2FP.BF16.F32.PACK_AB R238, R239, R238 ;  /* 0x000000eeefee723e */ /* 0x000fe200000010ff */
[----:B------:R-:W-:Y:S01]  /*3360*/  FMUL.FTZ R29, R252, R29 ;  /* 0x0000001dfc1d7220 */ /* 0x000fe20000410000 */
[----:B------:R-:W-:Y:S01]  /*3370*/  STS [R201+0xb400], R10 ;  /* 0x00b4000ac9007388 */ /* 0x000fe20000000800 */
[----:B------:R-:W-:Y:S01]  /*3380*/  FMUL.FTZ R28, R251, R28 ;  /* 0x0000001cfb1c7220 */ /* 0x000fe20000410000 */
[----:B------:R-:W-:Y:S01]  /*3390*/  FMUL.FTZ R25, R248, R25 ;  /* 0x00000019f8197220 */ /* 0x000fe20000410000 */
[----:B------:R-:W-:Y:S01]  /*33a0*/  FMUL.FTZ R26, R249, R26 ;  /* 0x0000001af91a7220 */ /* 0x000fe20000410000 */
[----:B------:R-:W-:Y:S01]  /*33b0*/  STS [R206+0xb000], R13 ;  /* 0x00b0000dce007388 */ /* 0x000fe20000000800 */
[----:B------:R-:W-:Y:S01]  /*33c0*/  FMUL.FTZ R27, R250, R27 ;  /* 0x0000001bfa1b7220 */ /* 0x000fe20000410000 */
[----:B------:R-:W-:Y:S01]  /*33d0*/  FMUL.FTZ R24, R247, R24 ;  /* 0x00000018f7187220 */ /* 0x000fe20000410000 */
[C---:B------:R-:W-:Y:S01]  /*33e0*/  FADD.FTZ R30, -R240.reuse, R30 ;  /* 0x0000001ef01e7221 */ /* 0x040fe20000010100 */
[----:B------:R-:W-:Y:S01]  /*33f0*/  STS [R206+0xb400], R15 ;  /* 0x00b4000fce007388 */ /* 0x000fe20000000800 */
[----:B------:R-:W-:Y:S01]  /*3400*/  FADD.FTZ R31, -R240, R31 ;  /* 0x0000001ff01f7221 */ /* 0x000fe20000010100 */
[----:B------:R-:W-:Y:S01]  /*3410*/  F2FP.BF16.F32.PACK_AB R233, R233, R242 ;  /* 0x000000f2e9e9723e */ /* 0x000fe200000010ff */
[----:B------:R-:W-:Y:S01]  /*3420*/  FMUL.FTZ R30, R137, R30 ;  /* 0x0000001e891e7220 */ /* 0x000fe20000410000 */
[----:B------:R-:W-:Y:S01]  /*3430*/  STS [R205+0xa000], R244 ;  /* 0x00a000f4cd007388 */ /* 0x000fe20000000800 */
[----:B------:R-:W-:Y:S01]  /*3440*/  F2FP.BF16.F32.PACK_AB R101, R29, R28 ;  /* 0x0000001c1d65723e */ /* 0x000fe200000010ff */
[----:B------:R-:W-:Y:S01]  /*3450*/  FMUL.FTZ R31, R186, R31 ;  /* 0x0000001fba1f7220 */ /* 0x000fe20000410000 */
[----:B------:R-:W-:Y:S01]  /*3460*/  F2FP.BF16.F32.PACK_AB R24, R25, R24 ;  /* 0x000000181918723e */ /* 0x000fe200000010ff */
[----:B------:R-:W-:Y:S01]  /*3470*/  STS [R205+0xa400], R238 ;  /* 0x00a400eecd007388 */ /* 0x000fe20000000800 */
[----:B------:R-:W-:Y:S02]  /*3480*/  F2FP.BF16.F32.PACK_AB R28, R27, R26 ;  /* 0x0000001a1b1c723e */ /* 0x000fe400000010ff */
[----:B------:R-:W-:Y:S01]  /*3490*/  F2FP.BF16.F32.PACK_AB R103, R31, R30 ;  /* 0x0000001e1f67723e */ /* 0x000fe200000010ff */
[----:B------:R-:W-:Y:S01]  /*34a0*/  STS [R216+0xa000], R217 ;  /* 0x00a000d9d8007388 */ /* 0x000fe20000000800 */
[----:B------:R-:W-:Y:S03]  /*34b0*/  IADD3 R100, R181, R178, RZ ;  /* 0x000000b2b5647210 */ /* 0x000fe60007ffe0ff */
[----:B------:R-:W-:Y:S04]  /*34c0*/  STS [R216+0xa400], R233 ;  /* 0x00a400e9d8007388 */ /* 0x000fe80000000800 */
[----:B------:R-:W-:Y:S04]  /*34d0*/  STS [R205+0xb000], R24 ;  /* 0x00b00018cd007388 */ /* 0x000fe80000000800 */
[----:B------:R-:W-:Y:S04]  /*34e0*/  STS [R205+0xb400], R28 ;  /* 0x00b4001ccd007388 */ /* 0x000fe80000000800 */
[----:B------:R-:W-:Y:S04]  /*34f0*/  STS [R216+0xb000], R101 ;  /* 0x00b00065d8007388 */ /* 0x000fe80000000800 */
[----:B------:R-:W-:Y:S01]  /*3500*/  STS [R216+0xb400], R103 ;  /* 0x00b40067d8007388 */ /* 0x000fe20000000800 */
[----:B------:R-:W-:Y:S06]  /*3510*/  BAR.SYNC.DEFER_BLOCKING 0x0 ;  /* 0x0000000000007b1d */ /* 0x000fec0000010000 */
[----:B-1----:R-:W-:Y:S04]  /*3520*/  LDSM.16.MT88.4 R4, [R182+0xe000] ;  /* 0x00e00000b604783b */ /* 0x002fe80000004200 */
[----:B------:R-:W1:Y:S04]  /*3530*/  LDSM.16.MT88.4 R8, [R181+0x4000] ;  /* 0x00400000b508783b */ /* 0x000e680000004200 */
[----:B------:R-:W2:Y:S04]  /*3540*/  LDSM.16.MT88.4 R12, [R182+0x10000] ;  /* 0x01000000b60c783b */ /* 0x000ea80000004200 */
[----:B------:R-:W3:Y:S04]  /*3550*/  LDSM.16.MT88.4 R16, [R100+0x4000] ;  /* 0x004000006410783b */ /* 0x000ee80000004200 */
        /* <DEDUP_REMOVED lines=37> */
[-C--:B---3--:R-:W-:Y:S05]  /*37b0*/  HMMA.16816.F32.BF16 R36, R20, R24.reuse, R36 ;  /* 0x000000181424723c */ /* 0x088fea0000041824 */
[----:B------:R-:W-:Y:S01]  /*37c0*/  IMAD R5, R207, UR33, RZ ;  /* 0x00000021cf057c24 */ /* 0x000fe2000f8e02ff */
[C---:B------:R-:W-:Y:S05]  /*37d0*/  HMMA.16816.F32.BF16 R40, R28.reuse, R24, R40 ;  /* 0x000000181c28723c */ /* 0x040fea0000041828 */
[----:B------:R-:W-:Y:S01]  /*37e0*/  LEA R5, -R5, RZ, 0x6 ;  /* 0x000000ff05057211 */ /* 0x000fe200078e31ff */
[-C--:B------:R-:W-:Y:S05]  /*37f0*/  HMMA.16816.F32.BF16 R44, R28, R26.reuse, R44 ;  /* 0x0000001a1c2c723c */ /* 0x080fea000004182c */
[C---:B------:R-:W-:Y:S01]  /*3800*/  LEA R218, P0, R5.reuse, R218, 0x2 ;  /* 0x000000da05da7211 */ /* 0x040fe200078010ff */
[C---:B------:R-:W-:Y:S05]  /*3810*/  HMMA.16816.F32.BF16 R48, R20.reuse, R26, R48 ;  /* 0x0000001a1430723c */ /* 0x040fea0000041830 */
[----:B------:R-:W-:Y:S01]  /*3820*/  LEA.HI.X.SX32 R219, R5, R219, 0x2, P0 ;  /* 0x000000db05db7211 */ /* 0x000fe200000f16ff */
        /* <DEDUP_REMOVED lines=20> */
.L_x_193:
[----:B------:R-:W-:Y:S01]  /*3970*/  LDSM.16.M88.4 R20, [R183] ;  /* 0x00000000b714783b */ /* 0x000fe20000000200 */
[----:B------:R-:W-:Y:S03]  /*3980*/  ULOP3.LUT UR10, UR46, 0x1, URZ, 0xc0, !UPT ;  /* 0x000000012e0a7892 */ /* 0x000fe6000f8ec03f */
[----:B-1----:R-:W1:Y:S01]  /*3990*/  LDSM.16.MT88.4 R8, [R181+0x6000] ;  /* 0x00600000b508783b */ /* 0x002e620000004200 */
[----:B------:R-:W-:Y:S02]  /*39a0*/  UISETP.NE.U32.AND UP0, UPT, UR10, 0x1, UPT ;  /* 0x000000010a00788c */ /* 0x000fe4000bf05070 */
[----:B------:R-:W-:Y:S01]  /*39b0*/  UIADD3 UR10, UR46, -0x1, URZ ;  /* 0xffffffff2e0a7890 */ /* 0x000fe2000fffe03f */
[----:B------:R-:W2:Y:S04]  /*39c0*/  LDSM.16.MT88.4 R16, [R176] ;  /* 0x00000000b010783b */ /* 0x000ea80000004200 */
[----:B------:R-:W-:Y:S04]  /*39d0*/  LDSM.16.M88.4 R24, [R3] ;  /* 0x000000000318783b */ /* 0x000fe80000000200 */
[----:B------:R-:W3:Y:S04]  /*39e0*/  LDSM.16.MT88.4 R28, [R181+0x6800] ;  /* 0x00680000b51c783b */ /* 0x000ee80000004200 */
[----:B------:R-:W4:Y:S04]  /*39f0*/  LDSM.16.MT88.4 R32, [R176+0x800] ;  /* 0x00080000b020783b */ /* 0x000f280000004200 */
[----:B------:R-:W-:Y:S04]  /*3a00*/  LDSM.16.M88.4 R100, [R2] ;  /* 0x000000000264783b */ /* 0x000fe80000000200 */
[----:B------:R-:W4:Y:S04]  /*3a10*/  LDSM.16.MT88.4 R104, [R181+0x7000] ;  /* 0x00700000b568783b */ /* 0x000f280000004200 */
[----:B------:R-:W-:Y:S04]  /*3a20*/  LDSM.16.M88.4 R108, [R0] ;  /* 0x00000000006c783b */ /* 0x000fe80000000200 */
        /* <DEDUP_REMOVED lines=26> */
[----:B------:R-:W2:Y:S01]  /*3bd0*/  LDSM.16.M88.4 R108, [R2+0x2000] ;  /* 0x00200000026c783b */ /* 0x000ea20000000200 */
[C---:B---3--:R-:W-:Y:S06]  /*3be0*/  HMMA.16816.F32.BF16 R4, R28.reuse, R32, R4 ;  /* 0x000000201c04723c */ /* 0x048fec0000041804 */
[C---:B------:R-:W-:Y:S01]  /*3bf0*/  HMMA.16816.F32.BF16 R8, R28.reuse, R34, R8 ;  /* 0x000000221c08723c */ /* 0x040fe20000041808 */
[----:B------:R-:W-:Y:S05]  /*3c00*/  LDSM.16.MT88.4 R32, [R181+0x9800] ;  /* 0x00980000b520783b */ /* 0x000fea0000004200 */
[C---:B-1----:R-:W-:Y:S06]  /*3c10*/  HMMA.16816.F32.BF16 R12, R28.reuse, R20, R12 ;  /* 0x000000141c0c723c */ /* 0x042fec000004180c */
[----:B------:R-:W-:Y:S01]  /*3c20*/  HMMA.16816.F32.BF16 R16, R28, R22, R16 ;  /* 0x000000161c10723c */ /* 0x000fe20000041810 */
[----:B------:R-:W1:Y:S04]  /*3c30*/  LDSM.16.MT88.4 R20, [R176+0x3000] ;  /* 0x00300000b014783b */ /* 0x000e680000004200 */
[----:B------:R-:W3:Y:S01]  /*3c40*/  LDSM.16.M88.4 R28, [R0+0x2000] ;  /* 0x00200000001c783b */ /* 0x000ee20000000200 */
[C---:B----4-:R-:W-:Y:S06]  /*3c50*/  HMMA.16816.F32.BF16 R4, R100.reuse, R104, R4 ;  /* 0x000000686404723c */ /* 0x050fec0000041804 */
[C---:B------:R-:W-:Y:S06]  /*3c60*/  HMMA.16816.F32.BF16 R8, R100.reuse, R106, R8 ;  /* 0x0000006a6408723c */ /* 0x040fec0000041808 */
[C---:B--2---:R-:W-:Y:S06]  /*3c70*/  HMMA.16816.F32.BF16 R12, R100.reuse, R24, R12 ;  /* 0x00000018640c723c */ /* 0x044fec000004180c */
[----:B------:R-:W-:Y:S01]  /*3c80*/  HMMA.16816.F32.BF16 R16, R100, R26, R16 ;  /* 0x0000001a6410723c */ /* 0x000fe20000041810 */
[----:B------:R-:W2:Y:S05]  /*3c90*/  LDSM.16.MT88.4 R24, [R176+0x3800] ;  /* 0x00380000b018783b */ /* 0x000eaa0000004200 */
[C---:B------:R-:W-:Y:S01]  /*3ca0*/  HMMA.16816.F32.BF16 R4, R108.reuse, R112, R4 ;  /* 0x000000706c04723c */ /* 0x040fe20000041804 */
[----:B------:R-:W-:Y:S05]  /*3cb0*/  IMAD.U32 R101, RZ, RZ, UR32 ;  /* 0x00000020ff657e24 */ /* 0x000fea000f8e00ff */
[C---:B------:R-:W-:Y:S06]  /*3cc0*/  HMMA.16816.F32.BF16 R8, R108.reuse, R114, R8 ;  /* 0x000000726c08723c */ /* 0x040fec0000041808 */
[C---:B-1----:R-:W-:Y:S06]  /*3cd0*/  HMMA.16816.F32.BF16 R12, R108.reuse, R20, R12 ;  /* 0x000000146c0c723c */ /* 0x042fec000004180c */
[----:B------:R-:W-:Y:S06]  /*3ce0*/  HMMA.16816.F32.BF16 R16, R108, R22, R16 ;  /* 0x000000166c10723c */ /* 0x000fec0000041810 */
[C---:B---3--:R-:W-:Y:S05]  /*3cf0*/  HMMA.16816.F32.BF16 R4, R28.reuse, R32, R4 ;  /* 0x000000201c04723c */ /* 0x048fea0000041804 */
[----:B------:R-:W-:Y:S01]  /*3d00*/  VIADD R108, R180, 0x40 ;  /* 0x00000040b46c7836 */ /* 0x000fe20000000000 */
[C---:B------:R-:W-:Y:S05]  /*3d10*/  HMMA.16816.F32.BF16 R8, R28.reuse, R34, R8 ;  /* 0x000000221c08723c */ /* 0x040fea0000041808 */
[----:B------:R-:W-:Y:S01]  /*3d20*/  @P2 IADD3 R32, P0, R198, UR8, RZ ;  /* 0x00000008c6202c10 */ /* 0x000fe2000ff1e0ff */
[C---:B--2---:R-:W-:Y:S01]  /*3d30*/  HMMA.16816.F32.BF16 R12, R28.reuse, R24, R12 ;  /* 0x000000181c0c723c */ /* 0x044fe2000004180c */
[----:B------:R-:W-:Y:S01]  /*3d40*/  IMAD.U32 R35, RZ, RZ, UR31 ;  /* 0x0000001fff237e24 */ /* 0x000fe2000f8e00ff */
[----:B------:R-:W-:Y:S03]  /*3d50*/  @UP2 UIADD3 UR8, UP1, UR8, -0x100, URZ ;  /* 0xffffff0008082890 */ /* 0x000fe6000ff3e03f */
[----:B------:R-:W-:Y:S01]  /*3d60*/  @P2 IADD3.X R33, R195, UR9, RZ, P0, !PT ;  /* 0x00000009c3212c10 */ /* 0x000fe200087fe4ff */
[----:B------:R-:W-:Y:S01]  /*3d70*/  HMMA.16816.F32.BF16 R16, R28, R26, R16 ;  /* 0x0000001a1c10723c */ /* 0x000fe20000041810 */
[----:B------:R-:W-:Y:S01]  /*3d80*/  IMAD.U32 R25, RZ, RZ, UR32 ;  /* 0x00000020ff197e24 */ /* 0x000fe2000f8e00ff */
[----:B------:R-:W-:Y:S02]  /*3d90*/  @UP2 UIADD3.X UR9, UR9, -0x1, URZ, UP1, !UPT ;  /* 0xffffffff09092890 */ /* 0x000fe40008ffe43f */
[----:B------:R-:W5:Y:S01]  /*3da0*/  @P2 LDG.E R213, desc[UR24][R32.64] ;  /* 0x0000001820d52981 */ /* 0x000f62000c1e1900 */
[-C--:B------:R-:W-:Y:S01]  /*3db0*/  LEA R102, P3, R35, R218.reuse, 0x2 ;  /* 0x000000da23667211 */ /* 0x080fe200078610ff */
[C---:B------:R-:W-:Y:S01]  /*3dc0*/  @P1 VIADD R108, R180.reuse, 0xffffffc0 ;  /* 0xffffffc0b46c1836 */ /* 0x040fe20000000000 */
[-C--:B------:R-:W-:Y:S01]  /*3dd0*/  LEA R34, P0, R25, R218.reuse, 0x2 ;  /* 0x000000da19227211 */ /* 0x080fe200078010ff */
[----:B------:R-:W5:Y:S03]  /*3de0*/  @P2 LDG.E R212, desc[UR24][R32.64+0x20] ;  /* 0x0000201820d42981 */ /* 0x000f66000c1e1900 */
        /* <DEDUP_REMOVED lines=8> */
[----:B------:R2:W-:Y:S01]  /*3e70*/  REDG.E.ADD.F32.FTZ.RN.STRONG.GPU desc[UR24][R218.64], R4 ;  /* 0x00000004da0079a6 */ /* 0x0005e2000c10f398 */
[-C--:B------:R-:W-:Y:S01]  /*3e80*/  LEA.HI.X.SX32 R103, R31, R219.reuse, 0x2, P3 ;  /* 0x000000db1f677211 */ /* 0x080fe200018f16ff */
[----:B------:R-:W-:Y:S01]  /*3e90*/  IMAD.U32 R29, RZ, RZ, UR13 ;  /* 0x0000000dff1d7e24 */ /* 0x000fe2000f8e00ff */
[-C--:B------:R-:W-:Y:S01]  /*3ea0*/  LEA.HI.X.SX32 R105, R25, R219.reuse, 0x2, P2 ;  /* 0x000000db19697211 */ /* 0x080fe200010f16ff */
[----:B------:R3:W-:Y:S01]  /*3eb0*/  REDG.E.ADD.F32.FTZ.RN.STRONG.GPU desc[UR24][R34.64], R5 ;  /* 0x00000005220079a6 */ /* 0x0007e2000c10f398 */
[----:B------:R-:W-:Y:S01]  /*3ec0*/  IMAD.U32 R25, RZ, RZ, UR12 ;  /* 0x0000000cff197e24 */ /* 0x000fe2000f8e00ff */
[-C--:B------:R-:W-:Y:S01]  /*3ed0*/  LEA R106, P0, R27, R218.reuse, 0x2 ;  /* 0x000000da1b6a7211 */ /* 0x080fe200078010ff */
[----:B------:R-:W-:Y:S01]  /*3ee0*/  IMAD.U32 R101, RZ, RZ, UR12 ;  /* 0x0000000cff657e24 */ /* 0x000fe2000f8e00ff */
[----:B------:R4:W-:Y:S01]  /*3ef0*/  REDG.E.ADD.F32.FTZ.RN.STRONG.GPU desc[UR24][R102.64], R6 ;  /* 0x00000006660079a6 */ /* 0x0009e2000c10f398 */
[----:B------:R-:W-:Y:S01]  /*3f00*/  IMAD.U32 R31, RZ, RZ, UR11 ;  /* 0x0000000bff1f7e24 */ /* 0x000fe2000f8e00ff */
[-C--:B------:R-:W-:Y:S01]  /*3f10*/  LEA.HI.X.SX32 R107, R29, R219.reuse, 0x2, P0 ;  /* 0x000000db1d6b7211 */ /* 0x080fe200000f16ff */
[----:B------:R-:W-:Y:S01]  /*3f20*/  IMAD.U32 R29, RZ, RZ, UR43 ;  /* 0x0000002bff1d7e24 */ /* 0x000fe2000f8e00ff */
[-C--:B------:R-:W-:Y:S01]  /*3f30*/  LEA R24, P3, R25, R218.reuse, 0x2 ;  /* 0x000000da19187211 */ /* 0x080fe200078610ff */
[----:B------:R4:W-:Y:S01]  /*3f40*/  REDG.E.ADD.F32.FTZ.RN.STRONG.GPU desc[UR24][R104.64], R7 ;  /* 0x00000007680079a6 */ /* 0x0009e2000c10f398 */
[----:B------:R-:W-:Y:S02]  /*3f50*/  IMAD.U32 R27, RZ, RZ, UR42 ;  /* 0x0000002aff1b7e24 */ /* 0x000fe4000f8e00ff */
[-C--:B------:R-:W-:Y:S01]  /*3f60*/  LEA.HI.X.SX32 R25, R101, R219.reuse, 0x2, P3 ;  /* 0x000000db65197211 */ /* 0x080fe200018f16ff */
[----:B------:R-:W-:Y:S01]  /*3f70*/  REDG.E.ADD.F32.FTZ.RN.STRONG.GPU desc[UR24][R106.64], R8 ;  /* 0x000000086a0079a6 */ /* 0x000fe2000c10f398 */
[----:B------:R-:W-:Y:S02]  /*3f80*/  IMAD.U32 R101, RZ, RZ, UR39 ;  /* 0x00000027ff657e24 */ /* 0x000fe4000f8e00ff */
[----:B-1----:R-:W-:Y:S01]  /*3f90*/  IMAD.U32 R33, RZ, RZ, UR11 ;  /* 0x0000000bff217e24 */ /* 0x002fe2000f8e00ff */
[----:B------:R1:W-:Y:S04]  /*3fa0*/  REDG.E.ADD.F32.FTZ.RN.STRONG.GPU desc[UR24][R24.64], R9 ;  /* 0x00000009180079a6 */ /* 0x0003e8000c10f398 */
[-C--:B------:R-:W-:Y:S01]  /*3fb0*/  LEA R28, P2, R33, R218.reuse, 0x2 ;  /* 0x000000da211c7211 */ /* 0x080fe200078410ff */
[----:B------:R-:W-:Y:S01]  /*3fc0*/  IMAD.U32 R33, RZ, RZ, UR38 ;  /* 0x00000026ff217e24 */ /* 0x000fe2000f8e00ff */
[-C--:B--2---:R-:W-:Y:S01]  /*3fd0*/  LEA R4, P0, R29, R218.reuse, 0x2 ;  /* 0x000000da1d047211 */ /* 0x084fe200078010ff */
[----:B------:R-:W-:Y:S01]  /*3fe0*/  LDSM.16.MT88.4 R20, [R108] ;  /* 0x000000006c14783b */ /* 0x000fe20000004200 */
[-C--:B------:R-:W-:Y:S01]  /*3ff0*/  LEA.HI.X.SX32 R29, R31, R219.reuse, 0x2, P2 ;  /* 0x000000db1f1d7211 */ /* 0x080fe200010f16ff */
[----:B---3--:R-:W-:Y:S02]  /*4000*/  IMAD.U32 R5, RZ, RZ, UR43 ;  /* 0x0000002bff057e24 */ /* 0x008fe4000f8e00ff */
[----:B------:R-:W-:Y:S02]  /*4010*/  IMAD.U32 R31, RZ, RZ, UR37 ;  /* 0x00000025ff1f7e24 */ /* 0x000fe4000f8e00ff */
[----:B------:R2:W-:Y:S01]  /*4020*/  REDG.E.ADD.F32.FTZ.RN.STRONG.GPU desc[UR24][R28.64], R10 ;  /* 0x0000000a1c0079a6 */ /* 0x0005e2000c10f398 */
[-C--:B------:R-:W-:Y:S02]  /*4030*/  LEA.HI.X.SX32 R5, R5, R219.reuse, 0x2, P0 ;  /* 0x000000db05057211 */ /* 0x080fe400000f16ff */
[-C--:B----4-:R-:W-:Y:S01]  /*4040*/  LEA R6, P2, R27, R218.reuse, 0x2 ;  /* 0x000000da1b067211 */ /* 0x090fe200078410ff */
[----:B------:R-:W-:Y:S01]  /*4050*/  IMAD.U32 R27, RZ, RZ, UR39 ;  /* 0x00000027ff1b7e24 */ /* 0x000fe2000f8e00ff */
[----:B------:R-:W-:Y:S01]  /*4060*/  MOV R7, UR42 ;  /* 0x0000002a00077c02 */ /* 0x000fe20008000f00 */
[----:B------:R3:W-:Y:S01]  /*4070*/  REDG.E.ADD.F32.FTZ.RN.STRONG.GPU desc[UR24][R4.64], R11 ;  /* 0x0000000b040079a6 */ /* 0x0007e2000c10f398 */
[-C--:B------:R-:W-:Y:S02]  /*4080*/  LEA R32, P3, R31, R218.reuse, 0x2 ;  /* 0x000000da1f207211 */ /* 0x080fe400078610ff */
[-C--:B------:R-:W-:Y:S01]  /*4090*/  LEA.HI.X.SX32 R7, R7, R219.reuse, 0x2, P2 ;  /* 0x000000db07077211 */ /* 0x080fe200010f16ff */
[----:B------:R-:W-:Y:S01]  /*40a0*/  REDG.E.ADD.F32.FTZ.RN.STRONG.GPU desc[UR24][R218.64+0x80], R12 ;  /* 0x0000800cda0079a6 */ /* 0x000fe2000c10f398 */
[-C--:B------:R-:W-:Y:S03]  /*40b0*/  LEA R26, P0, R27, R218.reuse, 0x2 ;  /* 0x000000da1b1a7211 */ /* 0x080fe600078010ff */
[----:B------:R4:W-:Y:S01]  /*40c0*/  REDG.E.ADD.F32.FTZ.RN.STRONG.GPU desc[UR24][R34.64+0x80], R13 ;  /* 0x0000800d220079a6 */ /* 0x0009e2000c10f398 */
[-C--:B------:R-:W-:Y:S01]  /*40d0*/  LEA.HI.X.SX32 R27, R101, R219.reuse, 0x2, P0 ;  /* 0x000000db651b7211 */ /* 0x080fe200000f16ff */
[----:B-1----:R-:W-:Y:S02]  /*40e0*/  IMAD.U32 R25, RZ, RZ, UR36 ;  /* 0x00000024ff197e24 */ /* 0x002fe4000f8e00ff */
[----:B------:R-:W-:Y:S01]  /*40f0*/  REDG.E.ADD.F32.FTZ.RN.STRONG.GPU desc[UR24][R6.64], R14 ;  /* 0x0000000e060079a6 */ /* 0x000fe2000c10f398 */
[----:B------:R-:W-:Y:S02]  /*4100*/  IMAD.U32 R9, RZ, RZ, UR35 ;  /* 0x00000023ff097e24 */ /* 0x000fe4000f8e00ff */
[-C--:B------:R-:W-:Y:S01]  /*4110*/  LEA R100, P2, R25, R218.reuse, 0x2 ;  /* 0x000000da19647211 */ /* 0x080fe200078410ff */
[----:B------:R-:W-:Y:S02]  /*4120*/  REDG.E.ADD.F32.FTZ.RN.STRONG.GPU desc[UR24][R26.64], R15 ;  /* 0x0000000f1a0079a6 */ /* 0x000fe4000c10f398 */
[-C--:B------:R-:W-:Y:S02]  /*4130*/  LEA R104, P0, R9, R218.reuse, 0x2 ;  /* 0x000000da09687211 */ /* 0x080fe400078010ff */
[----:B------:R-:W-:Y:S01]  /*4140*/  LDSM.16.MT88.4 R24, [R182+0xa800] ;  /* 0x00a80000b618783b */ /* 0x000fe20000004200 */
[----:B--2---:R-:W-:Y:S01]  /*4150*/  IMAD.U32 R29, RZ, RZ, UR38 ;  /* 0x00000026ff1d7e24 */ /* 0x004fe2000f8e00ff */
[----:B------:R-:W-:Y:S04]  /*4160*/  LEA R28, P4, R33, R218, 0x2 ;  /* 0x000000da211c7211 */ /* 0x000fe800078810ff */
[-C--:B------:R-:W-:Y:S01]  /*4170*/  LEA.HI.X.SX32 R29, R29, R219.reuse, 0x2, P4 ;  /* 0x000000db1d1d7211 */ /* 0x080fe200020f16ff */
[----:B---3--:R-:W-:Y:S02]  /*4180*/  IMAD.U32 R5, RZ, RZ, UR37 ;  /* 0x00000025ff057e24 */ /* 0x008fe4000f8e00ff */
[----:B------:R-:W-:Y:S02]  /*4190*/  IMAD.U32 R11, RZ, RZ, UR35 ;  /* 0x00000023ff0b7e24 */ /* 0x000fe4000f8e00ff */
[----:B------:R-:W-:Y:S01]  /*41a0*/  REDG.E.ADD.F32.FTZ.RN.STRONG.GPU desc[UR24][R28.64], R16 ;  /* 0x000000101c0079a6 */ /* 0x000fe2000c10f398 */
[-C--:B------:R-:W-:Y:S02]  /*41b0*/  LEA.HI.X.SX32 R33, R5, R219.reuse, 0x2, P3 ;  /* 0x000000db05217211 */ /* 0x080fe400018f16ff */
[-C--:B------:R-:W-:Y:S01]  /*41c0*/  LEA.HI.X.SX32 R105, R11, R219.reuse, 0x2, P0 ;  /* 0x000000db0b697211 */ /* 0x080fe200000f16ff */
[----:B------:R-:W-:Y:S01]  /*41d0*/  LDSM.16.MT88.4 R4, [R182+0xa000] ;  /* 0x00a00000b604783b */ /* 0x000fe20000004200 */
[----:B----4-:R-:W-:Y:S02]  /*41e0*/  MOV R13, UR36 ;  /* 0x00000024000d7c02 */ /* 0x010fe40008000f00 */
[----:B------:R-:W-:Y:S01]  /*41f0*/  PLOP3.LUT P0, PT, PT, PT, UP0, 0x80, 0x0 ;  /* 0x000000000000781c */ /* 0x000fe20003f0f008 */
[----:B------:R-:W-:Y:S01]  /*4200*/  REDG.E.ADD.F32.FTZ.RN.STRONG.GPU desc[UR24][R32.64], R17 ;  /* 0x00000011200079a6 */ /* 0x000fe2000c10f398 */
[----:B------:R-:W-:Y:S01]  /*4210*/  LEA.HI.X.SX32 R101, R13, R219, 0x2, P2 ;  /* 0x000000db0d657211 */ /* 0x000fe200010f16ff */
[----:B------:R-:W-:Y:S01]  /*4220*/  @UP2 UIADD3 UR6, UP0, UR6, -0x100, URZ ;  /* 0xffffff0006062890 */ /* 0x000fe2000ff1e03f */
[----:B------:R-:W-:Y:S01]  /*4230*/  ISETP.LT.AND P2, PT, RZ, UR46, PT ;  /* 0x0000002eff007c0c */ /* 0x000fe2000bf41270 */
[----:B------:R-:W1:Y:S01]  /*4240*/  LDSM.16.MT88.4 R8, [R180] ;  /* 0x00000000b408783b */ /* 0x000e620000004200 */
[----:B------:R-:W-:Y:S01]  /*4250*/  UMOV UR46, UR10 ;  /* 0x0000000a002e7c82 */ /* 0x000fe20008000000 */
[----:B------:R-:W-:Y:S02]  /*4260*/  @UP2 UIADD3.X UR7, UR7, -0x1, URZ, UP0, !UPT ;  /* 0xffffffff07072890 */ /* 0x000fe400087fe43f */
[----:B------:R-:W-:Y:S04]  /*4270*/  REDG.E.ADD.F32.FTZ.RN.STRONG.GPU desc[UR24][R100.64], R18 ;  /* 0x00000012640079a6 */ /* 0x000fe8000c10f398 */
[----:B------:R-:W-:Y:S04]  /*4280*/  REDG.E.ADD.F32.FTZ.RN.STRONG.GPU desc[UR24][R104.64], R19 ;  /* 0x00000013680079a6 */ /* 0x000fe8000c10f398 */
[----:B------:R-:W2:Y:S04]  /*4290*/  LDSM.16.MT88.4 R12, [R182+0xc000] ;  /* 0x00c00000b60c783b */ /* 0x000ea80000004200 */
[----:B------:R-:W3:Y:S04]  /*42a0*/  LDSM.16.MT88.4 R28, [R180+0x800] ;  /* 0x00080000b41c783b */ /* 0x000ee80000004200 */
[----:B------:R-:W4:Y:S04]  /*42b0*/  LDSM.16.MT88.4 R32, [R182+0xc800] ;  /* 0x00c80000b620783b */ /* 0x000f280000004200 */
[----:B------:R-:W4:Y:S04]  /*42c0*/  LDSM.16.MT88.4 R100, [R108+0x800] ;  /* 0x000800006c64783b */ /* 0x000f280000004200 */
[----:B------:R-:W-:Y:S04]  /*42d0*/  LDSM.16.MT88.4 R16, [R180+0x1000] ;  /* 0x00100000b410783b */ /* 0x000fe80000004200 */
[----:B------:R-:W-:Y:S01]  /*42e0*/  LDSM.16.MT88.4 R104, [R182+0xd000] ;  /* 0x00d00000b668783b */ /* 0x000fe20000004200 */
[-C--:B-1----:R-:W-:Y:S06]  /*42f0*/  HMMA.16816.F32.BF16 R68, R4, R8.reuse, R68 ;  /* 0x000000080444723c */ /* 0x082fec0000041844 */
[C---:B--2---:R-:W-:Y:S06]  /*4300*/  HMMA.16816.F32.BF16 R72, R12.reuse, R8, R72 ;  /* 0x000000080c48723c */ /* 0x044fec0000041848 */
[-C--:B------:R-:W-:Y:S06]  /*4310*/  HMMA.16816.F32.BF16 R76, R12, R10.reuse, R76 ;  /* 0x0000000a0c4c723c */ /* 0x080fec000004184c */
[C---:B------:R-:W-:Y:S01]  /*4320*/  HMMA.16816.F32.BF16 R80, R4.reuse, R10, R80 ;  /* 0x0000000a0450723c */ /* 0x040fe20000041850 */
[----:B------:R-:W1:Y:S05]  /*4330*/  LDSM.16.MT88.4 R8, [R182+0xb000] ;  /* 0x00b00000b608783b */ /* 0x000e6a0000004200 */
[-C--:B------:R-:W-:Y:S06]  /*4340*/  HMMA.16816.F32.BF16 R84, R4, R20.reuse, R84 ;  /* 0x000000140454723c */ /* 0x080fec0000041854 */
[C---:B------:R-:W-:Y:S06]  /*4350*/  HMMA.16816.F32.BF16 R88, R12.reuse, R20, R88 ;  /* 0x000000140c58723c */ /* 0x040fec0000041858 */
[-C--:B------:R-:W-:Y:S01]  /*4360*/  HMMA.16816.F32.BF16 R92, R12, R22.reuse, R92 ;  /* 0x000000160c5c723c */ /* 0x080fe2000004185c */
[----:B------:R-:W2:Y:S05]  /*4370*/  LDSM.16.MT88.4 R12, [R108+0x1000] ;  /* 0x001000006c0c783b */ /* 0x000eaa0000004200 */
[----:B------:R-:W-:Y:S01]  /*4380*/  HMMA.16816.F32.BF16 R96, R4, R22, R96 ;  /* 0x000000160460723c */ /* 0x000fe20000041860 */
[----:B------:R-:W-:Y:S04]  /*4390*/  LDSM.16.MT88.4 R4, [R182+0xb800] ;  /* 0x00b80000b604783b */ /* 0x000fe80000004200 */
[----:B------:R-:W2:Y:S01]  /*43a0*/  LDSM.16.MT88.4 R20, [R180+0x1800] ;  /* 0x00180000b414783b */ /* 0x000ea20000004200 */
[-C--:B---3--:R-:W-:Y:S06]  /*43b0*/  HMMA.16816.F32.BF16 R68, R24, R28.reuse, R68 ;  /* 0x0000001c1844723c */ /* 0x088fec0000041844 */
[C---:B----4-:R-:W-:Y:S06]  /*43c0*/  HMMA.16816.F32.BF16 R72, R32.reuse, R28, R72 ;  /* 0x0000001c2048723c */ /* 0x050fec0000041848 */
[-C--:B------:R-:W-:Y:S06]  /*43d0*/  HMMA.16816.F32.BF16 R76, R32, R30.reuse, R76 ;  /* 0x0000001e204c723c */ /* 0x080fec000004184c */
[C---:B------:R-:W-:Y:S01]  /*43e0*/  HMMA.16816.F32.BF16 R80, R24.reuse, R30, R80 ;  /* 0x0000001e1850723c */ /* 0x040fe20000041850 */
[----:B------:R-:W3:Y:S05]  /*43f0*/  LDSM.16.MT88.4 R28, [R182+0xd800] ;  /* 0x00d80000b61c783b */ /* 0x000eea0000004200 */
[-C--:B------:R-:W-:Y:S06]  /*4400*/  HMMA.16816.F32.BF16 R84, R24, R100.reuse, R84 ;  /* 0x000000641854723c */ /* 0x080fec0000041854 */
[C---:B------:R-:W-:Y:S06]  /*4410*/  HMMA.16816.F32.BF16 R88, R32.reuse, R100, R88 ;  /* 0x000000642058723c */ /* 0x040fec0000041858 */
[-C--:B------:R-:W-:Y:S01]  /*4420*/  HMMA.16816.F32.BF16 R92, R32, R102.reuse, R92 ;  /* 0x00000066205c723c */ /* 0x080fe2000004185c */
[----:B------:R-:W4:Y:S05]  /*4430*/  LDSM.16.MT88.4 R32, [R108+0x1800] ;  /* 0x001800006c20783b */ /* 0x000f2a0000004200 */
[----:B------:R-:W-:Y:S06]  /*4440*/  HMMA.16816.F32.BF16 R96, R24, R102, R96 ;  /* 0x000000661860723c */ /* 0x000fec0000041860 */
[-C--:B-1----:R-:W-:Y:S06]  /*4450*/  HMMA.16816.F32.BF16 R68, R8, R16.reuse, R68 ;  /* 0x000000100844723c */ /* 0x082fec0000041844 */
[C---:B------:R-:W-:Y:S06]  /*4460*/  HMMA.16816.F32.BF16 R72, R104.reuse, R16, R72 ;  /* 0x000000106848723c */ /* 0x040fec0000041848 */
[-C--:B------:R-:W-:Y:S06]  /*4470*/  HMMA.16816.F32.BF16 R76, R104, R18.reuse, R76 ;  /* 0x00000012684c723c */ /* 0x080fec000004184c */
[C---:B------:R-:W-:Y:S06]  /*4480*/  HMMA.16816.F32.BF16 R80, R8.reuse, R18, R80 ;  /* 0x000000120850723c */ /* 0x040fec0000041850 */
[-C--:B--2---:R-:W-:Y:S06]  /*4490*/  HMMA.16816.F32.BF16 R84, R8, R12.reuse, R84 ;  /* 0x0000000c0854723c */ /* 0x084fec0000041854 */
[C---:B------:R-:W-:Y:S06]  /*44a0*/  HMMA.16816.F32.BF16 R88, R104.reuse, R12, R88 ;  /* 0x0000000c6858723c */ /* 0x040fec0000041858 */
[-C--:B------:R-:W-:Y:S06]  /*44b0*/  HMMA.16816.F32.BF16 R92, R104, R14.reuse, R92 ;  /* 0x0000000e685c723c */ /* 0x080fec000004185c */
[----:B------:R-:W-:Y:S06]  /*44c0*/  HMMA.16816.F32.BF16 R96, R8, R14, R96 ;  /* 0x0000000e0860723c */ /* 0x000fec0000041860 */
[-C--:B------:R-:W-:Y:S06]  /*44d0*/  HMMA.16816.F32.BF16 R68, R4, R20.reuse, R68 ;  /* 0x000000140444723c */ /* 0x080fec0000041844 */
[C---:B---3--:R-:W-:Y:S06]  /*44e0*/  HMMA.16816.F32.BF16 R72, R28.reuse, R20, R72 ;  /* 0x000000141c48723c */ /* 0x048fec0000041848 */
[-C--:B------:R-:W-:Y:S06]  /*44f0*/  HMMA.16816.F32.BF16 R76, R28, R22.reuse, R76 ;  /* 0x000000161c4c723c */ /* 0x080fec000004184c */
[C---:B------:R-:W-:Y:S06]  /*4500*/  HMMA.16816.F32.BF16 R80, R4.reuse, R22, R80 ;  /* 0x000000160450723c */ /* 0x040fec0000041850 */
[-C--:B----4-:R-:W-:Y:S06]  /*4510*/  HMMA.16816.F32.BF16 R84, R4, R32.reuse, R84 ;  /* 0x000000200454723c */ /* 0x090fec0000041854 */
[C---:B------:R-:W-:Y:S06]  /*4520*/  HMMA.16816.F32.BF16 R88, R28.reuse, R32, R88 ;  /* 0x000000201c58723c */ /* 0x040fec0000041858 */
[-C--:B------:R-:W-:Y:S06]  /*4530*/  HMMA.16816.F32.BF16 R92, R28, R34.reuse, R92 ;  /* 0x000000221c5c723c */ /* 0x080fec000004185c */
[----:B------:R-:W-:Y:S07]  /*4540*/  HMMA.16816.F32.BF16 R96, R4, R34, R96 ;  /* 0x000000220460723c */ /* 0x000fee0000041860 */
[C---:B------:R-:W-:Y:S04]  /*4550*/  VIADD R4, R180.reuse, 0xffffe000 ;  /* 0xffffe000b4047836 */ /* 0x040fe80000000000 */
[----:B------:R-:W-:Y:S04]  /*4560*/  @P0 VIADD R4, R180, 0x2000 ;  /* 0x00002000b4040836 */ /* 0x000fe80000000000 */
[----:B------:R-:W-:Y:S01]  /*4570*/  IMAD.MOV.U32 R180, RZ, RZ, R4 ;  /* 0x000000ffffb47224 */ /* 0x000fe200078e0004 */
[----:B------:R-:W-:Y:S08]  /*4580*/  @P2 BRA `(.L_x_194) ;  /* 0xffffffd800b82947 */ /* 0x000ff0000383ffff */
.L_x_191:
[----:B------:R-:W-:Y:S01]  /*4590*/  BAR.SYNC.DEFER_BLOCKING 0x0 ;  /* 0x0000000000007b1d */ /* 0x000fe20000010000 */
[----:B------:R-:W-:Y:S02]  /*45a0*/  SHF.R.S32.HI R0, RZ, 0x1f, R194 ;  /* 0x0000001fff007819 */ /* 0x000fe400000114c2 */
[----:B------:R-:W-:Y:S02]  /*45b0*/  F2FP.BF16.F32.PACK_AB R37, R37, R36 ;  /* 0x000000242525723e */ /* 0x000fe400000010ff */
[----:B------:R-:W-:Y:S01]  /*45c0*/  F2FP.BF16.F32.PACK_AB R39, R39, R38 ;  /* 0x000000262727723e */ /* 0x000fe200000010ff */
[----:B------:R-:W-:Y:S01]  /*45d0*/  ULDC UR6, c[0x0][0x390] ;  /* 0x0000e40000067ab9 */ /* 0x000fe20000000800 */
[----:B------:R-:W-:Y:S01]  /*45e0*/  ULDC.64 UR8, c[0x0][0x450] ;  /* 0x0001140000087ab9 */ /* 0x000fe20000000a00 */
        /* <DEDUP_REMOVED lines=32> */
[----:B------:R-:W-:Y:S01]  /*47f0*/  ULDC.64 UR6, c[0x0][0x458] ;  /* 0x0001160000067ab9 */ /* 0x000fe20000000a00 */
[----:B------:R-:W-:Y:S01]  /*4800*/  F2FP.BF16.F32.PACK_AB R69, R69, R68 ;  /* 0x000000444545723e */ /* 0x000fe200000010ff */
[----:B------:R-:W-:Y:S01]  /*4810*/  IMAD R3, R0, UR6, RZ ;  /* 0x0000000600037c24 */ /* 0x000fe2000f8e02ff */
[----:B------:R-:W-:Y:S01]  /*4820*/  F2FP.BF16.F32.PACK_AB R71, R71, R70 ;  /* 0x000000464747723e */ /* 0x000fe200000010ff */
[C---:B------:R-:W-:Y:S01]  /*4830*/  IMAD.WIDE.U32 R4, R194.reuse, UR6, RZ ;  /* 0x00000006c2047c25 */ /* 0x040fe2000f8e00ff */
[----:B------:R-:W-:Y:S01]  /*4840*/  F2FP.BF16.F32.PACK_AB R81, R81, R80 ;  /* 0x000000505151723e */ /* 0x000fe200000010ff */
[----:B------:R-:W-:Y:S01]  /*4850*/  STS [R200], R69 ;  /* 0x00000045c8007388 */ /* 0x000fe20000000800 */
[----:B------:R-:W-:Y:S01]  /*4860*/  F2FP.BF16.F32.PACK_AB R82, R83, R82 ;  /* 0x000000525352723e */ /* 0x000fe200000010ff */
[----:B------:R-:W-:Y:S01]  /*4870*/  IMAD R12, R194, UR7, R3 ;  /* 0x00000007c20c7c24 */ /* 0x000fe2000f8e0203 */
[----:B------:R-:W-:Y:S01]  /*4880*/  F2FP.BF16.F32.PACK_AB R73, R73, R72 ;  /* 0x000000484949723e */ /* 0x000fe200000010ff */
[----:B------:R-:W3:Y:S01]  /*4890*/  LDC.64 R2, c[0x0][0x438] ;  /* 0x00010e00ff027b82 */ /* 0x000ee20000000a00 */
[----:B------:R-:W-:Y:S01]  /*48a0*/  F2FP.BF16.F32.PACK_AB R75, R75, R74 ;  /* 0x0000004a4b4b723e */ /* 0x000fe200000010ff */
[----:B------:R-:W-:Y:S01]  /*48b0*/  STS [R200+0x400], R71 ;  /* 0x00040047c8007388 */ /* 0x000fe20000000800 */
[----:B------:R-:W-:Y:S01]  /*48c0*/  F2FP.BF16.F32.PACK_AB R77, R77, R76 ;  /* 0x0000004c4d4d723e */ /* 0x000fe200000010ff */
[----:B------:R-:W-:Y:S01]  /*48d0*/  IMAD.IADD R13, R5, 0x1, R12 ;  /* 0x00000001050d7824 */ /* 0x000fe200078e020c */
[----:B------:R-:W-:Y:S01]  /*48e0*/  F2FP.BF16.F32.PACK_AB R79, R79, R78 ;  /* 0x0000004e4f4f723e */ /* 0x000fe200000010ff */
[----:B------:R-:W-:Y:S01]  /*48f0*/  STS [R204], R81 ;  /* 0x00000051cc007388 */ /* 0x000fe20000000800 */
[----:B------:R-:W-:Y:S01]  /*4900*/  F2FP.BF16.F32.PACK_AB R85, R85, R84 ;  /* 0x000000545555723e */ /* 0x000fe200000010ff */
[----:B------:R-:W-:Y:S01]  /*4910*/  IMAD R7, R0, UR8, RZ ;  /* 0x0000000800077c24 */ /* 0x000fe2000f8e02ff */
[----:B------:R-:W-:Y:S01]  /*4920*/  F2FP.BF16.F32.PACK_AB R87, R87, R86 ;  /* 0x000000565757723e */ /* 0x000fe200000010ff */
[----:B------:R-:W-:Y:S01]  /*4930*/  STS [R203], R82 ;  /* 0x00000052cb007388 */ /* 0x000fe20000000800 */
[----:B------:R-:W-:Y:S01]  /*4940*/  F2FP.BF16.F32.PACK_AB R97, R97, R96 ;  /* 0x000000606161723e */ /* 0x000fe200000010ff */
[----:B------:R-:W-:Y:S01]  /*4950*/  IMAD.MOV.U32 R12, RZ, RZ, R4 ;  /* 0x000000ffff0c7224 */ /* 0x000fe200078e0004 */
[----:B------:R-:W-:Y:S01]  /*4960*/  F2FP.BF16.F32.PACK_AB R99, R99, R98 ;  /* 0x000000626363723e */ /* 0x000fe200000010ff */
[----:B------:R-:W-:Y:S01]  /*4970*/  STS [R200+0x2000], R73 ;  /* 0x00200049c8007388 */ /* 0x000fe20000000800 */
[----:B------:R-:W-:Y:S01]  /*4980*/  F2FP.BF16.F32.PACK_AB R89, R89, R88 ;  /* 0x000000585959723e */ /* 0x000fe200000010ff */
[----:B------:R-:W4:Y:S01]  /*4990*/  LDC.64 R4, c[0x0][0x468] ;  /* 0x00011a00ff047b82 */ /* 0x000f220000000a00 */
[----:B------:R-:W-:Y:S01]  /*49a0*/  F2FP.BF16.F32.PACK_AB R91, R91, R90 ;  /* 0x0000005a5b5b723e */ /* 0x000fe200000010ff */
[----:B------:R-:W-:Y:S01]  /*49b0*/  STS [R200+0x2400], R75 ;  /* 0x0024004bc8007388 */ /* 0x000fe20000000800 */
[----:B------:R-:W-:Y:S01]  /*49c0*/  F2FP.BF16.F32.PACK_AB R93, R93, R92 ;  /* 0x0000005c5d5d723e */ /* 0x000fe200000010ff */
[C---:B------:R-:W-:Y:S01]  /*49d0*/  IMAD.WIDE.U32 R8, R194.reuse, UR8, RZ ;  /* 0x00000008c2087c25 */ /* 0x040fe2000f8e00ff */
[----:B------:R-:W-:Y:S01]  /*49e0*/  F2FP.BF16.F32.PACK_AB R95, R95, R94 ;  /* 0x0000005e5f5f723e */ /* 0x000fe200000010ff */
[----:B------:R-:W-:Y:S01]  /*49f0*/  STS [R204+0x2000], R77 ;  /* 0x0020004dcc007388 */ /* 0x000fe20000000800 */
[----:B------:R-:W-:Y:S01]  /*4a00*/  F2FP.BF16.F32.PACK_AB R49, R49, R48 ;  /* 0x000000303131723e */ /* 0x000fe200000010ff */
[----:B------:R-:W-:Y:S01]  /*4a10*/  IMAD R0, R194, UR9, R7 ;  /* 0x00000009c2007c24 */ /* 0x000fe2000f8e0207 */
[----:B------:R-:W-:Y:S01]  /*4a20*/  F2FP.BF16.F32.PACK_AB R50, R51, R50 ;  /* 0x000000323332723e */ /* 0x000fe200000010ff */
[----:B------:R-:W-:Y:S01]  /*4a30*/  STS [R204+0x2400], R79 ;  /* 0x0024004fcc007388 */ /* 0x000fe20000000800 */
[----:B------:R-:W-:Y:S01]  /*4a40*/  F2FP.BF16.F32.PACK_AB R41, R41, R40 ;  /* 0x000000282929723e */ /* 0x000fe200000010ff */
[----:B------:R-:W1:Y:S01]  /*4a50*/  LDC.64 R6, c[0x0][0x440] ;  /* 0x00011000ff067b82 */ /* 0x000e620000000a00 */
[----:B------:R-:W-:Y:S01]  /*4a60*/  F2FP.BF16.F32.PACK_AB R43, R43, R42 ;  /* 0x0000002a2b2b723e */ /* 0x000fe200000010ff */
[----:B------:R-:W-:Y:S01]  /*4a70*/  STS [R202], R85 ;  /* 0x00000055ca007388 */ /* 0x000fe20000000800 */
[----:B------:R-:W-:Y:S01]  /*4a80*/  F2FP.BF16.F32.PACK_AB R45, R45, R44 ;  /* 0x0000002c2d2d723e */ /* 0x000fe200000010ff */
[----:B------:R-:W-:Y:S01]  /*4a90*/  IMAD.IADD R9, R9, 0x1, R0 ;  /* 0x0000000109097824 */ /* 0x000fe200078e0200 */
[----:B------:R-:W-:Y:S01]  /*4aa0*/  F2FP.BF16.F32.PACK_AB R47, R47, R46 ;  /* 0x0000002e2f2f723e */ /* 0x000fe200000010ff */
[----:B------:R-:W-:Y:S01]  /*4ab0*/  STS [R202+0x400], R87 ;  /* 0x00040057ca007388 */ /* 0x000fe20000000800 */
[----:B------:R-:W-:Y:S01]  /*4ac0*/  F2FP.BF16.F32.PACK_AB R53, R53, R52 ;  /* 0x000000343535723e */ /* 0x000fe200000010ff */
[----:B---3--:R-:W-:Y:S01]  /*4ad0*/  IMAD R0, R2, UR26, RZ ;  /* 0x0000001a02007c24 */ /* 0x008fe2000f8e02ff */
[----:B------:R-:W-:Y:S01]  /*4ae0*/  F2FP.BF16.F32.PACK_AB R55, R55, R54 ;  /* 0x000000363737723e */ /* 0x000fe200000010ff */
[----:B------:R-:W-:Y:S01]  /*4af0*/  STS [R208], R97 ;  /* 0x00000061d0007388 */ /* 0x000fe20000000800 */
[----:B------:R-:W-:Y:S01]  /*4b00*/  F2FP.BF16.F32.PACK_AB R65, R65, R64 ;  /* 0x000000404141723e */ /* 0x000fe200000010ff */
[----:B------:R-:W-:Y:S01]  /*4b10*/  IMAD R0, R3, UR18, R0 ;  /* 0x0000001203007c24 */ /* 0x000fe2000f8e0200 */
[----:B------:R-:W-:Y:S01]  /*4b20*/  F2FP.BF16.F32.PACK_AB R67, R67, R66 ;  /* 0x000000424343723e */ /* 0x000fe200000010ff */
[----:B------:R-:W-:Y:S01]  /*4b30*/  STS [R208+0x400], R99 ;  /* 0x00040063d0007388 */ /* 0x000fe20000000800 */
[----:B------:R-:W-:Y:S01]  /*4b40*/  F2FP.BF16.F32.PACK_AB R57, R57, R56 ;  /* 0x000000383939723e */ /* 0x000fe200000010ff */
[----:B------:R-:W-:Y:S01]  /*4b50*/  UIMAD UR10, UR44, UR8, URZ ;  /* 0x000000082c0a72a4 */ /* 0x000fe2000f8e023f */
[----:B------:R-:W-:Y:S01]  /*4b60*/  F2FP.BF16.F32.PACK_AB R59, R59, R58 ;  /* 0x0000003a3b3b723e */ /* 0x000fe200000010ff */
[----:B------:R-:W-:Y:S01]  /*4b70*/  STS [R202+0x2000], R89 ;  /* 0x00200059ca007388 */ /* 0x000fe20000000800 */
[----:B------:R-:W-:Y:S01]  /*4b80*/  F2FP.BF16.F32.PACK_AB R61, R61, R60 ;  /* 0x0000003c3d3d723e */ /* 0x000fe200000010ff */
[----:B------:R-:W-:Y:S01]  /*4b90*/  UIMAD UR10, UR4, UR9, UR10 ;  /* 0x00000009040a72a4 */ /* 0x000fe2000f8e020a */
[----:B------:R-:W-:Y:S01]  /*4ba0*/  F2FP.BF16.F32.PACK_AB R63, R63, R62 ;  /* 0x0000003e3f3f723e */ /* 0x000fe200000010ff */
[----:B------:R-:W-:Y:S01]  /*4bb0*/  STS [R202+0x2400], R91 ;  /* 0x0024005bca007388 */ /* 0x000fe20000000800 */
[----:B--2---:R-:W-:Y:S01]  /*4bc0*/  SHF.R.S32.HI R15, RZ, 0x1f, R196 ;  /* 0x0000001fff0f7819 */ /* 0x004fe200000114c4 */
[----:B------:R-:W-:Y:S01]  /*4bd0*/  UIMAD UR44, UR44, UR6, URZ ;  /* 0x000000062c2c72a4 */ /* 0x000fe2000f8e023f */
[----:B------:R-:W-:Y:S01]  /*4be0*/  MOV R14, R196 ;  /* 0x000000c4000e7202 */ /* 0x000fe20000000f00 */
[----:B------:R-:W-:Y:S01]  /*4bf0*/  STS [R208+0x2000], R93 ;  /* 0x0020005dd0007388 */ /* 0x000fe20000000800 */
[----:B------:R-:W-:-:S03]  /*4c00*/  MOV R20, UR8 ;  /* 0x0000000800147c02 */ /* 0x000fc60008000f00 */
[----:B------:R-:W-:Y:S01]  /*4c10*/  STS [R208+0x2400], R95 ;  /* 0x0024005fd0007388 */ /* 0x000fe20000000800 */
[----:B------:R-:W-:Y:S02]  /*4c20*/  IMAD.WIDE.U32 R16, R2, UR18, R14 ;  /* 0x0000001202107c25 */ /* 0x000fe4000f8e000e */
[----:B------:R-:W2:Y:S01]  /*4c30*/  LDC.64 R2, c[0x0][0x470] ;  /* 0x00011c00ff027b82 */ /* 0x000ea20000000a00 */
[----:B------:R3:W-:Y:S01]  /*4c40*/  STS [R200+0x4000], R37 ;  /* 0x00400025c8007388 */ /* 0x0007e20000000800 */
[----:B------:R-:W-:Y:S02]  /*4c50*/  IMAD.IADD R17, R17, 0x1, R0 ;  /* 0x0000000111117824 */ /* 0x000fe400078e0200 */
[----:B----4-:R-:W-:Y:S01]  /*4c60*/  IMAD R0, R4, UR27, RZ ;  /* 0x0000001b04007c24 */ /* 0x010fe2000f8e02ff */
[----:B------:R4:W-:Y:S01]  /*4c70*/  STS [R200+0x4400], R39 ;  /* 0x00440027c8007388 */ /* 0x0009e20000000800 */
[----:B------:R-:W-:-:S03]  /*4c80*/  IMAD.WIDE.U32 R20, R20, UR4, R8 ;  /* 0x0000000414147c25 */ /* 0x000fc6000f8e0008 */
[----:B------:R-:W-:Y:S01]  /*4c90*/  STS [R204+0x4000], R49 ;  /* 0x00400031cc007388 */ /* 0x000fe20000000800 */
[----:B------:R-:W-:Y:S02]  /*4ca0*/  IMAD R5, R5, UR19, R0 ;  /* 0x0000001305057c24 */ /* 0x000fe4000f8e0200 */
[----:B-1----:R-:W-:Y:S01]  /*4cb0*/  IMAD R0, R6, UR26, RZ ;  /* 0x0000001a06007c24 */ /* 0x002fe2000f8e02ff */
[----:B------:R-:W-:Y:S01]  /*4cc0*/  STS [R203+0x4000], R50 ;  /* 0x00400032cb007388 */ /* 0x000fe20000000800 */
[----:B------:R-:W-:-:S03]  /*4cd0*/  IMAD.WIDE.U32 R22, R4, UR19, R16 ;  /* 0x0000001304167c25 */ /* 0x000fc6000f8e0010 */
[----:B------:R1:W-:Y:S01]  /*4ce0*/  STS [R200+0x6000], R41 ;  /* 0x00600029c8007388 */ /* 0x0003e20000000800 */
[----:B------:R-:W-:-:S03]  /*4cf0*/  IMAD.WIDE.U32 R28, R6, UR18, R14 ;  /* 0x00000012061c7c25 */ /* 0x000fc6000f8e000e */
[----:B------:R-:W-:Y:S01]  /*4d00*/  STS [R200+0x6400], R43 ;  /* 0x0064002bc8007388 */ /* 0x000fe20000000800 */
[----:B------:R-:W-:Y:S01]  /*4d10*/  IMAD R7, R7, UR18, R0 ;  /* 0x0000001207077c24 */ /* 0x000fe2000f8e0200 */
[----:B------:R-:W-:Y:S01]  /*4d20*/  IADD3 R0, P0, R22, R20, RZ ;  /* 0x0000001416007210 */ /* 0x000fe20007f1e0ff */
[----:B--2---:R-:W-:Y:S01]  /*4d30*/  IMAD R20, R2, UR27, RZ ;  /* 0x0000001b02147c24 */ /* 0x004fe2000f8e02ff */
[----:B------:R2:W-:Y:S01]  /*4d40*/  STS [R204+0x6000], R45 ;  /* 0x0060002dcc007388 */ /* 0x0005e20000000800 */
[----:B---3--:R-:W-:Y:S01]  /*4d50*/  IMAD.IADD R37, R23, 0x1, R5 ;  /* 0x0000000117257824 */ /* 0x008fe200078e0205 */
[----:B------:R-:W-:Y:S01]  /*4d60*/  IADD3 R29, R29, R7, RZ ;  /* 0x000000071d1d7210 */ /* 0x000fe20007ffe0ff */
[----:B------:R-:W-:Y:S01]  /*4d70*/  IMAD R3, R3, UR19, R20 ;  /* 0x0000001303037c24 */ /* 0x000fe2000f8e0214 */
[----:B------:R3:W-:Y:S01]  /*4d80*/  STS [R204+0x6400], R47 ;  /* 0x0064002fcc007388 */ /* 0x0007e20000000800 */
[----:B----4-:R-:W-:Y:S02]  /*4d90*/  MOV R39, UR6 ;  /* 0x0000000600277c02 */ /* 0x010fe40008000f00 */
[----:B------:R-:W-:Y:S01]  /*4da0*/  IADD3.X R37, R37, UR10, R21, P0, !PT ;  /* 0x0000000a25257c10 */ /* 0x000fe200087fe415 */
[----:B------:R-:W-:Y:S01]  /*4db0*/  STS [R202+0x4000], R53 ;  /* 0x00400035ca007388 */ /* 0x000fe20000000800 */
[----:B------:R-:W-:Y:S01]  /*4dc0*/  ULDC.64 UR10, c[0x0][0x3f0] ;  /* 0x0000fc00000a7ab9 */ /* 0x000fe20000000a00 */
[----:B------:R-:W-:Y:S01]  /*4dd0*/  IMAD.WIDE.U32 R38, R39, UR4, R12 ;  /* 0x0000000427267c25 */ /* 0x000fe2000f8e000c */
[----:B------:R-:W-:Y:S01]  /*4de0*/  UIMAD UR4, UR4, UR7, UR44 ;  /* 0x00000007040472a4 */ /* 0x000fe2000f8e022c */
[----:B------:R-:W-:Y:S01]  /*4df0*/  STS [R202+0x4400], R55 ;  /* 0x00440037ca007388 */ /* 0x000fe20000000800 */
[----:B------:R-:W-:Y:S01]  /*4e00*/  LEA R36, P1, R0, UR10, 0x1 ;  /* 0x0000000a00247c11 */ /* 0x000fe2000f8208ff */
[----:B------:R-:W-:-:S02]  /*4e10*/  USHF.L.U32 UR10, UR8, 0x6, URZ ;  /* 0x00000006080a7899 */ /* 0x000fc4000800063f */
[----:B------:R-:W-:Y:S01]  /*4e20*/  STS [R208+0x4000], R65 ;  /* 0x00400041d0007388 */ /* 0x000fe20000000800 */
[----:B-1----:R-:W-:Y:S01]  /*4e30*/  IMAD.WIDE.U32 R40, R2, UR19, R28 ;  /* 0x0000001302287c25 */ /* 0x002fe2000f8e001c */
[----:B------:R-:W-:Y:S01]  /*4e40*/  LEA.HI.X R37, R0, UR11, R37, 0x1, P1 ;  /* 0x0000000b00257c11 */ /* 0x000fe200088f0c25 */
[----:B------:R-:W-:Y:S01]  /*4e50*/  USHF.L.U64.HI UR11, UR8, 0x6, UR9 ;  /* 0x00000006080b7899 */ /* 0x000fe20008010209 */
[----:B------:R-:W-:Y:S01]  /*4e60*/  STS [R208+0x4400], R67 ;  /* 0x00440043d0007388 */ /* 0x000fe20000000800 */
[----:B------:R-:W-:Y:S01]  /*4e70*/  IMAD.IADD R3, R41, 0x1, R3 ;  /* 0x0000000129037824 */ /* 0x000fe200078e0203 */
[----:B------:R-:W-:Y:S01]  /*4e80*/  IADD3 R2, P0, R40, R38, RZ ;  /* 0x0000002628027210 */ /* 0x000fe20007f1e0ff */
[----:B------:R-:W-:Y:S01]  /*4e90*/  ULDC.64 UR8, c[0x0][0x3f8] ;  /* 0x0000fe0000087ab9 */ /* 0x000fe20000000a00 */
[----:B------:R-:W-:Y:S01]  /*4ea0*/  STS [R202+0x6000], R57 ;  /* 0x00600039ca007388 */ /* 0x000fe20000000800 */
[----:B------:R-:W-:Y:S02]  /*4eb0*/  IADD3 R40, P1, R36, UR10, RZ ;  /* 0x0000000a24287c10 */ /* 0x000fe4000ff3e0ff */
[----:B------:R-:W-:Y:S01]  /*4ec0*/  IADD3.X R3, R3, UR4, R39, P0, !PT ;  /* 0x0000000403037c10 */ /* 0x000fe200087fe427 */
[----:B------:R-:W-:Y:S01]  /*4ed0*/  STS [R202+0x6400], R59 ;  /* 0x0064003bca007388 */ /* 0x000fe20000000800 */
[----:B------:R-:W-:Y:S01]  /*4ee0*/  USHF.L.U32 UR4, UR6, 0x6, URZ ;  /* 0x0000000606047899 */ /* 0x000fe2000800063f */
[----:B------:R-:W-:Y:S01]  /*4ef0*/  LEA R38, P0, R2, UR8, 0x1 ;  /* 0x0000000802267c11 */ /* 0x000fe2000f8008ff */
[----:B------:R-:W-:Y:S01]  /*4f00*/  USHF.L.U64.HI UR6, UR6, 0x6, UR7 ;  /* 0x0000000606067899 */ /* 0x000fe20008010207 */
[----:B------:R-:W-:Y:S01]  /*4f10*/  STS [R208+0x6000], R61 ;  /* 0x0060003dd0007388 */ /* 0x000fe20000000800 */
[----:B------:R-:W-:-:S02]  /*4f20*/  IADD3.X R41, R37, UR11, RZ, P1, !PT ;  /* 0x0000000b25297c10 */ /* 0x000fc40008ffe4ff */
[----:B------:R-:W-:Y:S01]  /*4f30*/  LEA.HI.X R39, R2, UR9, R3, 0x1, P0 ;  /* 0x0000000902277c11 */ /* 0x000fe200080f0c03 */
[----:B------:R-:W-:Y:S01]  /*4f40*/  STS [R208+0x6400], R63 ;  /* 0x0064003fd0007388 */ /* 0x000fe20000000800 */
[----:B------:R-:W-:Y:S01]  /*4f50*/  BAR.SYNC.DEFER_BLOCKING 0x0 ;  /* 0x0000000000007b1d */ /* 0x000fe20000010000 */
[----:B------:R-:W-:Y:S02]  /*4f60*/  IADD3 R2, P0, R38, UR4, RZ ;  /* 0x0000000426027c10 */ /* 0x000fe4000ff1e0ff */
[----:B------:R-:W-:Y:S02]  /*4f70*/  IADD3 R44, P1, R40, UR10, RZ ;  /* 0x0000000a282c7c10 */ /* 0x000fe4000ff3e0ff */
[----:B------:R-:W-:Y:S02]  /*4f80*/  IADD3.X R3, R39, UR6, RZ, P0, !PT ;  /* 0x0000000627037c10 */ /* 0x000fe400087fe4ff */
[----:B--2---:R-:W-:Y:S02]  /*4f90*/  IADD3.X R45, R41, UR11, RZ, P1, !PT ;  /* 0x0000000b292d7c10 */ /* 0x004fe40008ffe4ff */
[----:B------:R-:W-:-:S02]  /*4fa0*/  IADD3 R46, P0, R2, UR4, RZ ;  /* 0x00000004022e7c10 */ /* 0x000fc4000ff1e0ff */
[----:B------:R-:W-:Y:S02]  /*4fb0*/  IADD3 R42, P1, R44, UR10, RZ ;  /* 0x0000000a2c2a7c10 */ /* 0x000fe4000ff3e0ff */
[----:B---3--:R-:W-:Y:S02]  /*4fc0*/  IADD3.X R47, R3, UR6, RZ, P0, !PT ;  /* 0x00000006032f7c10 */ /* 0x008fe400087fe4ff */
[----:B------:R-:W-:Y:S01]  /*4fd0*/  IADD3.X R43, R45, UR11, RZ, P1, !PT ;  /* 0x0000000b2d2b7c10 */ /* 0x000fe20008ffe4ff */
[----:B------:R-:W1:Y:S04]  /*4fe0*/  LDS.128 R8, [R215+0x6000] ;  /* 0x00600000d7087984 */ /* 0x000e680000000c00 */
[----:B------:R-:W2:Y:S04]  /*4ff0*/  LDS.128 R16, [R215+0x7000] ;  /* 0x00700000d7107984 */ /* 0x000ea80000000c00 */
[----:B------:R-:W3:Y:S04]  /*5000*/  LDS.128 R12, [R215+0x8000] ;  /* 0x00800000d70c7984 */ /* 0x000ee80000000c00 */
[----:B------:R-:W4:Y:S04]  /*5010*/  LDS.128 R4, [R215+0x9000] ;  /* 0x00900000d7047984 */ /* 0x000f280000000c00 */
[----:B------:R-:W4:Y:S04]  /*5020*/  LDS.128 R24, [R215+0xa000] ;  /* 0x00a00000d7187984 */ /* 0x000f280000000c00 */
[----:B------:R-:W4:Y:S04]  /*5030*/  LDS.128 R20, [R215+0xb000] ;  /* 0x00b00000d7147984 */ /* 0x000f280000000c00 */
[----:B------:R-:W4:Y:S04]  /*5040*/  LDS.128 R28, [R215+0xc000] ;  /* 0x00c00000d71c7984 */ /* 0x000f280000000c00 */
[----:B------:R-:W4:Y:S04]  /*5050*/  LDS.128 R32, [R215+0xd000] ;  /* 0x00d00000d7207984 */ /* 0x000f280000000c00 */
[----:B-1----:R1:W-:Y:S04]  /*5060*/  STG.E.128 desc[UR24][R36.64], R8 ;  /* 0x0000000824007986 */ /* 0x0023e8000c101d18 */
[----:B--2---:R2:W-:Y:S04]  /*5070*/  STG.E.128 desc[UR24][R40.64], R16 ;  /* 0x0000001028007986 */ /* 0x0045e8000c101d18 */
[----:B---3--:R2:W-:Y:S04]  /*5080*/  STG.E.128 desc[UR24][R44.64], R12 ;  /* 0x0000000c2c007986 */ /* 0x0085e8000c101d18 */
[----:B----4-:R2:W-:Y:S04]  /*5090*/  STG.E.128 desc[UR24][R42.64], R4 ;  /* 0x000000042a007986 */ /* 0x0105e8000c101d18 */
[----:B------:R2:W-:Y:S04]  /*50a0*/  STG.E.128 desc[UR24][R38.64], R24 ;  /* 0x0000001826007986 */ /* 0x0005e8000c101d18 */
[----:B------:R2:W-:Y:S04]  /*50b0*/  STG.E.128 desc[UR24][R2.64], R20 ;  /* 0x0000001402007986 */ /* 0x0005e8000c101d18 */
[----:B------:R2:W-:Y:S01]  /*50c0*/  STG.E.128 desc[UR24][R46.64], R28 ;  /* 0x0000001c2e007986 */ /* 0x0005e2000c101d18 */
[----:B-1----:R-:W-:-:S04]  /*50d0*/  IADD3 R8, P0, R46, UR4, RZ ;  /* 0x000000042e087c10 */ /* 0x002fc8000ff1e0ff */
[----:B------:R-:W-:-:S05]  /*50e0*/  IADD3.X R9, R47, UR6, RZ, P0, !PT ;  /* 0x000000062f097c10 */ /* 0x000fca00087fe4ff */
[----:B------:R2:W-:Y:S04]  /*50f0*/  STG.E.128 desc[UR24][R8.64], R32 ;  /* 0x0000002008007986 */ /* 0x0005e8000c101d18 */
.L_x_188:
[----:B------:R-:W-:Y:S02]  /*5100*/  ULDC UR6, c[0x0][0x2c8] ;  /* 0x0000b20000067ab9 */ /* 0x000fe40000000800 */
[----:B------:R-:W-:-:S04]  /*5110*/  UIADD3 UR6, UR6, 0x7f, URZ ;  /* 0x0000007f06067890 */ /* 0x000fc8000fffe03f */
[----:B------:R-:W-:-:S04]  /*5120*/  USHF.R.S32.HI UR4, URZ, 0x1f, UR6 ;  /* 0x0000001f3f047899 */ /* 0x000fc80008011406 */
[----:B------:R-:W-:-:S03]  /*5130*/  ULEA.HI UR4, UR4, UR6, URZ, 0x7 ;  /* 0x0000000604047291 */ /* 0x000fc6000f8f383f */
[----:B------:R-:W-:Y:S01]  /*5140*/  ULDC UR6, c[0x0][0xc] ;  /* 0x0000030000067ab9 */ /* 0x000fe20000000800 */
[----:B------:R-:W-:Y:S02]  /*5150*/  USHF.R.S32.HI UR4, URZ, 0x7, UR4 ;  /* 0x000000073f047899 */ /* 0x000fe40008011404 */
[----:B------:R-:W-:-:S04]  /*5160*/  UIADD3 UR23, UR6, UR23, URZ ;  /* 0x0000001706177290 */ /* 0x000fc8000fffe03f */
[----:B------:R-:W-:-:S06]  /*5170*/  UISETP.GE.AND UP0, UPT, UR23, UR4, UPT ;  /* 0x000000041700728c */ /* 0x000fcc000bf06270 */
[----:B------:R-:W-:-:S13]  /*5180*/  PLOP3.LUT P0, PT, PT, PT, UP0, 0x80, 0x0 ;  /* 0x000000000000781c */ /* 0x000fda0003f0f008 */
[----:B------:R-:W-:Y:S05]  /*5190*/  @P0 BRA `(.L_x_195) ;  /* 0x0000000000040947 */ /* 0x000fea0003800000 */
[----:B------:R-:W-:Y:S05]  /*51a0*/  BRA `(.L_x_196) ;  /* 0xffffffb8000c7947 */ /* 0x000fea000383ffff */
.L_x_195:
[----:B------:R-:W-:Y:S05]  /*51b0*/  EXIT ;  /* 0x000000000000794d */ /* 0x000fea0003800000 */
.L_x_197:
        /* <DEDUP_REMOVED lines=12> */
.L_x_2458:


//--------------------- .text._ZN5flash44flash_bwd_dq_dk_dv_loop_seqk_parallel_kernelI23Flash_bwd_kernel_traitsILi64ELi64ELi128ELi8ELi2ELi4ELi4ELb1ELb0EN7cutlass10bfloat16_tE19Flash_kernel_traitsILi64ELi64ELi128ELi8ES3_EELb0ELb0ELb0ELb1ELb0ELb0ELb0EEEvNS_16Flash_bwd_paramsE --------------------------
	.section	.text._ZN5flash44flash_bwd_dq_dk_dv_loop_seqk_parallel_kernelI23Flash_bwd_kernel_traitsILi64ELi64ELi128ELi8ELi2ELi4ELi4ELb1ELb0EN7cutlass10bfloat16_tE19Flash_kernel_traitsILi64ELi64ELi128ELi8ES3_EELb0ELb0ELb0ELb1ELb0ELb0ELb0EEEvNS_16Flash_bwd_paramsE,"ax",@progbits
	.align	128
        .global         _ZN5flash44flash_bwd_dq_dk_dv_loop_seqk_parallel_kernelI23Flash_bwd_kernel_traitsILi64ELi64ELi128ELi8ELi2ELi4ELi4ELb1ELb0EN7cutlass10bfloat16_tE19Flash_kernel_traitsILi64ELi64ELi128ELi8ES3_EELb0ELb0ELb0ELb1ELb0ELb0ELb0EEEvNS_16Flash_bwd_paramsE
        .type           _ZN5flash44flash_bwd_dq_dk_dv_loop_seqk_parallel_kernelI23Flash_bwd_kernel_traitsILi64ELi64ELi128ELi8ELi2ELi4ELi4ELb1ELb0EN7cutlass10bfloat16_tE19Flash_kernel_traitsILi64ELi64ELi128ELi8ES3_EELb0ELb0ELb0ELb1ELb0ELb0ELb0EEEvNS_16Flash_bwd_paramsE,@function
        .size           _ZN5flash44flash_bwd_dq_dk_dv_loop_seqk_parallel_kernelI23Flash_bwd_kernel_traitsILi64ELi64ELi128ELi8ELi2ELi4ELi4ELb1ELb0EN7cutlass10bfloat16_tE19Flash_kernel_traitsILi64ELi64ELi128ELi8ES3_EELb0ELb0ELb0ELb1ELb0ELb0ELb0EEEvNS_16Flash_bwd_paramsE,(.L_x_2459 - _ZN5flash44flash_bwd_dq_dk_dv_loop_seqk_parallel_kernelI23Flash_bwd_kernel_traitsILi64ELi64ELi128ELi8ELi2ELi4ELi4ELb1ELb0EN7cutlass10bfloat16_tE19Flash_kernel_traitsILi64ELi64ELi128ELi8ES3_EELb0ELb0ELb0ELb1ELb0ELb0ELb0EEEvNS_16Flash_bwd_paramsE)
        .other          _ZN5flash44flash_bwd_dq_dk_dv_loop_seqk_parallel_kernelI23Flash_bwd_kernel_traitsILi64ELi64ELi128ELi8ELi2ELi4ELi4ELb1ELb0EN7cutlass10bfloat16_tE19Flash_kernel_traitsILi64ELi64ELi128ELi8ES3_EELb0ELb0ELb0ELb1ELb0ELb0ELb0EEEvNS_16Flash_bwd_paramsE,@"STO_CUDA_ENTRY STV_DEFAULT"
_ZN5flash44flash_bwd_dq_dk_dv_loop_seqk_parallel_kernelI23Flash_bwd_kernel_traitsILi64ELi64ELi128ELi8ELi2ELi4ELi4ELb1ELb0EN7cutlass10bfloat16_tE19Flash_kernel_traitsILi64ELi64ELi128ELi8ES3_EELb0ELb0ELb0ELb1ELb0ELb0ELb0EEEvNS_16Flash_bwd_paramsE:
.text._ZN5flash44flash_bwd_dq_dk_dv_loop_seqk_parallel_kernelI23Flash_bwd_kernel_traitsILi64ELi64ELi128ELi8ELi2ELi4ELi4ELb1ELb0EN7cutlass10bfloat16_tE19Flash_kernel_traitsILi64ELi64ELi128ELi8ES3_EELb0ELb0ELb0ELb1ELb0ELb0ELb0EEEvNS_16Flash_bwd_paramsE:
        /* <DEDUP_REMOVED lines=20> */
[----:B-1----:R-:W-:Y:S01]  /*0140*/  SHF.R.S32.HI R11, RZ, 0x1f, R8 ;  /* 0x0000001fff0b7819 */ /* 0x002fe20000011408 */
[----:B------:R-:W-:-:S03]  /*0150*/  IMAD.U32 R174, RZ, RZ, UR6 ;  /* 0x00000006ffae7e24 */ /* 0x000fc6000f8e00ff */
        /* <DEDUP_REMOVED lines=80> */
[----:B------:R-:W-:Y:S02]  /*0660*/  LEA.HI R6, R6, R193, RZ, 0x2 ;  /* 0x000000c106067211 */ /* 0x000fe400078f10ff */
[----:B------:R-:W-:Y:S02]  /*0670*/  SHF.R.U32.HI R0, RZ, 0x3, R8 ;  /* 0x00000003ff007819 */ /* 0x000fe40000011608 */
[----:B------:R-:W-:Y:S02]  /*0680*/  LOP3.LUT R177, R8, 0x8, R177, 0xf8, !PT ;  /* 0x0000000808b17812 */ /* 0x000fe400078ef8b1 */
[----:B------:R-:W-:Y:S02]  /*0690*/  LOP3.LUT R192, R192, 0xfffffe00, RZ, 0xc0, !PT ;  /* 0xfffffe00c0c07812 */ /* 0x000fe400078ec0ff */
[----:B------:R-:W-:-:S02]  /*06a0*/  LOP3.LUT R202, R9, R11, R202, 0x1e, !PT ;  /* 0x0000000b09ca7212 */ /* 0x000fc400078e1eca */
[----:B------:R-:W-:Y:S01]  /*06b0*/  LOP3.LUT R10, R10, R9, RZ, 0x3c, !PT ;  /* 0x000000090a0a7212 */ /* 0x000fe200078e3cff */
[----:B------:R-:W-:Y:S01]  /*06c0*/  IMAD R2, R2, 0x400, R192 ;  /* 0x0000040002027824 */ /* 0x000fe200078e02c0 */
[----:B------:R-:W-:Y:S01]  /*06d0*/  SHF.R.S32.HI R6, RZ, 0x2, R6 ;  /* 0x00000002ff067819 */ /* 0x000fe20000011406 */
[----:B------:R-:W-:Y:S01]  /*06e0*/  IMAD.IADD R202, R5, 0x1, R202 ;  /* 0x0000000105ca7824 */ /* 0x000fe200078e02ca */
[----:B------:R-:W-:Y:S01]  /*06f0*/  LOP3.LUT R7, R0, R7, R8, 0x1e, !PT ;  /* 0x0000000700077212 */ /* 0x000fe200078e1e08 */
        /* <DEDUP_REMOVED lines=16> */
[----:B------:R-:W-:Y:S01]  /*0800*/  IMAD.SHL.U32 R173, R192, 0x2, RZ ;  /* 0x00000002c0ad7824 */ /* 0x000fe200078e00ff */
[----:B------:R-:W-:Y:S01]  /*0810*/  LOP3.LUT R14, R14, 0x8, R17, 0xf8, !PT ;  /* 0x000000080e0e7812 */ /* 0x000fe200078ef811 */
[----:B------:R-:W-:Y:S01]  /*0820*/  VIADD R204, R202, 0x40 ;  /* 0x00000040cacc7836 */ /* 0x000fe20000000000 */
[----:B------:R-:W-:Y:S01]  /*0830*/  SHF.R.S32.HI R195, RZ, 0x1f, R196 ;  /* 0x0000001fffc37819 */ /* 0x000fe200000114c4 */
[----:B------:R-:W-:Y:S01]  /*0840*/  IMAD.IADD R178, R0, 0x1, R5 ;  /* 0x0000000100b27824 */ /* 0x000fe200078e0205 */
[----:B------:R-:W-:Y:S01]  /*0850*/  SEL R2, R2, 0x10, !P0 ;  /* 0x0000001002027807 */ /* 0x000fe20004000000 */
[----:B------:R-:W-:Y:S01]  /*0860*/  IMAD.IADD R207, R203, 0x1, R213 ;  /* 0x00000001cbcf7824 */ /* 0x000fe200078e02d5 */
[----:B------:R-:W-:Y:S01]  /*0870*/  LOP3.LUT R175, R13, R14, R175, 0xf6, !PT ;  /* 0x0000000e0daf7212 */ /* 0x000fe200078ef6af */
[----:B------:R-:W-:Y:S01]  /*0880*/  @P2 VIADD R204, R202, 0xffffffc0 ;  /* 0xffffffc0cacc2836 */ /* 0x000fe20000000000 */
[----:B------:R-:W-:Y:S01]  /*0890*/  SHF.L.U64.HI R195, R196, 0x2, R195 ;  /* 0x00000002c4c37819 */ /* 0x000fe200000102c3 */
[----:B------:R-:W-:Y:S01]  /*08a0*/  VIADD R205, R202, 0x420 ;  /* 0x00000420cacd7836 */ /* 0x000fe20000000000 */
[----:B------:R-:W-:Y:S01]  /*08b0*/  IADD3 R174, R173, 0x4000, R174 ;  /* 0x00004000adae7810 */ /* 0x000fe20007ffe0ae */
        /* <DEDUP_REMOVED lines=12> */
.L_x_266:
        /* <DEDUP_REMOVED lines=47> */
.L_x_198:
[----:B------:R-:W-:Y:S01]  /*0c70*/  IMAD.SHL.U32 R17, R199, 0x80, RZ ;  /* 0x00000080c7117824 */ /* 0x000fe200078e00ff */
[----:B-----5:R-:W-:-:S04]  /*0c80*/  @!P3 IADD3 R226, R0, R2, -R225 ;  /* 0x0000000200e2b210 */ /* 0x020fc80007ffe8e1 */
[----:B------:R-:W-:-:S13]  /*0c90*/  ISETP.GT.AND P1, PT, R226, R17, PT ;  /* 0x00000011e200720c */ /* 0x000fda0003f24270 */
[----:B------:R-:W-:Y:S05]  /*0ca0*/  @!P1 BRA `(.L_x_199) ;  /* 0x0000007400089947 */ /* 0x000fea0003800000 */
[----:B--2---:R-:W2:Y:S01]  /*0cb0*/  LDC R7, c[0x0][0x278] ;  /* 0x00009e00ff077b82 */ /* 0x004ea20000000800 */
[----:B------:R-:W-:Y:S01]  /*0cc0*/  IABS R4, R200 ;  /* 0x000000c800047213 */ /* 0x000fe20000000000 */
[C---:B------:R-:W-:Y:S01]  /*0cd0*/  IMAD.SHL.U32 R13, R197.reuse, 0x80, RZ ;  /* 0x00000080c50d7824 */ /* 0x040fe200078e00ff */
[----:B------:R-:W-:Y:S01]  /*0ce0*/  ISETP.NE.AND P1, PT, R228, -0x1, PT ;  /* 0xffffffffe400780c */ /* 0x000fe20003f25270 */
[----:B------:R-:W-:Y:S01]  /*0cf0*/  ULDC UR4, c[0x0][0x2dc] ;  /* 0x0000b70000047ab9 */ /* 0x000fe20000000800 */
[----:B------:R-:W-:Y:S01]  /*0d00*/  SHF.L.U64.HI R10, R197, 0x7, R15 ;  /* 0x00000007c50a7819 */ /* 0x000fe2000001020f */
[----:B------:R-:W-:Y:S01]  /*0d10*/  ULDC UR14, c[0x0][0x270] ;  /* 0x00009c00000e7ab9 */ /* 0x000fe20000000800 */
[----:B------:R-:W-:Y:S01]  /*0d20*/  SEL R13, R13, RZ, P0 ;  /* 0x000000ff0d0d7207 */ /* 0x000fe20000000000 */
[----:B------:R-:W3:Y:S01]  /*0d30*/  LDC.64 R2, c[0x0][0x228] ;  /* 0x00008a00ff027b82 */ /* 0x000ee20000000a00 */
[----:B------:R-:W-:Y:S01]  /*0d40*/  ISETP.NE.AND P2, PT, R14, -0x1, PT ;  /* 0xffffffff0e00780c */ /* 0x000fe20003f45270 */
[----:B------:R-:W-:Y:S01]  /*0d50*/  UIMAD.WIDE UR8, UR4, UR14, URZ ;  /* 0x0000000e040872a5 */ /* 0x000fe2000f8e023f */
[----:B------:R-:W-:-:S02]  /*0d60*/  SEL R10, R10, RZ, P0 ;  /* 0x000000ff0a0a7207 */ /* 0x000fc40000000000 */
[----:B------:R-:W-:-:S03]  /*0d70*/  SHF.R.S32.HI R201, RZ, 0x1f, R200 ;  /* 0x0000001fffc97819 */ /* 0x000fc600000114c8 */
[----:B------:R-:W4:Y:S01]  /*0d80*/  LDC R22, c[0x0][0x2d4] ;  /* 0x0000b500ff167b82 */ /* 0x000f220000000800 */
[----:B--2---:R-:W-:-:S07]  /*0d90*/  IABS R6, R7 ;  /* 0x0000000700067213 */ /* 0x004fce0000000000 */
[----:B------:R-:W2:Y:S01]  /*0da0*/  LDC R30, c[0x0][0x2c4] ;  /* 0x0000b100ff1e7b82 */ /* 0x000ea20000000800 */
[----:B------:R-:W5:Y:S01]  /*0db0*/  I2F.RP R5, R6 ;  /* 0x0000000600057306 */ /* 0x000f620000209400 */
[-C--:B---3--:R-:W-:Y:S02]  /*0dc0*/  IMAD R20, R15, R2.reuse, RZ ;  /* 0x000000020f147224 */ /* 0x088fe400078e02ff */
[----:B------:R-:W-:-:S04]  /*0dd0*/  IMAD.WIDE.U32 R28, R197, R2, RZ ;  /* 0x00000002c51c7225 */ /* 0x000fc800078e00ff */
[C---:B------:R-:W-:Y:S02]  /*0de0*/  IMAD R20, R197.reuse, R3, R20 ;  /* 0x00000003c5147224 */ /* 0x040fe400078e0214 */
[----:B------:R-:W3:Y:S01]  /*0df0*/  LDC.U8 R3, c[0x0][0x3d8] ;  /* 0x0000f600ff037b82 */ /* 0x000ee20000000000 */
[----:B----4-:R-:W-:Y:S01]  /*0e00*/  IMAD.WIDE.U32 R38, R197, R22, RZ ;  /* 0x00000016c5267225 */ /* 0x010fe200078e00ff */
[----:B-----5:R-:W4:Y:S01]  /*0e10*/  MUFU.RCP R8, R5 ;  /* 0x0000000500087308 */ /* 0x020f220000001000 */
[----:B------:R-:W-:Y:S02]  /*0e20*/  IADD3 R20, R29, R20, RZ ;  /* 0x000000141d147210 */ /* 0x000fe40007ffe0ff */
[----:B------:R-:W-:-:S03]  /*0e30*/  IMAD R32, R38, UR9, RZ ;  /* 0x0000000926207c24 */ /* 0x000fc6000f8e02ff */
[----:B------:R-:W5:Y:S01]  /*0e40*/  LDC.U8 R29, c[0x0][0x480] ;  /* 0x00012000ff1d7b82 */ /* 0x000f620000000000 */
[----:B----4-:R-:W-:-:S04]  /*0e50*/  IADD3 R8, R8, 0xffffffe, RZ ;  /* 0x0ffffffe08087810 */ /* 0x010fc80007ffe0ff */
[----:B------:R-:W4:Y:S01]  /*0e60*/  F2I.FTZ.U32.TRUNC.NTZ R9, R8 ;  /* 0x0000000800097305 */ /* 0x000f22000021f000 */
[----:B---3--:R-:W-:-:S13]  /*0e70*/  ISETP.NE.AND P3, PT, R3, RZ, PT ;  /* 0x000000ff0300720c */ /* 0x008fda0003f65270 */
[----:B------:R-:W3:Y:S01]  /*0e80*/  @P3 LDC R27, c[0x0][0x2e4] ;  /* 0x0000b900ff1b3b82 */ /* 0x000ee20000000800 */
[----:B----4-:R-:W-:Y:S01]  /*0e90*/  IMAD.MOV R0, RZ, RZ, -R9 ;  /* 0x000000ffff007224 */ /* 0x010fe200078e0a09 */
[----:B------:R-:W-:Y:S01]  /*0ea0*/  MOV R8, RZ ;  /* 0x000000ff00087202 */ /* 0x000fe20000000f00 */
[----:B--2---:R-:W-:Y:S02]  /*0eb0*/  @P3 IMAD R33, R197, R30, RZ ;  /* 0x0000001ec5213224 */ /* 0x004fe400078e02ff */
[----:B------:R-:W-:-:S04]  /*0ec0*/  IMAD R0, R0, R6, RZ ;  /* 0x0000000600007224 */ /* 0x000fc800078e02ff */
[----:B------:R-:W-:-:S06]  /*0ed0*/  IMAD.HI.U32 R9, R9, R0, R8 ;  /* 0x0000000009097227 */ /* 0x000fcc00078e0008 */
[----:B------:R-:W-:-:S04]  /*0ee0*/  IMAD.HI.U32 R0, R9, R4, RZ ;  /* 0x0000000409007227 */ /* 0x000fc800078e00ff */
[----:B-1----:R-:W-:Y:S01]  /*0ef0*/  VIADD R9, R227, 0x3f ;  /* 0x0000003fe3097836 */ /* 0x002fe20000000000 */
[----:B------:R-:W-:-:S04]  /*0f00*/  IADD3 R11, -R0, RZ, RZ ;  /* 0x000000ff000b7210 */ /* 0x000fc80007ffe1ff */
[----:B------:R-:W-:Y:S01]  /*0f10*/  SHF.R.S32.HI R16, RZ, 0x1f, R9 ;  /* 0x0000001fff107819 */ /* 0x000fe20000011409 */
[----:B------:R-:W-:Y:S02]  /*0f20*/  IMAD R11, R6, R11, R4 ;  /* 0x0000000b060b7224 */ /* 0x000fe400078e0204 */
[----:B------:R-:W1:Y:S01]  /*0f30*/  LDC.64 R4, c[0x0][0x240] ;  /* 0x00009000ff047b82 */ /* 0x000e620000000a00 */
[----:B------:R-:W-:Y:S02]  /*0f40*/  LEA.HI R16, R16, R9, RZ, 0x6 ;  /* 0x0000000910107211 */ /* 0x000fe400078f30ff */
[----:B------:R-:W-:Y:S02]  /*0f50*/  ISETP.GT.U32.AND P4, PT, R6, R11, PT ;  /* 0x0000000b0600720c */ /* 0x000fe40003f84070 */
[----:B------:R-:W-:-:S03]  /*0f60*/  LOP3.LUT R18, R16, 0xffffffc0, RZ, 0xc0, !PT ;  /* 0xffffffc010127812 */ /* 0x000fc600078ec0ff */
[----:B------:R-:W2:Y:S01]  /*0f70*/  @P1 LDC.64 R8, c[0x0][0x250] ;  /* 0x00009400ff081b82 */ /* 0x000ea20000000a00 */
[----:B------:R-:W-:-:S04]  /*0f80*/  IADD3 R18, R18, -0x40, RZ ;  /* 0xffffffc012127810 */ /* 0x000fc80007ffe0ff */
[----:B------:R-:W-:Y:S02]  /*0f90*/  IADD3 R26, P0, R18, R13, RZ ;  /* 0x0000000d121a7210 */ /* 0x000fe40007f1e0ff */
[----:B------:R-:W-:Y:S01]  /*0fa0*/  SHF.R.S32.HI R19, RZ, 0x1f, R18 ;  /* 0x0000001fff137819 */ /* 0x000fe20000011412 */
[----:B------:R-:W-:Y:S01]  /*0fb0*/  @!P4 VIADD R0, R0, 0x1 ;  /* 0x000000010000c836 */ /* 0x000fe20000000000 */
[-C--:B------:R-:W-:Y:S01]  /*0fc0*/  @!P4 IADD3 R11, R11, -R6.reuse, RZ ;  /* 0x800000060b0bc210 */ /* 0x080fe20007ffe0ff */
[----:B------:R-:W-:Y:S01]  /*0fd0*/  IMAD R25, R26, UR9, RZ ;  /* 0x000000091a197c24 */ /* 0x000fe2000f8e02ff */
[----:B------:R-:W-:Y:S01]  /*0fe0*/  ISETP.NE.AND P4, PT, R7, RZ, PT ;  /* 0x000000ff0700720c */ /* 0x000fe20003f85270 */
[----:B------:R-:W-:Y:S01]  /*0ff0*/  IMAD.X R10, R19, 0x1, R10, P0 ;  /* 0x00000001130a7824 */ /* 0x000fe200000e060a */
[----:B------:R-:W-:Y:S02]  /*1000*/  ISETP.GE.U32.AND P5, PT, R11, R6, PT ;  /* 0x000000060b00720c */ /* 0x000fe40003fa6070 */
[----:B------:R-:W-:Y:S01]  /*1010*/  LOP3.LUT R6, R200, R7, RZ, 0x3c, !PT ;  /* 0x00000007c8067212 */ /* 0x000fe200078e3cff */
[----:B-1----:R-:W-:-:S03]  /*1020*/  IMAD.WIDE.U32 R12, R14, R4, RZ ;  /* 0x000000040e0c7225 */ /* 0x002fc600078e00ff */
[----:B------:R-:W-:Y:S01]  /*1030*/  ISETP.GE.AND P0, PT, R6, RZ, PT ;  /* 0x000000ff0600720c */ /* 0x000fe20003f06270 */
[----:B------:R-:W-:Y:S01]  /*1040*/  IMAD R2, R14, R5, RZ ;  /* 0x000000050e027224 */ /* 0x000fe200078e02ff */
[----:B------:R-:W-:Y:S01]  /*1050*/  SEL R21, R28, R12, !P2 ;  /* 0x0000000c1c157207 */ /* 0x000fe20005000000 */
[----:B------:R-:W-:Y:S01]  /*1060*/  IMAD R25, R10, UR8, R25 ;  /* 0x000000080a197c24 */ /* 0x000fe2000f8e0219 */
[----:B------:R-:W1:Y:S01]  /*1070*/  S2R R28, SR_CTAID.X ;  /* 0x00000000001c7919 */ /* 0x000e620000002500 */
[----:B------:R-:W4:Y:S01]  /*1080*/  @!P2 LDC.64 R10, c[0x0][0x418] ;  /* 0x00010600ff0aab82 */ /* 0x000f220000000a00 */
[----:B------:R-:W-:Y:S02]  /*1090*/  @P2 IADD3 R20, R13, R2, RZ ;  /* 0x000000020d142210 */ /* 0x000fe40007ffe0ff */
[----:B------:R-:W-:Y:S02]  /*10a0*/  @P1 IADD3 R2, R225, R228, RZ ;  /* 0x000000e4e1021210 */ /* 0x000fe40007ffe0ff */
[----:B------:R-:W-:-:S02]  /*10b0*/  @P5 IADD3 R0, R0, 0x1, RZ ;  /* 0x0000000100005810 */ /* 0x000fc40007ffe0ff */
[----:B------:R-:W-:Y:S01]  /*10c0*/  SHF.R.S32.HI R6, RZ, 0x1f, R22 ;  /* 0x0000001fff067819 */ /* 0x000fe20000011416 */
[----:B------:R-:W3:Y:S01]  /*10d0*/  @P2 LDC.64 R12, c[0x0][0x420] ;  /* 0x00010800ff0c2b82 */ /* 0x000ee20000000a00 */
[C---:B--2---:R-:W-:Y:S02]  /*10e0*/  @P1 IMAD R23, R2.reuse, R9, RZ ;  /* 0x0000000902171224 */ /* 0x044fe400078e02ff */
[----:B------:R-:W-:Y:S01]  /*10f0*/  @!P0 IMAD.MOV R0, RZ, RZ, -R0 ;  /* 0x000000ffff008224 */ /* 0x000fe200078e0a00 */
[----:B------:R-:W-:Y:S01]  /*1100*/  @!P4 LOP3.LUT R0, RZ, R7, RZ, 0x33, !PT ;  /* 0x00000007ff00c212 */ /* 0x000fe200078e33ff */
[----:B------:R-:W-:Y:S01]  /*1110*/  @P1 IMAD.WIDE.U32 R2, R2, R8, RZ ;  /* 0x0000000802021225 */ /* 0x000fe200078e00ff */
[----:B-----5:R-:W-:Y:S02]  /*1120*/  ISETP.NE.AND P0, PT, R29, RZ, PT ;  /* 0x000000ff1d00720c */ /* 0x020fe40003f05270 */
[----:B------:R-:W-:Y:S01]  /*1130*/  SHF.R.S32.HI R29, RZ, 0x1f, R17 ;  /* 0x0000001fff1d7819 */ /* 0x000fe20000011411 */
[----:B------:R-:W-:Y:S01]  /*1140*/  IMAD R31, R6, R197, RZ ;  /* 0x000000c5061f7224 */ /* 0x000fe200078e02ff */
[----:B------:R-:W-:Y:S01]  /*1150*/  @P1 IADD3 R23, R3, R23, RZ ;  /* 0x0000001703171210 */ /* 0x000fe20007ffe0ff */
[----:B------:R-:W1:Y:S01]  /*1160*/  LDC.64 R6, c[0x0][0x488] ;  /* 0x00012200ff067b82 */ /* 0x000e620000000a00 */
[----:B------:R-:W-:Y:S01]  /*1170*/  @P1 MOV R24, R2 ;  /* 0x0000000200181202 */ /* 0x000fe20000000f00 */
[----:B------:R-:W-:-:S02]  /*1180*/  IMAD R31, R15, R22, R31 ;  /* 0x000000160f1f7224 */ /* 0x000fc400078e021f */
[----:B----4-:R-:W-:Y:S02]  /*1190*/  @!P2 IMAD R36, R15, R10, RZ ;  /* 0x0000000a0f24a224 */ /* 0x010fe400078e02ff */
[----:B------:R-:W-:Y:S02]  /*11a0*/  IMAD.IADD R31, R39, 0x1, R31 ;  /* 0x00000001271f7824 */ /* 0x000fe400078e021f */
[----:B------:R-:W2:Y:S01]  /*11b0*/  @P1 LDC.64 R2, c[0x0][0x248] ;  /* 0x00009200ff021b82 */ /* 0x000ea20000000a00 */
[----:B------:R-:W-:-:S04]  /*11c0*/  IMAD.WIDE.U32 R38, R38, UR8, RZ ;  /* 0x0000000826267c25 */ /* 0x000fc8000f8e00ff */
[----:B------:R-:W-:Y:S02]  /*11d0*/  IMAD R32, R31, UR8, R32 ;  /* 0x000000081f207c24 */ /* 0x000fe4000f8e0220 */
[----:B---3--:R-:W-:-:S04]  /*11e0*/  @P2 IMAD.WIDE.U32 R34, R14, R12, RZ ;  /* 0x0000000c0e222225 */ /* 0x008fc800078e00ff */
[----:B------:R-:W-:Y:S01]  /*11f0*/  @!P2 IMAD R31, R197, R11, R36 ;  /* 0x0000000bc51fa224 */ /* 0x000fe200078e0224 */
[----:B------:R-:W-:Y:S01]  /*1200*/  IADD3 R11, R39, R32, RZ ;  /* 0x00000020270b7210 */ /* 0x000fe20007ffe0ff */
[----:B------:R-:W-:Y:S01]  /*1210*/  IMAD.WIDE.U32 R36, R14, UR8, RZ ;  /* 0x000000080e247c25 */ /* 0x000fe2000f8e00ff */
[----:B------:R-:W-:-:S03]  /*1220*/  @P3 SEL R32, R33, R14, !P2 ;  /* 0x0000000e21203207 */ /* 0x000fc60005000000 */
[----:B------:R-:W-:Y:S02]  /*1230*/  IMAD R12, R14, UR9, RZ ;  /* 0x000000090e0c7c24 */ /* 0x000fe4000f8e02ff */
[----:B------:R-:W-:Y:S01]  /*1240*/  @!P2 IMAD.WIDE.U32 R40, R197, R10, RZ ;  /* 0x0000000ac528a225 */ /* 0x000fe200078e00ff */
[----:B------:R-:W-:Y:S02]  /*1250*/  SEL R10, R38, R36, !P2 ;  /* 0x00000024260a7207 */ /* 0x000fe40005000000 */
[----:B------:R-:W-:Y:S01]  /*1260*/  @P2 IADD3 R11, R37, R12, RZ ;  /* 0x0000000c250b2210 */ /* 0x000fe20007ffe0ff */
[----:B------:R-:W-:Y:S01]  /*1270*/  @P2 IMAD R13, R14, R13, R35 ;  /* 0x0000000d0e0d2224 */ /* 0x000fe200078e0223 */
[----:B------:R-:W-:Y:S01]  /*1280*/  @!P2 IADD3 R13, R41, R31, RZ ;  /* 0x0000001f290da210 */ /* 0x000fe20007ffe0ff */
[----:B------:R-:W-:Y:S01]  /*1290*/  @P2 IMAD.MOV.U32 R12, RZ, RZ, R34 ;  /* 0x000000ffff0c2224 */ /* 0x000fe200078e0022 */
[----:B------:R-:W-:Y:S01]  /*12a0*/  @!P2 MOV R12, R40 ;  /* 0x00000028000ca202 */ /* 0x000fe20000000f00 */
[----:B-1----:R-:W-:-:S04]  /*12b0*/  IMAD.WIDE.U32 R34, R28, R6, RZ ;  /* 0x000000061c227225 */ /* 0x002fc800078e00ff */
[----:B------:R-:W-:Y:S02]  /*12c0*/  @P1 IMAD.IADD R6, R225, 0x1, R228 ;  /* 0x00000001e1061824 */ /* 0x000fe400078e02e4 */
[----:B------:R-:W-:Y:S02]  /*12d0*/  @!P3 IMAD R31, R197, UR14, R200 ;  /* 0x0000000ec51fbc24 */ /* 0x000fe4000f8e02c8 */
[----:B------:R-:W-:Y:S02]  /*12e0*/  @P3 IMAD R27, R200, R27, R32 ;  /* 0x0000001bc81b3224 */ /* 0x000fe400078e0220 */
[----:B------:R-:W-:Y:S02]  /*12f0*/  IMAD R28, R28, R7, R35 ;  /* 0x000000071c1c7224 */ /* 0x000fe400078e0223 */
[----:B--2---:R-:W-:Y:S02]  /*1300*/  @P1 IMAD R33, R6, R3, RZ ;  /* 0x0000000306211224 */ /* 0x004fe400078e02ff */
[----:B------:R-:W-:Y:S01]  /*1310*/  @!P3 IMAD R27, R31, R30, RZ ;  /* 0x0000001e1f1bb224 */ /* 0x000fe200078e02ff */
[----:B------:R-:W-:Y:S01]  /*1320*/  SEL R31, R34, RZ, P0 ;  /* 0x000000ff221f7207 */ /* 0x000fe20000000000 */
[----:B------:R-:W-:Y:S01]  /*1330*/  IMAD R32, R200, UR4, RZ ;  /* 0x00000004c8207c24 */ /* 0x000fe2000f8e02ff */
[----:B------:R-:W-:Y:S01]  /*1340*/  SEL R28, R28, RZ, P0 ;  /* 0x000000ff1c1c7207 */ /* 0x000fe20000000000 */
[----:B------:R-:W-:-:S03]  /*1350*/  @P1 IMAD.WIDE.U32 R6, R6, R2, RZ ;  /* 0x0000000206061225 */ /* 0x000fc600078e00ff */
[----:B------:R-:W-:Y:S01]  /*1360*/  SHF.R.S32.HI R30, RZ, 0x1f, R32 ;  /* 0x0000001fff1e7819 */ /* 0x000fe20000011420 */
[----:B------:R-:W-:Y:S01]  /*1370*/  IMAD.WIDE.U32 R34, R26, UR8, RZ ;  /* 0x000000081a227c25 */ /* 0x000fe2000f8e00ff */
        /* <DEDUP_REMOVED lines=15> */
.L_x_200:
        /* <DEDUP_REMOVED lines=13> */
.L_x_201:
        /* <DEDUP_REMOVED lines=10> */
.L_x_202:
[----:B------:R-:W-:-:S04]  /*15e0*/  IMAD R39, R197, UR14, R200 ;  /* 0x0000000ec5277c24 */ /* 0x000fc8000f8e02c8 */
[----:B------:R-:W-:-:S07]  /*15f0*/  IMAD R39, R39, R22, RZ ;  /* 0x0000001627277224 */ /* 0x000fce00078e02ff */
.L_x_203:
[----:B------:R-:W1:Y:S01]  /*1600*/  LDC.64 R6, c[0x0][0x420] ;  /* 0x00010800ff067b82 */ /* 0x000e620000000a00 */
[----:B------:R-:W-:Y:S01]  /*1610*/  UIMAD UR14, UR4, UR14, URZ ;  /* 0x0000000e040e72a4 */ /* 0x000fe2000f8e023f */
[----:B------:R-:W-:Y:S01]  /*1620*/  IADD3 R40, P1, R188, R12, RZ ;  /* 0x0000000cbc287210 */ /* 0x000fe20007f3e0ff */
[----:B------:R-:W-:Y:S01]  /*1630*/  ULDC.64 UR10, c[0x0][0x210] ;  /* 0x00008400000a7ab9 */ /* 0x000fe20000000a00 */
[----:B------:R-:W-:Y:S01]  /*1640*/  SHF.R.S32.HI R189, RZ, 0x1f, R188 ;  /* 0x0000001fffbd7819 */ /* 0x000fe200000114bc */
[----:B------:R-:W-:Y:S01]  /*1650*/  USHF.L.U32 UR15, UR14, 0x6, URZ ;  /* 0x000000060e0f7899 */ /* 0x000fe2000800063f */
[----:B------:R-:W-:Y:S01]  /*1660*/  IADD3 R39, R18, R39, RZ ;  /* 0x0000002712277210 */ /* 0x000fe20007ffe0ff */
[----:B------:R-:W-:Y:S01]  /*1670*/  ULDC.64 UR8, c[0x0][0x3e0] ;  /* 0x0000f80000087ab9 */ /* 0x000fe20000000a00 */
[----:B------:R-:W2:Y:S01]  /*1680*/  LDC.64 R216, c[0x0][0x478] ;  /* 0x00011e00ffd87b82 */ /* 0x000ea20000000a00 */
[----:B------:R-:W-:Y:S01]  /*1690*/  IMAD.X R41, R189, 0x1, R13, P1 ;  /* 0x00000001bd297824 */ /* 0x000fe200008e060d */
[----:B------:R-:W-:Y:S01]  /*16a0*/  SHF.R.S32.HI R13, RZ, 0x1f, R187 ;  /* 0x0000001fff0d7819 */ /* 0x000fe200000114bb */
[----:B------:R-:W-:Y:S01]  /*16b0*/  USHF.R.S32.HI UR4, URZ, 0x1f, UR15 ;  /* 0x0000001f3f047899 */ /* 0x000fe2000801140f */
[----:B------:R-:W-:Y:S01]  /*16c0*/  IADD3 R32, P4, P3, R34, UR15, R32 ;  /* 0x0000000f22207c10 */ /* 0x000fe2000fb9e020 */
[----:B------:R-:W-:Y:S01]  /*16d0*/  BSSY B1, `(.L_x_199) ;  /* 0x000069f000017945 */ /* 0x000fe20003800000 */
[----:B------:R-:W-:-:S02]  /*16e0*/  IADD3 R27, R18, R27, RZ ;  /* 0x0000001b121b7210 */ /* 0x000fc40007ffe0ff */
[----:B------:R-:W-:Y:S02]  /*16f0*/  IADD3 R10, P2, P1, R31, R32, R10 ;  /* 0x000000201f0a7210 */ /* 0x000fe4000795e00a */
[----:B------:R-:W-:Y:S02]  /*1700*/  IADD3 R31, P5, R187, R18, RZ ;  /* 0x00000012bb1f7210 */ /* 0x000fe40007fbe0ff */
[----:B------:R-:W-:Y:S01]  /*1710*/  IADD3.X R30, R37, UR4, R30, P4, P3 ;  /* 0x00000004251e7c10 */ /* 0x000fe2000a7e641e */
[----:B------:R-:W-:Y:S01]  /*1720*/  ULDC.64 UR4, c[0x0][0x428] ;  /* 0x00010a0000047ab9 */ /* 0x000fe20000000a00 */
[----:B------:R-:W-:Y:S01]  /*1730*/  ISETP.GE.AND P4, PT, R227, 0x1, PT ;  /* 0x00000001e300780c */ /* 0x000fe20003f86270 */
[----:B------:R-:W-:Y:S01]  /*1740*/  IMAD.WIDE.U32 R36, R31, R4, R188 ;  /* 0x000000041f247225 */ /* 0x000fe200078e00bc */
[----:B------:R-:W-:Y:S02]  /*1750*/  IADD3.X R11, R28, R30, R11, P2, P1 ;  /* 0x0000001e1c0b7210 */ /* 0x000fe400017e240b */
[----:B------:R-:W-:Y:S01]  /*1760*/  LEA.HI.SX32 R224, R16, 0xffffffff, 0x1a ;  /* 0xffffffff10e07811 */ /* 0x000fe200078fd2ff */
[----:B-1----:R-:W-:-:S02]  /*1770*/  IMAD R12, R19, R6, RZ ;  /* 0x00000006130c7224 */ /* 0x002fc400078e02ff */
[----:B------:R-:W-:Y:S02]  /*1780*/  IMAD.X R19, R13, 0x1, R19, P5 ;  /* 0x000000010d137824 */ /* 0x000fe400028e0613 */
[C---:B------:R-:W-:Y:S02]  /*1790*/  IMAD R12, R18.reuse, R7, R12 ;  /* 0x00000007120c7224 */ /* 0x040fe400078e020c */
[----:B------:R-:W-:Y:S01]  /*17a0*/  IMAD.WIDE.U32 R40, R18, R6, R40 ;  /* 0x0000000612287225 */ /* 0x000fe200078e0028 */
[----:B------:R-:W-:-:S03]  /*17b0*/  IADD3 R18, P2, R21, R36, RZ ;  /* 0x0000002415127210 */ /* 0x000fc60007f5e0ff */
[----:B------:R-:W-:Y:S02]  /*17c0*/  IMAD R14, R19, R4, RZ ;  /* 0x00000004130e7224 */ /* 0x000fe400078e02ff */
[----:B------:R-:W-:Y:S02]  /*17d0*/  IMAD.IADD R41, R41, 0x1, R12 ;  /* 0x0000000129297824 */ /* 0x000fe400078e020c */
[----:B------:R-:W-:Y:S02]  /*17e0*/  IMAD R12, R186, UR14, R193 ;  /* 0x0000000eba0c7c24 */ /* 0x000fe4000f8e02c1 */
[----:B------:R-:W-:Y:S02]  /*17f0*/  IMAD R35, R201, UR4, RZ ;  /* 0x00000004c9237c24 */ /* 0x000fe4000f8e02ff */
[----:B------:R-:W-:Y:S01]  /*1800*/  IMAD R19, R31, R5, R14 ;  /* 0x000000051f137224 */ /* 0x000fe200078e020e */
[----:B------:R-:W-:Y:S01]  /*1810*/  IADD3 R10, P1, R12, R10, RZ ;  /* 0x0000000a0c0a7210 */ /* 0x000fe20007f3e0ff */
[----:B------:R-:W1:Y:S01]  /*1820*/  LDC.64 R30, c[0x0][0x2b0] ;  /* 0x0000ac00ff1e7b82 */ /* 0x000e620000000a00 */
[----:B------:R-:W-:-:S02]  /*1830*/  IMAD R14, R200, UR5, R35 ;  /* 0x00000005c80e7c24 */ /* 0x000fc4000f8e0223 */
[----:B------:R-:W-:Y:S01]  /*1840*/  IMAD.WIDE.U32 R34, R200, UR4, R40 ;  /* 0x00000004c8227c25 */ /* 0x000fe2000f8e0028 */
[----:B------:R-:W-:Y:S01]  /*1850*/  ULDC.64 UR4, c[0x0][0x258] ;  /* 0x0000960000047ab9 */ /* 0x000fe20000000a00 */
[----:B------:R-:W-:Y:S02]  /*1860*/  IADD3.X R19, R20, R37, R19, P2, !PT ;  /* 0x0000002514137210 */ /* 0x000fe400017fe413 */
[----:B------:R-:W-:Y:S01]  /*1870*/  LEA.HI.X.SX32 R235, R12, R11, 0x1, P1 ;  /* 0x0000000b0ceb7211 */ /* 0x000fe200008f0eff */
[----:B------:R-:W-:Y:S02]  /*1880*/  IMAD.IADD R35, R35, 0x1, R14 ;  /* 0x0000000123237824 */ /* 0x000fe400078e020e */
[----:B------:R-:W-:Y:S02]  /*1890*/  IMAD R21, R201, UR4, RZ ;  /* 0x00000004c9157c24 */ /* 0x000fe4000f8e02ff */
[----:B------:R-:W-:Y:S02]  /*18a0*/  IMAD R12, R13, R6, RZ ;  /* 0x000000060d0c7224 */ /* 0x000fe400078e02ff */
[----:B------:R-:W-:-:S02]  /*18b0*/  IMAD R11, R200, UR5, R21 ;  /* 0x00000005c80b7c24 */ /* 0x000fc4000f8e0215 */
[----:B------:R-:W-:Y:S01]  /*18c0*/  IMAD.WIDE.U32 R18, R200, UR4, R18 ;  /* 0x00000004c8127c25 */ /* 0x000fe2000f8e0012 */
[----:B------:R-:W-:Y:S02]  /*18d0*/  ULDC.64 UR4, c[0x0][0x400] ;  /* 0x0001000000047ab9 */ /* 0x000fe40000000a00 */
[----:B------:R-:W-:Y:S01]  /*18e0*/  LEA R234, P1, R10, UR4, 0x2 ;  /* 0x000000040aea7c11 */ /* 0x000fe2000f8210ff */
[----:B------:R-:W-:Y:S01]  /*18f0*/  IMAD R12, R187, R7, R12 ;  /* 0x00000007bb0c7224 */ /* 0x000fe200078e020c */
[----:B------:R-:W-:Y:S01]  /*1900*/  IADD3 R11, R19, R11, RZ ;  /* 0x0000000b130b7210 */ /* 0x000fe20007ffe0ff */
[----:B------:R-:W-:Y:S01]  /*1910*/  IMAD.WIDE.U32 R34, R187, R6, R34 ;  /* 0x00000006bb227225 */ /* 0x000fe200078e0022 */
[----:B------:R-:W-:Y:S02]  /*1920*/  LEA R232, P3, R18, UR10, 0x1 ;  /* 0x0000000a12e87c11 */ /* 0x000fe4000f8608ff */
[----:B------:R-:W-:Y:S01]  /*1930*/  LEA.HI.X R235, R10, UR5, R235, 0x2, P1 ;  /* 0x000000050aeb7c11 */ /* 0x000fe200088f14eb */
[----:B------:R-:W-:Y:S01]  /*1940*/  IMAD.IADD R12, R35, 0x1, R12 ;  /* 0x00000001230c7824 */ /* 0x000fe200078e020c */
[----:B------:R-:W-:Y:S01]  /*1950*/  LEA R230, P2, R34, UR8, 0x1 ;  /* 0x0000000822e67c11 */ /* 0x000fe2000f8408ff */
[----:B--2---:R-:W-:Y:S01]  /*1960*/  IMAD.WIDE R216, R39, 0x4, R216 ;  /* 0x0000000427d87825 */ /* 0x004fe200078e02d8 */
[----:B------:R-:W-:-:S02]  /*1970*/  LEA.HI.X R233, R18, UR11, R11, 0x1, P3 ;  /* 0x0000000b12e97c11 */ /* 0x000fc400098f0c0b */
[----:B------:R-:W-:Y:S01]  /*1980*/  LEA.HI.X R231, R34, UR9, R12, 0x1, P2 ;  /* 0x0000000922e77c11 */ /* 0x000fe200090f0c0c */
[----:B-1----:R-:W-:Y:S01]  /*1990*/  IMAD.WIDE R18, R27, 0x4, R30 ;  /* 0x000000041b127825 */ /* 0x002fe200078e021e */
[----:B------:R-:W-:Y:S07]  /*19a0*/  @!P4 BRA `(.L_x_204) ;  /* 0x0000005800fcc947 */ /* 0x000fee0003800000 */
[----:B------:R-:W-:Y:S01]  /*19b0*/  IMAD R12, R199, -0x80, R226 ;  /* 0xffffff80c70c7824 */ /* 0x000fe200078e02e2 */
[----:B------:R-:W-:Y:S01]  /*19c0*/  @P0 BAR.SYNC.DEFER_BLOCKING 0x0 ;  /* 0x0000000000000b1d */ /* 0x000fe20000010000 */
[----:B------:R-:W-:Y:S02]  /*19d0*/  VIADD R11, R187, 0x40 ;  /* 0x00000040bb0b7836 */ /* 0x000fe40000000000 */
[----:B------:R-:W-:Y:S01]  /*19e0*/  IMAD.WIDE.U32 R30, R17, R8, R188 ;  /* 0x00000008111e7225 */ /* 0x000fe200078e00bc */
[-C--:B------:R-:W-:Y:S02]  /*19f0*/  ISETP.GE.AND P2, PT, R187, R12.reuse, PT ;  /* 0x0000000cbb00720c */ /* 0x080fe40003f46270 */
[----:B------:R-:W-:Y:S01]  /*1a00*/  ISETP.GE.AND P5, PT, R11, R12, PT ;  /* 0x0000000c0b00720c */ /* 0x000fe20003fa6270 */
[----:B------:R-:W-:Y:S01]  /*1a10*/  IMAD R14, R29, R8, RZ ;  /* 0x000000081d0e7224 */ /* 0x000fe200078e02ff */
[----:B------:R-:W-:Y:S01]  /*1a20*/  IADD3 R22, P1, R24, R30, RZ ;  /* 0x0000001e18167210 */ /* 0x000fe20007f3e0ff */
[----:B------:R-:W-:Y:S01]  /*1a30*/  VIADD R11, R187, 0x60 ;  /* 0x00000060bb0b7836 */ /* 0x000fe20000000000 */
[----:B------:R-:W-:Y:S01]  /*1a40*/  ULDC.64 UR4, c[0x0][0x268] ;  /* 0x00009a0000047ab9 */ /* 0x000fe20000000a00 */
[----:B------:R-:W-:Y:S01]  /*1a50*/  IMAD R14, R17, R9, R14 ;  /* 0x00000009110e7224 */ /* 0x000fe200078e020e */
[----:B------:R-:W-:Y:S01]  /*1a60*/  BSSY B0, `(.L_x_205) ;  /* 0x0000028000007945 */ /* 0x000fe20003800000 */
[----:B------:R-:W-:Y:S01]  /*1a70*/  VIADD R21, R187, 0x20 ;  /* 0x00000020bb157836 */ /* 0x000fe20000000000 */
[----:B------:R-:W-:Y:S01]  /*1a80*/  ISETP.GE.AND P4, PT, R11, R12, PT ;  /* 0x0000000c0b00720c */ /* 0x000fe20003f86270 */
[----:B------:R-:W-:Y:S01]  /*1a90*/  IMAD R10, R224, -0x40, R227 ;  /* 0xffffffc0e00a7824 */ /* 0x000fe200078e02e3 */
[----:B------:R-:W-:Y:S01]  /*1aa0*/  P2R R11, PR, RZ, 0x4 ;  /* 0x00000004ff0b7803 */ /* 0x000fe20000000000 */
[----:B------:R-:W-:Y:S01]  /*1ab0*/  IMAD R27, R25, UR4, RZ ;  /* 0x00000004191b7c24 */ /* 0x000fe2000f8e02ff */
[----:B------:R-:W-:Y:S01]  /*1ac0*/  IADD3.X R23, R23, R31, R14, P1, !PT ;  /* 0x0000001f17177210 */ /* 0x000fe20000ffe40e */
[----:B------:R-:W-:Y:S01]  /*1ad0*/  IMAD.WIDE.U32 R30, R17, R2, R188 ;  /* 0x00000002111e7225 */ /* 0x000fe200078e00bc */
[----:B------:R-:W-:-:S02]  /*1ae0*/  ISETP.NE.AND P1, PT, R11, RZ, PT ;  /* 0x000000ff0b00720c */ /* 0x000fc40003f25270 */
[----:B------:R-:W-:Y:S01]  /*1af0*/  ISETP.GE.AND P6, PT, R21, R12, PT ;  /* 0x0000000c1500720c */ /* 0x000fe20003fc6270 */
[----:B------:R-:W-:Y:S01]  /*1b00*/  IMAD R12, R29, R2, RZ ;  /* 0x000000021d0c7224 */ /* 0x000fe200078e02ff */
[----:B------:R-:W-:Y:S01]  /*1b10*/  ISETP.GE.AND P2, PT, R21, R10, PT ;  /* 0x0000000a1500720c */ /* 0x000fe20003f46270 */
[----:B------:R-:W-:Y:S01]  /*1b20*/  IMAD R27, R0, UR5, R27 ;  /* 0x00000005001b7c24 */ /* 0x000fe2000f8e021b */
[----:B------:R-:W-:Y:S01]  /*1b30*/  LEA R21, R194, UR6, 0x1 ;  /* 0x00000006c2157c11 */ /* 0x000fe2000f8e08ff */
[----:B------:R-:W-:Y:S01]  /*1b40*/  IMAD R12, R17, R3, R12 ;  /* 0x00000003110c7224 */ /* 0x000fe200078e020c */
[----:B------:R-:W-:Y:S01]  /*1b50*/  IADD3 R28, P0, R26, R30, RZ ;  /* 0x0000001e1a1c7210 */ /* 0x000fe20007f1e0ff */
[----:B------:R-:W-:Y:S01]  /*1b60*/  IMAD.WIDE.U32 R34, R0, UR4, R22 ;  /* 0x0000000400227c25 */ /* 0x000fe2000f8e0016 */
[----:B------:R-:W-:Y:S02]  /*1b70*/  LEA.HI R14, R224, R224, RZ, 0x1 ;  /* 0x000000e0e00e7211 */ /* 0x000fe400078f08ff */
[----:B------:R-:W-:Y:S01]  /*1b80*/  ISETP.GE.AND P3, PT, R187, R10, PT ;  /* 0x0000000abb00720c */ /* 0x000fe20003f66270 */
[----:B------:R1:W-:Y:S01]  /*1b90*/  @P1 STS.128 [R21+0xa000], RZ ;  /* 0x00a000ff15001388 */ /* 0x0003e20000000c00 */
        /* <DEDUP_REMOVED lines=20> */
.L_x_206:
[----:B------:R-:W-:Y:S05]  /*1ce0*/  BSYNC B0 ;  /* 0x0000000000007941 */ /* 0x000fea0003800000 */
.L_x_205:
        /* <DEDUP_REMOVED lines=10> */
[----:B---3--:R-:W-:-:S05]  /*1d90*/  IADD3.X R33, RZ, R13, RZ, P0, !PT ;  /* 0x0000000dff217210 */ /* 0x008fca00007fe4ff */
[-C--:B------:R-:W-:Y:S02]  /*1da0*/  IMAD R12, R33, R8.reuse, RZ ;  /* 0x00000008210c7224 */ /* 0x080fe400078e02ff */
        /* <DEDUP_REMOVED lines=9> */
.L_x_208:
[----:B------:R-:W-:Y:S05]  /*1e40*/  BSYNC B0 ;  /* 0x0000000000007941 */ /* 0x000fea0003800000 */
.L_x_207:
        /* <DEDUP_REMOVED lines=9> */
[----:B------:R-:W-:Y:S02]  /*1ee0*/  MOV R26, R34 ;  /* 0x00000022001a7202 */ /* 0x000fe40000000f00 */
[----:B------:R-:W-:-:S05]  /*1ef0*/  IADD3.X R33, RZ, R13, RZ, P0, !PT ;  /* 0x0000000dff217210 */ /* 0x000fca00007fe4ff */
        /* <DEDUP_REMOVED lines=10> */
.L_x_210:
[----:B------:R-:W-:Y:S05]  /*1fa0*/  BSYNC B0 ;  /* 0x0000000000007941 */ /* 0x000fea0003800000 */
.L_x_209:
        /* <DEDUP_REMOVED lines=21> */
.L_x_212:
[----:B------:R-:W-:Y:S05]  /*2100*/  BSYNC B0 ;  /* 0x0000000000007941 */ /* 0x000fea0003800000 */
.L_x_211:
        /* <DEDUP_REMOVED lines=13> */
.L_x_214:
[----:B------:R-:W-:Y:S05]  /*21e0*/  BSYNC B0 ;  /* 0x0000000000007941 */ /* 0x000fea0003800000 */
.L_x_213:
[----:B------:R1:W-:Y:S01]  /*21f0*/  @P2 STS.128 [R21+0x5000], RZ ;  /* 0x005000ff15002388 */ /* 0x0003e20000000c00 */
[----:B---3--:R-:W-:Y:S01]  /*2200*/  VIADD R9, R194, 0x1000 ;  /* 0x00001000c2097836 */ /* 0x008fe20000000000 */
[----:B------:R-:W-:Y:S01]  /*2210*/  ISETP.NE.AND P1, PT, R23, 0x1, PT ;  /* 0x000000011700780c */ /* 0x000fe20003f25270 */
[----:B------:R-:W-:Y:S03]  /*2220*/  BSSY B0, `(.L_x_215) ;  /* 0x000000e000007945 */ /* 0x000fe60003800000 */
[----:B------:R-:W-:-:S04]  /*2230*/  SEL R9, R9, R194, !P1 ;  /* 0x000000c209097207 */ /* 0x000fc80004800000 */
[----:B------:R-:W-:Y:S01]  /*2240*/  LEA R223, R9, UR6, 0x1 ;  /* 0x0000000609df7c11 */ /* 0x000fe2000f8e08ff */
[----:B------:R-:W-:Y:S05]  /*2250*/  @P2 BRA `(.L_x_216) ;  /* 0x0000000000282947 */ /* 0x000fea0003800000 */
        /* <DEDUP_REMOVED lines=10> */
.L_x_216:
[----:B------:R-:W-:Y:S05]  /*2300*/  BSYNC B0 ;  /* 0x0000000000007941 */ /* 0x000fea0003800000 */
.L_x_215:
[----:B------:R1:W-:Y:S01]  /*2310*/  @P3 STS [R223], RZ ;  /* 0x000000ffdf003388 */ /* 0x0003e20000000800 */
[----:B------:R-:W-:Y:S03]  /*2320*/  BSSY B0, `(.L_x_217) ;  /* 0x0000010000007945 */ /* 0x000fe60003800000 */
        /* <DEDUP_REMOVED lines=15> */
.L_x_218:
[----:B------:R-:W-:Y:S05]  /*2420*/  BSYNC B0 ;  /* 0x0000000000007941 */ /* 0x000fea0003800000 */
.L_x_217:
[----:B------:R1:W-:Y:S01]  /*2430*/  @P2 STS [R223+0x1000], RZ ;  /* 0x001000ffdf002388 */ /* 0x0003e20000000800 */
[----:B------:R-:W-:Y:S03]  /*2440*/  BSSY B0, `(.L_x_219) ;  /* 0x0000012000007945 */ /* 0x000fe60003800000 */
[----:B------:R1:W-:Y:S04]  /*2450*/  @P2 STS [R223+0x1004], RZ ;  /* 0x001004ffdf002388 */ /* 0x0003e80000000800 */
[----:B------:R1:W-:Y:S04]  /*2460*/  @P2 STS [R223+0x1008], RZ ;  /* 0x001008ffdf002388 */ /* 0x0003e80000000800 */
[----:B------:R1:W-:Y:S01]  /*2470*/  @P2 STS [R223+0x100c], RZ ;  /* 0x00100cffdf002388 */ /* 0x0003e20000000800 */
[----:B------:R-:W-:Y:S05]  /*2480*/  @P2 BRA `(.L_x_220) ;  /* 0x0000000000342947 */ /* 0x000fea0003800000 */
        /* <DEDUP_REMOVED lines=13> */
.L_x_220:
[----:B------:R-:W-:Y:S05]  /*2560*/  BSYNC B0 ;  /* 0x0000000000007941 */ /* 0x000fea0003800000 */
.L_x_219:
[----:B------:R-:W-:Y:S01]  /*2570*/  ISETP.NE.AND P0, PT, R11, RZ, PT ;  /* 0x000000ff0b00720c */ /* 0x000fe20003f05270 */
[----:B------:R-:W-:Y:S01]  /*2580*/  ULDC.64 UR4, c[0x0][0x260] ;  /* 0x0000980000047ab9 */ /* 0x000fe20000000a00 */
[----:B------:R-:W-:Y:S01]  /*2590*/  BSSY B0, `(.L_x_221) ;  /* 0x0000017000007945 */ /* 0x000fe20003800000 */
[----:B------:R-:W-:Y:S02]  /*25a0*/  IMAD R25, R25, UR4, RZ ;  /* 0x0000000419197c24 */ /* 0x000fe4000f8e02ff */
[----:B------:R-:W-:-:S04]  /*25b0*/  IMAD.WIDE.U32 R28, R0, UR4, R28 ;  /* 0x00000004001c7c25 */ /* 0x000fc8000f8e001c */
[----:B-1----:R-:W-:-:S04]  /*25c0*/  IMAD R7, R0, UR5, R25 ;  /* 0x0000000500077c24 */ /* 0x002fc8000f8e0219 */
[----:B------:R1:W-:Y:S01]  /*25d0*/  @P0 STS.128 [R21+0x6000], RZ ;  /* 0x006000ff15000388 */ /* 0x0003e20000000c00 */
[----:B------:R-:W-:Y:S01]  /*25e0*/  IADD3 R7, R29, R7, RZ ;  /* 0x000000071d077210 */ /* 0x000fe20007ffe0ff */
[----:B------:R-:W-:Y:S06]  /*25f0*/  @P0 BRA `(.L_x_222) ;  /* 0x0000000000400947 */ /* 0x000fec0003800000 */
        /* <DEDUP_REMOVED lines=16> */
.L_x_222:
[----:B------:R-:W-:Y:S05]  /*2700*/  BSYNC B0 ;  /* 0x0000000000007941 */ /* 0x000fea0003800000 */
.L_x_221:
        /* <DEDUP_REMOVED lines=21> */
.L_x_224:
[----:B------:R-:W-:Y:S05]  /*2860*/  BSYNC B0 ;  /* 0x0000000000007941 */ /* 0x000fea0003800000 */
.L_x_223:
        /* <DEDUP_REMOVED lines=21> */
.L_x_226:
[----:B------:R-:W-:Y:S05]  /*29c0*/  BSYNC B0 ;  /* 0x0000000000007941 */ /* 0x000fea0003800000 */
.L_x_225:
        /* <DEDUP_REMOVED lines=21> */
.L_x_228:
[----:B------:R-:W-:Y:S05]  /*2b20*/  BSYNC B0 ;  /* 0x0000000000007941 */ /* 0x000fea0003800000 */
.L_x_227:
[----:B-1----:R-:W-:Y:S01]  /*2b30*/  VIADD R5, R191, 0x28 ;  /* 0x00000028bf057836 */ /* 0x002fe20000000000 */
[----:B------:R-:W-:Y:S01]  /*2b40*/  ULDC.64 UR4, c[0x0][0x3c8] ;  /* 0x0000f20000047ab9 */ /* 0x000fe20000000a00 */
[----:B------:R-:W-:Y:S01]  /*2b50*/  IMAD.MOV.U32 R215, RZ, RZ, R18 ;  /* 0x000000ffffd77224 */ /* 0x000fe200078e0012 */
[----:B------:R-:W-:Y:S01]  /*2b60*/  ISETP.NE.U32.AND P4, PT, RZ, UR4, PT ;  /* 0x00000004ff007c0c */ /* 0x000fe2000bf85070 */
[----:B------:R-:W0:Y:S01]  /*2b70*/  LDGDEPBAR ;  /* 0x00000000000079af */ /* 0x000e220000000000 */
[-C--:B------:R-:W-:Y:S01]  /*2b80*/  ISETP.GE.AND P2, PT, R5, R10.reuse, PT ;  /* 0x0000000a0500720c */ /* 0x080fe20003f46270 */
[C---:B------:R-:W-:Y:S01]  /*2b90*/  VIADD R7, R191.reuse, 0x20 ;  /* 0x00000020bf077836 */ /* 0x040fe20000000000 */
[----:B------:R-:W-:Y:S01]  /*2ba0*/  ISETP.NE.AND.EX P4, PT, RZ, UR5, PT, P4 ;  /* 0x00000005ff007c0c */ /* 0x000fe2000bf85340 */
[----:B------:R-:W-:Y:S01]  /*2bb0*/  IMAD.MOV.U32 R214, RZ, RZ, R19 ;  /* 0x000000ffffd67224 */ /* 0x000fe200078e0013 */
[----:B------:R-:W-:Y:S01]  /*2bc0*/  SHF.R.S32.HI R0, RZ, 0x1f, R5 ;  /* 0x0000001fff007819 */ /* 0x000fe20000011405 */
[----:B------:R-:W-:Y:S01]  /*2bd0*/  VIADD R9, R191, 0x8 ;  /* 0x00000008bf097836 */ /* 0x000fe20000000000 */
[-C--:B------:R-:W-:Y:S01]  /*2be0*/  ISETP.GE.AND P3, PT, R7, R10.reuse, PT ;  /* 0x0000000a0700720c */ /* 0x080fe20003f66270 */
[----:B------:R-:W-:Y:S01]  /*2bf0*/  IMAD.MOV.U32 R221, RZ, RZ, 0x7f800000 ;  /* 0x7f800000ffdd7424 */ /* 0x000fe200078e00ff */
[-C--:B------:R-:W-:Y:S01]  /*2c00*/  ISETP.GE.AND P6, PT, R191, R10.reuse, PT ;  /* 0x0000000abf00720c */ /* 0x080fe20003fc6270 */
[----:B------:R-:W-:Y:S01]  /*2c10*/  IMAD.MOV.U32 R222, RZ, RZ, 0x7f800000 ;  /* 0x7f800000ffde7424 */ /* 0x000fe200078e00ff */
[----:B------:R-:W-:Y:S01]  /*2c20*/  ISETP.GE.AND P5, PT, R9, R10, PT ;  /* 0x0000000a0900720c */ /* 0x000fe20003fa6270 */
[----:B------:R-:W-:-:S02]  /*2c30*/  IMAD.MOV.U32 R220, RZ, RZ, 0x7f800000 ;  /* 0x7f800000ffdc7424 */ /* 0x000fc400078e00ff */
[----:B------:R-:W-:Y:S01]  /*2c40*/  IMAD.MOV.U32 R219, RZ, RZ, 0x7f800000 ;  /* 0x7f800000ffdb7424 */ /* 0x000fe200078e00ff */
[CC--:B------:R-:W-:Y:S01]  /*2c50*/  @!P2 LEA R6, P0, R5.reuse, R215.reuse, 0x2 ;  /* 0x000000d70506a211 */ /* 0x0c0fe200078010ff */
[----:B------:R-:W1:Y:S01]  /*2c60*/  @P4 LDC.64 R2, c[0x0][0x3d0] ;  /* 0x0000f400ff024b82 */ /* 0x000e620000000a00 */
[----:B------:R-:W-:Y:S02]  /*2c70*/  USHF.L.U32 UR21, UR14, 0x4, URZ ;  /* 0x000000040e157899 */ /* 0x000fe4000800063f */
[----:B------:R-:W-:Y:S01]  /*2c80*/  @!P2 LEA.HI.X R7, R5, R214, R0, 0x2, P0 ;  /* 0x000000d60507a211 */ /* 0x000fe200000f1400 */
[C---:B------:R-:W-:Y:S01]  /*2c90*/  IMAD.SHL.U32 R0, R191.reuse, 0x4, RZ ;  /* 0x00000004bf007824 */ /* 0x040fe200078e00ff */
[----:B------:R-:W-:Y:S01]  /*2ca0*/  SHF.L.U64.HI R5, R191, 0x2, R198 ;  /* 0x00000002bf057819 */ /* 0x000fe200000102c6 */
[----:B------:R-:W-:Y:S02]  /*2cb0*/  USHF.L.U32 UR22, UR14, 0x3, URZ ;  /* 0x000000030e167899 */ /* 0x000fe4000800063f */
[----:B------:R1:W5:Y:S01]  /*2cc0*/  @!P2 LDG.E R220, desc[UR16][R6.64] ;  /* 0x0000001006dca981 */ /* 0x000362000c1e1900 */
[----:B------:R-:W-:Y:S01]  /*2cd0*/  IADD3 R8, P0, R0, R215, RZ ;  /* 0x000000d700087210 */ /* 0x000fe20007f1e0ff */
[----:B------:R-:W-:-:S04]  /*2ce0*/  DEPBAR.LE SB0, 0x1 ;  /* 0x000080400000791a */ /* 0x000fc80000000000 */
[----:B------:R-:W-:Y:S01]  /*2cf0*/  IMAD.X R9, R5, 0x1, R214, P0 ;  /* 0x0000000105097824 */ /* 0x000fe200000e06d6 */
[----:B------:R-:W2:Y:S01]  /*2d00*/  @P4 LDC R0, c[0x0][0x2e8] ;  /* 0x0000ba00ff004b82 */ /* 0x000ea20000000800 */
[----:B------:R-:W-:Y:S02]  /*2d10*/  IMAD.MOV.U32 R218, RZ, RZ, RZ ;  /* 0x000000ffffda7224 */ /* 0x000fe400078e00ff */
[----:B------:R-:W-:Y:S01]  /*2d20*/  VIADD R17, R17, 0x80 ;  /* 0x0000008011117836 */ /* 0x000fe20000000000 */
[----:B------:R1:W5:Y:S01]  /*2d30*/  @!P6 LDG.E R221, desc[UR16][R8.64] ;  /* 0x0000001008dde981 */ /* 0x000362000c1e1900 */
[----:B------:R-:W-:Y:S01]  /*2d40*/  IMAD.MOV.U32 R182, RZ, RZ, 0x40 ;  /* 0x00000040ffb67424 */ /* 0x000fe200078e00ff */
[C---:B------:R-:W-:Y:S01]  /*2d50*/  SHF.L.U64.HI R210, R191.reuse, 0x2, R198 ;  /* 0x00000002bfd27819 */ /* 0x040fe200000102c6 */
[----:B------:R-:W-:Y:S01]  /*2d60*/  IMAD.SHL.U32 R211, R191, 0x4, RZ ;  /* 0x00000004bfd37824 */ /* 0x000fe200078e00ff */
[----:B------:R1:W5:Y:S02]  /*2d70*/  @!P5 LDG.E R222, desc[UR16][R8.64+0x20] ;  /* 0x0000201008ded981 */ /* 0x000364000c1e1900 */
[-C--:B-1----:R-:W-:Y:S01]  /*2d80*/  @P4 IMAD R4, R15, R2.reuse, RZ ;  /* 0x000000020f044224 */ /* 0x082fe200078e02ff */
[----:B------:R-:W-:Y:S01]  /*2d90*/  CS2R R94, SRZ ;  /* 0x00000000005e7805 */ /* 0x000fe2000001ff00 */
[----:B------:R-:W-:Y:S01]  /*2da0*/  @P4 IMAD.WIDE.U32 R10, R197, R2, R200 ;  /* 0x00000002c50a4225 */ /* 0x000fe200078e00c8 */
[----:B------:R1:W5:Y:S01]  /*2db0*/  @!P3 LDG.E R219, desc[UR16][R8.64+0x80] ;  /* 0x0000801008dbb981 */ /* 0x000362000c1e1900 */
[----:B------:R-:W-:-:S02]  /*2dc0*/  CS2R R92, SRZ ;  /* 0x00000000005c7805 */ /* 0x000fc4000001ff00 */
[----:B------:R-:W-:Y:S01]  /*2dd0*/  CS2R R98, SRZ ;  /* 0x0000000000627805 */ /* 0x000fe2000001ff00 */
[----:B------:R-:W-:Y:S01]  /*2de0*/  @P4 IMAD R3, R197, R3, R4 ;  /* 0x00000003c5034224 */ /* 0x000fe200078e0204 */
[----:B------:R-:W-:Y:S01]  /*2df0*/  BAR.SYNC.DEFER_BLOCKING 0x0 ;  /* 0x0000000000007b1d */ /* 0x000fe20000010000 */
[----:B------:R-:W-:Y:S02]  /*2e00*/  @P4 LEA R12, P0, R10, UR4, 0x2 ;  /* 0x000000040a0c4c11 */ /* 0x000fe4000f8010ff */
[----:B------:R-:W-:Y:S01]  /*2e10*/  @P4 IMAD.IADD R3, R11, 0x1, R3 ;  /* 0x000000010b034824 */ /* 0x000fe200078e0203 */
[----:B------:R-:W-:Y:S01]  /*2e20*/  CS2R R96, SRZ ;  /* 0x0000000000607805 */ /* 0x000fe2000001ff00 */
[----:B------:R-:W-:Y:S01]  /*2e30*/  IMAD.MOV.U32 R212, RZ, RZ, 0x40 ;  /* 0x00000040ffd47424 */ /* 0x000fe200078e00ff */
[----:B------:R-:W-:Y:S02]  /*2e40*/  CS2R R90, SRZ ;  /* 0x00000000005a7805 */ /* 0x000fe4000001ff00 */
[----:B------:R-:W-:-:S02]  /*2e50*/  CS2R R88, SRZ ;  /* 0x0000000000587805 */ /* 0x000fc4000001ff00 */
[----:B------:R-:W-:Y:S02]  /*2e60*/  @P4 LEA.HI.X R13, R10, UR5, R3, 0x2, P0 ;  /* 0x000000050a0d4c11 */ /* 0x000fe400080f1403 */
[----:B------:R-:W-:Y:S02]  /*2e70*/  CS2R R86, SRZ ;  /* 0x0000000000567805 */ /* 0x000fe4000001ff00 */
[----:B------:R-:W-:Y:S02]  /*2e80*/  CS2R R84, SRZ ;  /* 0x0000000000547805 */ /* 0x000fe4000001ff00 */
[----:B------:R-:W-:Y:S02]  /*2e90*/  CS2R R78, SRZ ;  /* 0x00000000004e7805 */ /* 0x000fe4000001ff00 */
[----:B------:R-:W-:Y:S02]  /*2ea0*/  CS2R R76, SRZ ;  /* 0x00000000004c7805 */ /* 0x000fe4000001ff00 */
[----:B------:R-:W-:-:S02]  /*2eb0*/  CS2R R82, SRZ ;  /* 0x0000000000527805 */ /* 0x000fc4000001ff00 */
[----:B------:R-:W-:Y:S02]  /*2ec0*/  CS2R R80, SRZ ;  /* 0x0000000000507805 */ /* 0x000fe4000001ff00 */
        /* <DEDUP_REMOVED lines=8> */
[----:B------:R-:W-:Y:S01]  /*2f50*/  CS2R R58, SRZ ;  /* 0x00000000003a7805 */ /* 0x000fe2000001ff00 */
[----:B------:R-:W3:Y:S01]  /*2f60*/  @P4 LDG.E R3, desc[UR16][R12.64] ;  /* 0x000000100c034981 */ /* 0x000ee2000c1e1900 */
[----:B------:R-:W-:Y:S02]  /*2f70*/  CS2R R56, SRZ ;  /* 0x0000000000387805 */ /* 0x000fe4000001ff00 */
[----:B------:R-:W-:-:S02]  /*2f80*/  CS2R R54, SRZ ;  /* 0x0000000000367805 */ /* 0x000fc4000001ff00 */
[----:B------:R-:W-:Y:S01]  /*2f90*/  CS2R R52, SRZ ;  /* 0x0000000000347805 */ /* 0x000fe2000001ff00 */
[----:B------:R-:W4:Y:S01]  /*2fa0*/  S2R R2, SR_TID.X ;  /* 0x0000000000027919 */ /* 0x000f220000002100 */
[----:B------:R-:W-:Y:S02]  /*2fb0*/  CS2R R46, SRZ ;  /* 0x00000000002e7805 */ /* 0x000fe4000001ff00 */
[----:B------:R-:W-:Y:S02]  /*2fc0*/  CS2R R44, SRZ ;  /* 0x00000000002c7805 */ /* 0x000fe4000001ff00 */
[----:B------:R-:W-:Y:S01]  /*2fd0*/  CS2R R50, SRZ ;  /* 0x0000000000327805 */ /* 0x000fe2000001ff00 */
[----:B------:R-:W1:Y:S01]  /*2fe0*/  LDSM.16.M88.4 R148, [R179] ;  /* 0x00000000b394783b */ /* 0x000e620000000200 */
[----:B------:R-:W-:Y:S02]  /*2ff0*/  CS2R R48, SRZ ;  /* 0x0000000000307805 */ /* 0x000fe4000001ff00 */
[----:B------:R-:W-:-:S02]  /*3000*/  CS2R R42, SRZ ;  /* 0x00000000002a7805 */ /* 0x000fc4000001ff00 */
[----:B------:R-:W-:Y:S01]  /*3010*/  CS2R R40, SRZ ;  /* 0x0000000000287805 */ /* 0x000fe2000001ff00 */
[----:B------:R-:W1:Y:S01]  /*3020*/  LDSM.16.M88.4 R152, [R179+0x800] ;  /* 0x00080000b398783b */ /* 0x000e620000000200 */
[----:B------:R-:W-:Y:S02]  /*3030*/  CS2R R38, SRZ ;  /* 0x0000000000267805 */ /* 0x000fe4000001ff00 */
[----:B------:R-:W-:Y:S01]  /*3040*/  CS2R R36, SRZ ;  /* 0x0000000000247805 */ /* 0x000fe2000001ff00 */
[----:B------:R-:W-:Y:S01]  /*3050*/  IMAD.MOV.U32 R229, RZ, RZ, R223 ;  /* 0x000000ffffe57224 */ /* 0x000fe200078e00df */
[----:B------:R-:W1:Y:S01]  /*3060*/  LDSM.16.M88.4 R156, [R178] ;  /* 0x00000000b29c783b */ /* 0x000e620000000200 */
[----:B------:R-:W-:Y:S02]  /*3070*/  UIADD3 UR11, -UR15, URZ, URZ ;  /* 0x0000003f0f0b7290 */ /* 0x000fe4000fffe13f */
[----:B------:R-:W-:Y:S01]  /*3080*/  UIMAD UR20, UR14, 0x18, URZ ;  /* 0x000000180e1478a4 */ /* 0x000fe2000f8e023f */
[----:B------:R-:W1:Y:S01]  /*3090*/  LDSM.16.M88.4 R160, [R178+0x800] ;  /* 0x00080000b2a0783b */ /* 0x000e620000000200 */
[----:B------:R-:W-:-:S02]  /*30a0*/  USHF.L.U32 UR19, UR14, 0x5, URZ ;  /* 0x000000050e137899 */ /* 0x000fc4000800063f */
[----:B------:R-:W-:Y:S01]  /*30b0*/  UIMAD UR18, UR14, 0x28, URZ ;  /* 0x000000280e1278a4 */ /* 0x000fe2000f8e023f */
[----:B------:R-:W1:Y:S01]  /*30c0*/  LDSM.16.M88.4 R164, [R176] ;  /* 0x00000000b0a4783b */ /* 0x000e620000000200 */
[----:B------:R-:W-:Y:S01]  /*30d0*/  UIMAD UR25, UR14, 0x38, URZ ;  /* 0x000000380e1978a4 */ /* 0x000fe2000f8e023f */
[----:B------:R-:W-:Y:S02]  /*30e0*/  ULDC UR23, c[0x0][0x2d0] ;  /* 0x0000b40000177ab9 */ /* 0x000fe40000000800 */
[----:B------:R-:W1:Y:S01]  /*30f0*/  LDSM.16.M88.4 R168, [R176+0x800] ;  /* 0x00080000b0a8783b */ /* 0x000e620000000200 */
[----:B------:R-:W-:Y:S01]  /*3100*/  ULDC UR24, c[0x0][0x2ec] ;  /* 0x0000bb0000187ab9 */ /* 0x000fe20000000800 */
[----:B----4-:R-:W-:-:S04]  /*3110*/  SHF.R.S32.HI R5, RZ, 0x1f, R2 ;  /* 0x0000001fff057819 */ /* 0x010fc80000011402 */
[----:B------:R-:W-:-:S04]  /*3120*/  LEA.HI R5, R5, R2, RZ, 0x4 ;  /* 0x0000000205057211 */ /* 0x000fc800078f20ff */
[----:B------:R-:W-:-:S05]  /*3130*/  LOP3.LUT R5, R5, 0xfffffff0, RZ, 0xc0, !PT ;  /* 0xfffffff005057812 */ /* 0x000fca00078ec0ff */
[----:B------:R-:W-:Y:S01]  /*3140*/  IMAD.IADD R5, R2, 0x1, -R5 ;  /* 0x0000000102057824 */ /* 0x000fe200078e0a05 */
[----:B--2---:R-:W3:Y:S04]  /*3150*/  @P4 MUFU.RCP R0, R0 ;  /* 0x0000000000004308 */ /* 0x004ee80000001000 */
[----:B------:R-:W-:-:S04]  /*3160*/  SHF.R.S32.HI R2, RZ, 0x1f, R5 ;  /* 0x0000001fff027819 */ /* 0x000fc80000011405 */
[----:B------:R-:W-:-:S04]  /*3170*/  LEA.HI R2, R2, R5, RZ, 0x3 ;  /* 0x0000000502027211 */ /* 0x000fc800078f18ff */
[----:B------:R-:W-:Y:S01]  /*3180*/  LOP3.LUT R2, R2, 0xfffffff8, RZ, 0xc0, !PT ;  /* 0xfffffff802027812 */ /* 0x000fe200078ec0ff */
[----:B------:R-:W-:Y:S01]  /*3190*/  UIADD3 UR10, UR21, 0x20, URZ ;  /* 0x00000020150a7890 */ /* 0x000fe2000fffe03f */
[----:B------:R-:W-:-:S03]  /*31a0*/  IMAD R4, R199, 0x80, R190 ;  /* 0x00000080c7047824 */ /* 0x000fc600078e02be */
[----:B------:R-:W-:Y:S01]  /*31b0*/  IMAD.IADD R2, R5, 0x1, -R2 ;  /* 0x0000000105027824 */ /* 0x000fe200078e0a02 */
[----:B------:R-:W-:Y:S01]  /*31c0*/  UIADD3 UR9, UR22, UR10, URZ ;  /* 0x0000000a16097290 */ /* 0x000fe2000fffe03f */
[----:B------:R-:W-:Y:S01]  /*31d0*/  IADD3 R227, -R227, R191, -R4 ;  /* 0x000000bfe3e37210 */ /* 0x000fe20007ffe904 */
[----:B------:R-:W-:Y:S02]  /*31e0*/  VIADD R4, R181, 0x1000 ;  /* 0x00001000b5047836 */ /* 0x000fe40000000000 */
[C---:B------:R-:W-:Y:S02]  /*31f0*/  LOP3.LUT P0, RZ, R2.reuse, 0x2, RZ, 0xc0, !PT ;  /* 0x0000000202ff7812 */ /* 0x040fe4000780c0ff */
[----:B------:R-:W-:Y:S01]  /*3200*/  LOP3.LUT P3, RZ, R2, 0x4, RZ, 0xc0, !PT ;  /* 0x0000000402ff7812 */ /* 0x000fe2000786c0ff */
[----:B------:R-:W-:Y:S01]  /*3210*/  IMAD.MOV.U32 R2, RZ, RZ, 0x20 ;  /* 0x00000020ff027424 */ /* 0x000fe200078e00ff */
[----:B------:R-:W-:Y:S01]  /*3220*/  UIADD3 UR8, UR22, UR9, URZ ;  /* 0x0000000916087290 */ /* 0x000fe2000fffe03f */
[----:B------:R-:W-:-:S03]  /*3230*/  SEL R4, R4, R181, !P1 ;  /* 0x000000b504047207 */ /* 0x000fc60004800000 */
[----:B------:R-:W-:Y:S01]  /*3240*/  UIADD3 UR5, UR22, UR8, URZ ;  /* 0x0000000816057290 */ /* 0x000fe2000fffe03f */
[----:B------:R-:W-:Y:S01]  /*3250*/  SEL R2, R2, 0xffffffe0, !P0 ;  /* 0xffffffe002027807 */ /* 0x000fe20004000000 */
[----:B------:R-:W-:Y:S01]  /*3260*/  IMAD.IADD R227, R227, 0x1, R226 ;  /* 0x00000001e3e37824 */ /* 0x000fe200078e02e2 */
[----:B------:R-:W-:Y:S01]  /*3270*/  ISETP.GE.AND P2, PT, R17, R226, PT ;  /* 0x000000e21100720c */ /* 0x000fe20003f46270 */
[----:B------:R-:W-:Y:S01]  /*3280*/  UIADD3 UR4, UR22, UR5, URZ ;  /* 0x0000000516047290 */ /* 0x000fe2000fffe03f */
[----:B------:R-:W-:Y:S01]  /*3290*/  SEL R182, R182, 0xffffffc0, !P3 ;  /* 0xffffffc0b6b67807 */ /* 0x000fe20005800000 */
[----:B------:R-:W-:Y:S02]  /*32a0*/  UIMAD UR15, UR14, 0x30, URZ ;  /* 0x000000300e0f78a4 */ /* 0x000fe4000f8e023f */
[----:B------:R-:W-:Y:S01]  /*32b0*/  UIADD3 UR14, UR22, UR4, URZ ;  /* 0x00000004160e7290 */ /* 0x000fe2000fffe03f */
[----:B---3--:R-:W-:Y:S01]  /*32c0*/  @P4 FMUL.FTZ R218, R3, R0 ;  /* 0x0000000003da4220 */ /* 0x008fe20000410000 */
[----:B------:R-:W-:Y:S01]  /*32d0*/  VIADD R3, R192, 0x1000 ;  /* 0x00001000c0037836 */ /* 0x000fe20000000000 */
[----:B------:R-:W-:-:S04]  /*32e0*/  LEA R0, R180, UR6, 0x1 ;  /* 0x00000006b4007c11 */ /* 0x000fc8000f8e08ff */
[----:B------:R-:W-:Y:S01]  /*32f0*/  SEL R3, R3, R192, !P1 ;  /* 0x000000c003037207 */ /* 0x000fe20004800000 */
[----:B------:R-:W2:Y:S03]  /*3300*/  LDSM.16.M88.4 R140, [R0+0xa000] ;  /* 0x00a00000008c783b */ /* 0x000ea60000000200 */
[----:B------:R-:W-:Y:S01]  /*3310*/  LEA R172, R3, UR6, 0x1 ;  /* 0x0000000603ac7c11 */ /* 0x000fe2000f8e08ff */
[----:B------:R3:W4:Y:S01]  /*3320*/  LDSM.16.M88.4 R144, [R0+0xa800] ;  /* 0x00a800000090783b */ /* 0x0007220000000200 */
[----:B------:R-:W-:Y:S01]  /*3330*/  LEA R3, R4, UR6, 0x1 ;  /* 0x0000000604037c11 */ /* 0x000fe2000f8e08ff */
[----:B-1-3--:R-:W-:-:S07]  /*3340*/  IMAD.IADD R0, R177, 0x1, R2 ;  /* 0x00000001b1007824 */ /* 0x00afce00078e0202 */
.L_x_231:
[----:B------:R-:W0:Y:S01]  /*3350*/  LDGDEPBAR ;  /* 0x00000000000079af */ /* 0x000e220000000000 */
[----:B------:R-:W-:Y:S01]  /*3360*/  LEA R185, R180, UR6, 0x1 ;  /* 0x00000006b4b97c11 */ /* 0x000fe2000f8e08ff */
[----:B------:R-:W-:Y:S02]  /*3370*/  IMAD.IADD R183, R3, 0x1, R2 ;  /* 0x0000000103b77824 */ /* 0x000fe400078e0202 */
[----:B-----5:R-:W-:Y:S01]  /*3380*/  FMUL.FTZ R240, R221, 1.4426950216293334961 ;  /* 0x3fb8aa3bddf07820 */ /* 0x020fe20000410000 */
[--C-:B------:R-:W-:Y:S01]  /*3390*/  IMAD.IADD R184, R3, 0x1, R182.reuse ;  /* 0x0000000103b87824 */ /* 0x100fe200078e02b6 */
[----:B------:R-:W-:Y:S01]  /*33a0*/  FSETP.NEU.FTZ.AND P5, PT, R221, -INF , PT ;  /* 0xff800000dd00780b */ /* 0x000fe20003fbd000 */
[----:B------:R-:W-:Y:S02]  /*33b0*/  IMAD.IADD R182, R183, 0x1, R182 ;  /* 0x00000001b7b67824 */ /* 0x000fe400078e02b6 */
[----:B------:R-:W-:Y:S01]  /*33c0*/  FMUL.FTZ R244, R220, 1.4426950216293334961 ;  /* 0x3fb8aa3bdcf47820 */ /* 0x000fe20000410000 */
[----:B------:R-:W-:Y:S04]  /*33d0*/  DEPBAR.LE SB0, 0x0 ;  /* 0x000080000000791a */ /* 0x000fe80000000000 */
[----:B------:R-:W-:Y:S06]  /*33e0*/  BAR.SYNC.DEFER_BLOCKING 0x0 ;  /* 0x0000000000007b1d */ /* 0x000fec0000010000 */
[----:B------:R-:W-:Y:S08]  /*33f0*/  LDSM.16.M88.4 R100, [R3] ;  /* 0x000000000364783b */ /* 0x000ff00000000200 */
[----:B------:R-:W1:Y:S08]  /*3400*/  LDSM.16.M88.4 R104, [R185+0x6000] ;  /* 0x00600000b968783b */ /* 0x000e700000000200 */
[----:B------:R-:W3:Y:S08]  /*3410*/  LDSM.16.M88.4 R108, [R3+0x1000] ;  /* 0x00100000036c783b */ /* 0x000ef00000000200 */
[----:B------:R-:W2:Y:S08]  /*3420*/  LDSM.16.M88.4 R112, [R185+0x6800] ;  /* 0x00680000b970783b */ /* 0x000eb00000000200 */
[----:B------:R-:W-:Y:S08]  /*3430*/  LDSM.16.M88.4 R116, [R183] ;  /* 0x00000000b774783b */ /* 0x000ff00000000200 */
[----:B------:R-:W4:Y:S01]  /*3440*/  LDSM.16.M88.4 R120, [R179+-0x4000] ;  /* 0xffc00000b378783b */ /* 0x000f220000000200 */
[-C--:B-1----:R-:W-:Y:S07]  /*3450*/  HMMA.16816.F32.BF16 R4, R100, R104.reuse, RZ ;  /* 0x000000686404723c */ /* 0x082fee00000418ff */
[----:B------:R-:W1:Y:S01]  /*3460*/  LDSM.16.M88.4 R124, [R183+0x1000] ;  /* 0x00100000b77c783b */ /* 0x000e620000000200 */
[C---:B---3--:R-:W-:Y:S07]  /*3470*/  HMMA.16816.F32.BF16 R8, R108.reuse, R104, RZ ;  /* 0x000000686c08723c */ /* 0x048fee00000418ff */
[----:B------:R-:W3:Y:S01]  /*3480*/  LDSM.16.M88.4 R128, [R179+-0x3800] ;  /* 0xffc80000b380783b */ /* 0x000ee20000000200 */
[-C--:B------:R-:W-:Y:S07]  /*3490*/  HMMA.16816.F32.BF16 R12, R108, R106.reuse, RZ ;  /* 0x0000006a6c0c723c */ /* 0x080fee00000418ff */
[----:B------:R-:W-:Y:S01]  /*34a0*/  LDSM.16.M88.4 R132, [R184] ;  /* 0x00000000b884783b */ /* 0x000fe20000000200 */
[C---:B------:R-:W-:Y:S07]  /*34b0*/  HMMA.16816.F32.BF16 R16, R100.reuse, R106, RZ ;  /* 0x0000006a6410723c */ /* 0x040fee00000418ff */
[----:B------:R-:W3:Y:S01]  /*34c0*/  LDSM.16.M88.4 R136, [R178+-0x4000] ;  /* 0xffc00000b288783b */ /* 0x000ee20000000200 */
[-C--:B--2---:R-:W-:Y:S06]  /*34d0*/  HMMA.16816.F32.BF16 R20, R100, R112.reuse, RZ ;  /* 0x000000706414723c */ /* 0x084fec00000418ff */
[C---:B------:R-:W-:Y:S01]  /*34e0*/  HMMA.16816.F32.BF16 R24, R108.reuse, R112, RZ ;  /* 0x000000706c18723c */ /* 0x040fe200000418ff */
[----:B------:R-:W2:Y:S05]  /*34f0*/  LDSM.16.M88.4 R104, [R184+0x1000] ;  /* 0x00100000b868783b */ /* 0x000eaa0000000200 */
[-C--:B------:R-:W-:Y:S03]  /*3500*/  HMMA.16816.F32.BF16 R28, R108, R114.reuse, RZ ;  /* 0x000000726c1c723c */ /* 0x080fe600000418ff */
[----:B------:R-:W-:Y:S03]  /*3510*/  LDSM.16.M88.4 R108, [R182] ;  /* 0x00000000b66c783b */ /* 0x000fe60000000200 */
[----:B------:R-:W-:Y:S05]  /*3520*/  HMMA.16816.F32.BF16 R32, R100, R114, RZ ;  /* 0x000000726420723c */ /* 0x000fea00000418ff */
[----:B------:R-:W2:Y:S01]  /*3530*/  LDSM.16.M88.4 R100, [R178+-0x3800] ;  /* 0xffc80000b264783b */ /* 0x000ea20000000200 */
[-C--:B----4-:R-:W-:Y:S06]  /*3540*/  HMMA.16816.F32.BF16 R4, R116, R120.reuse, R4 ;  /* 0x000000787404723c */ /* 0x090fec0000041804 */
[C---:B-1----:R-:W-:Y:S01]  /*3550*/  HMMA.16816.F32.BF16 R8, R124.reuse, R120, R8 ;  /* 0x000000787c08723c */ /* 0x042fe20000041808 */
[----:B------:R-:W1:Y:S05]  /*3560*/  LDSM.16.M88.4 R112, [R176+-0x4000] ;  /* 0xffc00000b070783b */ /* 0x000e6a0000000200 */
[-C--:B------:R-:W-:Y:S06]  /*3570*/  HMMA.16816.F32.BF16 R12, R124, R122.reuse, R12 ;  /* 0x0000007a7c0c723c */ /* 0x080fec000004180c */
[C---:B------:R-:W-:Y:S01]  /*3580*/  HMMA.16816.F32.BF16 R16, R116.reuse, R122, R16 ;  /* 0x0000007a7410723c */ /* 0x040fe20000041810 */
[----:B------:R-:W4:Y:S05]  /*3590*/  LDSM.16.M88.4 R120, [R182+0x1000] ;  /* 0x00100000b678783b */ /* 0x000f2a0000000200 */
[-C--:B---3--:R-:W-:Y:S06]  /*35a0*/  HMMA.16816.F32.BF16 R20, R116, R128.reuse, R20 ;  /* 0x000000807414723c */ /* 0x088fec0000041814 */
[C---:B------:R-:W-:Y:S06]  /*35b0*/  HMMA.16816.F32.BF16 R24, R124.reuse, R128, R24 ;  /* 0x000000807c18723c */ /* 0x040fec0000041818 */
[-C--:B------:R-:W-:Y:S06]  /*35c0*/  HMMA.16816.F32.BF16 R28, R124, R130.reuse, R28 ;  /* 0x000000827c1c723c */ /* 0x080fec000004181c */
[----:B------:R-:W-:Y:S05]  /*35d0*/  HMMA.16816.F32.BF16 R32, R116, R130, R32 ;  /* 0x000000827420723c */ /* 0x000fea0000041820 */
[----:B------:R-:W-:Y:S01]  /*35e0*/  IMAD R125, R199, 0x80, R190 ;  /* 0x00000080c77d7824 */ /* 0x000fe200078e02be */
[-C--:B------:R-:W-:Y:S05]  /*35f0*/  HMMA.16816.F32.BF16 R4, R132, R136.reuse, R4 ;  /* 0x000000888404723c */ /* 0x080fea0000041804 */
[----:B------:R-:W-:Y:S01]  /*3600*/  IMAD R117, R224, 0x40, R227 ;  /* 0x00000040e0757824 */ /* 0x000fe200078e02e3 */
[C---:B--2---:R-:W-:Y:S05]  /*3610*/  HMMA.16816.F32.BF16 R8, R104.reuse, R136, R8 ;  /* 0x000000886808723c */ /* 0x044fea0000041808 */
[C---:B------:R-:W-:Y:S01]  /*3620*/  VIADD R236, R117.reuse, 0x7 ;  /* 0x0000000775ec7836 */ /* 0x040fe20000000000 */
[-C--:B------:R-:W-:Y:S04]  /*3630*/  HMMA.16816.F32.BF16 R12, R104, R138.reuse, R12 ;  /* 0x0000008a680c723c */ /* 0x080fe8000004180c */
[----:B------:R-:W-:Y:S01]  /*3640*/  ISETP.GE.AND P6, PT, R236, RZ, PT ;  /* 0x000000ffec00720c */ /* 0x000fe20003fc6270 */
[C---:B------:R-:W-:Y:S01]  /*3650*/  VIADD R238, R117.reuse, 0x8 ;  /* 0x0000000875ee7836 */ /* 0x040fe20000000000 */
[C---:B------:R-:W-:Y:S04]  /*3660*/  HMMA.16816.F32.BF16 R16, R132.reuse, R138, R16 ;  /* 0x0000008a8410723c */ /* 0x040fe80000041810 */
[----:B------:R-:W-:Y:S01]  /*3670*/  ISETP.GE.AND P0, PT, R238, RZ, PT ;  /* 0x000000ffee00720c */ /* 0x000fe20003f06270 */
[C---:B------:R-:W-:Y:S01]  /*3680*/  VIADD R250, R117.reuse, 0xffffffff ;  /* 0xffffffff75fa7836 */ /* 0x040fe20000000000 */
[-C--:B------:R-:W-:Y:S04]  /*3690*/  HMMA.16816.F32.BF16 R20, R132, R100.reuse, R20 ;  /* 0x000000648414723c */ /* 0x080fe80000041814 */
[----:B------:R-:W-:Y:S01]  /*36a0*/  ISETP.GE.AND P4, PT, R250, RZ, PT ;  /* 0x000000fffa00720c */ /* 0x000fe20003f86270 */
[C---:B------:R-:W-:Y:S01]  /*36b0*/  VIADD R246, R117.reuse, 0x1f ;  /* 0x0000001f75f67836 */ /* 0x040fe20000000000 */
[C---:B------:R-:W-:Y:S05]  /*36c0*/  HMMA.16816.F32.BF16 R24, R104.reuse, R100, R24 ;  /* 0x000000646818723c */ /* 0x040fea0000041818 */
[----:B------:R-:W-:Y:S01]  /*36d0*/  IADD3 R237, R117, 0x28, RZ ;  /* 0x0000002875ed7810 */ /* 0x000fe20007ffe0ff */
[-C--:B------:R-:W-:Y:S03]  /*36e0*/  HMMA.16816.F32.BF16 R28, R104, R102.reuse, R28 ;  /* 0x00000066681c723c */ /* 0x080fe6000004181c */
[----:B------:R-:W-:Y:S02]  /*36f0*/  ISETP.GE.AND P1, PT, R237, RZ, PT ;  /* 0x000000ffed00720c */ /* 0x000fe40003f26270 */
[----:B------:R-:W-:Y:S01]  /*3700*/  @!P6 IADD3 R236, -R117, -0x7, RZ ;  /* 0xfffffff975ece810 */ /* 0x000fe20007ffe1ff */
[----:B------:R-:W-:Y:S01]  /*3710*/  HMMA.16816.F32.BF16 R32, R132, R102, R32 ;  /* 0x000000668420723c */ /* 0x000fe20000041820 */
[----:B------:R-:W2:Y:S03]  /*3720*/  LDSM.16.M88.4 R100, [R176+-0x3800] ;  /* 0xffc80000b064783b */ /* 0x000ea60000000200 */
[----:B------:R-:W-:Y:S01]  /*3730*/  ISETP.GE.AND P6, PT, R246, RZ, PT ;  /* 0x000000fff600720c */ /* 0x000fe20003fc6270 */
[----:B------:R-:W-:Y:S01]  /*3740*/  @P2 VIADD R239, R125, 0x1 ;  /* 0x000000017def2836 */ /* 0x000fe20000000000 */
[-C--:B-1----:R-:W-:Y:S05]  /*3750*/  HMMA.16816.F32.BF16 R4, R108, R112.reuse, R4 ;  /* 0x000000706c04723c */ /* 0x082fea0000041804 */
[C---:B------:R-:W-:Y:S01]  /*3760*/  @!P0 IADD3 R238, -R117.reuse, -0x8, RZ ;  /* 0xfffffff875ee8810 */ /* 0x040fe20007ffe1ff */
[C---:B----4-:R-:W-:Y:S05]  /*3770*/  HMMA.16816.F32.BF16 R8, R120.reuse, R112, R8 ;  /* 0x000000707808723c */ /* 0x050fea0000041808 */
[----:B------:R-:W-:Y:S01]  /*3780*/  I2FP.F32.S32 R126, R236 ;  /* 0x000000ec007e7245 */ /* 0x000fe20000201400 */
[----:B------:R-:W-:Y:S01]  /*3790*/  FMUL.FTZ R236, R222, 1.4426950216293334961 ;  /* 0x3fb8aa3bdeec7820 */ /* 0x000fe20000410000 */
[----:B------:R-:W-:Y:S01]  /*37a0*/  I2FP.F32.S32 R127, R238 ;  /* 0x000000ee007f7245 */ /* 0x000fe20000201400 */
[C---:B------:R-:W-:Y:S01]  /*37b0*/  VIADD R245, R117.reuse, 0x20 ;  /* 0x0000002075f57836 */ /* 0x040fe20000000000 */
[-C--:B------:R-:W-:Y:S03]  /*37c0*/  HMMA.16816.F32.BF16 R12, R120, R114.reuse, R12 ;  /* 0x00000072780c723c */ /* 0x080fe6000004180c */
[----:B------:R-:W-:Y:S01]  /*37d0*/  FSEL R118, R240, RZ, P5 ;  /* 0x000000fff0767208 */ /* 0x000fe20002800000 */
[C---:B------:R-:W-:Y:S01]  /*37e0*/  VIADD R240, R117.reuse, 0x27 ;  /* 0x0000002775f07836 */ /* 0x040fe20000000000 */
[C---:B------:R-:W-:Y:S01]  /*37f0*/  @!P1 IADD3 R237, -R117.reuse, -0x28, RZ ;  /* 0xffffffd875ed9810 */ /* 0x040fe20007ffe1ff */
[C---:B------:R-:W-:Y:S01]  /*3800*/  VIADD R242, R117.reuse, 0x18 ;  /* 0x0000001875f27836 */ /* 0x040fe20000000000 */
[----:B------:R-:W-:Y:S01]  /*3810*/  @!P4 IADD3 R250, -R117, 0x1, RZ ;  /* 0x0000000175fac810 */ /* 0x000fe20007ffe1ff */
[C---:B------:R-:W-:Y:S04]  /*3820*/  HMMA.16816.F32.BF16 R16, R108.reuse, R114, R16 ;  /* 0x000000726c10723c */ /* 0x040fe80000041810 */
[----:B------:R-:W-:Y:S01]  /*3830*/  FFMA.FTZ R7, R126, -R218, R7 ;  /* 0x800000da7e077223 */ /* 0x000fe20000010007 */
[----:B------:R-:W-:Y:S01]  /*3840*/  @P2 ISETP.GE.AND P5, PT, R239, R226, PT ;  /* 0x000000e2ef00220c */ /* 0x000fe20003fa6270 */
[----:B------:R-:W-:Y:S01]  /*3850*/  FFMA.FTZ R6, R127, -R218, R6 ;  /* 0x800000da7f067223 */ /* 0x000fe20000010006 */
[----:B------:R-:W-:Y:S01]  /*3860*/  FSETP.NEU.FTZ.AND P1, PT, R222, -INF , PT ;  /* 0xff800000de00780b */ /* 0x000fe20003f3d000 */
[----:B------:R-:W-:Y:S01]  /*3870*/  FMUL.FTZ R239, R219, 1.4426950216293334961 ;  /* 0x3fb8aa3bdbef7820 */ /* 0x000fe20000410000 */
[----:B------:R-:W-:Y:S02]  /*3880*/  @P2 ISETP.GE.AND P4, PT, R125, R226, PT ;  /* 0x000000e27d00220c */ /* 0x000fe40003f86270 */
[----:B------:R-:W-:Y:S01]  /*3890*/  FSEL R119, R236, RZ, P1 ;  /* 0x000000ffec777208 */ /* 0x000fe20000800000 */
[----:B------:R-:W-:Y:S01]  /*38a0*/  VIADD R129, R117, 0xffffffef ;  /* 0xffffffef75817836 */ /* 0x000fe20000000000 */
[----:B------:R-:W-:Y:S01]  /*38b0*/  @P2 FSEL R7, R7, -INF , !P5 ;  /* 0xff80000007072808 */ /* 0x000fe20006800000 */
[----:B------:R-:W-:Y:S01]  /*38c0*/  VIADD R243, R117, 0x17 ;  /* 0x0000001775f37836 */ /* 0x000fe20000000000 */
[----:B------:R-:W-:Y:S01]  /*38d0*/  @P2 FSEL R6, R6, -INF , !P4 ;  /* 0xff80000006062808 */ /* 0x000fe20006000000 */
[-C--:B--2---:R-:W-:Y:S03]  /*38e0*/  HMMA.16816.F32.BF16 R20, R108, R100.reuse, R20 ;  /* 0x000000646c14723c */ /* 0x084fe60000041814 */
[----:B------:R-:W-:Y:S01]  /*38f0*/  FSETP.NEU.FTZ.AND P1, PT, R219, -INF , PT ;  /* 0xff800000db00780b */ /* 0x000fe20003f3d000 */
[--C-:B------:R-:W-:Y:S01]  /*3900*/  FFMA.FTZ R248, R7, UR24, -R119.reuse ;  /* 0x0000001807f87c23 */ /* 0x100fe20008010877 */
[----:B------:R-:W-:Y:S01]  /*3910*/  FFMA.FTZ R236, R6, UR24, -R119 ;  /* 0x0000001806ec7c23 */ /* 0x000fe20008010877 */
[C---:B------:R-:W-:Y:S01]  /*3920*/  @!P6 IADD3 R246, -R117.reuse, -0x1f, RZ ;  /* 0xffffffe175f6e810 */ /* 0x040fe20007ffe1ff */
[----:B------:R-:W-:Y:S01]  /*3930*/  VIADD R133, R117, 0x10 ;  /* 0x0000001075857836 */ /* 0x000fe20000000000 */
[----:B------:R-:W-:Y:S01]  /*3940*/  FSEL R6, R239, RZ, P1 ;  /* 0x000000ffef067208 */ /* 0x000fe20000800000 */
[C---:B------:R-:W-:Y:S01]  /*3950*/  HMMA.16816.F32.BF16 R24, R120.reuse, R100, R24 ;  /* 0x000000647818723c */ /* 0x040fe20000041818 */
[----:B------:R1:W-:Y:S03]  /*3960*/  MUFU.EX2 R239, R248 ;  /* 0x000000f800ef7308 */ /* 0x0003e60000000800 */
[----:B------:R-:W-:Y:S01]  /*3970*/  ISETP.GE.AND P6, PT, R240, RZ, PT ;  /* 0x000000fff000720c */ /* 0x000fe20003fc6270 */
[----:B------:R-:W-:Y:S01]  /*3980*/  VIADD R135, R117, 0xf ;  /* 0x0000000f75877836 */ /* 0x000fe20000000000 */
[----:B------:R-:W-:Y:S01]  /*3990*/  ISETP.GE.AND P0, PT, R245, RZ, PT ;  /* 0x000000fff500720c */ /* 0x000fe20003f06270 */
[-C--:B------:R-:W-:Y:S04]  /*39a0*/  HMMA.16816.F32.BF16 R28, R120, R102.reuse, R28 ;  /* 0x00000066781c723c */ /* 0x080fe8000004181c */
[----:B------:R-:W-:Y:S01]  /*39b0*/  MUFU.EX2 R236, R236 ;  /* 0x000000ec00ec7308 */ /* 0x000fe20000000800 */
[----:B------:R-:W-:Y:S02]  /*39c0*/  ISETP.GE.AND P1, PT, R242, RZ, PT ;  /* 0x000000fff200720c */ /* 0x000fe40003f26270 */
[----:B------:R-:W-:Y:S01]  /*39d0*/  I2FP.F32.S32 R250, R250 ;  /* 0x000000fa00fa7245 */ /* 0x000fe20000201400 */
[----:B------:R-:W-:Y:S04]  /*39e0*/  HMMA.16816.F32.BF16 R32, R108, R102, R32 ;  /* 0x000000666c20723c */ /* 0x000fe80000041820 */
[----:B------:R-:W-:Y:S01]  /*39f0*/  @!P6 IADD3 R240, -R117, -0x27, RZ ;  /* 0xffffffd975f0e810 */ /* 0x000fe20007ffe1ff */
[CC--:B------:R-:W-:Y:S01]  /*3a00*/  FFMA.FTZ R5, R250.reuse, -R218.reuse, R5 ;  /* 0x800000dafa057223 */ /* 0x0c0fe20000010005 */
[----:B------:R-:W-:Y:S01]  /*3a10*/  I2FP.F32.S32 R237, R237 ;  /* 0x000000ed00ed7245 */ /* 0x000fe20000201400 */
[----:B------:R-:W-:Y:S01]  /*3a20*/  FFMA.FTZ R19, R250, -R218, R19 ;  /* 0x800000dafa137223 */ /* 0x000fe20000010013 */
[----:B------:R-:W-:Y:S03]  /*3a30*/  ISETP.GE.AND P6, PT, R243, RZ, PT ;  /* 0x000000fff300720c */ /* 0x000fe60003fc6270 */
[----:B-1----:R-:W-:Y:S01]  /*3a40*/  I2FP.F32.S32 R248, R240 ;  /* 0x000000f000f87245 */ /* 0x002fe20000201400 */
[----:B------:R-:W-:Y:S01]  /*3a50*/  FFMA.FTZ R10, R237, -R218, R10 ;  /* 0x800000daed0a7223 */ /* 0x000fe2000001000a */
[----:B------:R-:W-:Y:S02]  /*3a60*/  I2FP.F32.S32 R246, R246 ;  /* 0x000000f600f67245 */ /* 0x000fe40000201400 */
[----:B------:R-:W-:Y:S01]  /*3a70*/  @P2 FSEL R5, R5, -INF , !P5 ;  /* 0xff80000005052808 */ /* 0x000fe20006800000 */
[-C--:B------:R-:W-:Y:S01]  /*3a80*/  FFMA.FTZ R11, R248, -R218.reuse, R11 ;  /* 0x800000daf80b7223 */ /* 0x080fe2000001000b */
[C---:B------:R-:W-:Y:S01]  /*3a90*/  @!P0 IADD3 R245, -R117.reuse, -0x20, RZ ;  /* 0xffffffe075f58810 */ /* 0x040fe20007ffe1ff */
[-C--:B------:R-:W-:Y:S01]  /*3aa0*/  FFMA.FTZ R9, R246, -R218.reuse, R9 ;  /* 0x800000daf6097223 */ /* 0x080fe20000010009 */
[----:B------:R-:W-:Y:S01]  /*3ab0*/  VIADD R248, R117, 0xfffffff8 ;  /* 0xfffffff875f87836 */ /* 0x000fe20000000000 */
[----:B------:R-:W-:Y:S01]  /*3ac0*/  IABS R247, R117 ;  /* 0x0000007500f77213 */ /* 0x000fe20000000000 */
[----:B------:R-:W-:Y:S01]  /*3ad0*/  FFMA.FTZ R237, R5, UR24, -R118 ;  /* 0x0000001805ed7c23 */ /* 0x000fe20008010876 */
[----:B------:R-:W-:Y:S01]  /*3ae0*/  FSETP.NEU.FTZ.AND P0, PT, R220, -INF , PT ;  /* 0xff800000dc00780b */ /* 0x000fe20003f1d000 */
[-C--:B------:R-:W-:Y:S01]  /*3af0*/  FFMA.FTZ R15, R246, -R218.reuse, R15 ;  /* 0x800000daf60f7223 */ /* 0x080fe2000001000f */
[----:B------:R-:W-:Y:S01]  /*3b00*/  @P2 FSEL R9, R9, -INF , !P5 ;  /* 0xff80000009092808 */ /* 0x000fe20006800000 */
[-C--:B------:R-:W-:Y:S01]  /*3b10*/  FFMA.FTZ R28, R127, -R218.reuse, R28 ;  /* 0x800000da7f1c7223 */ /* 0x080fe2000001001c */
[----:B------:R-:W-:Y:S01]  /*3b20*/  @P2 FSEL R11, R11, -INF , !P5 ;  /* 0xff8000000b0b2808 */ /* 0x000fe20006800000 */
[----:B------:R-:W-:Y:S01]  /*3b30*/  MUFU.EX2 R237, R237 ;  /* 0x000000ed00ed7308 */ /* 0x000fe20000000800 */
[----:B------:R-:W-:Y:S01]  /*3b40*/  FSEL R5, R244, RZ, P0 ;  /* 0x000000fff4057208 */ /* 0x000fe20000000000 */
[----:B------:R-:W-:Y:S01]  /*3b50*/  FFMA.FTZ R244, R9, UR24, -R6 ;  /* 0x0000001809f47c23 */ /* 0x000fe20008010806 */
[----:B------:R-:W-:Y:S01]  /*3b60*/  I2FP.F32.S32 R247, R247 ;  /* 0x000000f700f77245 */ /* 0x000fe20000201400 */
[-C--:B------:R-:W-:Y:S01]  /*3b70*/  FFMA.FTZ R29, R126, -R218.reuse, R29 ;  /* 0x800000da7e1d7223 */ /* 0x080fe2000001001d */
[----:B------:R-:W-:Y:S01]  /*3b80*/  I2FP.F32.S32 R245, R245 ;  /* 0x000000f500f57245 */ /* 0x000fe20000201400 */
[--C-:B------:R-:W-:Y:S01]  /*3b90*/  FFMA.FTZ R251, R11, UR24, -R5.reuse ;  /* 0x000000180bfb7c23 */ /* 0x100fe20008010805 */
[----:B------:R-:W-:Y:S03]  /*3ba0*/  @P2 FSEL R10, R10, -INF , !P4 ;  /* 0xff8000000a0a2808 */ /* 0x000fe60006000000 */
[----:B------:R-:W-:Y:S01]  /*3bb0*/  MUFU.EX2 R240, R244 ;  /* 0x000000f400f07308 */ /* 0x000fe20000000800 */
[----:B------:R-:W-:Y:S01]  /*3bc0*/  @P2 IADD3 R249, R125, 0x8, RZ ;  /* 0x000000087df92810 */ /* 0x000fe20007ffe0ff */
[-C--:B------:R-:W-:Y:S01]  /*3bd0*/  FFMA.FTZ R4, R247, -R218.reuse, R4 ;  /* 0x800000daf7047223 */ /* 0x080fe20000010004 */
[----:B------:R-:W-:Y:S01]  /*3be0*/  ISETP.GE.AND P5, PT, R248, RZ, PT ;  /* 0x000000fff800720c */ /* 0x000fe20003fa6270 */
[----:B------:R-:W-:Y:S01]  /*3bf0*/  FFMA.FTZ R8, R245, -R218, R8 ;  /* 0x800000daf5087223 */ /* 0x000fe20000010008 */
[----:B------:R-:W-:Y:S01]  /*3c00*/  @!P1 IADD3 R242, -R117, -0x18, RZ ;  /* 0xffffffe875f29810 */ /* 0x000fe20007ffe1ff */
[--C-:B------:R-:W-:Y:S01]  /*3c10*/  FFMA.FTZ R252, R10, UR24, -R5.reuse ;  /* 0x000000180afc7c23 */ /* 0x100fe20008010805 */
[----:B------:R-:W-:Y:S01]  /*3c20*/  @P2 ISETP.GE.AND P0, PT, R249, R226, PT ;  /* 0x000000e2f900220c */ /* 0x000fe20003f06270 */
[----:B------:R-:W-:Y:S01]  /*3c30*/  @P2 VIADD R249, R125, 0x9 ;  /* 0x000000097df92836 */ /* 0x000fe20000000000 */
[----:B------:R-:W-:Y:S01]  /*3c40*/  I2FP.F32.S32 R139, R242 ;  /* 0x000000f2008b7245 */ /* 0x000fe20000201400 */
[-C--:B------:R-:W-:Y:S01]  /*3c50*/  FFMA.FTZ R14, R245, -R218.reuse, R14 ;  /* 0x800000daf50e7223 */ /* 0x080fe2000001000e */
[----:B------:R1:W-:Y:S01]  /*3c60*/  MUFU.EX2 R242, R252 ;  /* 0x000000fc00f27308 */ /* 0x0003e20000000800 */
[----:B------:R-:W-:Y:S01]  /*3c70*/  @P2 FSEL R4, R4, -INF , !P4 ;  /* 0xff80000004042808 */ /* 0x000fe20006000000 */
[-C--:B------:R-:W-:Y:S01]  /*3c80*/  FFMA.FTZ R18, R247, -R218.reuse, R18 ;  /* 0x800000daf7127223 */ /* 0x080fe20000010012 */
[----:B------:R-:W-:Y:S01]  /*3c90*/  @P2 FSEL R8, R8, -INF , !P4 ;  /* 0xff80000008082808 */ /* 0x000fe20006000000 */
[----:B------:R-:W-:Y:S01]  /*3ca0*/  FFMA.FTZ R12, R139, -R218, R12 ;  /* 0x800000da8b0c7223 */ /* 0x000fe2000001000c */
[----:B------:R-:W-:Y:S01]  /*3cb0*/  @P2 ISETP.GE.AND P4, PT, R249, R226, PT ;  /* 0x000000e2f900220c */ /* 0x000fe20003f86270 */
[C---:B------:R-:W-:Y:S01]  /*3cc0*/  VIADD R249, R117.reuse, 0xfffffff7 ;  /* 0xfffffff775f97836 */ /* 0x040fe20000000000 */
[----:B------:R-:W-:Y:S01]  /*3cd0*/  @!P5 IADD3 R248, -R117, 0x8, RZ ;  /* 0x0000000875f8d810 */ /* 0x000fe20007ffe1ff */
[----:B------:R-:W-:Y:S01]  /*3ce0*/  FFMA.FTZ R26, R139, -R218, R26 ;  /* 0x800000da8b1a7223 */ /* 0x000fe2000001001a */
[----:B------:R-:W-:Y:S01]  /*3cf0*/  ISETP.GE.AND P5, PT, R129, RZ, PT ;  /* 0x000000ff8100720c */ /* 0x000fe20003fa6270 */
[----:B------:R-:W-:Y:S01]  /*3d00*/  FFMA.FTZ R238, R4, UR24, -R118 ;  /* 0x0000001804ee7c23 */ /* 0x000fe20008010876 */
[----:B------:R-:W-:Y:S01]  /*3d10*/  ISETP.GE.AND P1, PT, R249, RZ, PT ;  /* 0x000000fff900720c */ /* 0x000fe20003f26270 */
[----:B------:R-:W-:Y:S01]  /*3d20*/  FFMA.FTZ R241, R8, UR24, -R6 ;  /* 0x0000001808f17c23 */ /* 0x000fe20008010806 */
[----:B------:R-:W-:Y:S02]  /*3d30*/  @P2 FSEL R14, R14, -INF , !P0 ;  /* 0xff8000000e0e2808 */ /* 0x000fe40004000000 */
[----:B------:R-:W-:Y:S01]  /*3d40*/  I2FP.F32.S32 R131, R248 ;  /* 0x000000f800837245 */ /* 0x000fe20000201400 */
[----:B------:R-:W-:Y:S01]  /*3d50*/  MUFU.EX2 R238, R238 ;  /* 0x000000ee00ee7308 */ /* 0x000fe20000000800 */
[C---:B-1----:R-:W-:Y:S01]  /*3d60*/  VIADD R252, R117.reuse, 0xfffffff0 ;  /* 0xfffffff075fc7836 */ /* 0x042fe20000000000 */
[----:B------:R-:W-:Y:S01]  /*3d70*/  @!P6 IADD3 R243, -R117, -0x17, RZ ;  /* 0xffffffe975f3e810 */ /* 0x000fe20007ffe1ff */
[----:B------:R-:W-:Y:S01]  /*3d80*/  FFMA.FTZ R246, R14, UR24, -R5 ;  /* 0x000000180ef67c23 */ /* 0x000fe20008010805 */
[CC--:B------:R-:W-:Y:S01]  /*3d90*/  FFMA.FTZ R16, R131.reuse, -R218.reuse, R16 ;  /* 0x800000da83107223 */ /* 0x0c0fe20000010010 */
[----:B------:R-:W-:Y:S01]  /*3da0*/  @P2 FSEL R12, R12, -INF , !P0 ;  /* 0xff8000000c0c2808 */ /* 0x000fe20004000000 */
[-C--:B------:R-:W-:Y:S01]  /*3db0*/  FFMA.FTZ R22, R131, -R218.reuse, R22 ;  /* 0x800000da83167223 */ /* 0x080fe20000010016 */
[C---:B------:R-:W-:Y:S03]  /*3dc0*/  @!P5 IADD3 R129, -R117.reuse, 0x11, RZ ;  /* 0x000000117581d810 */ /* 0x040fe60007ffe1ff */
[----:B------:R-:W-:Y:S01]  /*3dd0*/  MUFU.EX2 R241, R241 ;  /* 0x000000f100f17308 */ /* 0x000fe20000000800 */
[----:B------:R-:W-:Y:S01]  /*3de0*/  @!P1 IADD3 R249, -R117, 0x9, RZ ;  /* 0x0000000975f99810 */ /* 0x000fe20007ffe1ff */
[----:B------:R-:W-:Y:S01]  /*3df0*/  FFMA.FTZ R244, R12, UR24, -R6 ;  /* 0x000000180cf47c23 */ /* 0x000fe20008010806 */
[----:B------:R-:W-:Y:S02]  /*3e00*/  ISETP.GE.AND P6, PT, R252, RZ, PT ;  /* 0x000000fffc00720c */ /* 0x000fe40003fc6270 */
[----:B------:R-:W-:Y:S02]  /*3e10*/  ISETP.GE.AND P5, PT, R133, RZ, PT ;  /* 0x000000ff8500720c */ /* 0x000fe40003fa6270 */
[----:B------:R-:W-:Y:S03]  /*3e20*/  I2FP.F32.S32 R14, R129 ;  /* 0x00000081000e7245 */ /* 0x000fe60000201400 */
[----:B------:R-:W-:Y:S01]  /*3e30*/  MUFU.EX2 R244, R244 ;  /* 0x000000f400f47308 */ /* 0x000fe20000000800 */
[----:B------:R-:W-:Y:S01]  /*3e40*/  @P2 VIADD R129, R125, 0x11 ;  /* 0x000000117d812836 */ /* 0x000fe20000000000 */
[----:B------:R-:W-:Y:S02]  /*3e50*/  I2FP.F32.S32 R10, R243 ;  /* 0x000000f3000a7245 */ /* 0x000fe40000201400 */
[----:B------:R-:W-:Y:S01]  /*3e60*/  I2FP.F32.S32 R134, R249 ;  /* 0x000000f900867245 */ /* 0x000fe20000201400 */
[-C--:B------:R-:W-:Y:S01]  /*3e70*/  FFMA.FTZ R21, R14, -R218.reuse, R21 ;  /* 0x800000da0e157223 */ /* 0x080fe20000010015 */
[----:B------:R-:W-:Y:S01]  /*3e80*/  @P2 FSEL R16, R16, -INF , !P0 ;  /* 0xff80000010102808 */ /* 0x000fe20004000000 */
[-C--:B------:R-:W-:Y:S03]  /*3e90*/  FFMA.FTZ R13, R10, -R218.reuse, R13 ;  /* 0x800000da0a0d7223 */ /* 0x080fe6000001000d */
[----:B------:R1:W-:Y:S01]  /*3ea0*/  MUFU.EX2 R243, R251 ;  /* 0x000000fb00f37308 */ /* 0x0003e20000000800 */
[----:B------:R-:W-:Y:S01]  /*3eb0*/  @P2 FSEL R18, R18, -INF , !P0 ;  /* 0xff80000012122808 */ /* 0x000fe20004000000 */
[C---:B------:R-:W-:Y:S01]  /*3ec0*/  FFMA.FTZ R17, R134.reuse, -R218, R17 ;  /* 0x800000da86117223 */ /* 0x040fe20000010011 */
[----:B------:R-:W-:Y:S01]  /*3ed0*/  @P2 ISETP.GE.AND P0, PT, R129, R226, PT ;  /* 0x000000e28100220c */ /* 0x000fe20003f06270 */
[-C--:B------:R-:W-:Y:S01]  /*3ee0*/  FFMA.FTZ R23, R134, -R218.reuse, R23 ;  /* 0x800000da86177223 */ /* 0x080fe20000010017 */
[----:B------:R-:W-:Y:S01]  /*3ef0*/  @P2 FSEL R13, R13, -INF , !P4 ;  /* 0xff8000000d0d2808 */ /* 0x000fe20006000000 */
[----:B------:R-:W-:Y:S01]  /*3f00*/  @P2 VIADD R249, R125, 0x10 ;  /* 0x000000107df92836 */ /* 0x000fe20000000000 */
[----:B------:R-:W-:Y:S01]  /*3f10*/  @P2 FSEL R21, R21, -INF , !P0 ;  /* 0xff80000015152808 */ /* 0x000fe20004000000 */
[----:B------:R-:W-:Y:S01]  /*3f20*/  FFMA.FTZ R27, R10, -R218, R27 ;  /* 0x800000da0a1b7223 */ /* 0x000fe2000001001b */
[----:B------:R-:W-:Y:S01]  /*3f30*/  @P2 FSEL R15, R15, -INF , !P4 ;  /* 0xff8000000f0f2808 */ /* 0x000fe20006000000 */
[--C-:B------:R-:W-:Y:S01]  /*3f40*/  FFMA.FTZ R248, R16, UR24, -R118.reuse ;  /* 0x0000001810f87c23 */ /* 0x100fe20008010876 */
[----:B------:R-:W-:Y:S01]  /*3f50*/  @P2 FSEL R17, R17, -INF , !P4 ;  /* 0xff80000011112808 */ /* 0x000fe20006000000 */
[--C-:B------:R-:W-:Y:S01]  /*3f60*/  FFMA.FTZ R131, R21, UR24, -R118.reuse ;  /* 0x0000001815837c23 */ /* 0x100fe20008010876 */
[----:B------:R-:W-:Y:S01]  /*3f70*/  @!P6 IADD3 R252, -R117, 0x10, RZ ;  /* 0x0000001075fce810 */ /* 0x000fe20007ffe1ff */
[----:B------:R-:W-:Y:S01]  /*3f80*/  FFMA.FTZ R250, R18, UR24, -R119 ;  /* 0x0000001812fa7c23 */ /* 0x000fe20008010877 */
[----:B------:R-:W-:Y:S01]  /*3f90*/  @P2 FSEL R19, R19, -INF , !P4 ;  /* 0xff80000013132808 */ /* 0x000fe20006000000 */
[----:B------:R-:W-:Y:S01]  /*3fa0*/  MUFU.EX2 R248, R248 ;  /* 0x000000f800f87308 */ /* 0x000fe20000000800 */
[----:B------:R-:W-:Y:S01]  /*3fb0*/  @!P5 IADD3 R133, -R117, -0x10, RZ ;  /* 0xfffffff07585d810 */ /* 0x000fe20007ffe1ff */
[----:B-1----:R-:W-:Y:S01]  /*3fc0*/  FFMA.FTZ R251, R17, UR24, -R118 ;  /* 0x0000001811fb7c23 */ /* 0x002fe20008010876 */
[----:B------:R-:W-:Y:S01]  /*3fd0*/  ISETP.GE.AND P4, PT, R135, RZ, PT ;  /* 0x000000ff8700720c */ /* 0x000fe20003f86270 */
[----:B------:R-:W-:Y:S01]  /*3fe0*/  FFMA.FTZ R245, R13, UR24, -R6 ;  /* 0x000000180df57c23 */ /* 0x000fe20008010806 */
[----:B------:R-:W-:Y:S01]  /*3ff0*/  IADD3 R184, P1, R211, R216, RZ ;  /* 0x000000d8d3b87210 */ /* 0x000fe20007f3e0ff */
[----:B------:R-:W-:Y:S01]  /*4000*/  FFMA.FTZ R247, R15, UR24, -R5 ;  /* 0x000000180ff77c23 */ /* 0x000fe20008010805 */
[----:B------:R-:W-:Y:S01]  /*4010*/  I2FP.F32.S32 R7, R252 ;  /* 0x000000fc00077245 */ /* 0x000fe20000201400 */
[--C-:B------:R-:W-:Y:S01]  /*4020*/  FFMA.FTZ R252, R19, UR24, -R119.reuse ;  /* 0x0000001813fc7c23 */ /* 0x100fe20008010877 */
[----:B------:R-:W-:Y:S01]  /*4030*/  I2FP.F32.S32 R21, R133 ;  /* 0x0000008500157245 */ /* 0x000fe20000201400 */
[----:B------:R-:W1:Y:S01]  /*4040*/  MUFU.EX2 R251, R251 ;  /* 0x000000fb00fb7308 */ /* 0x000e620000000800 */
[----:B------:R-:W-:Y:S01]  /*4050*/  @P2 FSEL R23, R23, -INF , !P0 ;  /* 0xff80000017172808 */ /* 0x000fe20004000000 */
[-C--:B------:R-:W-:Y:S01]  /*4060*/  FFMA.FTZ R20, R7, -R218.reuse, R20 ;  /* 0x800000da07147223 */ /* 0x080fe20000010014 */
[----:B------:R-:W-:Y:S01]  /*4070*/  IADD3.X R185, R210, R217, RZ, P1, !PT ;  /* 0x000000d9d2b97210 */ /* 0x000fe20000ffe4ff */
[----:B------:R-:W-:Y:S01]  /*4080*/  FFMA.FTZ R24, R21, -R218, R24 ;  /* 0x800000da15187223 */ /* 0x000fe20000010018 */
[----:B------:R-:W-:Y:S01]  /*4090*/  @P2 ISETP.GE.AND P1, PT, R249, R226, PT ;  /* 0x000000e2f900220c */ /* 0x000fe20003f26270 */
[--C-:B------:R-:W-:Y:S01]  /*40a0*/  FFMA.FTZ R134, R23, UR24, -R119.reuse ;  /* 0x0000001817867c23 */ /* 0x100fe20008010877 */
[C---:B------:R-:W-:Y:S01]  /*40b0*/  VIADD R23, R117.reuse, 0xffffffe8 ;  /* 0xffffffe875177836 */ /* 0x040fe20000000000 */
[----:B------:R-:W-:Y:S01]  /*40c0*/  @!P4 IADD3 R135, -R117, -0xf, RZ ;  /* 0xfffffff17587c810 */ /* 0x000fe20007ffe1ff */
[----:B------:R-:W2:Y:S01]  /*40d0*/  LDG.E R249, desc[UR16][R184.64] ;  /* 0x00000010b8f97981 */ /* 0x000ea2000c1e1900 */
[----:B------:R-:W-:Y:S01]  /*40e0*/  @P2 FSEL R22, R22, -INF , !P1 ;  /* 0xff80000016162808 */ /* 0x000fe20004800000 */
[-C--:B------:R-:W-:Y:S01]  /*40f0*/  FFMA.FTZ R34, R7, -R218.reuse, R34 ;  /* 0x800000da07227223 */ /* 0x080fe20000010022 */
[----:B------:R-:W-:Y:S01]  /*4100*/  @P2 FSEL R20, R20, -INF , !P1 ;  /* 0xff80000014142808 */ /* 0x000fe20004800000 */
[----:B------:R-:W3:Y:S01]  /*4110*/  LDG.E R129, desc[UR16][R184.64+0x20] ;  /* 0x00002010b8817981 */ /* 0x000ee2000c1e1900 */
[----:B------:R-:W-:Y:S01]  /*4120*/  @P2 FSEL R24, R24, -INF , !P1 ;  /* 0xff80000018182808 */ /* 0x000fe20004800000 */
[----:B------:R-:W-:Y:S01]  /*4130*/  FFMA.FTZ R138, R22, UR24, -R119 ;  /* 0x00000018168a7c23 */ /* 0x000fe20008010877 */
[----:B------:R-:W-:Y:S01]  /*4140*/  @P2 FSEL R26, R26, -INF , !P1 ;  /* 0xff8000001a1a2808 */ /* 0x000fe20004800000 */
[----:B------:R-:W5:Y:S01]  /*4150*/  LDG.E R137, desc[UR16][R184.64+0x80] ;  /* 0x00008010b8897981 */ /* 0x000f62000c1e1900 */
[----:B------:R-:W-:Y:S01]  /*4160*/  ISETP.GE.AND P1, PT, R23, RZ, PT ;  /* 0x000000ff1700720c */ /* 0x000fe20003f26270 */
[----:B------:R-:W-:Y:S01]  /*4170*/  MUFU.EX2 R250, R250 ;  /* 0x000000fa00fa7308 */ /* 0x000fe20000000800 */
[----:B------:R-:W-:Y:S01]  /*4180*/  I2FP.F32.S32 R22, R135 ;  /* 0x0000008700167245 */ /* 0x000fe20000201400 */
[----:B------:R-:W-:Y:S01]  /*4190*/  FFMA.FTZ R122, R26, UR24, -R5 ;  /* 0x000000181a7a7c23 */ /* 0x000fe20008010805 */
[----:B------:R-:W-:Y:S01]  /*41a0*/  @P2 IADD3 R26, R125, 0x18, RZ ;  /* 0x000000187d1a2810 */ /* 0x000fe20007ffe0ff */
[----:B------:R4:W5:Y:S01]  /*41b0*/  LDG.E R135, desc[UR16][R184.64+0xa0] ;  /* 0x0000a010b8877981 */ /* 0x000962000c1e1900 */
[----:B------:R-:W-:Y:S01]  /*41c0*/  @P2 FSEL R27, R27, -INF , !P0 ;  /* 0xff8000001b1b2808 */ /* 0x000fe20004000000 */
[-C--:B------:R-:W-:Y:S01]  /*41d0*/  FFMA.FTZ R25, R22, -R218.reuse, R25 ;  /* 0x800000da16197223 */ /* 0x080fe20000010019 */
[-C--:B------:R-:W-:Y:S03]  /*41e0*/  FFMA.FTZ R30, R21, -R218.reuse, R30 ;  /* 0x800000da151e7223 */ /* 0x080fe6000001001e */
[----:B------:R-:W4:Y:S01]  /*41f0*/  MUFU.EX2 R252, R252 ;  /* 0x000000fc00fc7308 */ /* 0x000f220000000800 */
[----:B------:R-:W-:Y:S01]  /*4200*/  FFMA.FTZ R35, R14, -R218, R35 ;  /* 0x800000da0e237223 */ /* 0x000fe20000010023 */
[----:B-1----:R-:W-:Y:S01]  /*4210*/  F2FP.BF16.F32.PACK_AB R21, R251, R248 ;  /* 0x000000f8fb15723e */ /* 0x002fe200000010ff */
[----:B------:R-:W-:Y:S01]  /*4220*/  FFMA.FTZ R130, R20, UR24, -R118 ;  /* 0x0000001814827c23 */ /* 0x000fe20008010876 */
[----:B------:R-:W-:Y:S01]  /*4230*/  @!P1 IADD3 R23, -R117, 0x18, RZ ;  /* 0x0000001875179810 */ /* 0x000fe20007ffe1ff */
[----:B------:R-:W-:Y:S01]  /*4240*/  FFMA.FTZ R27, R27, UR24, -R5 ;  /* 0x000000181b1b7c23 */ /* 0x000fe20008010805 */
[----:B------:R-:W-:Y:S01]  /*4250*/  @P2 FSEL R25, R25, -INF , !P0 ;  /* 0xff80000019192808 */ /* 0x000fe20004000000 */
[----:B------:R-:W-:Y:S01]  /*4260*/  FFMA.FTZ R31, R22, -R218, R31 ;  /* 0x800000da161f7223 */ /* 0x000fe2000001001f */
[-C--:B------:R-:W-:Y:S01]  /*4270*/  @P2 ISETP.GE.AND P0, PT, R26, R226.reuse, PT ;  /* 0x000000e21a00220c */ /* 0x080fe20003f06270 */
[----:B------:R-:W-:Y:S01]  /*4280*/  @P2 VIADD R26, R125, 0x19 ;  /* 0x000000197d1a2836 */ /* 0x000fe20000000000 */
[----:B------:R-:W-:Y:S01]  /*4290*/  I2FP.F32.S32 R23, R23 ;  /* 0x0000001700177245 */ /* 0x000fe20000201400 */
[----:B------:R-:W-:Y:S01]  /*42a0*/  FFMA.FTZ R139, R25, UR24, -R6 ;  /* 0x00000018198b7c23 */ /* 0x000fe20008010806 */
[----:B------:R-:W-:Y:S01]  /*42b0*/  @P2 FSEL R28, R28, -INF , !P0 ;  /* 0xff8000001c1c2808 */ /* 0x000fe20004000000 */
[----:B------:R-:W-:Y:S01]  /*42c0*/  VIADD R25, R117, 0xffffffe7 ;  /* 0xffffffe775197836 */ /* 0x000fe20000000000 */
[----:B------:R-:W-:Y:S01]  /*42d0*/  @P2 ISETP.GE.AND P1, PT, R26, R226, PT ;  /* 0x000000e21a00220c */ /* 0x000fe20003f26270 */
[----:B------:R-:W-:Y:S01]  /*42e0*/  FFMA.FTZ R32, R23, -R218, R32 ;  /* 0x800000da17207223 */ /* 0x000fe20000010020 */
[----:B------:R-:W-:Y:S01]  /*42f0*/  @P2 FSEL R34, R34, -INF , !P0 ;  /* 0xff80000022222808 */ /* 0x000fe20004000000 */
[----:B------:R-:W-:Y:S01]  /*4300*/  FFMA.FTZ R26, R28, UR24, -R6 ;  /* 0x000000181c1a7c23 */ /* 0x000fe20008010806 */
[----:B------:R-:W-:Y:S01]  /*4310*/  ISETP.GE.AND P4, PT, R25, RZ, PT ;  /* 0x000000ff1900720c */ /* 0x000fe20003f86270 */
[----:B------:R1:W-:Y:S01]  /*4320*/  MUFU.EX2 R133, R138 ;  /* 0x0000008a00857308 */ /* 0x0003e20000000800 */
[----:B------:R-:W-:Y:S02]  /*4330*/  @P2 FSEL R32, R32, -INF , !P0 ;  /* 0xff80000020202808 */ /* 0x000fe40004000000 */
[----:B------:R-:W-:Y:S02]  /*4340*/  @P2 FSEL R30, R30, -INF , !P0 ;  /* 0xff8000001e1e2808 */ /* 0x000fe40004000000 */
[----:B------:R-:W-:Y:S01]  /*4350*/  @P2 FSEL R35, R35, -INF , !P1 ;  /* 0xff80000023232808 */ /* 0x000fe20004800000 */
[----:B------:R-:W-:Y:S01]  /*4360*/  FFMA.FTZ R23, R32, UR24, -R118 ;  /* 0x0000001820177c23 */ /* 0x000fe20008010876 */
[----:B------:R-:W-:Y:S03]  /*4370*/  F2FP.BF16.F32.PACK_AB R22, R243, R242 ;  /* 0x000000f2f316723e */ /* 0x000fe600000010ff */
[----:B------:R4:W-:Y:S01]  /*4380*/  MUFU.EX2 R125, R26 ;  /* 0x0000001a007d7308 */ /* 0x0009e20000000800 */
[----:B------:R-:W-:Y:S02]  /*4390*/  @P2 FSEL R29, R29, -INF , !P1 ;  /* 0xff8000001d1d2808 */ /* 0x000fe40004800000 */
[----:B------:R-:W-:Y:S02]  /*43a0*/  @P2 FSEL R31, R31, -INF , !P1 ;  /* 0xff8000001f1f2808 */ /* 0x000fe40004800000 */
[----:B------:R-:W-:Y:S02]  /*43b0*/  @!P4 IADD3 R25, -R117, 0x19, RZ ;  /* 0x000000197519c810 */ /* 0x000fe40007ffe1ff */
[----:B------:R-:W-:Y:S03]  /*43c0*/  LEA R117, R181, UR6, 0x1 ;  /* 0x00000006b5757c11 */ /* 0x000fe6000f8e08ff */
[----:B------:R4:W-:Y:S01]  /*43d0*/  MUFU.EX2 R127, R23 ;  /* 0x00000017007f7308 */ /* 0x0009e20000000800 */
[----:B------:R-:W-:Y:S01]  /*43e0*/  I2FP.F32.S32 R25, R25 ;  /* 0x0000001900197245 */ /* 0x000fe20000201400 */
[--C-:B-1----:R-:W-:Y:S01]  /*43f0*/  FFMA.FTZ R138, R24, UR24, -R6.reuse ;  /* 0x00000018188a7c23 */ /* 0x102fe20008010806 */
[----:B------:R-:W-:Y:S01]  /*4400*/  FFMA.FTZ R6, R29, UR24, -R6 ;  /* 0x000000181d067c23 */ /* 0x000fe20008010806 */
[----:B------:R-:W-:Y:S01]  /*4410*/  IMAD.IADD R121, R2, 0x1, R117 ;  /* 0x0000000102797824 */ /* 0x000fe200078e0275 */
[----:B------:R-:W-:Y:S01]  /*4420*/  SEL R182, R212, 0xffffffc0, !P3 ;  /* 0xffffffc0d4b67807 */ /* 0x000fe20005800000 */
[----:B------:R-:W-:Y:S01]  /*4430*/  FFMA.FTZ R33, R25, -R218, R33 ;  /* 0x800000da19217223 */ /* 0x000fe20000010021 */
[----:B------:R-:W-:Y:S03]  /*4440*/  FFMA.FTZ R25, R30, UR24, -R5 ;  /* 0x000000181e197c23 */ /* 0x000fe60008010805 */
[----:B------:R-:W1:Y:S01]  /*4450*/  MUFU.EX2 R245, R245 ;  /* 0x000000f500f57308 */ /* 0x000e620000000800 */
[--C-:B----4-:R-:W-:Y:S01]  /*4460*/  FFMA.FTZ R26, R34, UR24, -R119.reuse ;  /* 0x00000018221a7c23 */ /* 0x110fe20008010877 */
[----:B------:R-:W-:Y:S01]  /*4470*/  F2FP.BF16.F32.PACK_AB R34, R239, R236 ;  /* 0x000000ecef22723e */ /* 0x000fe200000010ff */
[----:B------:R-:W-:Y:S01]  /*4480*/  FFMA.FTZ R119, R35, UR24, -R119 ;  /* 0x0000001823777c23 */ /* 0x000fe20008010877 */
[----:B------:R-:W-:Y:S01]  /*4490*/  @P2 FSEL R33, R33, -INF , !P1 ;  /* 0xff80000021212808 */ /* 0x000fe20004800000 */
[----:B------:R-:W-:Y:S01]  /*44a0*/  FFMA.FTZ R5, R31, UR24, -R5 ;  /* 0x000000181f057c23 */ /* 0x000fe20008010805 */
[----:B------:R-:W-:Y:S01]  /*44b0*/  IMAD.IADD R120, R182, 0x1, R117 ;  /* 0x00000001b6787824 */ /* 0x000fe200078e0275 */
[----:B------:R-:W-:Y:S03]  /*44c0*/  STS [R203+0xe400], R34 ;  /* 0x00e40022cb007388 */ /* 0x000fe60000000800 */
[----:B------:R4:W-:Y:S01]  /*44d0*/  MUFU.EX2 R185, R26 ;  /* 0x0000001a00b97308 */ /* 0x0009e20000000800 */
[----:B------:R-:W-:Y:S01]  /*44e0*/  F2FP.BF16.F32.PACK_AB R23, R237, R238 ;  /* 0x000000eeed17723e */ /* 0x000fe200000010ff */
[----:B------:R-:W-:Y:S01]  /*44f0*/  FFMA.FTZ R118, R33, UR24, -R118 ;  /* 0x0000001821767c23 */ /* 0x000fe20008010876 */
[----:B------:R-:W-:Y:S02]  /*4500*/  F2FP.BF16.F32.PACK_AB R33, R252, R250 ;  /* 0x000000fafc21723e */ /* 0x000fe400000010ff */
[----:B------:R-:W-:Y:S01]  /*4510*/  ISETP.GE.AND P6, PT, R224, 0x1, PT ;  /* 0x00000001e000780c */ /* 0x000fe20003fc6270 */
[----:B------:R4:W-:Y:S04]  /*4520*/  STS [R203+0xe000], R23 ;  /* 0x00e00017cb007388 */ /* 0x0009e80000000800 */
[----:B------:R-:W-:Y:S01]  /*4530*/  MUFU.EX2 R246, R246 ;  /* 0x000000f600f67308 */ /* 0x000fe20000000800 */
[----:B-1----:R-:W-:Y:S01]  /*4540*/  F2FP.BF16.F32.PACK_AB R31, R245, R244 ;  /* 0x000000f4f51f723e */ /* 0x002fe200000010ff */
[----:B------:R1:W-:Y:S04]  /*4550*/  STS [R208+0xe000], R21 ;  /* 0x00e00015d0007388 */ /* 0x0003e80000000800 */
[----:B------:R-:W-:Y:S04]  /*4560*/  STS [R208+0xe400], R33 ;  /* 0x00e40021d0007388 */ /* 0x000fe80000000800 */
[----:B------:R-:W1:Y:S01]  /*4570*/  MUFU.EX2 R247, R247 ;  /* 0x000000f700f77308 */ /* 0x000e620000000800 */
[----:B----4-:R-:W-:Y:S01]  /*4580*/  F2FP.BF16.F32.PACK_AB R26, R240, R241 ;  /* 0x000000f1f01a723e */ /* 0x010fe200000010ff */
[----:B------:R4:W-:Y:S04]  /*4590*/  STS [R203+0xf400], R22 ;  /* 0x00f40016cb007388 */ /* 0x0009e80000000800 */
[----:B------:R4:W-:Y:S04]  /*45a0*/  STS [R203+0xf000], R26 ;  /* 0x00f0001acb007388 */ /* 0x0009e80000000800 */
[----:B------:R-:W-:Y:S01]  /*45b0*/  MUFU.EX2 R130, R130 ;  /* 0x0000008200827308 */ /* 0x000fe20000000800 */
[----:B------:R-:W-:Y:S09]  /*45c0*/  STS [R208+0xf000], R31 ;  /* 0x00f0001fd0007388 */ /* 0x000ff20000000800 */
[----:B------:R-:W4:Y:S01]  /*45d0*/  MUFU.EX2 R131, R131 ;  /* 0x0000008300837308 */ /* 0x000f220000000800 */
[----:B-1----:R-:W-:Y:S05]  /*45e0*/  F2FP.BF16.F32.PACK_AB R29, R247, R246 ;  /* 0x000000f6f71d723e */ /* 0x002fea00000010ff */
[----:B------:R-:W-:Y:S04]  /*45f0*/  STS [R208+0xf400], R29 ;  /* 0x00f4001dd0007388 */ /* 0x000fe80000000800 */
[----:B------:R-:W1:Y:S10]  /*4600*/  MUFU.EX2 R134, R134 ;  /* 0x0000008600867308 */ /* 0x000e740000000800 */
[----:B------:R4:W-:Y:S10]  /*4610*/  MUFU.EX2 R123, R27 ;  /* 0x0000001b007b7308 */ /* 0x0009f40000000800 */
[----:B------:R1:W-:Y:S10]  /*4620*/  MUFU.EX2 R183, R25 ;  /* 0x0000001900b77308 */ /* 0x0003f40000000800 */
[----:B------:R-:W1:Y:S01]  /*4630*/  MUFU.EX2 R184, R118 ;  /* 0x0000007600b87308 */ /* 0x000e620000000800 */
[----:B----4-:R-:W-:Y:S05]  /*4640*/  F2FP.BF16.F32.PACK_AB R27, R131, R130 ;  /* 0x00000082831b723e */ /* 0x010fea00000010ff */
[----:B------:R-:W-:Y:S04]  /*4650*/  STS [R207+0xe000], R27 ;  /* 0x00e0001bcf007388 */ /* 0x000fe80000000800 */
[----:B------:R-:W4:Y:S01]  /*4660*/  MUFU.EX2 R132, R119 ;  /* 0x0000007700847308 */ /* 0x000f220000000800 */
[----:B-1----:R-:W-:Y:S05]  /*4670*/  F2FP.BF16.F32.PACK_AB R25, R134, R133 ;  /* 0x000000858619723e */ /* 0x002fea00000010ff */
[----:B------:R-:W-:Y:S04]  /*4680*/  STS [R207+0xe400], R25 ;  /* 0x00e40019cf007388 */ /* 0x000fe80000000800 */
[----:B------:R-:W-:Y:S01]  /*4690*/  MUFU.EX2 R138, R138 ;  /* 0x0000008a008a7308 */ /* 0x000fe20000000800 */
[----:B------:R-:W-:Y:S05]  /*46a0*/  F2FP.BF16.F32.PACK_AB R23, R184, R127 ;  /* 0x0000007fb817723e */ /* 0x000fea00000010ff */
[----:B------:R-:W-:Y:S04]  /*46b0*/  STS [R209+0xe000], R23 ;  /* 0x00e00017d1007388 */ /* 0x000fe80000000800 */
[----:B------:R-:W1:Y:S01]  /*46c0*/  MUFU.EX2 R139, R139 ;  /* 0x0000008b008b7308 */ /* 0x000e620000000800 */
[----:B----4-:R-:W-:Y:S05]  /*46d0*/  F2FP.BF16.F32.PACK_AB R21, R132, R185 ;  /* 0x000000b98415723e */ /* 0x010fea00000010ff */
[----:B------:R-:W-:Y:S04]  /*46e0*/  STS [R209+0xe400], R21 ;  /* 0x00e40015d1007388 */ /* 0x000fe80000000800 */
[----:B------:R-:W4:Y:S10]  /*46f0*/  MUFU.EX2 R122, R122 ;  /* 0x0000007a007a7308 */ /* 0x000f340000000800 */
[----:B------:R-:W4:Y:S01]  /*4700*/  MUFU.EX2 R126, R6 ;  /* 0x00000006007e7308 */ /* 0x000f220000000800 */
[----:B-1----:R-:W-:Y:S05]  /*4710*/  F2FP.BF16.F32.PACK_AB R34, R139, R138 ;  /* 0x0000008a8b22723e */ /* 0x002fea00000010ff */
[----:B------:R-:W-:Y:S04]  /*4720*/  STS [R207+0xf000], R34 ;  /* 0x00f00022cf007388 */ /* 0x000fe80000000800 */
[----:B------:R-:W1:Y:S01]  /*4730*/  MUFU.EX2 R128, R5 ;  /* 0x0000000500807308 */ /* 0x000e620000000800 */
[----:B----4-:R-:W-:Y:S05]  /*4740*/  F2FP.BF16.F32.PACK_AB R30, R123, R122 ;  /* 0x0000007a7b1e723e */ /* 0x010fea00000010ff */
[----:B------:R-:W-:Y:S01]  /*4750*/  STS [R207+0xf400], R30 ;  /* 0x00f4001ecf007388 */ /* 0x000fe20000000800 */
[----:B------:R-:W-:Y:S05]  /*4760*/  F2FP.BF16.F32.PACK_AB R22, R126, R125 ;  /* 0x0000007d7e16723e */ /* 0x000fea00000010ff */
[----:B------:R-:W-:Y:S01]  /*4770*/  STS [R209+0xf000], R22 ;  /* 0x00f00016d1007388 */ /* 0x000fe20000000800 */
[----:B-1----:R-:W-:Y:S05]  /*4780*/  F2FP.BF16.F32.PACK_AB R26, R128, R183 ;  /* 0x000000b7801a723e */ /* 0x002fea00000010ff */
[----:B------:R-:W-:Y:S04]  /*4790*/  STS [R209+0xf400], R26 ;  /* 0x00f4001ad1007388 */ /* 0x000fe80000000800 */
[----:B------:R-:W1:Y:S08]  /*47a0*/  LDSM.16.M88.4 R100, [R117+0x4000] ;  /* 0x004000007564783b */ /* 0x000e700000000200 */
[----:B------:R-:W4:Y:S08]  /*47b0*/  LDSM.16.M88.4 R104, [R117+0x5000] ;  /* 0x005000007568783b */ /* 0x000f300000000200 */
[----:B------:R-:W2:Y:S08]  /*47c0*/  LDSM.16.M88.4 R108, [R121+0x4000] ;  /* 0x00400000796c783b */ /* 0x000eb00000000200 */
[----:B------:R4:W3:Y:S08]  /*47d0*/  LDSM.16.M88.4 R112, [R121+0x5000] ;  /* 0x005000007970783b */ /* 0x0008f00000000200 */
[----:B------:R-:W-:Y:S01]  /*47e0*/  LDSM.16.M88.4 R116, [R120+0x5000] ;  /* 0x005000007874783b */ /* 0x000fe20000000200 */
[-C--:B-1----:R-:W-:Y:S03]  /*47f0*/  HMMA.16816.F32.BF16 R4, R100, R140.reuse, RZ ;  /* 0x0000008c6404723c */ /* 0x082fe600000418ff */
[----:B----4-:R-:W-:Y:S03]  /*4800*/  IMAD.IADD R121, R182, 0x1, R121 ;  /* 0x00000001b6797824 */ /* 0x010fe600078e0279 */
[C---:B------:R-:W-:Y:S06]  /*4810*/  HMMA.16816.F32.BF16 R8, R104.reuse, R140, RZ ;  /* 0x0000008c6808723c */ /* 0x040fec00000418ff */
[-C--:B------:R-:W-:Y:S06]  /*4820*/  HMMA.16816.F32.BF16 R12, R104, R142.reuse, RZ ;  /* 0x0000008e680c723c */ /* 0x080fec00000418ff */
[C---:B------:R-:W-:Y:S06]  /*4830*/  HMMA.16816.F32.BF16 R16, R100.reuse, R142, RZ ;  /* 0x0000008e6410723c */ /* 0x040fec00000418ff */
[-C--:B------:R-:W-:Y:S06]  /*4840*/  HMMA.16816.F32.BF16 R20, R100, R144.reuse, RZ ;  /* 0x000000906414723c */ /* 0x080fec00000418ff */
[C---:B------:R-:W-:Y:S06]  /*4850*/  HMMA.16816.F32.BF16 R24, R104.reuse, R144, RZ ;  /* 0x000000906818723c */ /* 0x040fec00000418ff */
[-C--:B------:R-:W-:Y:S01]  /*4860*/  HMMA.16816.F32.BF16 R28, R104, R146.reuse, RZ ;  /* 0x00000092681c723c */ /* 0x080fe200000418ff */
[----:B------:R-:W1:Y:S05]  /*4870*/  LDSM.16.M88.4 R104, [R120+0x4000] ;  /* 0x004000007868783b */ /* 0x000e6a0000000200 */
[----:B------:R-:W-:Y:S03]  /*4880*/  HMMA.16816.F32.BF16 R32, R100, R146, RZ ;  /* 0x000000926420723c */ /* 0x000fe600000418ff */
[----:B------:R-:W4:Y:S03]  /*4890*/  LDSM.16.M88.4 R100, [R121+0x4000] ;  /* 0x004000007964783b */ /* 0x000f260000000200 */
[-C--:B--2---:R-:W-:Y:S06]  /*48a0*/  HMMA.16816.F32.BF16 R4, R108, R148.reuse, R4 ;  /* 0x000000946c04723c */ /* 0x084fec0000041804 */
[C---:B---3--:R-:W-:Y:S06]  /*48b0*/  HMMA.16816.F32.BF16 R8, R112.reuse, R148, R8 ;  /* 0x000000947008723c */ /* 0x048fec0000041808 */
[-C--:B------:R-:W-:Y:S06]  /*48c0*/  HMMA.16816.F32.BF16 R12, R112, R150.reuse, R12 ;  /* 0x00000096700c723c */ /* 0x080fec000004180c */
[C---:B------:R-:W-:Y:S06]  /*48d0*/  HMMA.16816.F32.BF16 R16, R108.reuse, R150, R16 ;  /* 0x000000966c10723c */ /* 0x040fec0000041810 */
[-C--:B------:R-:W-:Y:S06]  /*48e0*/  HMMA.16816.F32.BF16 R20, R108, R152.reuse, R20 ;  /* 0x000000986c14723c */ /* 0x080fec0000041814 */
[C---:B------:R-:W-:Y:S06]  /*48f0*/  HMMA.16816.F32.BF16 R24, R112.reuse, R152, R24 ;  /* 0x000000987018723c */ /* 0x040fec0000041818 */
[-C--:B------:R-:W-:Y:S01]  /*4900*/  HMMA.16816.F32.BF16 R28, R112, R154.reuse, R28 ;  /* 0x0000009a701c723c */ /* 0x080fe2000004181c */
[----:B------:R-:W2:Y:S05]  /*4910*/  LDSM.16.M88.4 R112, [R121+0x5000] ;  /* 0x005000007970783b */ /* 0x000eaa0000000200 */
[----:B------:R-:W-:Y:S06]  /*4920*/  HMMA.16816.F32.BF16 R32, R108, R154, R32 ;  /* 0x0000009a6c20723c */ /* 0x000fec0000041820 */
[-C--:B-1----:R-:W-:Y:S06]  /*4930*/  HMMA.16816.F32.BF16 R4, R104, R156.reuse, R4 ;  /* 0x0000009c6804723c */ /* 0x082fec0000041804 */
[C---:B------:R-:W-:Y:S06]  /*4940*/  HMMA.16816.F32.BF16 R8, R116.reuse, R156, R8 ;  /* 0x0000009c7408723c */ /* 0x040fec0000041808 */
[-C--:B------:R-:W-:Y:S06]  /*4950*/  HMMA.16816.F32.BF16 R12, R116, R158.reuse, R12 ;  /* 0x0000009e740c723c */ /* 0x080fec000004180c */
[C---:B------:R-:W-:Y:S06]  /*4960*/  HMMA.16816.F32.BF16 R16, R104.reuse, R158, R16 ;  /* 0x0000009e6810723c */ /* 0x040fec0000041810 */
[-C--:B------:R-:W-:Y:S06]  /*4970*/  HMMA.16816.F32.BF16 R20, R104, R160.reuse, R20 ;  /* 0x000000a06814723c */ /* 0x080fec0000041814 */
[C---:B------:R-:W-:Y:S06]  /*4980*/  HMMA.16816.F32.BF16 R24, R116.reuse, R160, R24 ;  /* 0x000000a07418723c */ /* 0x040fec0000041818 */
[-C--:B------:R-:W-:Y:S06]  /*4990*/  HMMA.16816.F32.BF16 R28, R116, R162.reuse, R28 ;  /* 0x000000a2741c723c */ /* 0x080fec000004181c */
[----:B------:R-:W-:Y:S06]  /*49a0*/  HMMA.16816.F32.BF16 R32, R104, R162, R32 ;  /* 0x000000a26820723c */ /* 0x000fec0000041820 */
[-C--:B----4-:R-:W-:Y:S06]  /*49b0*/  HMMA.16816.F32.BF16 R4, R100, R164.reuse, R4 ;  /* 0x000000a46404723c */ /* 0x090fec0000041804 */
[C---:B--2---:R-:W-:Y:S06]  /*49c0*/  HMMA.16816.F32.BF16 R8, R112.reuse, R164, R8 ;  /* 0x000000a47008723c */ /* 0x044fec0000041808 */
        /* <DEDUP_REMOVED lines=17> */
[----:B------:R-:W-:Y:S01]  /*4ae0*/  F2FP.BF16.F32.PACK_AB R251, R251, R248 ;  /* 0x000000f8fbfb723e */ /* 0x000fe200000010ff */
[----:B------:R-:W-:Y:S01]  /*4af0*/  FMUL.FTZ R237, R130, R5 ;  /* 0x0000000582ed7220 */ /* 0x000fe20000410000 */
[----:B------:R-:W-:Y:S01]  /*4b00*/  FMUL.FTZ R130, R131, R21 ;  /* 0x0000001583827220 */ /* 0x000fe20000410000 */
[----:B------:R-:W-:Y:S03]  /*4b10*/  FADD.FTZ R21, -R129, R6 ;  /* 0x0000000681157221 */ /* 0x000fe60000010100 */
        /* <DEDUP_REMOVED lines=8> */
[C---:B------:R-:W-:Y:S01]  /*4ba0*/  FADD.FTZ R21, -R129.reuse, R18 ;  /* 0x0000001281157221 */ /* 0x040fe20000010100 */
[----:B------:R-:W-:Y:S01]  /*4bb0*/  FADD.FTZ R34, -R129, R34 ;  /* 0x0000002281227221 */ /* 0x000fe20000010100 */
[----:B------:R-:W-:Y:S01]  /*4bc0*/  F2FP.BF16.F32.PACK_AB R248, R249, R248 ;  /* 0x000000f8f9f8723e */ /* 0x000fe200000010ff */
[----:B------:R-:W-:Y:S01]  /*4bd0*/  FADD.FTZ R249, -R129, R23 ;  /* 0x0000001781f97221 */ /* 0x000fe20000010100 */
[----:B------:R-:W-:Y:S01]  /*4be0*/  F2FP.BF16.F32.PACK_AB R236, R239, R236 ;  /* 0x000000ecefec723e */ /* 0x000fe200000010ff */
[----:B------:R-:W-:Y:S01]  /*4bf0*/  FMUL.FTZ R239, R252, R33 ;  /* 0x00000021fcef7220 */ /* 0x000fe20000410000 */
[C---:B------:R-:W-:Y:S01]  /*4c00*/  FADD.FTZ R252, -R129.reuse, R22 ;  /* 0x0000001681fc7221 */ /* 0x040fe20000010100 */
[----:B------:R-:W-:Y:S01]  /*4c10*/  FADD.FTZ R35, -R129, R35 ;  /* 0x0000002381237221 */ /* 0x000fe20000010100 */
[----:B------:R-:W-:Y:S01]  /*4c20*/  F2FP.BF16.F32.PACK_AB R237, R130, R237 ;  /* 0x000000ed82ed723e */ /* 0x000fe200000010ff */
[----:B------:R-:W-:Y:S01]  /*4c30*/  FMUL.FTZ R250, R250, R21 ;  /* 0x00000015fafa7220 */ /* 0x000fe20000410000 */
[----:B------:R-:W-:Y:S01]  /*4c40*/  FMUL.FTZ R252, R133, R252 ;  /* 0x000000fc85fc7220 */ /* 0x000fe20000410000 */
[----:B------:R-:W-:Y:S01]  /*4c50*/  FMUL.FTZ R249, R134, R249 ;  /* 0x000000f986f97220 */ /* 0x000fe20000410000 */
[----:B------:R-:W-:Y:S01]  /*4c60*/  FMUL.FTZ R34, R185, R34 ;  /* 0x00000022b9227220 */ /* 0x000fe20000410000 */
[----:B------:R-:W-:Y:S01]  /*4c70*/  FMUL.FTZ R35, R132, R35 ;  /* 0x0000002384237220 */ /* 0x000fe20000410000 */
        /* <DEDUP_REMOVED lines=33> */
.L_x_229:
[C---:B-----5:R-:W-:Y:S01]  /*4e90*/  FADD.FTZ R5, -R137.reuse, R12 ;  /* 0x0000000c89057221 */ /* 0x060fe20000010100 */
[C---:B------:R-:W-:Y:S01]  /*4ea0*/  FADD.FTZ R4, -R137.reuse, R13 ;  /* 0x0000000d89047221 */ /* 0x040fe20000010100 */
[C---:B---3--:R-:W-:Y:S01]  /*4eb0*/  FADD.FTZ R6, -R137.reuse, R25 ;  /* 0x0000001989067221 */ /* 0x048fe20000010100 */
[----:B------:R-:W-:Y:S01]  /*4ec0*/  FADD.FTZ R7, -R137, R24 ;  /* 0x0000001889077221 */ /* 0x000fe20000010100 */
[----:B------:R-:W-:Y:S01]  /*4ed0*/  FMUL.FTZ R5, R244, R5 ;  /* 0x00000005f4057220 */ /* 0x000fe20000410000 */
[----:B------:R-:W-:Y:S01]  /*4ee0*/  FMUL.FTZ R4, R245, R4 ;  /* 0x00000004f5047220 */ /* 0x000fe20000410000 */
[----:B------:R-:W-:Y:S01]  /*4ef0*/  FMUL.FTZ R6, R139, R6 ;  /* 0x000000068b067220 */ /* 0x000fe20000410000 */
[----:B------:R-:W-:Y:S01]  /*4f00*/  FMUL.FTZ R7, R138, R7 ;  /* 0x000000078a077220 */ /* 0x000fe20000410000 */
[C---:B------:R-:W-:Y:S01]  /*4f10*/  FADD.FTZ R8, -R137.reuse, R8 ;  /* 0x0000000889087221 */ /* 0x040fe20000010100 */
[----:B------:R-:W-:Y:S01]  /*4f20*/  FADD.FTZ R9, -R137, R9 ;  /* 0x0000000989097221 */ /* 0x000fe20000010100 */
[----:B------:R-:W-:Y:S01]  /*4f30*/  F2FP.BF16.F32.PACK_AB R5, R4, R5 ;  /* 0x000000050405723e */ /* 0x000fe200000010ff */
[----:B------:R-:W-:Y:S01]  /*4f40*/  FADD.FTZ R4, -R135, R11 ;  /* 0x0000000b87047221 */ /* 0x000fe20000010100 */
[----:B------:R-:W-:Y:S01]  /*4f50*/  FMUL.FTZ R8, R241, R8 ;  /* 0x00000008f1087220 */ /* 0x000fe20000410000 */
[----:B------:R-:W-:Y:S01]  /*4f60*/  FMUL.FTZ R9, R240, R9 ;  /* 0x00000009f0097220 */ /* 0x000fe20000410000 */
[----:B------:R-:W-:Y:S01]  /*4f70*/  F2FP.BF16.F32.PACK_AB R24, R6, R7 ;  /* 0x000000070618723e */ /* 0x000fe200000010ff */
[C---:B------:R-:W-:Y:S01]  /*4f80*/  FADD.FTZ R7, -R135.reuse, R10 ;  /* 0x0000000a87077221 */ /* 0x040fe20000010100 */
[----:B------:R-:W-:Y:S01]  /*4f90*/  FADD.FTZ R6, -R135, R15 ;  /* 0x0000000f87067221 */ /* 0x000fe20000010100 */
[----:B------:R-:W-:Y:S01]  /*4fa0*/  FMUL.FTZ R4, R243, R4 ;  /* 0x00000004f3047220 */ /* 0x000fe20000410000 */
[----:B------:R-:W-:Y:S01]  /*4fb0*/  F2FP.BF16.F32.PACK_AB R8, R9, R8 ;  /* 0x000000080908723e */ /* 0x000fe200000010ff */
[----:B------:R-:W-:Y:S01]  /*4fc0*/  FADD.FTZ R9, -R135, R14 ;  /* 0x0000000e87097221 */ /* 0x000fe20000010100 */
[----:B------:R-:W-:Y:S01]  /*4fd0*/  FMUL.FTZ R7, R242, R7 ;  /* 0x00000007f2077220 */ /* 0x000fe20000410000 */
[----:B------:R-:W-:Y:S01]  /*4fe0*/  F2FP.BF16.F32.PACK_AB R239, R239, R250 ;  /* 0x000000faefef723e */ /* 0x000fe200000010ff */
[----:B------:R-:W-:Y:S01]  /*4ff0*/  STS [R203+0xa000], R238 ;  /* 0x00a000eecb007388 */ /* 0x000fe20000000800 */
[----:B------:R-:W-:Y:S01]  /*5000*/  FMUL.FTZ R6, R247, R6 ;  /* 0x00000006f7067220 */ /* 0x000fe20000410000 */
[----:B------:R-:W-:Y:S01]  /*5010*/  FMUL.FTZ R9, R246, R9 ;  /* 0x00000009f6097220 */ /* 0x000fe20000410000 */
[----:B------:R-:W-:Y:S01]  /*5020*/  F2FP.BF16.F32.PACK_AB R4, R4, R7 ;  /* 0x000000070404723e */ /* 0x000fe200000010ff */
[----:B------:R-:W-:Y:S01]  /*5030*/  STS [R203+0xa400], R236 ;  /* 0x00a400eccb007388 */ /* 0x000fe20000000800 */
[C---:B------:R-:W-:Y:S01]  /*5040*/  FADD.FTZ R29, -R137.reuse, R29 ;  /* 0x0000001d891d7221 */ /* 0x040fe20000010100 */
[----:B------:R-:W-:Y:S01]  /*5050*/  FADD.FTZ R28, -R137, R28 ;  /* 0x0000001c891c7221 */ /* 0x000fe20000010100 */
[----:B------:R-:W-:Y:S01]  /*5060*/  F2FP.BF16.F32.PACK_AB R9, R6, R9 ;  /* 0x000000090609723e */ /* 0x000fe200000010ff */
[----:B------:R-:W-:Y:S01]  /*5070*/  STS [R208+0xa000], R251 ;  /* 0x00a000fbd0007388 */ /* 0x000fe20000000800 */
[C---:B------:R-:W-:Y:S01]  /*5080*/  FADD.FTZ R11, -R135.reuse, R26 ;  /* 0x0000001a870b7221 */ /* 0x040fe20000010100 */
        /* <DEDUP_REMOVED lines=8> */
[C---:B------:R-:W-:Y:S01]  /*5110*/  FADD.FTZ R30, -R135.reuse, R30 ;  /* 0x0000001e871e7221 */ /* 0x040fe20000010100 */
[----:B------:R-:W-:Y:S01]  /*5120*/  FADD.FTZ R31, -R135, R31 ;  /* 0x0000001f871f7221 */ /* 0x000fe20000010100 */
[----:B------:R-:W-:Y:S01]  /*5130*/  STS [R203+0xb400], R4 ;  /* 0x00b40004cb007388 */ /* 0x000fe20000000800 */
[----:B------:R-:W-:Y:S01]  /*5140*/  F2FP.BF16.F32.PACK_AB R34, R35, R34 ;  /* 0x000000222322723e */ /* 0x000fe200000010ff */
[----:B------:R-:W-:Y:S01]  /*5150*/  FMUL.FTZ R30, R183, R30 ;  /* 0x0000001eb71e7220 */ /* 0x000fe20000410000 */
[----:B------:R-:W-:Y:S01]  /*5160*/  F2FP.BF16.F32.PACK_AB R102, R29, R28 ;  /* 0x0000001c1d66723e */ /* 0x000fe200000010ff */
[----:B------:R-:W-:Y:S01]  /*5170*/  STS [R208+0xb000], R5 ;  /* 0x00b00005d0007388 */ /* 0x000fe20000000800 */
[----:B------:R-:W-:Y:S01]  /*5180*/  FMUL.FTZ R31, R128, R31 ;  /* 0x0000001f801f7220 */ /* 0x000fe20000410000 */
[----:B------:R-:W-:Y:S02]  /*5190*/  F2FP.BF16.F32.PACK_AB R28, R10, R11 ;  /* 0x0000000b0a1c723e */ /* 0x000fe400000010ff */
[----:B------:R-:W-:Y:S01]  /*51a0*/  STS [R208+0xb400], R9 ;  /* 0x00b40009d0007388 */ /* 0x000fe20000000800 */
[C---:B------:R-:W-:Y:S02]  /*51b0*/  IADD3 R100, R174.reuse, 0x40, RZ ;  /* 0x00000040ae647810 */ /* 0x040fe40007ffe0ff */
[----:B------:R-:W-:Y:S01]  /*51c0*/  F2FP.BF16.F32.PACK_AB R104, R31, R30 ;  /* 0x0000001e1f68723e */ /* 0x000fe200000010ff */
[----:B------:R-:W-:Y:S01]  /*51d0*/  STS [R207+0xa000], R237 ;  /* 0x00a000edcf007388 */ /* 0x000fe20000000800 */
[----:B------:R-:W-:Y:S02]  /*51e0*/  @P3 IADD3 R100, R174, -0x40, RZ ;  /* 0xffffffc0ae643810 */ /* 0x000fe40007ffe0ff */
[----:B------:R-:W-:Y:S01]  /*51f0*/  LEA R115, R194, UR6, 0x1 ;  /* 0x00000006c2737c11 */ /* 0x000fe2000f8e08ff */
        /* <DEDUP_REMOVED lines=80> */
.L_x_230:
[----:B------:R-:W-:Y:S01]  /*5700*/  LDSM.16.M88.4 R20, [R177] ;  /* 0x00000000b114783b */ /* 0x000fe20000000200 */
[--C-:B------:R-:W-:Y:S02]  /*5710*/  IMAD.IADD R112, R173, 0x1, R182.reuse ;  /* 0x00000001ad707824 */ /* 0x100fe400078e02b6 */
[----:B------:R-:W-:Y:S01]  /*5720*/  IMAD.IADD R114, R177, 0x1, R182 ;  /* 0x00000001b1727824 */ /* 0x000fe200078e02b6 */
[----:B------:R-:W2:Y:S01]  /*5730*/  LDSM.16.MT88.4 R8, [R174+0x2000] ;  /* 0x00200000ae08783b */ /* 0x000ea20000004200 */
[C---:B------:R-:W-:Y:S03]  /*5740*/  IMAD.IADD R113, R182.reuse, 0x1, R0 ;  /* 0x00000001b6717824 */ /* 0x040fe600078e0200 */
        /* <DEDUP_REMOVED lines=63> */
[----:B------:R-:W-:Y:S01]  /*5b40*/  @P6 IMAD.X R31, R214, 0x1, R195, P1 ;  /* 0x00000001d61f6824 */ /* 0x000fe200008e06c3 */
[----:B------:R-:W-:Y:S01]  /*5b50*/  HMMA.16816.F32.BF16 R16, R32, R26, R16 ;  /* 0x0000001a2010723c */ /* 0x000fe20000041810 */
[----:B------:R-:W-:Y:S03]  /*5b60*/  IMAD.U32 R25, RZ, RZ, UR22 ;  /* 0x00000016ff197e24 */ /* 0x000fe6000f8e00ff */
[----:B------:R-:W5:Y:S01]  /*5b70*/  @P6 LDG.E R221, desc[UR16][R30.64] ;  /* 0x000000101edd6981 */ /* 0x000f62000c1e1900 */
[----:B------:R-:W-:Y:S01]  /*5b80*/  LEA.HI.X.SX32 R235, R101, R235, 0x2, P0 ;  /* 0x000000eb65eb7211 */ /* 0x000fe200000f16ff */
[----:B------:R-:W-:Y:S01]  /*5b90*/  IMAD.U32 R101, RZ, RZ, UR20 ;  /* 0x00000014ff657e24 */ /* 0x000fe2000f8e00ff */
[-C--:B------:R-:W-:Y:S01]  /*5ba0*/  LEA R100, P4, R25, R234.reuse, 0x2 ;  /* 0x000000ea19647211 */ /* 0x080fe200078810ff */
[----:B------:R-:W5:Y:S03]  /*5bb0*/  @P6 LDG.E R222, desc[UR16][R30.64+0x20] ;  /* 0x000020101ede6981 */ /* 0x000f66000c1e1900 */
[-C--:B------:R-:W-:Y:S01]  /*5bc0*/  LEA R24, P0, R101, R234.reuse, 0x2 ;  /* 0x000000ea65187211 */ /* 0x080fe200078010ff */
[----:B------:R-:W5:Y:S01]  /*5bd0*/  @P6 LDG.E R219, desc[UR16][R30.64+0x80] ;  /* 0x000080101edb6981 */ /* 0x000f62000c1e1900 */
[-C--:B------:R-:W-:Y:S01]  /*5be0*/  LEA R28, P1, R103, R234.reuse, 0x2 ;  /* 0x000000ea671c7211 */ /* 0x080fe200078210ff */
[----:B------:R-:W-:Y:S01]  /*5bf0*/  IMAD.U32 R25, RZ, RZ, UR20 ;  /* 0x00000014ff197e24 */ /* 0x000fe2000f8e00ff */
[-C--:B------:R-:W-:Y:S01]  /*5c00*/  LEA.HI.X.SX32 R101, R105, R235.reuse, 0x2, P4 ;  /* 0x000000eb69657211 */ /* 0x080fe200020f16ff */
[----:B------:R1:W5:Y:S01]  /*5c10*/  @P6 LDG.E R220, desc[UR16][R30.64+0xa0] ;  /* 0x0000a0101edc6981 */ /* 0x000362000c1e1900 */
[-C--:B------:R-:W-:Y:S01]  /*5c20*/  LEA.HI.X.SX32 R29, R29, R235.reuse, 0x2, P1 ;  /* 0x000000eb1d1d7211 */ /* 0x080fe200008f16ff */
[----:B------:R-:W-:Y:S01]  /*5c30*/  IMAD.U32 R27, RZ, RZ, UR19 ;  /* 0x00000013ff1b7e24 */ /* 0x000fe2000f8e00ff */
[-C--:B------:R-:W-:Y:S01]  /*5c40*/  LEA.HI.X.SX32 R25, R25, R235.reuse, 0x2, P0 ;  /* 0x000000eb19197211 */ /* 0x080fe200000f16ff */
[----:B------:R-:W-:Y:S01]  /*5c50*/  REDG.E.ADD.F32.FTZ.RN.STRONG.GPU desc[UR16][R234.64], R4 ;  /* 0x00000004ea0079a6 */ /* 0x000fe2000c10f390 */
[----:B------:R-:W-:Y:S02]  /*5c60*/  IMAD.U32 R33, RZ, RZ, UR15 ;  /* 0x0000000fff217e24 */ /* 0x000fe4000f8e00ff */
[----:B------:R-:W-:Y:S01]  /*5c70*/  IMAD.U32 R103, RZ, RZ, UR18 ;  /* 0x00000012ff677e24 */ /* 0x000fe2000f8e00ff */
[----:B------:R2:W-:Y:S01]  /*5c80*/  REDG.E.ADD.F32.FTZ.RN.STRONG.GPU desc[UR16][R100.64], R5 ;  /* 0x00000005640079a6 */ /* 0x0005e2000c10f390 */
[----:B------:R-:W-:Y:S01]  /*5c90*/  IMAD.U32 R105, RZ, RZ, UR19 ;  /* 0x00000013ff697e24 */ /* 0x000fe2000f8e00ff */
[-C--:B------:R-:W-:Y:S01]  /*5ca0*/  LEA R32, P0, R27, R234.reuse, 0x2 ;  /* 0x000000ea1b207211 */ /* 0x080fe200078010ff */
[----:B------:R-:W-:Y:S01]  /*5cb0*/  IMAD.U32 R35, RZ, RZ, UR18 ;  /* 0x00000012ff237e24 */ /* 0x000fe2000f8e00ff */
[----:B------:R3:W-:Y:S01]  /*5cc0*/  REDG.E.ADD.F32.FTZ.RN.STRONG.GPU desc[UR16][R28.64], R6 ;  /* 0x000000061c0079a6 */ /* 0x0007e2000c10f390 */
[-C--:B------:R-:W-:Y:S01]  /*5cd0*/  LEA R108, P4, R103, R234.reuse, 0x2 ;  /* 0x000000ea676c7211 */ /* 0x080fe200078810ff */
[----:B------:R-:W-:Y:S01]  /*5ce0*/  IMAD.U32 R103, RZ, RZ, UR9 ;  /* 0x00000009ff677e24 */ /* 0x000fe2000f8e00ff */
[----:B------:R-:W-:Y:S01]  /*5cf0*/  MOV R27, UR15 ;  /* 0x0000000f001b7c02 */ /* 0x000fe20008000f00 */
[----:B------:R4:W-:Y:S01]  /*5d00*/  REDG.E.ADD.F32.FTZ.RN.STRONG.GPU desc[UR16][R24.64], R7 ;  /* 0x00000007180079a6 */ /* 0x0009e2000c10f390 */
[-C--:B------:R-:W-:Y:S01]  /*5d10*/  LEA.HI.X.SX32 R109, R35, R235.reuse, 0x2, P4 ;  /* 0x000000eb236d7211 */ /* 0x080fe200020f16ff */
[----:B------:R-:W-:Y:S02]  /*5d20*/  IMAD.U32 R35, RZ, RZ, UR8 ;  /* 0x00000008ff237e24 */ /* 0x000fe4000f8e00ff */
[----:B-1----:R-:W-:Y:S02]  /*5d30*/  IMAD.U32 R31, RZ, RZ, UR25 ;  /* 0x00000019ff1f7e24 */ /* 0x002fe4000f8e00ff */
[----:B--2---:R-:W-:Y:S01]  /*5d40*/  IMAD.U32 R5, RZ, RZ, UR25 ;  /* 0x00000019ff057e24 */ /* 0x004fe2000f8e00ff */
[-C--:B---3--:R-:W-:Y:S02]  /*5d50*/  LEA R28, P1, R33, R234.reuse, 0x2 ;  /* 0x000000ea211c7211 */ /* 0x088fe400078210ff */
[-C--:B------:R-:W-:Y:S01]  /*5d60*/  LEA.HI.X.SX32 R33, R105, R235.reuse, 0x2, P0 ;  /* 0x000000eb69217211 */ /* 0x080fe200000f16ff */
[----:B------:R-:W-:Y:S01]  /*5d70*/  IMAD.U32 R105, RZ, RZ, UR9 ;  /* 0x00000009ff697e24 */ /* 0x000fe2000f8e00ff */
[-C--:B------:R-:W-:Y:S01]  /*5d80*/  LEA.HI.X.SX32 R29, R27, R235.reuse, 0x2, P1 ;  /* 0x000000eb1b1d7211 */ /* 0x080fe200008f16ff */
[----:B------:R-:W-:Y:S01]  /*5d90*/  IMAD.U32 R27, RZ, RZ, UR4 ;  /* 0x00000004ff1b7e24 */ /* 0x000fe2000f8e00ff */
[-C--:B------:R-:W-:Y:S01]  /*5da0*/  LEA R6, P0, R31, R234.reuse, 0x2 ;  /* 0x000000ea1f067211 */ /* 0x080fe200078010ff */
[----:B------:R1:W-:Y:S01]  /*5db0*/  REDG.E.ADD.F32.FTZ.RN.STRONG.GPU desc[UR16][R32.64], R8 ;  /* 0x00000008200079a6 */ /* 0x0003e2000c10f390 */
[----:B------:R-:W-:Y:S02]  /*5dc0*/  IMAD.U32 R31, RZ, RZ, UR5 ;  /* 0x00000005ff1f7e24 */ /* 0x000fe4000f8e00ff */
[-C--:B----4-:R-:W-:Y:S01]  /*5dd0*/  LEA.HI.X.SX32 R7, R5, R235.reuse, 0x2, P0 ;  /* 0x000000eb05077211 */ /* 0x090fe200000f16ff */
[----:B------:R2:W-:Y:S01]  /*5de0*/  REDG.E.ADD.F32.FTZ.RN.STRONG.GPU desc[UR16][R108.64], R9 ;  /* 0x000000096c0079a6 */ /* 0x0005e2000c10f390 */
[----:B------:R-:W-:Y:S01]  /*5df0*/  IMAD.U32 R5, RZ, RZ, UR10 ;  /* 0x0000000aff057e24 */ /* 0x000fe2000f8e00ff */
[-C--:B------:R-:W-:Y:S01]  /*5e00*/  LEA R102, P4, R31, R234.reuse, 0x2 ;  /* 0x000000ea1f667211 */ /* 0x080fe200078810ff */
[----:B------:R-:W-:Y:S01]  /*5e10*/  IMAD.U32 R25, RZ, RZ, UR14 ;  /* 0x0000000eff197e24 */ /* 0x000fe2000f8e00ff */
[----:B------:R3:W-:Y:S01]  /*5e20*/  REDG.E.ADD.F32.FTZ.RN.STRONG.GPU desc[UR16][R28.64], R10 ;  /* 0x0000000a1c0079a6 */ /* 0x0007e2000c10f390 */
[-C--:B------:R-:W-:Y:S02]  /*5e30*/  LEA R34, P0, R105, R234.reuse, 0x2 ;  /* 0x000000ea69227211 */ /* 0x080fe400078010ff */
[-C--:B------:R-:W-:Y:S01]  /*5e40*/  LEA R30, P1, R5, R234.reuse, 0x2 ;  /* 0x000000ea051e7211 */ /* 0x080fe200078210ff */
[----:B------:R4:W-:Y:S03]  /*5e50*/  REDG.E.ADD.F32.FTZ.RN.STRONG.GPU desc[UR16][R6.64], R11 ;  /* 0x0000000b060079a6 */ /* 0x0009e6000c10f390 */
[-C--:B------:R-:W-:Y:S01]  /*5e60*/  LEA.HI.X.SX32 R31, R107, R235.reuse, 0x2, P1 ;  /* 0x000000eb6b1f7211 */ /* 0x080fe200008f16ff */
[----:B------:R-:W-:Y:S01]  /*5e70*/  REDG.E.ADD.F32.FTZ.RN.STRONG.GPU desc[UR16][R234.64+0x80], R12 ;  /* 0x0000800cea0079a6 */ /* 0x000fe2000c10f390 */
[-C--:B------:R-:W-:Y:S03]  /*5e80*/  LEA R106, P1, R27, R234.reuse, 0x2 ;  /* 0x000000ea1b6a7211 */ /* 0x080fe600078210ff */
[----:B------:R-:W-:Y:S04]  /*5e90*/  REDG.E.ADD.F32.FTZ.RN.STRONG.GPU desc[UR16][R100.64+0x80], R13 ;  /* 0x0000800d640079a6 */ /* 0x000fe8000c10f390 */
[----:B------:R-:W-:Y:S01]  /*5ea0*/  REDG.E.ADD.F32.FTZ.RN.STRONG.GPU desc[UR16][R30.64], R14 ;  /* 0x0000000e1e0079a6 */ /* 0x000fe2000c10f390 */
[-C--:B-1----:R-:W-:Y:S02]  /*5eb0*/  LEA R32, P5, R35, R234.reuse, 0x2 ;  /* 0x000000ea23207211 */ /* 0x082fe400078a10ff */
[-C--:B------:R-:W-:Y:S02]  /*5ec0*/  LEA.HI.X.SX32 R35, R103, R235.reuse, 0x2, P0 ;  /* 0x000000eb67237211 */ /* 0x080fe400000f16ff */
[----:B------:R-:W-:Y:S01]  /*5ed0*/  MOV R33, UR8 ;  /* 0x0000000800217c02 */ /* 0x000fe20008000f00 */
[----:B--2---:R-:W-:Y:S01]  /*5ee0*/  IMAD.U32 R9, RZ, RZ, UR4 ;  /* 0x00000004ff097e24 */ /* 0x004fe2000f8e00ff */
[----:B------:R-:W-:Y:S01]  /*5ef0*/  LEA R108, P0, R25, R234, 0x2 ;  /* 0x000000ea196c7211 */ /* 0x000fe200078010ff */
[----:B------:R-:W-:Y:S01]  /*5f00*/  REDG.E.ADD.F32.FTZ.RN.STRONG.GPU desc[UR16][R34.64], R15 ;  /* 0x0000000f220079a6 */ /* 0x000fe2000c10f390 */
[----:B---3--:R-:W-:Y:S01]  /*5f10*/  IMAD.U32 R29, RZ, RZ, UR5 ;  /* 0x00000005ff1d7e24 */ /* 0x008fe2000f8e00ff */
[-C--:B------:R-:W-:Y:S02]  /*5f20*/  LEA.HI.X.SX32 R33, R33, R235.reuse, 0x2, P5 ;  /* 0x000000eb21217211 */ /* 0x080fe400028f16ff */
[-C--:B------:R-:W-:Y:S01]  /*5f30*/  LEA.HI.X.SX32 R107, R9, R235.reuse, 0x2, P1 ;  /* 0x000000eb096b7211 */ /* 0x080fe200008f16ff */
[----:B----4-:R-:W-:Y:S01]  /*5f40*/  IMAD.U32 R7, RZ, RZ, UR14 ;  /* 0x0000000eff077e24 */ /* 0x010fe2000f8e00ff */
[-C--:B------:R-:W-:Y:S01]  /*5f50*/  LEA.HI.X.SX32 R103, R29, R235.reuse, 0x2, P4 ;  /* 0x000000eb1d677211 */ /* 0x080fe200020f16ff */
[----:B------:R-:W-:Y:S01]  /*5f60*/  REDG.E.ADD.F32.FTZ.RN.STRONG.GPU desc[UR16][R32.64], R16 ;  /* 0x00000010200079a6 */ /* 0x000fe2000c10f390 */
[----:B------:R-:W-:Y:S02]  /*5f70*/  ISETP.GT.AND P5, PT, R224, RZ, PT ;  /* 0x000000ffe000720c */ /* 0x000fe40003fa4270 */
[----:B------:R-:W-:Y:S01]  /*5f80*/  LEA.HI.X.SX32 R109, R7, R235, 0x2, P0 ;  /* 0x000000eb076d7211 */ /* 0x000fe200000f16ff */
        /* <DEDUP_REMOVED lines=9> */
[----:B------:R-:W2:Y:S04]  /*6020*/  LDSM.16.MT88.4 R24, [R104] ;  /* 0x000000006818783b */ /* 0x000ea80000004200 */
[----:B------:R-:W-:Y:S04]  /*6030*/  LDSM.16.MT88.4 R28, [R175+0xa800] ;  /* 0x00a80000af1c783b */ /* 0x000fe80000004200 */
[----:B------:R-:W3:Y:S04]  /*6040*/  LDSM.16.MT88.4 R12, [R172+0x800] ;  /* 0x00080000ac0c783b */ /* 0x000ee80000004200 */
[----:B------:R-:W4:Y:S04]  /*6050*/  LDSM.16.MT88.4 R32, [R175+0xc800] ;  /* 0x00c80000af20783b */ /* 0x000f280000004200 */
[----:B------:R-:W4:Y:S04]  /*6060*/  LDSM.16.MT88.4 R100, [R104+0x800] ;  /* 0x000800006864783b */ /* 0x000f280000004200 */
[----:B------:R-:W-:Y:S01]  /*6070*/  LDSM.16.MT88.4 R16, [R172+0x1000] ;  /* 0x00100000ac10783b */ /* 0x000fe20000004200 */
[-C--:B-1----:R-:W-:Y:S06]  /*6080*/  HMMA.16816.F32.BF16 R68, R4, R8.reuse, R68 ;  /* 0x000000080444723c */ /* 0x082fec0000041844 */
[C---:B------:R-:W-:Y:S06]  /*6090*/  HMMA.16816.F32.BF16 R72, R20.reuse, R8, R72 ;  /* 0x000000081448723c */ /* 0x040fec0000041848 */
[-C--:B------:R-:W-:Y:S06]  /*60a0*/  HMMA.16816.F32.BF16 R76, R20, R10.reuse, R76 ;  /* 0x0000000a144c723c */ /* 0x080fec000004184c */
[C---:B------:R-:W-:Y:S01]  /*60b0*/  HMMA.16816.F32.BF16 R80, R4.reuse, R10, R80 ;  /* 0x0000000a0450723c */ /* 0x040fe20000041850 */
[----:B------:R-:W1:Y:S05]  /*60c0*/  LDSM.16.MT88.4 R8, [R175+0xb000] ;  /* 0x00b00000af08783b */ /* 0x000e6a0000004200 */
[-C--:B--2---:R-:W-:Y:S06]  /*60d0*/  HMMA.16816.F32.BF16 R84, R4, R24.reuse, R84 ;  /* 0x000000180454723c */ /* 0x084fec0000041854 */
[C---:B------:R-:W-:Y:S06]  /*60e0*/  HMMA.16816.F32.BF16 R88, R20.reuse, R24, R88 ;  /* 0x000000181458723c */ /* 0x040fec0000041858 */
[-C--:B------:R-:W-:Y:S01]  /*60f0*/  HMMA.16816.F32.BF16 R92, R20, R26.reuse, R92 ;  /* 0x0000001a145c723c */ /* 0x080fe2000004185c */
[----:B------:R-:W2:Y:S05]  /*6100*/  LDSM.16.MT88.4 R20, [R175+0xd000] ;  /* 0x00d00000af14783b */ /* 0x000eaa0000004200 */
[----:B------:R-:W-:Y:S01]  /*6110*/  HMMA.16816.F32.BF16 R96, R4, R26, R96 ;  /* 0x0000001a0460723c */ /* 0x000fe20000041860 */
[----:B------:R-:W2:Y:S04]  /*6120*/  LDSM.16.MT88.4 R4, [R104+0x1000] ;  /* 0x001000006804783b */ /* 0x000ea80000004200 */
[----:B------:R-:W-:Y:S01]  /*6130*/  LDSM.16.MT88.4 R24, [R172+0x1800] ;  /* 0x00180000ac18783b */ /* 0x000fe20000004200 */
        /* <DEDUP_REMOVED lines=12> */
[C---:B--2---:R-:W-:Y:S06]  /*6200*/  HMMA.16816.F32.BF16 R72, R20.reuse, R16, R72 ;  /* 0x000000101448723c */ /* 0x044fec0000041848 */
        /* <DEDUP_REMOVED lines=109> */
[C---:B--2---:R-:W-:Y:S01]  /*68e0*/  @P0 IMAD R24, R0.reuse, R3, RZ ;  /* 0x0000000300180224 */ /* 0x044fe200078e02ff */
[----:B------:R-:W-:Y:S01]  /*68f0*/  SHF.R.S32.HI R9, RZ, 0x1f, R197 ;  /* 0x0000001fff097819 */ /* 0x000fe200000114c5 */
[----:B------:R1:W-:Y:S01]  /*6900*/  STS [R213+0x2000], R92 ;  /* 0x0020005cd5007388 */ /* 0x0003e20000000800 */
[----:B------:R-:W-:-:S03]  /*6910*/  @P0 IMAD.WIDE.U32 R26, R0, R2, RZ ;  /* 0x00000002001a0225 */ /* 0x000fc600078e00ff */
[----:B------:R1:W-:Y:S01]  /*6920*/  STS [R213+0x2400], R94 ;  /* 0x0024005ed5007388 */ /* 0x0003e20000000800 */
[C---:B---3--:R-:W-:Y:S01]  /*6930*/  @P0 IMAD R0, R228.reuse, R5, RZ ;  /* 0x00000005e4000224 */ /* 0x048fe200078e02ff */
[----:B------:R-:W-:Y:S01]  /*6940*/  @P0 IADD3 R24, R27, R24, RZ ;  /* 0x000000181b180210 */ /* 0x000fe20007ffe0ff */
[----:B------:R-:W-:Y:S01]  /*6950*/  @P0 IMAD.WIDE.U32 R30, R228, R4, RZ ;  /* 0x00000004e41e0225 */ /* 0x000fe200078e00ff */
[----:B------:R1:W-:Y:S04]  /*6960*/  STS [R202+0x4000], R37 ;  /* 0x00400025ca007388 */ /* 0x0003e80000000800 */
        /* <DEDUP_REMOVED lines=28> */
.L_x_232:
        /* <DEDUP_REMOVED lines=12> */
.L_x_233:
[----:B------:R-:W-:Y:S01]  /*6bf0*/  BAR.SYNC.DEFER_BLOCKING 0x0 ;  /* 0x0000000000007b1d */ /* 0x000fe20000010000 */
[--C-:B------:R-:W-:Y:S01]  /*6c00*/  SHF.R.S32.HI R35, RZ, 0x1f, R188.reuse ;  /* 0x0000001fff237819 */ /* 0x100fe200000114bc */
[----:B------:R-:W-:Y:S01]  /*6c10*/  IMAD.MOV.U32 R34, RZ, RZ, R188 ;  /* 0x000000ffff227224 */ /* 0x000fe200078e00bc */
[----:B------:R-:W-:Y:S01]  /*6c20*/  SHF.R.S32.HI R29, RZ, 0x1f, R28 ;  /* 0x0000001fff1d7819 */ /* 0x000fe2000001141c */
[----:B------:R-:W-:Y:S01]  /*6c30*/  IMAD R226, R199, -0x80, R226 ;  /* 0xffffff80c7e27824 */ /* 0x000fe200078e02e2 */
[----:B------:R-:W-:Y:S01]  /*6c40*/  IADD3 R25, R187, 0x40, RZ ;  /* 0x00000040bb197810 */ /* 0x000fe20007ffe0ff */
[-C--:B------:R-:W-:Y:S01]  /*6c50*/  IMAD.WIDE.U32 R32, R28, R2.reuse, R34 ;  /* 0x000000021c207225 */ /* 0x080fe200078e0022 */
[----:B------:R-:W-:Y:S01]  /*6c60*/  ULDC UR4, c[0x0][0x2d0] ;  /* 0x0000b40000047ab9 */ /* 0x000fe20000000800 */
[----:B------:R-:W-:Y:S01]  /*6c70*/  SHF.R.S32.HI R6, RZ, 0x1f, R200 ;  /* 0x0000001fff067819 */ /* 0x000fe200000114c8 */
[----:B------:R-:W-:Y:S01]  /*6c80*/  BSSY B0, `(.L_x_234) ;  /* 0x0000022000007945 */ /* 0x000fe20003800000 */
[----:B------:R-:W-:Y:S01]  /*6c90*/  IMAD R7, R29, R2, RZ ;  /* 0x000000021d077224 */ /* 0x000fe200078e02ff */
[----:B------:R-:W-:Y:S01]  /*6ca0*/  IADD3 R36, P0, R26, R32, RZ ;  /* 0x000000201a247210 */ /* 0x000fe20007f1e0ff */
[----:B------:R-:W-:Y:S01]  /*6cb0*/  VIADD R27, R187, 0x20 ;  /* 0x00000020bb1b7836 */ /* 0x000fe20000000000 */
[----:B------:R-:W-:Y:S01]  /*6cc0*/  ISETP.GE.AND P4, PT, R188, UR4, PT ;  /* 0x00000004bc007c0c */ /* 0x000fe2000bf86270 */
[----:B------:R-:W-:Y:S01]  /*6cd0*/  IMAD R7, R28, R3, R7 ;  /* 0x000000031c077224 */ /* 0x000fe200078e0207 */
[----:B------:R-:W-:-:S02]  /*6ce0*/  ULDC.64 UR4, c[0x0][0x468] ;  /* 0x00011a0000047ab9 */ /* 0x000fc40000000a00 */
[-C--:B------:R-:W-:Y:S01]  /*6cf0*/  ISETP.GE.OR P3, PT, R27, R226.reuse, P4 ;  /* 0x000000e21b00720c */ /* 0x080fe20002766670 */
[----:B------:R-:W-:Y:S01]  /*6d00*/  IMAD R31, R6, UR4, RZ ;  /* 0x00000004061f7c24 */ /* 0x000fe2000f8e02ff */
[----:B-1----:R-:W-:Y:S01]  /*6d10*/  IADD3.X R37, R24, R33, R7, P0, !PT ;  /* 0x0000002118257210 */ /* 0x002fe200007fe407 */
[----:B------:R-:W-:Y:S01]  /*6d20*/  VIADD R7, R187, 0x60 ;  /* 0x00000060bb077836 */ /* 0x000fe20000000000 */
[-C--:B------:R-:W-:Y:S01]  /*6d30*/  ISETP.GE.OR P2, PT, R25, R226.reuse, P4 ;  /* 0x000000e21900720c */ /* 0x080fe20002746670 */
[C---:B------:R-:W-:Y:S01]  /*6d40*/  IMAD R31, R200.reuse, UR5, R31 ;  /* 0x00000005c81f7c24 */ /* 0x040fe2000f8e021f */
[----:B------:R1:W2:Y:S02]  /*6d50*/  LDS.128 R20, [R115+0x7000] ;  /* 0x0070000073147984 */ /* 0x0002a40000000c00 */
[-C--:B------:R-:W-:Y:S01]  /*6d60*/  ISETP.GE.OR P1, PT, R7, R226.reuse, P4 ;  /* 0x000000e20700720c */ /* 0x080fe20002726670 */
[----:B------:R-:W-:Y:S01]  /*6d70*/  IMAD.WIDE.U32 R36, R200, UR4, R36 ;  /* 0x00000004c8247c25 */ /* 0x000fe2000f8e0024 */
[----:B------:R-:W-:Y:S01]  /*6d80*/  ISETP.GE.OR P4, PT, R187, R226, P4 ;  /* 0x000000e2bb00720c */ /* 0x000fe20002786670 */
[----:B------:R1:W3:Y:S01]  /*6d90*/  LDS.128 R16, [R115+0xb000] ;  /* 0x00b0000073107984 */ /* 0x0002e20000000c00 */
[----:B------:R-:W-:-:S02]  /*6da0*/  SHF.R.S32.HI R7, RZ, 0x1f, R187 ;  /* 0x0000001fff077819 */ /* 0x000fc400000114bb */
[----:B------:R-:W-:Y:S01]  /*6db0*/  IADD3 R31, R37, R31, RZ ;  /* 0x0000001f251f7210 */ /* 0x000fe20007ffe0ff */
[----:B------:R1:W4:Y:S04]  /*6dc0*/  LDS.128 R12, [R115+0xc000] ;  /* 0x00c00000730c7984 */ /* 0x0003280000000c00 */
[----:B------:R1:W1:Y:S04]  /*6dd0*/  LDS.128 R8, [R115+0xd000] ;  /* 0x00d0000073087984 */ /* 0x0002680000000c00 */
        /* <DEDUP_REMOVED lines=12> */
.L_x_235:
[----:B------:R-:W-:Y:S05]  /*6ea0*/  BSYNC B0 ;  /* 0x0000000000007941 */ /* 0x000fea0003800000 */
.L_x_234:
        /* <DEDUP_REMOVED lines=13> */
[----:B------:R2:W-:Y:S02]  /*6f80*/  STG.E.128 desc[UR16][R24.64], R20 ;  /* 0x0000001418007986 */ /* 0x0005e4000c101d10 */
.L_x_237:
[----:B------:R-:W-:Y:S05]  /*6f90*/  BSYNC B0 ;  /* 0x0000000000007941 */ /* 0x000fea0003800000 */
.L_x_236:
        /* <DEDUP_REMOVED lines=15> */
.L_x_239:
[----:B------:R-:W-:Y:S05]  /*7090*/  BSYNC B0 ;  /* 0x0000000000007941 */ /* 0x000fea0003800000 */
.L_x_238:
        /* <DEDUP_REMOVED lines=15> */
.L_x_241:
[----:B------:R-:W-:Y:S05]  /*7190*/  BSYNC B0 ;  /* 0x0000000000007941 */ /* 0x000fea0003800000 */
.L_x_240:
        /* <DEDUP_REMOVED lines=21> */
[----:B-1----:R1:W-:Y:S02]  /*72f0*/  STG.E.128 desc[UR16][R28.64], R20 ;  /* 0x000000141c007986 */ /* 0x0023e4000c101d10 */
.L_x_243:
[----:B------:R-:W-:Y:S05]  /*7300*/  BSYNC B0 ;  /* 0x0000000000007941 */ /* 0x000fea0003800000 */
.L_x_242:
        /* <DEDUP_REMOVED lines=13> */
.L_x_245:
[----:B------:R-:W-:Y:S05]  /*73e0*/  BSYNC B0 ;  /* 0x0000000000007941 */ /* 0x000fea0003800000 */
.L_x_244:
[----:B------:R-:W-:Y:S04]  /*73f0*/  BSSY B0, `(.L_x_246) ;  /* 0x000000d000007945 */ /* 0x000fe80003800000 */
[----:B------:R-:W-:Y:S05]  /*7400*/  @P2 BRA `(.L_x_247) ;  /* 0x00000000002c2947 */ /* 0x000fea0003800000 */
[----:B------:R-:W-:Y:S01]  /*7410*/  IADD3 R0, P0, R187, 0x40, RZ ;  /* 0x00000040bb007810 */ /* 0x000fe20007f1e0ff */
[----:B------:R-:W-:Y:S01]  /*7420*/  ULDC.64 UR4, c[0x0][0x3f8] ;  /* 0x0000fe0000047ab9 */ /* 0x000fe20000000a00 */
[----:B------:R-:W-:Y:S02]  /*7430*/  MOV R2, R24 ;  /* 0x0000001800027202 */ /* 0x000fe40000000f00 */
[----:B-1-3--:R-:W-:-:S03]  /*7440*/  IADD3.X R17, RZ, R7, RZ, P0, !PT ;  /* 0x00000007ff117210 */ /* 0x00afc600007fe4ff */
[----:B------:R-:W-:-:S04]  /*7450*/  IMAD.WIDE.U32 R18, R0, R4, R2 ;  /* 0x0000000400127225 */ /* 0x000fc800078e0002 */
[----:B------:R-:W-:Y:S01]  /*7460*/  IMAD R17, R17, R4, RZ ;  /* 0x0000000411117224 */ /* 0x000fe200078e02ff */
[----:B------:R-:W-:-:S03]  /*7470*/  LEA R16, P0, R18, UR4, 0x1 ;  /* 0x0000000412107c11 */ /* 0x000fc6000f8008ff */
[----:B------:R-:W-:-:S05]  /*7480*/  IMAD R17, R0, R5, R17 ;  /* 0x0000000500117224 */ /* 0x000fca00078e0211 */
[----:B------:R-:W-:-:S04]  /*7490*/  IADD3 R17, R19, R17, RZ ;  /* 0x0000001113117210 */ /* 0x000fc80007ffe0ff */
[----:B------:R-:W-:-:S05]  /*74a0*/  LEA.HI.X R17, R18, UR5, R17, 0x1, P0 ;  /* 0x0000000512117c11 */ /* 0x000fca00080f0c11 */
[----:B----4-:R1:W-:Y:S02]  /*74b0*/  STG.E.128 desc[UR16][R16.64], R12 ;  /* 0x0000000c10007986 */ /* 0x0103e4000c101d10 */
.L_x_247:
[----:B------:R-:W-:Y:S05]  /*74c0*/  BSYNC B0 ;  /* 0x0000000000007941 */ /* 0x000fea0003800000 */
.L_x_246:
[----:B------:R-:W-:Y:S05]  /*74d0*/  @P1 BRA `(.L_x_248) ;  /* 0x0000000800f81947 */ /* 0x000fea0003800000 */
[----:B------:R-:W-:Y:S01]  /*74e0*/  IADD3 R0, P0, R187, 0x60, RZ ;  /* 0x00000060bb007810 */ /* 0x000fe20007f1e0ff */
        /* <DEDUP_REMOVED lines=9> */
[----:B------:R1:W-:Y:S01]  /*7580*/  STG.E.128 desc[UR16][R4.64], R8 ;  /* 0x0000000804007986 */ /* 0x0003e2000c101d10 */
[----:B------:R-:W-:Y:S05]  /*7590*/  BRA `(.L_x_248) ;  /* 0x0000000800c87947 */ /* 0x000fea0003800000 */
.L_x_204:
[----:B------:R-:W-:Y:S01]  /*75a0*/  ISETP.NE.AND P0, PT, R228, -0x1, PT ;  /* 0xffffffffe400780c */ /* 0x000fe20003f05270 */
[----:B------:R-:W-:-:S12]  /*75b0*/  IMAD.SHL.U32 R11, R199, 0x80, RZ ;  /* 0x00000080c70b7824 */ /* 0x000fd800078e00ff */
        /* <DEDUP_REMOVED lines=10> */
[----:B------:R-:W-:Y:S01]  /*7660*/  @P0 IMAD.IADD R0, R9, 0x1, R0 ;  /* 0x0000000109000824 */ /* 0x000fe200078e0200 */
[----:B------:R-:W-:Y:S01]  /*7670*/  SHF.R.S32.HI R9, RZ, 0x1f, R11 ;  /* 0x0000001fff097819 */ /* 0x000fe2000001140b */
        /* <DEDUP_REMOVED lines=13> */
.L_x_249:
        /* <DEDUP_REMOVED lines=13> */
.L_x_250:
[-C--:B------:R-:W-:Y:S01]  /*7820*/  IMAD R6, R9, R4.reuse, RZ ;  /* 0x0000000409067224 */ /* 0x080fe200078e02ff */
[----:B------:R-:W-:Y:S01]  /*7830*/  ULDC UR4, c[0x0][0x2d0] ;  /* 0x0000b40000047ab9 */ /* 0x000fe20000000800 */
[C---:B------:R-:W-:Y:S01]  /*7840*/  IMAD.WIDE.U32 R14, R11.reuse, R4, R188 ;  /* 0x000000040b0e7225 */ /* 0x040fe200078e00bc */
[----:B------:R-:W-:Y:S01]  /*7850*/  ISETP.GE.AND P4, PT, R188, UR4, PT ;  /* 0x00000004bc007c0c */ /* 0x000fe2000bf86270 */
[----:B------:R-:W-:Y:S01]  /*7860*/  ULDC.64 UR4, c[0x0][0x468] ;  /* 0x00011a0000047ab9 */ /* 0x000fe20000000a00 */
[----:B------:R-:W-:Y:S01]  /*7870*/  BSSY B0, `(.L_x_251) ;  /* 0x000001c000007945 */ /* 0x000fe20003800000 */
[----:B------:R-:W-:Y:S01]  /*7880*/  IMAD R7, R11, R5, R6 ;  /* 0x000000050b077224 */ /* 0x000fe200078e0206 */
[----:B------:R-:W-:Y:S01]  /*7890*/  IADD3 R16, P0, R12, R14, RZ ;  /* 0x0000000e0c107210 */ /* 0x000fe20007f1e0ff */
[----:B------:R-:W-:Y:S01]  /*78a0*/  IMAD R226, R199, -0x80, R226 ;  /* 0xffffff80c7e27824 */ /* 0x000fe200078e02e2 */
[----:B------:R-:W-:Y:S01]  /*78b0*/  SHF.R.S32.HI R6, RZ, 0x1f, R200 ;  /* 0x0000001fff067819 */ /* 0x000fe200000114c8 */
[C---:B------:R-:W-:Y:S01]  /*78c0*/  VIADD R13, R187.reuse, 0x40 ;  /* 0x00000040bb0d7836 */ /* 0x040fe20000000000 */
[----:B------:R-:W-:Y:S01]  /*78d0*/  IADD3.X R17, R10, R15, R7, P0, !PT ;  /* 0x0000000f0a117210 */ /* 0x000fe200007fe407 */
[C---:B------:R-:W-:Y:S01]  /*78e0*/  VIADD R15, R187.reuse, 0x20 ;  /* 0x00000020bb0f7836 */ /* 0x040fe20000000000 */
[----:B------:R-:W-:-:S02]  /*78f0*/  IADD3 R7, R187, 0x60, RZ ;  /* 0x00000060bb077810 */ /* 0x000fc40007ffe0ff */
[-C--:B------:R-:W-:Y:S01]  /*7900*/  ISETP.GE.OR P2, PT, R13, R226.reuse, P4 ;  /* 0x000000e20d00720c */ /* 0x080fe20002746670 */
[----:B------:R-:W-:Y:S01]  /*7910*/  IMAD.WIDE.U32 R16, R200, UR4, R16 ;  /* 0x00000004c8107c25 */ /* 0x000fe2000f8e0010 */
[-C--:B------:R-:W-:Y:S02]  /*7920*/  ISETP.GE.OR P3, PT, R15, R226.reuse, P4 ;  /* 0x000000e20f00720c */ /* 0x080fe40002766670 */
[-C--:B------:R-:W-:Y:S01]  /*7930*/  ISETP.GE.OR P1, PT, R7, R226.reuse, P4 ;  /* 0x000000e20700720c */ /* 0x080fe20002726670 */
[----:B------:R-:W-:Y:S01]  /*7940*/  IMAD R15, R6, UR4, RZ ;  /* 0x00000004060f7c24 */ /* 0x000fe2000f8e02ff */
[----:B------:R-:W-:Y:S02]  /*7950*/  ISETP.GE.OR P4, PT, R187, R226, P4 ;  /* 0x000000e2bb00720c */ /* 0x000fe40002786670 */
[----:B------:R-:W-:Y:S01]  /*7960*/  SHF.R.S32.HI R7, RZ, 0x1f, R187 ;  /* 0x0000001fff077819 */ /* 0x000fe200000114bb */
[----:B------:R-:W-:-:S04]  /*7970*/  IMAD R15, R200, UR5, R15 ;  /* 0x00000005c80f7c24 */ /* 0x000fc8000f8e020f */
[----:B------:R-:W-:-:S06]  /*7980*/  IMAD.IADD R15, R15, 0x1, R17 ;  /* 0x000000010f0f7824 */ /* 0x000fcc00078e0211 */
        /* <DEDUP_REMOVED lines=10> */
.L_x_252:
[----:B------:R-:W-:Y:S05]  /*7a30*/  BSYNC B0 ;  /* 0x0000000000007941 */ /* 0x000fea0003800000 */
.L_x_251:
        /* <DEDUP_REMOVED lines=13> */
.L_x_254:
[----:B------:R-:W-:Y:S05]  /*7b10*/  BSYNC B0 ;  /* 0x0000000000007941 */ /* 0x000fea0003800000 */
.L_x_253:
        /* <DEDUP_REMOVED lines=13> */
.L_x_256:
[----:B------:R-:W-:Y:S05]  /*7bf0*/  BSYNC B0 ;  /* 0x0000000000007941 */ /* 0x000fea0003800000 */
.L_x_255:
        /* <DEDUP_REMOVED lines=13> */
.L_x_258:
[----:B------:R-:W-:Y:S05]  /*7cd0*/  BSYNC B0 ;  /* 0x0000000000007941 */ /* 0x000fea0003800000 */
.L_x_257:
[-C--:B--23--:R-:W-:Y:S01]  /*7ce0*/  IMAD.WIDE.U32 R12, R11, R2.reuse, R188 ;  /* 0x000000020b0c7225 */ /* 0x08cfe200078e00bc */
[----:B------:R-:W-:Y:S01]  /*7cf0*/  ULDC.64 UR4, c[0x0][0x470] ;  /* 0x00011c0000047ab9 */ /* 0x000fe20000000a00 */
[----:B------:R-:W-:Y:S02]  /*7d00*/  BSSY B0, `(.L_x_259) ;  /* 0x0000013000007945 */ /* 0x000fe40003800000 */
[----:B----4-:R-:W-:Y:S01]  /*7d10*/  IMAD R4, R9, R2, RZ ;  /* 0x0000000209047224 */ /* 0x010fe200078e02ff */
[----:B------:R-:W-:Y:S01]  /*7d20*/  IADD3 R12, P0, R8, R12, RZ ;  /* 0x0000000c080c7210 */ /* 0x000fe20007f1e0ff */
[----:B------:R-:W-:Y:S02]  /*7d30*/  IMAD R5, R6, UR4, RZ ;  /* 0x0000000406057c24 */ /* 0x000fe4000f8e02ff */
[----:B------:R-:W-:Y:S02]  /*7d40*/  IMAD R11, R11, R3, R4 ;  /* 0x000000030b0b7224 */ /* 0x000fe400078e0204 */
[----:B------:R-:W-:-:S03]  /*7d50*/  IMAD R5, R200, UR5, R5 ;  /* 0x00000005c8057c24 */ /* 0x000fc6000f8e0205 */
[----:B------:R-:W-:-:S03]  /*7d60*/  IADD3.X R13, R0, R13, R11, P0, !PT ;  /* 0x0000000d000d7210 */ /* 0x000fc600007fe40b */
        /* <DEDUP_REMOVED lines=12> */
.L_x_260:
[----:B------:R-:W-:Y:S05]  /*7e30*/  BSYNC B0 ;  /* 0x0000000000007941 */ /* 0x000fea0003800000 */
.L_x_259:
        /* <DEDUP_REMOVED lines=13> */
.L_x_262:
[----:B------:R-:W-:Y:S05]  /*7f10*/  BSYNC B0 ;  /* 0x0000000000007941 */ /* 0x000fea0003800000 */
.L_x_261:
        /* <DEDUP_REMOVED lines=13> */
.L_x_264:
[----:B------:R-:W-:Y:S05]  /*7ff0*/  BSYNC B0 ;  /* 0x0000000000007941 */ /* 0x000fea0003800000 */
.L_x_263:
        /* <DEDUP_REMOVED lines=12> */
.L_x_248:
[----:B------:R-:W-:Y:S05]  /*80c0*/  BSYNC B1 ;  /* 0x0000000000017941 */ /* 0x000fea0003800000 */
.L_x_199:
[----:B------:R-:W2:Y:S02]  /*80d0*/  LDC R0, c[0x0][0xc] ;  /* 0x00000300ff007b82 */ /* 0x000ea40000000800 */
[----:B--2---:R-:W-:-:S04]  /*80e0*/  IADD3 R199, R0, R199, RZ ;  /* 0x000000c700c77210 */ /* 0x004fc80007ffe0ff */
[----:B------:R-:W-:-:S13]  /*80f0*/  ISETP.GE.AND P0, PT, R199, UR7, PT ;  /* 0x00000007c7007c0c */ /* 0x000fda000bf06270 */
[----:B------:R-:W-:Y:S05]  /*8100*/  @P0 BRA `(.L_x_265) ;  /* 0x0000000000040947 */ /* 0x000fea0003800000 */
[----:B------:R-:W-:Y:S05]  /*8110*/  BRA `(.L_x_266) ;  /* 0xffffff8800187947 */ /* 0x000fea000383ffff */
.L_x_265:
[----:B------:R-:W-:Y:S05]  /*8120*/  EXIT ;  /* 0x000000000000794d */ /* 0x000fea0003800000 */
.L_x_267:
        /* <DEDUP_REMOVED lines=13> */
.L_x_2459:


//--------------------- .text._ZN5flash44flash_bwd_dq_dk_dv_loop_seqk_parallel_kernelI23Flash_bwd_kernel_traitsILi64ELi64ELi128ELi8ELi2ELi4ELi4ELb1ELb0EN7cutlass10bfloat16_tE19Flash_kernel_traitsILi64ELi64ELi128ELi8ES3_EELb0ELb0ELb1ELb0ELb0ELb1ELb0EEEvNS_16Flash_bwd_paramsE --------------------------
	.section	.text._ZN5flash44flash_bwd_dq_dk_dv_loop_seqk_parallel_kernelI23Flash_bwd_kernel_traitsILi64ELi64ELi128ELi8ELi2ELi4ELi4ELb1ELb0EN7cutlass10bfloat16_tE19Flash_kernel_traitsILi64ELi64ELi128ELi8ES3_EELb0ELb0ELb1ELb0ELb0ELb1ELb0EEEvNS_16Flash_bwd_paramsE,"ax",@progbits
	.align	128
        .global         _ZN5flash44flash_bwd_dq_dk_dv_loop_seqk_parallel_kernelI23Flash_bwd_kernel_traitsILi64ELi64ELi128ELi8ELi2ELi4ELi4ELb1ELb0EN7cutlass10bfloat16_tE19Flash_kernel_traitsILi64ELi64ELi128ELi8ES3_EELb0ELb0ELb1ELb0ELb0ELb1ELb0EEEvNS_16Flash_bwd_paramsE
        .type           _ZN5flash44flash_bwd_dq_dk_dv_loop_seqk_parallel_kernelI23Flash_bwd_kernel_traitsILi64ELi64ELi128ELi8ELi2ELi4ELi4ELb1ELb0EN7cutlass10bfloat16_tE19Flash_kernel_traitsILi64ELi64ELi128ELi8ES3_EELb0ELb0ELb1ELb0ELb0ELb1ELb0EEEvNS_16Flash_bwd_paramsE,@function
        .size           _ZN5flash44flash_bwd_dq_dk_dv_loop_seqk_parallel_kernelI23Flash_bwd_kernel_traitsILi64ELi64ELi128ELi8ELi2ELi4ELi4ELb1ELb0EN7cutlass10bfloat16_tE19Flash_kernel_traitsILi64ELi64ELi128ELi8ES3_EELb0ELb0ELb1ELb0ELb0ELb1ELb0EEEvNS_16Flash_bwd_paramsE,(.L_x_2460 - _ZN5flash44flash_bwd_dq_dk_dv_loop_seqk_parallel_kernelI23Flash_bwd_kernel_traitsILi64ELi64ELi128ELi8ELi2ELi4ELi4ELb1ELb0EN7cutlass10bfloat16_tE19Flash_kernel_traitsILi64ELi64ELi128ELi8ES3_EELb0ELb0ELb1ELb0ELb0ELb1ELb0EEEvNS_16Flash_bwd_paramsE)
        .other          _ZN5flash44flash_bwd_dq_dk_dv_loop_seqk_parallel_kernelI23Flash_bwd_kernel_traitsILi64ELi64ELi128ELi8ELi2ELi4ELi4ELb1ELb0EN7cutlass10bfloat16_tE19Flash_kernel_traitsILi64ELi64ELi128ELi8ES3_EELb0ELb0ELb1ELb0ELb0ELb1ELb0EEEvNS_16Flash_bwd_paramsE,@"STO_CUDA_ENTRY STV_DEFAULT"
_ZN5flash44flash_bwd_dq_dk_dv_loop_seqk_parallel_kernelI23Flash_bwd_kernel_traitsILi64ELi64ELi128ELi8ELi2ELi4ELi4ELb1ELb0EN7cutlass10bfloat16_tE19Flash_kernel_traitsILi64ELi64ELi128ELi8ES3_EELb0ELb0ELb1ELb0ELb0ELb1ELb0EEEvNS_16Flash_bwd_paramsE:
.text._ZN5flash44flash_bwd_dq_dk_dv_loop_seqk_parallel_kernelI23Flash_bwd_kernel_traitsILi64ELi64ELi128ELi8ELi2ELi4ELi4ELb1ELb0EN7cutlass10bfloat16_tE19Flash_kernel_traitsILi64ELi64ELi128ELi8ES3_EELb0ELb0ELb1ELb0ELb0ELb1ELb0EEEvNS_16Flash_bwd_paramsE:
        /* <DEDUP_REMOVED lines=20> */
[CC--:B------:R-:W-:Y:S02]  /*0140*/  LEA.HI R4, R16.reuse, R11.reuse, RZ, 0x5 ;  /* 0x0000000b10047211 */ /* 0x0c0fe400078f28ff */
        /* <DEDUP_REMOVED lines=11> */
[----:B------:R-:W-:Y:S01]  /*0200*/  SHF.R.S32.HI R9, RZ, 0x2, R18 ;  /* 0x00000002ff097819 */ /* 0x000fe20000011412 */
        /* <DEDUP_REMOVED lines=17> */
[----:B------:R-:W-:Y:S01]  /*0320*/  IMAD.IADD R0, R11, 0x1, -R0 ;  /* 0x000000010b007824 */ /* 0x000fe200078e0a00 */
[----:B------:R-:W-:Y:S02]  /*0330*/  LEA.HI R235, R5, R2, RZ, 0x2 ;  /* 0x0000000205eb7211 */ /* 0x000fe400078f10ff */
[----:B------:R-:W-:Y:S01]  /*0340*/  LOP3.LUT R2, R3, 0x1c0, RZ, 0xc0, !PT ;  /* 0x000001c003027812 */ /* 0x000fe200078ec0ff */
[C---:B------:R-:W-:Y:S01]  /*0350*/  IMAD.SHL.U32 R242, R0.reuse, 0x8, RZ ;  /* 0x0000000800f27824 */ /* 0x040fe200078e00ff */
[----:B------:R-:W-:Y:S01]  /*0360*/  LOP3.LUT P4, RZ, R0, 0x2, RZ, 0xc0, !PT ;  /* 0x0000000200ff7812 */ /* 0x000fe2000788c0ff */
[----:B------:R-:W-:Y:S01]  /*0370*/  IMAD.IADD R4, R11, 0x1, -R4 ;  /* 0x000000010b047824 */ /* 0x000fe200078e0a04 */
[----:B------:R-:W-:-:S02]  /*0380*/  SHF.R.U32.HI R3, RZ, 0x3, R2 ;  /* 0x00000003ff037819 */ /* 0x000fc40000011602 */
[C---:B------:R-:W-:Y:S01]  /*0390*/  LOP3.LUT P3, RZ, R0.reuse, 0x4, RZ, 0xc0, !PT ;  /* 0x0000000400ff7812 */ /* 0x040fe2000786c0ff */
[----:B------:R-:W-:Y:S01]  /*03a0*/  IMAD.SHL.U32 R0, R0, 0x40, RZ ;  /* 0x0000004000007824 */ /* 0x000fe200078e00ff */
[----:B------:R-:W-:Y:S02]  /*03b0*/  LOP3.LUT R2, R2, 0x38, R242, 0xf8, !PT ;  /* 0x0000003802027812 */ /* 0x000fe400078ef8f2 */
[----:B------:R-:W-:Y:S02]  /*03c0*/  SHF.R.S32.HI R5, RZ, 0x1f, R4 ;  /* 0x0000001fff057819 */ /* 0x000fe40000011404 */
[----:B------:R-:W-:Y:S01]  /*03d0*/  LOP3.LUT R10, R2, R3, RZ, 0x3c, !PT ;  /* 0x00000003020a7212 */ /* 0x000fe200078e3cff */
[----:B------:R-:W-:Y:S01]  /*03e0*/  IMAD.SHL.U32 R2, R14, 0x10, RZ ;  /* 0x000000100e027824 */ /* 0x000fe200078e00ff */
[----:B------:R-:W-:Y:S01]  /*03f0*/  LEA.HI R6, R16, R11, RZ, 0x6 ;  /* 0x0000000b10067211 */ /* 0x000fe200078f30ff */
[----:B------:R-:W-:Y:S01]  /*0400*/  IMAD.SHL.U32 R3, R12, 0x200, RZ ;  /* 0x000002000c037824 */ /* 0x000fe200078e00ff */
[----:B------:R-:W-:-:S02]  /*0410*/  LOP3.LUT R0, R0, 0x1c0, RZ, 0xc0, !PT ;  /* 0x000001c000007812 */ /* 0x000fc400078ec0ff */
[----:B------:R-:W-:Y:S02]  /*0420*/  LEA.HI R13, R5, R4, RZ, 0x3 ;  /* 0x00000004050d7211 */ /* 0x000fe400078f18ff */
[----:B------:R-:W-:Y:S02]  /*0430*/  SHF.R.S32.HI R5, RZ, 0x6, R6 ;  /* 0x00000006ff057819 */ /* 0x000fe40000011406 */
[C---:B------:R-:W-:Y:S02]  /*0440*/  LOP3.LUT R178, R0.reuse, 0x8, R17, 0xf8, !PT ;  /* 0x0000000800b27812 */ /* 0x040fe400078ef811 */
[----:B------:R-:W-:Y:S01]  /*0450*/  LOP3.LUT R7, R13, 0xfffffff8, RZ, 0xc0, !PT ;  /* 0xfffffff80d077812 */ /* 0x000fe200078ec0ff */
[C---:B------:R-:W-:Y:S01]  /*0460*/  IMAD R249, R5.reuse, 0x200, R10 ;  /* 0x0000020005f97824 */ /* 0x040fe200078e020a */
[----:B------:R-:W-:Y:S01]  /*0470*/  LOP3.LUT R8, R0, 0x30, R2, 0xf8, !PT ;  /* 0x0000003000087812 */ /* 0x000fe200078ef802 */
[----:B------:R-:W-:Y:S01]  /*0480*/  IMAD R2, R5, 0x800, R3 ;  /* 0x0000080005027824 */ /* 0x000fe200078e0203 */
[----:B------:R-:W-:Y:S01]  /*0490*/  LOP3.LUT R6, R9, 0x1, RZ, 0xc0, !PT ;  /* 0x0000000109067812 */ /* 0x000fe200078ec0ff */
[----:B------:R-:W-:Y:S01]  /*04a0*/  IMAD.IADD R7, R4, 0x1, -R7 ;  /* 0x0000000104077824 */ /* 0x000fe200078e0a07 */
[----:B------:R-:W-:Y:S01]  /*04b0*/  SHF.R.U32.HI R0, RZ, 0x3, R0 ;  /* 0x00000003ff007819 */ /* 0x000fe20000011600 */
[----:B------:R-:W-:Y:S01]  /*04c0*/  IMAD R215, R249, 0x2, R177 ;  /* 0x00000002f9d77824 */ /* 0x000fe200078e02b1 */
[----:B------:R-:W-:-:S02]  /*04d0*/  ISETP.NE.U32.AND P0, PT, R6, 0x1, PT ;  /* 0x000000010600780c */ /* 0x000fc40003f05070 */
[----:B------:R-:W-:Y:S02]  /*04e0*/  LOP3.LUT R178, R178, R0, RZ, 0x3c, !PT ;  /* 0x00000000b2b27212 */ /* 0x000fe400078e3cff */
        /* <DEDUP_REMOVED lines=10> */
[----:B------:R-:W-:Y:S01]  /*0590*/  SHF.R.S32.HI R235, RZ, 0x2, R235 ;  /* 0x00000002ffeb7819 */ /* 0x000fe200000114eb */
[----:B------:R-:W-:Y:S01]  /*05a0*/  IMAD.SHL.U32 R10, R0, 0x2, RZ ;  /* 0x00000002000a7824 */ /* 0x000fe200078e00ff */
[----:B------:R-:W-:Y:S01]  /*05b0*/  LOP3.LUT R0, R6, 0x1c0, RZ, 0xc0, !PT ;  /* 0x000001c006007812 */ /* 0x000fe200078ec0ff */
[----:B------:R-:W-:Y:S01]  /*05c0*/  IMAD.SHL.U32 R5, R2, 0x8, RZ ;  /* 0x0000000802057824 */ /* 0x000fe200078e00ff */
[----:B------:R-:W-:Y:S01]  /*05d0*/  LOP3.LUT R239, R4, 0x6, R239, 0xf8, !PT ;  /* 0x0000000604ef7812 */ /* 0x000fe200078ef8ef */
[----:B------:R-:W-:Y:S01]  /*05e0*/  IMAD R6, R2, 0x1000, R10 ;  /* 0x0000100002067824 */ /* 0x000fe200078e020a */
[----:B------:R-:W-:Y:S01]  /*05f0*/  SEL R171, R245, 0xffffffe0, !P4 ;  /* 0xffffffe0f5ab7807 */ /* 0x000fe20006000000 */
        /* <DEDUP_REMOVED lines=17> */
[----:B------:R-:W-:Y:S02]  /*0710*/  LOP3.LUT R5, R2, 0x8, R5, 0xf8, !PT ;  /* 0x0000000802057812 */ /* 0x000fe400078ef805 */
[----:B------:R-:W-:Y:S01]  /*0720*/  LOP3.LUT R4, R4, 0xfffffe00, RZ, 0xc0, !PT ;  /* 0xfffffe0004047812 */ /* 0x000fe200078ec0ff */
[----:B------:R-:W-:Y:S01]  /*0730*/  IMAD R193, R9, 0x2, R177 ;  /* 0x0000000209c17824 */ /* 0x000fe200078e02b1 */
[----:B------:R-:W-:-:S02]  /*0740*/  LOP3.LUT R7, R0, R11, R2, 0x1e, !PT ;  /* 0x0000000b00077212 */ /* 0x000fc400078e1e02 */
[----:B------:R-:W-:Y:S01]  /*0750*/  LOP3.LUT R0, R5, R0, RZ, 0x3c, !PT ;  /* 0x0000000005007212 */ /* 0x000fe200078e3cff */
[----:B------:R-:W-:Y:S01]  /*0760*/  IMAD R2, R15, 0x400, R4 ;  /* 0x000004000f027824 */ /* 0x000fe200078e0204 */
[----:B------:R-:W-:Y:S01]  /*0770*/  LOP3.LUT R251, R7, R4, RZ, 0xfc, !PT ;  /* 0x0000000407fb7212 */ /* 0x000fe200078efcff */
[C---:B------:R-:W-:Y:S01]  /*0780*/  IMAD R5, R14.reuse, 0x400, R10 ;  /* 0x000004000e057824 */ /* 0x040fe200078e020a */
[----:B------:R-:W-:Y:S01]  /*0790*/  SEL R245, R245, 0xffffffe0, !P1 ;  /* 0xffffffe0f5f57807 */ /* 0x000fe20004800000 */
[----:B------:R-:W-:Y:S01]  /*07a0*/  IMAD R6, R14, 0x400, R4 ;  /* 0x000004000e067824 */ /* 0x000fe200078e0204 */
[----:B------:R-:W-:Y:S01]  /*07b0*/  SEL R194, R194, 0x10, !P0 ;  /* 0x00000010c2c27807 */ /* 0x000fe20004000000 */
[----:B------:R-:W-:Y:S01]  /*07c0*/  IMAD.IADD R175, R2, 0x1, R0 ;  /* 0x0000000102af7824 */ /* 0x000fe200078e0200 */
[----:B------:R-:W-:Y:S01]  /*07d0*/  SHF.R.S32.HI R252, RZ, 0x1f, R235 ;  /* 0x0000001ffffc7819 */ /* 0x000fe200000114eb */
[----:B------:R-:W-:Y:S02]  /*07e0*/  IMAD.IADD R5, R5, 0x1, R8 ;  /* 0x0000000105057824 */ /* 0x000fe400078e0208 */
[----:B------:R-:W-:-:S02]  /*07f0*/  IMAD.IADD R0, R0, 0x1, R6 ;  /* 0x0000000100007824 */ /* 0x000fc400078e0206 */
[----:B------:R-:W-:Y:S02]  /*0800*/  VIADD R2, R177, 0xa000 ;  /* 0x0000a000b1027836 */ /* 0x000fe40000000000 */
[----:B------:R-:W-:Y:S02]  /*0810*/  VIADD R4, R235, 0xffffffc0 ;  /* 0xffffffc0eb047836 */ /* 0x000fe40000000000 */
[----:B------:R-:W-:Y:S02]  /*0820*/  IMAD R169, R0, 0x2, R2 ;  /* 0x0000000200a97824 */ /* 0x000fe400078e0202 */
[----:B------:R-:W-:Y:S01]  /*0830*/  IMAD R241, R5, 0x2, R176 ;  /* 0x0000000205f17824 */ /* 0x000fe200078e02b0 */
[----:B------:R-:W-:Y:S01]  /*0840*/  SHF.R.S32.HI R238, RZ, 0x1f, R4 ;  /* 0x0000001fffee7819 */ /* 0x000fe20000011404 */
[----:B------:R-:W-:Y:S02]  /*0850*/  IMAD R0, R178, 0x2, R2 ;  /* 0x00000002b2007824 */ /* 0x000fe400078e0202 */
[----:B------:R-:W-:Y:S01]  /*0860*/  VIADD R244, R241, 0x40 ;  /* 0x00000040f1f47836 */ /* 0x000fe20000000000 */
[----:B------:R-:W-:Y:S01]  /*0870*/  SHF.L.U64.HI R238, R4, 0x2, R238 ;  /* 0x0000000204ee7819 */ /* 0x000fe200000102ee */
[----:B------:R-:W-:-:S02]  /*0880*/  IMAD.SHL.U32 R164, R251, 0x2, RZ ;  /* 0x00000002fba47824 */ /* 0x000fc400078e00ff */
[C---:B------:R-:W-:Y:S02]  /*0890*/  IMAD.IADD R170, R0.reuse, 0x1, R170 ;  /* 0x0000000100aa7824 */ /* 0x040fe400078e02aa */
[----:B------:R-:W-:Y:S02]  /*08a0*/  IMAD.IADD R192, R193, 0x1, R245 ;  /* 0x00000001c1c07824 */ /* 0x000fe400078e02f5 */
[C---:B------:R-:W-:Y:S02]  /*08b0*/  @P2 VIADD R244, R241.reuse, 0xffffffc0 ;  /* 0xffffffc0f1f42836 */ /* 0x040fe40000000000 */
[----:B------:R-:W-:Y:S02]  /*08c0*/  IMAD.IADD R172, R0, 0x1, R171 ;  /* 0x0000000100ac7824 */ /* 0x000fe400078e02ab */
[----:B------:R-:W-:Y:S02]  /*08d0*/  VIADD R250, R241, 0x420 ;  /* 0x00000420f1fa7836 */ /* 0x000fe40000000000 */
[----:B------:R-:W-:-:S02]  /*08e0*/  IMAD.IADD R195, R193, 0x1, R194 ;  /* 0x00000001c1c37824 */ /* 0x000fc400078e02c2 */
[----:B------:R-:W-:Y:S02]  /*08f0*/  IMAD.IADD R246, R245, 0x1, R241 ;  /* 0x00000001f5f67824 */ /* 0x000fe400078e02f1 */
[----:B------:R-:W-:Y:S01]  /*0900*/  IMAD.IADD R176, R176, 0x1, R164 ;  /* 0x00000001b0b07824 */ /* 0x000fe200078e02a4 */
[----:B------:R-:W-:Y:S01]  /*0910*/  IADD3 R164, R164, 0x4000, R177 ;  /* 0x00004000a4a47810 */ /* 0x000fe20007ffe0b1 */
[----:B------:R-:W-:Y:S02]  /*0920*/  IMAD.SHL.U32 R237, R4, 0x4, RZ ;  /* 0x0000000404ed7824 */ /* 0x000fe400078e00ff */
[----:B------:R-:W-:Y:S02]  /*0930*/  IMAD.IADD R171, R171, 0x1, R170 ;  /* 0x00000001abab7824 */ /* 0x000fe400078e02aa */
[----:B------:R-:W-:Y:S02]  /*0940*/  @P1 VIADD R250, R241, 0x3e0 ;  /* 0x000003e0f1fa1836 */ /* 0x000fe40000000000 */
[----:B------:R-:W-:-:S02]  /*0950*/  IMAD.IADD R194, R194, 0x1, R192 ;  /* 0x00000001c2c27824 */ /* 0x000fc400078e02c0 */
[----:B---3--:R-:W-:-:S07]  /*0960*/  IMAD.IADD R245, R245, 0x1, R244 ;  /* 0x00000001f5f57824 */ /* 0x008fce00078e02f4 */
.L_x_314:
[----:B-1-3--:R-:W1:Y:S01]  /*0970*/  LDC.64 R4, c[0x0][0x2f0] ;  /* 0x0000bc00ff047b82 */ /* 0x00ae620000000a00 */
[C---:B------:R-:W-:Y:S01]  /*0980*/  IMAD.SHL.U32 R14, R248.reuse, 0x4, RZ ;  /* 0x00000004f80e7824 */ /* 0x040fe200078e00ff */
[----:B------:R-:W-:Y:S01]  /*0990*/  ISETP.NE.U32.AND P3, PT, RZ, UR8, PT ;  /* 0x00000008ff007c0c */ /* 0x000fe2000bf65070 */
[----:B------:R-:W-:Y:S01]  /*09a0*/  IMAD.MOV.U32 R0, RZ, RZ, -0x1 ;  /* 0xffffffffff007424 */ /* 0x000fe200078e00ff */
[----:B------:R-:W-:Y:S02]  /*09b0*/  SHF.R.S32.HI R40, RZ, 0x1f, R248 ;  /* 0x0000001fff287819 */ /* 0x000fe400000114f8 */
[----:B------:R-:W-:Y:S02]  /*09c0*/  ISETP.NE.AND.EX P3, PT, RZ, UR9, PT, P3 ;  /* 0x00000009ff007c0c */ /* 0x000fe4000bf65330 */
[----:B------:R-:W2:Y:S01]  /*09d0*/  LDC.64 R10, c[0x0][0x308] ;  /* 0x0000c200ff0a7b82 */ /* 0x000ea20000000a00 */
[----:B------:R-:W-:-:S07]  /*09e0*/  SHF.L.U64.HI R13, R248, 0x2, R40 ;  /* 0x00000002f80d7819 */ /* 0x000fce0000010228 */
[----:B------:R-:W3:Y:S01]  /*09f0*/  LDC.U8 R15, c[0x0][0x3c2] ;  /* 0x0000f080ff0f7b82 */ /* 0x000ee20000000000 */
[----:B-1----:R-:W-:-:S07]  /*0a00*/  ISETP.NE.U32.AND P5, PT, R4, RZ, PT ;  /* 0x000000ff0400720c */ /* 0x002fce0003fa5070 */
[----:B------:R-:W1:Y:S01]  /*0a10*/  LDC.64 R6, c[0x0][0x2f8] ;  /* 0x0000be00ff067b82 */ /* 0x000e620000000a00 */
[----:B------:R-:W-:Y:S02]  /*0a20*/  IADD3 R4, P0, R14, R4, RZ ;  /* 0x000000040e047210 */ /* 0x000fe40007f1e0ff */
[----:B------:R-:W-:-:S03]  /*0a30*/  ISETP.NE.AND.EX P5, PT, R5, RZ, PT, P5 ;  /* 0x000000ff0500720c */ /* 0x000fc60003fa5350 */
[----:B------:R-:W-:Y:S01]  /*0a40*/  IMAD.X R5, R13, 0x1, R5, P0 ;  /* 0x000000010d057824 */ /* 0x000fe200000e0605 */
[----:B--2---:R-:W-:-:S04]  /*0a50*/  ISETP.NE.U32.AND P2, PT, R10, RZ, PT ;  /* 0x000000ff0a00720c */ /* 0x004fc80003f45070 */
[----:B------:R-:W-:Y:S02]  /*0a60*/  ISETP.NE.AND.EX P2, PT, R11, RZ, PT, P2 ;  /* 0x000000ff0b00720c */ /* 0x000fe40003f45320 */
[----:B----4-:R-:W-:-:S03]  /*0a70*/  @P3 IADD3 R8, P1, R14, UR8, RZ ;  /* 0x000000080e083c10 */ /* 0x010fc6000ff3e0ff */
[----:B------:R-:W2:Y:S04]  /*0a80*/  @P5 LDG.E R0, desc[UR12][R4.64] ;  /* 0x0000000c04005981 */ /* 0x000ea8000c1e1900 */
[----:B------:R4:W2:Y:S01]  /*0a90*/  @P5 LDG.E R12, desc[UR12][R4.64+0x4] ;  /* 0x0000040c040c5981 */ /* 0x0008a2000c1e1900 */
[----:B------:R-:W-:Y:S01]  /*0aa0*/  IMAD.MOV.U32 R230, RZ, RZ, RZ ;  /* 0x000000ffffe67224 */ /* 0x000fe200078e00ff */
        /* <DEDUP_REMOVED lines=27> */
.L_x_268:
        /* <DEDUP_REMOVED lines=45> */
[----:B------:R-:W4:Y:S03]  /*0f30*/  @P2 LDC R34, c[0x0][0x2e4] ;  /* 0x0000b900ff222b82 */ /* 0x000f260000000800 */
        /* <DEDUP_REMOVED lines=13> */
[----:B------:R-:W-:Y:S01]  /*1010*/  LEA.HI R5, R10, R5, RZ, 0x6 ;  /* 0x000000050a057211 */ /* 0x000fe200078f30ff */
[----:B------:R-:W-:Y:S01]  /*1020*/  IMAD R10, R27, R16, RZ ;  /* 0x000000101b0a7224 */ /* 0x000fe200078e02ff */
[----:B------:R-:W-:Y:S01]  /*1030*/  ISETP.GE.U32.AND P6, PT, R4, R15, PT ;  /* 0x0000000f0400720c */ /* 0x000fe20003fc6070 */
[----:B------:R-:W-:Y:S01]  /*1040*/  IMAD R4, R40, R42, R8 ;  /* 0x0000002a28047224 */ /* 0x000fe200078e0208 */
[----:B------:R-:W-:Y:S02]  /*1050*/  SHF.R.S32.HI R8, RZ, 0x6, R14 ;  /* 0x00000006ff087819 */ /* 0x000fe4000001140e */
[----:B------:R-:W2:Y:S01]  /*1060*/  @!P1 LDC.64 R14, c[0x0][0x418] ;  /* 0x00010600ff0e9b82 */ /* 0x000ea20000000a00 */
[----:B------:R-:W-:Y:S01]  /*1070*/  IMAD.IADD R4, R17, 0x1, R4 ;  /* 0x0000000111047824 */ /* 0x000fe200078e0204 */
[----:B------:R-:W-:-:S02]  /*1080*/  ISETP.NE.AND P4, PT, R18, RZ, PT ;  /* 0x000000ff1200720c */ /* 0x000fc40003f85270 */
[----:B------:R-:W-:Y:S01]  /*1090*/  SHF.R.S32.HI R5, RZ, 0x6, R5 ;  /* 0x00000006ff057819 */ /* 0x000fe20000011405 */
[----:B------:R-:W-:Y:S01]  /*10a0*/  IMAD R10, R26, R4, R10 ;  /* 0x000000041a0a7224 */ /* 0x000fe200078e020a */
[----:B------:R-:W-:Y:S02]  /*10b0*/  @P0 IADD3 R4, R230, R240, RZ ;  /* 0x000000f0e6040210 */ /* 0x000fe40007ffe0ff */
[----:B------:R-:W-:Y:S01]  /*10c0*/  @P1 IADD3 R28, R7, R6, RZ ;  /* 0x00000006071c1210 */ /* 0x000fe20007ffe0ff */
[----:B------:R-:W-:Y:S01]  /*10d0*/  @P6 VIADD R2, R2, 0x1 ;  /* 0x0000000102026836 */ /* 0x000fe20000000000 */
[----:B------:R-:W-:Y:S01]  /*10e0*/  VIMNMX R187, R8, R5, PT ;  /* 0x0000000508bb7248 */ /* 0x000fe20003fe0100 */
[C---:B---3--:R-:W-:Y:S01]  /*10f0*/  @P0 IMAD R11, R4.reuse, R13, RZ ;  /* 0x0000000d040b0224 */ /* 0x048fe200078e02ff */
[----:B-----5:R-:W-:Y:S01]  /*1100*/  ISETP.NE.AND P6, PT, R37, RZ, PT ;  /* 0x000000ff2500720c */ /* 0x020fe20003fc5270 */
        /* <DEDUP_REMOVED lines=8> */
[----:B------:R-:W-:Y:S01]  /*1190*/  IMAD.WIDE.U32 R4, R26, R0, RZ ;  /* 0x000000001a047225 */ /* 0x000fe200078e00ff */
[----:B------:R-:W-:-:S03]  /*11a0*/  SHF.R.S32.HI R11, RZ, 0x1f, R8 ;  /* 0x0000001fff0b7819 */ /* 0x000fc60000011408 */
[----:B------:R-:W-:Y:S01]  /*11b0*/  @!P3 IMAD.MOV R20, RZ, RZ, -R20 ;  /* 0x000000ffff14b224 */ /* 0x000fe200078e0a14 */
[----:B------:R-:W-:Y:S01]  /*11c0*/  @!P4 LOP3.LUT R20, RZ, R18, RZ, 0x33, !PT ;  /* 0x00000012ff14c212 */ /* 0x000fe200078e33ff */
[----:B------:R-:W-:Y:S01]  /*11d0*/  IMAD.IADD R25, R7, 0x1, R10 ;  /* 0x0000000107197824 */ /* 0x000fe200078e020a */
[----:B------:R-:W5:Y:S01]  /*11e0*/  @P0 LDC.64 R18, c[0x0][0x248] ;  /* 0x00009200ff120b82 */ /* 0x000f620000000a00 */
        /* <DEDUP_REMOVED lines=10> */
[----:B------:R-:W-:Y:S01]  /*1290*/  @P2 SEL R9, R9, R0, !P1 ;  /* 0x0000000009092207 */ /* 0x000fe20004800000 */
[----:B------:R-:W-:Y:S02]  /*12a0*/  @P1 IMAD R24, R0, R23, R7 ;  /* 0x0000001700181224 */ /* 0x000fe400078e0207 */
[C---:B------:R-:W-:Y:S02]  /*12b0*/  @!P1 IMAD R10, R248.reuse, R15, R4 ;  /* 0x0000000ff80a9224 */ /* 0x040fe400078e0204 */
[----:B------:R-:W-:Y:S02]  /*12c0*/  IMAD.X R7, R11, 0x1, R5, P3 ;  /* 0x000000010b077824 */ /* 0x000fe400018e0605 */
[----:B------:R-:W-:Y:S02]  /*12d0*/  IMAD R21, R27, R2, RZ ;  /* 0x000000021b157224 */ /* 0x000fe400078e02ff */
[----:B------:R-:W-:-:S04]  /*12e0*/  @!P1 IMAD.WIDE.U32 R4, R248, R14, RZ ;  /* 0x0000000ef8049225 */ /* 0x000fc800078e00ff */
[C---:B------:R-:W-:Y:S01]  /*12f0*/  IMAD R22, R26.reuse, R7, R21 ;  /* 0x000000071a167224 */ /* 0x040fe200078e0215 */
[----:B------:R-:W-:Y:S01]  /*1300*/  @P1 MOV R21, R6 ;  /* 0x0000000600151202 */ /* 0x000fe20000000f00 */
[----:B------:R-:W-:Y:S01]  /*1310*/  IMAD.WIDE.U32 R14, R26, R2, RZ ;  /* 0x000000021a0e7225 */ /* 0x000fe200078e00ff */
[----:B------:R-:W-:-:S03]  /*1320*/  @!P1 MOV R21, R4 ;  /* 0x0000000400159202 */ /* 0x000fc60000000f00 */
[----:B------:R-:W-:Y:S02]  /*1330*/  @!P1 IMAD.IADD R24, R5, 0x1, R10 ;  /* 0x0000000105189824 */ /* 0x000fe400078e020a */
[----:B------:R-:W-:Y:S02]  /*1340*/  @!P2 IMAD R2, R248, R224, R44 ;  /* 0x000000e0f802a224 */ /* 0x000fe400078e022c */
[----:B---3--:R-:W-:-:S04]  /*1350*/  IMAD.WIDE.U32 R4, R36, R16, RZ ;  /* 0x0000001024047225 */ /* 0x008fc800078e00ff */
[----:B------:R-:W-:Y:S01]  /*1360*/  @P0 IMAD.IADD R6, R230, 0x1, R240 ;  /* 0x00000001e6060824 */ /* 0x000fe200078e02f0 */
[----:B------:R-:W-:Y:S01]  /*1370*/  SEL R10, R4, RZ, P6 ;  /* 0x000000ff040a7207 */ /* 0x000fe20003000000 */
[----:B------:R-:W-:Y:S01]  /*1380*/  @P2 IMAD R9, R44, R34, R9 ;  /* 0x000000222c092224 */ /* 0x000fe200078e0209 */
[----:B------:R-:W-:Y:S01]  /*1390*/  SHF.R.S32.HI R34, RZ, 0x1f, R217 ;  /* 0x0000001fff227819 */ /* 0x000fe200000114d9 */
[----:B------:R-:W-:Y:S02]  /*13a0*/  @!P2 IMAD R9, R2, R35, RZ ;  /* 0x000000230209a224 */ /* 0x000fe400078e02ff */
[----:B------:R-:W-:Y:S02]  /*13b0*/  IMAD R5, R36, R17, R5 ;  /* 0x0000001124057224 */ /* 0x000fe400078e0205 */
[----:B-----5:R-:W-:Y:S02]  /*13c0*/  @P0 IMAD R2, R6, R19, RZ ;  /* 0x0000001306020224 */ /* 0x020fe400078e02ff */
[----:B------:R-:W-:Y:S01]  /*13d0*/  IMAD R17, R44, R39, RZ ;  /* 0x000000272c117224 */ /* 0x000fe200078e02ff */
[----:B------:R-:W-:Y:S01]  /*13e0*/  SEL R26, R5, RZ, P6 ;  /* 0x000000ff051a7207 */ /* 0x000fe20003000000 */
[----:B------:R-:W-:-:S03]  /*13f0*/  @P0 IMAD.WIDE.U32 R6, R6, R18, RZ ;  /* 0x0000001206060225 */ /* 0x000fc600078e00ff */
        /* <DEDUP_REMOVED lines=16> */
.L_x_270:
        /* <DEDUP_REMOVED lines=13> */
.L_x_271:
        /* <DEDUP_REMOVED lines=10> */
.L_x_272:
[----:B------:R-:W-:-:S04]  /*1670*/  IMAD R2, R248, R224, R44 ;  /* 0x000000e0f8027224 */ /* 0x000fc800078e022c */
[----:B------:R-:W-:-:S07]  /*1680*/  IMAD R2, R2, R42, RZ ;  /* 0x0000002a02027224 */ /* 0x000fce00078e02ff */
.L_x_273:
[----:B------:R-:W1:Y:S01]  /*1690*/  S2R R42, SR_TID.X ;  /* 0x00000000002a7919 */ /* 0x000e620000002100 */
[----:B------:R-:W2:Y:S01]  /*16a0*/  LDC.64 R22, c[0x0][0x420] ;  /* 0x00010800ff167b82 */ /* 0x000ea20000000a00 */
[----:B------:R-:W-:Y:S01]  /*16b0*/  IMAD R224, R39, R224, RZ ;  /* 0x000000e027e07224 */ /* 0x000fe200078e02ff */
[----:B------:R-:W-:Y:S01]  /*16c0*/  IADD3 R0, P3, R218, R8, RZ ;  /* 0x00000008da007210 */ /* 0x000fe20007f7e0ff */
[----:B------:R-:W-:Y:S01]  /*16d0*/  ULDC.64 UR4, c[0x0][0x258] ;  /* 0x0000960000047ab9 */ /* 0x000fe20000000a00 */
[----:B------:R-:W-:Y:S01]  /*16e0*/  SHF.R.S32.HI R39, RZ, 0x1f, R218 ;  /* 0x0000001fff277819 */ /* 0x000fe200000114da */
[----:B------:R-:W-:Y:S01]  /*16f0*/  IMAD.SHL.U32 R223, R224, 0x40, RZ ;  /* 0x00000040e0df7824 */ /* 0x000fe200078e00ff */
[----:B------:R-:W-:Y:S01]  /*1700*/  SHF.R.S32.HI R243, RZ, 0x1f, R242 ;  /* 0x0000001ffff37819 */ /* 0x000fe200000114f2 */
[----:B------:R-:W-:Y:S01]  /*1710*/  ULDC UR10, c[0x0][0x398] ;  /* 0x0000e600000a7ab9 */ /* 0x000fe20000000800 */
[----:B------:R-:W-:Y:S01]  /*1720*/  IADD3 R16, R8, R9, RZ ;  /* 0x0000000908107210 */ /* 0x000fe20007ffe0ff */
[----:B------:R-:W-:Y:S01]  /*1730*/  ULDC.64 UR6, c[0x0][0x3e0] ;  /* 0x0000f80000067ab9 */ /* 0x000fe20000000a00 */
[----:B------:R-:W-:Y:S01]  /*1740*/  IADD3 R6, P2, P1, R14, R223, R17 ;  /* 0x000000df0e067210 */ /* 0x000fe2000795e011 */
[----:B------:R-:W-:Y:S01]  /*1750*/  IMAD.IADD R17, R8, 0x1, R2 ;  /* 0x0000000108117824 */ /* 0x000fe200078e0202 */
[----:B------:R-:W-:Y:S01]  /*1760*/  SHF.R.S32.HI R4, RZ, 0x1f, R223 ;  /* 0x0000001fff047819 */ /* 0x000fe200000114df */
[----:B------:R-:W-:Y:S03]  /*1770*/  BSSY B1, `(.L_x_269) ;  /* 0x0000610000017945 */ /* 0x000fe60003800000 */
[----:B------:R-:W-:Y:S01]  /*1780*/  IADD3.X R14, R5, R4, R27, P2, P1 ;  /* 0x00000004050e7210 */ /* 0x000fe200017e241b */
[----:B------:R-:W-:Y:S01]  /*1790*/  IMAD.X R5, R39, 0x1, R11, P3 ;  /* 0x0000000127057824 */ /* 0x000fe200018e060b */
[----:B------:R-:W-:Y:S01]  /*17a0*/  IADD3 R15, P2, P1, R10, R6, R29 ;  /* 0x000000060a0f7210 */ /* 0x000fe2000795e01d */
[----:B------:R-:W-:Y:S01]  /*17b0*/  IMAD.WIDE.U32 R6, R0, R32, R242 ;  /* 0x0000002000067225 */ /* 0x000fe200078e00f2 */
[----:B------:R-:W-:-:S02]  /*17c0*/  IADD3 R4, P3, R242, R21, RZ ;  /* 0x00000015f2047210 */ /* 0x000fc40007f7e0ff */
[----:B------:R-:W-:Y:S01]  /*17d0*/  IADD3.X R14, R26, R14, R25, P2, P1 ;  /* 0x0000000e1a0e7210 */ /* 0x000fe200017e2419 */
[----:B------:R-:W-:Y:S01]  /*17e0*/  IMAD R2, R5, R32, RZ ;  /* 0x0000002005027224 */ /* 0x000fe200078e02ff */
[----:B------:R-:W3:Y:S01]  /*17f0*/  LDC.64 R26, c[0x0][0x478] ;  /* 0x00011e00ff1a7b82 */ /* 0x000ee20000000a00 */
[----:B------:R-:W-:Y:S01]  /*1800*/  IMAD.X R5, R243, 0x1, R24, P3 ;  /* 0x00000001f3057824 */ /* 0x000fe200018e0618 */
[----:B------:R-:W-:Y:S01]  /*1810*/  IADD3 R6, P3, R38, R6, RZ ;  /* 0x0000000626067210 */ /* 0x000fe20007f7e0ff */
[----:B------:R-:W-:Y:S02]  /*1820*/  IMAD R10, R0, R33, R2 ;  /* 0x00000021000a7224 */ /* 0x000fe400078e0202 */
[-C--:B--2---:R-:W-:Y:S01]  /*1830*/  IMAD R0, R11, R22.reuse, RZ ;  /* 0x000000160b007224 */ /* 0x084fe200078e02ff */
[----:B-1----:R-:W-:Y:S01]  /*1840*/  SHF.R.S32.HI R43, RZ, 0x1f, R42 ;  /* 0x0000001fff2b7819 */ /* 0x002fe2000001142a */
[----:B------:R-:W-:Y:S01]  /*1850*/  IMAD.WIDE.U32 R4, R8, R22, R4 ;  /* 0x0000001608047225 */ /* 0x000fe200078e0004 */
[----:B------:R-:W-:Y:S01]  /*1860*/  IADD3.X R7, R28, R7, R10, P3, !PT ;  /* 0x000000071c077210 */ /* 0x000fe20001ffe40a */
[----:B------:R-:W1:Y:S01]  /*1870*/  LDC.64 R24, c[0x0][0x2b0] ;  /* 0x0000ac00ff187b82 */ /* 0x000e620000000a00 */
[----:B------:R-:W-:Y:S01]  /*1880*/  LEA.HI R11, R43, R42, RZ, 0x5 ;  /* 0x0000002a2b0b7211 */ /* 0x000fe200078f28ff */
[----:B------:R-:W-:-:S02]  /*1890*/  IMAD R9, R8, R23, R0 ;  /* 0x0000001708097224 */ /* 0x000fc400078e0200 */
[----:B------:R-:W-:Y:S01]  /*18a0*/  IMAD.WIDE.U32 R6, R44, UR4, R6 ;  /* 0x000000042c067c25 */ /* 0x000fe2000f8e0006 */
[----:B------:R-:W-:Y:S02]  /*18b0*/  LOP3.LUT R2, R11, 0xffffffe0, RZ, 0xc0, !PT ;  /* 0xffffffe00b027812 */ /* 0x000fe400078ec0ff */
[----:B------:R-:W-:Y:S01]  /*18c0*/  SHF.R.S32.HI R0, RZ, 0x5, R11 ;  /* 0x00000005ff007819 */ /* 0x000fe2000001140b */
[----:B------:R-:W-:Y:S02]  /*18d0*/  IMAD R11, R41, UR4, RZ ;  /* 0x00000004290b7c24 */ /* 0x000fe4000f8e02ff */
[----:B------:R-:W-:Y:S01]  /*18e0*/  IMAD.IADD R8, R42, 0x1, -R2 ;  /* 0x000000012a087824 */ /* 0x000fe200078e0a02 */
[----:B------:R-:W-:Y:S01]  /*18f0*/  IADD3 R2, -R186, R209, R217 ;  /* 0x000000d1ba027210 */ /* 0x000fe20007ffe1d9 */
[----:B------:R-:W-:Y:S01]  /*1900*/  IMAD R11, R44, UR5, R11 ;  /* 0x000000052c0b7c24 */ /* 0x000fe2000f8e020b */
[----:B------:R-:W-:Y:S01]  /*1910*/  ULDC.64 UR4, c[0x0][0x428] ;  /* 0x00010a0000047ab9 */ /* 0x000fe20000000a00 */
[----:B------:R-:W-:-:S02]  /*1920*/  IMAD.IADD R5, R5, 0x1, R9 ;  /* 0x0000000105057824 */ /* 0x000fc400078e0209 */
[----:B------:R-:W-:Y:S01]  /*1930*/  VIADD R2, R2, -UR10 ;  /* 0x8000000a02027c36 */ /* 0x000fe20008000000 */
[----:B------:R-:W-:Y:S01]  /*1940*/  IADD3 R11, R7, R11, RZ ;  /* 0x0000000b070b7210 */ /* 0x000fe20007ffe0ff */
[----:B------:R-:W-:Y:S02]  /*1950*/  IMAD R9, R41, UR4, RZ ;  /* 0x0000000429097c24 */ /* 0x000fe4000f8e02ff */
[----:B------:R-:W-:Y:S01]  /*1960*/  IMAD.WIDE.U32 R4, R44, UR4, R4 ;  /* 0x000000042c047c25 */ /* 0x000fe2000f8e0004 */
[----:B------:R-:W-:-:S03]  /*1970*/  SHF.R.S32.HI R10, RZ, 0x1f, R2 ;  /* 0x0000001fff0a7819 */ /* 0x000fc60000011402 */
[----:B------:R-:W-:Y:S01]  /*1980*/  IMAD R9, R44, UR5, R9 ;  /* 0x000000052c097c24 */ /* 0x000fe2000f8e0209 */
[----:B------:R-:W-:Y:S01]  /*1990*/  ULDC.64 UR4, c[0x0][0x210] ;  /* 0x0000840000047ab9 */ /* 0x000fe20000000a00 */
[----:B------:R-:W-:Y:S01]  /*19a0*/  IMAD R8, R0, R224, R8 ;  /* 0x000000e000087224 */ /* 0x000fe200078e0208 */
[----:B------:R-:W-:Y:S01]  /*19b0*/  LEA R190, P2, R6, UR4, 0x1 ;  /* 0x0000000406be7c11 */ /* 0x000fe2000f8408ff */
[----:B------:R-:W-:Y:S01]  /*19c0*/  IMAD.IADD R5, R5, 0x1, R9 ;  /* 0x0000000105057824 */ /* 0x000fe200078e0209 */
[----:B------:R-:W-:Y:S01]  /*19d0*/  LEA.HI R7, R10, R2, RZ, 0x6 ;  /* 0x000000020a077211 */ /* 0x000fe200078f30ff */
[-C--:B------:R-:W-:Y:S01]  /*19e0*/  IMAD R2, R39, R22.reuse, RZ ;  /* 0x0000001627027224 */ /* 0x080fe200078e02ff */
[----:B------:R-:W-:Y:S01]  /*19f0*/  IADD3 R0, P1, R8, R15, RZ ;  /* 0x0000000f08007210 */ /* 0x000fe20007f3e0ff */
[----:B------:R-:W-:Y:S01]  /*1a00*/  IMAD.WIDE.U32 R4, R218, R22, R4 ;  /* 0x00000016da047225 */ /* 0x000fe200078e0004 */
[----:B------:R-:W-:Y:S01]  /*1a10*/  LEA.HI.X R191, R6, UR5, R11, 0x1, P2 ;  /* 0x0000000506bf7c11 */ /* 0x000fe200090f0c0b */
[----:B------:R-:W-:Y:S01]  /*1a20*/  ULDC.64 UR4, c[0x0][0x400] ;  /* 0x0001000000047ab9 */ /* 0x000fe20000000a00 */
[----:B------:R-:W-:Y:S01]  /*1a30*/  SHF.R.S32.HI R6, RZ, 0x6, R7 ;  /* 0x00000006ff067819 */ /* 0x000fe20000011407 */
[----:B------:R-:W-:Y:S01]  /*1a40*/  IMAD R2, R218, R23, R2 ;  /* 0x00000017da027224 */ /* 0x000fe200078e0202 */
[----:B------:R-:W-:Y:S01]  /*1a50*/  LEA.HI.X.SX32 R8, R8, R14, 0x1, P1 ;  /* 0x0000000e08087211 */ /* 0x000fe200008f0eff */
[----:B-1----:R-:W-:Y:S01]  /*1a60*/  IMAD.WIDE R10, R16, 0x4, R24 ;  /* 0x00000004100a7825 */ /* 0x002fe200078e0218 */
[----:B------:R-:W-:-:S02]  /*1a70*/  LEA R184, P1, R0, UR4, 0x2 ;  /* 0x0000000400b87c11 */ /* 0x000fc4000f8210ff */
[----:B------:R-:W-:Y:S01]  /*1a80*/  VIMNMX R229, RZ, R6, !PT ;  /* 0x00000006ffe57248 */ /* 0x000fe20007fe0100 */
[----:B------:R-:W-:Y:S01]  /*1a90*/  IMAD.IADD R2, R5, 0x1, R2 ;  /* 0x0000000105027824 */ /* 0x000fe200078e0202 */
[----:B------:R-:W-:Y:S01]  /*1aa0*/  LEA.HI.X R183, R0, UR5, R8, 0x2, P1 ;  /* 0x0000000500b77c11 */ /* 0x000fe200088f1408 */
[----:B---3--:R-:W-:Y:S01]  /*1ab0*/  IMAD.WIDE R6, R17, 0x4, R26 ;  /* 0x0000000411067825 */ /* 0x008fe200078e021a */
[C---:B------:R-:W-:Y:S02]  /*1ac0*/  ISETP.GT.AND P1, PT, R187.reuse, R229, PT ;  /* 0x000000e5bb00720c */ /* 0x040fe40003f24270 */
[C---:B------:R-:W-:Y:S01]  /*1ad0*/  LEA R188, P2, R4.reuse, UR6, 0x1 ;  /* 0x0000000604bc7c11 */ /* 0x040fe2000f8408ff */
[----:B------:R-:W-:Y:S01]  /*1ae0*/  IMAD.MOV.U32 R210, RZ, RZ, R11 ;  /* 0x000000ffffd27224 */ /* 0x000fe200078e000b */
[----:B------:R-:W-:Y:S01]  /*1af0*/  MOV R211, R10 ;  /* 0x0000000a00d37202 */ /* 0x000fe20000000f00 */
[----:B------:R-:W-:Y:S01]  /*1b00*/  IMAD.MOV.U32 R213, RZ, RZ, R6 ;  /* 0x000000ffffd57224 */ /* 0x000fe200078e0006 */
[----:B------:R-:W-:Y:S01]  /*1b10*/  LEA.HI.X R189, R4, UR7, R2, 0x1, P2 ;  /* 0x0000000704bd7c11 */ /* 0x000fe200090f0c02 */
[----:B------:R-:W-:Y:S01]  /*1b20*/  VIADD R187, R187, 0xffffffff ;  /* 0xffffffffbbbb7836 */ /* 0x000fe20000000000 */
[----:B------:R-:W-:-:S05]  /*1b30*/  MOV R212, R7 ;  /* 0x0000000700d47202 */ /* 0x000fca0000000f00 */
[----:B------:R-:W-:Y:S05]  /*1b40*/  @P1 BRA `(.L_x_274) ;  /* 0x0000000800d01947 */ /* 0x000fea0003800000 */
[----:B------:R-:W1:Y:S01]  /*1b50*/  @P0 LDC.64 R4, c[0x0][0x450] ;  /* 0x00011400ff040b82 */ /* 0x000e620000000a00 */
[CC--:B------:R-:W-:Y:S02]  /*1b60*/  @P0 IADD3 R8, R230.reuse, R240.reuse, RZ ;  /* 0x000000f0e6080210 */ /* 0x0c0fe40007ffe0ff */
[----:B------:R-:W-:Y:S02]  /*1b70*/  @P0 IADD3 R0, R230, R240, RZ ;  /* 0x000000f0e6000210 */ /* 0x000fe40007ffe0ff */
[----:B------:R-:W-:-:S03]  /*1b80*/  IADD3 R16, R218, 0x20, RZ ;  /* 0x00000020da107810 */ /* 0x000fc60007ffe0ff */
[----:B------:R-:W2:Y:S01]  /*1b90*/  @P0 LDC.64 R12, c[0x0][0x458] ;  /* 0x00011600ff0c0b82 */ /* 0x000ea20000000a00 */
[C---:B-1----:R-:W-:Y:S02]  /*1ba0*/  @P0 IMAD R10, R8.reuse, R5, RZ ;  /* 0x00000005080a0224 */ /* 0x042fe400078e02ff */
[----:B------:R-:W-:-:S05]  /*1bb0*/  @P0 IMAD.WIDE.U32 R8, R8, R4, RZ ;  /* 0x0000000408080225 */ /* 0x000fca00078e00ff */
[----:B------:R-:W-:Y:S01]  /*1bc0*/  @P0 IADD3 R11, R9, R10, RZ ;  /* 0x0000000a090b0210 */ /* 0x000fe20007ffe0ff */
[C---:B--2---:R-:W-:Y:S01]  /*1bd0*/  @P0 IMAD R2, R0.reuse, R13, RZ ;  /* 0x0000000d00020224 */ /* 0x044fe200078e02ff */
[----:B------:R-:W-:Y:S01]  /*1be0*/  @P0 MOV R10, R8 ;  /* 0x00000008000a0202 */ /* 0x000fe20000000f00 */
[----:B------:R-:W-:-:S04]  /*1bf0*/  @P0 IMAD.WIDE.U32 R6, R0, R12, RZ ;  /* 0x0000000c00060225 */ /* 0x000fc800078e00ff */
[----:B------:R-:W-:Y:S01]  /*1c00*/  IMAD R0, R231, -0x80, R186 ;  /* 0xffffff80e7007824 */ /* 0x000fe200078e02ba */
        /* <DEDUP_REMOVED lines=15> */
.L_x_275:
        /* <DEDUP_REMOVED lines=13> */
.L_x_276:
[----:B------:R-:W-:Y:S01]  /*1dd0*/  IMAD R2, R34, R4, RZ ;  /* 0x0000000422027224 */ /* 0x000fe200078e02ff */
[C---:B------:R-:W-:Y:S01]  /*1de0*/  ISETP.GE.AND P3, PT, R218.reuse, R0, PT ;  /* 0x00000000da00720c */ /* 0x040fe20003f66270 */
[C---:B------:R-:W-:Y:S01]  /*1df0*/  IMAD.WIDE.U32 R6, R217.reuse, R4, R242 ;  /* 0x00000004d9067225 */ /* 0x040fe200078e00f2 */
[----:B------:R-:W-:Y:S01]  /*1e00*/  ULDC.64 UR4, c[0x0][0x468] ;  /* 0x00011a0000047ab9 */ /* 0x000fe20000000a00 */
[----:B------:R-:W-:Y:S01]  /*1e10*/  IADD3 R9, R218, 0x40, RZ ;  /* 0x00000040da097810 */ /* 0x000fe20007ffe0ff */
[----:B------:R-:W-:Y:S01]  /*1e20*/  BSSY B0, `(.L_x_277) ;  /* 0x0000017000007945 */ /* 0x000fe20003800000 */
[----:B------:R-:W-:Y:S01]  /*1e30*/  IMAD R2, R217, R5, R2 ;  /* 0x00000005d9027224 */ /* 0x000fe200078e0202 */
[----:B------:R-:W-:Y:S02]  /*1e40*/  IADD3 R6, P0, R10, R6, RZ ;  /* 0x000000060a067210 */ /* 0x000fe40007f1e0ff */
[----:B------:R-:W-:Y:S02]  /*1e50*/  IADD3 R8, R218, 0x60, RZ ;  /* 0x00000060da087810 */ /* 0x000fe40007ffe0ff */
[----:B------:R-:W-:Y:S01]  /*1e60*/  IADD3.X R7, R11, R7, R2, P0, !PT ;  /* 0x000000070b077210 */ /* 0x000fe200007fe402 */
[----:B------:R-:W-:Y:S01]  /*1e70*/  IMAD R2, R41, UR4, RZ ;  /* 0x0000000429027c24 */ /* 0x000fe2000f8e02ff */
[----:B------:R-:W-:-:S02]  /*1e80*/  ISETP.GE.AND P2, PT, R16, R0, PT ;  /* 0x000000001000720c */ /* 0x000fc40003f46270 */
[-C--:B------:R-:W-:Y:S01]  /*1e90*/  ISETP.GE.AND P1, PT, R9, R0.reuse, PT ;  /* 0x000000000900720c */ /* 0x080fe20003f26270 */
[----:B------:R-:W-:Y:S01]  /*1ea0*/  IMAD.WIDE.U32 R6, R44, UR4, R6 ;  /* 0x000000042c067c25 */ /* 0x000fe2000f8e0006 */
[----:B------:R-:W-:-:S03]  /*1eb0*/  ISETP.GE.AND P0, PT, R8, R0, PT ;  /* 0x000000000800720c */ /* 0x000fc60003f06270 */
        /* <DEDUP_REMOVED lines=13> */
.L_x_278:
[----:B------:R-:W-:Y:S05]  /*1f90*/  BSYNC B0 ;  /* 0x0000000000007941 */ /* 0x000fea0003800000 */
.L_x_277:
        /* <DEDUP_REMOVED lines=14> */
.L_x_280:
[----:B------:R-:W-:Y:S05]  /*2080*/  BSYNC B0 ;  /* 0x0000000000007941 */ /* 0x000fea0003800000 */
.L_x_279:
        /* <DEDUP_REMOVED lines=14> */
.L_x_282:
[----:B------:R-:W-:Y:S05]  /*2170*/  BSYNC B0 ;  /* 0x0000000000007941 */ /* 0x000fea0003800000 */
.L_x_281:
        /* <DEDUP_REMOVED lines=13> */
.L_x_284:
[----:B------:R-:W-:Y:S05]  /*2250*/  BSYNC B0 ;  /* 0x0000000000007941 */ /* 0x000fea0003800000 */
.L_x_283:
        /* <DEDUP_REMOVED lines=22> */
.L_x_286:
[----:B------:R-:W-:Y:S05]  /*23c0*/  BSYNC B0 ;  /* 0x0000000000007941 */ /* 0x000fea0003800000 */
.L_x_285:
        /* <DEDUP_REMOVED lines=14> */
.L_x_288:
[----:B------:R-:W-:Y:S05]  /*24b0*/  BSYNC B0 ;  /* 0x0000000000007941 */ /* 0x000fea0003800000 */
.L_x_287:
        /* <DEDUP_REMOVED lines=14> */
.L_x_290:
[----:B------:R-:W-:Y:S05]  /*25a0*/  BSYNC B0 ;  /* 0x0000000000007941 */ /* 0x000fea0003800000 */
.L_x_289:
        /* <DEDUP_REMOVED lines=14> */
.L_x_274:
[----:B------:R-:W-:Y:S01]  /*2690*/  IMAD R0, R231, -0x80, R186 ;  /* 0xffffff80e7007824 */ /* 0x000fe200078e02ba */
[----:B------:R-:W-:Y:S01]  /*26a0*/  ULDC.64 UR4, c[0x0][0x268] ;  /* 0x00009a0000047ab9 */ /* 0x000fe20000000a00 */
[C---:B------:R-:W-:Y:S02]  /*26b0*/  VIADD R8, R218.reuse, 0x20 ;  /* 0x00000020da087836 */ /* 0x040fe40000000000 */
[C---:B------:R-:W-:Y:S01]  /*26c0*/  VIADD R6, R218.reuse, 0x40 ;  /* 0x00000040da067836 */ /* 0x040fe20000000000 */
[----:B------:R-:W-:Y:S01]  /*26d0*/  ISETP.GE.AND P5, PT, R218, R0, PT ;  /* 0x00000000da00720c */ /* 0x000fe20003fa6270 */
[----:B------:R-:W-:Y:S01]  /*26e0*/  IMAD R2, R34, R12, RZ ;  /* 0x0000000c22027224 */ /* 0x000fe200078e02ff */
[----:B------:R-:W-:Y:S01]  /*26f0*/  ISETP.GE.AND P4, PT, R8, R0, PT ;  /* 0x000000000800720c */ /* 0x000fe20003f86270 */
[C---:B------:R-:W-:Y:S01]  /*2700*/  IMAD.WIDE.U32 R4, R217.reuse, R12, R242 ;  /* 0x0000000cd9047225 */ /* 0x040fe200078e00f2 */
[----:B------:R-:W-:Y:S01]  /*2710*/  ISETP.GE.AND P3, PT, R6, R0, PT ;  /* 0x000000000600720c */ /* 0x000fe20003f66270 */
[----:B------:R-:W-:Y:S02]  /*2720*/  @P6 BAR.SYNC.DEFER_BLOCKING 0x0 ;  /* 0x0000000000006b1d */ /* 0x000fe40000010000 */
[----:B------:R-:W-:Y:S01]  /*2730*/  VIADD R7, R218, 0x60 ;  /* 0x00000060da077836 */ /* 0x000fe20000000000 */
[----:B------:R-:W-:Y:S01]  /*2740*/  IADD3 R4, P0, R30, R4, RZ ;  /* 0x000000041e047210 */ /* 0x000fe20007f1e0ff */
[----:B------:R-:W-:-:S02]  /*2750*/  IMAD R2, R217, R13, R2 ;  /* 0x0000000dd9027224 */ /* 0x000fc400078e0202 */
[----:B------:R-:W-:Y:S01]  /*2760*/  IMAD R30, R187, -0x40, R209 ;  /* 0xffffffc0bb1e7824 */ /* 0x000fe200078e02d1 */
[----:B------:R-:W-:Y:S01]  /*2770*/  ISETP.GE.AND P1, PT, R7, R0, PT ;  /* 0x000000000700720c */ /* 0x000fe20003f26270 */
[----:B------:R-:W1:Y:S01]  /*2780*/  @!P5 LDC.64 R16, c[0x0][0x220] ;  /* 0x00008800ff10db82 */ /* 0x000e620000000a00 */
[----:B------:R-:W-:Y:S01]  /*2790*/  IADD3.X R5, R31, R5, R2, P0, !PT ;  /* 0x000000051f057210 */ /* 0x000fe200007fe402 */
[----:B------:R-:W-:Y:S01]  /*27a0*/  IMAD R2, R35, UR4, RZ ;  /* 0x0000000423027c24 */ /* 0x000fe2000f8e02ff */
[----:B------:R-:W-:Y:S01]  /*27b0*/  @!P4 IADD3 R0, P2, R218, 0x20, RZ ;  /* 0x00000020da00c810 */ /* 0x000fe20007f5e0ff */
[----:B------:R-:W-:Y:S01]  /*27c0*/  IMAD.SHL.U32 R23, R23, 0x40, RZ ;  /* 0x0000004017177824 */ /* 0x000fe200078e00ff */
[-C--:B------:R-:W-:Y:S01]  /*27d0*/  ISETP.GE.AND P0, PT, R8, R30.reuse, PT ;  /* 0x0000001e0800720c */ /* 0x080fe20003f06270 */
[----:B------:R-:W-:Y:S01]  /*27e0*/  IMAD R9, R20, UR5, R2 ;  /* 0x0000000514097c24 */ /* 0x000fe2000f8e0202 */
[C---:B------:R-:W-:Y:S01]  /*27f0*/  ISETP.GE.AND P6, PT, R218.reuse, R30, PT ;  /* 0x0000001eda00720c */ /* 0x040fe20003fc6270 */
[----:B------:R-:W2:Y:S01]  /*2800*/  @!P4 LDC.64 R24, c[0x0][0x220] ;  /* 0x00008800ff18cb82 */ /* 0x000ea20000000a00 */
[----:B------:R-:W-:Y:S01]  /*2810*/  @!P4 IMAD.X R6, RZ, RZ, R39, P2 ;  /* 0x000000ffff06c224 */ /* 0x000fe200010e0627 */
[----:B------:R-:W-:Y:S01]  /*2820*/  @!P3 IADD3 R2, P2, R218, 0x40, RZ ;  /* 0x00000040da02b810 */ /* 0x000fe20007f5e0ff */
[----:B------:R-:W-:Y:S01]  /*2830*/  IMAD.WIDE.U32 R4, R20, UR4, R4 ;  /* 0x0000000414047c25 */ /* 0x000fe2000f8e0004 */
[----:B------:R-:W-:-:S03]  /*2840*/  ULDC.64 UR4, c[0x0][0x260] ;  /* 0x0000980000047ab9 */ /* 0x000fc60000000a00 */
[-C--:B------:R-:W-:Y:S01]  /*2850*/  @!P5 IMAD R8, R39, R12.reuse, RZ ;  /* 0x0000000c2708d224 */ /* 0x080fe200078e02ff */
[----:B------:R-:W3:Y:S01]  /*2860*/  @!P3 LDC.64 R26, c[0x0][0x220] ;  /* 0x00008800ff1abb82 */ /* 0x000ee20000000a00 */
[----:B------:R-:W-:Y:S01]  /*2870*/  IMAD.IADD R5, R5, 0x1, R9 ;  /* 0x0000000105057824 */ /* 0x000fe200078e0209 */
[----:B------:R4:W-:Y:S01]  /*2880*/  @P5 STS.128 [R215+0xa000], RZ ;  /* 0x00a000ffd7005388 */ /* 0x0009e20000000c00 */
[----:B------:R-:W-:Y:S01]  /*2890*/  @!P3 IMAD.X R7, RZ, RZ, R39, P2 ;  /* 0x000000ffff07b224 */ /* 0x000fe200010e0627 */
[----:B------:R-:W-:Y:S01]  /*28a0*/  @!P1 IADD3 R15, P2, R218, 0x60, RZ ;  /* 0x00000060da0f9810 */ /* 0x000fe20007f5e0ff */
[-C--:B------:R-:W-:Y:S01]  /*28b0*/  @!P4 IMAD R6, R6, R12.reuse, RZ ;  /* 0x0000000c0606c224 */ /* 0x080fe200078e02ff */
[----:B------:R-:W-:Y:S01]  /*28c0*/  @!P4 MOV R11, R5 ;  /* 0x00000005000bc202 */ /* 0x000fe20000000f00 */
[----:B------:R-:W-:Y:S01]  /*28d0*/  @!P5 IMAD R9, R218, R13, R8 ;  /* 0x0000000dda09d224 */ /* 0x000fe200078e0208 */
[----:B------:R-:W4:Y:S01]  /*28e0*/  @!P1 LDC.64 R28, c[0x0][0x220] ;  /* 0x00008800ff1c9b82 */ /* 0x000f220000000a00 */
[----:B------:R-:W-:-:S02]  /*28f0*/  @!P3 IMAD R8, R7, R12, RZ ;  /* 0x0000000c0708b224 */ /* 0x000fc400078e02ff */
[----:B------:R-:W-:Y:S02]  /*2900*/  @!P4 IMAD R14, R0, R13, R6 ;  /* 0x0000000d000ec224 */ /* 0x000fe400078e0206 */
[----:B------:R-:W-:-:S04]  /*2910*/  @!P5 IMAD.WIDE.U32 R6, R218, R12, R4 ;  /* 0x0000000cda06d225 */ /* 0x000fc800078e0004 */
[----:B------:R-:W-:Y:S02]  /*2920*/  @!P4 IMAD.MOV.U32 R10, RZ, RZ, R4 ;  /* 0x000000ffff0ac224 */ /* 0x000fe400078e0004 */
[----:B------:R-:W-:Y:S02]  /*2930*/  @!P3 IMAD R21, R2, R13, R8 ;  /* 0x0000000d0215b224 */ /* 0x000fe400078e0208 */
[----:B------:R-:W-:-:S04]  /*2940*/  @!P4 IMAD.WIDE.U32 R10, R0, R12, R10 ;  /* 0x0000000c000ac225 */ /* 0x000fc800078e000a */
[----:B------:R-:W-:Y:S02]  /*2950*/  @!P5 IMAD.IADD R7, R7, 0x1, R9 ;  /* 0x000000010707d824 */ /* 0x000fe400078e0209 */
[----:B------:R-:W-:Y:S01]  /*2960*/  @!P1 IMAD.X R0, RZ, RZ, R39, P2 ;  /* 0x000000ffff009224 */ /* 0x000fe200010e0627 */
[C---:B-1----:R-:W-:Y:S01]  /*2970*/  @!P5 LEA R16, P2, R6.reuse, R16, 0x1 ;  /* 0x000000100610d211 */ /* 0x042fe200078408ff */
[----:B------:R-:W-:Y:S02]  /*2980*/  @!P3 IMAD.MOV.U32 R8, RZ, RZ, R4 ;  /* 0x000000ffff08b224 */ /* 0x000fe400078e0004 */
[----:B------:R-:W-:Y:S01]  /*2990*/  @!P3 IMAD.MOV.U32 R9, RZ, RZ, R5 ;  /* 0x000000ffff09b224 */ /* 0x000fe200078e0005 */
[----:B------:R-:W-:Y:S01]  /*29a0*/  @!P5 LEA.HI.X R17, R6, R17, R7, 0x1, P2 ;  /* 0x000000110611d211 */ /* 0x000fe200010f0c07 */
[-C--:B------:R-:W-:Y:S02]  /*29b0*/  @!P1 IMAD R0, R0, R12.reuse, RZ ;  /* 0x0000000c00009224 */ /* 0x080fe400078e02ff */
[----:B------:R-:W-:-:S02]  /*29c0*/  @!P3 IMAD.WIDE.U32 R8, R2, R12, R8 ;  /* 0x0000000c0208b225 */ /* 0x000fc400078e0008 */
[----:B------:R-:W-:Y:S01]  /*29d0*/  @!PT LDS RZ, [RZ] ;  /* 0x00000000fffff984 */ /* 0x000fe20000000800 */
[----:B------:R-:W-:Y:S01]  /*29e0*/  @!PT LDS RZ, [RZ] ;  /* 0x00000000fffff984 */ /* 0x000fe20000000800 */
[----:B------:R-:W-:Y:S01]  /*29f0*/  @!PT LDS RZ, [RZ] ;  /* 0x00000000fffff984 */ /* 0x000fe20000000800 */
[----:B------:R1:W-:Y:S02]  /*2a00*/  @!P5 LDGSTS.E.BYPASS.LTC128B.128 [R215+0xa000], desc[UR12][R16.64] ;  /* 0x0a00000010d7dfae */ /* 0x0003e4000b901d4c */
[----:B------:R-:W-:Y:S01]  /*2a10*/  @!P4 IMAD.IADD R2, R11, 0x1, R14 ;  /* 0x000000010b02c824 */ /* 0x000fe200078e020e */
[C---:B--2---:R-:W-:Y:S01]  /*2a20*/  @!P4 LEA R14, P2, R10.reuse, R24, 0x1 ;  /* 0x000000180a0ec211 */ /* 0x044fe200078408ff */
[C---:B------:R-:W-:Y:S01]  /*2a30*/  @!P1 IMAD R6, R15.reuse, R13, R0 ;  /* 0x0000000d0f069224 */ /* 0x040fe200078e0200 */
[----:B------:R2:W-:Y:S01]  /*2a40*/  @P4 STS.128 [R215+0xb000], RZ ;  /* 0x00b000ffd7004388 */ /* 0x0005e20000000c00 */
[----:B------:R-:W-:Y:S01]  /*2a50*/  @!P1 IMAD.WIDE.U32 R4, R15, R12, R4 ;  /* 0x0000000c0f049225 */ /* 0x000fe200078e0004 */
[----:B------:R-:W-:Y:S02]  /*2a60*/  @!P4 LEA.HI.X R15, R10, R25, R2, 0x1, P2 ;  /* 0x000000190a0fc211 */ /* 0x000fe400010f0c02 */
[----:B---3--:R-:W-:Y:S01]  /*2a70*/  @!P3 LEA R12, P2, R8, R26, 0x1 ;  /* 0x0000001a080cb211 */ /* 0x008fe200078408ff */
[----:B------:R-:W-:-:S02]  /*2a80*/  @!P3 IMAD.IADD R0, R9, 0x1, R21 ;  /* 0x000000010900b824 */ /* 0x000fc400078e0215 */
[----:B------:R-:W-:Y:S01]  /*2a90*/  IMAD.SHL.U32 R2, R33, 0x40, RZ ;  /* 0x0000004021027824 */ /* 0x000fe200078e00ff */
[----:B------:R-:W-:Y:S01]  /*2aa0*/  @!PT LDS RZ, [RZ] ;  /* 0x00000000fffff984 */ /* 0x000fe20000000800 */
[----:B------:R-:W-:Y:S01]  /*2ab0*/  @!PT LDS RZ, [RZ] ;  /* 0x00000000fffff984 */ /* 0x000fe20000000800 */
[----:B------:R-:W-:Y:S01]  /*2ac0*/  @!PT LDS RZ, [RZ] ;  /* 0x00000000fffff984 */ /* 0x000fe20000000800 */
[----:B------:R3:W-:Y:S01]  /*2ad0*/  @!P4 LDGSTS.E.BYPASS.LTC128B.128 [R215+0xb000], desc[UR12][R14.64] ;  /* 0x0b0000000ed7cfae */ /* 0x0007e2000b901d4c */
[----:B------:R-:W-:Y:S01]  /*2ae0*/  IMAD.MOV.U32 R206, RZ, RZ, 0x7f800000 ;  /* 0x7f800000ffce7424 */ /* 0x000fe200078e00ff */
[----:B------:R-:W-:Y:S01]  /*2af0*/  @!P3 LEA.HI.X R13, R8, R27, R0, 0x1, P2 ;  /* 0x0000001b080db211 */ /* 0x000fe200010f0c00 */
[----:B------:R-:W-:Y:S01]  /*2b00*/  IMAD.WIDE.U32 R8, R22, 0x40, RZ ;  /* 0x0000004016087825 */ /* 0x000fe200078e00ff */
[----:B------:R-:W-:Y:S01]  /*2b10*/  @!P1 IADD3 R0, R5, R6, RZ ;  /* 0x0000000605009210 */ /* 0x000fe20007ffe0ff */
[----:B------:R2:W-:Y:S01]  /*2b20*/  @P3 STS.128 [R215+0xc000], RZ ;  /* 0x00c000ffd7003388 */ /* 0x0005e20000000c00 */
[----:B----4-:R-:W-:Y:S01]  /*2b30*/  @!P1 LEA R10, P2, R4, R28, 0x1 ;  /* 0x0000001c040a9211 */ /* 0x010fe200078408ff */
[----:B------:R-:W-:Y:S02]  /*2b40*/  IMAD.WIDE.U32 R6, R32, 0x40, RZ ;  /* 0x0000004020067825 */ /* 0x000fe400078e00ff */
[----:B------:R-:W-:Y:S01]  /*2b50*/  @!PT LDS RZ, [RZ] ;  /* 0x00000000fffff984 */ /* 0x000fe20000000800 */
[----:B------:R-:W-:Y:S01]  /*2b60*/  @!PT LDS RZ, [RZ] ;  /* 0x00000000fffff984 */ /* 0x000fe20000000800 */
[----:B------:R-:W-:Y:S01]  /*2b70*/  @!PT LDS RZ, [RZ] ;  /* 0x00000000fffff984 */ /* 0x000fe20000000800 */
[----:B------:R-:W-:Y:S01]  /*2b80*/  @!P3 LDGSTS.E.BYPASS.LTC128B.128 [R215+0xc000], desc[UR12][R12.64] ;  /* 0x0c0000000cd7bfae */ /* 0x000fe2000b901d4c */
[----:B------:R-:W-:Y:S01]  /*2b90*/  @!P1 LEA.HI.X R11, R4, R29, R0, 0x1, P2 ;  /* 0x0000001d040b9211 */ /* 0x000fe200010f0c00 */
[----:B------:R-:W-:Y:S01]  /*2ba0*/  IMAD.WIDE.U32 R4, R217, R18, R242 ;  /* 0x00000012d9047225 */ /* 0x000fe200078e00f2 */
[----:B------:R-:W-:Y:S01]  /*2bb0*/  @!P0 IADD3 R8, P2, R188, R8, RZ ;  /* 0x00000008bc088210 */ /* 0x000fe20007f5e0ff */
[----:B------:R2:W-:Y:S01]  /*2bc0*/  @P1 STS.128 [R215+0xd000], RZ ;  /* 0x00d000ffd7001388 */ /* 0x0005e20000000c00 */
[----:B-1----:R-:W1:Y:S01]  /*2bd0*/  @!P4 LDC.64 R16, c[0x0][0x218] ;  /* 0x00008600ff10cb82 */ /* 0x002e620000000a00 */
[----:B------:R-:W-:Y:S01]  /*2be0*/  IMAD R0, R34, R18, RZ ;  /* 0x0000001222007224 */ /* 0x000fe200078e02ff */
[----:B------:R-:W-:Y:S01]  /*2bf0*/  @!P0 IADD3.X R9, R189, R9, R23, P2, !PT ;  /* 0x00000009bd098210 */ /* 0x000fe200017fe417 */
[----:B------:R-:W-:Y:S01]  /*2c00*/  @!PT LDS RZ, [RZ] ;  /* 0x00000000fffff984 */ /* 0x000fe20000000800 */
[----:B------:R-:W-:Y:S01]  /*2c10*/  @!PT LDS RZ, [RZ] ;  /* 0x00000000fffff984 */ /* 0x000fe20000000800 */
[----:B------:R-:W-:Y:S01]  /*2c20*/  @!PT LDS RZ, [RZ] ;  /* 0x00000000fffff984 */ /* 0x000fe20000000800 */
[----:B------:R-:W-:Y:S01]  /*2c30*/  @!P1 LDGSTS.E.BYPASS.LTC128B.128 [R215+0xd000], desc[UR12][R10.64] ;  /* 0x0d0000000ad79fae */ /* 0x000fe2000b901d4c */
[----:B------:R-:W-:Y:S01]  /*2c40*/  @!P0 IADD3 R6, P2, R190, R6, RZ ;  /* 0x00000006be068210 */ /* 0x000fe20007f5e0ff */
[----:B------:R-:W-:-:S02]  /*2c50*/  IMAD R0, R217, R19, R0 ;  /* 0x00000013d9007224 */ /* 0x000fc400078e0200 */
[----:B------:R-:W0:Y:S01]  /*2c60*/  LDGDEPBAR ;  /* 0x00000000000079af */ /* 0x000e220000000000 */
[----:B------:R-:W-:Y:S01]  /*2c70*/  @!P0 IADD3.X R7, R191, R7, R2, P2, !PT ;  /* 0x00000007bf078210 */ /* 0x000fe200017fe402 */
[----:B------:R-:W4:Y:S01]  /*2c80*/  @!P1 LDC.64 R22, c[0x0][0x218] ;  /* 0x00008600ff169b82 */ /* 0x000f220000000a00 */
[----:B------:R-:W-:Y:S01]  /*2c90*/  LEA.HI R2, R187, R187, RZ, 0x1 ;  /* 0x000000bbbb027211 */ /* 0x000fe200078f08ff */
[----:B------:R2:W-:Y:S01]  /*2ca0*/  @P6 STS.128 [R215+0x4000], RZ ;  /* 0x004000ffd7006388 */ /* 0x0005e20000000c00 */
[----:B------:R-:W-:Y:S01]  /*2cb0*/  IADD3 R4, P2, R36, R4, RZ ;  /* 0x0000000424047210 */ /* 0x000fe20007f5e0ff */
[----:B------:R-:W-:Y:S01]  /*2cc0*/  IMAD.MOV.U32 R207, RZ, RZ, 0x7f800000 ;  /* 0x7f800000ffcf7424 */ /* 0x000fe200078e00ff */
[----:B------:R-:W-:Y:S01]  /*2cd0*/  LOP3.LUT R2, R2, 0xfffffffe, RZ, 0xc0, !PT ;  /* 0xfffffffe02027812 */ /* 0x000fe200078ec0ff */
[----:B------:R-:W-:Y:S01]  /*2ce0*/  @!PT LDS RZ, [RZ] ;  /* 0x00000000fffff984 */ /* 0x000fe20000000800 */
[----:B------:R-:W-:Y:S01]  /*2cf0*/  @!PT LDS RZ, [RZ] ;  /* 0x00000000fffff984 */ /* 0x000fe20000000800 */
[----:B------:R-:W-:Y:S01]  /*2d00*/  @!PT LDS RZ, [RZ] ;  /* 0x00000000fffff984 */ /* 0x000fe20000000800 */
[----:B------:R-:W-:Y:S01]  /*2d10*/  @!P6 LDGSTS.E.BYPASS.LTC128B.128 [R215+0x4000], desc[UR12][R188.64] ;  /* 0x04000000bcd7efae */ /* 0x000fe2000b901d4c */
[----:B------:R-:W-:Y:S01]  /*2d20*/  IADD3.X R5, R37, R5, R0, P2, !PT ;  /* 0x0000000525057210 */ /* 0x000fe200017fe400 */
[----:B------:R-:W-:Y:S01]  /*2d30*/  IMAD R0, R35, UR4, RZ ;  /* 0x0000000423007c24 */ /* 0x000fe2000f8e02ff */
[----:B---3--:R-:W3:Y:S01]  /*2d40*/  @!P5 LDC.64 R14, c[0x0][0x218] ;  /* 0x00008600ff0edb82 */ /* 0x008ee20000000a00 */
[----:B------:R-:W-:Y:S01]  /*2d50*/  IMAD.IADD R2, R187, 0x1, -R2 ;  /* 0x00000001bb027824 */ /* 0x000fe200078e0a02 */
[----:B------:R2:W-:Y:S01]  /*2d60*/  @P0 STS.128 [R215+0x5000], RZ ;  /* 0x005000ffd7000388 */ /* 0x0005e20000000c00 */
[----:B------:R-:W-:-:S02]  /*2d70*/  IMAD R21, R20, UR5, R0 ;  /* 0x0000000514157c24 */ /* 0x000fc4000f8e0200 */
[----:B------:R-:W-:Y:S01]  /*2d80*/  IMAD.MOV.U32 R204, RZ, RZ, 0x7f800000 ;  /* 0x7f800000ffcc7424 */ /* 0x000fe200078e00ff */
[----:B------:R-:W-:Y:S01]  /*2d90*/  ISETP.NE.AND P2, PT, R2, 0x1, PT ;  /* 0x000000010200780c */ /* 0x000fe20003f45270 */
[----:B------:R-:W-:Y:S01]  /*2da0*/  VIADD R0, R249, 0x1000 ;  /* 0x00001000f9007836 */ /* 0x000fe20000000000 */
[----:B------:R-:W-:Y:S01]  /*2db0*/  @!PT LDS RZ, [RZ] ;  /* 0x00000000fffff984 */ /* 0x000fe20000000800 */
[----:B------:R-:W-:Y:S01]  /*2dc0*/  @!PT LDS RZ, [RZ] ;  /* 0x00000000fffff984 */ /* 0x000fe20000000800 */
[----:B------:R-:W-:Y:S01]  /*2dd0*/  @!PT LDS RZ, [RZ] ;  /* 0x00000000fffff984 */ /* 0x000fe20000000800 */
[----:B------:R2:W-:Y:S01]  /*2de0*/  @!P0 LDGSTS.E.BYPASS.LTC128B.128 [R215+0x5000], desc[UR12][R8.64] ;  /* 0x0500000008d78fae */ /* 0x0005e2000b901d4c */
[----:B------:R-:W-:-:S04]  /*2df0*/  IMAD.WIDE.U32 R4, R20, UR4, R4 ;  /* 0x0000000414047c25 */ /* 0x000fc8000f8e0004 */
[----:B------:R-:W-:Y:S01]  /*2e00*/  IMAD.MOV.U32 R205, RZ, RZ, 0x7f800000 ;  /* 0x7f800000ffcd7424 */ /* 0x000fe200078e00ff */
[----:B------:R-:W-:Y:S01]  /*2e10*/  SEL R0, R0, R249, !P2 ;  /* 0x000000f900007207 */ /* 0x000fe20005000000 */
[----:B------:R-:W-:Y:S02]  /*2e20*/  IMAD.IADD R5, R5, 0x1, R21 ;  /* 0x0000000105057824 */ /* 0x000fe400078e0215 */
[--C-:B------:R-:W-:Y:S01]  /*2e30*/  IMAD R136, R178, 0x2, R177.reuse ;  /* 0x00000002b2887824 */ /* 0x100fe200078e02b1 */
[----:B------:R-:W4:Y:S01]  /*2e40*/  @!P3 LDC.64 R20, c[0x0][0x218] ;  /* 0x00008600ff14bb82 */ /* 0x000f220000000a00 */
[----:B------:R-:W-:Y:S02]  /*2e50*/  IMAD R196, R0, 0x2, R177 ;  /* 0x0000000200c47824 */ /* 0x000fe400078e02b1 */
[C---:B------:R-:W-:Y:S02]  /*2e60*/  IMAD.SHL.U32 R216, R224.reuse, 0x10, RZ ;  /* 0x00000010e0d87824 */ /* 0x040fe400078e00ff */
[C---:B------:R-:W-:Y:S01]  /*2e70*/  IMAD.SHL.U32 R214, R224.reuse, 0x8, RZ ;  /* 0x00000008e0d67824 */ /* 0x040fe200078e00ff */
[----:B------:R1:W-:Y:S02]  /*2e80*/  @P6 STS [R196], RZ ;  /* 0x000000ffc4006388 */ /* 0x0003e40000000800 */
[----:B------:R-:W1:Y:S01]  /*2e90*/  LDC R208, c[0x0][0x394] ;  /* 0x0000e500ffd07b82 */ /* 0x000e620000000800 */
[----:B------:R-:W-:Y:S01]  /*2ea0*/  VIADD R167, R175, 0x1000 ;  /* 0x00001000afa77836 */ /* 0x000fe20000000000 */
[----:B------:R1:W-:Y:S01]  /*2eb0*/  @P6 STS [R196+0x4], RZ ;  /* 0x000004ffc4006388 */ /* 0x0003e20000000800 */
[----:B------:R-:W-:Y:S01]  /*2ec0*/  IMAD.MOV.U32 R173, RZ, RZ, 0x20 ;  /* 0x00000020ffad7424 */ /* 0x000fe200078e00ff */
[----:B------:R-:W-:Y:S01]  /*2ed0*/  IADD3 R166, R251, 0x1000, RZ ;  /* 0x00001000fba67810 */ /* 0x000fe20007ffe0ff */
[----:B------:R-:W-:Y:S01]  /*2ee0*/  IMAD.MOV.U32 R165, RZ, RZ, 0x40 ;  /* 0x00000040ffa57424 */ /* 0x000fe200078e00ff */
[----:B------:R1:W-:Y:S01]  /*2ef0*/  @P6 STS [R196+0x8], RZ ;  /* 0x000008ffc4006388 */ /* 0x0003e20000000800 */
[C---:B------:R-:W-:Y:S01]  /*2f00*/  IMAD R228, R224.reuse, 0x18, RZ ;  /* 0x00000018e0e47824 */ /* 0x040fe200078e02ff */
[C---:B------:R-:W-:Y:S01]  /*2f10*/  SHF.L.U64.HI R234, R235.reuse, 0x2, R252 ;  /* 0x00000002ebea7819 */ /* 0x040fe200000102fc */
[C---:B--2---:R-:W-:Y:S01]  /*2f20*/  VIADD R8, R235.reuse, 0x8 ;  /* 0x00000008eb087836 */ /* 0x044fe20000000000 */
[----:B------:R2:W-:Y:S01]  /*2f30*/  @P6 STS [R196+0xc], RZ ;  /* 0x00000cffc4006388 */ /* 0x0005e20000000800 */
[----:B------:R-:W-:Y:S01]  /*2f40*/  IMAD.SHL.U32 R227, R224, 0x20, RZ ;  /* 0x00000020e0e37824 */ /* 0x000fe200078e00ff */
[----:B------:R-:W-:Y:S01]  /*2f50*/  LEA R174, R178, R177, 0x1 ;  /* 0x000000b1b2ae7211 */ /* 0x000fe200078e08ff */
[----:B------:R-:W-:Y:S01]  /*2f60*/  IMAD R226, R224, 0x28, RZ ;  /* 0x00000028e0e27824 */ /* 0x000fe200078e02ff */
[----:B------:R-:W-:Y:S01]  /*2f70*/  @!PT LDS RZ, [RZ] ;  /* 0x00000000fffff984 */ /* 0x000fe20000000800 */
[----:B------:R-:W-:Y:S01]  /*2f80*/  @!PT LDS RZ, [RZ] ;  /* 0x00000000fffff984 */ /* 0x000fe20000000800 */
[----:B------:R-:W-:Y:S01]  /*2f90*/  @!PT LDS RZ, [RZ] ;  /* 0x00000000fffff984 */ /* 0x000fe20000000800 */
[----:B------:R-:W-:Y:S01]  /*2fa0*/  @!P6 LDGSTS.E.BYPASS.LTC128B.128 [R196], desc[UR12][R190.64] ;  /* 0x00000000bec4efae */ /* 0x000fe2000b901d4c */
[----:B------:R-:W-:Y:S01]  /*2fb0*/  @!P4 IADD3 R0, P6, R218, 0x20, RZ ;  /* 0x00000020da00c810 */ /* 0x000fe20007fde0ff */
[----:B------:R-:W-:Y:S01]  /*2fc0*/  IMAD R225, R224, 0x30, RZ ;  /* 0x00000030e0e17824 */ /* 0x000fe200078e02ff */
[----:B------:R-:W-:Y:S01]  /*2fd0*/  CS2R R94, SRZ ;  /* 0x00000000005e7805 */ /* 0x000fe2000001ff00 */
[----:B------:R2:W-:Y:S01]  /*2fe0*/  @P0 STS [R196+0x1000], RZ ;  /* 0x001000ffc4000388 */ /* 0x0005e20000000800 */
[----:B------:R-:W-:Y:S01]  /*2ff0*/  @!P4 IADD3.X R11, RZ, R39, RZ, P6, !PT ;  /* 0x00000027ff0bc210 */ /* 0x000fe200037fe4ff */
[----:B------:R-:W-:Y:S01]  /*3000*/  IMAD.MOV R223, RZ, RZ, -R223 ;  /* 0x000000ffffdf7224 */ /* 0x000fe200078e0adf */
[----:B------:R-:W-:Y:S01]  /*3010*/  ISETP.GE.AND P6, PT, R8, R30, PT ;  /* 0x0000001e0800720c */ /* 0x000fe20003fc6270 */
[----:B------:R2:W-:Y:S01]  /*3020*/  @P0 STS [R196+0x1004], RZ ;  /* 0x001004ffc4000388 */ /* 0x0005e20000000800 */
[----:B------:R-:W-:Y:S01]  /*3030*/  IMAD.SHL.U32 R233, R235, 0x4, RZ ;  /* 0x00000004ebe97824 */ /* 0x000fe200078e00ff */
[----:B------:R-:W-:Y:S01]  /*3040*/  CS2R R92, SRZ ;  /* 0x00000000005c7805 */ /* 0x000fe2000001ff00 */
[----:B------:R-:W-:Y:S01]  /*3050*/  @!P4 IMAD R12, R11, R18, RZ ;  /* 0x000000120b0cc224 */ /* 0x000fe200078e02ff */
[----:B------:R2:W-:Y:S01]  /*3060*/  @P0 STS [R196+0x1008], RZ ;  /* 0x001008ffc4000388 */ /* 0x0005e20000000800 */
[----:B------:R-:W-:-:S02]  /*3070*/  CS2R R98, SRZ ;  /* 0x0000000000627805 */ /* 0x000fc4000001ff00 */
[----:B------:R-:W-:Y:S02]  /*3080*/  CS2R R96, SRZ ;  /* 0x0000000000607805 */ /* 0x000fe4000001ff00 */
[----:B------:R-:W-:Y:S01]  /*3090*/  CS2R R90, SRZ ;  /* 0x00000000005a7805 */ /* 0x000fe2000001ff00 */
[----:B------:R2:W-:Y:S01]  /*30a0*/  @P0 STS [R196+0x100c], RZ ;  /* 0x00100cffc4000388 */ /* 0x0005e20000000800 */
[----:B------:R-:W-:Y:S02]  /*30b0*/  CS2R R88, SRZ ;  /* 0x0000000000587805 */ /* 0x000fe4000001ff00 */
[----:B------:R-:W-:Y:S02]  /*30c0*/  CS2R R86, SRZ ;  /* 0x0000000000567805 */ /* 0x000fe4000001ff00 */
[----:B------:R-:W-:Y:S01]  /*30d0*/  CS2R R84, SRZ ;  /* 0x0000000000547805 */ /* 0x000fe2000001ff00 */
[----:B------:R-:W-:Y:S01]  /*30e0*/  @!PT LDS RZ, [RZ] ;  /* 0x00000000fffff984 */ /* 0x000fe20000000800 */
[----:B------:R-:W-:Y:S01]  /*30f0*/  @!PT LDS RZ, [RZ] ;  /* 0x00000000fffff984 */ /* 0x000fe20000000800 */
[----:B------:R-:W-:Y:S01]  /*3100*/  @!PT LDS RZ, [RZ] ;  /* 0x00000000fffff984 */ /* 0x000fe20000000800 */
[----:B------:R3:W-:Y:S01]  /*3110*/  @!P0 LDGSTS.E.BYPASS.LTC128B.128 [R196+0x1000], desc[UR12][R6.64] ;  /* 0x0100000006c48fae */ /* 0x0007e2000b901d4c */
[----:B------:R-:W-:-:S02]  /*3120*/  @!P3 IADD3 R2, P0, R218, 0x40, RZ ;  /* 0x00000040da02b810 */ /* 0x000fc40007f1e0ff */
[----:B------:R-:W-:Y:S02]  /*3130*/  CS2R R78, SRZ ;  /* 0x00000000004e7805 */ /* 0x000fe4000001ff00 */
[----:B------:R-:W-:Y:S01]  /*3140*/  CS2R R76, SRZ ;  /* 0x00000000004c7805 */ /* 0x000fe2000001ff00 */
[----:B------:R2:W-:Y:S01]  /*3150*/  @P5 STS.128 [R215+0x6000], RZ ;  /* 0x006000ffd7005388 */ /* 0x0005e20000000c00 */
[----:B------:R-:W-:Y:S01]  /*3160*/  CS2R R82, SRZ ;  /* 0x0000000000527805 */ /* 0x000fe2000001ff00 */
[--C-:B------:R-:W-:Y:S01]  /*3170*/  @!P3 IMAD.X R10, RZ, RZ, R39.reuse, P0 ;  /* 0x000000ffff0ab224 */ /* 0x100fe200000e0627 */
[----:B------:R-:W-:Y:S02]  /*3180*/  @!P1 IADD3 R13, P0, R218, 0x60, RZ ;  /* 0x00000060da0d9810 */ /* 0x000fe40007f1e0ff */
[----:B------:R-:W-:Y:S02]  /*3190*/  CS2R R80, SRZ ;  /* 0x0000000000507805 */ /* 0x000fe4000001ff00 */
[----:B------:R-:W-:Y:S01]  /*31a0*/  CS2R R74, SRZ ;  /* 0x00000000004a7805 */ /* 0x000fe2000001ff00 */
[----:B------:R-:W-:Y:S01]  /*31b0*/  @!P3 IMAD R11, R10, R18, RZ ;  /* 0x000000120a0bb224 */ /* 0x000fe200078e02ff */
[----:B------:R-:W-:Y:S01]  /*31c0*/  CS2R R72, SRZ ;  /* 0x0000000000487805 */ /* 0x000fe2000001ff00 */
[----:B------:R-:W-:Y:S01]  /*31d0*/  @!P1 IMAD.X R8, RZ, RZ, R39, P0 ;  /* 0x000000ffff089224 */ /* 0x000fe200000e0627 */
[----:B------:R-:W-:-:S02]  /*31e0*/  CS2R R70, SRZ ;  /* 0x0000000000467805 */ /* 0x000fc4000001ff00 */
[----:B------:R-:W-:Y:S02]  /*31f0*/  CS2R R68, SRZ ;  /* 0x0000000000447805 */ /* 0x000fe4000001ff00 */
[----:B------:R-:W-:Y:S01]  /*3200*/  CS2R R62, SRZ ;  /* 0x00000000003e7805 */ /* 0x000fe2000001ff00 */
[----:B------:R-:W-:Y:S01]  /*3210*/  @!P1 IMAD R8, R8, R18, RZ ;  /* 0x0000001208089224 */ /* 0x000fe200078e02ff */
        /* <DEDUP_REMOVED lines=9> */
[----:B------:R-:W-:Y:S01]  /*32b0*/  CS2R R50, SRZ ;  /* 0x0000000000327805 */ /* 0x000fe2000001ff00 */
[----:B---3--:R-:W-:Y:S01]  /*32c0*/  @!P5 IMAD R6, R39, R18, RZ ;  /* 0x000000122706d224 */ /* 0x008fe200078e02ff */
[----:B------:R-:W-:-:S02]  /*32d0*/  CS2R R48, SRZ ;  /* 0x0000000000307805 */ /* 0x000fc4000001ff00 */
[----:B------:R-:W-:Y:S02]  /*32e0*/  CS2R R40, SRZ ;  /* 0x0000000000287805 */ /* 0x000fe4000001ff00 */
[----:B------:R-:W-:Y:S01]  /*32f0*/  CS2R R36, SRZ ;  /* 0x0000000000247805 */ /* 0x000fe2000001ff00 */
[C---:B------:R-:W-:Y:S01]  /*3300*/  @!P5 IMAD R9, R218.reuse, R19, R6 ;  /* 0x00000013da09d224 */ /* 0x040fe200078e0206 */
[----:B------:R-:W-:Y:S01]  /*3310*/  ULDC UR4, c[0x0][0x398] ;  /* 0x0000e60000047ab9 */ /* 0x000fe20000000800 */
[----:B------:R-:W-:Y:S01]  /*3320*/  @!P5 IMAD.WIDE.U32 R6, R218, R18, R4 ;  /* 0x00000012da06d225 */ /* 0x000fe200078e0004 */
[----:B------:R-:W-:-:S03]  /*3330*/  ULDC UR5, c[0x0][0x2ec] ;  /* 0x0000bb0000057ab9 */ /* 0x000fc60000000800 */
[----:B------:R-:W-:Y:S01]  /*3340*/  @!P5 IMAD.IADD R9, R7, 0x1, R9 ;  /* 0x000000010709d824 */ /* 0x000fe200078e0209 */
[----:B------:R-:W-:Y:S01]  /*3350*/  @!P5 LEA R10, P0, R6, R14, 0x1 ;  /* 0x0000000e060ad211 */ /* 0x000fe200078008ff */
[-C--:B------:R-:W-:Y:S02]  /*3360*/  @!P4 IMAD R14, R0, R19.reuse, R12 ;  /* 0x00000013000ec224 */ /* 0x080fe400078e020c */
[----:B------:R-:W-:Y:S01]  /*3370*/  @!P3 IMAD R12, R2, R19, R11 ;  /* 0x00000013020cb224 */ /* 0x000fe200078e020b */
[----:B------:R-:W-:Y:S01]  /*3380*/  @!P5 LEA.HI.X R11, R6, R15, R9, 0x1, P0 ;  /* 0x0000000f060bd211 */ /* 0x000fe200000f0c09 */
[----:B------:R-:W-:Y:S01]  /*3390*/  @!P1 IMAD R19, R13, R19, R8 ;  /* 0x000000130d139224 */ /* 0x000fe200078e0208 */
[----:B------:R-:W-:Y:S01]  /*33a0*/  @!P3 MOV R6, R4 ;  /* 0x000000040006b202 */ /* 0x000fe20000000f00 */
[--C-:B------:R-:W-:Y:S02]  /*33b0*/  @!P3 IMAD.MOV.U32 R7, RZ, RZ, R5.reuse ;  /* 0x000000ffff07b224 */ /* 0x100fe400078e0005 */
[----:B------:R-:W-:Y:S01]  /*33c0*/  @!P4 IMAD.MOV.U32 R8, RZ, RZ, R4 ;  /* 0x000000ffff08c224 */ /* 0x000fe200078e0004 */
[----:B------:R-:W-:Y:S01]  /*33d0*/  @!PT LDS RZ, [RZ] ;  /* 0x00000000fffff984 */ /* 0x000fe20000000800 */
[----:B------:R-:W-:Y:S01]  /*33e0*/  @!PT LDS RZ, [RZ] ;  /* 0x00000000fffff984 */ /* 0x000fe20000000800 */
[----:B------:R-:W-:Y:S01]  /*33f0*/  @!PT LDS RZ, [RZ] ;  /* 0x00000000fffff984 */ /* 0x000fe20000000800 */
[----:B------:R4:W-:Y:S01]  /*3400*/  @!P5 LDGSTS.E.BYPASS.LTC128B.128 [R215+0x6000], desc[UR12][R10.64] ;  /* 0x060000000ad7dfae */ /* 0x0009e2000b901d4c */
[----:B------:R-:W-:-:S02]  /*3410*/  @!P4 IMAD.MOV.U32 R9, RZ, RZ, R5 ;  /* 0x000000ffff09c224 */ /* 0x000fc400078e0005 */
[-C--:B------:R-:W-:Y:S01]  /*3420*/  @!P3 IMAD.WIDE.U32 R6, R2, R18.reuse, R6 ;  /* 0x000000120206b225 */ /* 0x080fe200078e0006 */
[----:B------:R2:W-:Y:S03]  /*3430*/  @P4 STS.128 [R215+0x7000], RZ ;  /* 0x007000ffd7004388 */ /* 0x0005e60000000c00 */
[----:B------:R-:W-:-:S04]  /*3440*/  @!P4 IMAD.WIDE.U32 R8, R0, R18, R8 ;  /* 0x000000120008c225 */ /* 0x000fc800078e0008 */
[----:B------:R-:W-:Y:S01]  /*3450*/  @!P3 IMAD.IADD R2, R7, 0x1, R12 ;  /* 0x000000010702b824 */ /* 0x000fe200078e020c */
[----:B-1----:R-:W-:Y:S01]  /*3460*/  @!P4 LEA R12, P5, R8, R16, 0x1 ;  /* 0x00000010080cc211 */ /* 0x002fe200078a08ff */
[----:B------:R-:W-:Y:S02]  /*3470*/  @!P4 IMAD.IADD R0, R9, 0x1, R14 ;  /* 0x000000010900c824 */ /* 0x000fe400078e020e */
[----:B------:R-:W-:-:S03]  /*3480*/  @!P1 IMAD.WIDE.U32 R4, R13, R18, R4 ;  /* 0x000000120d049225 */ /* 0x000fc600078e0004 */
[----:B------:R-:W-:Y:S01]  /*3490*/  @!P4 LEA.HI.X R13, R8, R17, R0, 0x1, P5 ;  /* 0x00000011080dc211 */ /* 0x000fe200028f0c00 */
[----:B------:R-:W-:Y:S02]  /*34a0*/  @!P1 IMAD.IADD R5, R5, 0x1, R19 ;  /* 0x0000000105059824 */ /* 0x000fe400078e0213 */
[----:B------:R-:W-:Y:S02]  /*34b0*/  VIADD R0, R235, 0x28 ;  /* 0x00000028eb007836 */ /* 0x000fe40000000000 */
[----:B------:R-:W-:Y:S01]  /*34c0*/  @!PT LDS RZ, [RZ] ;  /* 0x00000000fffff984 */ /* 0x000fe20000000800 */
[----:B------:R-:W-:Y:S01]  /*34d0*/  @!PT LDS RZ, [RZ] ;  /* 0x00000000fffff984 */ /* 0x000fe20000000800 */
[----:B------:R-:W-:Y:S01]  /*34e0*/  @!PT LDS RZ, [RZ] ;  /* 0x00000000fffff984 */ /* 0x000fe20000000800 */
[----:B------:R-:W-:Y:S03]  /*34f0*/  @!P4 LDGSTS.E.BYPASS.LTC128B.128 [R215+0x7000], desc[UR12][R12.64] ;  /* 0x070000000cd7cfae */ /* 0x000fe6000b901d4c */
[----:B------:R-:W-:Y:S01]  /*3500*/  ISETP.GE.AND P4, PT, R0, R30, PT ;  /* 0x0000001e0000720c */ /* 0x000fe20003f86270 */
[----:B------:R2:W-:Y:S01]  /*3510*/  @P3 STS.128 [R215+0x8000], RZ ;  /* 0x008000ffd7003388 */ /* 0x0005e20000000c00 */
[----:B----4-:R-:W-:-:S04]  /*3520*/  @!P3 LEA R10, P0, R6, R20, 0x1 ;  /* 0x00000014060ab211 */ /* 0x010fc800078008ff */
[----:B------:R-:W-:Y:S01]  /*3530*/  @!P3 LEA.HI.X R11, R6, R21, R2, 0x1, P0 ;  /* 0x00000015060bb211 */ /* 0x000fe200000f0c02 */
[----:B------:R-:W-:Y:S01]  /*3540*/  VIADD R2, R235, 0x20 ;  /* 0x00000020eb027836 */ /* 0x000fe20000000000 */
[----:B------:R-:W-:-:S03]  /*3550*/  @!P1 LEA R6, P0, R4, R22, 0x1 ;  /* 0x0000001604069211 */ /* 0x000fc600078008ff */
[----:B------:R-:W-:Y:S01]  /*3560*/  @!PT LDS RZ, [RZ] ;  /* 0x00000000fffff984 */ /* 0x000fe20000000800 */
[----:B------:R-:W-:Y:S01]  /*3570*/  @!PT LDS RZ, [RZ] ;  /* 0x00000000fffff984 */ /* 0x000fe20000000800 */
[----:B------:R-:W-:Y:S01]  /*3580*/  @!PT LDS RZ, [RZ] ;  /* 0x00000000fffff984 */ /* 0x000fe20000000800 */
[----:B------:R-:W-:Y:S01]  /*3590*/  @!P3 LDGSTS.E.BYPASS.LTC128B.128 [R215+0x8000], desc[UR12][R10.64] ;  /* 0x080000000ad7bfae */ /* 0x000fe2000b901d4c */
[----:B------:R-:W-:Y:S02]  /*35a0*/  @!P1 LEA.HI.X R7, R4, R23, R5, 0x1, P0 ;  /* 0x0000001704079211 */ /* 0x000fe400000f0c05 */
[C---:B------:R-:W-:Y:S01]  /*35b0*/  SHF.L.U32 R4, R235.reuse, 0x2, RZ ;  /* 0x00000002eb047819 */ /* 0x040fe200000006ff */
[----:B------:R2:W-:Y:S01]  /*35c0*/  @P1 STS.128 [R215+0x9000], RZ ;  /* 0x009000ffd7001388 */ /* 0x0005e20000000c00 */
[-C--:B------:R-:W-:Y:S02]  /*35d0*/  ISETP.GE.AND P5, PT, R2, R30.reuse, PT ;  /* 0x0000001e0200720c */ /* 0x080fe40003fa6270 */
[C---:B------:R-:W-:Y:S01]  /*35e0*/  ISETP.GE.AND P0, PT, R235.reuse, R30, PT ;  /* 0x0000001eeb00720c */ /* 0x040fe20003f06270 */
[----:B------:R-:W-:Y:S01]  /*35f0*/  @!PT LDS RZ, [RZ] ;  /* 0x00000000fffff984 */ /* 0x000fe20000000800 */
[----:B------:R-:W-:Y:S01]  /*3600*/  @!PT LDS RZ, [RZ] ;  /* 0x00000000fffff984 */ /* 0x000fe20000000800 */
[----:B------:R-:W-:Y:S01]  /*3610*/  @!PT LDS RZ, [RZ] ;  /* 0x00000000fffff984 */ /* 0x000fe20000000800 */
[----:B------:R1:W-:Y:S01]  /*3620*/  @!P1 LDGSTS.E.BYPASS.LTC128B.128 [R215+0x9000], desc[UR12][R6.64] ;  /* 0x0900000006d79fae */ /* 0x0003e2000b901d4c */
[----:B------:R-:W-:Y:S02]  /*3630*/  SHF.L.U64.HI R5, R235, 0x2, R252 ;  /* 0x00000002eb057819 */ /* 0x000fe400000102fc */
[----:B------:R-:W-:Y:S01]  /*3640*/  IADD3 R4, P3, R4, R211, RZ ;  /* 0x000000d304047210 */ /* 0x000fe20007f7e0ff */
[----:B------:R-:W0:Y:S01]  /*3650*/  LDGDEPBAR ;  /* 0x00000000000079af */ /* 0x000e220000000000 */
[----:B------:R-:W-:-:S03]  /*3660*/  SHF.R.S32.HI R2, RZ, 0x1f, R0 ;  /* 0x0000001fff027819 */ /* 0x000fc60000011400 */
[----:B------:R-:W-:-:S05]  /*3670*/  IMAD.X R5, R5, 0x1, R210, P3 ;  /* 0x0000000105057824 */ /* 0x000fca00018e06d2 */
[----:B------:R2:W5:Y:S04]  /*3680*/  @!P0 LDG.E R206, desc[UR12][R4.64] ;  /* 0x0000000c04ce8981 */ /* 0x000568000c1e1900 */
[----:B------:R2:W5:Y:S04]  /*3690*/  @!P6 LDG.E R207, desc[UR12][R4.64+0x20] ;  /* 0x0000200c04cfe981 */ /* 0x000568000c1e1900 */
[----:B------:R2:W5:Y:S01]  /*36a0*/  @!P5 LDG.E R204, desc[UR12][R4.64+0x80] ;  /* 0x0000800c04ccd981 */ /* 0x000562000c1e1900 */
[----:B-1----:R-:W-:Y:S01]  /*36b0*/  @!P4 LEA R6, P1, R0, R211, 0x2 ;  /* 0x000000d30006c211 */ /* 0x002fe200078210ff */
[----:B------:R-:W-:-:S04]  /*36c0*/  DEPBAR.LE SB0, 0x1 ;  /* 0x000080400000791a */ /* 0x000fc80000000000 */
[----:B------:R-:W-:-:S05]  /*36d0*/  @!P4 LEA.HI.X R7, R0, R210, R2, 0x2, P1 ;  /* 0x000000d20007c211 */ /* 0x000fca00008f1402 */
[----:B------:R2:W5:Y:S01]  /*36e0*/  @!P4 LDG.E R205, desc[UR12][R6.64] ;  /* 0x0000000c06cdc981 */ /* 0x000562000c1e1900 */
[----:B------:R-:W-:Y:S01]  /*36f0*/  BAR.SYNC.DEFER_BLOCKING 0x0 ;  /* 0x0000000000007b1d */ /* 0x000fe20000010000 */
[----:B------:R-:W-:-:S04]  /*3700*/  LEA.HI R0, R43, R42, RZ, 0x4 ;  /* 0x0000002a2b007211 */ /* 0x000fc800078f20ff */
[----:B------:R-:W-:-:S05]  /*3710*/  LOP3.LUT R0, R0, 0xfffffff0, RZ, 0xc0, !PT ;  /* 0xfffffff000007812 */ /* 0x000fca00078ec0ff */
[----:B------:R-:W-:Y:S01]  /*3720*/  IMAD.IADD R0, R42, 0x1, -R0 ;  /* 0x000000012a007824 */ /* 0x000fe200078e0a00 */
[----:B------:R2:W1:Y:S04]  /*3730*/  LDSM.16.M88.4 R132, [R136+0xa000] ;  /* 0x00a000008884783b */ /* 0x0004680000000200 */
[----:B------:R-:W3:Y:S04]  /*3740*/  LDSM.16.M88.4 R136, [R136+0xa800] ;  /* 0x00a800008888783b */ /* 0x000ee80000000200 */
[----:B------:R2:W4:Y:S04]  /*3750*/  LDSM.16.M88.4 R140, [R172] ;  /* 0x00000000ac8c783b */ /* 0x0005280000000200 */
[----:B------:R2:W1:Y:S04]  /*3760*/  LDSM.16.M88.4 R144, [R172+0x800] ;  /* 0x00080000ac90783b */ /* 0x0004680000000200 */
[----:B------:R2:W1:Y:S04]  /*3770*/  LDSM.16.M88.4 R148, [R170] ;  /* 0x00000000aa94783b */ /* 0x0004680000000200 */
[----:B------:R2:W1:Y:S04]  /*3780*/  LDSM.16.M88.4 R152, [R170+0x800] ;  /* 0x00080000aa98783b */ /* 0x0004680000000200 */
[----:B------:R2:W1:Y:S04]  /*3790*/  LDSM.16.M88.4 R156, [R171] ;  /* 0x00000000ab9c783b */ /* 0x0004680000000200 */
[----:B------:R2:W1:Y:S01]  /*37a0*/  LDSM.16.M88.4 R160, [R171+0x800] ;  /* 0x00080000aba0783b */ /* 0x0004620000000200 */
[----:B------:R-:W-:Y:S01]  /*37b0*/  SHF.R.S32.HI R2, RZ, 0x1f, R0 ;  /* 0x0000001fff027819 */ /* 0x000fe20000011400 */
[----:B------:R-:W-:-:S03]  /*37c0*/  VIADD R236, R216, 0x20 ;  /* 0x00000020d8ec7836 */ /* 0x000fc60000000000 */
[----:B------:R-:W-:Y:S01]  /*37d0*/  LEA.HI R2, R2, R0, RZ, 0x3 ;  /* 0x0000000002027211 */ /* 0x000fe200078f18ff */
[----:B------:R-:W-:-:S03]  /*37e0*/  IMAD.IADD R247, R214, 0x1, R236 ;  /* 0x00000001d6f77824 */ /* 0x000fc600078e02ec */
[----:B------:R-:W-:Y:S01]  /*37f0*/  LOP3.LUT R2, R2, 0xfffffff8, RZ, 0xc0, !PT ;  /* 0xfffffff802027812 */ /* 0x000fe200078ec0ff */
[----:B------:R-:W-:-:S03]  /*3800*/  IMAD.IADD R221, R214, 0x1, R247 ;  /* 0x00000001d6dd7824 */ /* 0x000fc600078e02f7 */
[----:B------:R-:W-:Y:S01]  /*3810*/  IADD3 R0, R0, -R2, RZ ;  /* 0x8000000200007210 */ /* 0x000fe20007ffe0ff */
[----:B------:R-:W-:-:S03]  /*3820*/  IMAD.IADD R220, R214, 0x1, R221 ;  /* 0x00000001d6dc7824 */ /* 0x000fc600078e02dd */
[C---:B------:R-:W-:Y:S02]  /*3830*/  LOP3.LUT P0, RZ, R0.reuse, 0x2, RZ, 0xc0, !PT ;  /* 0x0000000200ff7812 */ /* 0x040fe4000780c0ff */
[----:B------:R-:W-:Y:S01]  /*3840*/  LOP3.LUT P1, RZ, R0, 0x4, RZ, 0xc0, !PT ;  /* 0x0000000400ff7812 */ /* 0x000fe2000782c0ff */
[----:B------:R-:W-:Y:S01]  /*3850*/  IMAD.IADD R0, R217, 0x1, R209 ;  /* 0x00000001d9007824 */ /* 0x000fe200078e02d1 */
[----:B------:R-:W-:Y:S02]  /*3860*/  SEL R167, R167, R175, !P2 ;  /* 0x000000afa7a77207 */ /* 0x000fe40005000000 */
[----:B------:R-:W-:Y:S02]  /*3870*/  SEL R166, R166, R251, !P2 ;  /* 0x000000fba6a67207 */ /* 0x000fe40005000000 */
[----:B------:R-:W-:Y:S02]  /*3880*/  IADD3 R0, -R186, 0x80, R0 ;  /* 0x00000080ba007810 */ /* 0x000fe40007ffe100 */
[----:B------:R-:W-:-:S02]  /*3890*/  IADD3 R219, R214, R220, RZ ;  /* 0x000000dcd6db7210 */ /* 0x000fc40007ffe0ff */
[----:B------:R-:W-:Y:S01]  /*38a0*/  SEL R173, R173, 0xffffffe0, !P0 ;  /* 0xffffffe0adad7807 */ /* 0x000fe20004000000 */
[----:B------:R-:W-:Y:S01]  /*38b0*/  IMAD R224, R224, 0x38, RZ ;  /* 0x00000038e0e07824 */ /* 0x000fe200078e02ff */
[----:B------:R-:W-:Y:S02]  /*38c0*/  CS2R R42, SRZ ;  /* 0x00000000002a7805 */ /* 0x000fe4000001ff00 */
[----:B------:R-:W-:Y:S01]  /*38d0*/  CS2R R38, SRZ ;  /* 0x0000000000267805 */ /* 0x000fe2000001ff00 */
[----:B------:R-:W-:Y:S01]  /*38e0*/  VIADD R232, R0, -UR10 ;  /* 0x8000000a00e87c36 */ /* 0x000fe20008000000 */
[----:B------:R-:W-:Y:S01]  /*38f0*/  SEL R165, R165, 0xffffffc0, !P1 ;  /* 0xffffffc0a5a57807 */ /* 0x000fe20004800000 */
[--C-:B------:R-:W-:Y:S02]  /*3900*/  IMAD R167, R167, 0x2, R177.reuse ;  /* 0x00000002a7a77824 */ /* 0x100fe400078e02b1 */
[----:B------:R-:W-:Y:S02]  /*3910*/  IMAD R166, R166, 0x2, R177 ;  /* 0x00000002a6a67824 */ /* 0x000fe400078e02b1 */
[----:B------:R-:W-:-:S02]  /*3920*/  IMAD.IADD R222, R214, 0x1, R219 ;  /* 0x00000001d6de7824 */ /* 0x000fc400078e02db */
[----:B-1234-:R-:W-:-:S07]  /*3930*/  IMAD.IADD R168, R169, 0x1, R173 ;  /* 0x00000001a9a87824 */ /* 0x01efce00078e02ad */
.L_x_296:
[----:B------:R-:W0:Y:S01]  /*3940*/  LDGDEPBAR ;  /* 0x00000000000079af */ /* 0x000e220000000000 */
[----:B------:R-:W-:Y:S01]  /*3950*/  IADD3 R4, P0, R233, R213, RZ ;  /* 0x000000d5e9047210 */ /* 0x000fe20007f1e0ff */
[C---:B------:R-:W-:Y:S01]  /*3960*/  IMAD.IADD R0, R167.reuse, 0x1, R173 ;  /* 0x00000001a7007824 */ /* 0x040fe200078e02ad */
[----:B------:R-:W-:Y:S01]  /*3970*/  IADD3 R124, R167, R165, RZ ;  /* 0x000000a5a77c7210 */ /* 0x000fe20007ffe0ff */
[----:B------:R-:W-:Y:S02]  /*3980*/  IMAD.MOV.U32 R185, RZ, RZ, R183 ;  /* 0x000000ffffb97224 */ /* 0x000fe400078e00b7 */
        /* <DEDUP_REMOVED lines=10> */
[----:B------:R-:W3:Y:S04]  /*3a30*/  LDSM.16.M88.4 R100, [R174+0x6800] ;  /* 0x00680000ae64783b */ /* 0x000ee80000000200 */
[----:B------:R-:W-:Y:S04]  /*3a40*/  LDSM.16.M88.4 R104, [R0] ;  /* 0x000000000068783b */ /* 0x000fe80000000200 */
[----:B------:R-:W4:Y:S04]  /*3a50*/  LDSM.16.M88.4 R108, [R172+-0x4000] ;  /* 0xffc00000ac6c783b */ /* 0x000f280000000200 */
[----:B------:R2:W4:Y:S04]  /*3a60*/  LDSM.16.M88.4 R112, [R0+0x1000] ;  /* 0x001000000070783b */ /* 0x0005280000000200 */
[----:B------:R-:W4:Y:S04]  /*3a70*/  LDSM.16.M88.4 R116, [R172+-0x3800] ;  /* 0xffc80000ac74783b */ /* 0x000f280000000200 */
[----:B------:R-:W-:Y:S04]  /*3a80*/  LDSM.16.M88.4 R120, [R170+-0x4000] ;  /* 0xffc00000aa78783b */ /* 0x000fe80000000200 */
[----:B------:R-:W-:Y:S01]  /*3a90*/  LDSM.16.M88.4 R128, [R170+-0x3800] ;  /* 0xffc80000aa80783b */ /* 0x000fe20000000200 */
[-C--:B-1----:R-:W-:Y:S03]  /*3aa0*/  HMMA.16816.F32.BF16 R4, R32, R16.reuse, RZ ;  /* 0x000000102004723c */ /* 0x082fe600000418ff */
[----:B--2---:R-:W-:Y:S03]  /*3ab0*/  IMAD.IADD R0, R0, 0x1, R165 ;  /* 0x0000000100007824 */ /* 0x004fe600078e02a5 */
[C---:B------:R-:W-:Y:S06]  /*3ac0*/  HMMA.16816.F32.BF16 R8, R28.reuse, R16, RZ ;  /* 0x000000101c08723c */ /* 0x040fec00000418ff */
[-C--:B------:R-:W-:Y:S06]  /*3ad0*/  HMMA.16816.F32.BF16 R12, R28, R18.reuse, RZ ;  /* 0x000000121c0c723c */ /* 0x080fec00000418ff */
[C---:B------:R-:W-:Y:S06]  /*3ae0*/  HMMA.16816.F32.BF16 R16, R32.reuse, R18, RZ ;  /* 0x000000122010723c */ /* 0x040fec00000418ff */
[-C--:B---3--:R-:W-:Y:S06]  /*3af0*/  HMMA.16816.F32.BF16 R20, R32, R100.reuse, RZ ;  /* 0x000000642014723c */ /* 0x088fec00000418ff */
[C---:B------:R-:W-:Y:S06]  /*3b00*/  HMMA.16816.F32.BF16 R24, R28.reuse, R100, RZ ;  /* 0x000000641c18723c */ /* 0x040fec00000418ff */
[-C--:B------:R-:W-:Y:S06]  /*3b10*/  HMMA.16816.F32.BF16 R28, R28, R102.reuse, RZ ;  /* 0x000000661c1c723c */ /* 0x080fec00000418ff */
[----:B------:R-:W-:Y:S01]  /*3b20*/  HMMA.16816.F32.BF16 R32, R32, R102, RZ ;  /* 0x000000662020723c */ /* 0x000fe200000418ff */
[----:B------:R-:W1:Y:S04]  /*3b30*/  LDSM.16.M88.4 R100, [R124] ;  /* 0x000000007c64783b */ /* 0x000e680000000200 */
[----:B------:R-:W2:Y:S01]  /*3b40*/  LDSM.16.M88.4 R124, [R124+0x1000] ;  /* 0x001000007c7c783b */ /* 0x000ea20000000200 */
[-C--:B----4-:R-:W-:Y:S06]  /*3b50*/  HMMA.16816.F32.BF16 R4, R104, R108.reuse, R4 ;  /* 0x0000006c6804723c */ /* 0x090fec0000041804 */
        /* <DEDUP_REMOVED lines=19> */
[-C--:B---3--:R-:W-:Y:S05]  /*3c90*/  HMMA.16816.F32.BF16 R4, R104, R108.reuse, R4 ;  /* 0x0000006c6804723c */ /* 0x088fea0000041804 */
[----:B------:R-:W-:Y:S01]  /*3ca0*/  SHF.L.U32 R100, R187, 0x6, RZ ;  /* 0x00000006bb647819 */ /* 0x000fe200000006ff */
        /* <DEDUP_REMOVED lines=21> */
.L_x_292:
[--C-:B------:R-:W-:Y:S01]  /*3e00*/  IADD3 R102, R186, 0x1, -R209.reuse ;  /* 0x00000001ba667810 */ /* 0x100fe20007ffe8d1 */
[----:B------:R-:W-:Y:S01]  /*3e10*/  IMAD.IADD R100, R235, 0x1, R100 ;  /* 0x00000001eb647824 */ /* 0x000fe200078e0264 */
[----:B-1----:R-:W-:Y:S01]  /*3e20*/  IADD3 R111, -R112, R186, -R209 ;  /* 0x000000ba706f7210 */ /* 0x002fe20007ffe9d1 */
[----:B------:R-:W-:Y:S02]  /*3e30*/  IMAD R0, R231, 0x80, R239 ;  /* 0x00000080e7007824 */ /* 0x000fe400078e02ef */
[----:B------:R-:W-:Y:S01]  /*3e40*/  VIADD R102, R102, UR4 ;  /* 0x0000000466667c36 */ /* 0x000fe20008000000 */
[----:B------:R-:W-:Y:S01]  /*3e50*/  VIADDMNMX R2, R111, R100, RZ, !PT ;  /* 0x000000646f027246 */ /* 0x000fe200078001ff */
[C---:B------:R-:W-:Y:S02]  /*3e60*/  VIADD R110, R0.reuse, 0x1 ;  /* 0x00000001006e7836 */ /* 0x040fe40000000000 */
[C---:B------:R-:W-:Y:S01]  /*3e70*/  VIADD R109, R0.reuse, 0x8 ;  /* 0x00000008006d7836 */ /* 0x040fe20000000000 */
[C---:B------:R-:W-:Y:S01]  /*3e80*/  ISETP.GE.AND P2, PT, R0.reuse, R2, PT ;  /* 0x000000020000720c */ /* 0x040fe20003f46270 */
[----:B------:R-:W-:Y:S01]  /*3e90*/  VIADD R108, R0, 0x9 ;  /* 0x00000009006c7836 */ /* 0x000fe20000000000 */
[----:B------:R-:W-:Y:S01]  /*3ea0*/  VIADDMNMX R101, R102, R100, R186, PT ;  /* 0x0000006466657246 */ /* 0x000fe200038001ba */
[----:B------:R-:W-:Y:S01]  /*3eb0*/  VIADD R107, R0, 0x10 ;  /* 0x00000010006b7836 */ /* 0x000fe20000000000 */
[-C--:B------:R-:W-:Y:S01]  /*3ec0*/  ISETP.GE.AND P0, PT, R110, R2.reuse, PT ;  /* 0x000000026e00720c */ /* 0x080fe20003f06270 */
[C---:B------:R-:W-:Y:S01]  /*3ed0*/  VIADD R106, R0.reuse, 0x11 ;  /* 0x00000011006a7836 */ /* 0x040fe20000000000 */
[CC--:B------:R-:W-:Y:S01]  /*3ee0*/  ISETP.GE.OR P2, PT, R0.reuse, R101.reuse, !P2 ;  /* 0x000000650000720c */ /* 0x0c0fe20005746670 */
[----:B------:R-:W-:Y:S01]  /*3ef0*/  VIADD R105, R0, 0x18 ;  /* 0x0000001800697836 */ /* 0x000fe20000000000 */
[-C--:B------:R-:W-:Y:S01]  /*3f00*/  ISETP.GE.OR P0, PT, R110, R101.reuse, !P0 ;  /* 0x000000656e00720c */ /* 0x080fe20004706670 */
[----:B------:R-:W-:Y:S01]  /*3f10*/  VIADD R104, R0, 0x19 ;  /* 0x0000001900687836 */ /* 0x000fe20000000000 */
[----:B------:R-:W-:Y:S01]  /*3f20*/  FSEL R4, R4, -INF , !P2 ;  /* 0xff80000004047808 */ /* 0x000fe20005000000 */
[C---:B------:R-:W-:Y:S01]  /*3f30*/  VIADD R103, R100.reuse, 0x20 ;  /* 0x0000002064677836 */ /* 0x040fe20000000000 */
[----:B------:R-:W-:Y:S01]  /*3f40*/  FSEL R5, R5, -INF , !P0 ;  /* 0xff80000005057808 */ /* 0x000fe20004000000 */
[----:B------:R-:W-:Y:S01]  /*3f50*/  VIADD R113, R100, 0x28 ;  /* 0x0000002864717836 */ /* 0x000fe20000000000 */
[-C--:B------:R-:W-:Y:S01]  /*3f60*/  ISETP.GE.AND P6, PT, R109, R2.reuse, PT ;  /* 0x000000026d00720c */ /* 0x080fe20003fc6270 */
[----:B------:R-:W-:Y:S01]  /*3f70*/  IMAD.MOV.U32 R208, RZ, RZ, R112 ;  /* 0x000000ffffd07224 */ /* 0x000fe200078e0070 */
[-C--:B------:R-:W-:Y:S02]  /*3f80*/  ISETP.GE.AND P5, PT, R108, R2.reuse, PT ;  /* 0x000000026c00720c */ /* 0x080fe40003fa6270 */
[-C--:B------:R-:W-:Y:S02]  /*3f90*/  ISETP.GE.AND P4, PT, R107, R2.reuse, PT ;  /* 0x000000026b00720c */ /* 0x080fe40003f86270 */
[-C--:B------:R-:W-:Y:S02]  /*3fa0*/  ISETP.GE.AND P3, PT, R106, R2.reuse, PT ;  /* 0x000000026a00720c */ /* 0x080fe40003f66270 */
[-C--:B------:R-:W-:Y:S02]  /*3fb0*/  ISETP.GE.AND P2, PT, R105, R2.reuse, PT ;  /* 0x000000026900720c */ /* 0x080fe40003f46270 */
[----:B------:R-:W-:Y:S01]  /*3fc0*/  ISETP.GE.AND P0, PT, R104, R2, PT ;  /* 0x000000026800720c */ /* 0x000fe20003f06270 */
[----:B------:R-:W-:Y:S01]  /*3fd0*/  VIADD R2, R100, 0x8 ;  /* 0x0000000864027836 */ /* 0x000fe20000000000 */
[C-C-:B------:R-:W-:Y:S02]  /*3fe0*/  IADD3 R115, R102.reuse, 0x8, R100.reuse ;  /* 0x0000000866737810 */ /* 0x140fe40007ffe064 */
[C-C-:B------:R-:W-:Y:S02]  /*3ff0*/  IADD3 R116, R102.reuse, 0x20, R100.reuse ;  /* 0x0000002066747810 */ /* 0x140fe40007ffe064 */
[----:B------:R-:W-:Y:S02]  /*4000*/  IADD3 R114, R102, 0x28, R100 ;  /* 0x0000002866727810 */ /* 0x000fe40007ffe064 */
[-C--:B------:R-:W-:Y:S02]  /*4010*/  ISETP.GE.OR P6, PT, R109, R101.reuse, !P6 ;  /* 0x000000656d00720c */ /* 0x080fe400077c6670 */
[-C--:B------:R-:W-:Y:S02]  /*4020*/  ISETP.GE.OR P5, PT, R108, R101.reuse, !P5 ;  /* 0x000000656c00720c */ /* 0x080fe40006fa6670 */
[----:B------:R-:W-:Y:S02]  /*4030*/  VIADDMNMX R100, R111, R2, RZ, !PT ;  /* 0x000000026f647246 */ /* 0x000fe400078001ff */
[----:B------:R-:W-:Y:S02]  /*4040*/  FSEL R16, R16, -INF , !P6 ;  /* 0xff80000010107808 */ /* 0x000fe40007000000 */
[----:B------:R-:W-:Y:S02]  /*4050*/  FSEL R17, R17, -INF , !P5 ;  /* 0xff80000011117808 */ /* 0x000fe40006800000 */
[-C--:B------:R-:W-:Y:S02]  /*4060*/  ISETP.GE.OR P4, PT, R107, R101.reuse, !P4 ;  /* 0x000000656b00720c */ /* 0x080fe40006786670 */
[-C--:B------:R-:W-:Y:S02]  /*4070*/  ISETP.GE.OR P3, PT, R106, R101.reuse, !P3 ;  /* 0x000000656a00720c */ /* 0x080fe40005f66670 */
[-C--:B------:R-:W-:Y:S02]  /*4080*/  ISETP.GE.OR P2, PT, R105, R101.reuse, !P2 ;  /* 0x000000656900720c */ /* 0x080fe40005746670 */
[----:B------:R-:W-:Y:S02]  /*4090*/  ISETP.GE.OR P0, PT, R104, R101, !P0 ;  /* 0x000000656800720c */ /* 0x000fe40004706670 */
[----:B------:R-:W-:Y:S02]  /*40a0*/  VIMNMX R2, R115, R186, PT ;  /* 0x000000ba73027248 */ /* 0x000fe40003fe0100 */
[-C--:B------:R-:W-:Y:S02]  /*40b0*/  ISETP.GE.AND P6, PT, R0, R100.reuse, PT ;  /* 0x000000640000720c */ /* 0x080fe40003fc6270 */
[----:B------:R-:W-:Y:S02]  /*40c0*/  ISETP.GE.AND P5, PT, R110, R100, PT ;  /* 0x000000646e00720c */ /* 0x000fe40003fa6270 */
[----:B------:R-:W-:Y:S02]  /*40d0*/  FSEL R20, R20, -INF , !P4 ;  /* 0xff80000014147808 */ /* 0x000fe40006000000 */
[----:B------:R-:W-:Y:S02]  /*40e0*/  FSEL R21, R21, -INF , !P3 ;  /* 0xff80000015157808 */ /* 0x000fe40005800000 */
[----:B------:R-:W-:Y:S02]  /*40f0*/  FSEL R32, R32, -INF , !P2 ;  /* 0xff80000020207808 */ /* 0x000fe40005000000 */
[-C--:B------:R-:W-:Y:S02]  /*4100*/  ISETP.GE.OR P6, PT, R0, R2.reuse, !P6 ;  /* 0x000000020000720c */ /* 0x080fe400077c6670 */
[----:B------:R-:W-:Y:S02]  /*4110*/  ISETP.GE.OR P5, PT, R110, R2, !P5 ;  /* 0x000000026e00720c */ /* 0x000fe40006fa6670 */
[----:B------:R-:W-:Y:S02]  /*4120*/  FSEL R33, R33, -INF , !P0 ;  /* 0xff80000021217808 */ /* 0x000fe40004000000 */
[-C--:B------:R-:W-:Y:S02]  /*4130*/  ISETP.GE.AND P4, PT, R109, R100.reuse, PT ;  /* 0x000000646d00720c */ /* 0x080fe40003f86270 */
[-C--:B------:R-:W-:Y:S02]  /*4140*/  ISETP.GE.AND P3, PT, R108, R100.reuse, PT ;  /* 0x000000646c00720c */ /* 0x080fe40003f66270 */
[-C--:B------:R-:W-:Y:S02]  /*4150*/  ISETP.GE.AND P2, PT, R107, R100.reuse, PT ;  /* 0x000000646b00720c */ /* 0x080fe40003f46270 */
[-C--:B------:R-:W-:Y:S02]  /*4160*/  ISETP.GE.AND P0, PT, R106, R100.reuse, PT ;  /* 0x000000646a00720c */ /* 0x080fe40003f06270 */
[----:B------:R-:W-:Y:S02]  /*4170*/  FSEL R6, R6, -INF , !P6 ;  /* 0xff80000006067808 */ /* 0x000fe40007000000 */
[----:B------:R-:W-:Y:S02]  /*4180*/  FSEL R7, R7, -INF , !P5 ;  /* 0xff80000007077808 */ /* 0x000fe40006800000 */
[-C--:B------:R-:W-:Y:S02]  /*4190*/  ISETP.GE.AND P6, PT, R105, R100.reuse, PT ;  /* 0x000000646900720c */ /* 0x080fe40003fc6270 */
[----:B------:R-:W-:Y:S02]  /*41a0*/  ISETP.GE.AND P5, PT, R104, R100, PT ;  /* 0x000000646800720c */ /* 0x000fe40003fa6270 */
[-C--:B------:R-:W-:Y:S02]  /*41b0*/  ISETP.GE.OR P4, PT, R109, R2.reuse, !P4 ;  /* 0x000000026d00720c */ /* 0x080fe40006786670 */
[-C--:B------:R-:W-:Y:S02]  /*41c0*/  ISETP.GE.OR P3, PT, R108, R2.reuse, !P3 ;  /* 0x000000026c00720c */ /* 0x080fe40005f66670 */
[-C--:B------:R-:W-:Y:S02]  /*41d0*/  ISETP.GE.OR P2, PT, R107, R2.reuse, !P2 ;  /* 0x000000026b00720c */ /* 0x080fe40005746670 */
[-C--:B------:R-:W-:Y:S02]  /*41e0*/  ISETP.GE.OR P0, PT, R106, R2.reuse, !P0 ;  /* 0x000000026a00720c */ /* 0x080fe40004706670 */
[C---:B------:R-:W-:Y:S02]  /*41f0*/  VIADDMNMX R103, R111.reuse, R103, RZ, !PT ;  /* 0x000000676f677246 */ /* 0x040fe400078001ff */
[----:B------:R-:W-:Y:S02]  /*4200*/  VIADDMNMX R102, R111, R113, RZ, !PT ;  /* 0x000000716f667246 */ /* 0x000fe400078001ff */
[-C--:B------:R-:W-:Y:S02]  /*4210*/  ISETP.GE.OR P6, PT, R105, R2.reuse, !P6 ;  /* 0x000000026900720c */ /* 0x080fe400077c6670 */
[----:B------:R-:W-:Y:S02]  /*4220*/  ISETP.GE.OR P5, PT, R104, R2, !P5 ;  /* 0x000000026800720c */ /* 0x000fe40006fa6670 */
[----:B------:R-:W-:Y:S02]  /*4230*/  FSEL R18, R18, -INF , !P4 ;  /* 0xff80000012127808 */ /* 0x000fe40006000000 */
[----:B------:R-:W-:Y:S02]  /*4240*/  FSEL R19, R19, -INF , !P3 ;  /* 0xff80000013137808 */ /* 0x000fe40005800000 */
[----:B------:R-:W-:Y:S02]  /*4250*/  FSEL R22, R22, -INF , !P2 ;  /* 0xff80000016167808 */ /* 0x000fe40005000000 */
[----:B------:R-:W-:Y:S02]  /*4260*/  FSEL R23, R23, -INF , !P0 ;  /* 0xff80000017177808 */ /* 0x000fe40004000000 */
[-C--:B------:R-:W-:Y:S02]  /*4270*/  VIMNMX R100, R116, R186.reuse, PT ;  /* 0x000000ba74647248 */ /* 0x080fe40003fe0100 */
[-C--:B------:R-:W-:Y:S02]  /*4280*/  ISETP.GE.AND P4, PT, R0, R103.reuse, PT ;  /* 0x000000670000720c */ /* 0x080fe40003f86270 */
[----:B------:R-:W-:Y:S02]  /*4290*/  VIMNMX R2, R114, R186, PT ;  /* 0x000000ba72027248 */ /* 0x000fe40003fe0100 */
[-C--:B------:R-:W-:Y:S02]  /*42a0*/  ISETP.GE.AND P3, PT, R0, R102.reuse, PT ;  /* 0x000000660000720c */ /* 0x080fe40003f66270 */
[CC--:B------:R-:W-:Y:S02]  /*42b0*/  ISETP.GE.AND P2, PT, R110.reuse, R103.reuse, PT ;  /* 0x000000676e00720c */ /* 0x0c0fe40003f46270 */
[----:B------:R-:W-:Y:S02]  /*42c0*/  ISETP.GE.AND P0, PT, R110, R102, PT ;  /* 0x000000666e00720c */ /* 0x000fe40003f06270 */
[C---:B------:R-:W-:Y:S02]  /*42d0*/  ISETP.GE.OR P4, PT, R0.reuse, R100, !P4 ;  /* 0x000000640000720c */ /* 0x040fe40006786670 */
[----:B------:R-:W-:Y:S02]  /*42e0*/  ISETP.GE.OR P3, PT, R0, R2, !P3 ;  /* 0x000000020000720c */ /* 0x000fe40005f66670 */
[C---:B------:R-:W-:Y:S02]  /*42f0*/  ISETP.GE.OR P2, PT, R110.reuse, R100, !P2 ;  /* 0x000000646e00720c */ /* 0x040fe40005746670 */
[----:B------:R-:W-:Y:S02]  /*4300*/  ISETP.GE.OR P0, PT, R110, R2, !P0 ;  /* 0x000000026e00720c */ /* 0x000fe40004706670 */
[----:B------:R-:W-:Y:S02]  /*4310*/  FSEL R34, R34, -INF , !P6 ;  /* 0xff80000022227808 */ /* 0x000fe40007000000 */
[----:B------:R-:W-:Y:S02]  /*4320*/  FSEL R35, R35, -INF , !P5 ;  /* 0xff80000023237808 */ /* 0x000fe40006800000 */
[----:B------:R-:W-:Y:S02]  /*4330*/  FSEL R8, R8, -INF , !P4 ;  /* 0xff80000008087808 */ /* 0x000fe40006000000 */
[----:B------:R-:W-:Y:S02]  /*4340*/  FSEL R10, R10, -INF , !P3 ;  /* 0xff8000000a0a7808 */ /* 0x000fe40005800000 */
[----:B------:R-:W-:Y:S02]  /*4350*/  FSEL R9, R9, -INF , !P2 ;  /* 0xff80000009097808 */ /* 0x000fe40005000000 */
[----:B------:R-:W-:Y:S02]  /*4360*/  FSEL R11, R11, -INF , !P0 ;  /* 0xff8000000b0b7808 */ /* 0x000fe40004000000 */
[CC--:B------:R-:W-:Y:S02]  /*4370*/  ISETP.GE.AND P6, PT, R109.reuse, R103.reuse, PT ;  /* 0x000000676d00720c */ /* 0x0c0fe40003fc6270 */
[-C--:B------:R-:W-:Y:S02]  /*4380*/  ISETP.GE.AND P5, PT, R109, R102.reuse, PT ;  /* 0x000000666d00720c */ /* 0x080fe40003fa6270 */
[CC--:B------:R-:W-:Y:S02]  /*4390*/  ISETP.GE.AND P4, PT, R108.reuse, R103.reuse, PT ;  /* 0x000000676c00720c */ /* 0x0c0fe40003f86270 */
[CC--:B------:R-:W-:Y:S02]  /*43a0*/  ISETP.GE.AND P3, PT, R108.reuse, R102.reuse, PT ;  /* 0x000000666c00720c */ /* 0x0c0fe40003f66270 */
[CC--:B------:R-:W-:Y:S02]  /*43b0*/  ISETP.GE.AND P2, PT, R107.reuse, R103.reuse, PT ;  /* 0x000000676b00720c */ /* 0x0c0fe40003f46270 */
[----:B------:R-:W-:Y:S02]  /*43c0*/  ISETP.GE.AND P0, PT, R107, R102, PT ;  /* 0x000000666b00720c */ /* 0x000fe40003f06270 */
[C---:B------:R-:W-:Y:S02]  /*43d0*/  ISETP.GE.OR P6, PT, R109.reuse, R100, !P6 ;  /* 0x000000646d00720c */ /* 0x040fe400077c6670 */
[----:B------:R-:W-:Y:S02]  /*43e0*/  ISETP.GE.OR P5, PT, R109, R2, !P5 ;  /* 0x000000026d00720c */ /* 0x000fe40006fa6670 */
        /* <DEDUP_REMOVED lines=28> */
.L_x_293:
[C---:B------:R-:W-:Y:S01]  /*45b0*/  FMUL.FTZ R100, R206.reuse, 1.4426950216293334961 ;  /* 0x3fb8aa3bce647820 */ /* 0x040fe20000410000 */
[----:B------:R-:W-:Y:S01]  /*45c0*/  FSETP.NEU.FTZ.AND P0, PT, R206, -INF , PT ;  /* 0xff800000ce00780b */ /* 0x000fe20003f1d000 */
[C---:B------:R-:W-:Y:S01]  /*45d0*/  FMUL.FTZ R0, R207.reuse, 1.4426950216293334961 ;  /* 0x3fb8aa3bcf007820 */ /* 0x040fe20000410000 */
[----:B------:R-:W-:Y:S01]  /*45e0*/  FMUL.FTZ R2, R204, 1.4426950216293334961 ;  /* 0x3fb8aa3bcc027820 */ /* 0x000fe20000410000 */
[----:B------:R-:W-:Y:S02]  /*45f0*/  MOV R165, 0x40 ;  /* 0x0000004000a57802 */ /* 0x000fe40000000f00 */
[----:B------:R-:W-:Y:S02]  /*4600*/  FSEL R100, R100, RZ, P0 ;  /* 0x000000ff64647208 */ /* 0x000fe40000000000 */
[----:B------:R-:W-:Y:S02]  /*4610*/  FSETP.NEU.FTZ.AND P0, PT, R207, -INF , PT ;  /* 0xff800000cf00780b */ /* 0x000fe40003f1d000 */
[----:B------:R-:W-:Y:S01]  /*4620*/  SEL R165, R165, 0xffffffc0, !P1 ;  /* 0xffffffc0a5a57807 */ /* 0x000fe20004800000 */
        /* <DEDUP_REMOVED lines=9> */
[----:B------:R-:W-:Y:S05]  /*46c0*/  ISETP.GT.AND P6, PT, R187, R229, PT ;  /* 0x000000e5bb00720c */ /* 0x000fea0003fc4270 */
        /* <DEDUP_REMOVED lines=142> */
[----:B------:R-:W-:Y:S01]  /*4fb0*/  FADD.FTZ R14, -R179, R14 ;  /* 0x0000000eb30e7221 */ /* 0x000fe20000010100 */
[C---:B------:R-:W-:Y:S01]  /*4fc0*/  FADD.FTZ R6, -R181.reuse, R6 ;  /* 0x00000006b5067221 */ /* 0x040fe20000010100 */
[----:B------:R-:W-:Y:S03]  /*4fd0*/  FADD.FTZ R7, -R181, R7 ;  /* 0x00000007b5077221 */ /* 0x000fe60000010100 */
        /* <DEDUP_REMOVED lines=19> */
[----:B------:R-:W-:Y:S01]  /*5110*/  FADD.FTZ R15, -R179, R15 ;  /* 0x0000000fb30f7221 */ /* 0x000fe20000010100 */
        /* <DEDUP_REMOVED lines=8> */
[----:B------:R-:W-:Y:S01]  /*51a0*/  F2FP.BF16.F32.PACK_AB R110, R7, R6 ;  /* 0x00000006076e723e */ /* 0x000fe200000010ff */
[C---:B------:R-:W-:Y:S01]  /*51b0*/  FADD.FTZ R26, -R179.reuse, R26 ;  /* 0x0000001ab31a7221 */ /* 0x040fe20000010100 */
[----:B------:R-:W-:Y:S01]  /*51c0*/  FADD.FTZ R27, -R179, R27 ;  /* 0x0000001bb31b7221 */ /* 0x000fe20000010100 */
        /* <DEDUP_REMOVED lines=50> */
[C---:B-1----:R-:W-:Y:S05]  /*54f0*/  IMAD.U32 R4, R17.reuse, -0x40, RZ ;  /* 0xffffffc011047824 */ /* 0x042fea00078e00ff */
[C---:B------:R-:W-:Y:S04]  /*5500*/  LEA R5, P0, R4.reuse, R190, 0x1 ;  /* 0x000000be04057211 */ /* 0x040fe800078008ff */
[----:B------:R-:W-:Y:S01]  /*5510*/  LEA.HI.X.SX32 R4, R4, R191, 0x1, P0 ;  /* 0x000000bf04047211 */ /* 0x000fe200000f0eff */
[----:B------:R-:W-:Y:S04]  /*5520*/  IMAD.MOV.U32 R190, RZ, RZ, R5 ;  /* 0x000000ffffbe7224 */ /* 0x000fe800078e0005 */
[----:B------:R-:W-:Y:S01]  /*5530*/  IMAD.MOV.U32 R191, RZ, RZ, R4 ;  /* 0x000000ffffbf7224 */ /* 0x000fe200078e0004 */
[C---:B------:R-:W-:Y:S04]  /*5540*/  LEA R4, P0, R17.reuse, R190, 0x6 ;  /* 0x000000be11047211 */ /* 0x040fe800078030ff */
[----:B------:R-:W-:Y:S01]  /*5550*/  @!PT LDS RZ, [RZ] ;  /* 0x00000000fffff984 */ /* 0x000fe20000000800 */
[----:B------:R-:W-:Y:S01]  /*5560*/  @!PT LDS RZ, [RZ] ;  /* 0x00000000fffff984 */ /* 0x000fe20000000800 */
[----:B------:R-:W-:Y:S01]  /*5570*/  @!PT LDS RZ, [RZ] ;  /* 0x00000000fffff984 */ /* 0x000fe20000000800 */
[----:B------:R1:W-:Y:S01]  /*5580*/  LDGSTS.E.BYPASS.LTC128B.128 [R196], desc[UR12][R190.64] ;  /* 0x00000000bec47fae */ /* 0x0003e2000b901d4c */
[----:B--2---:R-:W-:Y:S05]  /*5590*/  LEA.HI.X R5, R17, R191, R18, 0x6, P0 ;  /* 0x000000bf11057211 */ /* 0x004fea00000f3412 */
[----:B------:R1:W-:Y:S04]  /*55a0*/  LDGSTS.E.BYPASS.LTC128B.128 [R196+0x1000], desc[UR12][R4.64] ;  /* 0x0100000004c47fae */ /* 0x0003e8000b901d4c */
[----:B------:R-:W0:Y:S02]  /*55b0*/  LDGDEPBAR ;  /* 0x00000000000079af */ /* 0x000e240000000000 */
.L_x_294:
        /* <DEDUP_REMOVED lines=10> */
[----:B------:R2:W-:Y:S04]  /*5660*/  STS [R194+0xa000], R0 ;  /* 0x00a00000c2007388 */ /* 0x0005e80000000800 */
[----:B------:R-:W-:Y:S04]  /*5670*/  STS [R194+0xa400], R8 ;  /* 0x00a40008c2007388 */ /* 0x000fe80000000800 */
[----:B------:R-:W-:Y:S04]  /*5680*/  STS [R192+0xb000], R10 ;  /* 0x00b0000ac0007388 */ /* 0x000fe80000000800 */
[----:B------:R-:W-:Y:S04]  /*5690*/  STS [R192+0xb400], R9 ;  /* 0x00b40009c0007388 */ /* 0x000fe80000000800 */
[----:B------:R-:W-:Y:S04]  /*56a0*/  STS [R194+0xb000], R7 ;  /* 0x00b00007c2007388 */ /* 0x000fe80000000800 */
[----:B------:R-:W-:Y:S01]  /*56b0*/  STS [R194+0xb400], R6 ;  /* 0x00b40006c2007388 */ /* 0x000fe20000000800 */
[----:B------:R-:W-:Y:S01]  /*56c0*/  BAR.SYNC.DEFER_BLOCKING 0x0 ;  /* 0x0000000000007b1d */ /* 0x000fe20000010000 */
[C---:B--2---:R-:W-:Y:S02]  /*56d0*/  IADD3 R0, R164.reuse, 0x40, RZ ;  /* 0x00000040a4007810 */ /* 0x044fe40007ffe0ff */
[----:B------:R-:W-:Y:S03]  /*56e0*/  @P1 IADD3 R0, R164, -0x40, RZ ;  /* 0xffffffc0a4001810 */ /* 0x000fe60007ffe0ff */
[----:B-1----:R-:W-:Y:S04]  /*56f0*/  LDSM.16.MT88.4 R4, [R3+0xe000] ;  /* 0x00e000000304783b */ /* 0x002fe80000004200 */
        /* <DEDUP_REMOVED lines=62> */
[----:B------:R1:W-:Y:S01]  /*5ae0*/  LDGSTS.E.BYPASS.LTC128B.128 [R215+0x4000], desc[UR12][R188.64] ;  /* 0x04000000bcd77fae */ /* 0x0003e2000b901d4c */
[----:B--2---:R-:W-:Y:S05]  /*5af0*/  LEA.HI.X R5, R5, R189, R6, 0x6, P0 ;  /* 0x000000bd05057211 */ /* 0x004fea00000f3406 */
[----:B------:R1:W-:Y:S04]  /*5b00*/  LDGSTS.E.BYPASS.LTC128B.128 [R215+0x5000], desc[UR12][R4.64] ;  /* 0x0500000004d77fae */ /* 0x0003e8000b901d4c */
[----:B------:R-:W0:Y:S02]  /*5b10*/  LDGDEPBAR ;  /* 0x00000000000079af */ /* 0x000e240000000000 */
.L_x_295:
[----:B------:R-:W-:Y:S01]  /*5b20*/  LDSM.16.M88.4 R16, [R169] ;  /* 0x00000000a910783b */ /* 0x000fe20000000200 */
[--C-:B------:R-:W-:Y:S01]  /*5b30*/  IMAD.IADD R0, R176, 0x1, R165.reuse ;  /* 0x00000001b0007824 */ /* 0x100fe200078e02a5 */
[----:B------:R-:W-:Y:S01]  /*5b40*/  LEA R184, P0, R223, R184, 0x2 ;  /* 0x000000b8dfb87211 */ /* 0x000fe200078010ff */
[----:B------:R-:W-:Y:S01]  /*5b50*/  IMAD.IADD R2, R169, 0x1, R165 ;  /* 0x00000001a9027824 */ /* 0x000fe200078e02a5 */
[----:B------:R-:W1:Y:S01]  /*5b60*/  LDSM.16.MT88.4 R8, [R164+0x2000] ;  /* 0x00200000a408783b */ /* 0x000e620000004200 */
[----:B------:R-:W-:Y:S01]  /*5b70*/  IMAD.IADD R116, R165, 0x1, R168 ;  /* 0x00000001a5747824 */ /* 0x000fe200078e02a8 */
[----:B------:R-:W-:Y:S02]  /*5b80*/  LEA.HI.X.SX32 R183, R223, R185, 0x2, P0 ;  /* 0x000000b9dfb77211 */ /* 0x000fe400000f16ff */
[----:B------:R-:W2:Y:S04]  /*5b90*/  LDSM.16.MT88.4 R20, [R0] ;  /* 0x000000000014783b */ /* 0x000ea80000004200 */
[----:B------:R-:W-:Y:S04]  /*5ba0*/  LDSM.16.M88.4 R24, [R168] ;  /* 0x00000000a818783b */ /* 0x000fe80000000200 */
[----:B------:R-:W3:Y:S04]  /*5bb0*/  LDSM.16.MT88.4 R28, [R164+0x2800] ;  /* 0x00280000a41c783b */ /* 0x000ee80000004200 */
[----:B------:R-:W4:Y:S04]  /*5bc0*/  LDSM.16.MT88.4 R32, [R0+0x800] ;  /* 0x000800000020783b */ /* 0x000f280000004200 */
[----:B------:R-:W-:Y:S04]  /*5bd0*/  LDSM.16.MT88.4 R104, [R164+0x3000] ;  /* 0x00300000a468783b */ /* 0x000fe80000004200 */
[----:B------:R-:W4:Y:S04]  /*5be0*/  LDSM.16.M88.4 R100, [R2] ;  /* 0x000000000264783b */ /* 0x000f280000000200 */
[----:B------:R-:W-:Y:S04]  /*5bf0*/  LDSM.16.MT88.4 R112, [R164+0x3800] ;  /* 0x00380000a470783b */ /* 0x000fe80000004200 */
[----:B------:R-:W-:Y:S01]  /*5c00*/  LDSM.16.M88.4 R108, [R116] ;  /* 0x00000000746c783b */ /* 0x000fe20000000200 */
        /* <DEDUP_REMOVED lines=55> */
[CC--:B------:R-:W-:Y:S01]  /*5f80*/  LEA R24, P2, R214.reuse, R20.reuse, 0x2 ;  /* 0x00000014d6187211 */ /* 0x0c0fe200078410ff */
[----:B------:R-:W5:Y:S01]  /*5f90*/  @P6 LDG.E R204, desc[UR12][R22.64+0x80] ;  /* 0x0000800c16cc6981 */ /* 0x000f62000c1e1900 */
[----:B------:R-:W-:Y:S03]  /*5fa0*/  IMAD.IADD R0, R165, 0x1, R166 ;  /* 0x00000001a5007824 */ /* 0x000fe600078e02a6 */
[----:B------:R1:W5:Y:S01]  /*5fb0*/  @P6 LDG.E R205, desc[UR12][R22.64+0xa0] ;  /* 0x0000a00c16cd6981 */ /* 0x000362000c1e1900 */
[-C--:B------:R-:W-:Y:S03]  /*5fc0*/  LEA.HI.X.SX32 R25, R214, R21.reuse, 0x2, P2 ;  /* 0x00000015d6197211 */ /* 0x080fe600010f16ff */
[----:B------:R2:W-:Y:S04]  /*5fd0*/  REDG.E.ADD.F32.FTZ.RN.STRONG.GPU desc[UR12][R20.64], R4 ;  /* 0x00000004140079a6 */ /* 0x0005e8000c10f38c */
[----:B------:R3:W-:Y:S04]  /*5fe0*/  REDG.E.ADD.F32.FTZ.RN.STRONG.GPU desc[UR12][R24.64], R5 ;  /* 0x00000005180079a6 */ /* 0x0007e8000c10f38c */
[----:B------:R-:W-:Y:S01]  /*5ff0*/  LDSM.16.MT88.4 R28, [R3+0xa800] ;  /* 0x00a80000031c783b */ /* 0x000fe20000004200 */
[CC--:B-1----:R-:W-:Y:S04]  /*6000*/  LEA R22, P0, R216.reuse, R20.reuse, 0x2 ;  /* 0x00000014d8167211 */ /* 0x0c2fe800078010ff */
[-C--:B------:R-:W-:Y:S02]  /*6010*/  LEA.HI.X.SX32 R23, R216, R21.reuse, 0x2, P0 ;  /* 0x00000015d8177211 */ /* 0x080fe400000f16ff */
[CC--:B--2---:R-:W-:Y:S02]  /*6020*/  LEA R4, P2, R228.reuse, R20.reuse, 0x2 ;  /* 0x00000014e4047211 */ /* 0x0c4fe400078410ff */
[CC--:B------:R-:W-:Y:S01]  /*6030*/  LEA R26, P0, R227.reuse, R20.reuse, 0x2 ;  /* 0x00000014e31a7211 */ /* 0x0c0fe200078010ff */
[----:B------:R1:W-:Y:S01]  /*6040*/  REDG.E.ADD.F32.FTZ.RN.STRONG.GPU desc[UR12][R22.64], R6 ;  /* 0x00000006160079a6 */ /* 0x0003e2000c10f38c */
[-C--:B---3--:R-:W-:Y:S02]  /*6050*/  LEA.HI.X.SX32 R5, R228, R21.reuse, 0x2, P2 ;  /* 0x00000015e4057211 */ /* 0x088fe400010f16ff */
[-C--:B------:R-:W-:Y:S03]  /*6060*/  LEA.HI.X.SX32 R27, R227, R21.reuse, 0x2, P0 ;  /* 0x00000015e31b7211 */ /* 0x080fe600000f16ff */
        /* <DEDUP_REMOVED lines=9> */
[-C--:B---3--:R-:W-:Y:S01]  /*6100*/  LEA R26, P0, R236, R20.reuse, 0x2 ;  /* 0x00000014ec1a7211 */ /* 0x088fe200078010ff */
[----:B------:R2:W-:Y:S01]  /*6110*/  REDG.E.ADD.F32.FTZ.RN.STRONG.GPU desc[UR12][R6.64], R10 ;  /* 0x0000000a060079a6 */ /* 0x0005e2000c10f38c */
[-C--:B------:R-:W-:Y:S02]  /*6120*/  LEA R8, P3, R220, R20.reuse, 0x2 ;  /* 0x00000014dc087211 */ /* 0x080fe400078610ff */
        /* <DEDUP_REMOVED lines=201> */
.L_x_297:
        /* <DEDUP_REMOVED lines=13> */
.L_x_298:
[----:B------:R1:W-:Y:S01]  /*6e90*/  STS [R245+0x6000], R60 ;  /* 0x0060003cf5007388 */ /* 0x0003e20000000800 */
[--C-:B------:R-:W-:Y:S01]  /*6ea0*/  SHF.R.S32.HI R9, RZ, 0x1f, R242.reuse ;  /* 0x0000001fff097819 */ /* 0x100fe200000114f2 */
[----:B------:R-:W-:Y:S01]  /*6eb0*/  IMAD.MOV.U32 R8, RZ, RZ, R242 ;  /* 0x000000ffff087224 */ /* 0x000fe200078e00f2 */
[----:B------:R-:W-:Y:S01]  /*6ec0*/  SHF.R.S32.HI R24, RZ, 0x1f, R217 ;  /* 0x0000001fff187819 */ /* 0x000fe200000114d9 */
[----:B------:R1:W-:Y:S01]  /*6ed0*/  STS [R245+0x6400], R62 ;  /* 0x0064003ef5007388 */ /* 0x0003e20000000800 */
[----:B------:R-:W-:Y:S01]  /*6ee0*/  IMAD R0, R231, -0x80, R186 ;  /* 0xffffff80e7007824 */ /* 0x000fe200078e02ba */
[----:B------:R-:W-:Y:S01]  /*6ef0*/  ULDC.64 UR4, c[0x0][0x468] ;  /* 0x00011a0000047ab9 */ /* 0x000fe20000000a00 */
[CC--:B------:R-:W-:Y:S01]  /*6f00*/  IMAD.WIDE.U32 R6, R217.reuse, R4.reuse, R8 ;  /* 0x00000004d9067225 */ /* 0x0c0fe200078e0008 */
[----:B------:R-:W-:Y:S01]  /*6f10*/  BAR.SYNC.DEFER_BLOCKING 0x0 ;  /* 0x0000000000007b1d */ /* 0x000fe20000010000 */
[----:B------:R-:W-:Y:S02]  /*6f20*/  SHF.R.S32.HI R27, RZ, 0x1f, R218 ;  /* 0x0000001fff1b7819 */ /* 0x000fe400000114da */
[----:B------:R-:W-:Y:S01]  /*6f30*/  IMAD R2, R24, R4, RZ ;  /* 0x0000000418027224 */ /* 0x000fe200078e02ff */
[C---:B------:R-:W-:Y:S01]  /*6f40*/  ISETP.GE.AND P4, PT, R218.reuse, R0, PT ;  /* 0x00000000da00720c */ /* 0x040fe20003f86270 */
[----:B------:R-:W-:Y:S01]  /*6f50*/  VIADD R12, R218, 0x20 ;  /* 0x00000020da0c7836 */ /* 0x000fe20000000000 */
[----:B------:R-:W-:Y:S01]  /*6f60*/  IADD3 R6, P0, R10, R6, RZ ;  /* 0x000000060a067210 */ /* 0x000fe20007f1e0ff */
[----:B------:R-:W-:Y:S01]  /*6f70*/  IMAD R2, R217, R5, R2 ;  /* 0x00000005d9027224 */ /* 0x000fe200078e0202 */
[----:B------:R-:W3:Y:S01]  /*6f80*/  S2R R41, SR_CTAID.Z ;  /* 0x0000000000297919 */ /* 0x000ee20000002700 */
[----:B------:R-:W-:Y:S01]  /*6f90*/  VIADD R10, R218, 0x60 ;  /* 0x00000060da0a7836 */ /* 0x000fe20000000000 */
[----:B------:R-:W-:Y:S01]  /*6fa0*/  ISETP.GE.AND P3, PT, R12, R0, PT ;  /* 0x000000000c00720c */ /* 0x000fe20003f66270 */
[----:B------:R-:W-:Y:S01]  /*6fb0*/  BSSY B0, `(.L_x_299) ;  /* 0x000001a000007945 */ /* 0x000fe20003800000 */
[----:B------:R-:W-:-:S02]  /*6fc0*/  IADD3 R12, R218, 0x40, RZ ;  /* 0x00000040da0c7810 */ /* 0x000fc40007ffe0ff */
[----:B------:R-:W-:Y:S02]  /*6fd0*/  IADD3.X R7, R11, R7, R2, P0, !PT ;  /* 0x000000070b077210 */ /* 0x000fe400007fe402 */
[-C--:B------:R-:W-:Y:S02]  /*6fe0*/  ISETP.GE.AND P2, PT, R12, R0.reuse, PT ;  /* 0x000000000c00720c */ /* 0x080fe40003f46270 */
[----:B------:R-:W-:Y:S01]  /*6ff0*/  ISETP.GE.AND P1, PT, R10, R0, PT ;  /* 0x000000000a00720c */ /* 0x000fe20003f26270 */
        /* <DEDUP_REMOVED lines=21> */
.L_x_300:
[----:B------:R-:W-:Y:S05]  /*7150*/  BSYNC B0 ;  /* 0x0000000000007941 */ /* 0x000fea0003800000 */
.L_x_299:
        /* <DEDUP_REMOVED lines=14> */
.L_x_302:
[----:B------:R-:W-:Y:S05]  /*7240*/  BSYNC B0 ;  /* 0x0000000000007941 */ /* 0x000fea0003800000 */
.L_x_301:
        /* <DEDUP_REMOVED lines=15> */
.L_x_304:
[----:B------:R-:W-:Y:S05]  /*7340*/  BSYNC B0 ;  /* 0x0000000000007941 */ /* 0x000fea0003800000 */
.L_x_303:
        /* <DEDUP_REMOVED lines=14> */
.L_x_306:
[----:B------:R-:W-:Y:S05]  /*7430*/  BSYNC B0 ;  /* 0x0000000000007941 */ /* 0x000fea0003800000 */
.L_x_305:
        /* <DEDUP_REMOVED lines=23> */
.L_x_308:
[----:B------:R-:W-:Y:S05]  /*75b0*/  BSYNC B0 ;  /* 0x0000000000007941 */ /* 0x000fea0003800000 */
.L_x_307:
        /* <DEDUP_REMOVED lines=14> */
.L_x_310:
[----:B------:R-:W-:Y:S05]  /*76a0*/  BSYNC B0 ;  /* 0x0000000000007941 */ /* 0x000fea0003800000 */
.L_x_309:
        /* <DEDUP_REMOVED lines=14> */
.L_x_312:
[----:B------:R-:W-:Y:S05]  /*7790*/  BSYNC B0 ;  /* 0x0000000000007941 */ /* 0x000fea0003800000 */
.L_x_311:
        /* <DEDUP_REMOVED lines=13> */
.L_x_291:
[----:B------:R-:W-:Y:S05]  /*7870*/  BSYNC B1 ;  /* 0x0000000000017941 */ /* 0x000fea0003800000 */
.L_x_269:
[----:B------:R-:W2:Y:S02]  /*7880*/  LDC R0, c[0x0][0xc] ;  /* 0x00000300ff007b82 */ /* 0x000ea40000000800 */
[----:B--2---:R-:W-:-:S04]  /*7890*/  IADD3 R231, R0, R231, RZ ;  /* 0x000000e700e77210 */ /* 0x004fc80007ffe0ff */
[----:B------:R-:W-:-:S13]  /*78a0*/  ISETP.GE.AND P0, PT, R231, UR11, PT ;  /* 0x0000000be7007c0c */ /* 0x000fda000bf06270 */
[----:B------:R-:W-:Y:S05]  /*78b0*/  @P0 BRA `(.L_x_313) ;  /* 0x0000000000040947 */ /* 0x000fea0003800000 */
[----:B------:R-:W-:Y:S05]  /*78c0*/  BRA `(.L_x_314) ;  /* 0xffffff9000287947 */ /* 0x000fea000383ffff */
.L_x_313:
[----:B------:R-:W-:Y:S05]  /*78d0*/  EXIT ;  /* 0x000000000000794d */ /* 0x000fea0003800000 */
.L_x_315:
        /* <DEDUP_REMOVED lines=10> */
.L_x_2460:


//--------------------- .text._ZN5flash44flash_bwd_dq_dk_dv_loop_seqk_parallel_kernelI23Flash_bwd_kernel_traitsILi64ELi64ELi128ELi8ELi2ELi4ELi4ELb1ELb0EN7cutlass10bfloat16_tE19Flash_kernel_traitsILi64ELi64ELi128ELi8ES3_EELb0ELb0ELb1ELb1ELb0ELb0ELb0EEEvNS_16Flash_bwd_paramsE --------------------------
	.section	.text._ZN5flash44flash_bwd_dq_dk_dv_loop_seqk_parallel_kernelI23Flash_bwd_kernel_traitsILi64ELi64ELi128ELi8ELi2ELi4ELi4ELb1ELb0EN7cutlass10bfloat16_tE19Flash_kernel_traitsILi64ELi64ELi128ELi8ES3_EELb0ELb0ELb1ELb1ELb0ELb0ELb0EEEvNS_16Flash_bwd_paramsE,"ax",@progbits
	.align	128
        .global         _ZN5flash44flash_bwd_dq_dk_dv_loop_seqk_parallel_kernelI23Flash_bwd_kernel_traitsILi64ELi64ELi128ELi8ELi2ELi4ELi4ELb1ELb0EN7cutlass10bfloat16_tE19Flash_kernel_traitsILi64ELi64ELi128ELi8ES3_EELb0ELb0ELb1ELb1ELb0ELb0ELb0EEEvNS_16Flash_bwd_paramsE
        .type           _ZN5flash44flash_bwd_dq_dk_dv_loop_seqk_parallel_kernelI23Flash_bwd_kernel_traitsILi64ELi64ELi128ELi8ELi2ELi4ELi4ELb1ELb0EN7cutlass10bfloat16_tE19Flash_kernel_traitsILi64ELi64ELi128ELi8ES3_EELb0ELb0ELb1ELb1ELb0ELb0ELb0EEEvNS_16Flash_bwd_paramsE,@function
        .size           _ZN5flash44flash_bwd_dq_dk_dv_loop_seqk_parallel_kernelI23Flash_bwd_kernel_traitsILi64ELi64ELi128ELi8ELi2ELi4ELi4ELb1ELb0EN7cutlass10bfloat16_tE19Flash_kernel_traitsILi64ELi64ELi128ELi8ES3_EELb0ELb0ELb1ELb1ELb0ELb0ELb0EEEvNS_16Flash_bwd_paramsE,(.L_x_2461 - _ZN5flash44flash_bwd_dq_dk_dv_loop_seqk_parallel_kernelI23Flash_bwd_kernel_traitsILi64ELi64ELi128ELi8ELi2ELi4ELi4ELb1ELb0EN7cutlass10bfloat16_tE19Flash_kernel_traitsILi64ELi64ELi128ELi8ES3_EELb0ELb0ELb1ELb1ELb0ELb0ELb0EEEvNS_16Flash_bwd_paramsE)
        .other          _ZN5flash44flash_bwd_dq_dk_dv_loop_seqk_parallel_kernelI23Flash_bwd_kernel_traitsILi64ELi64ELi128ELi8ELi2ELi4ELi4ELb1ELb0EN7cutlass10bfloat16_tE19Flash_kernel_traitsILi64ELi64ELi128ELi8ES3_EELb0ELb0ELb1ELb1ELb0ELb0ELb0EEEvNS_16Flash_bwd_paramsE,@"STO_CUDA_ENTRY STV_DEFAULT"
_ZN5flash44flash_bwd_dq_dk_dv_loop_seqk_parallel_kernelI23Flash_bwd_kernel_traitsILi64ELi64ELi128ELi8ELi2ELi4ELi4ELb1ELb0EN7cutlass10bfloat16_tE19Flash_kernel_traitsILi64ELi64ELi128ELi8ES3_EELb0ELb0ELb1ELb1ELb0ELb0ELb0EEEvNS_16Flash_bwd_paramsE:
.text._ZN5flash44flash_bwd_dq_dk_dv_loop_seqk_parallel_kernelI23Flash_bwd_kernel_traitsILi64ELi64ELi128ELi8ELi2ELi4ELi4ELb1ELb0EN7cutlass10bfloat16_tE19Flash_kernel_traitsILi64ELi64ELi128ELi8ES3_EELb0ELb0ELb1ELb1ELb0ELb0ELb0EEEvNS_16Flash_bwd_paramsE:
        /* <DEDUP_REMOVED lines=15> */
[----:B------:R-:W-:Y:S01]  /*00f0*/  IMAD.MOV.U32 R200, RZ, RZ, -0x10 ;  /* 0xfffffff0ffc87424 */ /* 0x000fe200078e00ff */
[----:B------:R-:W-:Y:S01]  /*0100*/  ULDC.64 UR8, c[0x0][0x300] ;  /* 0x0000c00000087ab9 */ /* 0x000fe20000000a00 */
[----:B------:R-:W3:Y:S01]  /*0110*/  S2R R252, SR_CTAID.Y ;  /* 0x0000000000fc7919 */ /* 0x000ee20000002600 */
[----:B------:R-:W4:Y:S01]  /*0120*/  S2R R234, SR_CTAID.Z ;  /* 0x0000000000ea7919 */ /* 0x000f220000002700 */
[----:B-1----:R-:W-:-:S04]  /*0130*/  SHF.R.S32.HI R16, RZ, 0x1f, R13 ;  /* 0x0000001fff107819 */ /* 0x002fc8000001140d */
        /* <DEDUP_REMOVED lines=51> */
[----:B------:R-:W-:Y:S01]  /*0470*/  IMAD.SHL.U32 R4, R12, 0x200, RZ ;  /* 0x000002000c047824 */ /* 0x000fe200078e00ff */
[----:B------:R-:W-:Y:S01]  /*0480*/  SHF.R.U32.HI R0, RZ, 0x3, R0 ;  /* 0x00000003ff007819 */ /* 0x000fe20000011600 */
[----:B------:R-:W-:Y:S01]  /*0490*/  IMAD.IADD R10, R2, 0x1, -R6 ;  /* 0x00000001020a7824 */ /* 0x000fe200078e0a06 */
[----:B------:R-:W-:Y:S01]  /*04a0*/  LOP3.LUT R5, R8, 0x1, RZ, 0xc0, !PT ;  /* 0x0000000108057812 */ /* 0x000fe200078ec0ff */
[C---:B------:R-:W-:Y:S01]  /*04b0*/  IMAD R2, R3.reuse, 0x800, R4 ;  /* 0x0000080003027824 */ /* 0x040fe200078e0204 */
[----:B------:R-:W-:Y:S01]  /*04c0*/  LOP3.LUT R182, R182, R0, RZ, 0x3c, !PT ;  /* 0x00000000b6b67212 */ /* 0x000fe200078e3cff */
[----:B------:R-:W-:Y:S01]  /*04d0*/  IMAD.SHL.U32 R3, R3, 0x20, RZ ;  /* 0x0000002003037824 */ /* 0x000fe200078e00ff */
[----:B------:R-:W-:-:S02]  /*04e0*/  LEA.HI R9, R16, R13, RZ, 0x7 ;  /* 0x0000000d10097211 */ /* 0x000fc400078f38ff */
[----:B------:R-:W-:Y:S01]  /*04f0*/  ISETP.NE.U32.AND P0, PT, R5, 0x1, PT ;  /* 0x000000010500780c */ /* 0x000fe20003f05070 */
[----:B------:R-:W-:Y:S01]  /*0500*/  IMAD.IADD R182, R2, 0x1, R182 ;  /* 0x0000000102b67824 */ /* 0x000fe200078e02b6 */
[----:B------:R-:W-:Y:S02]  /*0510*/  LOP3.LUT R5, R7, 0x8, R17, 0xf8, !PT ;  /* 0x0000000807057812 */ /* 0x000fe400078ef811 */
[----:B------:R-:W-:Y:S02]  /*0520*/  LOP3.LUT R6, R18, 0x7ffffffc, RZ, 0xc0, !PT ;  /* 0x7ffffffc12067812 */ /* 0x000fe400078ec0ff */
[----:B------:R-:W-:Y:S02]  /*0530*/  SHF.R.S32.HI R2, RZ, 0x7, R9 ;  /* 0x00000007ff027819 */ /* 0x000fe40000011409 */
[----:B------:R-:W-:Y:S01]  /*0540*/  LOP3.LUT R4, R4, R5, R0, 0xf6, !PT ;  /* 0x0000000504047212 */ /* 0x000fe200078ef600 */
[----:B------:R-:W-:Y:S01]  /*0550*/  IMAD.IADD R0, R13, 0x1, -R6 ;  /* 0x000000010d007824 */ /* 0x000fe200078e0a06 */
[C---:B------:R-:W-:Y:S01]  /*0560*/  R2P PR, R8.reuse, 0x6 ;  /* 0x0000000608007804 */ /* 0x040fe20000000000 */
[----:B------:R-:W-:Y:S01]  /*0570*/  IMAD.SHL.U32 R5, R8, 0x40, RZ ;  /* 0x0000004008057824 */ /* 0x000fe200078e00ff */
[----:B------:R-:W-:Y:S01]  /*0580*/  SHF.R.S32.HI R241, RZ, 0x2, R241 ;  /* 0x00000002fff17819 */ /* 0x000fe200000114f1 */
[----:B------:R-:W-:Y:S01]  /*0590*/  IMAD.SHL.U32 R6, R2, 0x8, RZ ;  /* 0x0000000802067824 */ /* 0x000fe200078e00ff */
[----:B------:R-:W-:Y:S01]  /*05a0*/  SEL R173, R173, 0xffffffc0, !P3 ;  /* 0xffffffc0adad7807 */ /* 0x000fe20005800000 */
[----:B------:R-:W-:Y:S01]  /*05b0*/  IMAD.SHL.U32 R13, R13, 0x2, RZ ;  /* 0x000000020d0d7824 */ /* 0x000fe200078e00ff */
[----:B------:R-:W-:Y:S01]  /*05c0*/  SEL R200, R200, 0x10, !P0 ;  /* 0x00000010c8c87807 */ /* 0x000fe20004000000 */
[----:B------:R-:W-:Y:S01]  /*05d0*/  IMAD.SHL.U32 R9, R0, 0x2, RZ ;  /* 0x0000000200097824 */ /* 0x000fe200078e00ff */
[----:B------:R-:W-:Y:S01]  /*05e0*/  LOP3.LUT R0, R5, 0x1c0, RZ, 0xc0, !PT ;  /* 0x000001c005007812 */ /* 0x000fe200078ec0ff */
[----:B------:R-:W-:Y:S01]  /*05f0*/  IMAD R241, R15, 0x10, R241 ;  /* 0x000000100ff17824 */ /* 0x000fe200078e02f1 */
[----:B------:R-:W-:Y:S01]  /*0600*/  LOP3.LUT R5, R6, 0x8, RZ, 0xc0, !PT ;  /* 0x0000000806057812 */ /* 0x000fe200078ec0ff */
[----:B------:R-:W-:Y:S01]  /*0610*/  IMAD R6, R2, 0x1000, R9 ;  /* 0x0000100002067824 */ /* 0x000fe200078e0209 */
[----:B------:R-:W-:-:S02]  /*0620*/  LOP3.LUT R7, R3, 0x6, R13, 0xf8, !PT ;  /* 0x0000000603077812 */ /* 0x000fc400078ef80d */
[----:B------:R-:W-:Y:S01]  /*0630*/  LOP3.LUT R3, R0, 0x20, R3, 0xf8, !PT ;  /* 0x0000002000037812 */ /* 0x000fe200078ef803 */
[----:B------:R-:W-:Y:S01]  /*0640*/  IMAD R8, R15, 0x400, R6 ;  /* 0x000004000f087824 */ /* 0x000fe200078e0206 */
[----:B------:R-:W-:Y:S01]  /*0650*/  SHF.R.U32.HI R2, RZ, 0x3, R0 ;  /* 0x00000003ff027819 */ /* 0x000fe20000011600 */
[----:B------:R-:W-:Y:S01]  /*0660*/  IMAD.SHL.U32 R6, R10, 0x40, RZ ;  /* 0x000000400a067824 */ /* 0x000fe200078e00ff */
[----:B------:R1:W-:Y:S02]  /*0670*/  STL [R1+0x4], R7 ;  /* 0x0000040701007387 */ /* 0x0003e40000100800 */
[----:B------:R-:W-:Y:S02]  /*0680*/  LOP3.LUT R3, R3, R2, RZ, 0x3c, !PT ;  /* 0x0000000203037212 */ /* 0x000fe400078e3cff */
[----:B------:R-:W-:Y:S01]  /*0690*/  LOP3.LUT R13, R2, R0, R5, 0x1e, !PT ;  /* 0x00000000020d7212 */ /* 0x000fe200078e1e05 */
[----:B------:R-:W-:Y:S01]  /*06a0*/  IMAD.SHL.U32 R0, R11, 0x40, RZ ;  /* 0x000000400b007824 */ /* 0x000fe200078e00ff */
[----:B------:R-:W-:Y:S01]  /*06b0*/  LOP3.LUT R2, R6, 0x1c0, RZ, 0xc0, !PT ;  /* 0x000001c006027812 */ /* 0x000fe200078ec0ff */
[----:B------:R-:W-:-:S02]  /*06c0*/  IMAD.IADD R199, R3, 0x1, R8 ;  /* 0x0000000103c77824 */ /* 0x000fc400078e0208 */
[----:B------:R-:W-:Y:S01]  /*06d0*/  IMAD.SHL.U32 R3, R12, 0x8, RZ ;  /* 0x000000080c037824 */ /* 0x000fe200078e00ff */
[----:B------:R-:W-:Y:S01]  /*06e0*/  LOP3.LUT R0, R0, 0xfffffe00, RZ, 0xc0, !PT ;  /* 0xfffffe0000007812 */ /* 0x000fe200078ec0ff */
[C---:B------:R-:W-:Y:S02]  /*06f0*/  IMAD R6, R14.reuse, 0x400, R9 ;  /* 0x000004000e067824 */ /* 0x040fe400078e0209 */
[----:B------:R-:W-:Y:S02]  /*0700*/  IMAD R199, R199, 0x2, R181 ;  /* 0x00000002c7c77824 */ /* 0x000fe400078e02b5 */
[----:B------:R-:W-:Y:S02]  /*0710*/  IMAD R8, R14, 0x400, R0 ;  /* 0x000004000e087824 */ /* 0x000fe400078e0200 */
[----:B------:R-:W-:Y:S02]  /*0720*/  IMAD.IADD R201, R199, 0x1, R200 ;  /* 0x00000001c7c97824 */ /* 0x000fe400078e02c8 */
[----:B-1----:R-:W-:-:S05]  /*0730*/  IMAD.SHL.U32 R7, R12, 0x10, RZ ;  /* 0x000000100c077824 */ /* 0x002fca00078e00ff */
[----:B------:R-:W-:Y:S02]  /*0740*/  LOP3.LUT R10, R5, 0x10, R7, 0xf8, !PT ;  /* 0x00000010050a7812 */ /* 0x000fe400078ef807 */
[----:B------:R-:W-:Y:S02]  /*0750*/  SHF.R.U32.HI R5, RZ, 0x3, R2 ;  /* 0x00000003ff057819 */ /* 0x000fe40000011602 */
[----:B------:R-:W-:Y:S01]  /*0760*/  LOP3.LUT R7, R2, 0x8, R3, 0xf8, !PT ;  /* 0x0000000802077812 */ /* 0x000fe200078ef803 */
[----:B------:R-:W-:Y:S01]  /*0770*/  IMAD R3, R15, 0x400, R0 ;  /* 0x000004000f037824 */ /* 0x000fe200078e0200 */
[----:B------:R-:W-:-:S04]  /*0780*/  LOP3.LUT R2, R5, R10, R2, 0x1e, !PT ;  /* 0x0000000a05027212 */ /* 0x000fc800078e1e02 */
[----:B------:R-:W-:Y:S02]  /*0790*/  LOP3.LUT R178, R2, R0, RZ, 0xfc, !PT ;  /* 0x0000000002b27212 */ /* 0x000fe400078efcff */
[----:B------:R-:W-:Y:S01]  /*07a0*/  LOP3.LUT R0, R7, R5, RZ, 0x3c, !PT ;  /* 0x0000000507007212 */ /* 0x000fe200078e3cff */
[----:B------:R-:W-:Y:S02]  /*07b0*/  IMAD.IADD R5, R6, 0x1, R13 ;  /* 0x0000000106057824 */ /* 0x000fe400078e020d */
[----:B------:R-:W-:Y:S02]  /*07c0*/  IMAD.SHL.U32 R2, R178, 0x2, RZ ;  /* 0x00000002b2027824 */ /* 0x000fe400078e00ff */
[----:B------:R-:W-:Y:S02]  /*07d0*/  IMAD R247, R5, 0x2, R180 ;  /* 0x0000000205f77824 */ /* 0x000fe400078e02b4 */
[----:B------:R-:W-:Y:S02]  /*07e0*/  IMAD.MOV.U32 R5, RZ, RZ, 0x20 ;  /* 0x00000020ff057424 */ /* 0x000fe400078e00ff */
[----:B------:R-:W-:-:S02]  /*07f0*/  VIADD R16, R247, 0x420 ;  /* 0x00000420f7107836 */ /* 0x000fc40000000000 */
[----:B------:R-:W-:Y:S01]  /*0800*/  @P1 VIADD R16, R247, 0x3e0 ;  /* 0x000003e0f7101836 */ /* 0x000fe20000000000 */
[----:B------:R-:W-:Y:S01]  /*0810*/  SEL R174, R5, 0xffffffe0, !P4 ;  /* 0xffffffe005ae7807 */ /* 0x000fe20006000000 */
[----:B------:R-:W-:Y:S01]  /*0820*/  IMAD.IADD R179, R3, 0x1, R0 ;  /* 0x0000000103b37824 */ /* 0x000fe200078e0200 */
[----:B------:R-:W-:Y:S01]  /*0830*/  SEL R5, R5, 0xffffffe0, !P1 ;  /* 0xffffffe005057807 */ /* 0x000fe20004800000 */
[----:B------:R-:W-:Y:S01]  /*0840*/  IMAD.IADD R180, R180, 0x1, R2 ;  /* 0x00000001b4b47824 */ /* 0x000fe200078e0202 */
[----:B------:R1:W-:Y:S01]  /*0850*/  STL [R1], R16 ;  /* 0x0000001001007387 */ /* 0x0003e20000100800 */
[----:B------:R-:W-:Y:S02]  /*0860*/  IMAD.IADD R0, R0, 0x1, R8 ;  /* 0x0000000100007824 */ /* 0x000fe400078e0208 */
[----:B------:R-:W-:Y:S02]  /*0870*/  VIADD R2, R181, 0xa000 ;  /* 0x0000a000b5027836 */ /* 0x000fe40000000000 */
[----:B------:R-:W-:-:S02]  /*0880*/  VIADD R3, R241, 0xffffffc0 ;  /* 0xffffffc0f1037836 */ /* 0x000fc40000000000 */
[--C-:B------:R-:W-:Y:S02]  /*0890*/  IMAD R172, R0, 0x2, R2.reuse ;  /* 0x0000000200ac7824 */ /* 0x100fe400078e0202 */
[----:B------:R-:W-:Y:S01]  /*08a0*/  IMAD R0, R182, 0x2, R2 ;  /* 0x00000002b6007824 */ /* 0x000fe200078e0202 */
[----:B------:R-:W-:Y:S01]  /*08b0*/  SHF.R.S32.HI R245, RZ, 0x1f, R3 ;  /* 0x0000001ffff57819 */ /* 0x000fe20000011403 */
[----:B------:R-:W-:Y:S02]  /*08c0*/  VIADD R248, R247, 0x40 ;  /* 0x00000040f7f87836 */ /* 0x000fe40000000000 */
[----:B------:R-:W-:Y:S01]  /*08d0*/  IMAD.IADD R173, R0, 0x1, R173 ;  /* 0x0000000100ad7824 */ /* 0x000fe200078e02ad */
[----:B------:R-:W-:Y:S01]  /*08e0*/  SHF.L.U64.HI R245, R3, 0x2, R245 ;  /* 0x0000000203f57819 */ /* 0x000fe200000102f5 */
[----:B------:R-:W-:Y:S02]  /*08f0*/  IMAD.IADD R198, R199, 0x1, R5 ;  /* 0x00000001c7c67824 */ /* 0x000fe400078e0205 */
[----:B------:R-:W-:-:S02]  /*0900*/  @P2 VIADD R248, R247, 0xffffffc0 ;  /* 0xffffffc0f7f82836 */ /* 0x000fc40000000000 */
[----:B------:R-:W-:Y:S02]  /*0910*/  IMAD.SHL.U32 R244, R3, 0x4, RZ ;  /* 0x0000000403f47824 */ /* 0x000fe400078e00ff */
[----:B------:R-:W-:Y:S02]  /*0920*/  IMAD.IADD R175, R0, 0x1, R174 ;  /* 0x0000000100af7824 */ /* 0x000fe400078e02ae */
[----:B------:R-:W-:Y:S02]  /*0930*/  IMAD R3, R4, 0x2, R181 ;  /* 0x0000000204037824 */ /* 0x000fe400078e02b5 */
[----:B------:R-:W-:Y:S02]  /*0940*/  IMAD.IADD R174, R174, 0x1, R173 ;  /* 0x00000001aeae7824 */ /* 0x000fe400078e02ad */
[----:B------:R-:W-:Y:S02]  /*0950*/  IMAD.IADD R250, R5, 0x1, R247 ;  /* 0x0000000105fa7824 */ /* 0x000fe400078e02f7 */
[----:B------:R-:W-:-:S02]  /*0960*/  IMAD.IADD R200, R200, 0x1, R198 ;  /* 0x00000001c8c87824 */ /* 0x000fc400078e02c6 */
[----:B-1-34-:R-:W-:-:S07]  /*0970*/  IMAD.IADD R249, R5, 0x1, R248 ;  /* 0x0000000105f97824 */ /* 0x01afce00078e02f8 */
.L_x_386:
[----:B-1----:R-:W1:Y:S01]  /*0980*/  LDC.64 R4, c[0x0][0x2f0] ;  /* 0x0000bc00ff047b82 */ /* 0x002e620000000a00 */
[C---:B------:R-:W-:Y:S01]  /*0990*/  IMAD.SHL.U32 R14, R252.reuse, 0x4, RZ ;  /* 0x00000004fc0e7824 */ /* 0x040fe200078e00ff */
[----:B------:R-:W-:Y:S01]  /*09a0*/  ISETP.NE.U32.AND P3, PT, RZ, UR8, PT ;  /* 0x00000008ff007c0c */ /* 0x000fe2000bf65070 */
[----:B------:R-:W-:Y:S01]  /*09b0*/  IMAD.MOV.U32 R0, RZ, RZ, -0x1 ;  /* 0xffffffffff007424 */ /* 0x000fe200078e00ff */
[----:B------:R-:W-:Y:S02]  /*09c0*/  SHF.R.S32.HI R40, RZ, 0x1f, R252 ;  /* 0x0000001fff287819 */ /* 0x000fe400000114fc */
[----:B------:R-:W-:Y:S02]  /*09d0*/  ISETP.NE.AND.EX P3, PT, RZ, UR9, PT, P3 ;  /* 0x00000009ff007c0c */ /* 0x000fe4000bf65330 */
[----:B--2---:R-:W2:Y:S01]  /*09e0*/  LDC.64 R10, c[0x0][0x308] ;  /* 0x0000c200ff0a7b82 */ /* 0x004ea20000000a00 */
        /* <DEDUP_REMOVED lines=40> */
.L_x_316:
[----:B------:R-:W-:Y:S01]  /*0c70*/  IMAD.SHL.U32 R25, R236, 0x80, RZ ;  /* 0x00000080ec197824 */ /* 0x000fe200078e00ff */
[----:B--2--5:R-:W-:-:S04]  /*0c80*/  @!P2 IADD3 R192, R6, R2, -R233 ;  /* 0x0000000206c0a210 */ /* 0x024fc80007ffe8e9 */
[----:B------:R-:W-:-:S13]  /*0c90*/  ISETP.GT.AND P0, PT, R192, R25, PT ;  /* 0x00000019c000720c */ /* 0x000fda0003f04270 */
[----:B------:R-:W-:Y:S05]  /*0ca0*/  @!P0 BRA `(.L_x_317) ;  /* 0x0000007800e08947 */ /* 0x000fea0003800000 */
[----:B------:R-:W2:Y:S01]  /*0cb0*/  LDC R18, c[0x0][0x278] ;  /* 0x00009e00ff127b82 */ /* 0x000ea20000000800 */
[----:B------:R-:W-:Y:S01]  /*0cc0*/  IABS R6, R234 ;  /* 0x000000ea00067213 */ /* 0x000fe20000000000 */
[----:B------:R-:W4:Y:S01]  /*0cd0*/  S2R R32, SR_CTAID.X ;  /* 0x0000000000207919 */ /* 0x000f220000002500 */
[----:B------:R-:W-:Y:S02]  /*0ce0*/  ISETP.NE.AND P0, PT, R246, -0x1, PT ;  /* 0xfffffffff600780c */ /* 0x000fe40003f05270 */
[----:B------:R-:W-:Y:S01]  /*0cf0*/  ISETP.NE.AND P2, PT, R0, -0x1, PT ;  /* 0xffffffff0000780c */ /* 0x000fe20003f45270 */
[----:B------:R-:W-:Y:S01]  /*0d00*/  IMAD.MOV.U32 R7, RZ, RZ, R6 ;  /* 0x000000ffff077224 */ /* 0x000fe200078e0006 */
[----:B------:R-:W-:Y:S01]  /*0d10*/  SHF.R.S32.HI R235, RZ, 0x1f, R234 ;  /* 0x0000001fffeb7819 */ /* 0x000fe200000114ea */
[----:B------:R-:W5:Y:S08]  /*0d20*/  LDC.64 R8, c[0x0][0x228] ;  /* 0x00008a00ff087b82 */ /* 0x000f700000000a00 */
[----:B------:R-:W4:Y:S01]  /*0d30*/  LDC.64 R34, c[0x0][0x240] ;  /* 0x00009000ff227b82 */ /* 0x000f220000000a00 */
[----:B--2---:R-:W-:-:S07]  /*0d40*/  IABS R13, R18 ;  /* 0x00000012000d7213 */ /* 0x004fce0000000000 */
[----:B------:R-:W2:Y:S01]  /*0d50*/  LDC R41, c[0x0][0x2d4] ;  /* 0x0000b500ff297b82 */ /* 0x000ea20000000800 */
[----:B---3--:R-:W3:Y:S01]  /*0d60*/  I2F.RP R4, R13 ;  /* 0x0000000d00047306 */ /* 0x008ee20000209400 */
[----:B-----5:R-:W-:-:S06]  /*0d70*/  IMAD R11, R40, R8, RZ ;  /* 0x00000008280b7224 */ /* 0x020fcc00078e02ff */
[----:B------:R-:W5:Y:S01]  /*0d80*/  LDC R10, c[0x0][0x394] ;  /* 0x0000e500ff0a7b82 */ /* 0x000f620000000800 */
[C---:B------:R-:W-:Y:S02]  /*0d90*/  IMAD R11, R252.reuse, R9, R11 ;  /* 0x00000009fc0b7224 */ /* 0x040fe400078e020b */
[----:B------:R-:W-:-:S05]  /*0da0*/  IMAD.WIDE.U32 R8, R252, R8, RZ ;  /* 0x00000008fc087225 */ /* 0x000fca00078e00ff */
[----:B------:R-:W1:Y:S01]  /*0db0*/  LDC R39, c[0x0][0x2dc] ;  /* 0x0000b700ff277b82 */ /* 0x000e620000000800 */
[----:B------:R-:W-:Y:S01]  /*0dc0*/  IMAD.IADD R31, R9, 0x1, R11 ;  /* 0x00000001091f7824 */ /* 0x000fe200078e020b */
[----:B---3--:R-:W3:Y:S06]  /*0dd0*/  MUFU.RCP R4, R4 ;  /* 0x0000000400047308 */ /* 0x008eec0000001000 */
[----:B------:R-:W1:Y:S01]  /*0de0*/  LDC R227, c[0x0][0x270] ;  /* 0x00009c00ffe37b82 */ /* 0x000e620000000800 */
[----:B--2---:R-:W-:-:S07]  /*0df0*/  SHF.R.S32.HI R16, RZ, 0x1f, R41 ;  /* 0x0000001fff107819 */ /* 0x004fce0000011429 */
[----:B------:R-:W2:Y:S01]  /*0e00*/  LDC.U8 R19, c[0x0][0x3d8] ;  /* 0x0000f600ff137b82 */ /* 0x000ea20000000000 */
[----:B---3--:R-:W-:-:S04]  /*0e10*/  IADD3 R4, R4, 0xffffffe, RZ ;  /* 0x0ffffffe04047810 */ /* 0x008fc80007ffe0ff */
[----:B------:R-:W3:Y:S03]  /*0e20*/  F2I.FTZ.U32.TRUNC.NTZ R5, R4 ;  /* 0x0000000400057305 */ /* 0x000ee6000021f000 */
[----:B------:R-:W5:Y:S01]  /*0e30*/  @P0 LDC.64 R14, c[0x0][0x250] ;  /* 0x00009400ff0e0b82 */ /* 0x000f620000000a00 */
[----:B-1----:R-:W-:-:S07]  /*0e40*/  IMAD.WIDE R28, R39, R227, RZ ;  /* 0x000000e3271c7225 */ /* 0x002fce00078e02ff */
[----:B------:R-:W1:Y:S01]  /*0e50*/  @P2 LDC.64 R20, c[0x0][0x420] ;  /* 0x00010800ff142b82 */ /* 0x000e620000000a00 */
[----:B---3--:R-:W-:Y:S01]  /*0e60*/  IMAD.MOV R2, RZ, RZ, -R5 ;  /* 0x000000ffff027224 */ /* 0x008fe200078e0a05 */
[----:B------:R-:W-:Y:S02]  /*0e70*/  MOV R4, RZ ;  /* 0x000000ff00047202 */ /* 0x000fe40000000f00 */
[----:B--2---:R-:W-:Y:S01]  /*0e80*/  ISETP.NE.AND P3, PT, R19, RZ, PT ;  /* 0x000000ff1300720c */ /* 0x004fe20003f65270 */
[----:B------:R-:W-:-:S03]  /*0e90*/  IMAD R2, R2, R13, RZ ;  /* 0x0000000d02027224 */ /* 0x000fc600078e02ff */
[----:B------:R-:W2:Y:S01]  /*0ea0*/  LDC R30, c[0x0][0x2c4] ;  /* 0x0000b100ff1e7b82 */ /* 0x000ea20000000800 */
[----:B------:R-:W-:Y:S01]  /*0eb0*/  IMAD.HI.U32 R2, R5, R2, R4 ;  /* 0x0000000205027227 */ /* 0x000fe200078e0004 */
[----:B------:R-:W-:-:S04]  /*0ec0*/  IADD3 R4, R214, 0x3f, RZ ;  /* 0x0000003fd6047810 */ /* 0x000fc80007ffe0ff */
[----:B------:R-:W-:Y:S01]  /*0ed0*/  SHF.R.S32.HI R6, RZ, 0x1f, R4 ;  /* 0x0000001fff067819 */ /* 0x000fe20000011404 */
[----:B------:R-:W-:Y:S01]  /*0ee0*/  IMAD.HI.U32 R2, R2, R7, RZ ;  /* 0x0000000702027227 */ /* 0x000fe200078e00ff */
[----:B------:R-:W3:Y:S02]  /*0ef0*/  LDC.U8 R42, c[0x0][0x480] ;  /* 0x00012000ff2a7b82 */ /* 0x000ee40000000000 */
[----:B------:R-:W-:Y:S01]  /*0f00*/  LEA.HI R12, R6, R4, RZ, 0x6 ;  /* 0x00000004060c7211 */ /* 0x000fe200078f30ff */
[----:B------:R-:W-:-:S03]  /*0f10*/  IMAD.MOV R5, RZ, RZ, -R2 ;  /* 0x000000ffff057224 */ /* 0x000fc600078e0a02 */
[----:B------:R-:W-:Y:S01]  /*0f20*/  SHF.R.S32.HI R9, RZ, 0x6, R12 ;  /* 0x00000006ff097819 */ /* 0x000fe2000001140c */
[C---:B------:R-:W-:Y:S01]  /*0f30*/  IMAD R4, R13.reuse, R5, R7 ;  /* 0x000000050d047224 */ /* 0x040fe200078e0207 */
[----:B------:R-:W-:Y:S01]  /*0f40*/  IADD3 R5, R214, 0x80, R25 ;  /* 0x00000080d6057810 */ /* 0x000fe20007ffe019 */
[----:B----4-:R-:W-:Y:S01]  /*0f50*/  IMAD.WIDE.U32 R6, R0, R34, RZ ;  /* 0x0000002200067225 */ /* 0x010fe200078e00ff */
[----:B------:R-:W4:Y:S02]  /*0f60*/  @P3 LDC R23, c[0x0][0x2e4] ;  /* 0x0000b900ff173b82 */ /* 0x000f240000000800 */
[----:B------:R-:W-:Y:S02]  /*0f70*/  ISETP.GT.U32.AND P4, PT, R13, R4, PT ;  /* 0x000000040d00720c */ /* 0x000fe40003f84070 */
[----:B-----5:R-:W-:Y:S02]  /*0f80*/  IADD3 R5, R5, R10, -R192 ;  /* 0x0000000a05057210 */ /* 0x020fe40007ffe8c0 */
[----:B------:R-:W-:Y:S01]  /*0f90*/  SEL R38, R8, R6, !P2 ;  /* 0x0000000608267207 */ /* 0x000fe20005000000 */
[----:B------:R-:W-:Y:S01]  /*0fa0*/  IMAD R8, R16, R252, RZ ;  /* 0x000000fc10087224 */ /* 0x000fe200078e02ff */
[----:B------:R-:W-:Y:S01]  /*0fb0*/  IADD3 R5, R5, 0x3f, RZ ;  /* 0x0000003f05057810 */ /* 0x000fe20007ffe0ff */
[----:B------:R-:W-:-:S03]  /*0fc0*/  IMAD.WIDE.U32 R16, R252, R41, RZ ;  /* 0x00000029fc107225 */ /* 0x000fc600078e00ff */
[----:B------:R-:W-:Y:S01]  /*0fd0*/  SHF.R.S32.HI R10, RZ, 0x1f, R5 ;  /* 0x0000001fff0a7819 */ /* 0x000fe20000011405 */
[----:B------:R-:W-:Y:S02]  /*0fe0*/  IMAD R6, R0, R35, RZ ;  /* 0x0000002300067224 */ /* 0x000fe400078e02ff */
[-C--:B------:R-:W-:Y:S01]  /*0ff0*/  @!P4 IADD3 R4, R4, -R13.reuse, RZ ;  /* 0x8000000d0404c210 */ /* 0x080fe20007ffe0ff */
[----:B------:R-:W-:Y:S01]  /*1000*/  @!P4 VIADD R2, R2, 0x1 ;  /* 0x000000010202c836 */ /* 0x000fe20000000000 */
[----:B------:R-:W-:Y:S02]  /*1010*/  ISETP.NE.AND P4, PT, R18, RZ, PT ;  /* 0x000000ff1200720c */ /* 0x000fe40003f85270 */
[----:B------:R-:W-:Y:S01]  /*1020*/  ISETP.GE.U32.AND P6, PT, R4, R13, PT ;  /* 0x0000000d0400720c */ /* 0x000fe20003fc6070 */
[----:B------:R-:W-:Y:S01]  /*1030*/  IMAD R4, R40, R41, R8 ;  /* 0x0000002928047224 */ /* 0x000fe200078e0208 */
[----:B------:R-:W-:Y:S01]  /*1040*/  LOP3.LUT R8, R234, R18, RZ, 0x3c, !PT ;  /* 0x00000012ea087212 */ /* 0x000fe200078e3cff */
[----:B------:R-:W5:Y:S01]  /*1050*/  @!P2 LDC.64 R12, c[0x0][0x418] ;  /* 0x00010600ff0cab82 */ /* 0x000f620000000a00 */
[----:B------:R-:W-:Y:S01]  /*1060*/  LEA.HI R5, R10, R5, RZ, 0x6 ;  /* 0x000000050a057211 */ /* 0x000fe200078f30ff */
[----:B------:R-:W-:Y:S01]  /*1070*/  IMAD.IADD R4, R17, 0x1, R4 ;  /* 0x0000000111047824 */ /* 0x000fe200078e0204 */
[----:B------:R-:W-:Y:S01]  /*1080*/  ISETP.GE.AND P1, PT, R8, RZ, PT ;  /* 0x000000ff0800720c */ /* 0x000fe20003f26270 */
[----:B------:R-:W-:Y:S01]  /*1090*/  IMAD R10, R29, R16, RZ ;  /* 0x000000101d0a7224 */ /* 0x000fe200078e02ff */
[----:B------:R-:W-:-:S02]  /*10a0*/  SHF.R.S32.HI R5, RZ, 0x6, R5 ;  /* 0x00000006ff057819 */ /* 0x000fc40000011405 */
[----:B------:R-:W-:Y:S01]  /*10b0*/  @P2 IADD3 R31, R7, R6, RZ ;  /* 0x00000006071f2210 */ /* 0x000fe20007ffe0ff */
[----:B------:R-:W-:Y:S01]  /*10c0*/  IMAD R10, R28, R4, R10 ;  /* 0x000000041c0a7224 */ /* 0x000fe200078e020a */
[----:B------:R-:W-:Y:S01]  /*10d0*/  @P0 IADD3 R4, R233, R246, RZ ;  /* 0x000000f6e9040210 */ /* 0x000fe20007ffe0ff */
[----:B------:R-:W-:Y:S01]  /*10e0*/  @P6 VIADD R2, R2, 0x1 ;  /* 0x0000000102026836 */ /* 0x000fe20000000000 */
[----:B------:R-:W-:Y:S01]  /*10f0*/  VIMNMX R193, R9, R5, PT ;  /* 0x0000000509c17248 */ /* 0x000fe20003fe0100 */
[----:B------:R-:W-:Y:S02]  /*1100*/  IMAD.WIDE.U32 R6, R28, R16, RZ ;  /* 0x000000101c067225 */ /* 0x000fe400078e00ff */
[----:B------:R-:W4:Y:S01]  /*1110*/  @P0 LDC.64 R16, c[0x0][0x248] ;  /* 0x00009200ff100b82 */ /* 0x000f220000000a00 */
[----:B------:R-:W-:Y:S01]  /*1120*/  MOV R22, R2 ;  /* 0x0000000200167202 */ /* 0x000fe20000000f00 */
[C---:B------:R-:W-:Y:S02]  /*1130*/  @P0 IMAD R11, R4.reuse, R15, RZ ;  /* 0x0000000f040b0224 */ /* 0x040fe400078e02ff */
[----:B------:R-:W-:-:S04]  /*1140*/  @P0 IMAD.WIDE.U32 R8, R4, R14, RZ ;  /* 0x0000000e04080225 */ /* 0x000fc800078e00ff */
[----:B------:R-:W-:Y:S01]  /*1150*/  @!P1 IMAD.MOV R22, RZ, RZ, -R22 ;  /* 0x000000ffff169224 */ /* 0x000fe200078e0a16 */
[----:B------:R-:W-:Y:S01]  /*1160*/  @!P4 LOP3.LUT R22, RZ, R18, RZ, 0x33, !PT ;  /* 0x00000012ff16c212 */ /* 0x000fe200078e33ff */
[-C--:B------:R-:W-:Y:S01]  /*1170*/  IMAD R2, R29, R0.reuse, RZ ;  /* 0x000000001d027224 */ /* 0x080fe200078e02ff */
[----:B------:R-:W4:Y:S01]  /*1180*/  LDC.64 R18, c[0x0][0x488] ;  /* 0x00012200ff127b82 */ /* 0x000f220000000a00 */
[----:B------:R-:W-:Y:S01]  /*1190*/  IMAD.WIDE.U32 R4, R28, R0, RZ ;  /* 0x000000001c047225 */ /* 0x000fe200078e00ff */
[----:B------:R-:W-:Y:S02]  /*11a0*/  @P0 MOV R33, R8 ;  /* 0x0000000800210202 */ /* 0x000fe40000000f00 */
[----:B------:R-:W-:Y:S01]  /*11b0*/  LEA R8, R193, 0xffffffc0, 0x6 ;  /* 0xffffffc0c1087811 */ /* 0x000fe200078e30ff */
[----:B------:R-:W-:Y:S01]  /*11c0*/  IMAD.IADD R27, R7, 0x1, R10 ;  /* 0x00000001071b7824 */ /* 0x000fe200078e020a */
[----:B------:R-:W-:Y:S01]  /*11d0*/  SEL R36, R6, R4, !P2 ;  /* 0x0000000406247207 */ /* 0x000fe20005000000 */
[----:B------:R-:W-:Y:S01]  /*11e0*/  @P2 IMAD.IADD R27, R5, 0x1, R2 ;  /* 0x00000001051b2824 */ /* 0x000fe200078e0202 */
[----:B------:R-:W-:Y:S01]  /*11f0*/  SHF.L.U32 R2, R252, 0x7, RZ ;  /* 0x00000007fc027819 */ /* 0x000fe200000006ff */
[----:B-1----:R-:W-:Y:S01]  /*1200*/  @P2 IMAD.WIDE.U32 R6, R0, R20, RZ ;  /* 0x0000001400062225 */ /* 0x002fe200078e00ff */
[----:B------:R-:W-:-:S02]  /*1210*/  SHF.L.U64.HI R5, R252, 0x7, R40 ;  /* 0x00000007fc057819 */ /* 0x000fc40000010228 */
[----:B------:R-:W-:Y:S01]  /*1220*/  SEL R2, R2, RZ, P5 ;  /* 0x000000ff02027207 */ /* 0x000fe20002800000 */
[----:B-----5:R-:W-:Y:S01]  /*1230*/  @!P2 IMAD R4, R40, R12, RZ ;  /* 0x0000000c2804a224 */ /* 0x020fe200078e02ff */
[----:B------:R-:W-:Y:S01]  /*1240*/  SEL R5, R5, RZ, P5 ;  /* 0x000000ff05057207 */ /* 0x000fe20002800000 */
[----:B------:R-:W-:Y:S01]  /*1250*/  @P2 IMAD R24, R0, R21, R7 ;  /* 0x0000001500182224 */ /* 0x000fe200078e0207 */
[----:B------:R-:W-:Y:S01]  /*1260*/  IADD3 R2, P1, R8, R2, RZ ;  /* 0x0000000208027210 */ /* 0x000fe20007f3e0ff */
[C---:B------:R-:W-:Y:S01]  /*1270*/  @!P2 IMAD R10, R252.reuse, R13, R4 ;  /* 0x0000000dfc0aa224 */ /* 0x040fe200078e0204 */
[----:B------:R-:W-:Y:S02]  /*1280*/  SHF.R.S32.HI R20, RZ, 0x1f, R8 ;  /* 0x0000001fff147819 */ /* 0x000fe40000011408 */
[----:B------:R-:W-:Y:S01]  /*1290*/  @P0 IADD3 R37, R9, R11, RZ ;  /* 0x0000000b09250210 */ /* 0x000fe20007ffe0ff */
[----:B--2---:R-:W-:Y:S01]  /*12a0*/  @P3 IMAD R9, R252, R30, RZ ;  /* 0x0000001efc093224 */ /* 0x004fe200078e02ff */
[----:B------:R-:W-:Y:S01]  /*12b0*/  @P2 MOV R21, R6 ;  /* 0x0000000600152202 */ /* 0x000fe20000000f00 */
[----:B------:R-:W-:Y:S01]  /*12c0*/  IMAD.X R7, R20, 0x1, R5, P1 ;  /* 0x0000000114077824 */ /* 0x000fe200008e0605 */
[----:B---3--:R-:W-:Y:S01]  /*12d0*/  ISETP.NE.AND P1, PT, R42, RZ, PT ;  /* 0x000000ff2a00720c */ /* 0x008fe20003f25270 */
[----:B------:R-:W-:Y:S01]  /*12e0*/  @!P2 IMAD.WIDE.U32 R4, R252, R12, RZ ;  /* 0x0000000cfc04a225 */ /* 0x000fe200078e00ff */
[----:B------:R-:W-:-:S03]  /*12f0*/  @P3 SEL R9, R9, R0, !P2 ;  /* 0x0000000009093207 */ /* 0x000fc60005000000 */
[----:B------:R-:W-:Y:S01]  /*1300*/  IMAD R11, R29, R2, RZ ;  /* 0x000000021d0b7224 */ /* 0x000fe200078e02ff */
[----:B------:R-:W-:Y:S01]  /*1310*/  @!P2 MOV R21, R4 ;  /* 0x000000040015a202 */ /* 0x000fe20000000f00 */
[----:B------:R-:W-:Y:S01]  /*1320*/  IMAD.WIDE.U32 R12, R28, R2, RZ ;  /* 0x000000021c0c7225 */ /* 0x000fe200078e00ff */
[----:B------:R-:W-:-:S03]  /*1330*/  SHF.R.S32.HI R29, RZ, 0x1f, R25 ;  /* 0x0000001fff1d7819 */ /* 0x000fc60000011419 */
[----:B------:R-:W-:Y:S02]  /*1340*/  @!P3 IMAD R2, R252, R227, R234 ;  /* 0x000000e3fc02b224 */ /* 0x000fe400078e02ea */
[----:B------:R-:W-:Y:S02]  /*1350*/  @!P2 IMAD.IADD R24, R5, 0x1, R10 ;  /* 0x000000010518a824 */ /* 0x000fe400078e020a */
[----:B------:R-:W-:Y:S02]  /*1360*/  @P0 IMAD.IADD R6, R233, 0x1, R246 ;  /* 0x00000001e9060824 */ /* 0x000fe400078e02f6 */
[----:B----4-:R-:W-:-:S04]  /*1370*/  IMAD.WIDE.U32 R4, R32, R18, RZ ;  /* 0x0000001220047225 */ /* 0x010fc800078e00ff */
[----:B------:R-:W-:Y:S01]  /*1380*/  @P3 IMAD R23, R234, R23, R9 ;  /* 0x00000017ea173224 */ /* 0x000fe200078e0209 */
[----:B------:R-:W-:Y:S01]  /*1390*/  SEL R10, R4, RZ, P1 ;  /* 0x000000ff040a7207 */ /* 0x000fe20000800000 */
[----:B------:R-:W-:Y:S02]  /*13a0*/  @!P3 IMAD R23, R2, R30, RZ ;  /* 0x0000001e0217b224 */ /* 0x000fe400078e02ff */
[----:B------:R-:W-:Y:S02]  /*13b0*/  IMAD R26, R28, R7, R11 ;  /* 0x000000071c1a7224 */ /* 0x000fe400078e020b */
[----:B------:R-:W-:Y:S02]  /*13c0*/  @P0 IMAD R2, R6, R17, RZ ;  /* 0x0000001106020224 */ /* 0x000fe400078e02ff */
[----:B------:R-:W-:Y:S02]  /*13d0*/  IMAD R5, R32, R19, R5 ;  /* 0x0000001320057224 */ /* 0x000fe400078e0205 */
[----:B------:R-:W-:-:S02]  /*13e0*/  IMAD R9, R234, R39, RZ ;  /* 0x00000027ea097224 */ /* 0x000fc400078e02ff */
[----:B------:R-:W-:Y:S01]  /*13f0*/  @P0 IMAD.WIDE.U32 R6, R6, R16, RZ ;  /* 0x0000001006060225 */ /* 0x000fe200078e00ff */
[----:B------:R-:W-:Y:S02]  /*1400*/  SEL R30, R5, RZ, P1 ;  /* 0x000000ff051e7207 */ /* 0x000fe40000800000 */
[----:B------:R-:W-:Y:S02]  /*1410*/  SHF.R.S32.HI R11, RZ, 0x1f, R9 ;  /* 0x0000001fff0b7819 */ /* 0x000fe40000011409 */
        /* <DEDUP_REMOVED lines=15> */
.L_x_318:
        /* <DEDUP_REMOVED lines=13> */
.L_x_319:
        /* <DEDUP_REMOVED lines=10> */
.L_x_320:
[----:B------:R-:W-:-:S04]  /*1680*/  IMAD R2, R252, R227, R234 ;  /* 0x000000e3fc027224 */ /* 0x000fc800078e02ea */
[----:B------:R-:W-:-:S07]  /*1690*/  IMAD R2, R2, R41, RZ ;  /* 0x0000002902027224 */ /* 0x000fce00078e02ff */
.L_x_321:
[----:B------:R-:W1:Y:S01]  /*16a0*/  S2R R41, SR_TID.X ;  /* 0x0000000000297919 */ /* 0x000e620000002100 */
[----:B------:R-:W-:Y:S01]  /*16b0*/  IMAD R227, R39, R227, RZ ;  /* 0x000000e327e37224 */ /* 0x000fe200078e02ff */
[----:B------:R-:W2:Y:S01]  /*16c0*/  LDC.64 R18, c[0x0][0x420] ;  /* 0x00010800ff127b82 */ /* 0x000ea20000000a00 */
[----:B------:R-:W-:Y:S01]  /*16d0*/  SHF.R.S32.HI R39, RZ, 0x1f, R221 ;  /* 0x0000001fff277819 */ /* 0x000fe200000114dd */
[----:B------:R-:W-:Y:S01]  /*16e0*/  ULDC.64 UR4, c[0x0][0x258] ;  /* 0x0000960000047ab9 */ /* 0x000fe20000000a00 */
[----:B------:R-:W-:Y:S01]  /*16f0*/  IMAD.SHL.U32 R226, R227, 0x40, RZ ;  /* 0x00000040e3e27824 */ /* 0x000fe200078e00ff */
[----:B------:R-:W-:Y:S01]  /*1700*/  IADD3 R0, P4, R221, R8, RZ ;  /* 0x00000008dd007210 */ /* 0x000fe20007f9e0ff */
[----:B------:R-:W-:Y:S01]  /*1710*/  ULDC UR10, c[0x0][0x398] ;  /* 0x0000e600000a7ab9 */ /* 0x000fe20000000800 */
[----:B------:R-:W-:Y:S01]  /*1720*/  SHF.R.S32.HI R213, RZ, 0x1f, R212 ;  /* 0x0000001fffd57819 */ /* 0x000fe200000114d4 */
[----:B------:R-:W-:Y:S01]  /*1730*/  ULDC.64 UR6, c[0x0][0x3e0] ;  /* 0x0000f80000067ab9 */ /* 0x000fe20000000a00 */
[----:B------:R-:W-:Y:S01]  /*1740*/  IADD3 R6, P3, P2, R12, R226, R9 ;  /* 0x000000e20c067210 */ /* 0x000fe20007a7e009 */
[----:B------:R-:W3:Y:S01]  /*1750*/  LDC.64 R42, c[0x0][0x478] ;  /* 0x00011e00ff2a7b82 */ /* 0x000ee20000000a00 */
[----:B------:R-:W-:Y:S01]  /*1760*/  SHF.R.S32.HI R4, RZ, 0x1f, R226 ;  /* 0x0000001fff047819 */ /* 0x000fe200000114e2 */
[----:B------:R-:W-:Y:S01]  /*1770*/  BSSY B1, `(.L_x_317) ;  /* 0x000070b000017945 */ /* 0x000fe20003800000 */
[----:B------:R-:W-:-:S02]  /*1780*/  IADD3 R23, R8, R23, RZ ;  /* 0x0000001708177210 */ /* 0x000fc40007ffe0ff */
[----:B------:R-:W-:Y:S01]  /*1790*/  IADD3.X R11, R5, R4, R11, P3, P2 ;  /* 0x00000004050b7210 */ /* 0x000fe20001fe440b */
[----:B------:R-:W-:Y:S01]  /*17a0*/  IMAD.X R5, R39, 0x1, R20, P4 ;  /* 0x0000000127057824 */ /* 0x000fe200020e0614 */
[----:B------:R-:W-:Y:S01]  /*17b0*/  IADD3 R4, P4, R212, R21, RZ ;  /* 0x00000015d4047210 */ /* 0x000fe20007f9e0ff */
[----:B------:R-:W-:Y:S01]  /*17c0*/  IMAD.IADD R21, R8, 0x1, R2 ;  /* 0x0000000108157824 */ /* 0x000fe200078e0202 */
[----:B------:R-:W-:Y:S01]  /*17d0*/  IADD3 R13, P3, P2, R10, R6, R36 ;  /* 0x000000060a0d7210 */ /* 0x000fe20007a7e024 */
[-C--:B------:R-:W-:Y:S02]  /*17e0*/  IMAD R2, R5, R34.reuse, RZ ;  /* 0x0000002205027224 */ /* 0x080fe400078e02ff */
[----:B------:R-:W-:Y:S02]  /*17f0*/  IMAD.X R5, R213, 0x1, R24, P4 ;  /* 0x00000001d5057824 */ /* 0x000fe400020e0618 */
[C---:B------:R-:W-:Y:S02]  /*1800*/  IMAD R10, R0.reuse, R35, R2 ;  /* 0x00000023000a7224 */ /* 0x040fe400078e0202 */
[----:B------:R-:W-:-:S04]  /*1810*/  IMAD.WIDE.U32 R6, R0, R34, R212 ;  /* 0x0000002200067225 */ /* 0x000fc800078e00d4 */
[-C--:B--2---:R-:W-:Y:S01]  /*1820*/  IMAD R0, R20, R18.reuse, RZ ;  /* 0x0000001214007224 */ /* 0x084fe200078e02ff */
[----:B-1----:R-:W-:Y:S01]  /*1830*/  SHF.R.S32.HI R24, RZ, 0x1f, R41 ;  /* 0x0000001fff187819 */ /* 0x002fe20000011429 */
[----:B------:R-:W-:Y:S01]  /*1840*/  IMAD.WIDE.U32 R4, R8, R18, R4 ;  /* 0x0000001208047225 */ /* 0x000fe200078e0004 */
[----:B------:R-:W-:Y:S02]  /*1850*/  IADD3 R6, P4, R38, R6, RZ ;  /* 0x0000000626067210 */ /* 0x000fe40007f9e0ff */
[----:B------:R-:W-:Y:S01]  /*1860*/  LEA.HI R12, R24, R41, RZ, 0x5 ;  /* 0x00000029180c7211 */ /* 0x000fe200078f28ff */
[----:B------:R-:W-:Y:S01]  /*1870*/  IMAD R9, R8, R19, R0 ;  /* 0x0000001308097224 */ /* 0x000fe200078e0200 */
[----:B------:R-:W-:Y:S02]  /*1880*/  IADD3.X R7, R31, R7, R10, P4, !PT ;  /* 0x000000071f077210 */ /* 0x000fe400027fe40a */
[----:B------:R-:W-:Y:S01]  /*1890*/  LOP3.LUT R2, R12, 0xffffffe0, RZ, 0xc0, !PT ;  /* 0xffffffe00c027812 */ /* 0x000fe200078ec0ff */
[----:B------:R-:W-:Y:S01]  /*18a0*/  IMAD.IADD R5, R5, 0x1, R9 ;  /* 0x0000000105057824 */ /* 0x000fe200078e0209 */
[----:B------:R-:W-:Y:S01]  /*18b0*/  SHF.R.S32.HI R0, RZ, 0x5, R12 ;  /* 0x00000005ff007819 */ /* 0x000fe2000001140c */
[----:B------:R-:W-:Y:S01]  /*18c0*/  IMAD R9, R235, UR4, RZ ;  /* 0x00000004eb097c24 */ /* 0x000fe2000f8e02ff */
[----:B------:R-:W-:Y:S01]  /*18d0*/  IADD3.X R12, R30, R11, R27, P3, P2 ;  /* 0x0000000b1e0c7210 */ /* 0x000fe20001fe441b */
[----:B------:R-:W-:Y:S01]  /*18e0*/  IMAD.IADD R2, R41, 0x1, -R2 ;  /* 0x0000000129027824 */ /* 0x000fe200078e0a02 */
[----:B------:R-:W1:Y:S01]  /*18f0*/  LDC.64 R30, c[0x0][0x2b0] ;  /* 0x0000ac00ff1e7b82 */ /* 0x000e620000000a00 */
[----:B------:R-:W-:-:S02]  /*1900*/  IMAD R11, R234, UR5, R9 ;  /* 0x00000005ea0b7c24 */ /* 0x000fc4000f8e0209 */
[----:B------:R-:W-:Y:S01]  /*1910*/  IMAD R8, R0, R227, R2 ;  /* 0x000000e300087224 */ /* 0x000fe200078e0202 */
[----:B------:R-:W-:Y:S01]  /*1920*/  IADD3 R0, -R192, R214, R25 ;  /* 0x000000d6c0007210 */ /* 0x000fe20007ffe119 */
[----:B------:R-:W-:Y:S01]  /*1930*/  IMAD.WIDE.U32 R6, R234, UR4, R6 ;  /* 0x00000004ea067c25 */ /* 0x000fe2000f8e0006 */
[----:B------:R-:W-:-:S03]  /*1940*/  ULDC.64 UR4, c[0x0][0x428] ;  /* 0x00010a0000047ab9 */ /* 0x000fc60000000a00 */
[----:B------:R-:W-:Y:S01]  /*1950*/  VIADD R0, R0, -UR10 ;  /* 0x8000000a00007c36 */ /* 0x000fe20008000000 */
[----:B------:R-:W-:Y:S01]  /*1960*/  IADD3 R11, R7, R11, RZ ;  /* 0x0000000b070b7210 */ /* 0x000fe20007ffe0ff */
[----:B------:R-:W-:Y:S02]  /*1970*/  IMAD R2, R235, UR4, RZ ;  /* 0x00000004eb027c24 */ /* 0x000fe4000f8e02ff */
[----:B------:R-:W-:Y:S01]  /*1980*/  IMAD.WIDE.U32 R4, R234, UR4, R4 ;  /* 0x00000004ea047c25 */ /* 0x000fe2000f8e0004 */
[----:B------:R-:W-:-:S03]  /*1990*/  SHF.R.S32.HI R10, RZ, 0x1f, R0 ;  /* 0x0000001fff0a7819 */ /* 0x000fc60000011400 */
[----:B------:R-:W-:Y:S01]  /*19a0*/  IMAD R9, R234, UR5, R2 ;  /* 0x00000005ea097c24 */ /* 0x000fe2000f8e0202 */
[----:B------:R-:W-:Y:S01]  /*19b0*/  ULDC.64 UR4, c[0x0][0x210] ;  /* 0x0000840000047ab9 */ /* 0x000fe20000000a00 */
[----:B------:R-:W-:Y:S01]  /*19c0*/  LEA.HI R7, R10, R0, RZ, 0x6 ;  /* 0x000000000a077211 */ /* 0x000fe200078f30ff */
[-C--:B------:R-:W-:Y:S01]  /*19d0*/  IMAD R0, R39, R18.reuse, RZ ;  /* 0x0000001227007224 */ /* 0x080fe200078e02ff */
[----:B------:R-:W-:Y:S01]  /*19e0*/  LEA R196, P3, R6, UR4, 0x1 ;  /* 0x0000000406c47c11 */ /* 0x000fe2000f8608ff */
[----:B------:R-:W-:Y:S01]  /*19f0*/  IMAD.IADD R5, R5, 0x1, R9 ;  /* 0x0000000105057824 */ /* 0x000fe200078e0209 */
[----:B------:R-:W-:Y:S01]  /*1a00*/  IADD3 R2, P2, R8, R13, RZ ;  /* 0x0000000d08027210 */ /* 0x000fe20007f5e0ff */
[C---:B------:R-:W-:Y:S01]  /*1a10*/  IMAD R0, R221.reuse, R19, R0 ;  /* 0x00000013dd007224 */ /* 0x040fe200078e0200 */
[----:B------:R-:W-:Y:S01]  /*1a20*/  LEA.HI.X R197, R6, UR5, R11, 0x1, P3 ;  /* 0x0000000506c57c11 */ /* 0x000fe200098f0c0b */
[----:B------:R-:W-:Y:S01]  /*1a30*/  ULDC.64 UR4, c[0x0][0x400] ;  /* 0x0001000000047ab9 */ /* 0x000fe20000000a00 */
[----:B------:R-:W-:Y:S01]  /*1a40*/  SHF.R.S32.HI R6, RZ, 0x6, R7 ;  /* 0x00000006ff067819 */ /* 0x000fe20000011407 */
[----:B------:R-:W-:Y:S01]  /*1a50*/  IMAD.WIDE.U32 R4, R221, R18, R4 ;  /* 0x00000012dd047225 */ /* 0x000fe200078e0004 */
[----:B------:R-:W-:-:S02]  /*1a60*/  LEA.HI.X.SX32 R8, R8, R12, 0x1, P2 ;  /* 0x0000000c08087211 */ /* 0x000fc400010f0eff */
[C---:B------:R-:W-:Y:S01]  /*1a70*/  LEA R191, P2, R2.reuse, UR4, 0x2 ;  /* 0x0000000402bf7c11 */ /* 0x040fe2000f8410ff */
[----:B------:R-:W-:Y:S01]  /*1a80*/  IMAD.IADD R0, R5, 0x1, R0 ;  /* 0x0000000105007824 */ /* 0x000fe200078e0200 */
[----:B------:R-:W-:Y:S01]  /*1a90*/  VIMNMX R232, RZ, R6, !PT ;  /* 0x00000006ffe87248 */ /* 0x000fe20007fe0100 */
[----:B-1----:R-:W-:Y:S01]  /*1aa0*/  IMAD.WIDE R10, R23, 0x4, R30 ;  /* 0x00000004170a7825 */ /* 0x002fe200078e021e */
[----:B------:R-:W-:Y:S02]  /*1ab0*/  LEA.HI.X R190, R2, UR5, R8, 0x2, P2 ;  /* 0x0000000502be7c11 */ /* 0x000fe400090f1408 */
[----:B------:R-:W-:Y:S01]  /*1ac0*/  ISETP.GT.AND P2, PT, R193, R232, PT ;  /* 0x000000e8c100720c */ /* 0x000fe20003f44270 */
[----:B---3--:R-:W-:Y:S01]  /*1ad0*/  IMAD.WIDE R6, R21, 0x4, R42 ;  /* 0x0000000415067825 */ /* 0x008fe200078e022a */
[C---:B------:R-:W-:Y:S02]  /*1ae0*/  LEA R194, P3, R4.reuse, UR6, 0x1 ;  /* 0x0000000604c27c11 */ /* 0x040fe4000f8608ff */
[----:B------:R-:W-:Y:S01]  /*1af0*/  MOV R216, R10 ;  /* 0x0000000a00d87202 */ /* 0x000fe20000000f00 */
[----:B------:R-:W-:Y:S01]  /*1b00*/  IMAD.MOV.U32 R215, RZ, RZ, R11 ;  /* 0x000000ffffd77224 */ /* 0x000fe200078e000b */
[----:B------:R-:W-:Y:S01]  /*1b10*/  LEA.HI.X R195, R4, UR7, R0, 0x1, P3 ;  /* 0x0000000704c37c11 */ /* 0x000fe200098f0c00 */
[----:B------:R-:W-:Y:S01]  /*1b20*/  IMAD.MOV.U32 R218, RZ, RZ, R6 ;  /* 0x000000ffffda7224 */ /* 0x000fe200078e0006 */
[----:B------:R-:W-:Y:S01]  /*1b30*/  MOV R217, R7 ;  /* 0x0000000700d97202 */ /* 0x000fe20000000f00 */
[----:B------:R-:W-:-:S04]  /*1b40*/  VIADD R193, R193, 0xffffffff ;  /* 0xffffffffc1c17836 */ /* 0x000fc80000000000 */
        /* <DEDUP_REMOVED lines=26> */
.L_x_323:
        /* <DEDUP_REMOVED lines=13> */
.L_x_324:
        /* <DEDUP_REMOVED lines=8> */
[----:B------:R-:W-:Y:S02]  /*1e40*/  IMAD R0, R236, -0x80, R192 ;  /* 0xffffff80ec007824 */ /* 0x000fe400078e02c0 */
[C---:B------:R-:W-:Y:S01]  /*1e50*/  VIADD R2, R221.reuse, 0x20 ;  /* 0x00000020dd027836 */ /* 0x040fe20000000000 */
[----:B------:R-:W-:Y:S01]  /*1e60*/  IADD3.X R7, R10, R7, R8, P0, !PT ;  /* 0x000000070a077210 */ /* 0x000fe200007fe408 */
[C---:B------:R-:W-:Y:S01]  /*1e70*/  VIADD R9, R221.reuse, 0x40 ;  /* 0x00000040dd097836 */ /* 0x040fe20000000000 */
[----:B------:R-:W-:-:S02]  /*1e80*/  IADD3 R8, R221, 0x60, RZ ;  /* 0x00000060dd087810 */ /* 0x000fc40007ffe0ff */
[-C--:B------:R-:W-:Y:S01]  /*1e90*/  ISETP.GE.OR P2, PT, R2, R0.reuse, P3 ;  /* 0x000000000200720c */ /* 0x080fe20001f46670 */
[----:B------:R-:W-:Y:S01]  /*1ea0*/  IMAD R2, R235, UR4, RZ ;  /* 0x00000004eb027c24 */ /* 0x000fe2000f8e02ff */
[-C--:B------:R-:W-:Y:S01]  /*1eb0*/  ISETP.GE.OR P1, PT, R9, R0.reuse, P3 ;  /* 0x000000000900720c */ /* 0x080fe20001f26670 */
[----:B------:R-:W-:Y:S01]  /*1ec0*/  IMAD.WIDE.U32 R6, R234, UR4, R6 ;  /* 0x00000004ea067c25 */ /* 0x000fe2000f8e0006 */
[-C--:B------:R-:W-:Y:S02]  /*1ed0*/  ISETP.GE.OR P0, PT, R8, R0.reuse, P3 ;  /* 0x000000000800720c */ /* 0x080fe40001f06670 */
[----:B------:R-:W-:Y:S01]  /*1ee0*/  ISETP.GE.OR P3, PT, R221, R0, P3 ;  /* 0x00000000dd00720c */ /* 0x000fe20001f66670 */
[----:B------:R-:W-:-:S05]  /*1ef0*/  IMAD R0, R234, UR5, R2 ;  /* 0x00000005ea007c24 */ /* 0x000fca000f8e0202 */
[----:B------:R-:W-:-:S07]  /*1f00*/  IADD3 R0, R7, R0, RZ ;  /* 0x0000000007007210 */ /* 0x000fce0007ffe0ff */
        /* <DEDUP_REMOVED lines=11> */
.L_x_326:
[----:B------:R-:W-:Y:S05]  /*1fc0*/  BSYNC B0 ;  /* 0x0000000000007941 */ /* 0x000fea0003800000 */
.L_x_325:
        /* <DEDUP_REMOVED lines=14> */
.L_x_328:
[----:B------:R-:W-:Y:S05]  /*20b0*/  BSYNC B0 ;  /* 0x0000000000007941 */ /* 0x000fea0003800000 */
.L_x_327:
        /* <DEDUP_REMOVED lines=14> */
.L_x_330:
[----:B------:R-:W-:Y:S05]  /*21a0*/  BSYNC B0 ;  /* 0x0000000000007941 */ /* 0x000fea0003800000 */
.L_x_329:
        /* <DEDUP_REMOVED lines=13> */
.L_x_332:
[----:B------:R-:W-:Y:S05]  /*2280*/  BSYNC B0 ;  /* 0x0000000000007941 */ /* 0x000fea0003800000 */
.L_x_331:
[-C--:B----4-:R-:W-:Y:S01]  /*2290*/  IMAD.WIDE.U32 R4, R25, R12.reuse, R212 ;  /* 0x0000000c19047225 */ /* 0x090fe200078e00d4 */
[----:B------:R-:W-:Y:S01]  /*22a0*/  ULDC.64 UR4, c[0x0][0x470] ;  /* 0x00011c0000047ab9 */ /* 0x000fe20000000a00 */
[----:B------:R-:W-:Y:S02]  /*22b0*/  BSSY B0, `(.L_x_333) ;  /* 0x0000014000007945 */ /* 0x000fe40003800000 */
[----:B------:R-:W-:Y:S01]  /*22c0*/  IMAD R0, R29, R12, RZ ;  /* 0x0000000c1d007224 */ /* 0x000fe200078e02ff */
[----:B------:R-:W-:-:S03]  /*22d0*/  IADD3 R4, P4, R14, R4, RZ ;  /* 0x000000040e047210 */ /* 0x000fc60007f9e0ff */
[----:B------:R-:W-:Y:S02]  /*22e0*/  IMAD R2, R25, R13, R0 ;  /* 0x0000000d19027224 */ /* 0x000fe400078e0200 */
[----:B------:R-:W-:-:S03]  /*22f0*/  IMAD R0, R235, UR4, RZ ;  /* 0x00000004eb007c24 */ /* 0x000fc6000f8e02ff */
        /* <DEDUP_REMOVED lines=15> */
.L_x_334:
[----:B------:R-:W-:Y:S05]  /*23f0*/  BSYNC B0 ;  /* 0x0000000000007941 */ /* 0x000fea0003800000 */
.L_x_333:
        /* <DEDUP_REMOVED lines=14> */
.L_x_336:
[----:B------:R-:W-:Y:S05]  /*24e0*/  BSYNC B0 ;  /* 0x0000000000007941 */ /* 0x000fea0003800000 */
.L_x_335:
        /* <DEDUP_REMOVED lines=14> */
.L_x_338:
[----:B------:R-:W-:Y:S05]  /*25d0*/  BSYNC B0 ;  /* 0x0000000000007941 */ /* 0x000fea0003800000 */
.L_x_337:
        /* <DEDUP_REMOVED lines=14> */
.L_x_322:
[----:B------:R-:W-:Y:S01]  /*26c0*/  IMAD R0, R236, -0x80, R192 ;  /* 0xffffff80ec007824 */ /* 0x000fe200078e02c0 */
[----:B------:R-:W-:Y:S01]  /*26d0*/  @P1 BAR.SYNC.DEFER_BLOCKING 0x0 ;  /* 0x0000000000001b1d */ /* 0x000fe20000010000 */
[----:B------:R-:W-:Y:S01]  /*26e0*/  VIADD R6, R221, 0x60 ;  /* 0x00000060dd067836 */ /* 0x000fe20000000000 */
[----:B------:R-:W-:Y:S01]  /*26f0*/  LEA.HI R10, R193, R193, RZ, 0x1 ;  /* 0x000000c1c10a7211 */ /* 0x000fe200078f08ff */
[C---:B------:R-:W-:Y:S01]  /*2700*/  VIADD R4, R221.reuse, 0x40 ;  /* 0x00000040dd047836 */ /* 0x040fe20000000000 */
[----:B------:R-:W-:Y:S01]  /*2710*/  ISETP.GE.AND P3, PT, R221, R0, PT ;  /* 0x00000000dd00720c */ /* 0x000fe20003f66270 */
[----:B------:R-:W-:Y:S01]  /*2720*/  IMAD R2, R29, R14, RZ ;  /* 0x0000000e1d027224 */ /* 0x000fe200078e02ff */
[-C--:B------:R-:W-:Y:S01]  /*2730*/  ISETP.GE.AND P4, PT, R6, R0.reuse, PT ;  /* 0x000000000600720c */ /* 0x080fe20003f86270 */
[----:B------:R-:W-:Y:S01]  /*2740*/  IMAD R11, R193, -0x40, R214 ;  /* 0xffffffc0c10b7824 */ /* 0x000fe200078e02d6 */
[----:B------:R-:W-:Y:S01]  /*2750*/  P2R R20, PR, RZ, 0x8 ;  /* 0x00000008ff147803 */ /* 0x000fe20000000000 */
[----:B------:R-:W-:Y:S01]  /*2760*/  IMAD R2, R25, R15, R2 ;  /* 0x0000000f19027224 */ /* 0x000fe200078e0202 */
[----:B------:R-:W-:Y:S01]  /*2770*/  IADD3 R6, R221, 0x20, RZ ;  /* 0x00000020dd067810 */ /* 0x000fe20007ffe0ff */
[----:B------:R-:W-:Y:S01]  /*2780*/  ULDC.64 UR4, c[0x0][0x268] ;  /* 0x00009a0000047ab9 */ /* 0x000fe20000000a00 */
[----:B------:R-:W-:Y:S01]  /*2790*/  ISETP.NE.AND P1, PT, R20, RZ, PT ;  /* 0x000000ff1400720c */ /* 0x000fe20003f25270 */
[----:B------:R-:W-:Y:S01]  /*27a0*/  IMAD R8, R26, UR4, RZ ;  /* 0x000000041a087c24 */ /* 0x000fe2000f8e02ff */
[----:B------:R-:W-:Y:S01]  /*27b0*/  ISETP.GE.AND P5, PT, R4, R0, PT ;  /* 0x000000000400720c */ /* 0x000fe20003fa6270 */
[----:B------:R-:W-:Y:S01]  /*27c0*/  IMAD.WIDE.U32 R4, R25, R14, R212 ;  /* 0x0000000e19047225 */ /* 0x000fe200078e00d4 */
[C---:B------:R-:W-:Y:S01]  /*27d0*/  ISETP.GE.AND P6, PT, R6.reuse, R0, PT ;  /* 0x000000000600720c */ /* 0x040fe20003fc6270 */
[----:B------:R-:W-:Y:S01]  /*27e0*/  BSSY B0, `(.L_x_340) ;  /* 0x0000022000007945 */ /* 0x000fe20003800000 */
[-C--:B------:R-:W-:Y:S01]  /*27f0*/  ISETP.GE.AND P2, PT, R6, R11.reuse, PT ;  /* 0x0000000b0600720c */ /* 0x080fe20003f46270 */
[----:B------:R-:W-:Y:S01]  /*2800*/  IMAD R0, R243, 0x2, R181 ;  /* 0x00000002f3007824 */ /* 0x000fe200078e02b5 */
[----:B------:R-:W-:Y:S01]  /*2810*/  IADD3 R4, P0, R33, R4, RZ ;  /* 0x0000000421047210 */ /* 0x000fe20007f1e0ff */
[----:B------:R-:W-:Y:S01]  /*2820*/  IMAD.WIDE.U32 R6, R25, R16, R212 ;  /* 0x0000001019067225 */ /* 0x000fe200078e00d4 */
[----:B------:R-:W-:-:S02]  /*2830*/  ISETP.GE.AND P3, PT, R221, R11, PT ;  /* 0x0000000bdd00720c */ /* 0x000fc40003f66270 */
[----:B------:R-:W-:Y:S01]  /*2840*/  IADD3.X R5, R37, R5, R2, P0, !PT ;  /* 0x0000000525057210 */ /* 0x000fe200007fe402 */
[----:B------:R1:W-:Y:S01]  /*2850*/  @P1 STS.128 [R0+0xa000], RZ ;  /* 0x00a000ff00001388 */ /* 0x0003e20000000c00 */
[----:B------:R-:W-:Y:S01]  /*2860*/  IMAD R2, R29, R16, RZ ;  /* 0x000000101d027224 */ /* 0x000fe200078e02ff */
[----:B------:R-:W-:Y:S01]  /*2870*/  IADD3 R12, P0, R28, R6, RZ ;  /* 0x000000061c0c7210 */ /* 0x000fe20007f1e0ff */
[----:B------:R-:W-:Y:S01]  /*2880*/  IMAD.WIDE.U32 R4, R22, UR4, R4 ;  /* 0x0000000416047c25 */ /* 0x000fe2000f8e0004 */
[----:B------:R-:W-:-:S03]  /*2890*/  LOP3.LUT R10, R10, 0xfffffffe, RZ, 0xc0, !PT ;  /* 0xfffffffe0a0a7812 */ /* 0x000fc600078ec0ff */
[----:B------:R-:W-:Y:S02]  /*28a0*/  IMAD R9, R25, R17, R2 ;  /* 0x0000001119097224 */ /* 0x000fe400078e0202 */
[----:B------:R-:W-:-:S03]  /*28b0*/  IMAD R2, R22, UR5, R8 ;  /* 0x0000000516027c24 */ /* 0x000fc6000f8e0208 */
[----:B------:R-:W-:Y:S02]  /*28c0*/  IADD3.X R13, R32, R7, R9, P0, !PT ;  /* 0x00000007200d7210 */ /* 0x000fe400007fe409 */
        /* <DEDUP_REMOVED lines=19> */
.L_x_341:
[----:B------:R-:W-:Y:S05]  /*2a00*/  BSYNC B0 ;  /* 0x0000000000007941 */ /* 0x000fea0003800000 */
.L_x_340:
        /* <DEDUP_REMOVED lines=22> */
.L_x_343:
[----:B------:R-:W-:Y:S05]  /*2b70*/  BSYNC B0 ;  /* 0x0000000000007941 */ /* 0x000fea0003800000 */
.L_x_342:
        /* <DEDUP_REMOVED lines=22> */
.L_x_345:
[----:B------:R-:W-:Y:S05]  /*2ce0*/  BSYNC B0 ;  /* 0x0000000000007941 */ /* 0x000fea0003800000 */
.L_x_344:
        /* <DEDUP_REMOVED lines=22> */
.L_x_347:
[----:B------:R-:W-:Y:S05]  /*2e50*/  BSYNC B0 ;  /* 0x0000000000007941 */ /* 0x000fea0003800000 */
.L_x_346:
        /* <DEDUP_REMOVED lines=13> */
.L_x_349:
[----:B------:R-:W-:Y:S05]  /*2f30*/  BSYNC B0 ;  /* 0x0000000000007941 */ /* 0x000fea0003800000 */
.L_x_348:
[----:B------:R1:W-:Y:S01]  /*2f40*/  @P2 STS.128 [R0+0x5000], RZ ;  /* 0x005000ff00002388 */ /* 0x0003e20000000c00 */
[----:B------:R-:W-:Y:S01]  /*2f50*/  ISETP.NE.AND P1, PT, R2, 0x1, PT ;  /* 0x000000010200780c */ /* 0x000fe20003f25270 */
[----:B------:R-:W-:Y:S01]  /*2f60*/  VIADD R2, R243, 0x1000 ;  /* 0x00001000f3027836 */ /* 0x000fe20000000000 */
[----:B------:R-:W-:Y:S04]  /*2f70*/  BSSY B0, `(.L_x_350) ;  /* 0x000000e000007945 */ /* 0x000fe80003800000 */
[----:B------:R-:W-:-:S05]  /*2f80*/  SEL R2, R2, R243, !P1 ;  /* 0x000000f302027207 */ /* 0x000fca0004800000 */
[----:B------:R-:W-:Y:S01]  /*2f90*/  IMAD R189, R2, 0x2, R181 ;  /* 0x0000000202bd7824 */ /* 0x000fe200078e02b5 */
[----:B------:R-:W-:Y:S05]  /*2fa0*/  @P2 BRA `(.L_x_351) ;  /* 0x0000000000282947 */ /* 0x000fea0003800000 */
        /* <DEDUP_REMOVED lines=10> */
.L_x_351:
[----:B------:R-:W-:Y:S05]  /*3050*/  BSYNC B0 ;  /* 0x0000000000007941 */ /* 0x000fea0003800000 */
.L_x_350:
        /* <DEDUP_REMOVED lines=17> */
.L_x_353:
[----:B------:R-:W-:Y:S05]  /*3170*/  BSYNC B0 ;  /* 0x0000000000007941 */ /* 0x000fea0003800000 */
.L_x_352:
        /* <DEDUP_REMOVED lines=13> */
[----:B---3--:R-:W-:-:S04]  /*3250*/  LEA R4, P0, R34, R196, 0x6 ;  /* 0x000000c422047211 */ /* 0x008fc800078030ff */
[----:B------:R-:W-:-:S05]  /*3260*/  LEA.HI.X R5, R34, R197, R35, 0x6, P0 ;  /* 0x000000c522057211 */ /* 0x000fca00000f3423 */
[----:B------:R-:W-:Y:S01]  /*3270*/  @!PT LDS RZ, [RZ] ;  /* 0x00000000fffff984 */ /* 0x000fe20000000800 */
[----:B------:R-:W-:Y:S01]  /*3280*/  @!PT LDS RZ, [RZ] ;  /* 0x00000000fffff984 */ /* 0x000fe20000000800 */
[----:B------:R-:W-:Y:S01]  /*3290*/  @!PT LDS RZ, [RZ] ;  /* 0x00000000fffff984 */ /* 0x000fe20000000800 */
[----:B------:R3:W-:Y:S04]  /*32a0*/  LDGSTS.E.BYPASS.LTC128B.128 [R189+0x1000], desc[UR12][R4.64] ;  /* 0x0100000004bd7fae */ /* 0x0007e8000b901d4c */
.L_x_355:
[----:B------:R-:W-:Y:S05]  /*32b0*/  BSYNC B0 ;  /* 0x0000000000007941 */ /* 0x000fea0003800000 */
.L_x_354:
[----:B------:R-:W-:Y:S01]  /*32c0*/  ISETP.NE.AND P0, PT, R20, RZ, PT ;  /* 0x000000ff1400720c */ /* 0x000fe20003f05270 */
[----:B------:R-:W-:Y:S01]  /*32d0*/  ULDC.64 UR4, c[0x0][0x260] ;  /* 0x0000980000047ab9 */ /* 0x000fe20000000a00 */
[----:B------:R-:W-:Y:S01]  /*32e0*/  BSSY B0, `(.L_x_356) ;  /* 0x0000018000007945 */ /* 0x000fe20003800000 */
[----:B------:R-:W-:Y:S02]  /*32f0*/  IMAD R2, R26, UR4, RZ ;  /* 0x000000041a027c24 */ /* 0x000fe4000f8e02ff */
[----:B---3--:R-:W-:-:S04]  /*3300*/  IMAD.WIDE.U32 R4, R22, UR4, R12 ;  /* 0x0000000416047c25 */ /* 0x008fc8000f8e000c */
[----:B------:R-:W-:-:S04]  /*3310*/  IMAD R2, R22, UR5, R2 ;  /* 0x0000000516027c24 */ /* 0x000fc8000f8e0202 */
        /* <DEDUP_REMOVED lines=20> */
.L_x_357:
[----:B------:R-:W-:Y:S05]  /*3460*/  BSYNC B0 ;  /* 0x0000000000007941 */ /* 0x000fea0003800000 */
.L_x_356:
[----:B------:R1:W-:Y:S01]  /*3470*/  @P6 STS.128 [R0+0x7000], RZ ;  /* 0x007000ff00006388 */ /* 0x0003e20000000c00 */
[----:B------:R-:W-:Y:S04]  /*3480*/  BSSY B0, `(.L_x_358) ;  /* 0x0000015000007945 */ /* 0x000fe80003800000 */
[----:B------:R-:W-:Y:S05]  /*3490*/  @P6 BRA `(.L_x_359) ;  /* 0x00000000004c6947 */ /* 0x000fea0003800000 */
[----:B------:R-:W-:Y:S02]  /*34a0*/  ULDC UR4, c[0x0][0x2d0] ;  /* 0x0000b40000047ab9 */ /* 0x000fe40000000800 */
[----:B------:R-:W-:-:S13]  /*34b0*/  ISETP.GE.AND P0, PT, R212, UR4, PT ;  /* 0x00000004d4007c0c */ /* 0x000fda000bf06270 */
[----:B------:R1:W-:Y:S01]  /*34c0*/  @P0 STS.128 [R0+0x7000], RZ ;  /* 0x007000ff00000388 */ /* 0x0003e20000000c00 */
[----:B------:R-:W-:Y:S05]  /*34d0*/  @P0 BRA `(.L_x_359) ;  /* 0x00000000003c0947 */ /* 0x000fea0003800000 */
[----:B-1----:R-:W-:Y:S01]  /*34e0*/  IADD3 R8, P0, R221, 0x20, RZ ;  /* 0x00000020dd087810 */ /* 0x002fe20007f1e0ff */
        /* <DEDUP_REMOVED lines=14> */
.L_x_359:
[----:B------:R-:W-:Y:S05]  /*35d0*/  BSYNC B0 ;  /* 0x0000000000007941 */ /* 0x000fea0003800000 */
.L_x_358:
        /* <DEDUP_REMOVED lines=22> */
.L_x_361:
[----:B------:R-:W-:Y:S05]  /*3740*/  BSYNC B0 ;  /* 0x0000000000007941 */ /* 0x000fea0003800000 */
.L_x_360:
        /* <DEDUP_REMOVED lines=22> */
.L_x_363:
[----:B------:R-:W-:Y:S05]  /*38b0*/  BSYNC B0 ;  /* 0x0000000000007941 */ /* 0x000fea0003800000 */
.L_x_362:
[----:B------:R-:W-:Y:S01]  /*38c0*/  ULDC.64 UR4, c[0x0][0x3c8] ;  /* 0x0000f20000047ab9 */ /* 0x000fe20000000a00 */
[C---:B-1234-:R-:W-:Y:S01]  /*38d0*/  VIADD R0, R241.reuse, 0x28 ;  /* 0x00000028f1007836 */ /* 0x05efe20000000000 */
[----:B------:R-:W-:Y:S01]  /*38e0*/  ISETP.NE.U32.AND P3, PT, RZ, UR4, PT ;  /* 0x00000004ff007c0c */ /* 0x000fe2000bf65070 */
[----:B------:R-:W0:Y:S01]  /*38f0*/  LDGDEPBAR ;  /* 0x00000000000079af */ /* 0x000e220000000000 */
[C---:B------:R-:W-:Y:S02]  /*3900*/  VIADD R2, R241.reuse, 0x8 ;  /* 0x00000008f1027836 */ /* 0x040fe40000000000 */
[C---:B------:R-:W-:Y:S01]  /*3910*/  VIADD R4, R241.reuse, 0x20 ;  /* 0x00000020f1047836 */ /* 0x040fe20000000000 */
[----:B------:R-:W-:Y:S01]  /*3920*/  ISETP.NE.AND.EX P3, PT, RZ, UR5, PT, P3 ;  /* 0x00000005ff007c0c */ /* 0x000fe2000bf65330 */
[----:B------:R-:W2:Y:S01]  /*3930*/  LDL R13, [R1+0x4] ;  /* 0x00000400010d7983 */ /* 0x000ea20000100800 */
[-C--:B------:R-:W-:Y:S01]  /*3940*/  ISETP.GE.AND P2, PT, R0, R11.reuse, PT ;  /* 0x0000000b0000720c */ /* 0x080fe20003f46270 */
[----:B------:R-:W-:Y:S01]  /*3950*/  IMAD.MOV.U32 R209, RZ, RZ, 0x7f800000 ;  /* 0x7f800000ffd17424 */ /* 0x000fe200078e00ff */
[-C--:B------:R-:W-:Y:S01]  /*3960*/  ISETP.GE.AND P5, PT, R2, R11.reuse, PT ;  /* 0x0000000b0200720c */ /* 0x080fe20003fa6270 */
[----:B------:R-:W-:Y:S01]  /*3970*/  IMAD.MOV.U32 R210, RZ, RZ, 0x7f800000 ;  /* 0x7f800000ffd27424 */ /* 0x000fe200078e00ff */
[-C--:B------:R-:W-:Y:S01]  /*3980*/  ISETP.GE.AND P4, PT, R4, R11.reuse, PT ;  /* 0x0000000b0400720c */ /* 0x080fe20003f86270 */
[C---:B------:R-:W-:Y:S01]  /*3990*/  IMAD.SHL.U32 R4, R241.reuse, 0x4, RZ ;  /* 0x00000004f1047824 */ /* 0x040fe200078e00ff */
[----:B------:R-:W-:Y:S01]  /*39a0*/  SHF.R.S32.HI R2, RZ, 0x1f, R0 ;  /* 0x0000001fff027819 */ /* 0x000fe20000011400 */
[----:B------:R-:W-:Y:S01]  /*39b0*/  IMAD.MOV.U32 R208, RZ, RZ, 0x7f800000 ;  /* 0x7f800000ffd07424 */ /* 0x000fe200078e00ff */
[----:B------:R-:W-:Y:S01]  /*39c0*/  SHF.R.S32.HI R12, RZ, 0x1f, R241 ;  /* 0x0000001fff0c7819 */ /* 0x000fe200000114f1 */
[----:B------:R-:W-:Y:S01]  /*39d0*/  IMAD.MOV.U32 R207, RZ, RZ, 0x7f800000 ;  /* 0x7f800000ffcf7424 */ /* 0x000fe200078e00ff */
[----:B------:R-:W-:Y:S01]  /*39e0*/  ISETP.GE.AND P6, PT, R241, R11, PT ;  /* 0x0000000bf100720c */ /* 0x000fe20003fc6270 */
[----:B------:R-:W1:Y:S01]  /*39f0*/  @P3 LDC.64 R8, c[0x0][0x3d0] ;  /* 0x0000f400ff083b82 */ /* 0x000e620000000a00 */
[----:B------:R-:W-:Y:S01]  /*3a00*/  IMAD R140, R182, 0x2, R181 ;  /* 0x00000002b68c7824 */ /* 0x000fe200078e02b5 */
[----:B------:R-:W-:Y:S01]  /*3a10*/  @!P2 LEA R10, P0, R0, R216, 0x2 ;  /* 0x000000d8000aa211 */ /* 0x000fe200078010ff */
[----:B------:R-:W-:-:S02]  /*3a20*/  IMAD.SHL.U32 R220, R227, 0x10, RZ ;  /* 0x00000010e3dc7824 */ /* 0x000fc400078e00ff */
[----:B------:R-:W-:Y:S01]  /*3a30*/  IMAD.SHL.U32 R219, R227, 0x8, RZ ;  /* 0x00000008e3db7824 */ /* 0x000fe200078e00ff */
[----:B------:R-:W-:Y:S01]  /*3a40*/  @!P2 LEA.HI.X R11, R0, R215, R2, 0x2, P0 ;  /* 0x000000d7000ba211 */ /* 0x000fe200000f1402 */
[----:B------:R-:W-:-:S04]  /*3a50*/  DEPBAR.LE SB0, 0x1 ;  /* 0x000080400000791a */ /* 0x000fc80000000000 */
[----:B------:R-:W-:Y:S01]  /*3a60*/  IADD3 R4, P0, R4, R216, RZ ;  /* 0x000000d804047210 */ /* 0x000fe20007f1e0ff */
[----:B------:R-:W5:Y:S01]  /*3a70*/  @!P2 LDG.E R208, desc[UR12][R10.64] ;  /* 0x0000000c0ad0a981 */ /* 0x000f62000c1e1900 */
[----:B------:R-:W-:Y:S01]  /*3a80*/  SHF.L.U64.HI R2, R241, 0x2, R12 ;  /* 0x00000002f1027819 */ /* 0x000fe2000001020c */
[----:B------:R-:W3:Y:S01]  /*3a90*/  LDC R211, c[0x0][0x394] ;  /* 0x0000e500ffd37b82 */ /* 0x000ee20000000800 */
[----:B------:R-:W-:Y:S02]  /*3aa0*/  IMAD.IADD R25, R25, 0x1, R214 ;  /* 0x0000000119197824 */ /* 0x000fe400078e02d6 */
[----:B------:R-:W-:Y:S02]  /*3ab0*/  VIADD R169, R178, 0x1000 ;  /* 0x00001000b2a97836 */ /* 0x000fe40000000000 */
[----:B------:R-:W-:Y:S02]  /*3ac0*/  VIADD R170, R179, 0x1000 ;  /* 0x00001000b3aa7836 */ /* 0x000fe40000000000 */
[----:B------:R-:W-:-:S02]  /*3ad0*/  IMAD.MOV.U32 R176, RZ, RZ, 0x20 ;  /* 0x00000020ffb07424 */ /* 0x000fc400078e00ff */
[----:B------:R-:W-:Y:S01]  /*3ae0*/  IMAD.MOV.U32 R168, RZ, RZ, 0x40 ;  /* 0x00000040ffa87424 */ /* 0x000fe200078e00ff */
[----:B------:R-:W-:Y:S01]  /*3af0*/  CS2R R94, SRZ ;  /* 0x00000000005e7805 */ /* 0x000fe2000001ff00 */
[----:B------:R-:W-:Y:S01]  /*3b00*/  IMAD.X R5, R2, 0x1, R215, P0 ;  /* 0x0000000102057824 */ /* 0x000fe200000e06d7 */
[----:B------:R-:W-:Y:S01]  /*3b10*/  CS2R R92, SRZ ;  /* 0x00000000005c7805 */ /* 0x000fe2000001ff00 */
[-C--:B-1----:R-:W-:Y:S01]  /*3b20*/  @P3 IMAD R0, R40, R8.reuse, RZ ;  /* 0x0000000828003224 */ /* 0x082fe200078e02ff */
[----:B------:R-:W-:Y:S01]  /*3b30*/  CS2R R98, SRZ ;  /* 0x0000000000627805 */ /* 0x000fe2000001ff00 */
[C---:B------:R-:W-:Y:S01]  /*3b40*/  @P3 IMAD.WIDE.U32 R6, R252.reuse, R8, R234 ;  /* 0x00000008fc063225 */ /* 0x040fe200078e00ea */
[----:B------:R-:W5:Y:S01]  /*3b50*/  @!P6 LDG.E R209, desc[UR12][R4.64] ;  /* 0x0000000c04d1e981 */ /* 0x000f62000c1e1900 */
[----:B------:R-:W-:Y:S02]  /*3b60*/  CS2R R96, SRZ ;  /* 0x0000000000607805 */ /* 0x000fe4000001ff00 */
[----:B------:R-:W-:Y:S01]  /*3b70*/  CS2R R90, SRZ ;  /* 0x00000000005a7805 */ /* 0x000fe2000001ff00 */
[----:B------:R-:W-:Y:S01]  /*3b80*/  @P3 IMAD R9, R252, R9, R0 ;  /* 0x00000009fc093224 */ /* 0x000fe200078e0200 */
[----:B------:R-:W5:Y:S01]  /*3b90*/  @!P5 LDG.E R210, desc[UR12][R4.64+0x20] ;  /* 0x0000200c04d2d981 */ /* 0x000f62000c1e1900 */
[----:B------:R-:W-:Y:S01]  /*3ba0*/  IMAD.MOV.U32 R183, RZ, RZ, RZ ;  /* 0x000000ffffb77224 */ /* 0x000fe200078e00ff */
[----:B------:R-:W-:Y:S01]  /*3bb0*/  CS2R R88, SRZ ;  /* 0x0000000000587805 */ /* 0x000fe2000001ff00 */
[C---:B------:R-:W-:Y:S01]  /*3bc0*/  IMAD R231, R227.reuse, 0x18, RZ ;  /* 0x00000018e3e77824 */ /* 0x040fe200078e02ff */
[----:B------:R1:W5:Y:S01]  /*3bd0*/  @!P4 LDG.E R207, desc[UR12][R4.64+0x80] ;  /* 0x0000800c04cfc981 */ /* 0x000362000c1e1900 */
[C---:B------:R-:W-:Y:S01]  /*3be0*/  IMAD.SHL.U32 R230, R227.reuse, 0x20, RZ ;  /* 0x00000020e3e67824 */ /* 0x040fe200078e00ff */
[----:B------:R-:W-:Y:S01]  /*3bf0*/  CS2R R86, SRZ ;  /* 0x0000000000567805 */ /* 0x000fe2000001ff00 */
[----:B------:R-:W-:Y:S01]  /*3c00*/  IMAD R229, R227, 0x28, RZ ;  /* 0x00000028e3e57824 */ /* 0x000fe200078e02ff */
[----:B------:R-:W-:Y:S01]  /*3c10*/  BAR.SYNC.DEFER_BLOCKING 0x0 ;  /* 0x0000000000007b1d */ /* 0x000fe20000010000 */
[----:B------:R-:W-:Y:S01]  /*3c20*/  @P3 IMAD.IADD R9, R7, 0x1, R9 ;  /* 0x0000000107093824 */ /* 0x000fe200078e0209 */
[----:B------:R-:W-:-:S04]  /*3c30*/  @P3 LEA R8, P0, R6, UR4, 0x2 ;  /* 0x0000000406083c11 */ /* 0x000fc8000f8010ff */
[----:B------:R-:W-:Y:S01]  /*3c40*/  @P3 LEA.HI.X R9, R6, UR5, R9, 0x2, P0 ;  /* 0x0000000506093c11 */ /* 0x000fe200080f1409 */
[----:B------:R-:W-:Y:S01]  /*3c50*/  VIADD R242, R220, 0x20 ;  /* 0x00000020dcf27836 */ /* 0x000fe20000000000 */
[----:B------:R-:W-:Y:S01]  /*3c60*/  LEA.HI R0, R24, R41, RZ, 0x4 ;  /* 0x0000002918007211 */ /* 0x000fe200078f20ff */
[----:B------:R-:W-:Y:S01]  /*3c70*/  IMAD R228, R227, 0x30, RZ ;  /* 0x00000030e3e47824 */ /* 0x000fe200078e02ff */
[----:B------:R-:W-:Y:S01]  /*3c80*/  IADD3 R25, -R192, 0x80, R25 ;  /* 0x00000080c0197810 */ /* 0x000fe20007ffe119 */
[----:B------:R-:W-:Y:S01]  /*3c90*/  IMAD.MOV R226, RZ, RZ, -R226 ;  /* 0x000000ffffe27224 */ /* 0x000fe200078e0ae2 */
[----:B------:R-:W-:Y:S01]  /*3ca0*/  SEL R169, R169, R178, !P1 ;  /* 0x000000b2a9a97207 */ /* 0x000fe20004800000 */
[----:B------:R-:W-:Y:S01]  /*3cb0*/  IMAD.SHL.U32 R240, R241, 0x4, RZ ;  /* 0x00000004f1f07824 */ /* 0x000fe200078e00ff */
[----:B------:R-:W-:Y:S01]  /*3cc0*/  SEL R170, R170, R179, !P1 ;  /* 0x000000b3aaaa7207 */ /* 0x000fe20004800000 */
[----:B------:R-:W-:Y:S01]  /*3cd0*/  IMAD R177, R182, 0x2, R181 ;  /* 0x00000002b6b17824 */ /* 0x000fe200078e02b5 */
[----:B------:R-:W-:-:S02]  /*3ce0*/  CS2R R84, SRZ ;  /* 0x0000000000547805 */ /* 0x000fc4000001ff00 */
[----:B------:R-:W-:Y:S02]  /*3cf0*/  CS2R R78, SRZ ;  /* 0x00000000004e7805 */ /* 0x000fe4000001ff00 */
[----:B------:R-:W-:Y:S02]  /*3d00*/  CS2R R76, SRZ ;  /* 0x00000000004c7805 */ /* 0x000fe4000001ff00 */
[----:B------:R-:W-:Y:S02]  /*3d10*/  CS2R R82, SRZ ;  /* 0x0000000000527805 */ /* 0x000fe4000001ff00 */
[----:B------:R-:W-:Y:S01]  /*3d20*/  CS2R R80, SRZ ;  /* 0x0000000000507805 */ /* 0x000fe2000001ff00 */
[----:B-1----:R-:W1:Y:S01]  /*3d30*/  @P3 LDC R4, c[0x0][0x2e8] ;  /* 0x0000ba00ff043b82 */ /* 0x002e620000000800 */
[----:B------:R-:W-:Y:S02]  /*3d40*/  CS2R R74, SRZ ;  /* 0x00000000004a7805 */ /* 0x000fe4000001ff00 */
[----:B------:R-:W-:Y:S01]  /*3d50*/  CS2R R72, SRZ ;  /* 0x0000000000487805 */ /* 0x000fe2000001ff00 */
[----:B------:R-:W4:Y:S01]  /*3d60*/  @P3 LDG.E R8, desc[UR12][R8.64] ;  /* 0x0000000c08083981 */ /* 0x000f22000c1e1900 */
[----:B------:R-:W-:-:S02]  /*3d70*/  LOP3.LUT R0, R0, 0xfffffff0, RZ, 0xc0, !PT ;  /* 0xfffffff000007812 */ /* 0x000fc400078ec0ff */
[----:B------:R-:W-:Y:S02]  /*3d80*/  CS2R R70, SRZ ;  /* 0x0000000000467805 */ /* 0x000fe4000001ff00 */
[----:B------:R-:W-:Y:S01]  /*3d90*/  CS2R R68, SRZ ;  /* 0x0000000000447805 */ /* 0x000fe2000001ff00 */
[----:B------:R1:W1:Y:S01]  /*3da0*/  LDSM.16.M88.4 R136, [R140+0xa000] ;  /* 0x00a000008c88783b */ /* 0x0002620000000200 */
[----:B------:R-:W-:Y:S02]  /*3db0*/  CS2R R62, SRZ ;  /* 0x00000000003e7805 */ /* 0x000fe4000001ff00 */
[----:B------:R-:W-:Y:S02]  /*3dc0*/  CS2R R60, SRZ ;  /* 0x00000000003c7805 */ /* 0x000fe4000001ff00 */
[----:B------:R-:W-:Y:S01]  /*3dd0*/  CS2R R66, SRZ ;  /* 0x0000000000427805 */ /* 0x000fe2000001ff00 */
[----:B------:R-:W1:Y:S01]  /*3de0*/  LDSM.16.M88.4 R140, [R140+0xa800] ;  /* 0x00a800008c8c783b */ /* 0x000e620000000200 */
[----:B------:R-:W-:-:S02]  /*3df0*/  CS2R R64, SRZ ;  /* 0x0000000000407805 */ /* 0x000fc4000001ff00 */
[----:B------:R-:W-:Y:S02]  /*3e00*/  CS2R R58, SRZ ;  /* 0x00000000003a7805 */ /* 0x000fe4000001ff00 */
[----:B------:R-:W-:Y:S01]  /*3e10*/  CS2R R56, SRZ ;  /* 0x0000000000387805 */ /* 0x000fe2000001ff00 */
[----:B------:R1:W2:Y:S01]  /*3e20*/  LDSM.16.M88.4 R144, [R175] ;  /* 0x00000000af90783b */ /* 0x0002a20000000200 */
[----:B------:R-:W-:Y:S02]  /*3e30*/  CS2R R54, SRZ ;  /* 0x0000000000367805 */ /* 0x000fe4000001ff00 */
[----:B------:R-:W-:Y:S02]  /*3e40*/  CS2R R52, SRZ ;  /* 0x0000000000347805 */ /* 0x000fe4000001ff00 */
[----:B------:R-:W-:Y:S01]  /*3e50*/  CS2R R46, SRZ ;  /* 0x00000000002e7805 */ /* 0x000fe2000001ff00 */
[----:B------:R1:W2:Y:S01]  /*3e60*/  LDSM.16.M88.4 R148, [R175+0x800] ;  /* 0x00080000af94783b */ /* 0x0002a20000000200 */
        /* <DEDUP_REMOVED lines=8> */
[----:B------:R-:W-:Y:S01]  /*3ef0*/  IMAD.MOV.U32 R202, RZ, RZ, R189 ;  /* 0x000000ffffca7224 */ /* 0x000fe200078e00bd */
[----:B------:R-:W-:Y:S01]  /*3f00*/  SHF.L.U64.HI R239, R241, 0x2, R12 ;  /* 0x00000002f1ef7819 */ /* 0x000fe2000001020c */
[----:B------:R-:W-:Y:S01]  /*3f10*/  ULDC UR6, c[0x0][0x2ec] ;  /* 0x0000bb0000067ab9 */ /* 0x000fe20000000800 */
[----:B------:R2:W2:Y:S04]  /*3f20*/  LDSM.16.M88.4 R160, [R174] ;  /* 0x00000000aea0783b */ /* 0x0004a80000000200 */
[----:B------:R2:W2:Y:S01]  /*3f30*/  LDSM.16.M88.4 R164, [R174+0x800] ;  /* 0x00080000aea4783b */ /* 0x0004a20000000200 */
[----:B------:R-:W-:Y:S01]  /*3f40*/  IMAD.IADD R0, R41, 0x1, -R0 ;  /* 0x0000000129007824 */ /* 0x000fe200078e0a00 */
[----:B------:R-:W-:Y:S01]  /*3f50*/  ULDC UR4, c[0x0][0x2d0] ;  /* 0x0000b40000047ab9 */ /* 0x000fe20000000800 */
[----:B------:R-:W-:-:S03]  /*3f60*/  ULDC UR5, c[0x0][0x398] ;  /* 0x0000e60000057ab9 */ /* 0x000fc60000000800 */
[----:B------:R-:W-:-:S04]  /*3f70*/  SHF.R.S32.HI R2, RZ, 0x1f, R0 ;  /* 0x0000001fff027819 */ /* 0x000fc80000011400 */
[----:B------:R-:W-:Y:S01]  /*3f80*/  LEA.HI R2, R2, R0, RZ, 0x3 ;  /* 0x0000000002027211 */ /* 0x000fe200078f18ff */
[----:B-1----:R-:W4:Y:S03]  /*3f90*/  @P3 MUFU.RCP R4, R4 ;  /* 0x0000000400043308 */ /* 0x002f260000001000 */
[----:B------:R-:W-:Y:S01]  /*3fa0*/  LOP3.LUT R2, R2, 0xfffffff8, RZ, 0xc0, !PT ;  /* 0xfffffff802027812 */ /* 0x000fe200078ec0ff */
[----:B------:R-:W-:-:S04]  /*3fb0*/  IMAD.IADD R251, R219, 0x1, R242 ;  /* 0x00000001dbfb7824 */ /* 0x000fc800078e02f2 */
[----:B------:R-:W-:Y:S02]  /*3fc0*/  IMAD.IADD R0, R0, 0x1, -R2 ;  /* 0x0000000100007824 */ /* 0x000fe400078e0a02 */
[----:B------:R-:W-:-:S03]  /*3fd0*/  IMAD.IADD R224, R219, 0x1, R251 ;  /* 0x00000001dbe07824 */ /* 0x000fc600078e02fb */
[C---:B------:R-:W-:Y:S01]  /*3fe0*/  LOP3.LUT P0, RZ, R0.reuse, 0x2, RZ, 0xc0, !PT ;  /* 0x0000000200ff7812 */ /* 0x040fe2000780c0ff */
[C---:B------:R-:W-:Y:S01]  /*3ff0*/  IMAD.IADD R223, R219.reuse, 0x1, R224 ;  /* 0x00000001dbdf7824 */ /* 0x040fe200078e02e0 */
[----:B------:R-:W-:Y:S02]  /*4000*/  LOP3.LUT P2, RZ, R0, 0x4, RZ, 0xc0, !PT ;  /* 0x0000000400ff7812 */ /* 0x000fe4000784c0ff */
[----:B------:R-:W-:Y:S01]  /*4010*/  SEL R176, R176, 0xffffffe0, !P0 ;  /* 0xffffffe0b0b07807 */ /* 0x000fe20004000000 */
[----:B------:R-:W-:Y:S01]  /*4020*/  IMAD.IADD R222, R219, 0x1, R223 ;  /* 0x00000001dbde7824 */ /* 0x000fe200078e02df */
[----:B------:R-:W-:Y:S01]  /*4030*/  CS2R R40, SRZ ;  /* 0x0000000000287805 */ /* 0x000fe2000001ff00 */
[----:B------:R-:W-:Y:S01]  /*4040*/  IMAD R227, R227, 0x38, RZ ;  /* 0x00000038e3e37824 */ /* 0x000fe200078e02ff */
[----:B------:R-:W-:Y:S01]  /*4050*/  SEL R168, R168, 0xffffffc0, !P2 ;  /* 0xffffffc0a8a87807 */ /* 0x000fe20005000000 */
[----:B------:R-:W-:Y:S02]  /*4060*/  VIADD R238, R25, -UR10 ;  /* 0x8000000a19ee7c36 */ /* 0x000fe40008000000 */
[----:B------:R-:W-:-:S02]  /*4070*/  IMAD R169, R169, 0x2, R181 ;  /* 0x00000002a9a97824 */ /* 0x000fc400078e02b5 */
[----:B------:R-:W-:Y:S02]  /*4080*/  IMAD R170, R170, 0x2, R181 ;  /* 0x00000002aaaa7824 */ /* 0x000fe400078e02b5 */
[----:B------:R-:W-:Y:S02]  /*4090*/  IMAD.IADD R225, R219, 0x1, R222 ;  /* 0x00000001dbe17824 */ /* 0x000fe400078e02de */
[----:B------:R-:W-:Y:S02]  /*40a0*/  IMAD.IADD R171, R172, 0x1, R176 ;  /* 0x00000001acab7824 */ /* 0x000fe400078e02b0 */
[----:B--2---:R-:W-:-:S05]  /*40b0*/  IMAD R188, R236, 0x80, R13 ;  /* 0x00000080ecbc7824 */ /* 0x004fca00078e020d */
[----:B------:R-:W-:-:S05]  /*40c0*/  IADD3 R0, -R214, R241, -R188 ;  /* 0x000000f1d6007210 */ /* 0x000fca0007ffe9bc */
[----:B------:R-:W-:Y:S02]  /*40d0*/  IMAD.IADD R237, R0, 0x1, R192 ;  /* 0x0000000100ed7824 */ /* 0x000fe400078e02c0 */
[----:B---34-:R-:W-:-:S07]  /*40e0*/  @P3 FMUL.FTZ R183, R8, R4 ;  /* 0x0000000408b73220 */ /* 0x018fce0000410000 */
.L_x_368:
[----:B------:R-:W0:Y:S01]  /*40f0*/  LDGDEPBAR ;  /* 0x00000000000079af */ /* 0x000e220000000000 */
[----:B------:R-:W-:Y:S01]  /*4100*/  IADD3 R4, P0, R240, R218, RZ ;  /* 0x000000daf0047210 */ /* 0x000fe20007f1e0ff */
[C---:B------:R-:W-:Y:S02]  /*4110*/  IMAD.IADD R0, R170.reuse, 0x1, R176 ;  /* 0x00000001aa007824 */ /* 0x040fe400078e02b0 */
[--C-:B------:R-:W-:Y:S02]  /*4120*/  IMAD.IADD R128, R170, 0x1, R168.reuse ;  /* 0x00000001aa807824 */ /* 0x100fe400078e02a8 */
[----:B------:R-:W-:Y:S01]  /*4130*/  IMAD.X R5, R239, 0x1, R217, P0 ;  /* 0x00000001ef057824 */ /* 0x000fe200000e06d9 */
[----:B------:R-:W-:Y:S04]  /*4140*/  DEPBAR.LE SB0, 0x0 ;  /* 0x000080000000791a */ /* 0x000fe80000000000 */
[----:B------:R-:W-:Y:S06]  /*4150*/  BAR.SYNC.DEFER_BLOCKING 0x0 ;  /* 0x0000000000007b1d */ /* 0x000fec0000010000 */
[----:B-----5:R-:W5:Y:S04]  /*4160*/  LDG.E R186, desc[UR12][R4.64] ;  /* 0x0000000c04ba7981 */ /* 0x020f68000c1e1900 */
[----:B------:R-:W5:Y:S04]  /*4170*/  LDG.E R187, desc[UR12][R4.64+0x20] ;  /* 0x0000200c04bb7981 */ /* 0x000f68000c1e1900 */
[----:B------:R-:W5:Y:S04]  /*4180*/  LDG.E R185, desc[UR12][R4.64+0x80] ;  /* 0x0000800c04b97981 */ /* 0x000f68000c1e1900 */
[----:B------:R1:W5:Y:S04]  /*4190*/  LDG.E R184, desc[UR12][R4.64+0xa0] ;  /* 0x0000a00c04b87981 */ /* 0x000368000c1e1900 */
        /* <DEDUP_REMOVED lines=16> */
[----:B------:R-:W3:Y:S05]  /*42a0*/  LDSM.16.M88.4 R128, [R128+0x1000] ;  /* 0x001000008080783b */ /* 0x000eea0000000200 */
[-C--:B------:R-:W-:Y:S03]  /*42b0*/  HMMA.16816.F32.BF16 R28, R28, R102.reuse, RZ ;  /* 0x000000661c1c723c */ /* 0x080fe600000418ff */
[----:B------:R-:W3:Y:S03]  /*42c0*/  LDSM.16.M88.4 R132, [R173+-0x3800] ;  /* 0xffc80000ad84783b */ /* 0x000ee60000000200 */
[----:B------:R-:W-:Y:S06]  /*42d0*/  HMMA.16816.F32.BF16 R32, R32, R102, RZ ;  /* 0x000000662020723c */ /* 0x000fec00000418ff */
[-C--:B----4-:R-:W-:Y:S06]  /*42e0*/  HMMA.16816.F32.BF16 R4, R104, R108.reuse, R4 ;  /* 0x0000006c6804723c */ /* 0x090fec0000041804 */
[C---:B-1----:R-:W-:Y:S06]  /*42f0*/  HMMA.16816.F32.BF16 R8, R112.reuse, R108, R8 ;  /* 0x0000006c7008723c */ /* 0x042fec0000041808 */
[-C--:B------:R-:W-:Y:S05]  /*4300*/  HMMA.16816.F32.BF16 R12, R112, R110.reuse, R12 ;  /* 0x0000006e700c723c */ /* 0x080fea000004180c */
[----:B------:R-:W-:Y:S01]  /*4310*/  IMAD.IADD R108, R0, 0x1, R168 ;  /* 0x00000001006c7824 */ /* 0x000fe200078e02a8 */
[C---:B------:R-:W-:Y:S04]  /*4320*/  HMMA.16816.F32.BF16 R16, R104.reuse, R110, R16 ;  /* 0x0000006e6810723c */ /* 0x040fe80000041810 */
[----:B------:R-:W-:Y:S02]  /*4330*/  LDSM.16.M88.4 R100, [R108] ;  /* 0x000000006c64783b */ /* 0x000fe40000000200 */
[-C--:B--2---:R-:W-:Y:S06]  /*4340*/  HMMA.16816.F32.BF16 R20, R104, R116.reuse, R20 ;  /* 0x000000746814723c */ /* 0x084fec0000041814 */
[C---:B------:R-:W-:Y:S01]  /*4350*/  HMMA.16816.F32.BF16 R24, R112.reuse, R116, R24 ;  /* 0x000000747018723c */ /* 0x040fe20000041818 */
[----:B------:R-:W-:Y:S05]  /*4360*/  LDSM.16.M88.4 R108, [R108+0x1000] ;  /* 0x001000006c6c783b */ /* 0x000fea0000000200 */
[-C--:B------:R-:W-:Y:S03]  /*4370*/  HMMA.16816.F32.BF16 R28, R112, R118.reuse, R28 ;  /* 0x00000076701c723c */ /* 0x080fe6000004181c */
[----:B------:R-:W-:Y:S03]  /*4380*/  LDSM.16.M88.4 R112, [R174+-0x3800] ;  /* 0xffc80000ae70783b */ /* 0x000fe60000000200 */
[----:B------:R-:W-:Y:S05]  /*4390*/  HMMA.16816.F32.BF16 R32, R104, R118, R32 ;  /* 0x000000766820723c */ /* 0x000fea0000041820 */
[----:B------:R-:W1:Y:S01]  /*43a0*/  LDSM.16.M88.4 R104, [R174+-0x4000] ;  /* 0xffc00000ae68783b */ /* 0x000e620000000200 */
[-C--:B------:R-:W-:Y:S06]  /*43b0*/  HMMA.16816.F32.BF16 R4, R120, R124.reuse, R4 ;  /* 0x0000007c7804723c */ /* 0x080fec0000041804 */
[C---:B---3--:R-:W-:Y:S06]  /*43c0*/  HMMA.16816.F32.BF16 R8, R128.reuse, R124, R8 ;  /* 0x0000007c8008723c */ /* 0x048fec0000041808 */
[-C--:B------:R-:W-:Y:S05]  /*43d0*/  HMMA.16816.F32.BF16 R12, R128, R126.reuse, R12 ;  /* 0x0000007e800c723c */ /* 0x080fea000004180c */
[----:B------:R-:W-:Y:S01]  /*43e0*/  IMAD.SHL.U32 R124, R193, 0x40, RZ ;  /* 0x00000040c17c7824 */ /* 0x000fe200078e00ff */
[C---:B------:R-:W-:Y:S05]  /*43f0*/  HMMA.16816.F32.BF16 R16, R120.reuse, R126, R16 ;  /* 0x0000007e7810723c */ /* 0x040fea0000041810 */
[----:B------:R-:W-:Y:S01]  /*4400*/  IMAD.IADD R2, R237, 0x1, R124 ;  /* 0x00000001ed027824 */ /* 0x000fe200078e027c */
[-C--:B------:R-:W-:Y:S05]  /*4410*/  HMMA.16816.F32.BF16 R20, R120, R132.reuse, R20 ;  /* 0x000000847814723c */ /* 0x080fea0000041814 */
[----:B------:R-:W-:Y:S01]  /*4420*/  VIADD R0, R2, 0x27 ;  /* 0x0000002702007836 */ /* 0x000fe20000000000 */
[C---:B------:R-:W-:Y:S04]  /*4430*/  HMMA.16816.F32.BF16 R24, R128.reuse, R132, R24 ;  /* 0x000000848018723c */ /* 0x040fe80000041818 */
[----:B------:R-:W-:Y:S01]  /*4440*/  ISETP.GE.AND P0, PT, R0, RZ, PT ;  /* 0x000000ff0000720c */ /* 0x000fe20003f06270 */
[C---:B------:R-:W-:Y:S01]  /*4450*/  VIADD R119, R2.reuse, 0xffffffff ;  /* 0xffffffff02777836 */ /* 0x040fe20000000000 */
[-C--:B------:R-:W-:Y:S04]  /*4460*/  HMMA.16816.F32.BF16 R28, R128, R134.reuse, R28 ;  /* 0x00000086801c723c */ /* 0x080fe8000004181c */
[----:B------:R-:W-:Y:S01]  /*4470*/  ISETP.GE.AND P5, PT, R119, RZ, PT ;  /* 0x000000ff7700720c */ /* 0x000fe20003fa6270 */
[----:B------:R-:W-:Y:S01]  /*4480*/  VIADD R118, R2, 0x8 ;  /* 0x0000000802767836 */ /* 0x000fe20000000000 */
[----:B------:R-:W-:Y:S04]  /*4490*/  HMMA.16816.F32.BF16 R32, R120, R134, R32 ;  /* 0x000000867820723c */ /* 0x000fe80000041820 */
[----:B------:R-:W-:Y:S01]  /*44a0*/  ISETP.GE.AND P4, PT, R118, RZ, PT ;  /* 0x000000ff7600720c */ /* 0x000fe20003f86270 */
[C---:B------:R-:W-:Y:S01]  /*44b0*/  VIADD R117, R2.reuse, 0x7 ;  /* 0x0000000702757836 */ /* 0x040fe20000000000 */
[C---:B------:R-:W-:Y:S01]  /*44c0*/  @!P0 IADD3 R0, -R2.reuse, -0x27, RZ ;  /* 0xffffffd902008810 */ /* 0x040fe20007ffe1ff */
[-C--:B-1----:R-:W-:Y:S05]  /*44d0*/  HMMA.16816.F32.BF16 R4, R100, R104.reuse, R4 ;  /* 0x000000686404723c */ /* 0x082fea0000041804 */
[----:B------:R-:W-:Y:S01]  /*44e0*/  ISETP.GE.AND P3, PT, R117, RZ, PT ;  /* 0x000000ff7500720c */ /* 0x000fe20003f66270 */
[C---:B------:R-:W-:Y:S05]  /*44f0*/  HMMA.16816.F32.BF16 R8, R108.reuse, R104, R8 ;  /* 0x000000686c08723c */ /* 0x040fea0000041808 */
[C---:B------:R-:W-:Y:S01]  /*4500*/  IADD3 R120, R2.reuse, 0x1f, RZ ;  /* 0x0000001f02787810 */ /* 0x040fe20007ffe0ff */
[C---:B------:R-:W-:Y:S01]  /*4510*/  VIADD R116, R2.reuse, 0x28 ;  /* 0x0000002802747836 */ /* 0x040fe20000000000 */
[----:B------:R-:W-:Y:S01]  /*4520*/  @!P5 IADD3 R119, -R2, 0x1, RZ ;  /* 0x000000010277d810 */ /* 0x000fe20007ffe1ff */
[-C--:B------:R-:W-:Y:S03]  /*4530*/  HMMA.16816.F32.BF16 R12, R108, R106.reuse, R12 ;  /* 0x0000006a6c0c723c */ /* 0x080fe6000004180c */
[----:B------:R-:W-:Y:S01]  /*4540*/  ISETP.GE.AND P1, PT, R116, RZ, PT ;  /* 0x000000ff7400720c */ /* 0x000fe20003f26270 */
[C---:B------:R-:W-:Y:S01]  /*4550*/  VIADD R125, R2.reuse, 0xfffffff7 ;  /* 0xfffffff7027d7836 */ /* 0x040fe20000000000 */
[C---:B------:R-:W-:Y:S01]  /*4560*/  @!P4 IADD3 R118, -R2.reuse, -0x8, RZ ;  /* 0xfffffff80276c810 */ /* 0x040fe20007ffe1ff */
[C---:B------:R-:W-:Y:S04]  /*4570*/  HMMA.16816.F32.BF16 R16, R100.reuse, R106, R16 ;  /* 0x0000006a6410723c */ /* 0x040fe80000041810 */
[----:B------:R-:W-:Y:S01]  /*4580*/  ISETP.GE.AND P0, PT, R125, RZ, PT ;  /* 0x000000ff7d00720c */ /* 0x000fe20003f06270 */
[C---:B------:R-:W-:Y:S01]  /*4590*/  VIADD R121, R2.reuse, 0x20 ;  /* 0x0000002002797836 */ /* 0x040fe20000000000 */
[C---:B------:R-:W-:Y:S01]  /*45a0*/  @!P3 IADD3 R117, -R2.reuse, -0x7, RZ ;  /* 0xfffffff90275b810 */ /* 0x040fe20007ffe1ff */
[----:B------:R-:W-:Y:S01]  /*45b0*/  VIADD R123, R2, 0x18 ;  /* 0x00000018027b7836 */ /* 0x000fe20000000000 */
[----:B------:R-:W-:Y:S01]  /*45c0*/  ISETP.GE.AND P5, PT, R120, RZ, PT ;  /* 0x000000ff7800720c */ /* 0x000fe20003fa6270 */
[-C--:B------:R-:W-:Y:S03]  /*45d0*/  HMMA.16816.F32.BF16 R20, R100, R112.reuse, R20 ;  /* 0x000000706414723c */ /* 0x080fe60000041814 */
[C---:B------:R-:W-:Y:S01]  /*45e0*/  @!P1 IADD3 R116, -R2.reuse, -0x28, RZ ;  /* 0xffffffd802749810 */ /* 0x040fe20007ffe1ff */
[C---:B------:R-:W-:Y:S01]  /*45f0*/  VIADD R122, R2.reuse, 0x17 ;  /* 0x00000017027a7836 */ /* 0x040fe20000000000 */
[----:B------:R-:W-:Y:S01]  /*4600*/  ISETP.GE.AND P6, PT, R121, RZ, PT ;  /* 0x000000ff7900720c */ /* 0x000fe20003fc6270 */
[----:B------:R-:W-:Y:S01]  /*4610*/  VIADD R126, R2, 0xfffffff8 ;  /* 0xfffffff8027e7836 */ /* 0x000fe20000000000 */
[----:B------:R-:W-:Y:S01]  /*4620*/  ISETP.GE.AND P4, PT, R123, RZ, PT ;  /* 0x000000ff7b00720c */ /* 0x000fe20003f86270 */
[C---:B------:R-:W-:Y:S04]  /*4630*/  HMMA.16816.F32.BF16 R24, R108.reuse, R112, R24 ;  /* 0x000000706c18723c */ /* 0x040fe80000041818 */
[----:B------:R-:W-:Y:S01]  /*4640*/  ISETP.GE.AND P3, PT, R122, RZ, PT ;  /* 0x000000ff7a00720c */ /* 0x000fe20003f66270 */
[----:B------:R-:W-:Y:S01]  /*4650*/  VIADD R131, R2, 0xffffffe7 ;  /* 0xffffffe702837836 */ /* 0x000fe20000000000 */
[----:B------:R-:W-:Y:S01]  /*4660*/  ISETP.GE.AND P1, PT, R126, RZ, PT ;  /* 0x000000ff7e00720c */ /* 0x000fe20003f26270 */
[C---:B------:R-:W-:Y:S01]  /*4670*/  VIADD R127, R2.reuse, 0xfffffff0 ;  /* 0xfffffff0027f7836 */ /* 0x040fe20000000000 */
[C---:B------:R-:W-:Y:S01]  /*4680*/  @!P0 IADD3 R125, -R2.reuse, 0x9, RZ ;  /* 0x00000009027d8810 */ /* 0x040fe20007ffe1ff */
[-C--:B------:R-:W-:Y:S03]  /*4690*/  HMMA.16816.F32.BF16 R28, R108, R114.reuse, R28 ;  /* 0x000000726c1c723c */ /* 0x080fe6000004181c */
[C---:B------:R-:W-:Y:S01]  /*46a0*/  IADD3 R129, R2.reuse, 0x10, RZ ;  /* 0x0000001002817810 */ /* 0x040fe20007ffe0ff */
[C---:B------:R-:W-:Y:S01]  /*46b0*/  VIADD R128, R2.reuse, 0xffffffef ;  /* 0xffffffef02807836 */ /* 0x040fe20000000000 */
[----:B------:R-:W-:Y:S01]  /*46c0*/  ISETP.GE.AND P0, PT, R131, RZ, PT ;  /* 0x000000ff8300720c */ /* 0x000fe20003f06270 */
[C---:B------:R-:W-:Y:S01]  /*46d0*/  VIADD R130, R2.reuse, 0xf ;  /* 0x0000000f02827836 */ /* 0x040fe20000000000 */
[C---:B------:R-:W-:Y:S01]  /*46e0*/  @!P6 IADD3 R121, -R2.reuse, -0x20, RZ ;  /* 0xffffffe00279e810 */ /* 0x040fe20007ffe1ff */
[C---:B------:R-:W-:Y:S01]  /*46f0*/  VIADD R132, R2.reuse, 0xffffffe8 ;  /* 0xffffffe802847836 */ /* 0x040fe20000000000 */
[----:B------:R-:W-:Y:S01]  /*4700*/  ISETP.GE.AND P6, PT, R127, RZ, PT ;  /* 0x000000ff7f00720c */ /* 0x000fe20003fc6270 */
[----:B------:R-:W-:Y:S01]  /*4710*/  HMMA.16816.F32.BF16 R32, R100, R114, R32 ;  /* 0x000000726420723c */ /* 0x000fe20000041820 */
[----:B------:R-:W1:Y:S03]  /*4720*/  LDC R103, c[0x0][0x394] ;  /* 0x0000e500ff677b82 */ /* 0x000e660000000800 */
[C---:B------:R-:W-:Y:S02]  /*4730*/  @!P5 IADD3 R120, -R2.reuse, -0x1f, RZ ;  /* 0xffffffe10278d810 */ /* 0x040fe40007ffe1ff */
[C---:B------:R-:W-:Y:S02]  /*4740*/  @!P4 IADD3 R123, -R2.reuse, -0x18, RZ ;  /* 0xffffffe8027bc810 */ /* 0x040fe40007ffe1ff */
[----:B------:R-:W-:Y:S02]  /*4750*/  @!P3 IADD3 R122, -R2, -0x17, RZ ;  /* 0xffffffe9027ab810 */ /* 0x000fe40007ffe1ff */
[----:B------:R-:W-:Y:S02]  /*4760*/  ISETP.GE.AND P5, PT, R128, RZ, PT ;  /* 0x000000ff8000720c */ /* 0x000fe40003fa6270 */
[----:B------:R-:W-:Y:S02]  /*4770*/  @!P1 IADD3 R126, -R2, 0x8, RZ ;  /* 0x00000008027e9810 */ /* 0x000fe40007ffe1ff */
[----:B------:R-:W-:Y:S02]  /*4780*/  ISETP.GE.AND P4, PT, R129, RZ, PT ;  /* 0x000000ff8100720c */ /* 0x000fe40003f86270 */
[----:B------:R-:W-:Y:S02]  /*4790*/  ISETP.GE.AND P3, PT, R130, RZ, PT ;  /* 0x000000ff8200720c */ /* 0x000fe40003f66270 */
[----:B------:R-:W-:Y:S02]  /*47a0*/  ISETP.GE.AND P1, PT, R132, RZ, PT ;  /* 0x000000ff8400720c */ /* 0x000fe40003f26270 */
[----:B------:R-:W-:Y:S02]  /*47b0*/  @!P0 IADD3 R131, -R2, 0x19, RZ ;  /* 0x0000001902838810 */ /* 0x000fe40007ffe1ff */
[----:B------:R-:W-:Y:S02]  /*47c0*/  IABS R104, R2 ;  /* 0x0000000200687213 */ /* 0x000fe40000000000 */
[----:B------:R-:W-:Y:S02]  /*47d0*/  ISETP.GE.AND P0, PT, R124, R238, PT ;  /* 0x000000ee7c00720c */ /* 0x000fe40003f06270 */
[C---:B------:R-:W-:Y:S02]  /*47e0*/  @!P6 IADD3 R127, -R2.reuse, 0x10, RZ ;  /* 0x00000010027fe810 */ /* 0x040fe40007ffe1ff */
[C---:B------:R-:W-:Y:S02]  /*47f0*/  @!P5 IADD3 R128, -R2.reuse, 0x11, RZ ;  /* 0x000000110280d810 */ /* 0x040fe40007ffe1ff */
[C---:B------:R-:W-:Y:S02]  /*4800*/  @!P4 IADD3 R129, -R2.reuse, -0x10, RZ ;  /* 0xfffffff00281c810 */ /* 0x040fe40007ffe1ff */
[C---:B------:R-:W-:Y:S02]  /*4810*/  @!P3 IADD3 R130, -R2.reuse, -0xf, RZ ;  /* 0xfffffff10282b810 */ /* 0x040fe40007ffe1ff */
[----:B------:R-:W-:Y:S02]  /*4820*/  @!P1 IADD3 R132, -R2, 0x18, RZ ;  /* 0x0000001802849810 */ /* 0x000fe40007ffe1ff */
[----:B------:R-:W-:Y:S02]  /*4830*/  I2FP.F32.S32 R2, R104 ;  /* 0x0000006800027245 */ /* 0x000fe40000201400 */
[----:B------:R-:W-:Y:S02]  /*4840*/  I2FP.F32.S32 R0, R0 ;  /* 0x0000000000007245 */ /* 0x000fe40000201400 */
[----:B------:R-:W-:Y:S01]  /*4850*/  I2FP.F32.S32 R121, R121 ;  /* 0x0000007900797245 */ /* 0x000fe20000201400 */
[-C--:B------:R-:W-:Y:S01]  /*4860*/  FFMA.FTZ R4, R2, -R183.reuse, R4 ;  /* 0x800000b702047223 */ /* 0x080fe20000010004 */
[----:B------:R-:W-:Y:S01]  /*4870*/  I2FP.F32.S32 R120, R120 ;  /* 0x0000007800787245 */ /* 0x000fe20000201400 */
[-C--:B------:R-:W-:Y:S01]  /*4880*/  FFMA.FTZ R11, R0, -R183.reuse, R11 ;  /* 0x800000b7000b7223 */ /* 0x080fe2000001000b */
[----:B------:R-:W-:Y:S01]  /*4890*/  FFMA.FTZ R18, R2, -R183, R18 ;  /* 0x800000b702127223 */ /* 0x000fe20000010012 */
[----:B------:R-:W-:Y:S01]  /*48a0*/  I2FP.F32.S32 R119, R119 ;  /* 0x0000007700777245 */ /* 0x000fe20000201400 */
[CC--:B------:R-:W-:Y:S01]  /*48b0*/  FFMA.FTZ R8, R121.reuse, -R183.reuse, R8 ;  /* 0x800000b779087223 */ /* 0x0c0fe20000010008 */
[----:B------:R-:W-:Y:S01]  /*48c0*/  I2FP.F32.S32 R118, R118 ;  /* 0x0000007600767245 */ /* 0x000fe20000201400 */
[C---:B------:R-:W-:Y:S01]  /*48d0*/  FFMA.FTZ R9, R120.reuse, -R183, R9 ;  /* 0x800000b778097223 */ /* 0x040fe20000010009 */
[----:B------:R-:W-:Y:S01]  /*48e0*/  I2FP.F32.S32 R117, R117 ;  /* 0x0000007500757245 */ /* 0x000fe20000201400 */
[-C--:B------:R-:W-:Y:S01]  /*48f0*/  FFMA.FTZ R14, R121, -R183.reuse, R14 ;  /* 0x800000b7790e7223 */ /* 0x080fe2000001000e */
[----:B------:R-:W-:Y:S01]  /*4900*/  I2FP.F32.S32 R116, R116 ;  /* 0x0000007400747245 */ /* 0x000fe20000201400 */
[----:B------:R-:W-:Y:S01]  /*4910*/  FFMA.FTZ R15, R120, -R183, R15 ;  /* 0x800000b7780f7223 */ /* 0x000fe2000001000f */
[----:B------:R-:W-:Y:S01]  /*4920*/  I2FP.F32.S32 R123, R123 ;  /* 0x0000007b007b7245 */ /* 0x000fe20000201400 */
[-C--:B------:R-:W-:Y:S01]  /*4930*/  FFMA.FTZ R5, R119, -R183.reuse, R5 ;  /* 0x800000b777057223 */ /* 0x080fe20000010005 */
[----:B------:R-:W-:Y:S01]  /*4940*/  I2FP.F32.S32 R122, R122 ;  /* 0x0000007a007a7245 */ /* 0x000fe20000201400 */
[-C--:B------:R-:W-:Y:S01]  /*4950*/  FFMA.FTZ R6, R118, -R183.reuse, R6 ;  /* 0x800000b776067223 */ /* 0x080fe20000010006 */
[----:B------:R-:W-:Y:S01]  /*4960*/  I2FP.F32.S32 R126, R126 ;  /* 0x0000007e007e7245 */ /* 0x000fe20000201400 */
[----:B------:R-:W-:Y:S01]  /*4970*/  FFMA.FTZ R7, R117, -R183, R7 ;  /* 0x800000b775077223 */ /* 0x000fe20000010007 */
[----:B------:R-:W-:Y:S01]  /*4980*/  I2FP.F32.S32 R125, R125 ;  /* 0x0000007d007d7245 */ /* 0x000fe20000201400 */
[----:B------:R-:W-:Y:S01]  /*4990*/  FFMA.FTZ R10, R116, -R183, R10 ;  /* 0x800000b7740a7223 */ /* 0x000fe2000001000a */
[----:B------:R-:W-:Y:S01]  /*49a0*/  I2FP.F32.S32 R100, R127 ;  /* 0x0000007f00647245 */ /* 0x000fe20000201400 */
[-C--:B------:R-:W-:Y:S01]  /*49b0*/  FFMA.FTZ R12, R123, -R183.reuse, R12 ;  /* 0x800000b77b0c7223 */ /* 0x080fe2000001000c */
[----:B------:R-:W-:Y:S01]  /*49c0*/  I2FP.F32.S32 R101, R128 ;  /* 0x0000008000657245 */ /* 0x000fe20000201400 */
[----:B------:R-:W-:Y:S01]  /*49d0*/  FFMA.FTZ R13, R122, -R183, R13 ;  /* 0x800000b77a0d7223 */ /* 0x000fe2000001000d */
[----:B------:R-:W-:Y:S01]  /*49e0*/  I2FP.F32.S32 R0, R129 ;  /* 0x0000008100007245 */ /* 0x000fe20000201400 */
[-C--:B------:R-:W-:Y:S01]  /*49f0*/  FFMA.FTZ R19, R119, -R183.reuse, R19 ;  /* 0x800000b777137223 */ /* 0x080fe20000010013 */
[----:B------:R-:W-:Y:S01]  /*4a00*/  I2FP.F32.S32 R2, R130 ;  /* 0x0000008200027245 */ /* 0x000fe20000201400 */
[CC--:B------:R-:W-:Y:S01]  /*4a10*/  FFMA.FTZ R16, R126.reuse, -R183.reuse, R16 ;  /* 0x800000b77e107223 */ /* 0x0c0fe20000010010 */
[----:B------:R-:W-:Y:S01]  /*4a20*/  I2FP.F32.S32 R132, R132 ;  /* 0x0000008400847245 */ /* 0x000fe20000201400 */
[C---:B------:R-:W-:Y:S01]  /*4a30*/  FFMA.FTZ R17, R125.reuse, -R183, R17 ;  /* 0x800000b77d117223 */ /* 0x040fe20000010011 */
[----:B------:R-:W-:Y:S01]  /*4a40*/  I2FP.F32.S32 R131, R131 ;  /* 0x0000008300837245 */ /* 0x000fe20000201400 */
[-C--:B------:R-:W-:Y:S01]  /*4a50*/  FFMA.FTZ R22, R126, -R183.reuse, R22 ;  /* 0x800000b77e167223 */ /* 0x080fe20000010016 */
        /* <DEDUP_REMOVED lines=12> */
[----:B------:R-:W-:Y:S02]  /*4b20*/  IMAD.MOV.U32 R120, RZ, RZ, R191 ;  /* 0x000000ffff787224 */ /* 0x000fe400078e00bf */
[-C--:B------:R-:W-:Y:S01]  /*4b30*/  FFMA.FTZ R35, R101, -R183.reuse, R35 ;  /* 0x800000b765237223 */ /* 0x080fe20000010023 */
[-C--:B------:R-:W-:Y:S01]  /*4b40*/  FFMA.FTZ R32, R132, -R183.reuse, R32 ;  /* 0x800000b784207223 */ /* 0x080fe20000010020 */
[----:B------:R-:W-:Y:S02]  /*4b50*/  IMAD.MOV.U32 R121, RZ, RZ, R190 ;  /* 0x000000ffff797224 */ /* 0x000fe400078e00be */
[----:B------:R-:W-:Y:S01]  /*4b60*/  FFMA.FTZ R33, R131, -R183, R33 ;  /* 0x800000b783217223 */ /* 0x000fe20000010021 */
[----:B-1----:R-:W-:Y:S06]  /*4b70*/  @!P0 BRA `(.L_x_364) ;  /* 0x0000000000288947 */ /* 0x002fec0003800000 */
[----:B------:R-:W-:Y:S01]  /*4b80*/  IADD3 R101, R124, 0x40, RZ ;  /* 0x000000407c657810 */ /* 0x000fe20007ffe0ff */
[----:B------:R-:W-:Y:S01]  /*4b90*/  IMAD.SHL.U32 R0, R236, 0x80, RZ ;  /* 0x00000080ec007824 */ /* 0x000fe200078e00ff */
[----:B------:R-:W-:Y:S03]  /*4ba0*/  MOV R103, R211 ;  /* 0x000000d300677202 */ /* 0x000fe60000000f00 */
[C---:B------:R-:W-:Y:S02]  /*4bb0*/  IMAD.IADD R2, R0.reuse, 0x1, R214 ;  /* 0x0000000100027824 */ /* 0x040fe400078e02d6 */
[----:B------:R-:W-:Y:S03]  /*4bc0*/  VIADD R100, R0, 0x80 ;  /* 0x0000008000647836 */ /* 0x000fe60000000000 */
[----:B------:R-:W-:Y:S02]  /*4bd0*/  IADD3 R0, R211, R2, -R192 ;  /* 0x00000002d3007210 */ /* 0x000fe40007ffe8c0 */
[----:B------:R-:W-:Y:S02]  /*4be0*/  ISETP.LT.AND P0, PT, R100, R192, PT ;  /* 0x000000c06400720c */ /* 0x000fe40003f01270 */
[----:B------:R-:W-:Y:S11]  /*4bf0*/  ISETP.GE.AND P1, PT, R101, R0, PT ;  /* 0x000000006500720c */ /* 0x000ff60003f26270 */
[----:B------:R-:W-:Y:S02]  /*4c00*/  @!UPT UIADD3 URZ, URZ, URZ, URZ ;  /* 0x0000003f3f3ff290 */ /* 0x000fe4000fffe03f */
[----:B------:R-:W-:Y:S05]  /*4c10*/  @!P1 BRA P0, `(.L_x_365) ;  /* 0x0000000400e89947 */ /* 0x000fea0000000000 */
.L_x_364:
[----:B------:R-:W-:Y:S01]  /*4c20*/  IADD3 R100, R192, 0x1, -R214 ;  /* 0x00000001c0647810 */ /* 0x000fe20007ffe8d6 */
[----:B------:R-:W-:Y:S01]  /*4c30*/  IMAD.IADD R2, R241, 0x1, R124 ;  /* 0x00000001f1027824 */ /* 0x000fe200078e027c */
[----:B------:R-:W-:Y:S01]  /*4c40*/  IADD3 R102, -R103, R192, -R214 ;  /* 0x000000c067667210 */ /* 0x000fe20007ffe9d6 */
[----:B------:R-:W-:Y:S02]  /*4c50*/  VIADD R110, R188, 0x1 ;  /* 0x00000001bc6e7836 */ /* 0x000fe40000000000 */
        /* <DEDUP_REMOVED lines=15> */
[----:B------:R-:W-:Y:S01]  /*4d50*/  VIADD R112, R2, 0x28 ;  /* 0x0000002802707836 */ /* 0x000fe20000000000 */
[----:B------:R-:W-:Y:S01]  /*4d60*/  FSEL R5, R5, -INF , !P6 ;  /* 0xff80000005057808 */ /* 0x000fe20007000000 */
[----:B------:R-:W-:Y:S01]  /*4d70*/  IMAD.MOV.U32 R211, RZ, RZ, R103 ;  /* 0x000000ffffd37224 */ /* 0x000fe200078e0067 */
[-C--:B------:R-:W-:Y:S02]  /*4d80*/  ISETP.GE.AND P5, PT, R109, R0.reuse, PT ;  /* 0x000000006d00720c */ /* 0x080fe40003fa6270 */
        /* <DEDUP_REMOVED lines=12> */
[-C--:B------:R-:W-:Y:S02]  /*4e50*/  ISETP.GE.OR P3, PT, R107, R101.reuse, !P3 ;  /* 0x000000656b00720c */ /* 0x080fe40005f66670 */
[-C--:B------:R-:W-:Y:S02]  /*4e60*/  ISETP.GE.OR P1, PT, R106, R101.reuse, !P1 ;  /* 0x000000656a00720c */ /* 0x080fe40004f26670 */
[-C--:B------:R-:W-:Y:S02]  /*4e70*/  ISETP.GE.OR P0, PT, R105, R101.reuse, !P0 ;  /* 0x000000656900720c */ /* 0x080fe40004706670 */
[----:B------:R-:W-:Y:S02]  /*4e80*/  ISETP.GE.OR P6, PT, R104, R101, !P6 ;  /* 0x000000656800720c */ /* 0x000fe400077c6670 */
[----:B------:R-:W-:Y:S02]  /*4e90*/  FSEL R16, R16, -INF , !P5 ;  /* 0xff80000010107808 */ /* 0x000fe40006800000 */
[----:B------:R-:W-:Y:S02]  /*4ea0*/  FSEL R17, R17, -INF , !P4 ;  /* 0xff80000011117808 */ /* 0x000fe40006000000 */
[----:B------:R-:W-:Y:S02]  /*4eb0*/  VIMNMX R0, R114, R192, PT ;  /* 0x000000c072007248 */ /* 0x000fe40003fe0100 */
[-C--:B------:R-:W-:Y:S02]  /*4ec0*/  ISETP.GE.AND P5, PT, R188, R2.reuse, PT ;  /* 0x00000002bc00720c */ /* 0x080fe40003fa6270 */
[-C--:B------:R-:W-:Y:S02]  /*4ed0*/  ISETP.GE.AND P4, PT, R110, R2.reuse, PT ;  /* 0x000000026e00720c */ /* 0x080fe40003f86270 */
[----:B------:R-:W-:Y:S02]  /*4ee0*/  FSEL R20, R20, -INF , !P3 ;  /* 0xff80000014147808 */ /* 0x000fe40005800000 */
[----:B------:R-:W-:Y:S02]  /*4ef0*/  FSEL R21, R21, -INF , !P1 ;  /* 0xff80000015157808 */ /* 0x000fe40004800000 */
[----:B------:R-:W-:Y:S02]  /*4f00*/  FSEL R32, R32, -INF , !P0 ;  /* 0xff80000020207808 */ /* 0x000fe40004000000 */
[----:B------:R-:W-:Y:S02]  /*4f10*/  FSEL R33, R33, -INF , !P6 ;  /* 0xff80000021217808 */ /* 0x000fe40007000000 */
[-C--:B------:R-:W-:Y:S02]  /*4f20*/  ISETP.GE.AND P3, PT, R109, R2.reuse, PT ;  /* 0x000000026d00720c */ /* 0x080fe40003f66270 */
[-C--:B------:R-:W-:Y:S02]  /*4f30*/  ISETP.GE.AND P1, PT, R108, R2.reuse, PT ;  /* 0x000000026c00720c */ /* 0x080fe40003f26270 */
[-C--:B------:R-:W-:Y:S02]  /*4f40*/  ISETP.GE.AND P0, PT, R107, R2.reuse, PT ;  /* 0x000000026b00720c */ /* 0x080fe40003f06270 */
[----:B------:R-:W-:Y:S02]  /*4f50*/  ISETP.GE.AND P6, PT, R106, R2, PT ;  /* 0x000000026a00720c */ /* 0x000fe40003fc6270 */
[-C--:B------:R-:W-:Y:S02]  /*4f60*/  ISETP.GE.OR P5, PT, R188, R0.reuse, !P5 ;  /* 0x00000000bc00720c */ /* 0x080fe40006fa6670 */
[-C--:B------:R-:W-:Y:S02]  /*4f70*/  ISETP.GE.OR P4, PT, R110, R0.reuse, !P4 ;  /* 0x000000006e00720c */ /* 0x080fe40006786670 */
[-C--:B------:R-:W-:Y:S02]  /*4f80*/  ISETP.GE.OR P3, PT, R109, R0.reuse, !P3 ;  /* 0x000000006d00720c */ /* 0x080fe40005f66670 */
[-C--:B------:R-:W-:Y:S02]  /*4f90*/  ISETP.GE.OR P1, PT, R108, R0.reuse, !P1 ;  /* 0x000000006c00720c */ /* 0x080fe40004f26670 */
[-C--:B------:R-:W-:Y:S02]  /*4fa0*/  ISETP.GE.OR P0, PT, R107, R0.reuse, !P0 ;  /* 0x000000006b00720c */ /* 0x080fe40004706670 */
[----:B------:R-:W-:Y:S02]  /*4fb0*/  ISETP.GE.OR P6, PT, R106, R0, !P6 ;  /* 0x000000006a00720c */ /* 0x000fe400077c6670 */
[----:B------:R-:W-:Y:S02]  /*4fc0*/  VIADDMNMX R100, R102, R111, RZ, !PT ;  /* 0x0000006f66647246 */ /* 0x000fe400078001ff */
[----:B------:R-:W-:Y:S02]  /*4fd0*/  FSEL R6, R6, -INF , !P5 ;  /* 0xff80000006067808 */ /* 0x000fe40006800000 */
[----:B------:R-:W-:Y:S02]  /*4fe0*/  FSEL R7, R7, -INF , !P4 ;  /* 0xff80000007077808 */ /* 0x000fe40006000000 */
[-C--:B------:R-:W-:Y:S02]  /*4ff0*/  ISETP.GE.AND P5, PT, R105, R2.reuse, PT ;  /* 0x000000026900720c */ /* 0x080fe40003fa6270 */
[----:B------:R-:W-:Y:S02]  /*5000*/  ISETP.GE.AND P4, PT, R104, R2, PT ;  /* 0x000000026800720c */ /* 0x000fe40003f86270 */
[----:B------:R-:W-:Y:S02]  /*5010*/  FSEL R18, R18, -INF , !P3 ;  /* 0xff80000012127808 */ /* 0x000fe40005800000 */
[----:B------:R-:W-:Y:S02]  /*5020*/  FSEL R19, R19, -INF , !P1 ;  /* 0xff80000013137808 */ /* 0x000fe40004800000 */
[----:B------:R-:W-:Y:S02]  /*5030*/  FSEL R22, R22, -INF , !P0 ;  /* 0xff80000016167808 */ /* 0x000fe40004000000 */
[----:B------:R-:W-:Y:S02]  /*5040*/  FSEL R23, R23, -INF , !P6 ;  /* 0xff80000017177808 */ /* 0x000fe40007000000 */
[----:B------:R-:W-:Y:S02]  /*5050*/  VIMNMX R2, R115, R192, PT ;  /* 0x000000c073027248 */ /* 0x000fe40003fe0100 */
[-C--:B------:R-:W-:Y:S02]  /*5060*/  ISETP.GE.AND P3, PT, R188, R100.reuse, PT ;  /* 0x00000064bc00720c */ /* 0x080fe40003f66270 */
[-C--:B------:R-:W-:Y:S02]  /*5070*/  ISETP.GE.AND P1, PT, R110, R100.reuse, PT ;  /* 0x000000646e00720c */ /* 0x080fe40003f26270 */
[-C--:B------:R-:W-:Y:S02]  /*5080*/  ISETP.GE.AND P0, PT, R109, R100.reuse, PT ;  /* 0x000000646d00720c */ /* 0x080fe40003f06270 */
[----:B------:R-:W-:Y:S02]  /*5090*/  ISETP.GE.AND P6, PT, R108, R100, PT ;  /* 0x000000646c00720c */ /* 0x000fe40003fc6270 */
[-C--:B------:R-:W-:Y:S02]  /*50a0*/  ISETP.GE.OR P5, PT, R105, R0.reuse, !P5 ;  /* 0x000000006900720c */ /* 0x080fe40006fa6670 */
[----:B------:R-:W-:Y:S02]  /*50b0*/  ISETP.GE.OR P4, PT, R104, R0, !P4 ;  /* 0x000000006800720c */ /* 0x000fe40006786670 */
[-C--:B------:R-:W-:Y:S02]  /*50c0*/  ISETP.GE.OR P3, PT, R188, R2.reuse, !P3 ;  /* 0x00000002bc00720c */ /* 0x080fe40005f66670 */
[-C--:B------:R-:W-:Y:S02]  /*50d0*/  ISETP.GE.OR P1, PT, R110, R2.reuse, !P1 ;  /* 0x000000026e00720c */ /* 0x080fe40004f26670 */
[-C--:B------:R-:W-:Y:S02]  /*50e0*/  ISETP.GE.OR P0, PT, R109, R2.reuse, !P0 ;  /* 0x000000026d00720c */ /* 0x080fe40004706670 */
[----:B------:R-:W-:Y:S02]  /*50f0*/  ISETP.GE.OR P6, PT, R108, R2, !P6 ;  /* 0x000000026c00720c */ /* 0x000fe400077c6670 */
[----:B------:R-:W-:Y:S02]  /*5100*/  VIADDMNMX R102, R102, R112, RZ, !PT ;  /* 0x0000007066667246 */ /* 0x000fe400078001ff */
[----:B------:R-:W-:Y:S02]  /*5110*/  FSEL R34, R34, -INF , !P5 ;  /* 0xff80000022227808 */ /* 0x000fe40006800000 */
[----:B------:R-:W-:Y:S02]  /*5120*/  FSEL R35, R35, -INF , !P4 ;  /* 0xff80000023237808 */ /* 0x000fe40006000000 */
        /* <DEDUP_REMOVED lines=8> */
[----:B------:R-:W-:Y:S02]  /*51b0*/  VIMNMX R0, R113, R192, PT ;  /* 0x000000c071007248 */ /* 0x000fe40003fe0100 */
[-C--:B------:R-:W-:Y:S02]  /*51c0*/  ISETP.GE.AND P0, PT, R110, R102.reuse, PT ;  /* 0x000000666e00720c */ /* 0x080fe40003f06270 */
[----:B------:R-:W-:Y:S02]  /*51d0*/  ISETP.GE.AND P6, PT, R109, R102, PT ;  /* 0x000000666d00720c */ /* 0x000fe40003fc6270 */
[-C--:B------:R-:W-:Y:S02]  /*51e0*/  ISETP.GE.OR P5, PT, R107, R2.reuse, !P5 ;  /* 0x000000026b00720c */ /* 0x080fe40006fa6670 */
[-C--:B------:R-:W-:Y:S02]  /*51f0*/  ISETP.GE.OR P4, PT, R106, R2.reuse, !P4 ;  /* 0x000000026a00720c */ /* 0x080fe40006786670 */
[-C--:B------:R-:W-:Y:S02]  /*5200*/  ISETP.GE.OR P3, PT, R105, R2.reuse, !P3 ;  /* 0x000000026900720c */ /* 0x080fe40005f66670 */
[----:B------:R-:W-:Y:S02]  /*5210*/  ISETP.GE.OR P1, PT, R104, R2, !P1 ;  /* 0x000000026800720c */ /* 0x000fe40004f26670 */
[-C--:B------:R-:W-:Y:S02]  /*5220*/  ISETP.GE.OR P0, PT, R110, R0.reuse, !P0 ;  /* 0x000000006e00720c */ /* 0x080fe40004706670 */
        /* <DEDUP_REMOVED lines=25> */
.L_x_365:
[C---:B------:R-:W-:Y:S01]  /*53c0*/  FMUL.FTZ R100, R209.reuse, 1.4426950216293334961 ;  /* 0x3fb8aa3bd1647820 */ /* 0x040fe20000410000 */
[----:B------:R-:W-:Y:S01]  /*53d0*/  FSETP.NEU.FTZ.AND P0, PT, R209, -INF , PT ;  /* 0xff800000d100780b */ /* 0x000fe20003f1d000 */
[----:B------:R-:W-:Y:S01]  /*53e0*/  FMUL.FTZ R0, R210, 1.4426950216293334961 ;  /* 0x3fb8aa3bd2007820 */ /* 0x000fe20000410000 */
        /* <DEDUP_REMOVED lines=156> */
[----:B------:R-:W-:Y:S01]  /*5db0*/  FADD.FTZ R9, -R185, R9 ;  /* 0x00000009b9097221 */ /* 0x000fe20000010100 */
        /* <DEDUP_REMOVED lines=29> */
[----:B------:R-:W-:Y:S01]  /*5f90*/  FADD.FTZ R25, -R185, R25 ;  /* 0x00000019b9197221 */ /* 0x000fe20000010100 */
[C---:B------:R-:W-:Y:S01]  /*5fa0*/  FADD.FTZ R26, -R184.reuse, R26 ;  /* 0x0000001ab81a7221 */ /* 0x040fe20000010100 */
[----:B------:R-:W-:Y:S01]  /*5fb0*/  F2FP.BF16.F32.PACK_AB R110, R7, R6 ;  /* 0x00000006076e723e */ /* 0x000fe200000010ff */
[C---:B------:R-:W-:Y:S01]  /*5fc0*/  FADD.FTZ R27, -R184.reuse, R27 ;  /* 0x0000001bb81b7221 */ /* 0x040fe20000010100 */
[----:B------:R-:W-:Y:S01]  /*5fd0*/  FADD.FTZ R28, -R185, R28 ;  /* 0x0000001cb91c7221 */ /* 0x000fe20000010100 */
[----:B------:R-:W-:Y:S01]  /*5fe0*/  F2FP.BF16.F32.PACK_AB R108, R9, R8 ;  /* 0x00000008096c723e */ /* 0x000fe200000010ff */
[----:B------:R-:W-:Y:S01]  /*5ff0*/  FADD.FTZ R29, -R185, R29 ;  /* 0x0000001db91d7221 */ /* 0x000fe20000010100 */
[C---:B------:R-:W-:Y:S01]  /*6000*/  FADD.FTZ R30, -R184.reuse, R30 ;  /* 0x0000001eb81e7221 */ /* 0x040fe20000010100 */
        /* <DEDUP_REMOVED lines=73> */
.L_x_366:
[----:B------:R-:W-:Y:S01]  /*64a0*/  STS [R199+0xa000], R111 ;  /* 0x00a0006fc7007388 */ /* 0x000fe20000000800 */
[----:B------:R-:W-:Y:S01]  /*64b0*/  IMAD.SHL.U32 R0, R178, 0x2, RZ ;  /* 0x00000002b2007824 */ /* 0x000fe200078e00ff */
[----:B------:R-:W-:Y:S02]  /*64c0*/  LEA R118, R243, R181, 0x1 ;  /* 0x000000b5f3767211 */ /* 0x000fe400078e08ff */
[----:B------:R-:W-:Y:S02]  /*64d0*/  STS [R199+0xa400], R110 ;  /* 0x00a4006ec7007388 */ /* 0x000fe40000000800 */
[----:B------:R-:W-:Y:S02]  /*64e0*/  IADD3 R0, R0, 0x4000, R181 ;  /* 0x0000400000007810 */ /* 0x000fe40007ffe0b5 */
        /* <DEDUP_REMOVED lines=15> */
[C---:B-1----:R-:W-:Y:S01]  /*65e0*/  VIADD R2, R0.reuse, 0x40 ;  /* 0x0000004000027836 */ /* 0x042fe20000000000 */
[----:B------:R-:W-:Y:S04]  /*65f0*/  @P2 IADD3 R2, R0, -0x40, RZ ;  /* 0xffffffc000022810 */ /* 0x000fe80007ffe0ff */
        /* <DEDUP_REMOVED lines=74> */
.L_x_367:
        /* <DEDUP_REMOVED lines=43> */
[----:B------:R3:W-:Y:S05]  /*6d50*/  LDSM.16.MT88.4 R32, [R0+0x5800] ;  /* 0x005800000020783b */ /* 0x0007ea0000004200 */
[C---:B-1----:R-:W-:Y:S06]  /*6d60*/  HMMA.16816.F32.BF16 R12, R28.reuse, R20, R12 ;  /* 0x000000141c0c723c */ /* 0x042fec000004180c */
[----:B------:R-:W-:Y:S01]  /*6d70*/  HMMA.16816.F32.BF16 R16, R28, R22, R16 ;  /* 0x000000161c10723c */ /* 0x000fe20000041810 */
[----:B------:R-:W1:Y:S04]  /*6d80*/  LDSM.16.MT88.4 R20, [R2+0x3000] ;  /* 0x003000000214783b */ /* 0x000e680000004200 */
[----:B------:R-:W1:Y:S01]  /*6d90*/  LDSM.16.M88.4 R28, [R117+0x2000] ;  /* 0x00200000751c783b */ /* 0x000e620000000200 */
[C---:B----4-:R-:W-:Y:S06]  /*6da0*/  HMMA.16816.F32.BF16 R4, R100.reuse, R104, R4 ;  /* 0x000000686404723c */ /* 0x050fec0000041804 */
[C---:B------:R-:W-:Y:S05]  /*6db0*/  HMMA.16816.F32.BF16 R8, R100.reuse, R106, R8 ;  /* 0x0000006a6408723c */ /* 0x040fea0000041808 */
[----:B---3--:R-:W-:Y:S01]  /*6dc0*/  IMAD.IADD R0, R168, 0x1, R169 ;  /* 0x00000001a8007824 */ /* 0x008fe200078e02a9 */
        /* <DEDUP_REMOVED lines=9> */
[C---:B------:R-:W-:Y:S05]  /*6e60*/  HMMA.16816.F32.BF16 R4, R28.reuse, R32, R4 ;  /* 0x000000201c04723c */ /* 0x040fea0000041804 */
        /* <DEDUP_REMOVED lines=11> */
[----:B------:R-:W-:Y:S03]  /*6f20*/  VIADD R2, R193, 0xffffffff ;  /* 0xffffffffc1027836 */ /* 0x000fe60000000000 */
        /* <DEDUP_REMOVED lines=32> */
[CC--:B--2---:R-:W-:Y:S02]  /*7130*/  LEA R10, P4, R224.reuse, R20.reuse, 0x2 ;  /* 0x00000014e00a7211 */ /* 0x0c4fe400078810ff */
        /* <DEDUP_REMOVED lines=69> */
[----:B------:R-:W2:Y:S01]  /*7590*/  LDL R119, [R1] ;  /* 0x0000000001777983 */ /* 0x000ea20000100800 */
[----:B------:R-:W-:Y:S01]  /*75a0*/  ULDC UR4, c[0x0][0x390] ;  /* 0x0000e40000047ab9 */ /* 0x000fe20000000800 */
[----:B------:R-:W-:Y:S01]  /*75b0*/  ISETP.NE.AND P0, PT, R246, -0x1, PT ;  /* 0xfffffffff600780c */ /* 0x000fe20003f05270 */
        /* <DEDUP_REMOVED lines=21> */
[----:B------:R-:W-:Y:S01]  /*7710*/  BAR.SYNC.DEFER_BLOCKING 0x0 ;  /* 0x0000000000007b1d */ /* 0x000fe20000010000 */
[----:B------:R-:W-:Y:S01]  /*7720*/  F2FP.BF16.F32.PACK_AB R16, R16, R70 ;  /* 0x000000461010723e */ /* 0x000fe200000010ff */
        /* <DEDUP_REMOVED lines=16> */
[----:B------:R-:W-:-:S02]  /*7830*/  F2FP.BF16.F32.PACK_AB R11, R11, R76 ;  /* 0x0000004c0b0b723e */ /* 0x000fc400000010ff */
[----:B------:R-:W-:Y:S02]  /*7840*/  F2FP.BF16.F32.PACK_AB R10, R10, R78 ;  /* 0x0000004e0a0a723e */ /* 0x000fe400000010ff */
[----:B------:R-:W-:Y:S02]  /*7850*/  F2FP.BF16.F32.PACK_AB R9, R9, R84 ;  /* 0x000000540909723e */ /* 0x000fe400000010ff */
[----:B------:R-:W-:Y:S01]  /*7860*/  F2FP.BF16.F32.PACK_AB R8, R8, R86 ;  /* 0x000000560808723e */ /* 0x000fe200000010ff */
[----:B------:R-:W-:Y:S01]  /*7870*/  STS [R247], R17 ;  /* 0x00000011f7007388 */ /* 0x000fe20000000800 */
[----:B------:R-:W-:Y:S02]  /*7880*/  F2FP.BF16.F32.PACK_AB R5, R5, R96 ;  /* 0x000000600505723e */ /* 0x000fe400000010ff */
[----:B------:R-:W-:Y:S01]  /*7890*/  F2FP.BF16.F32.PACK_AB R4, R4, R98 ;  /* 0x000000620404723e */ /* 0x000fe200000010ff */
[----:B------:R-:W-:Y:S01]  /*78a0*/  STS [R247+0x400], R16 ;  /* 0x00040010f7007388 */ /* 0x000fe20000000800 */
[----:B------:R-:W-:-:S02]  /*78b0*/  F2FP.BF16.F32.PACK_AB R7, R7, R88 ;  /* 0x000000580707723e */ /* 0x000fc400000010ff */
[----:B------:R-:W-:Y:S01]  /*78c0*/  F2FP.BF16.F32.PACK_AB R6, R6, R90 ;  /* 0x0000005a0606723e */ /* 0x000fe200000010ff */
[----:B------:R-:W-:Y:S01]  /*78d0*/  STS [R250], R13 ;  /* 0x0000000dfa007388 */ /* 0x000fe20000000800 */
[----:B------:R-:W-:Y:S02]  /*78e0*/  F2FP.BF16.F32.PACK_AB R2, R2, R92 ;  /* 0x0000005c0202723e */ /* 0x000fe400000010ff */
[----:B------:R-:W-:Y:S02]  /*78f0*/  F2FP.BF16.F32.PACK_AB R0, R0, R94 ;  /* 0x0000005e0000723e */ /* 0x000fe400000010ff */
[----:B------:R-:W-:Y:S02]  /*7900*/  F2FP.BF16.F32.PACK_AB R36, R37, R36 ;  /* 0x000000242524723e */ /* 0x000fe400000010ff */
[----:B------:R-:W-:Y:S02]  /*7910*/  F2FP.BF16.F32.PACK_AB R38, R39, R38 ;  /* 0x000000262726723e */ /* 0x000fe400000010ff */
[----:B------:R-:W-:-:S02]  /*7920*/  F2FP.BF16.F32.PACK_AB R48, R49, R48 ;  /* 0x000000303130723e */ /* 0x000fc400000010ff */
[----:B------:R-:W-:Y:S02]  /*7930*/  F2FP.BF16.F32.PACK_AB R50, R51, R50 ;  /* 0x000000323332723e */ /* 0x000fe400000010ff */
        /* <DEDUP_REMOVED lines=12> */
[----:B------:R-:W-:Y:S01]  /*7a00*/  SHF.L.U32 R20, R236, 0x7, RZ ;  /* 0x00000007ec147819 */ /* 0x000fe200000006ff */
[----:B--2---:R-:W-:Y:S04]  /*7a10*/  STS [R119], R12 ;  /* 0x0000000c77007388 */ /* 0x004fe80000000800 */
[----:B------:R-:W-:Y:S04]  /*7a20*/  STS [R247+0x2000], R15 ;  /* 0x0020000ff7007388 */ /* 0x000fe80000000800 */
[----:B------:R1:W-:Y:S04]  /*7a30*/  STS [R247+0x2400], R14 ;  /* 0x0024000ef7007388 */ /* 0x0003e80000000800 */
[----:B------:R2:W-:Y:S04]  /*7a40*/  STS [R250+0x2000], R11 ;  /* 0x0020000bfa007388 */ /* 0x0005e80000000800 */
[----:B------:R-:W-:Y:S04]  /*7a50*/  STS [R250+0x2400], R10 ;  /* 0x0024000afa007388 */ /* 0x000fe80000000800 */
[----:B------:R-:W-:Y:S04]  /*7a60*/  STS [R248], R9 ;  /* 0x00000009f8007388 */ /* 0x000fe80000000800 */
[----:B------:R-:W-:Y:S04]  /*7a70*/  STS [R248+0x400], R8 ;  /* 0x00040008f8007388 */ /* 0x000fe80000000800 */
[----:B------:R-:W-:Y:S04]  /*7a80*/  STS [R249], R5 ;  /* 0x00000005f9007388 */ /* 0x000fe80000000800 */
[----:B------:R3:W-:Y:S01]  /*7a90*/  STS [R249+0x400], R4 ;  /* 0x00040004f9007388 */ /* 0x0007e20000000800 */
[----:B-1----:R-:W1:Y:S03]  /*7aa0*/  @P0 LDC.64 R14, c[0x0][0x458] ;  /* 0x00011600ff0e0b82 */ /* 0x002e660000000a00 */
[----:B------:R-:W-:Y:S01]  /*7ab0*/  STS [R248+0x2000], R7 ;  /* 0x00200007f8007388 */ /* 0x000fe20000000800 */
[----:B--2---:R-:W-:-:S03]  /*7ac0*/  SHF.R.S32.HI R11, RZ, 0x1f, R252 ;  /* 0x0000001fff0b7819 */ /* 0x004fc600000114fc */
[----:B------:R2:W-:Y:S04]  /*7ad0*/  STS [R248+0x2400], R6 ;  /* 0x00240006f8007388 */ /* 0x0005e80000000800 */
[----:B------:R-:W-:Y:S04]  /*7ae0*/  STS [R249+0x2000], R2 ;  /* 0x00200002f9007388 */ /* 0x000fe80000000800 */
[----:B------:R4:W-:Y:S04]  /*7af0*/  STS [R249+0x2400], R0 ;  /* 0x00240000f9007388 */ /* 0x0009e80000000800 */
[----:B------:R1:W-:Y:S04]  /*7b00*/  STS [R247+0x4000], R36 ;  /* 0x00400024f7007388 */ /* 0x0003e80000000800 */
[----:B------:R1:W-:Y:S01]  /*7b10*/  STS [R247+0x4400], R38 ;  /* 0x00440026f7007388 */ /* 0x0003e20000000800 */
[----:B---3--:R-:W3:Y:S03]  /*7b20*/  @P0 LDC.64 R4, c[0x0][0x450] ;  /* 0x00011400ff040b82 */ /* 0x008ee60000000a00 */
[----:B------:R1:W-:Y:S04]  /*7b30*/  STS [R250+0x4000], R48 ;  /* 0x00400030fa007388 */ /* 0x0003e80000000800 */
[----:B------:R1:W-:Y:S01]  /*7b40*/  STS [R119+0x4000], R50 ;  /* 0x0040003277007388 */ /* 0x0003e20000000800 */
[----:B--2---:R-:W-:-:S03]  /*7b50*/  @P0 IADD3 R6, R233, R246, RZ ;  /* 0x000000f6e9060210 */ /* 0x004fc60007ffe0ff */
[----:B------:R2:W-:Y:S04]  /*7b60*/  STS [R247+0x6000], R40 ;  /* 0x00600028f7007388 */ /* 0x0005e80000000800 */
[----:B------:R2:W-:Y:S01]  /*7b70*/  STS [R247+0x6400], R42 ;  /* 0x0064002af7007388 */ /* 0x0005e20000000800 */
[----:B----4-:R-:W-:-:S03]  /*7b80*/  @P0 IADD3 R0, R233, R246, RZ ;  /* 0x000000f6e9000210 */ /* 0x010fc60007ffe0ff */
[----:B------:R2:W-:Y:S04]  /*7b90*/  STS [R250+0x6000], R44 ;  /* 0x0060002cfa007388 */ /* 0x0005e80000000800 */
[----:B------:R2:W-:Y:S01]  /*7ba0*/  STS [R250+0x6400], R46 ;  /* 0x0064002efa007388 */ /* 0x0005e20000000800 */
[C---:B---3--:R-:W-:Y:S02]  /*7bb0*/  @P0 IMAD R2, R0.reuse, R5, RZ ;  /* 0x0000000500020224 */ /* 0x048fe400078e02ff */
[----:B------:R-:W-:Y:S01]  /*7bc0*/  @P0 IMAD.WIDE.U32 R8, R0, R4, RZ ;  /* 0x0000000400080225 */ /* 0x000fe200078e00ff */
[----:B------:R2:W-:Y:S03]  /*7bd0*/  STS [R248+0x4000], R52 ;  /* 0x00400034f8007388 */ /* 0x0005e60000000800 */
[C---:B-1----:R-:W-:Y:S01]  /*7be0*/  @P0 IMAD R0, R6.reuse, R15, RZ ;  /* 0x0000000f06000224 */ /* 0x042fe200078e02ff */
[----:B------:R2:W-:Y:S01]  /*7bf0*/  STS [R248+0x4400], R54 ;  /* 0x00440036f8007388 */ /* 0x0005e20000000800 */
[----:B------:R-:W-:-:S03]  /*7c00*/  @P0 IMAD.WIDE.U32 R6, R6, R14, RZ ;  /* 0x0000000e06060225 */ /* 0x000fc600078e00ff */
[----:B------:R2:W-:Y:S01]  /*7c10*/  STS [R249+0x4000], R64 ;  /* 0x00400040f9007388 */ /* 0x0005e20000000800 */
[----:B------:R-:W-:Y:S01]  /*7c20*/  @P0 IMAD.IADD R10, R9, 0x1, R2 ;  /* 0x00000001090a0824 */ /* 0x000fe200078e0202 */
[----:B------:R-:W-:Y:S01]  /*7c30*/  @P0 MOV R2, R8 ;  /* 0x0000000800020202 */ /* 0x000fe20000000f00 */
[----:B------:R-:W-:Y:S01]  /*7c40*/  @P0 IMAD.IADD R28, R7, 0x1, R0 ;  /* 0x00000001071c0824 */ /* 0x000fe200078e0200 */
[----:B------:R2:W-:Y:S01]  /*7c50*/  STS [R249+0x4400], R66 ;  /* 0x00440042f9007388 */ /* 0x0005e20000000800 */
[----:B------:R-:W-:-:S03]  /*7c60*/  @P0 MOV R23, R6 ;  /* 0x0000000600170202 */ /* 0x000fc60000000f00 */
[----:B------:R2:W-:Y:S04]  /*7c70*/  STS [R248+0x6000], R56 ;  /* 0x00600038f8007388 */ /* 0x0005e80000000800 */
[----:B------:R2:W-:Y:S04]  /*7c80*/  STS [R248+0x6400], R58 ;  /* 0x0064003af8007388 */ /* 0x0005e80000000800 */
[----:B------:R2:W-:Y:S04]  /*7c90*/  STS [R249+0x6000], R60 ;  /* 0x0060003cf9007388 */ /* 0x0005e80000000800 */
[----:B------:R2:W-:Y:S01]  /*7ca0*/  STS [R249+0x6400], R62 ;  /* 0x0064003ef9007388 */ /* 0x0005e20000000800 */
[----:B------:R-:W-:Y:S05]  /*7cb0*/  @P0 BRA `(.L_x_369) ;  /* 0x0000000000300947 */ /* 0x000fea0003800000 */
[----:B------:R-:W1:Y:S01]  /*7cc0*/  LDC.64 R4, c[0x0][0x450] ;  /* 0x00011400ff047b82 */ /* 0x000e620000000a00 */
[----:B------:R-:W-:-:S07]  /*7cd0*/  SHF.R.S32.HI R0, RZ, 0x1f, R233 ;  /* 0x0000001fff007819 */ /* 0x000fce00000114e9 */
[----:B------:R-:W3:Y:S01]  /*7ce0*/  LDC.64 R8, c[0x0][0x438] ;  /* 0x00010e00ff087b82 */ /* 0x000ee20000000a00 */
[-C--:B-1----:R-:W-:Y:S02]  /*7cf0*/  IMAD R0, R0, R4.reuse, RZ ;  /* 0x0000000400007224 */ /* 0x082fe400078e02ff */
[----:B------:R-:W-:-:S04]  /*7d00*/  IMAD.WIDE.U32 R6, R233, R4, RZ ;  /* 0x00000004e9067225 */ /* 0x000fc800078e00ff */
[----:B------:R-:W-:Y:S02]  /*7d10*/  IMAD R0, R233, R5, R0 ;  /* 0x00000005e9007224 */ /* 0x000fe400078e0200 */
[----:B---3--:R-:W-:-:S03]  /*7d20*/  IMAD R2, R11, R8, RZ ;  /* 0x000000080b027224 */ /* 0x008fc600078e02ff */
[----:B------:R-:W-:Y:S01]  /*7d30*/  IADD3 R7, R7, R0, RZ ;  /* 0x0000000007077210 */ /* 0x000fe20007ffe0ff */
[C---:B------:R-:W-:Y:S02]  /*7d40*/  IMAD R9, R252.reuse, R9, R2 ;  /* 0x00000009fc097224 */ /* 0x040fe400078e0202 */
[----:B------:R-:W-:-:S05]  /*7d50*/  IMAD.WIDE.U32 R6, R252, R8, R6 ;  /* 0x00000008fc067225 */ /* 0x000fca00078e0006 */
[----:B------:R-:W-:Y:S02]  /*7d60*/  IADD3 R10, R7, R9, RZ ;  /* 0x00000009070a7210 */ /* 0x000fe40007ffe0ff */
[----:B------:R-:W-:Y:S02]  /*7d70*/  MOV R2, R6 ;  /* 0x0000000600027202 */ /* 0x000fe40000000f00 */
.L_x_369:
        /* <DEDUP_REMOVED lines=13> */
.L_x_370:
[----:B------:R-:W-:Y:S01]  /*7e50*/  BAR.SYNC.DEFER_BLOCKING 0x0 ;  /* 0x0000000000007b1d */ /* 0x000fe20000010000 */
[--C-:B------:R-:W-:Y:S01]  /*7e60*/  SHF.R.S32.HI R9, RZ, 0x1f, R212.reuse ;  /* 0x0000001fff097819 */ /* 0x100fe200000114d4 */
[----:B------:R-:W-:Y:S01]  /*7e70*/  IMAD.MOV.U32 R8, RZ, RZ, R212 ;  /* 0x000000ffff087224 */ /* 0x000fe200078e00d4 */
[----:B------:R-:W-:Y:S02]  /*7e80*/  SHF.R.S32.HI R21, RZ, 0x1f, R20 ;  /* 0x0000001fff157819 */ /* 0x000fe40000011414 */
        /* <DEDUP_REMOVED lines=10> */
[----:B------:R-:W-:Y:S01]  /*7f30*/  ULDC.64 UR4, c[0x0][0x468] ;  /* 0x00011a0000047ab9 */ /* 0x000fe20000000a00 */
[----:B------:R-:W-:-:S03]  /*7f40*/  SHF.R.S32.HI R29, RZ, 0x1f, R221 ;  /* 0x0000001fff1d7819 */ /* 0x000fc600000114dd */
[----:B------:R-:W-:Y:S01]  /*7f50*/  IADD3.X R7, R10, R7, R0, P0, !PT ;  /* 0x000000070a077210 */ /* 0x000fe200007fe400 */
[----:B------:R-:W-:Y:S02]  /*7f60*/  IMAD R0, R236, -0x80, R192 ;  /* 0xffffff80ec007824 */ /* 0x000fe400078e02c0 */
[----:B------:R-:W-:Y:S01]  /*7f70*/  VIADD R10, R221, 0x60 ;  /* 0x00000060dd0a7836 */ /* 0x000fe20000000000 */
[----:B------:R1:W3:Y:S02]  /*7f80*/  LDS.128 R24, [R118+0x7000] ;  /* 0x0070000076187984 */ /* 0x0002e40000000c00 */
[-C--:B------:R-:W-:Y:S01]  /*7f90*/  ISETP.GE.OR P3, PT, R2, R0.reuse, P4 ;  /* 0x000000000200720c */ /* 0x080fe20002766670 */
[----:B------:R-:W-:Y:S01]  /*7fa0*/  IMAD R2, R22, UR4, RZ ;  /* 0x0000000416027c24 */ /* 0x000fe2000f8e02ff */
[-C--:B------:R-:W-:Y:S01]  /*7fb0*/  ISETP.GE.OR P2, PT, R11, R0.reuse, P4 ;  /* 0x000000000b00720c */ /* 0x080fe20002746670 */
[----:B------:R1:W4:Y:S01]  /*7fc0*/  LDS.128 R32, [R118+0xb000] ;  /* 0x00b0000076207984 */ /* 0x0003220000000c00 */
[-C--:B------:R-:W-:Y:S01]  /*7fd0*/  ISETP.GE.OR P1, PT, R10, R0.reuse, P4 ;  /* 0x000000000a00720c */ /* 0x080fe20002726670 */
[C---:B------:R-:W-:Y:S01]  /*7fe0*/  IMAD.WIDE.U32 R6, R234.reuse, UR4, R6 ;  /* 0x00000004ea067c25 */ /* 0x040fe2000f8e0006 */
[----:B------:R-:W-:Y:S01]  /*7ff0*/  ISETP.GE.OR P4, PT, R221, R0, P4 ;  /* 0x00000000dd00720c */ /* 0x000fe20002786670 */
[----:B------:R1:W1:Y:S02]  /*8000*/  LDS.128 R36, [R118+0xc000] ;  /* 0x00c0000076247984 */ /* 0x0002640000000c00 */
[----:B------:R-:W-:-:S02]  /*8010*/  IMAD R0, R234, UR5, R2 ;  /* 0x00000005ea007c24 */ /* 0x000fc4000f8e0202 */
[----:B--2---:R2:W1:Y:S03]  /*8020*/  LDS.128 R40, [R118+0xd000] ;  /* 0x00d0000076287984 */ /* 0x0044660000000c00 */
[----:B------:R-:W-:-:S05]  /*8030*/  IADD3 R0, R0, R7, RZ ;  /* 0x0000000700007210 */ /* 0x000fca0007ffe0ff */
[----:B------:R-:W-:Y:S05]  /*8040*/  @P4 BRA `(.L_x_372) ;  /* 0x00000000002c4947 */ /* 0x000fea0003800000 */
[----:B------:R-:W2:Y:S01]  /*8050*/  LDS.128 R16, [R118+0x6000] ;  /* 0x0060000076107984 */ /* 0x000ea20000000c00 */
        /* <DEDUP_REMOVED lines=10> */
.L_x_372:
[----:B------:R-:W-:Y:S05]  /*8100*/  BSYNC B0 ;  /* 0x0000000000007941 */ /* 0x000fea0003800000 */
.L_x_371:
        /* <DEDUP_REMOVED lines=13> */
[----:B---3--:R2:W-:Y:S02]  /*81e0*/  STG.E.128 desc[UR12][R12.64], R24 ;  /* 0x000000180c007986 */ /* 0x0085e4000c101d0c */
.L_x_374:
[----:B------:R-:W-:Y:S05]  /*81f0*/  BSYNC B0 ;  /* 0x0000000000007941 */ /* 0x000fea0003800000 */
.L_x_373:
[----:B--2---:R2:W1:Y:S01]  /*8200*/  LDS.128 R16, [R118+0x8000] ;  /* 0x0080000076107984 */ /* 0x0044620000000c00 */
[----:B------:R-:W-:Y:S04]  /*8210*/  BSSY B0, `(.L_x_375) ;  /* 0x000000e000007945 */ /* 0x000fe80003800000 */
[----:B------:R-:W-:Y:S05]  /*8220*/  @P2 BRA `(.L_x_376) ;  /* 0x0000000000302947 */ /* 0x000fea0003800000 */
[----:B------:R-:W-:Y:S01]  /*8230*/  IADD3 R2, P0, R221, 0x40, RZ ;  /* 0x00000040dd027810 */ /* 0x000fe20007f1e0ff */
[----:B------:R-:W-:Y:S01]  /*8240*/  ULDC.64 UR4, c[0x0][0x3f0] ;  /* 0x0000fc0000047ab9 */ /* 0x000fe20000000a00 */
[----:B------:R-:W-:-:S03]  /*8250*/  MOV R11, R0 ;  /* 0x00000000000b7202 */ /* 0x000fc60000000f00 */
        /* <DEDUP_REMOVED lines=8> */
[----:B-1----:R1:W-:Y:S02]  /*82e0*/  STG.E.128 desc[UR12][R12.64], R16 ;  /* 0x000000100c007986 */ /* 0x0023e4000c101d0c */
.L_x_376:
[----:B------:R-:W-:Y:S05]  /*82f0*/  BSYNC B0 ;  /* 0x0000000000007941 */ /* 0x000fea0003800000 */
.L_x_375:
        /* <DEDUP_REMOVED lines=14> */
.L_x_378:
[----:B------:R-:W-:Y:S05]  /*83e0*/  BSYNC B0 ;  /* 0x0000000000007941 */ /* 0x000fea0003800000 */
.L_x_377:
[----:B-12---:R-:W1:Y:S01]  /*83f0*/  LDS.128 R116, [R118+0xa000] ;  /* 0x00a0000076747984 */ /* 0x006e620000000c00 */
        /* <DEDUP_REMOVED lines=22> */
.L_x_380:
[----:B------:R-:W-:Y:S05]  /*8560*/  BSYNC B0 ;  /* 0x0000000000007941 */ /* 0x000fea0003800000 */
.L_x_379:
        /* <DEDUP_REMOVED lines=13> */
[----:B----4-:R2:W-:Y:S02]  /*8640*/  STG.E.128 desc[UR12][R8.64], R32 ;  /* 0x0000002008007986 */ /* 0x0105e4000c101d0c */
.L_x_382:
[----:B------:R-:W-:Y:S05]  /*8650*/  BSYNC B0 ;  /* 0x0000000000007941 */ /* 0x000fea0003800000 */
.L_x_381:
        /* <DEDUP_REMOVED lines=13> */
[----:B------:R2:W-:Y:S02]  /*8730*/  STG.E.128 desc[UR12][R8.64], R36 ;  /* 0x0000002408007986 */ /* 0x0005e4000c101d0c */
.L_x_384:
[----:B------:R-:W-:Y:S05]  /*8740*/  BSYNC B0 ;  /* 0x0000000000007941 */ /* 0x000fea0003800000 */
.L_x_383:
        /* <DEDUP_REMOVED lines=13> */
.L_x_339:
[----:B------:R-:W-:Y:S05]  /*8820*/  BSYNC B1 ;  /* 0x0000000000017941 */ /* 0x000fea0003800000 */
.L_x_317:
[----:B------:R-:W3:Y:S02]  /*8830*/  LDC R0, c[0x0][0xc] ;  /* 0x00000300ff007b82 */ /* 0x000ee40000000800 */
[----:B---3--:R-:W-:-:S04]  /*8840*/  IADD3 R236, R0, R236, RZ ;  /* 0x000000ec00ec7210 */ /* 0x008fc80007ffe0ff */
[----:B------:R-:W-:-:S13]  /*8850*/  ISETP.GE.AND P0, PT, R236, UR11, PT ;  /* 0x0000000bec007c0c */ /* 0x000fda000bf06270 */
[----:B------:R-:W-:Y:S05]  /*8860*/  @P0 BRA `(.L_x_385) ;  /* 0x0000000000040947 */ /* 0x000fea0003800000 */
[----:B------:R-:W-:Y:S05]  /*8870*/  BRA `(.L_x_386) ;  /* 0xffffff8000407947 */ /* 0x000fea000383ffff */
.L_x_385:
[----:B------:R-:W-:Y:S05]  /*8880*/  EXIT ;  /* 0x000000000000794d */ /* 0x000fea0003800000 */
.L_x_387:
        /* <DEDUP_REMOVED lines=15> */
.L_x_2461:


//--------------------- .text._ZN5flash44flash_bwd_dq_dk_dv_loop_seqk_parallel_kernelI23Flash_bwd_kernel_traitsILi64ELi128ELi128ELi8ELi4ELi4ELi4ELb0ELb0EN7cutlass10bfloat16_tE19Flash_kernel_traitsILi64ELi128ELi128ELi8ES3_EELb0ELb0ELb0ELb0ELb0ELb1ELb0EEEvNS_16Flash_bwd_paramsE --------------------------
	.section	.text._ZN5flash44flash_bwd_dq_dk_dv_loop_seqk_parallel_kernelI23Flash_bwd_kernel_traitsILi64ELi128ELi128ELi8ELi4ELi4ELi4ELb0ELb0EN7cutlass10bfloat16_tE19Flash_kernel_traitsILi64ELi128ELi128ELi8ES3_EELb0ELb0ELb0ELb0ELb0ELb1ELb0EEEvNS_16Flash_bwd_paramsE,"ax",@progbits
	.align	128
        .global         _ZN5flash44flash_bwd_dq_dk_dv_loop_seqk_parallel_kernelI23Flash_bwd_kernel_traitsILi64ELi128ELi128ELi8ELi4ELi4ELi4ELb0ELb0EN7cutlass10bfloat16_tE19Flash_kernel_traitsILi64ELi128ELi128ELi8ES3_EELb0ELb0ELb0ELb0ELb0ELb1ELb0EEEvNS_16Flash_bwd_paramsE
        .type           _ZN5flash44flash_bwd_dq_dk_dv_loop_seqk_parallel_kernelI23Flash_bwd_kernel_traitsILi64ELi128ELi128ELi8ELi4ELi4ELi4ELb0ELb0EN7cutlass10bfloat16_tE19Flash_kernel_traitsILi64ELi128ELi128ELi8ES3_EELb0ELb0ELb0ELb0ELb0ELb1ELb0EEEvNS_16Flash_bwd_paramsE,@function
        .size           _ZN5flash44flash_bwd_dq_dk_dv_loop_seqk_parallel_kernelI23Flash_bwd_kernel_traitsILi64ELi128ELi128ELi8ELi4ELi4ELi4ELb0ELb0EN7cutlass10bfloat16_tE19Flash_kernel_traitsILi64ELi128ELi128ELi8ES3_EELb0ELb0ELb0ELb0ELb0ELb1ELb0EEEvNS_16Flash_bwd_paramsE,(.L_x_2462 - _ZN5flash44flash_bwd_dq_dk_dv_loop_seqk_parallel_kernelI23Flash_bwd_kernel_traitsILi64ELi128ELi128ELi8ELi4ELi4ELi4ELb0ELb0EN7cutlass10bfloat16_tE19Flash_kernel_traitsILi64ELi128ELi128ELi8ES3_EELb0ELb0ELb0ELb0ELb0ELb1ELb0EEEvNS_16Flash_bwd_paramsE)
        .other          _ZN5flash44flash_bwd_dq_dk_dv_loop_seqk_parallel_kernelI23Flash_bwd_kernel_traitsILi64ELi128ELi128ELi8ELi4ELi4ELi4ELb0ELb0EN7cutlass10bfloat16_tE19Flash_kernel_traitsILi64ELi128ELi128ELi8ES3_EELb0ELb0ELb0ELb0ELb0ELb1ELb0EEEvNS_16Flash_bwd_paramsE,@"STO_CUDA_ENTRY STV_DEFAULT"
_ZN5flash44flash_bwd_dq_dk_dv_loop_seqk_parallel_kernelI23Flash_bwd_kernel_traitsILi64ELi128ELi128ELi8ELi4ELi4ELi4ELb0ELb0EN7cutlass10bfloat16_tE19Flash_kernel_traitsILi64ELi128ELi128ELi8ES3_EELb0ELb0ELb0ELb0ELb0ELb1ELb0EEEvNS_16Flash_bwd_paramsE:
.text._ZN5flash44flash_bwd_dq_dk_dv_loop_seqk_parallel_kernelI23Flash_bwd_kernel_traitsILi64ELi128ELi128ELi8ELi4ELi4ELi4ELb0ELb0EN7cutlass10bfloat16_tE19Flash_kernel_traitsILi64ELi128ELi128ELi8ES3_EELb0ELb0ELb0ELb0ELb0ELb1ELb0EEEvNS_16Flash_bwd_paramsE:
[----:B------:R-:W1:Y:S08]  /*0000*/  LDC R1, c[0x0][0x28] ;  /* 0x00000a00ff017b82 */ /* 0x000e700000000800 */
[----:B------:R-:W2:Y:S01]  /*0010*/  S2UR UR23, SR_CTAID.X ;  /* 0x00000000001779c3 */ /* 0x000ea20000002500 */
[----:B------:R-:W-:Y:S01]  /*0020*/  ULDC UR4, c[0x0][0x2c8] ;  /* 0x0000b20000047ab9 */ /* 0x000fe20000000800 */
[----:B-1----:R-:W-:Y:S01]  /*0030*/  IADD3 R1, R1, -0x38, RZ ;  /* 0xffffffc801017810 */ /* 0x002fe20007ffe0ff */
[----:B------:R-:W-:-:S04]  /*0040*/  UIADD3 UR5, UR4, 0x7f, URZ ;  /* 0x0000007f04057890 */ /* 0x000fc8000fffe03f */
[----:B------:R-:W-:-:S04]  /*0050*/  USHF.R.S32.HI UR4, URZ, 0x1f, UR5 ;  /* 0x0000001f3f047899 */ /* 0x000fc80008011405 */
[----:B------:R-:W-:-:S04]  /*0060*/  ULEA.HI UR4, UR4, UR5, URZ, 0x7 ;  /* 0x0000000504047291 */ /* 0x000fc8000f8f383f */
[----:B------:R-:W-:-:S04]  /*0070*/  USHF.R.S32.HI UR4, URZ, 0x7, UR4 ;  /* 0x000000073f047899 */ /* 0x000fc80008011404 */
[----:B--2---:R-:W-:-:S06]  /*0080*/  UISETP.GE.AND UP0, UPT, UR23, UR4, UPT ;  /* 0x000000041700728c */ /* 0x004fcc000bf06270 */
[----:B------:R-:W-:-:S13]  /*0090*/  PLOP3.LUT P0, PT, PT, PT, UP0, 0x80, 0x0 ;  /* 0x000000000000781c */ /* 0x000fda0003f0f008 */
[----:B------:R-:W-:Y:S05]  /*00a0*/  @P0 EXIT ;  /* 0x000000000000094d */ /* 0x000fea0003800000 */
[----:B------:R-:W1:Y:S01]  /*00b0*/  S2R R14, SR_TID.X ;  /* 0x00000000000e7919 */ /* 0x000e620000002100 */
[----:B------:R-:W2:Y:S01]  /*00c0*/  S2UR UR4, SR_CgaCtaId ;  /* 0x00000000000479c3 */ /* 0x000ea20000008800 */
[----:B------:R-:W-:Y:S01]  /*00d0*/  UMOV UR5, 0x400 ;  /* 0x0000040000057882 */ /* 0x000fe20000000000 */
[----:B------:R-:W-:Y:S01]  /*00e0*/  IMAD.MOV.U32 R218, RZ, RZ, 0x20 ;  /* 0x00000020ffda7424 */ /* 0x000fe200078e00ff */
[----:B------:R-:W-:Y:S01]  /*00f0*/  ULDC.64 UR8, c[0x0][0x208] ;  /* 0x0000820000087ab9 */ /* 0x000fe20000000a00 */
[----:B------:R-:W-:Y:S01]  /*0100*/  IMAD.MOV.U32 R216, RZ, RZ, -0x10 ;  /* 0xfffffff0ffd87424 */ /* 0x000fe200078e00ff */
[----:B------:R-:W-:-:S03]  /*0110*/  UMOV UR60, 0xffffc000 ;  /* 0xffffc000003c7882 */ /* 0x000fc60000000000 */
[----:B------:R-:W3:Y:S08]  /*0120*/  S2UR UR43, SR_CTAID.Y ;  /* 0x00000000002b79c3 */ /* 0x000ef00000002600 */
[----:B------:R-:W4:Y:S01]  /*0130*/  S2UR UR56, SR_CTAID.Z ;  /* 0x00000000003879c3 */ /* 0x000f220000002700 */
[----:B--2---:R-:W-:Y:S01]  /*0140*/  ULEA UR4, UR4, UR5, 0x18 ;  /* 0x0000000504047291 */ /* 0x004fe2000f8ec03f */
[----:B-1----:R-:W-:Y:S01]  /*0150*/  SHF.R.S32.HI R13, RZ, 0x1f, R14 ;  /* 0x0000001fff0d7819 */ /* 0x002fe2000001140e */
[----:B------:R-:W-:Y:S01]  /*0160*/  IMAD.SHL.U32 R251, R14, 0x2, RZ ;  /* 0x000000020efb7824 */ /* 0x000fe200078e00ff */
[----:B---3--:R-:W-:-:S02]  /*0170*/  USHF.L.U32 UR5, UR43, 0x7, URZ ;  /* 0x000000072b057899 */ /* 0x008fc4000800063f */
[CC--:B------:R-:W-:Y:S02]  /*0180*/  LEA.HI R3, R13.reuse, R14.reuse, RZ, 0x5 ;  /* 0x0000000e0d037211 */ /* 0x0c0fe400078f28ff */
[----:B------:R-:W-:Y:S02]  /*0190*/  LEA.HI R7, R13, R14, RZ, 0x4 ;  /* 0x0000000e0d077211 */ /* 0x000fe400078f20ff */
[--C-:B------:R-:W-:Y:S01]  /*01a0*/  SHF.R.S32.HI R4, RZ, 0x5, R3.reuse ;  /* 0x00000005ff047819 */ /* 0x100fe20000011403 */
[----:B----4-:R-:W-:Y:S01]  /*01b0*/  USHF.R.S32.HI UR6, URZ, 0x1f, UR56 ;  /* 0x0000001f3f067899 */ /* 0x010fe20008011438 */
[----:B------:R-:W-:Y:S02]  /*01c0*/  SHF.R.S32.HI R0, RZ, 0x1f, R3 ;  /* 0x0000001fff007819 */ /* 0x000fe40000011403 */
[----:B------:R-:W-:Y:S02]  /*01d0*/  SHF.R.S32.HI R8, RZ, 0x4, R7 ;  /* 0x00000004ff087819 */ /* 0x000fe40000011407 */
[----:B------:R-:W-:-:S02]  /*01e0*/  LOP3.LUT R3, R3, 0xffffffe0, RZ, 0xc0, !PT ;  /* 0xffffffe003037812 */ /* 0x000fc400078ec0ff */
[----:B------:R-:W-:Y:S02]  /*01f0*/  LEA.HI R2, R0, R4, RZ, 0x2 ;  /* 0x0000000400027211 */ /* 0x000fe400078f10ff */
[----:B------:R-:W-:Y:S01]  /*0200*/  LEA.HI R6, R7, R8, RZ, 0x1 ;  /* 0x0000000807067211 */ /* 0x000fe200078f08ff */
[----:B------:R-:W-:Y:S01]  /*0210*/  IMAD.IADD R0, R14, 0x1, -R3 ;  /* 0x000000010e007824 */ /* 0x000fe200078e0a03 */
[----:B------:R-:W-:Y:S02]  /*0220*/  LOP3.LUT R3, R2, 0xfffffffc, RZ, 0xc0, !PT ;  /* 0xfffffffc02037812 */ /* 0x000fe400078ec0ff */
[----:B------:R-:W-:Y:S02]  /*0230*/  LOP3.LUT R2, R6, 0xfffffffe, RZ, 0xc0, !PT ;  /* 0xfffffffe06027812 */ /* 0x000fe400078ec0ff */
[----:B------:R-:W-:Y:S01]  /*0240*/  SHF.R.S32.HI R5, RZ, 0x1f, R0 ;  /* 0x0000001fff057819 */ /* 0x000fe20000011400 */
[----:B------:R-:W-:Y:S01]  /*0250*/  IMAD.IADD R10, R4, 0x1, -R3 ;  /* 0x00000001040a7824 */ /* 0x000fe200078e0a03 */
[CC--:B------:R-:W-:Y:S01]  /*0260*/  LEA.HI R16, R13.reuse, R14.reuse, RZ, 0x2 ;  /* 0x0000000e0d107211 */ /* 0x0c0fe200078f10ff */
[----:B------:R-:W-:Y:S01]  /*0270*/  IMAD.IADD R11, R8, 0x1, -R2 ;  /* 0x00000001080b7824 */ /* 0x000fe200078e0a02 */
[----:B------:R-:W-:-:S02]  /*0280*/  LEA.HI R15, R13, R14, RZ, 0x3 ;  /* 0x0000000e0d0f7211 */ /* 0x000fc400078f18ff */
[----:B------:R-:W-:Y:S01]  /*0290*/  LOP3.LUT R2, R7, 0xfffffff0, RZ, 0xc0, !PT ;  /* 0xfffffff007027812 */ /* 0x000fe200078ec0ff */
[----:B------:R-:W-:Y:S01]  /*02a0*/  IMAD.SHL.U32 R180, R11, 0x200, RZ ;  /* 0x000002000bb47824 */ /* 0x000fe200078e00ff */
[----:B------:R-:W-:Y:S02]  /*02b0*/  LEA.HI R9, R5, R0, RZ, 0x2 ;  /* 0x0000000005097211 */ /* 0x000fe400078f10ff */
[----:B------:R-:W-:Y:S01]  /*02c0*/  SHF.R.S32.HI R8, RZ, 0x2, R16 ;  /* 0x00000002ff087819 */ /* 0x000fe20000011410 */
[----:B------:R-:W-:Y:S01]  /*02d0*/  IMAD.IADD R2, R14, 0x1, -R2 ;  /* 0x000000010e027824 */ /* 0x000fe200078e0a02 */
[----:B------:R-:W-:Y:S02]  /*02e0*/  SHF.R.S32.HI R0, RZ, 0x1f, R16 ;  /* 0x0000001fff007819 */ /* 0x000fe40000011410 */
[----:B------:R-:W-:Y:S02]  /*02f0*/  SHF.R.S32.HI R3, RZ, 0x3, R15 ;  /* 0x00000003ff037819 */ /* 0x000fe4000001140f */
[----:B------:R-:W-:-:S02]  /*0300*/  LOP3.LUT R5, R15, 0xfffffff8, RZ, 0xc0, !PT ;  /* 0xfffffff80f057812 */ /* 0x000fc400078ec0ff */
[----:B------:R-:W-:Y:S01]  /*0310*/  LEA.HI R4, R0, R8, RZ, 0x3 ;  /* 0x0000000800047211 */ /* 0x000fe200078f18ff */
[----:B------:R-:W-:Y:S01]  /*0320*/  IMAD.SHL.U32 R3, R3, 0x40, RZ ;  /* 0x0000004003037824 */ /* 0x000fe200078e00ff */
[----:B------:R-:W-:Y:S01]  /*0330*/  SHF.R.S32.HI R6, RZ, 0x1f, R2 ;  /* 0x0000001fff067819 */ /* 0x000fe20000011402 */
[----:B------:R-:W-:Y:S01]  /*0340*/  IMAD.IADD R0, R14, 0x1, -R5 ;  /* 0x000000010e007824 */ /* 0x000fe200078e0a05 */
[----:B------:R-:W-:Y:S02]  /*0350*/  LOP3.LUT R4, R4, 0xfffffff8, RZ, 0xc0, !PT ;  /* 0xfffffff804047812 */ /* 0x000fe400078ec0ff */
[----:B------:R-:W-:Y:S01]  /*0360*/  LOP3.LUT R3, R3, 0x1c0, RZ, 0xc0, !PT ;  /* 0x000001c003037812 */ /* 0x000fe200078ec0ff */
[----:B------:R-:W-:Y:S01]  /*0370*/  IMAD.SHL.U32 R5, R0, 0x8, RZ ;  /* 0x0000000800057824 */ /* 0x000fe200078e00ff */
[----:B------:R-:W-:Y:S01]  /*0380*/  LEA.HI R12, R6, R2, RZ, 0x3 ;  /* 0x00000002060c7211 */ /* 0x000fe200078f18ff */
[----:B------:R-:W-:Y:S01]  /*0390*/  IMAD.IADD R7, R8, 0x1, -R4 ;  /* 0x0000000108077824 */ /* 0x000fe200078e0a04 */
[----:B------:R-:W-:-:S02]  /*03a0*/  SHF.R.U32.HI R4, RZ, 0x3, R3 ;  /* 0x00000003ff047819 */ /* 0x000fc40000011603 */
[----:B------:R-:W-:Y:S02]  /*03b0*/  LOP3.LUT R5, R3, 0x38, R5, 0xf8, !PT ;  /* 0x0000003803057812 */ /* 0x000fe400078ef805 */
[----:B------:R-:W-:Y:S02]  /*03c0*/  LOP3.LUT R3, R12, 0xfffffff8, RZ, 0xc0, !PT ;  /* 0xfffffff80c037812 */ /* 0x000fe400078ec0ff */
[C---:B------:R-:W-:Y:S02]  /*03d0*/  LOP3.LUT P4, RZ, R0.reuse, 0x2, RZ, 0xc0, !PT ;  /* 0x0000000200ff7812 */ /* 0x040fe4000788c0ff */
[C---:B------:R-:W-:Y:S01]  /*03e0*/  LOP3.LUT P3, RZ, R0.reuse, 0x4, RZ, 0xc0, !PT ;  /* 0x0000000400ff7812 */ /* 0x040fe2000786c0ff */
[----:B------:R-:W-:Y:S01]  /*03f0*/  IMAD.SHL.U32 R0, R0, 0x40, RZ ;  /* 0x0000004000007824 */ /* 0x000fe200078e00ff */
[----:B------:R-:W-:Y:S01]  /*0400*/  LOP3.LUT R8, R5, R4, RZ, 0x3c, !PT ;  /* 0x0000000405087212 */ /* 0x000fe200078e3cff */
[----:B------:R-:W-:Y:S01]  /*0410*/  IMAD.IADD R17, R2, 0x1, -R3 ;  /* 0x0000000102117824 */ /* 0x000fe200078e0a03 */
[----:B------:R-:W-:Y:S01]  /*0420*/  LEA.HI R5, R13, R14, RZ, 0x7 ;  /* 0x0000000e0d057211 */ /* 0x000fe200078f38ff */
[----:B------:R-:W-:Y:S01]  /*0430*/  IMAD.SHL.U32 R2, R10, 0x10, RZ ;  /* 0x000000100a027824 */ /* 0x000fe200078e00ff */
[----:B------:R-:W-:-:S02]  /*0440*/  LOP3.LUT R0, R0, 0x1c0, RZ, 0xc0, !PT ;  /* 0x000001c000007812 */ /* 0x000fc400078ec0ff */
[----:B------:R-:W-:Y:S01]  /*0450*/  LEA.HI R3, R13, R14, RZ, 0x6 ;  /* 0x0000000e0d037211 */ /* 0x000fe200078f30ff */
[----:B------:R-:W-:Y:S01]  /*0460*/  STL [R1+0x4], R17 ;  /* 0x0000041101007387 */ /* 0x000fe20000100800 */
[C---:B------:R-:W-:Y:S02]  /*0470*/  LOP3.LUT R184, R0.reuse, 0x8, R15, 0xf8, !PT ;  /* 0x0000000800b87812 */ /* 0x040fe400078ef80f */
[----:B------:R-:W-:Y:S01]  /*0480*/  LOP3.LUT R4, R0, 0x30, R2, 0xf8, !PT ;  /* 0x0000003000047812 */ /* 0x000fe200078ef802 */
[----:B------:R-:W-:Y:S01]  /*0490*/  IMAD.SHL.U32 R3, R3, 0x8, RZ ;  /* 0x0000000803037824 */ /* 0x000fe200078e00ff */
[----:B------:R-:W-:Y:S02]  /*04a0*/  SHF.R.S32.HI R5, RZ, 0x7, R5 ;  /* 0x00000007ff057819 */ /* 0x000fe40000011405 */
[----:B------:R-:W-:Y:S02]  /*04b0*/  SHF.R.U32.HI R0, RZ, 0x3, R0 ;  /* 0x00000003ff007819 */ /* 0x000fe40000011600 */
[----:B------:R-:W-:Y:S01]  /*04c0*/  LEA.HI.SX32 R252, R9, R2, 0x1e ;  /* 0x0000000209fc7211 */ /* 0x000fe200078ff2ff */
[----:B------:R-:W-:Y:S01]  /*04d0*/  IMAD R2, R5, 0x1000, R180 ;  /* 0x0000100005027824 */ /* 0x000fe200078e02b4 */
[----:B------:R-:W-:-:S02]  /*04e0*/  LOP3.LUT R184, R184, R0, RZ, 0x3c, !PT ;  /* 0x00000000b8b87212 */ /* 0x000fc400078e3cff */
[----:B------:R-:W-:Y:S02]  /*04f0*/  LOP3.LUT R250, R8, 0xfffffe00, R3, 0xf8, !PT ;  /* 0xfffffe0008fa7812 */ /* 0x000fe400078ef803 */
[----:B------:R-:W-:Y:S01]  /*0500*/  LOP3.LUT R3, R4, 0x8, R15, 0xf8, !PT ;  /* 0x0000000804037812 */ /* 0x000fe200078ef80f */
[----:B------:R-:W-:Y:S01]  /*0510*/  IMAD.IADD R184, R2, 0x1, R184 ;  /* 0x0000000102b87824 */ /* 0x000fe200078e02b8 */
[----:B------:R-:W-:Y:S02]  /*0520*/  LOP3.LUT R2, R16, 0x7ffffffc, RZ, 0xc0, !PT ;  /* 0x7ffffffc10027812 */ /* 0x000fe400078ec0ff */
[----:B------:R-:W-:Y:S01]  /*0530*/  LOP3.LUT R180, R180, R3, R0, 0xf6, !PT ;  /* 0x00000003b4b47212 */ /* 0x000fe200078ef600 */
[C---:B------:R-:W-:Y:S01]  /*0540*/  IMAD.SHL.U32 R0, R7.reuse, 0x40, RZ ;  /* 0x0000004007007824 */ /* 0x040fe200078e00ff */
[----:B------:R-:W-:Y:S01]  /*0550*/  LOP3.LUT R6, R7, 0x1, RZ, 0xc0, !PT ;  /* 0x0000000107067812 */ /* 0x000fe200078ec0ff */
[----:B------:R-:W-:Y:S01]  /*0560*/  IMAD.IADD R4, R14, 0x1, -R2 ;  /* 0x000000010e047824 */ /* 0x000fe200078e0a02 */
[----:B------:R-:W-:Y:S01]  /*0570*/  LOP3.LUT R251, R251, 0x6, RZ, 0xc0, !PT ;  /* 0x00000006fbfb7812 */ /* 0x000fe200078ec0ff */
[----:B------:R-:W-:Y:S01]  /*0580*/  IMAD.SHL.U32 R2, R5, 0x8, RZ ;  /* 0x0000000805027824 */ /* 0x000fe200078e00ff */
[----:B------:R-:W-:Y:S01]  /*0590*/  LOP3.LUT R0, R0, 0x1c0, RZ, 0xc0, !PT ;  /* 0x000001c000007812 */ /* 0x000fe200078ec0ff */
[----:B------:R-:W-:Y:S01]  /*05a0*/  IMAD.SHL.U32 R4, R4, 0x2, RZ ;  /* 0x0000000204047824 */ /* 0x000fe200078e00ff */
[----:B------:R-:W-:Y:S01]  /*05b0*/  ISETP.NE.U32.AND P0, PT, R6, 0x1, PT ;  /* 0x000000010600780c */ /* 0x000fe20003f05070 */
[----:B------:R-:W-:Y:S01]  /*05c0*/  IMAD.SHL.U32 R6, R11, 0x10, RZ ;  /* 0x000000100b067824 */ /* 0x000fe200078e00ff */
[----:B------:R-:W-:Y:S01]  /*05d0*/  LOP3.LUT R2, R2, 0x8, RZ, 0xc0, !PT ;  /* 0x0000000802027812 */ /* 0x000fe200078ec0ff */
[C---:B------:R-:W-:Y:S01]  /*05e0*/  IMAD R251, R5.reuse, 0x40, R251 ;  /* 0x0000004005fb7824 */ /* 0x040fe200078e02fb */
[----:B------:R-:W-:Y:S01]  /*05f0*/  SHF.R.U32.HI R3, RZ, 0x3, R0 ;  /* 0x00000003ff037819 */ /* 0x000fe20000011600 */
[----:B------:R-:W-:Y:S01]  /*0600*/  IMAD R5, R5, 0x2000, R4 ;  /* 0x0000200005057824 */ /* 0x000fe200078e0204 */
[----:B------:R-:W-:Y:S01]  /*0610*/  LOP3.LUT R9, R2, 0x10, R6, 0xf8, !PT ;  /* 0x0000001002097812 */ /* 0x000fe200078ef806 */
[----:B------:R-:W-:Y:S01]  /*0620*/  IMAD.SHL.U32 R184, R184, 0x2, RZ ;  /* 0x00000002b8b87824 */ /* 0x000fe200078e00ff */
[-C--:B------:R-:W-:Y:S01]  /*0630*/  LOP3.LUT R8, R3, R0.reuse, R2, 0x1e, !PT ;  /* 0x0000000003087212 */ /* 0x080fe200078e1e02 */
[----:B------:R-:W-:Y:S01]  /*0640*/  IMAD.SHL.U32 R2, R17, 0x40, RZ ;  /* 0x0000004011027824 */ /* 0x000fe200078e00ff */
[----:B------:R-:W-:Y:S01]  /*0650*/  LOP3.LUT R6, R3, R0, RZ, 0xfc, !PT ;  /* 0x0000000003067212 */ /* 0x000fe200078efcff */
[----:B------:R-:W-:Y:S01]  /*0660*/  IMAD R0, R10, 0x400, R4 ;  /* 0x000004000a007824 */ /* 0x000fe200078e0204 */
[----:B------:R-:W-:Y:S01]  /*0670*/  R2P PR, R7, 0x6 ;  /* 0x0000000607007804 */ /* 0x000fe20000000000 */
[----:B------:R-:W-:Y:S01]  /*0680*/  IMAD.SHL.U32 R7, R12, 0x40, RZ ;  /* 0x000000400c077824 */ /* 0x000fe200078e00ff */
[----:B------:R-:W-:Y:S01]  /*0690*/  LOP3.LUT R2, R2, 0x1c0, RZ, 0xc0, !PT ;  /* 0x000001c002027812 */ /* 0x000fe200078ec0ff */
[----:B------:R-:W-:Y:S01]  /*06a0*/  IMAD R3, R10, 0x400, R5 ;  /* 0x000004000a037824 */ /* 0x000fe200078e0205 */
[----:B------:R-:W-:Y:S01]  /*06b0*/  SEL R185, R218, 0xffffffe0, !P4 ;  /* 0xffffffe0dab97807 */ /* 0x000fe20006000000 */
[----:B------:R-:W-:Y:S01]  /*06c0*/  IMAD.SHL.U32 R4, R11, 0x8, RZ ;  /* 0x000000080b047824 */ /* 0x000fe200078e00ff */
[----:B------:R-:W-:Y:S01]  /*06d0*/  SHF.R.U32.HI R5, RZ, 0x3, R2 ;  /* 0x00000003ff057819 */ /* 0x000fe20000011602 */
[----:B------:R-:W-:Y:S01]  /*06e0*/  IMAD.IADD R6, R6, 0x1, R3 ;  /* 0x0000000106067824 */ /* 0x000fe200078e0203 */
[----:B------:R-:W-:Y:S01]  /*06f0*/  SEL R218, R218, 0xffffffe0, !P1 ;  /* 0xffffffe0dada7807 */ /* 0x000fe20004800000 */
[----:B------:R-:W-:Y:S01]  /*0700*/  IMAD.IADD R8, R0, 0x1, R8 ;  /* 0x0000000100087824 */ /* 0x000fe200078e0208 */
[----:B------:R-:W-:-:S02]  /*0710*/  LOP3.LUT R0, R7, 0xfffffe00, RZ, 0xc0, !PT ;  /* 0xfffffe0007007812 */ /* 0x000fc400078ec0ff */
[----:B------:R-:W-:Y:S02]  /*0720*/  LOP3.LUT R3, R2, 0x8, R4, 0xf8, !PT ;  /* 0x0000000802037812 */ /* 0x000fe400078ef804 */
[----:B------:R-:W-:Y:S01]  /*0730*/  LOP3.LUT R2, R5, R9, R2, 0x1e, !PT ;  /* 0x0000000905027212 */ /* 0x000fe200078e1e02 */
[----:B------:R-:W-:Y:S01]  /*0740*/  IMAD R4, R10, 0x400, R0 ;  /* 0x000004000a047824 */ /* 0x000fe200078e0200 */
[----:B------:R-:W-:Y:S02]  /*0750*/  LOP3.LUT R3, R3, R5, RZ, 0x3c, !PT ;  /* 0x0000000503037212 */ /* 0x000fe400078e3cff */
[----:B------:R-:W-:Y:S01]  /*0760*/  LOP3.LUT R190, R2, R0, RZ, 0xfc, !PT ;  /* 0x0000000002be7212 */ /* 0x000fe200078efcff */
[----:B------:R-:W-:Y:S01]  /*0770*/  IMAD.U32 R0, RZ, RZ, UR5 ;  /* 0x00000005ff007e24 */ /* 0x000fe2000f8e00ff */
[----:B------:R-:W-:Y:S01]  /*0780*/  USHF.R.S32.HI UR5, URZ, 0x1f, UR56 ;  /* 0x0000001f3f057899 */ /* 0x000fe20008011438 */
[----:B------:R-:W-:Y:S01]  /*0790*/  IMAD.IADD R189, R4, 0x1, R3 ;  /* 0x0000000104bd7824 */ /* 0x000fe200078e0203 */
[----:B------:R-:W-:Y:S01]  /*07a0*/  LEA R215, R6, UR4, 0x1 ;  /* 0x0000000406d77c11 */ /* 0x000fe2000f8e08ff */
[----:B------:R-:W-:Y:S01]  /*07b0*/  IMAD.U32 R3, RZ, RZ, UR6 ;  /* 0x00000006ff037e24 */ /* 0x000fe2000f8e00ff */
[----:B------:R-:W-:Y:S01]  /*07c0*/  USHF.R.S32.HI UR6, URZ, 0x1f, UR43 ;  /* 0x0000001f3f067899 */ /* 0x000fe2000801142b */
[----:B------:R-:W-:Y:S01]  /*07d0*/  SEL R216, R216, 0x10, !P0 ;  /* 0x00000010d8d87807 */ /* 0x000fe20004000000 */
[----:B------:R-:W-:Y:S01]  /*07e0*/  IMAD.U32 R2, RZ, RZ, UR5 ;  /* 0x00000005ff027e24 */ /* 0x000fe2000f8e00ff */
[----:B------:R-:W-:Y:S01]  /*07f0*/  LEA R180, R180, UR4, 0x1 ;  /* 0x00000004b4b47c11 */ /* 0x000fe2000f8e08ff */
[----:B------:R-:W-:Y:S01]  /*0800*/  IMAD.U32 R3, RZ, RZ, UR5 ;  /* 0x00000005ff037e24 */ /* 0x000fe2000f8e00ff */
[----:B------:R-:W-:Y:S01]  /*0810*/  UIADD3 UR5, UR4, 0xc000, URZ ;  /* 0x0000c00004057890 */ /* 0x000fe2000fffe03f */
[----:B------:R-:W-:Y:S01]  /*0820*/  MOV R0, UR6 ;  /* 0x0000000600007c02 */ /* 0x000fe20008000f00 */
[----:B------:R-:W-:Y:S01]  /*0830*/  IMAD.U32 R2, RZ, RZ, UR6 ;  /* 0x00000006ff027e24 */ /* 0x000fe2000f8e00ff */
[----:B------:R-:W-:Y:S01]  /*0840*/  UIADD3 UR6, UR4, 0xc000, URZ ;  /* 0x0000c00004067890 */ /* 0x000fe2000fffe03f */
[----:B------:R-:W-:-:S02]  /*0850*/  IMAD.MOV.U32 R0, RZ, RZ, 0x40 ;  /* 0x00000040ff007424 */ /* 0x000fc400078e00ff */
[----:B------:R-:W-:Y:S02]  /*0860*/  IMAD.MOV.U32 R2, RZ, RZ, 0x440 ;  /* 0x00000440ff027424 */ /* 0x000fe400078e00ff */
[C---:B------:R-:W-:Y:S01]  /*0870*/  IMAD.IADD R217, R215.reuse, 0x1, R216 ;  /* 0x00000001d7d97824 */ /* 0x040fe200078e02d8 */
[----:B------:R-:W-:Y:S01]  /*0880*/  SEL R183, R0, 0xffffffc0, !P3 ;  /* 0xffffffc000b77807 */ /* 0x000fe20005800000 */
[----:B------:R-:W-:Y:S01]  /*0890*/  VIADD R186, R184, UR6 ;  /* 0x00000006b8ba7c36 */ /* 0x000fe20008000000 */
[----:B------:R-:W-:Y:S01]  /*08a0*/  SEL R0, R0, 0xffffffc0, !P2 ;  /* 0xffffffc000007807 */ /* 0x000fe20005000000 */
[C---:B------:R-:W-:Y:S01]  /*08b0*/  IMAD.IADD R221, R215.reuse, 0x1, R218 ;  /* 0x00000001d7dd7824 */ /* 0x040fe200078e02da */
[----:B------:R-:W-:Y:S01]  /*08c0*/  LEA R7, R8, UR6, 0x1 ;  /* 0x0000000608077c11 */ /* 0x000fe2000f8e08ff */
[----:B------:R-:W-:Y:S01]  /*08d0*/  IMAD.IADD R183, R186, 0x1, R183 ;  /* 0x00000001bab77824 */ /* 0x000fe200078e02b7 */
[----:B------:R-:W-:Y:S01]  /*08e0*/  SEL R2, R2, 0x3c0, !P2 ;  /* 0x000003c002027807 */ /* 0x000fe20005000000 */
[----:B------:R-:W-:Y:S01]  /*08f0*/  IMAD.IADD R214, R215, 0x1, R0 ;  /* 0x00000001d7d67824 */ /* 0x000fe200078e0200 */
[----:B------:R-:W-:Y:S01]  /*0900*/  IADD3 R6, R218, R7, RZ ;  /* 0x00000007da067210 */ /* 0x000fe20007ffe0ff */
[----:B------:R-:W-:Y:S01]  /*0910*/  IMAD.IADD R5, R0, 0x1, R7 ;  /* 0x0000000100057824 */ /* 0x000fe200078e0207 */
[----:B------:R-:W-:Y:S01]  /*0920*/  STL [R1], R7 ;  /* 0x0000000701007387 */ /* 0x000fe20000100800 */
[----:B------:R-:W-:-:S02]  /*0930*/  VIADD R10, R7, 0x420 ;  /* 0x00000420070a7836 */ /* 0x000fc40000000000 */
[C---:B------:R-:W-:Y:S01]  /*0940*/  IMAD.IADD R4, R7.reuse, 0x1, R2 ;  /* 0x0000000107047824 */ /* 0x040fe200078e0202 */
[----:B------:R-:W-:Y:S01]  /*0950*/  STL [R1+0x18], R5 ;  /* 0x0000180501007387 */ /* 0x000fe20000100800 */
[C---:B------:R-:W-:Y:S02]  /*0960*/  VIADD R3, R7.reuse, 0x2020 ;  /* 0x0000202007037836 */ /* 0x040fe40000000000 */
[C---:B------:R-:W-:Y:S01]  /*0970*/  @P1 VIADD R10, R7.reuse, 0x3e0 ;  /* 0x000003e0070a1836 */ /* 0x040fe20000000000 */
[----:B------:R1:W-:Y:S01]  /*0980*/  STL [R1+0x34], R6 ;  /* 0x0000340601007387 */ /* 0x0003e20000100800 */
[C---:B------:R-:W-:Y:S02]  /*0990*/  VIADD R9, R7.reuse, 0x2420 ;  /* 0x0000242007097836 */ /* 0x040fe40000000000 */
[C---:B------:R-:W-:Y:S01]  /*09a0*/  @P1 VIADD R3, R7.reuse, 0x1fe0 ;  /* 0x00001fe007031836 */ /* 0x040fe20000000000 */
[----:B------:R-:W-:Y:S01]  /*09b0*/  STL [R1+0x14], R4 ;  /* 0x0000140401007387 */ /* 0x000fe20000100800 */
[----:B------:R-:W-:-:S02]  /*09c0*/  VIADD R8, R7, 0x2040 ;  /* 0x0000204007087836 */ /* 0x000fc40000000000 */
[C---:B------:R-:W-:Y:S01]  /*09d0*/  @P1 VIADD R9, R7.reuse, 0x23e0 ;  /* 0x000023e007091836 */ /* 0x040fe20000000000 */
[----:B------:R-:W-:Y:S01]  /*09e0*/  STL [R1+0x20], R10 ;  /* 0x0000200a01007387 */ /* 0x000fe20000100800 */
[----:B------:R-:W-:Y:S02]  /*09f0*/  @P2 VIADD R8, R7, 0x1fc0 ;  /* 0x00001fc007082836 */ /* 0x000fe40000000000 */
[----:B------:R-:W-:Y:S01]  /*0a00*/  IMAD.IADD R216, R216, 0x1, R214 ;  /* 0x00000001d8d87824 */ /* 0x000fe200078e02d6 */
[----:B------:R-:W-:Y:S01]  /*0a10*/  STL [R1+0x8], R3 ;  /* 0x0000080301007387 */ /* 0x000fe20000100800 */
[----:B------:R-:W-:Y:S02]  /*0a20*/  IMAD.IADD R186, R186, 0x1, R185 ;  /* 0x00000001baba7824 */ /* 0x000fe400078e02b9 */
[----:B------:R-:W-:Y:S01]  /*0a30*/  IMAD.IADD R220, R217, 0x1, R218 ;  /* 0x00000001d9dc7824 */ /* 0x000fe200078e02da */
[----:B------:R-:W-:Y:S01]  /*0a40*/  STL [R1+0x1c], R9 ;  /* 0x00001c0901007387 */ /* 0x000fe20000100800 */
[----:B------:R-:W-:-:S02]  /*0a50*/  IMAD.IADD R219, R218, 0x1, R214 ;  /* 0x00000001dadb7824 */ /* 0x000fc400078e02d6 */
[----:B------:R-:W-:Y:S01]  /*0a60*/  IMAD.IADD R185, R185, 0x1, R183 ;  /* 0x00000001b9b97824 */ /* 0x000fe200078e02b7 */
[----:B------:R-:W-:Y:S01]  /*0a70*/  STL [R1+0x10], R8 ;  /* 0x0000100801007387 */ /* 0x000fe20000100800 */
[C---:B-1----:R-:W-:Y:S02]  /*0a80*/  VIADD R6, R7.reuse, 0x2440 ;  /* 0x0000244007067836 */ /* 0x042fe40000000000 */
[----:B------:R-:W-:-:S05]  /*0a90*/  @P2 VIADD R6, R7, 0x23c0 ;  /* 0x000023c007062836 */ /* 0x000fca0000000000 */
[----:B------:R1:W-:Y:S02]  /*0aa0*/  STL [R1+0xc], R6 ;  /* 0x00000c0601007387 */ /* 0x0003e40000100800 */
[C---:B-1----:R-:W-:Y:S02]  /*0ab0*/  IMAD.IADD R6, R218.reuse, 0x1, R5 ;  /* 0x00000001da067824 */ /* 0x042fe400078e0205 */
[----:B------:R-:W-:Y:S02]  /*0ac0*/  IMAD.IADD R5, R218, 0x1, R4 ;  /* 0x00000001da057824 */ /* 0x000fe400078e0204 */
[--C-:B------:R-:W-:Y:S01]  /*0ad0*/  IMAD.IADD R4, R0, 0x1, R3.reuse ;  /* 0x0000000100047824 */ /* 0x100fe200078e0203 */
[----:B------:R1:W-:Y:S01]  /*0ae0*/  STL [R1+0x30], R6 ;  /* 0x0000300601007387 */ /* 0x0003e20000100800 */
[----:B------:R-:W-:Y:S02]  /*0af0*/  IMAD.IADD R0, R2, 0x1, R3 ;  /* 0x0000000102007824 */ /* 0x000fe400078e0203 */
[----:B------:R-:W-:Y:S01]  /*0b00*/  IMAD.IADD R218, R218, 0x1, R216 ;  /* 0x00000001dada7824 */ /* 0x000fe200078e02d8 */
[----:B------:R1:W-:Y:S04]  /*0b10*/  STL [R1+0x2c], R5 ;  /* 0x00002c0501007387 */ /* 0x0003e80000100800 */
[----:B------:R1:W-:Y:S04]  /*0b20*/  STL [R1+0x28], R4 ;  /* 0x0000280401007387 */ /* 0x0003e80000100800 */
[----:B------:R1:W-:Y:S02]  /*0b30*/  STL [R1+0x24], R0 ;  /* 0x0000240001007387 */ /* 0x0003e40000100800 */
.L_x_432:
[----:B------:R-:W-:Y:S01]  /*0b40*/  ULDC.64 UR10, c[0x0][0x308] ;  /* 0x0000c200000a7ab9 */ /* 0x000fe20000000a00 */
[----:B------:R-:W-:Y:S01]  /*0b50*/  ULDC.64 UR12, c[0x0][0x300] ;  /* 0x0000c000000c7ab9 */ /* 0x000fe20000000a00 */
[----:B------:R-:W-:Y:S02]  /*0b60*/  UISETP.NE.U32.AND UP3, UPT, UR10, URZ, UPT ;  /* 0x0000003f0a00728c */ /* 0x000fe4000bf65070 */
[----:B------:R-:W-:Y:S02]  /*0b70*/  UISETP.NE.U32.AND UP4, UPT, UR12, URZ, UPT ;  /* 0x0000003f0c00728c */ /* 0x000fe4000bf85070 */
[----:B------:R-:W-:Y:S02]  /*0b80*/  UISETP.NE.AND.EX UP3, UPT, UR11, URZ, UPT, UP3 ;  /* 0x0000003f0b00728c */ /* 0x000fe4000bf65330 */
[----:B------:R-:W-:Y:S02]  /*0b90*/  UISETP.NE.AND.EX UP4, UPT, UR13, URZ, UPT, UP4 ;  /* 0x0000003f0d00728c */ /* 0x000fe4000bf85340 */
[----:B------:R-:W-:-:S02]  /*0ba0*/  USHF.R.S32.HI UR58, URZ, 0x1f, UR43 ;  /* 0x0000001f3f3a7899 */ /* 0x000fc4000801142b */
[----:B------:R-:W-:Y:S01]  /*0bb0*/  USHF.L.U32 UR17, UR43, 0x2, URZ ;  /* 0x000000022b117899 */ /* 0x000fe2000800063f */
[----:B------:R-:W-:Y:S01]  /*0bc0*/  PLOP3.LUT P0, PT, PT, PT, UP3, 0x80, 0x0 ;  /* 0x000000000000781c */ /* 0x000fe20003f0f038 */
[----:B------:R-:W-:Y:S01]  /*0bd0*/  USHF.L.U64.HI UR6, UR43, 0x2, UR58 ;  /* 0x000000022b067899 */ /* 0x000fe2000801023a */
[----:B------:R-:W-:Y:S01]  /*0be0*/  PLOP3.LUT P1, PT, PT, PT, UP4, 0x80, 0x0 ;  /* 0x000000000000781c */ /* 0x000fe20003f2f048 */
[----:B------:R-:W-:Y:S01]  /*0bf0*/  ULDC.64 UR14, c[0x0][0x2f0] ;  /* 0x0000bc00000e7ab9 */ /* 0x000fe20000000a00 */
[----:B------:R-:W-:Y:S02]  /*0c00*/  @UP3 UIADD3 UR10, UP0, UR17, UR10, URZ ;  /* 0x0000000a110a3290 */ /* 0x000fe4000ff1e03f */
[----:B------:R-:W-:Y:S02]  /*0c10*/  @UP4 UIADD3 UR12, UP1, UR17, UR12, URZ ;  /* 0x0000000c110c4290 */ /* 0x000fe4000ff3e03f */
[----:B------:R-:W-:Y:S02]  /*0c20*/  UIADD3 UR16, UP2, UR17, UR14, URZ ;  /* 0x0000000e11107290 */ /* 0x000fe4000ff5e03f */
[----:B------:R-:W-:Y:S01]  /*0c30*/  @UP3 UIADD3.X UR11, UR6, UR11, URZ, UP0, !UPT ;  /* 0x0000000b060b3290 */ /* 0x000fe200087fe43f */
[----:B-1--4-:R-:W-:Y:S01]  /*0c40*/  IMAD.U32 R2, RZ, RZ, UR10 ;  /* 0x0000000aff027e24 */ /* 0x012fe2000f8e00ff */
[----:B------:R-:W-:Y:S01]  /*0c50*/  UISETP.NE.U32.AND UP0, UPT, UR14, URZ, UPT ;  /* 0x0000003f0e00728c */ /* 0x000fe2000bf05070 */
[----:B-1----:R-:W-:Y:S01]  /*0c60*/  IMAD.U32 R4, RZ, RZ, UR12 ;  /* 0x0000000cff047e24 */ /* 0x002fe2000f8e00ff */
[----:B------:R-:W-:-:S02]  /*0c70*/  @UP4 UIADD3.X UR13, UR6, UR13, URZ, UP1, !UPT ;  /* 0x0000000d060d4290 */ /* 0x000fc40008ffe43f */
[----:B------:R-:W-:Y:S01]  /*0c80*/  UIADD3.X UR7, UR6, UR15, URZ, UP2, !UPT ;  /* 0x0000000f06077290 */ /* 0x000fe200097fe43f */
[----:B------:R-:W-:Y:S01]  /*0c90*/  IMAD.U32 R3, RZ, RZ, UR11 ;  /* 0x0000000bff037e24 */ /* 0x000fe2000f8e00ff */
[----:B------:R-:W-:Y:S01]  /*0ca0*/  UISETP.NE.AND.EX UP2, UPT, UR15, URZ, UPT, UP0 ;  /* 0x0000003f0f00728c */ /* 0x000fe2000bf45300 */
[----:B------:R-:W-:Y:S02]  /*0cb0*/  ULDC.U8 UR18, c[0x0][0x3c2] ;  /* 0x0000f08000127ab9 */ /* 0x000fe40000000000 */
[----:B------:R-:W-:Y:S01]  /*0cc0*/  ULDC.64 UR14, c[0x0][0x2f8] ;  /* 0x0000be00000e7ab9 */ /* 0x000fe20000000a00 */
[----:B------:R-:W-:Y:S01]  /*0cd0*/  UISETP.NE.AND UP1, UPT, UR18, URZ, UPT ;  /* 0x0000003f1200728c */ /* 0x000fe2000bf25270 */
[----:B------:R-:W-:Y:S01]  /*0ce0*/  IMAD.U32 R5, RZ, RZ, UR13 ;  /* 0x0000000dff057e24 */ /* 0x000fe2000f8e00ff */
[----:B------:R-:W-:Y:S01]  /*0cf0*/  UISETP.EQ.U32.AND UP4, UPT, UR14, URZ, UPT ;  /* 0x0000003f0e00728c */ /* 0x000fe2000bf82070 */
[----:B------:R-:W-:Y:S01]  /*0d00*/  PLOP3.LUT P3, PT, PT, PT, UP2, 0x80, 0x0 ;  /* 0x000000000000781c */ /* 0x000fe20003f6f028 */
[----:B------:R-:W-:-:S02]  /*0d10*/  @!UP3 ULDC.64 UR10, c[0x0][0x318] ;  /* 0x0000c600000abab9 */ /* 0x000fc40000000a00 */
[----:B------:R-:W-:Y:S01]  /*0d20*/  UISETP.EQ.OR.EX UP4, UPT, UR15, URZ, !UP1, UP4 ;  /* 0x0000003f0f00728c */ /* 0x000fe2000cf82740 */
[----:B--23--:R-:W2:Y:S05]  /*0d30*/  @P1 LDG.E R7, desc[UR8][R4.64] ;  /* 0x0000000804071981 */ /* 0x00ceaa000c1e1900 */
[----:B------:R-:W-:Y:S01]  /*0d40*/  PLOP3.LUT P2, PT, PT, PT, UP4, 0x80, 0x0 ;  /* 0x000000000000781c */ /* 0x000fe20003f4f048 */
[----:B------:R1:W3:Y:S02]  /*0d50*/  @P0 LDG.E R5, desc[UR8][R2.64] ;  /* 0x0000000802050981 */ /* 0x0002e4000c1e1900 */
[----:B-1----:R-:W-:Y:S01]  /*0d60*/  IMAD.U32 R3, RZ, RZ, UR7 ;  /* 0x00000007ff037e24 */ /* 0x002fe2000f8e00ff */
[----:B------:R-:W-:Y:S01]  /*0d70*/  UIADD3 UR7, UP0, UR17, UR14, URZ ;  /* 0x0000000e11077290 */ /* 0x000fe2000ff1e03f */
[----:B------:R-:W-:-:S03]  /*0d80*/  IMAD.U32 R2, RZ, RZ, UR16 ;  /* 0x00000010ff027e24 */ /* 0x000fc6000f8e00ff */
[----:B------:R-:W-:Y:S02]  /*0d90*/  UIADD3.X UR6, UR6, UR15, URZ, UP0, !UPT ;  /* 0x0000000f06067290 */ /* 0x000fe400087fe43f */
[----:B------:R-:W4:Y:S04]  /*0da0*/  @P3 LDG.E R6, desc[UR8][R2.64] ;  /* 0x0000000802063981 */ /* 0x000f28000c1e1900 */
[----:B-----5:R1:W5:Y:S02]  /*0db0*/  @P3 LDG.E R0, desc[UR8][R2.64+0x4] ;  /* 0x0000040802003981 */ /* 0x020364000c1e1900 */
[----:B-1----:R-:W-:Y:S02]  /*0dc0*/  IMAD.U32 R2, RZ, RZ, UR7 ;  /* 0x00000007ff027e24 */ /* 0x002fe4000f8e00ff */
[----:B------:R-:W-:Y:S01]  /*0dd0*/  IMAD.U32 R3, RZ, RZ, UR6 ;  /* 0x00000006ff037e24 */ /* 0x000fe2000f8e00ff */
[----:B------:R-:W-:Y:S01]  /*0de0*/  UMOV UR16, URZ ;  /* 0x0000003f00107c82 */ /* 0x000fe20008000000 */
[----:B------:R-:W-:Y:S01]  /*0df0*/  @!UP3 UISETP.NE.U32.AND UP0, UPT, UR10, URZ, UPT ;  /* 0x0000003f0a00b28c */ /* 0x000fe2000bf05070 */
[----:B------:R-:W-:-:S02]  /*0e00*/  @!UP3 ULDC UR6, c[0x0][0x2cc] ;  /* 0x0000b3000006bab9 */ /* 0x000fc40000000800 */
[----:B------:R-:W5:Y:S01]  /*0e10*/  @!P2 LDG.E R4, desc[UR8][R2.64] ;  /* 0x000000080204a981 */ /* 0x000f62000c1e1900 */
[----:B------:R-:W-:Y:S01]  /*0e20*/  @!UP3 UISETP.NE.AND.EX UP0, UPT, UR11, URZ, UPT, UP0 ;  /* 0x0000003f0b00b28c */ /* 0x000fe2000bf05300 */
[----:B------:R-:W-:Y:S01]  /*0e30*/  UMOV UR7, 0xffffffff ;  /* 0xffffffff00077882 */ /* 0x000fe20000000000 */
[----:B------:R-:W-:Y:S02]  /*0e40*/  UMOV UR24, 0xffffffff ;  /* 0xffffffff00187882 */ /* 0x000fe40000000000 */
[----:B------:R-:W-:Y:S02]  /*0e50*/  @!UP3 USEL UR11, UR6, URZ, UP0 ;  /* 0x0000003f060bb287 */ /* 0x000fe40008000000 */
[----:B------:R-:W-:Y:S01]  /*0e60*/  USHF.L.U32 UR34, UR23, 0x7, URZ ;  /* 0x0000000717227899 */ /* 0x000fe2000800063f */
[----:B------:R-:W-:Y:S01]  /*0e70*/  ULDC UR10, c[0x0][0x2c8] ;  /* 0x0000b200000a7ab9 */ /* 0x000fe20000000800 */
[----:B--2---:R-:W-:Y:S02]  /*0e80*/  @P1 R2UR UR16, R7 ;  /* 0x00000000071012ca */ /* 0x004fe400000e0000 */
[----:B---3--:R-:W-:-:S02]  /*0e90*/  @P0 R2UR UR12, R5 ;  /* 0x00000000050c02ca */ /* 0x008fc400000e0000 */
[----:B------:R-:W-:-:S04]  /*0ea0*/  ISETP.NE.U32.AND P0, PT, RZ, UR14, PT ;  /* 0x0000000eff007c0c */ /* 0x000fc8000bf05070 */
[----:B------:R-:W-:-:S07]  /*0eb0*/  ISETP.NE.AND.EX P0, PT, RZ, UR15, PT, P0 ;  /* 0x0000000fff007c0c */ /* 0x000fce000bf05300 */
[----:B------:R-:W-:Y:S01]  /*0ec0*/  @UP3 UIADD3 UR6, UR12, -UR16, URZ ;  /* 0x800000100c063290 */ /* 0x000fe2000fffe03f */
[----:B----4-:R-:W-:Y:S02]  /*0ed0*/  @P3 R2UR UR7, R6 ;  /* 0x00000000060732ca */ /* 0x010fe400000e0000 */
[----:B-----5:R-:W-:Y:S02]  /*0ee0*/  @P3 R2UR UR13, R0 ;  /* 0x00000000000d32ca */ /* 0x020fe400000e0000 */
[----:B------:R-:W-:Y:S01]  /*0ef0*/  @!P2 R2UR UR24, R4 ;  /* 0x000000000418a2ca */ /* 0x000fe200000e0000 */
[----:B------:R-:W-:-:S14]  /*0f00*/  @!P0 BRA `(.L_x_388) ;  /* 0x0000000000188947 */ /* 0x000fdc0003800000 */
[----:B------:R-:W-:-:S13]  /*0f10*/  PLOP3.LUT P0, PT, PT, PT, UP1, 0x80, 0x0 ;  /* 0x000000000000781c */ /* 0x000fda0003f0f018 */
[----:B------:R-:W2:Y:S04]  /*0f20*/  @P0 LDG.E R0, desc[UR8][R2.64+0x4] ;  /* 0x0000040802000981 */ /* 0x000ea8000c1e1900 */
[----:B------:R-:W3:Y:S01]  /*0f30*/  @!P0 LDG.E R2, desc[UR8][R2.64] ;  /* 0x0000000802028981 */ /* 0x000ee2000c1e1900 */
[----:B--2---:R-:W-:-:S13]  /*0f40*/  @P0 R2UR UR10, R0 ;  /* 0x00000000000a02ca */ /* 0x004fda00000e0000 */
[----:B------:R-:W-:-:S07]  /*0f50*/  @UP1 UIADD3 UR10, UR10, -UR24, URZ ;  /* 0x800000180a0a1290 */ /* 0x000fce000fffe03f */
[----:B---3--:R-:W-:-:S15]  /*0f60*/  @!P0 R2UR UR10, R2 ;  /* 0x00000000020a82ca */ /* 0x008fde00000e0000 */
.L_x_388:
[----:B------:R-:W-:Y:S02]  /*0f70*/  @!UP3 UIADD3 UR6, UR11, UR10, -UR16 ;  /* 0x0000000a0b06b290 */ /* 0x000fe4000fffe810 */
[----:B------:R-:W-:Y:S02]  /*0f80*/  @UP2 UIADD3 UR35, UR13, -UR7, URZ ;  /* 0x800000070d232290 */ /* 0x000fe4000fffe03f */
[----:B------:R-:W-:-:S05]  /*0f90*/  UISETP.GT.AND UP0, UPT, UR6, UR34, UPT ;  /* 0x000000220600728c */ /* 0x000fca000bf04270 */
[----:B------:R-:W-:Y:S01]  /*0fa0*/  @!UP2 ULDC UR35, c[0x0][0x2c4] ;  /* 0x0000b1000023aab9 */ /* 0x000fe20000000800 */
[----:B------:R-:W-:-:S13]  /*0fb0*/  PLOP3.LUT P0, PT, PT, PT, UP0, 0x80, 0x0 ;  /* 0x000000000000781c */ /* 0x000fda0003f0f008 */
[----:B------:R-:W-:Y:S05]  /*0fc0*/  @!P0 BRA `(.L_x_389) ;  /* 0x0000009400448947 */ /* 0x000fea0003800000 */
[----:B------:R-:W1:Y:S01]  /*0fd0*/  LDC R6, c[0x0][0x278] ;  /* 0x00009e00ff067b82 */ /* 0x000e620000000800 */
[----:B------:R-:W-:Y:S01]  /*0fe0*/  UISETP.NE.AND UP1, UPT, UR7, -0x1, UPT ;  /* 0xffffffff0700788c */ /* 0x000fe2000bf25270 */
[----:B------:R-:W-:Y:S01]  /*0ff0*/  IABS R4, UR56 ;  /* 0x0000003800047c13 */ /* 0x000fe20008000000 */
[----:B------:R-:W-:Y:S01]  /*1000*/  ULDC.64 UR10, c[0x0][0x228] ;  /* 0x00008a00000a7ab9 */ /* 0x000fe20000000a00 */
[----:B------:R-:W-:Y:S01]  /*1010*/  ULDC.64 UR12, c[0x0][0x488] ;  /* 0x00012200000c7ab9 */ /* 0x000fe20000000a00 */
[----:B------:R-:W-:Y:S02]  /*1020*/  UIMAD.WIDE.U32 UR20, UR43, UR10, URZ ;  /* 0x0000000a2b1472a5 */ /* 0x000fe4000f8e003f */
[----:B------:R-:W-:Y:S01]  /*1030*/  UIMAD UR10, UR58, UR10, URZ ;  /* 0x0000000a3a0a72a4 */ /* 0x000fe2000f8e023f */
[----:B------:R-:W2:Y:S01]  /*1040*/  S2UR UR14, SR_CTAID.X ;  /* 0x00000000000e79c3 */ /* 0x000ea20000002500 */
[----:B------:R-:W-:Y:S02]  /*1050*/  UISETP.NE.AND UP0, UPT, UR24, -0x1, UPT ;  /* 0xffffffff1800788c */ /* 0x000fe4000bf05270 */
[----:B------:R-:W-:Y:S01]  /*1060*/  UIMAD UR26, UR43, UR11, UR10 ;  /* 0x0000000b2b1a72a4 */ /* 0x000fe2000f8e020a */
[----:B------:R-:W-:-:S02]  /*1070*/  ULDC.64 UR28, c[0x0][0x240] ;  /* 0x00009000001c7ab9 */ /* 0x000fc40000000a00 */
[----:B------:R-:W-:Y:S01]  /*1080*/  @!UP1 ULDC.64 UR10, c[0x0][0x418] ;  /* 0x00010600000a9ab9 */ /* 0x000fe20000000a00 */
[----:B------:R-:W-:Y:S01]  /*1090*/  ULDC.U8 UR42, c[0x0][0x3d8] ;  /* 0x0000f600002a7ab9 */ /* 0x000fe20000000000 */
[----:B------:R-:W-:Y:S01]  /*10a0*/  ULDC UR59, c[0x0][0x2d4] ;  /* 0x0000b500003b7ab9 */ /* 0x000fe20000000800 */
[----:B------:R-:W-:Y:S02]  /*10b0*/  UIMAD.WIDE.U32 UR18, UR7, UR28, URZ ;  /* 0x0000001c071272a5 */ /* 0x000fe4000f8e003f */
[----:B------:R-:W-:Y:S02]  /*10c0*/  UISETP.NE.AND UP3, UPT, UR42, URZ, UPT ;  /* 0x0000003f2a00728c */ /* 0x000fe4000bf65270 */
[----:B------:R-:W-:Y:S02]  /*10d0*/  @UP0 UIADD3 UR17, UR16, UR24, URZ ;  /* 0x0000001810110290 */ /* 0x000fe4000fffe03f */
[----:B------:R-:W-:Y:S01]  /*10e0*/  USHF.R.S32.HI UR40, URZ, 0x1f, UR59 ;  /* 0x0000001f3f287899 */ /* 0x000fe2000801143b */
[----:B-1----:R-:W-:Y:S01]  /*10f0*/  IABS R5, R6 ;  /* 0x0000000600057213 */ /* 0x002fe20000000000 */
[----:B------:R-:W-:Y:S01]  /*1100*/  USEL UR57, UR20, UR18, !UP1 ;  /* 0x0000001214397287 */ /* 0x000fe2000c800000 */
[----:B------:R-:W-:Y:S01]  /*1110*/  ISETP.NE.AND P3, PT, R6, RZ, PT ;  /* 0x000000ff0600720c */ /* 0x000fe20003f65270 */
[----:B------:R-:W-:Y:S01]  /*1120*/  UIADD3 UR48, UR21, UR26, URZ ;  /* 0x0000001a15307290 */ /* 0x000fe2000fffe03f */
[----:B------:R-:W1:Y:S01]  /*1130*/  I2F.RP R2, R5 ;  /* 0x0000000500027306 */ /* 0x000e620000209400 */
[----:B------:R-:W-:Y:S01]  /*1140*/  ULDC UR45, c[0x0][0x2dc] ;  /* 0x0000b700002d7ab9 */ /* 0x000fe20000000800 */
[----:B------:R-:W-:Y:S01]  /*1150*/  ULDC UR61, c[0x0][0x270] ;  /* 0x00009c00003d7ab9 */ /* 0x000fe20000000800 */
[----:B------:R-:W-:-:S02]  /*1160*/  @!UP1 UIMAD.WIDE.U32 UR32, UR43, UR10, URZ ;  /* 0x0000000a2b2092a5 */ /* 0x000fc4000f8e003f */
[----:B--2---:R-:W-:Y:S02]  /*1170*/  UIMAD.WIDE.U32 UR30, UR14, UR12, URZ ;  /* 0x0000000c0e1e72a5 */ /* 0x004fe4000f8e003f */
[----:B------:R-:W-:Y:S02]  /*1180*/  UIMAD UR50, UR56, UR45, URZ ;  /* 0x0000002d383272a4 */ /* 0x000fe4000f8e023f */
[----:B------:R-:W-:Y:S02]  /*1190*/  UIMAD UR47, UR14, UR13, UR31 ;  /* 0x0000000d0e2f72a4 */ /* 0x000fe4000f8e021f */
[----:B------:R-:W-:Y:S01]  /*11a0*/  USHF.L.U32 UR14, UR43, 0x7, URZ ;  /* 0x000000072b0e7899 */ /* 0x000fe2000800063f */
[----:B------:R-:W-:Y:S01]  /*11b0*/  @UP1 ULDC.64 UR12, c[0x0][0x420] ;  /* 0x00010800000c1ab9 */ /* 0x000fe20000000a00 */
[----:B------:R-:W-:Y:S01]  /*11c0*/  UIMAD UR25, UR7, UR29, URZ ;  /* 0x0000001d071972a4 */ /* 0x000fe2000f8e023f */
[----:B-1----:R-:W1:Y:S01]  /*11d0*/  MUFU.RCP R2, R2 ;  /* 0x0000000200027308 */ /* 0x002e620000001000 */
[----:B------:R-:W-:-:S02]  /*11e0*/  @UP1 UIMAD.WIDE.U32 UR36, UR7, UR12, URZ ;  /* 0x0000000c072412a5 */ /* 0x000fc4000f8e003f */
[----:B------:R-:W-:Y:S02]  /*11f0*/  @!UP1 UIMAD UR12, UR58, UR10, URZ ;  /* 0x0000000a3a0c92a4 */ /* 0x000fe4000f8e023f */
[----:B------:R-:W-:Y:S02]  /*1200*/  @UP1 UIMAD UR49, UR7, UR13, UR37 ;  /* 0x0000000d073112a4 */ /* 0x000fe4000f8e0225 */
[----:B------:R-:W-:Y:S02]  /*1210*/  @!UP1 UIMAD UR31, UR43, UR11, UR12 ;  /* 0x0000000b2b1f92a4 */ /* 0x000fe4000f8e020c */
[----:B------:R-:W-:Y:S02]  /*1220*/  UIADD3 UR12, UR35, 0x7f, URZ ;  /* 0x0000007f230c7890 */ /* 0x000fe4000fffe03f */
[----:B------:R-:W-:Y:S02]  /*1230*/  USHF.L.U64.HI UR13, UR43, 0x7, UR58 ;  /* 0x000000072b0d7899 */ /* 0x000fe4000801023a */
[----:B------:R-:W-:-:S02]  /*1240*/  USHF.R.S32.HI UR22, URZ, 0x1f, UR12 ;  /* 0x0000001f3f167899 */ /* 0x000fc4000801140c */
[----:B------:R-:W-:Y:S01]  /*1250*/  USEL UR39, UR13, URZ, UP2 ;  /* 0x0000003f0d277287 */ /* 0x000fe20009000000 */
[----:B-1----:R-:W-:Y:S01]  /*1260*/  VIADD R2, R2, 0xffffffe ;  /* 0x0ffffffe02027836 */ /* 0x002fe20000000000 */
[----:B------:R-:W-:Y:S02]  /*1270*/  ULEA.HI UR42, UR22, UR12, URZ, 0x7 ;  /* 0x0000000c162a7291 */ /* 0x000fe4000f8f383f */
[----:B------:R-:W-:Y:S01]  /*1280*/  USEL UR38, UR14, URZ, UP2 ;  /* 0x0000003f0e267287 */ /* 0x000fe20009000000 */
[----:B------:R-:W1:Y:S01]  /*1290*/  F2I.FTZ.U32.TRUNC.NTZ R3, R2 ;  /* 0x0000000200037305 */ /* 0x000e62000021f000 */
[----:B------:R-:W-:Y:S01]  /*12a0*/  @UP0 ULDC.64 UR12, c[0x0][0x248] ;  /* 0x00009200000c0ab9 */ /* 0x000fe20000000a00 */
[----:B------:R-:W-:Y:S02]  /*12b0*/  UIMAD.WIDE UR10, UR45, UR61, URZ ;  /* 0x0000003d2d0a72a5 */ /* 0x000fe4000f8e023f */
[----:B------:R-:W-:Y:S02]  /*12c0*/  @UP0 UIMAD.WIDE.U32 UR20, UR17, UR12, URZ ;  /* 0x0000000c111402a5 */ /* 0x000fe4000f8e003f */
[----:B------:R-:W-:-:S02]  /*12d0*/  @UP0 UIMAD UR22, UR17, UR13, URZ ;  /* 0x0000000d111602a4 */ /* 0x000fc4000f8e023f */
[----:B------:R-:W-:Y:S02]  /*12e0*/  UIMAD UR17, UR40, UR43, URZ ;  /* 0x0000002b281172a4 */ /* 0x000fe4000f8e023f */
[----:B------:R-:W-:Y:S02]  /*12f0*/  UIMAD.WIDE.U32 UR14, UR43, UR59, URZ ;  /* 0x0000003b2b0e72a5 */ /* 0x000fe4000f8e003f */
[----:B------:R-:W-:Y:S01]  /*1300*/  UIMAD UR17, UR58, UR59, UR17 ;  /* 0x0000003b3a1172a4 */ /* 0x000fe2000f8e0211 */
[----:B------:R-:W-:Y:S01]  /*1310*/  @UP0 UMOV UR45, UR20 ;  /* 0x00000014002d0c82 */ /* 0x000fe20008000000 */
[----:B-1----:R-:W-:Y:S01]  /*1320*/  IMAD.MOV R0, RZ, RZ, -R3 ;  /* 0x000000ffff007224 */ /* 0x002fe200078e0a03 */
[----:B------:R-:W-:Y:S01]  /*1330*/  UIMAD UR20, UR11, UR14, URZ ;  /* 0x0000000e0b1472a4 */ /* 0x000fe2000f8e023f */
[----:B------:R-:W-:Y:S01]  /*1340*/  IMAD.MOV.U32 R2, RZ, RZ, RZ ;  /* 0x000000ffff027224 */ /* 0x000fe200078e00ff */
[----:B------:R-:W-:Y:S01]  /*1350*/  UIADD3 UR17, UR15, UR17, URZ ;  /* 0x000000110f117290 */ /* 0x000fe2000fffe03f */
[----:B------:R-:W-:Y:S01]  /*1360*/  IMAD R0, R0, R5, RZ ;  /* 0x0000000500007224 */ /* 0x000fe200078e02ff */
[----:B------:R-:W-:-:S02]  /*1370*/  @UP1 UIADD3 UR48, UR19, UR25, URZ ;  /* 0x0000001913301290 */ /* 0x000fc4000fffe03f */
[----:B------:R-:W-:Y:S01]  /*1380*/  UIMAD.WIDE.U32 UR18, UR10, UR14, URZ ;  /* 0x0000000e0a1272a5 */ /* 0x000fe2000f8e003f */
[----:B------:R-:W-:Y:S01]  /*1390*/  IMAD.HI.U32 R0, R3, R0, R2 ;  /* 0x0000000003007227 */ /* 0x000fe200078e0002 */
[----:B------:R-:W-:Y:S01]  /*13a0*/  MOV R2, R4 ;  /* 0x0000000400027202 */ /* 0x000fe20000000f00 */
[----:B------:R-:W-:Y:S01]  /*13b0*/  UIMAD UR17, UR10, UR17, UR20 ;  /* 0x000000110a1172a4 */ /* 0x000fe2000f8e0214 */
[----:B------:R-:W-:Y:S01]  /*13c0*/  ULDC.U8 UR44, c[0x0][0x480] ;  /* 0x00012000002c7ab9 */ /* 0x000fe20000000000 */
[----:B------:R-:W-:Y:S02]  /*13d0*/  ULDC UR41, c[0x0][0x2c4] ;  /* 0x0000b10000297ab9 */ /* 0x000fe40000000800 */
[----:B------:R-:W-:Y:S01]  /*13e0*/  IMAD.HI.U32 R0, R0, R2, RZ ;  /* 0x0000000200007227 */ /* 0x000fe200078e00ff */
[----:B------:R-:W-:Y:S02]  /*13f0*/  UISETP.NE.AND UP4, UPT, UR44, URZ, UPT ;  /* 0x0000003f2c00728c */ /* 0x000fe4000bf85270 */
[----:B------:R-:W-:Y:S01]  /*1400*/  UIMAD.WIDE.U32 UR14, UR10, UR7, URZ ;  /* 0x000000070a0e72a5 */ /* 0x000fe2000f8e003f */
[----:B------:R-:W-:Y:S01]  /*1410*/  IMAD.MOV R3, RZ, RZ, -R0 ;  /* 0x000000ffff037224 */ /* 0x000fe200078e0a00 */
[----:B------:R-:W-:-:S02]  /*1420*/  @UP3 UIMAD UR20, UR43, UR41, URZ ;  /* 0x000000292b1432a4 */ /* 0x000fc4000f8e023f */
[----:B------:R-:W-:Y:S01]  /*1430*/  UIADD3 UR44, UR19, UR17, URZ ;  /* 0x00000011132c7290 */ /* 0x000fe2000fffe03f */
[C---:B------:R-:W-:Y:S01]  /*1440*/  IMAD R2, R5.reuse, R3, R2 ;  /* 0x0000000305027224 */ /* 0x040fe200078e0202 */
[----:B------:R-:W-:Y:S02]  /*1450*/  ULOP3.LUT UR17, UR42, 0xffffff80, URZ, 0xc0, !UPT ;  /* 0xffffff802a117892 */ /* 0x000fe4000f8ec03f */
[----:B------:R-:W-:Y:S02]  /*1460*/  USEL UR55, UR18, UR14, !UP1 ;  /* 0x0000000e12377287 */ /* 0x000fe4000c800000 */
[----:B------:R-:W-:Y:S01]  /*1470*/  ISETP.GT.U32.AND P1, PT, R5, R2, PT ;  /* 0x000000020500720c */ /* 0x000fe20003f24070 */
[----:B------:R-:W-:Y:S02]  /*1480*/  @UP3 USEL UR14, UR20, UR7, !UP1 ;  /* 0x00000007140e3287 */ /* 0x000fe4000c800000 */
[----:B------:R-:W-:Y:S02]  /*1490*/  @UP0 UIADD3 UR46, UR21, UR22, URZ ;  /* 0x00000016152e0290 */ /* 0x000fe4000fffe03f */
[----:B------:R-:W-:Y:S01]  /*14a0*/  UIADD3 UR17, UR17, -0x80, URZ ;  /* 0xffffff8011117890 */ /* 0x000fe2000fffe03f */
[----:B------:R-:W-:Y:S01]  /*14b0*/  @UP3 ULDC UR21, c[0x0][0x2e4] ;  /* 0x0000b90000153ab9 */ /* 0x000fe20000000800 */
[----:B------:R-:W-:-:S02]  /*14c0*/  @!UP3 UIMAD UR19, UR43, UR61, UR56 ;  /* 0x0000003d2b13b2a4 */ /* 0x000fc4000f8e0238 */
[----:B------:R-:W-:Y:S02]  /*14d0*/  @UP3 UIMAD UR25, UR56, UR21, UR14 ;  /* 0x00000015381932a4 */ /* 0x000fe4000f8e020e */
[----:B------:R-:W-:Y:S02]  /*14e0*/  USHF.R.S32.HI UR21, URZ, 0x1f, UR17 ;  /* 0x0000001f3f157899 */ /* 0x000fe40008011411 */
[----:B------:R-:W-:Y:S01]  /*14f0*/  @!P1 IMAD.IADD R2, R2, 0x1, -R5 ;  /* 0x0000000102029824 */ /* 0x000fe200078e0a05 */
[----:B------:R-:W-:Y:S01]  /*1500*/  UIADD3 UR18, UP2, UR17, UR38, URZ ;  /* 0x0000002611127290 */ /* 0x000fe2000ff5e03f */
[----:B------:R-:W-:Y:S01]  /*1510*/  @!P1 IADD3 R0, R0, 0x1, RZ ;  /* 0x0000000100009810 */ /* 0x000fe20007ffe0ff */
[----:B------:R-:W-:Y:S01]  /*1520*/  UIMAD UR14, UR11, UR7, URZ ;  /* 0x000000070b0e72a4 */ /* 0x000fe2000f8e023f */
[----:B------:R-:W-:Y:S01]  /*1530*/  PLOP3.LUT P1, PT, PT, PT, UP0, 0x80, 0x0 ;  /* 0x000000000000781c */ /* 0x000fe20003f2f008 */
[----:B------:R-:W-:Y:S01]  /*1540*/  @!UP3 UIMAD UR25, UR19, UR41, URZ ;  /* 0x000000291319b2a4 */ /* 0x000fe2000f8e023f */
[----:B------:R-:W-:Y:S01]  /*1550*/  ISETP.GE.U32.AND P0, PT, R2, R5, PT ;  /* 0x000000050200720c */ /* 0x000fe20003f06070 */
[----:B------:R-:W-:Y:S01]  /*1560*/  UIADD3.X UR19, UR21, UR39, URZ, UP2, !UPT ;  /* 0x0000002715137290 */ /* 0x000fe200097fe43f */
[----:B------:R-:W-:Y:S01]  /*1570*/  LOP3.LUT R2, R6, UR56, RZ, 0x3c, !PT ;  /* 0x0000003806027c12 */ /* 0x000fe2000f8e3cff */
[----:B------:R-:W-:-:S02]  /*1580*/  UIMAD UR11, UR11, UR18, URZ ;  /* 0x000000120b0b72a4 */ /* 0x000fc4000f8e023f */
[----:B------:R-:W-:Y:S01]  /*1590*/  @UP0 UIADD3 UR27, UR16, UR24, URZ ;  /* 0x00000018101b0290 */ /* 0x000fe2000fffe03f */
[----:B------:R-:W-:Y:S01]  /*15a0*/  ISETP.GE.AND P2, PT, R2, RZ, PT ;  /* 0x000000ff0200720c */ /* 0x000fe20003f46270 */
[----:B------:R-:W-:Y:S02]  /*15b0*/  @UP1 UIADD3 UR44, UR15, UR14, URZ ;  /* 0x0000000e0f2c1290 */ /* 0x000fe4000fffe03f */
[----:B------:R-:W-:Y:S01]  /*15c0*/  UIMAD.WIDE.U32 UR38, UR10, UR18, URZ ;  /* 0x000000120a2672a5 */ /* 0x000fe2000f8e003f */
[----:B------:R-:W-:Y:S01]  /*15d0*/  @UP0 ULDC.64 UR14, c[0x0][0x250] ;  /* 0x00009400000e0ab9 */ /* 0x000fe20000000a00 */
[----:B------:R-:W-:Y:S02]  /*15e0*/  UIMAD UR18, UR10, UR19, UR11 ;  /* 0x000000130a1272a4 */ /* 0x000fe4000f8e020b */
[----:B------:R-:W-:Y:S01]  /*15f0*/  @P0 VIADD R0, R0, 0x1 ;  /* 0x0000000100000836 */ /* 0x000fe20000000000 */
[----:B------:R-:W-:Y:S01]  /*1600*/  @UP0 UIMAD.WIDE.U32 UR10, UR27, UR14, URZ ;  /* 0x0000000e1b0a02a5 */ /* 0x000fe2000f8e003f */
[----:B------:R-:W-:Y:S01]  /*1610*/  PLOP3.LUT P0, PT, PT, PT, UP3, 0x80, 0x0 ;  /* 0x000000000000781c */ /* 0x000fe20003f0f038 */
[----:B------:R-:W-:Y:S01]  /*1620*/  @UP0 UIMAD UR19, UR27, UR15, URZ ;  /* 0x0000000f1b1302a4 */ /* 0x000fe2000f8e023f */
[----:B------:R-:W-:Y:S01]  /*1630*/  IMAD.MOV.U32 R16, RZ, RZ, R0 ;  /* 0x000000ffff107224 */ /* 0x000fe200078e0000 */
[----:B------:R-:W-:-:S02]  /*1640*/  USEL UR53, UR47, URZ, UP4 ;  /* 0x0000003f2f357287 */ /* 0x000fc4000a000000 */
[----:B------:R-:W-:Y:S02]  /*1650*/  USHF.R.S32.HI UR51, URZ, 0x1f, UR34 ;  /* 0x0000001f3f337899 */ /* 0x000fe40008011422 */
[----:B------:R-:W-:Y:S01]  /*1660*/  @!UP1 UIADD3 UR49, UR33, UR31, URZ ;  /* 0x0000001f21319290 */ /* 0x000fe2000fffe03f */
[----:B------:R-:W-:Y:S01]  /*1670*/  @!P2 IADD3 R16, -R16, RZ, RZ ;  /* 0x000000ff1010a210 */ /* 0x000fe20007ffe1ff */
[----:B------:R-:W-:Y:S01]  /*1680*/  USHF.R.S32.HI UR54, URZ, 0x1f, UR50 ;  /* 0x0000001f3f367899 */ /* 0x000fe20008011432 */
[----:B------:R-:W-:Y:S01]  /*1690*/  @!P3 LOP3.LUT R16, RZ, R6, RZ, 0x33, !PT ;  /* 0x00000006ff10b212 */ /* 0x000fe200078e33ff */
[----:B------:R-:W-:Y:S02]  /*16a0*/  USEL UR52, UR30, URZ, UP4 ;  /* 0x0000003f1e347287 */ /* 0x000fe4000a000000 */
[----:B------:R-:W-:Y:S02]  /*16b0*/  @UP0 UIADD3 UR41, UR11, UR19, URZ ;  /* 0x000000130b290290 */ /* 0x000fe4000fffe03f */
[----:B------:R-:W-:Y:S01]  /*16c0*/  UIADD3 UR47, UR39, UR18, URZ ;  /* 0x00000012272f7290 */ /* 0x000fe2000fffe03f */
[----:B------:R-:W-:Y:S01]  /*16d0*/  @UP0 UMOV UR40, UR10 ;  /* 0x0000000a00280c82 */ /* 0x000fe20008000000 */
[----:B------:R-:W-:Y:S10]  /*16e0*/  @P1 BRA `(.L_x_390) ;  /* 0x0000000000301947 */ /* 0x000ff40003800000 */
[----:B------:R-:W-:Y:S01]  /*16f0*/  USHF.R.S32.HI UR10, URZ, 0x1f, UR16 ;  /* 0x0000001f3f0a7899 */ /* 0x000fe20008011410 */
[----:B------:R-:W-:-:S03]  /*1700*/  ULDC.64 UR12, c[0x0][0x248] ;  /* 0x00009200000c7ab9 */ /* 0x000fc60000000a00 */
[----:B------:R-:W-:Y:S02]  /*1710*/  UIMAD UR18, UR10, UR12, URZ ;  /* 0x0000000c0a1272a4 */ /* 0x000fe4000f8e023f */
[----:B------:R-:W-:Y:S02]  /*1720*/  UIMAD.WIDE.U32 UR10, UR16, UR12, URZ ;  /* 0x0000000c100a72a5 */ /* 0x000fe4000f8e003f */
[----:B------:R-:W-:-:S04]  /*1730*/  UIMAD UR18, UR16, UR13, UR18 ;  /* 0x0000000d101272a4 */ /* 0x000fc8000f8e0212 */
[----:B------:R-:W-:-:S03]  /*1740*/  UIADD3 UR11, UR11, UR18, URZ ;  /* 0x000000120b0b7290 */ /* 0x000fc6000fffe03f */
[----:B------:R-:W-:Y:S02]  /*1750*/  ULDC.64 UR18, c[0x0][0x230] ;  /* 0x00008c0000127ab9 */ /* 0x000fe40000000a00 */
[----:B------:R-:W-:Y:S02]  /*1760*/  UIMAD.WIDE.U32 UR10, UR43, UR18, UR10 ;  /* 0x000000122b0a72a5 */ /* 0x000fe4000f8e000a */
[----:B------:R-:W-:-:S04]  /*1770*/  UIMAD UR18, UR58, UR18, URZ ;  /* 0x000000123a1272a4 */ /* 0x000fc8000f8e023f */
[----:B------:R-:W-:Y:S01]  /*1780*/  UIMAD UR19, UR43, UR19, UR18 ;  /* 0x000000132b1372a4 */ /* 0x000fe2000f8e0212 */
[----:B------:R-:W-:-:S03]  /*1790*/  UMOV UR45, UR10 ;  /* 0x0000000a002d7c82 */ /* 0x000fc60008000000 */
[----:B------:R-:W-:-:S12]  /*17a0*/  UIADD3 UR46, UR11, UR19, URZ ;  /* 0x000000130b2e7290 */ /* 0x000fd8000fffe03f */
.L_x_390:
[----:B------:R-:W-:Y:S05]  /*17b0*/  @P1 BRA `(.L_x_391) ;  /* 0x0000000000301947 */ /* 0x000fea0003800000 */
[----:B------:R-:W-:Y:S01]  /*17c0*/  USHF.R.S32.HI UR10, URZ, 0x1f, UR16 ;  /* 0x0000001f3f0a7899 */ /* 0x000fe20008011410 */
[----:B------:R-:W-:-:S03]  /*17d0*/  ULDC.64 UR14, c[0x0][0x250] ;  /* 0x00009400000e7ab9 */ /* 0x000fc60000000a00 */
[----:B------:R-:W-:Y:S02]  /*17e0*/  UIMAD UR18, UR10, UR14, URZ ;  /* 0x0000000e0a1272a4 */ /* 0x000fe4000f8e023f */
[----:B------:R-:W-:Y:S02]  /*17f0*/  UIMAD.WIDE.U32 UR10, UR16, UR14, URZ ;  /* 0x0000000e100a72a5 */ /* 0x000fe4000f8e003f */
[----:B------:R-:W-:-:S04]  /*1800*/  UIMAD UR18, UR16, UR15, UR18 ;  /* 0x0000000f101272a4 */ /* 0x000fc8000f8e0212 */
[----:B------:R-:W-:-:S03]  /*1810*/  UIADD3 UR11, UR11, UR18, URZ ;  /* 0x000000120b0b7290 */ /* 0x000fc6000fffe03f */
[----:B------:R-:W-:Y:S02]  /*1820*/  ULDC.64 UR18, c[0x0][0x238] ;  /* 0x00008e0000127ab9 */ /* 0x000fe40000000a00 */
[----:B------:R-:W-:Y:S02]  /*1830*/  UIMAD UR20, UR58, UR18, URZ ;  /* 0x000000123a1472a4 */ /* 0x000fe4000f8e023f */
[----:B------:R-:W-:Y:S02]  /*1840*/  UIMAD.WIDE.U32 UR10, UR43, UR18, UR10 ;  /* 0x000000122b0a72a5 */ /* 0x000fe4000f8e000a */
[----:B------:R-:W-:-:S04]  /*1850*/  UIMAD UR19, UR43, UR19, UR20 ;  /* 0x000000132b1372a4 */ /* 0x000fc8000f8e0214 */
[----:B------:R-:W-:Y:S01]  /*1860*/  UIADD3 UR41, UR11, UR19, URZ ;  /* 0x000000130b297290 */ /* 0x000fe2000fffe03f */
[----:B------:R-:W-:-:S11]  /*1870*/  UMOV UR40, UR10 ;  /* 0x0000000a00287c82 */ /* 0x000fd60008000000 */
.L_x_391:
[----:B------:R-:W-:Y:S01]  /*1880*/  @UP1 UMOV UR18, UR36 ;  /* 0x0000002400121c82 */ /* 0x000fe20008000000 */
[----:B------:R-:W-:Y:S01]  /*1890*/  @!UP1 UMOV UR18, UR32 ;  /* 0x0000002000129c82 */ /* 0x000fe20008000000 */
[----:B------:R-:W-:Y:S01]  /*18a0*/  SHF.R.S32.HI R18, RZ, 0x1f, R16 ;  /* 0x0000001fff127819 */ /* 0x000fe20000011410 */
[----:B------:R-:W-:Y:S06]  /*18b0*/  @!P0 BRA `(.L_x_392) ;  /* 0x00000000001c8947 */ /* 0x000fec0003800000 */
[----:B------:R-:W-:Y:S01]  /*18c0*/  @!UP1 UIMAD UR7, UR43, UR59, URZ ;  /* 0x0000003b2b0792a4 */ /* 0x000fe2000f8e023f */
[----:B------:R-:W-:Y:S01]  /*18d0*/  ULDC UR11, c[0x0][0x2c0] ;  /* 0x0000b000000b7ab9 */ /* 0x000fe20000000800 */
[----:B------:R-:W-:Y:S02]  /*18e0*/  ULDC UR10, c[0x0][0x2e4] ;  /* 0x0000b900000a7ab9 */ /* 0x000fe40000000800 */
[----:B------:R-:W-:Y:S02]  /*18f0*/  ULEA UR7, UR43, UR7, 0x7 ;  /* 0x000000072b077291 */ /* 0x000fe4000f8e383f */
[----:B------:R-:W-:-:S04]  /*1900*/  ULEA UR10, UR11, UR10, 0x7 ;  /* 0x0000000a0b0a7291 */ /* 0x000fc8000f8e383f */
[----:B------:R-:W-:Y:S01]  /*1910*/  UIMAD UR7, UR10, UR56, UR7 ;  /* 0x000000380a0772a4 */ /* 0x000fe2000f8e0207 */
[----:B------:R-:W-:Y:S11]  /*1920*/  BRA `(.L_x_393) ;  /* 0x0000000000087947 */ /* 0x000ff60003800000 */
.L_x_392:
[----:B------:R-:W-:-:S04]  /*1930*/  UIMAD UR7, UR43, UR61, UR56 ;  /* 0x0000003d2b0772a4 */ /* 0x000fc8000f8e0238 */
[----:B------:R-:W-:-:S12]  /*1940*/  UIMAD UR7, UR7, UR59, URZ ;  /* 0x0000003b070772a4 */ /* 0x000fd8000f8e023f */
.L_x_393:
[----:B------:R-:W1:Y:S01]  /*1950*/  S2R R0, SR_TID.X ;  /* 0x0000000000007919 */ /* 0x000e620000002100 */
[----:B------:R-:W2:Y:S01]  /*1960*/  LDC.64 R6, c[0x0][0x420] ;  /* 0x00010800ff067b82 */ /* 0x000ea20000000a00 */
[----:B------:R-:W-:Y:S01]  /*1970*/  ULDC UR10, c[0x0][0x2dc] ;  /* 0x0000b700000a7ab9 */ /* 0x000fe20000000800 */
[----:B------:R-:W-:Y:S01]  /*1980*/  UIADD3 UR22, UR17, UR7, URZ ;  /* 0x0000000711167290 */ /* 0x000fe2000fffe03f */
[----:B------:R-:W-:Y:S01]  /*1990*/  BSSY B1, `(.L_x_389) ;  /* 0x00008b4000017945 */ /* 0x000fe20003800000 */
[----:B------:R-:W-:Y:S02]  /*19a0*/  UIMAD UR7, UR10, UR61, URZ ;  /* 0x0000003d0a0772a4 */ /* 0x000fe4000f8e023f */
[----:B------:R-:W-:Y:S01]  /*19b0*/  USHF.R.S32.HI UR61, URZ, 0x1f, UR56 ;  /* 0x0000001f3f3d7899 */ /* 0x000fe20008011438 */
[----:B------:R-:W-:Y:S01]  /*19c0*/  ULDC.64 UR10, c[0x0][0x428] ;  /* 0x00010a00000a7ab9 */ /* 0x000fe20000000a00 */
[----:B------:R-:W-:Y:S01]  /*19d0*/  UISETP.GE.AND UP2, UPT, UR35, 0x1, UPT ;  /* 0x000000012300788c */ /* 0x000fe2000bf46270 */
[----:B------:R-:W-:Y:S01]  /*19e0*/  IMAD.U32 R15, RZ, RZ, UR10 ;  /* 0x0000000aff0f7e24 */ /* 0x000fe2000f8e00ff */
[----:B------:R-:W-:-:S02]  /*19f0*/  UIMAD UR19, UR61, UR10, URZ ;  /* 0x0000000a3d1372a4 */ /* 0x000fc4000f8e023f */
[----:B------:R-:W-:Y:S02]  /*1a00*/  UIADD3 UR20, UR17, UR25, URZ ;  /* 0x0000001911147290 */ /* 0x000fe4000fffe03f */
[----:B------:R-:W-:Y:S01]  /*1a10*/  UIMAD UR19, UR56, UR11, UR19 ;  /* 0x0000000b381372a4 */ /* 0x000fe2000f8e0213 */
[----:B------:R-:W-:Y:S02]  /*1a20*/  ULDC.64 UR36, c[0x0][0x210] ;  /* 0x0000840000247ab9 */ /* 0x000fe40000000a00 */
[----:B------:R-:W-:Y:S01]  /*1a30*/  ULDC.64 UR10, c[0x0][0x258] ;  /* 0x00009600000a7ab9 */ /* 0x000fe20000000a00 */
[----:B------:R-:W-:Y:S01]  /*1a40*/  ULDC.64 UR32, c[0x0][0x3e0] ;  /* 0x0000f80000207ab9 */ /* 0x000fe20000000a00 */
[----:B------:R-:W-:Y:S01]  /*1a50*/  ULDC.64 UR26, c[0x0][0x400] ;  /* 0x00010000001a7ab9 */ /* 0x000fe20000000a00 */
[----:B------:R-:W-:Y:S01]  /*1a60*/  ULDC.64 UR30, c[0x0][0x2b0] ;  /* 0x0000ac00001e7ab9 */ /* 0x000fe20000000a00 */
[----:B------:R-:W-:Y:S01]  /*1a70*/  ULDC.64 UR58, c[0x0][0x478] ;  /* 0x00011e00003a7ab9 */ /* 0x000fe20000000a00 */
[----:B------:R-:W-:Y:S01]  /*1a80*/  UIMAD.WIDE UR30, UR20, 0x4, UR30 ;  /* 0x00000004141e78a5 */ /* 0x000fe2000f8e021e */
[----:B--2---:R-:W-:Y:S01]  /*1a90*/  IMAD R3, R6, UR21, RZ ;  /* 0x0000001506037c24 */ /* 0x004fe2000f8e02ff */
[----:B------:R-:W-:-:S03]  /*1aa0*/  ULEA.HI.SX32 UR25, UR42, 0xffffffff, 0x19 ;  /* 0xffffffff2a197891 */ /* 0x000fc6000f8fca3f */
[----:B------:R-:W-:Y:S01]  /*1ab0*/  IMAD R3, R7, UR17, R3 ;  /* 0x0000001107037c24 */ /* 0x000fe2000f8e0203 */
[----:B-1----:R-:W-:-:S04]  /*1ac0*/  SHF.R.S32.HI R12, RZ, 0x1f, R0 ;  /* 0x0000001fff0c7819 */ /* 0x002fc80000011400 */
[CC--:B------:R-:W-:Y:S02]  /*1ad0*/  LEA.HI R2, R12.reuse, R0.reuse, RZ, 0x3 ;  /* 0x000000000c027211 */ /* 0x0c0fe400078f18ff */
[----:B------:R-:W-:Y:S02]  /*1ae0*/  LEA.HI R12, R12, R0, RZ, 0x5 ;  /* 0x000000000c0c7211 */ /* 0x000fe400078f28ff */
[----:B------:R-:W-:Y:S02]  /*1af0*/  LOP3.LUT R4, R2, 0xfffffff8, RZ, 0xc0, !PT ;  /* 0xfffffff802047812 */ /* 0x000fe400078ec0ff */
[----:B------:R-:W-:Y:S02]  /*1b00*/  LOP3.LUT R14, R12, 0xffffffe0, RZ, 0xc0, !PT ;  /* 0xffffffe00c0e7812 */ /* 0x000fe400078ec0ff */
[----:B------:R-:W-:Y:S01]  /*1b10*/  SHF.R.S32.HI R2, RZ, 0x3, R2 ;  /* 0x00000003ff027819 */ /* 0x000fe20000011402 */
[C---:B------:R-:W-:Y:S01]  /*1b20*/  IMAD.IADD R4, R0.reuse, 0x1, -R4 ;  /* 0x0000000100047824 */ /* 0x040fe200078e0a04 */
[----:B------:R-:W-:Y:S01]  /*1b30*/  SHF.R.S32.HI R12, RZ, 0x5, R12 ;  /* 0x00000005ff0c7819 */ /* 0x000fe2000001140c */
[----:B------:R-:W-:Y:S01]  /*1b40*/  IMAD.IADD R14, R0, 0x1, -R14 ;  /* 0x00000001000e7824 */ /* 0x000fe200078e0a0e */
[----:B------:R-:W-:Y:S01]  /*1b50*/  SHF.R.S32.HI R36, RZ, 0x1f, R2 ;  /* 0x0000001fff247819 */ /* 0x000fe20000011402 */
[----:B------:R-:W-:Y:S01]  /*1b60*/  IMAD.SHL.U32 R4, R4, 0x8, RZ ;  /* 0x0000000804047824 */ /* 0x000fe200078e00ff */
[----:B------:R-:W-:Y:S01]  /*1b70*/  IADD3 R0, P1, R2, UR17, RZ ;  /* 0x0000001102007c10 */ /* 0x000fe2000ff3e0ff */
[----:B------:R-:W-:Y:S01]  /*1b80*/  IMAD R12, R12, UR7, R14 ;  /* 0x000000070c0c7c24 */ /* 0x000fe2000f8e020e */
[----:B------:R-:W-:-:S02]  /*1b90*/  USHF.L.U32 UR7, UR7, 0x7, URZ ;  /* 0x0000000707077899 */ /* 0x000fc4000800063f */
[--C-:B------:R-:W-:Y:S02]  /*1ba0*/  SHF.R.S32.HI R5, RZ, 0x1f, R4.reuse ;  /* 0x0000001fff057819 */ /* 0x100fe40000011404 */
[----:B------:R-:W-:Y:S01]  /*1bb0*/  IADD3 R8, P0, R4, UR18, RZ ;  /* 0x0000001204087c10 */ /* 0x000fe2000ff1e0ff */
[----:B------:R-:W-:Y:S01]  /*1bc0*/  UIADD3 UR18, UP1, UP0, UR38, UR7, UR50 ;  /* 0x0000000726127290 */ /* 0x000fe2000f83e032 */
[----:B------:R-:W-:Y:S01]  /*1bd0*/  IADD3.X R13, R36, UR21, RZ, P1, !PT ;  /* 0x00000015240d7c10 */ /* 0x000fe20008ffe4ff */
[----:B------:R-:W-:Y:S01]  /*1be0*/  IMAD.WIDE.U32 R10, R0, UR28, R4 ;  /* 0x0000001c000a7c25 */ /* 0x000fe2000f8e0004 */
[----:B------:R-:W-:Y:S01]  /*1bf0*/  IADD3.X R9, R5, UR49, RZ, P0, !PT ;  /* 0x0000003105097c10 */ /* 0x000fe200087fe4ff */
[----:B------:R-:W-:Y:S02]  /*1c00*/  USHF.R.S32.HI UR7, URZ, 0x1f, UR7 ;  /* 0x0000001f3f077899 */ /* 0x000fe40008011407 */
[----:B------:R-:W-:Y:S01]  /*1c10*/  IMAD R13, R13, UR28, RZ ;  /* 0x0000001c0d0d7c24 */ /* 0x000fe2000f8e02ff */
[----:B------:R-:W-:Y:S01]  /*1c20*/  IADD3 R10, P0, R10, UR57, RZ ;  /* 0x000000390a0a7c10 */ /* 0x000fe2000ff1e0ff */
[----:B------:R-:W-:Y:S01]  /*1c30*/  IMAD.WIDE.U32 R8, R6, UR17, R8 ;  /* 0x0000001106087c25 */ /* 0x000fe2000f8e0008 */
[----:B------:R-:W-:-:S02]  /*1c40*/  UIMAD UR17, UR61, UR10, URZ ;  /* 0x0000000a3d1172a4 */ /* 0x000fc4000f8e023f */
[----:B------:R-:W-:Y:S01]  /*1c50*/  UIADD3.X UR7, UR47, UR7, UR54, UP1, UP0 ;  /* 0x000000072f077290 */ /* 0x000fe20008fe0436 */
[----:B------:R-:W-:Y:S01]  /*1c60*/  IMAD R0, R0, UR29, R13 ;  /* 0x0000001d00007c24 */ /* 0x000fe2000f8e020d */
[----:B------:R-:W-:Y:S01]  /*1c70*/  UIMAD UR11, UR56, UR11, UR17 ;  /* 0x0000000b380b72a4 */ /* 0x000fe2000f8e0211 */
[----:B------:R-:W-:Y:S01]  /*1c80*/  IMAD.IADD R9, R9, 0x1, R3 ;  /* 0x0000000109097824 */ /* 0x000fe200078e0203 */
[----:B------:R-:W-:Y:S01]  /*1c90*/  UIMAD.WIDE UR20, UR22, 0x4, UR58 ;  /* 0x00000004161478a5 */ /* 0x000fe2000f8e023a */
[----:B------:R-:W-:Y:S01]  /*1ca0*/  IMAD R3, R36, R6, RZ ;  /* 0x0000000624037224 */ /* 0x000fe200078e02ff */
[----:B------:R-:W-:Y:S01]  /*1cb0*/  IADD3.X R11, R11, UR48, R0, P0, !PT ;  /* 0x000000300b0b7c10 */ /* 0x000fe200087fe400 */
[----:B------:R-:W-:Y:S01]  /*1cc0*/  IMAD.WIDE.U32 R8, R15, UR56, R8 ;  /* 0x000000380f087c25 */ /* 0x000fe2000f8e0008 */
[----:B------:R-:W-:-:S03]  /*1cd0*/  PLOP3.LUT P0, PT, PT, PT, UP2, 0x80, 0x0 ;  /* 0x000000000000781c */ /* 0x000fc60003f0f028 */
[----:B------:R-:W-:Y:S01]  /*1ce0*/  IMAD.U32 R0, RZ, RZ, UR10 ;  /* 0x0000000aff007e24 */ /* 0x000fe2000f8e00ff */
[----:B------:R-:W-:Y:S01]  /*1cf0*/  UIADD3 UR10, UP1, UP0, UR52, UR18, UR55 ;  /* 0x00000012340a7290 */ /* 0x000fe2000f83e037 */
[----:B------:R-:W-:Y:S02]  /*1d00*/  VIADD R9, R9, UR19 ;  /* 0x0000001309097c36 */ /* 0x000fe40008000000 */
[----:B------:R-:W-:Y:S01]  /*1d10*/  IMAD.WIDE.U32 R10, R0, UR56, R10 ;  /* 0x00000038000a7c25 */ /* 0x000fe2000f8e000a */
[----:B------:R-:W-:Y:S02]  /*1d20*/  UIADD3.X UR7, UR53, UR7, UR44, UP1, UP0 ;  /* 0x0000000735077290 */ /* 0x000fe40008fe042c */
[----:B------:R-:W-:Y:S01]  /*1d30*/  IADD3 R0, P1, R12, UR10, RZ ;  /* 0x0000000a0c007c10 */ /* 0x000fe2000ff3e0ff */
[----:B------:R-:W-:Y:S01]  /*1d40*/  IMAD.WIDE.U32 R8, R2, R6, R8 ;  /* 0x0000000602087225 */ /* 0x000fe200078e0008 */
[----:B------:R-:W-:Y:S02]  /*1d50*/  LEA R14, P3, R10, UR36, 0x1 ;  /* 0x000000240a0e7c11 */ /* 0x000fe4000f8608ff */
[----:B------:R-:W-:Y:S01]  /*1d60*/  LEA.HI.X.SX32 R12, R12, UR7, 0x1, P1 ;  /* 0x000000070c0c7c11 */ /* 0x000fe200088f0eff */
[----:B------:R-:W-:Y:S01]  /*1d70*/  IMAD R3, R2, R7, R3 ;  /* 0x0000000702037224 */ /* 0x000fe200078e0203 */
[----:B------:R-:W-:Y:S01]  /*1d80*/  LEA R222, P1, R0, UR26, 0x2 ;  /* 0x0000001a00de7c11 */ /* 0x000fe2000f8210ff */
[----:B------:R-:W-:Y:S01]  /*1d90*/  VIADD R11, R11, UR11 ;  /* 0x0000000b0b0b7c36 */ /* 0x000fe20008000000 */
[----:B------:R-:W-:Y:S01]  /*1da0*/  LEA R13, P2, R8, UR32, 0x1 ;  /* 0x00000020080d7c11 */ /* 0x000fe2000f8408ff */
[----:B------:R-:W-:Y:S01]  /*1db0*/  IMAD.IADD R3, R9, 0x1, R3 ;  /* 0x0000000109037824 */ /* 0x000fe200078e0203 */
[----:B------:R-:W-:-:S02]  /*1dc0*/  LEA.HI.X R33, R0, UR27, R12, 0x2, P1 ;  /* 0x0000001b00217c11 */ /* 0x000fc400088f140c */
[----:B------:R-:W-:Y:S02]  /*1dd0*/  LEA.HI.X R10, R10, UR37, R11, 0x1, P3 ;  /* 0x000000250a0a7c11 */ /* 0x000fe400098f0c0b */
[----:B------:R-:W-:Y:S01]  /*1de0*/  LEA.HI.X R8, R8, UR33, R3, 0x1, P2 ;  /* 0x0000002108087c11 */ /* 0x000fe200090f0c03 */
[----:B------:R-:W-:Y:S06]  /*1df0*/  @!P0 BRA `(.L_x_394) ;  /* 0x0000007800988947 */ /* 0x000fec0003800000 */
[----:B------:R-:W2:Y:S01]  /*1e00*/  LDL R37, [R1+0x4] ;  /* 0x0000040001257983 */ /* 0x000ea20000100800 */
[----:B------:R-:W-:Y:S01]  /*1e10*/  PLOP3.LUT P0, PT, PT, PT, UP4, 0x80, 0x0 ;  /* 0x000000000000781c */ /* 0x000fe20003f0f048 */
[----:B------:R-:W-:Y:S01]  /*1e20*/  UMOV UR10, UR25 ;  /* 0x00000019000a7c82 */ /* 0x000fe20008000000 */
[C---:B------:R-:W-:Y:S01]  /*1e30*/  VIADD R20, R2.reuse, 0x20 ;  /* 0x0000002002147836 */ /* 0x040fe20000000000 */
[----:B------:R-:W-:Y:S01]  /*1e40*/  UIMAD UR7, UR10, -0x80, UR35 ;  /* 0xffffff800a0778a4 */ /* 0x000fe2000f8e0223 */
[C---:B------:R-:W-:Y:S01]  /*1e50*/  VIADD R21, R2.reuse, 0x60 ;  /* 0x0000006002157836 */ /* 0x040fe20000000000 */
[----:B------:R-:W-:Y:S01]  /*1e60*/  USHF.L.U64.HI UR11, UR28, 0x5, UR29 ;  /* 0x000000051c0b7899 */ /* 0x000fe2000801021d */
[----:B------:R-:W-:Y:S01]  /*1e70*/  VIADD R19, R2, 0x40 ;  /* 0x0000004002137836 */ /* 0x000fe20000000000 */
[----:B------:R-:W-:Y:S01]  /*1e80*/  LEA R0, R250, UR4, 0x1 ;  /* 0x00000004fa007c11 */ /* 0x000fe2000f8e08ff */
[----:B------:R-:W-:Y:S01]  /*1e90*/  IMAD.MOV.U32 R244, RZ, RZ, R13 ;  /* 0x000000fffff47224 */ /* 0x000fe200078e000d */
[----:B------:R-:W-:Y:S01]  /*1ea0*/  ISETP.GE.AND P3, PT, R2, UR7, PT ;  /* 0x0000000702007c0c */ /* 0x000fe2000bf66270 */
[----:B------:R-:W-:Y:S01]  /*1eb0*/  IMAD.MOV.U32 R243, RZ, RZ, R8 ;  /* 0x000000fffff37224 */ /* 0x000fe200078e0008 */
[----:B------:R-:W-:Y:S01]  /*1ec0*/  ISETP.GE.AND P2, PT, R20, UR7, PT ;  /* 0x0000000714007c0c */ /* 0x000fe2000bf46270 */
[----:B------:R-:W-:Y:S01]  /*1ed0*/  ULEA.HI UR17, UR10, UR10, URZ, 0x1 ;  /* 0x0000000a0a117291 */ /* 0x000fe2000f8f083f */
[----:B------:R-:W-:Y:S01]  /*1ee0*/  @P0 BAR.SYNC.DEFER_BLOCKING 0x0 ;  /* 0x0000000000000b1d */ /* 0x000fe20000010000 */
[----:B------:R-:W-:Y:S01]  /*1ef0*/  ISETP.GE.AND P0, PT, R21, UR7, PT ;  /* 0x0000000715007c0c */ /* 0x000fe2000bf06270 */
[C---:B------:R-:W-:Y:S01]  /*1f00*/  IMAD.SHL.U32 R11, R6.reuse, 0x20, RZ ;  /* 0x00000020060b7824 */ /* 0x040fe200078e00ff */
[----:B------:R-:W-:Y:S01]  /*1f10*/  ISETP.GE.AND P6, PT, R19, UR7, PT ;  /* 0x0000000713007c0c */ /* 0x000fe2000bfc6270 */
[----:B------:R-:W-:Y:S01]  /*1f20*/  USHF.L.U32 UR18, UR28, 0x5, URZ ;  /* 0x000000051c127899 */ /* 0x000fe2000800063f */
[----:B------:R-:W-:Y:S01]  /*1f30*/  IMAD.U32 R15, RZ, RZ, UR11 ;  /* 0x0000000bff0f7e24 */ /* 0x000fe2000f8e00ff */
[----:B------:R-:W-:Y:S01]  /*1f40*/  ULOP3.LUT UR11, UR17, 0xfffffffe, URZ, 0xc0, !UPT ;  /* 0xfffffffe110b7892 */ /* 0x000fe2000f8ec03f */
[C---:B------:R-:W-:Y:S01]  /*1f50*/  SHF.L.U64.HI R13, R6.reuse, 0x5, R7 ;  /* 0x00000005060d7819 */ /* 0x040fe20000010207 */
[----:B------:R-:W-:Y:S01]  /*1f60*/  IMAD.MOV.U32 R241, RZ, RZ, R10 ;  /* 0x000000fffff17224 */ /* 0x000fe200078e000a */
[----:B------:R-:W-:Y:S01]  /*1f70*/  UIMAD UR17, UR51, UR12, URZ ;  /* 0x0000000c331172a4 */ /* 0x000fe2000f8e023f */
[----:B------:R-:W-:Y:S01]  /*1f80*/  @!P3 IMAD.MOV.U32 R8, RZ, RZ, R244 ;  /* 0x000000ffff08b224 */ /* 0x000fe200078e00f4 */
[CC--:B------:R-:W-:Y:S01]  /*1f90*/  @!P2 LEA R12, P5, R11.reuse, R244.reuse, 0x1 ;  /* 0x000000f40b0ca211 */ /* 0x0c0fe200078a08ff */
[----:B------:R-:W-:Y:S01]  /*1fa0*/  @!P3 IMAD.MOV.U32 R9, RZ, RZ, R243 ;  /* 0x000000ffff09b224 */ /* 0x000fe200078e00f3 */
[----:B------:R-:W-:Y:S01]  /*1fb0*/  UIADD3 UR11, UR10, -UR11, URZ ;  /* 0x8000000b0a0b7290 */ /* 0x000fe2000fffe03f */
[----:B------:R-:W-:Y:S01]  /*1fc0*/  IMAD.MOV.U32 R242, RZ, RZ, R14 ;  /* 0x000000fffff27224 */ /* 0x000fe200078e000e */
[-C--:B------:R-:W-:Y:S01]  /*1fd0*/  @!P2 LEA.HI.X R13, R11, R243.reuse, R13, 0x1, P5 ;  /* 0x000000f30b0da211 */ /* 0x080fe200028f0c0d */
[----:B------:R-:W-:Y:S01]  /*1fe0*/  IMAD.U32 R3, RZ, RZ, UR18 ;  /* 0x00000012ff037e24 */ /* 0x000fe2000f8e00ff */
[C---:B------:R-:W-:Y:S01]  /*1ff0*/  @!P6 LEA R10, P4, R6.reuse, R244, 0x7 ;  /* 0x000000f4060ae211 */ /* 0x040fe200078838ff */
[----:B------:R-:W-:Y:S01]  /*2000*/  @!P0 IMAD R17, R7, 0xc0, RZ ;  /* 0x000000c007118824 */ /* 0x000fe200078e02ff */
[----:B------:R-:W-:Y:S01]  /*2010*/  UISETP.NE.AND UP0, UPT, UR11, 0x1, UPT ;  /* 0x000000010b00788c */ /* 0x000fe2000bf05270 */
[----:B------:R-:W-:Y:S01]  /*2020*/  IMAD.MOV.U32 R239, RZ, RZ, 0x7f800000 ;  /* 0x7f800000ffef7424 */ /* 0x000fe200078e00ff */
[----:B------:R-:W-:Y:S01]  /*2030*/  @!P6 LEA.HI.X R11, R6, R243, R7, 0x7, P4 ;  /* 0x000000f3060be211 */ /* 0x000fe200020f3c07 */
[----:B------:R-:W-:Y:S01]  /*2040*/  UIMAD UR11, UR23, -0x80, UR6 ;  /* 0xffffff80170b78a4 */ /* 0x000fe2000f8e0206 */
[C---:B------:R-:W-:Y:S01]  /*2050*/  @!P2 LEA R14, P1, R3.reuse, R242, 0x1 ;  /* 0x000000f2030ea211 */ /* 0x040fe200078208ff */
[----:B------:R-:W-:Y:S01]  /*2060*/  @P3 STS.128 [R0+0x8000], RZ ;  /* 0x008000ff00003388 */ /* 0x000fe20000000c00 */
[----:B------:R-:W-:Y:S01]  /*2070*/  UIMAD UR17, UR34, UR13, UR17 ;  /* 0x0000000d221172a4 */ /* 0x000fe2000f8e0211 */
[----:B------:R-:W-:Y:S01]  /*2080*/  IMAD.MOV.U32 R240, RZ, RZ, 0x7f800000 ;  /* 0x7f800000fff07424 */ /* 0x000fe200078e00ff */
[----:B------:R-:W-:Y:S01]  /*2090*/  @!P2 LEA.HI.X R15, R3, R241, R15, 0x1, P1 ;  /* 0x000000f1030fa211 */ /* 0x000fe200008f0c0f */
[----:B------:R-:W-:Y:S01]  /*20a0*/  @!PT LDS RZ, [RZ] ;  /* 0x00000000fffff984 */ /* 0x000fe20000000800 */
[----:B------:R-:W-:Y:S01]  /*20b0*/  @!PT LDS RZ, [RZ] ;  /* 0x00000000fffff984 */ /* 0x000fe20000000800 */
[----:B------:R-:W-:Y:S01]  /*20c0*/  @!PT LDS RZ, [RZ] ;  /* 0x00000000fffff984 */ /* 0x000fe20000000800 */
[----:B------:R1:W-:Y:S01]  /*20d0*/  @!P3 LDGSTS.E.BYPASS.LTC128B.128 [R0+0x8000], desc[UR8][R8.64] ;  /* 0x080000000800bfae */ /* 0x0003e2000b901d48 */
[----:B------:R-:W-:Y:S01]  /*20e0*/  VIADD R3, R250, 0x2000 ;  /* 0x00002000fa037836 */ /* 0x000fe20000000000 */
[----:B------:R-:W-:Y:S01]  /*20f0*/  PLOP3.LUT P1, PT, PT, PT, UP0, 0x80, 0x0 ;  /* 0x000000000000781c */ /* 0x000fe20003f2f008 */
[----:B------:R-:W-:Y:S01]  /*2100*/  ULDC.64 UR18, c[0x0][0x260] ;  /* 0x0000980000127ab9 */ /* 0x000fe20000000a00 */
[----:B------:R-:W-:Y:S01]  /*2110*/  @P2 STS.128 [R0+0x9000], RZ ;  /* 0x009000ff00002388 */ /* 0x000fe20000000c00 */
[----:B------:R-:W-:Y:S01]  /*2120*/  ISETP.GE.AND P4, PT, R20, UR11, PT ;  /* 0x0000000b14007c0c */ /* 0x000fe2000bf86270 */
[----:B------:R-:W-:Y:S01]  /*2130*/  VOTEU.ALL UP0, P0 ;  /* 0x00000000003f7886 */ /* 0x000fe20000000000 */
[----:B------:R-:W-:Y:S01]  /*2140*/  SEL R3, R3, R250, !P1 ;  /* 0x000000fa03037207 */ /* 0x000fe20004800000 */
[----:B------:R-:W-:Y:S01]  /*2150*/  @!PT LDS RZ, [RZ] ;  /* 0x00000000fffff984 */ /* 0x000fe20000000800 */
[----:B------:R-:W-:Y:S01]  /*2160*/  @!PT LDS RZ, [RZ] ;  /* 0x00000000fffff984 */ /* 0x000fe20000000800 */
[----:B------:R-:W-:Y:S01]  /*2170*/  @!PT LDS RZ, [RZ] ;  /* 0x00000000fffff984 */ /* 0x000fe20000000800 */
[----:B------:R-:W-:Y:S01]  /*2180*/  @!P2 LDGSTS.E.BYPASS.LTC128B.128 [R0+0x9000], desc[UR8][R12.64] ;  /* 0x090000000c00afae */ /* 0x000fe2000b901d48 */
[----:B------:R-:W-:-:S02]  /*2190*/  IMAD.MOV.U32 R237, RZ, RZ, 0x7f800000 ;  /* 0x7f800000ffed7424 */ /* 0x000fc400078e00ff */
[----:B------:R-:W-:Y:S01]  /*21a0*/  LEA R213, R3, UR4, 0x1 ;  /* 0x0000000403d57c11 */ /* 0x000fe2000f8e08ff */
[----:B------:R-:W-:Y:S01]  /*21b0*/  @P6 STS.128 [R0+0xa000], RZ ;  /* 0x00a000ff00006388 */ /* 0x000fe20000000c00 */
[----:B------:R-:W-:Y:S01]  /*21c0*/  IMAD.U32 R3, RZ, RZ, UR17 ;  /* 0x00000011ff037e24 */ /* 0x000fe2000f8e00ff */
[----:B------:R-:W-:Y:S01]  /*21d0*/  @!UP0 UIMAD UR17, UR29, 0xc0, URZ ;  /* 0x000000c01d1188a4 */ /* 0x000fe2000f8e023f */
[----:B------:R-:W-:Y:S01]  /*21e0*/  IMAD.MOV.U32 R238, RZ, RZ, 0x7f800000 ;  /* 0x7f800000ffee7424 */ /* 0x000fe200078e00ff */
[----:B------:R-:W-:Y:S01]  /*21f0*/  @!PT LDS RZ, [RZ] ;  /* 0x00000000fffff984 */ /* 0x000fe20000000800 */
[----:B------:R-:W-:Y:S01]  /*2200*/  @!PT LDS RZ, [RZ] ;  /* 0x00000000fffff984 */ /* 0x000fe20000000800 */
[----:B------:R-:W-:Y:S01]  /*2210*/  @!PT LDS RZ, [RZ] ;  /* 0x00000000fffff984 */ /* 0x000fe20000000800 */
[----:B------:R3:W-:Y:S02]  /*2220*/  @!P6 LDGSTS.E.BYPASS.LTC128B.128 [R0+0xa000], desc[UR8][R10.64] ;  /* 0x0a0000000a00efae */ /* 0x0007e4000b901d48 */
[----:B------:R-:W4:Y:S02]  /*2230*/  @!P4 LDC.64 R22, c[0x0][0x218] ;  /* 0x00008600ff16cb82 */ /* 0x000f240000000a00 */
[----:B------:R-:W-:Y:S01]  /*2240*/  @P0 STS.128 [R0+0xb000], RZ ;  /* 0x00b000ff00000388 */ /* 0x000fe20000000c00 */
[----:B-1----:R-:W-:-:S02]  /*2250*/  @!P0 IMAD.MOV.U32 R8, RZ, RZ, R244 ;  /* 0x000000ffff088224 */ /* 0x002fc400078e00f4 */
[----:B------:R-:W-:Y:S02]  /*2260*/  @!P0 IMAD.MOV.U32 R9, RZ, RZ, R243 ;  /* 0x000000ffff098224 */ /* 0x000fe400078e00f3 */
[----:B------:R-:W-:-:S04]  /*2270*/  @!P0 IMAD.WIDE.U32 R8, R6, 0xc0, R8 ;  /* 0x000000c006088825 */ /* 0x000fc800078e0008 */
[----:B------:R-:W-:Y:S02]  /*2280*/  @!P0 IMAD.IADD R7, R9, 0x1, R17 ;  /* 0x0000000109078824 */ /* 0x000fe400078e0211 */
[----:B------:R-:W-:Y:S02]  /*2290*/  @!P0 IMAD.MOV.U32 R6, RZ, RZ, R8 ;  /* 0x000000ffff068224 */ /* 0x000fe400078e0008 */
[----:B------:R-:W-:Y:S02]  /*22a0*/  @!P3 IMAD.MOV.U32 R8, RZ, RZ, R242 ;  /* 0x000000ffff08b224 */ /* 0x000fe400078e00f2 */
[----:B------:R-:W-:Y:S01]  /*22b0*/  @!P3 IMAD.MOV.U32 R9, RZ, RZ, R241 ;  /* 0x000000ffff09b224 */ /* 0x000fe200078e00f1 */
[----:B------:R-:W-:Y:S01]  /*22c0*/  @!PT LDS RZ, [RZ] ;  /* 0x00000000fffff984 */ /* 0x000fe20000000800 */
[----:B------:R-:W-:Y:S01]  /*22d0*/  @!PT LDS RZ, [RZ] ;  /* 0x00000000fffff984 */ /* 0x000fe20000000800 */
[----:B------:R-:W-:Y:S01]  /*22e0*/  @!PT LDS RZ, [RZ] ;  /* 0x00000000fffff984 */ /* 0x000fe20000000800 */
[----:B------:R1:W-:Y:S01]  /*22f0*/  @!P0 LDGSTS.E.BYPASS.LTC128B.128 [R0+0xb000], desc[UR8][R6.64] ;  /* 0x0b00000006008fae */ /* 0x0003e2000b901d48 */
[----:B---3--:R-:W-:-:S03]  /*2300*/  IMAD.U32 R10, RZ, RZ, UR28 ;  /* 0x0000001cff0a7e24 */ /* 0x008fc6000f8e00ff */
[----:B------:R-:W-:Y:S04]  /*2310*/  @P3 STS [R213], RZ ;  /* 0x000000ffd5003388 */ /* 0x000fe80000000800 */
[----:B------:R-:W-:Y:S04]  /*2320*/  @P3 STS [R213+0x4], RZ ;  /* 0x000004ffd5003388 */ /* 0x000fe80000000800 */
[----:B------:R-:W-:Y:S04]  /*2330*/  @P3 STS [R213+0x8], RZ ;  /* 0x000008ffd5003388 */ /* 0x000fe80000000800 */
[----:B------:R-:W-:Y:S04]  /*2340*/  @P3 STS [R213+0xc], RZ ;  /* 0x00000cffd5003388 */ /* 0x000fe80000000800 */
[----:B------:R-:W-:Y:S01]  /*2350*/  @!PT LDS RZ, [RZ] ;  /* 0x00000000fffff984 */ /* 0x000fe20000000800 */
[----:B------:R-:W-:Y:S01]  /*2360*/  @!PT LDS RZ, [RZ] ;  /* 0x00000000fffff984 */ /* 0x000fe20000000800 */
[----:B------:R-:W-:Y:S01]  /*2370*/  @!PT LDS RZ, [RZ] ;  /* 0x00000000fffff984 */ /* 0x000fe20000000800 */
[----:B------:R3:W-:Y:S01]  /*2380*/  @!P3 LDGSTS.E.BYPASS.LTC128B.128 [R213], desc[UR8][R8.64] ;  /* 0x0000000008d5bfae */ /* 0x0007e2000b901d48 */
[----:B------:R-:W-:-:S03]  /*2390*/  @!P6 LEA R12, P3, R10, R242, 0x7 ;  /* 0x000000f20a0ce211 */ /* 0x000fc600078638ff */
[----:B------:R-:W-:Y:S01]  /*23a0*/  @P2 STS [R213+0x1000], RZ ;  /* 0x001000ffd5002388 */ /* 0x000fe20000000800 */
[----:B-1----:R-:W-:-:S03]  /*23b0*/  IMAD.U32 R6, RZ, RZ, UR12 ;  /* 0x0000000cff067e24 */ /* 0x002fc6000f8e00ff */
[----:B------:R-:W-:Y:S01]  /*23c0*/  @P2 STS [R213+0x1004], RZ ;  /* 0x001004ffd5002388 */ /* 0x000fe20000000800 */
[----:B------:R-:W-:-:S03]  /*23d0*/  IMAD.WIDE.U32 R6, R6, UR34, R4 ;  /* 0x0000002206067c25 */ /* 0x000fc6000f8e0004 */
[----:B------:R-:W-:Y:S01]  /*23e0*/  @P2 STS [R213+0x1008], RZ ;  /* 0x001008ffd5002388 */ /* 0x000fe20000000800 */
[----:B------:R-:W-:-:S03]  /*23f0*/  IADD3 R6, P5, R6, UR45, RZ ;  /* 0x0000002d06067c10 */ /* 0x000fc6000ffbe0ff */
[----:B------:R-:W-:Y:S01]  /*2400*/  @P2 STS [R213+0x100c], RZ ;  /* 0x00100cffd5002388 */ /* 0x000fe20000000800 */
[----:B------:R-:W-:-:S03]  /*2410*/  IADD3.X R7, R7, UR46, R3, P5, !PT ;  /* 0x0000002e07077c10 */ /* 0x000fc6000affe403 */
[----:B------:R-:W-:Y:S01]  /*2420*/  @!PT LDS RZ, [RZ] ;  /* 0x00000000fffff984 */ /* 0x000fe20000000800 */
[----:B------:R-:W-:Y:S01]  /*2430*/  @!PT LDS RZ, [RZ] ;  /* 0x00000000fffff984 */ /* 0x000fe20000000800 */
[----:B------:R-:W-:Y:S01]  /*2440*/  @!PT LDS RZ, [RZ] ;  /* 0x00000000fffff984 */ /* 0x000fe20000000800 */
[----:B------:R1:W-:Y:S01]  /*2450*/  @!P2 LDGSTS.E.BYPASS.LTC128B.128 [R213+0x1000], desc[UR8][R14.64] ;  /* 0x010000000ed5afae */ /* 0x0003e2000b901d48 */
[C---:B------:R-:W-:Y:S02]  /*2460*/  ISETP.GE.AND P5, PT, R2.reuse, UR11, PT ;  /* 0x0000000b02007c0c */ /* 0x040fe4000bfa6270 */
[----:B------:R-:W-:Y:S01]  /*2470*/  @!P4 IADD3 R3, P2, R2, 0x20, RZ ;  /* 0x000000200203c810 */ /* 0x000fe20007f5e0ff */
[----:B------:R-:W-:Y:S01]  /*2480*/  IMAD.WIDE.U32 R6, R16, UR18, R6 ;  /* 0x0000001210067c25 */ /* 0x000fe2000f8e0006 */
[----:B------:R-:W-:Y:S03]  /*2490*/  @P6 STS [R213+0x2000], RZ ;  /* 0x002000ffd5006388 */ /* 0x000fe60000000800 */
[----:B---3--:R-:W-:Y:S01]  /*24a0*/  IMAD.U32 R8, RZ, RZ, UR29 ;  /* 0x0000001dff087e24 */ /* 0x008fe2000f8e00ff */
[----:B------:R-:W-:Y:S01]  /*24b0*/  @P6 STS [R213+0x2004], RZ ;  /* 0x002004ffd5006388 */ /* 0x000fe20000000800 */
[----:B------:R-:W-:-:S03]  /*24c0*/  @!P0 IMAD.MOV.U32 R9, RZ, RZ, R241 ;  /* 0x000000ffff098224 */ /* 0x000fc600078e00f1 */
[C---:B------:R-:W-:Y:S01]  /*24d0*/  @!P6 LEA.HI.X R13, R10.reuse, R241, R8, 0x7, P3 ;  /* 0x000000f10a0de211 */ /* 0x040fe200018f3c08 */
[----:B------:R-:W-:Y:S01]  /*24e0*/  @!P0 IMAD.MOV.U32 R8, RZ, RZ, R242 ;  /* 0x000000ffff088224 */ /* 0x000fe200078e00f2 */
[----:B------:R-:W-:Y:S01]  /*24f0*/  @P6 STS [R213+0x2008], RZ ;  /* 0x002008ffd5006388 */ /* 0x000fe20000000800 */
[----:B------:R-:W-:Y:S01]  /*2500*/  ISETP.GE.AND P3, PT, R19, UR11, PT ;  /* 0x0000000b13007c0c */ /* 0x000fe2000bf66270 */
[----:B------:R-:W3:Y:S01]  /*2510*/  @!P5 LDC.64 R30, c[0x0][0x220] ;  /* 0x00008800ff1edb82 */ /* 0x000ee20000000a00 */
[----:B------:R-:W-:Y:S01]  /*2520*/  @!P0 IMAD.WIDE.U32 R8, R10, 0xc0, R8 ;  /* 0x000000c00a088825 */ /* 0x000fe200078e0008 */
[----:B------:R-:W-:Y:S03]  /*2530*/  @P6 STS [R213+0x200c], RZ ;  /* 0x00200cffd5006388 */ /* 0x000fe60000000800 */
[----:B------:R-:W-:Y:S01]  /*2540*/  IMAD R10, R18, UR18, RZ ;  /* 0x00000012120a7c24 */ /* 0x000fe2000f8e02ff */
[----:B------:R-:W-:Y:S01]  /*2550*/  @!PT LDS RZ, [RZ] ;  /* 0x00000000fffff984 */ /* 0x000fe20000000800 */
[----:B------:R-:W-:Y:S01]  /*2560*/  @!PT LDS RZ, [RZ] ;  /* 0x00000000fffff984 */ /* 0x000fe20000000800 */
[----:B------:R-:W-:Y:S01]  /*2570*/  @!PT LDS RZ, [RZ] ;  /* 0x00000000fffff984 */ /* 0x000fe20000000800 */
[----:B------:R4:W-:Y:S01]  /*2580*/  @!P6 LDGSTS.E.BYPASS.LTC128B.128 [R213+0x2000], desc[UR8][R12.64] ;  /* 0x020000000cd5efae */ /* 0x0009e2000b901d48 */
[----:B------:R-:W-:-:S02]  /*2590*/  @!P0 VIADD R9, R9, UR17 ;  /* 0x0000001109098c36 */ /* 0x000fc40008000000 */
[----:B------:R-:W-:Y:S01]  /*25a0*/  VIADD R187, R189, 0x2000 ;  /* 0x00002000bdbb7836 */ /* 0x000fe20000000000 */
[----:B------:R-:W-:Y:S01]  /*25b0*/  @P0 STS [R213+0x3000], RZ ;  /* 0x003000ffd5000388 */ /* 0x000fe20000000800 */
[----:B-1----:R-:W-:Y:S01]  /*25c0*/  @!P4 IMAD.X R14, RZ, RZ, R36, P2 ;  /* 0x000000ffff0ec224 */ /* 0x002fe200010e0624 */
[----:B------:R-:W-:Y:S01]  /*25d0*/  ISETP.GE.AND P2, PT, R21, UR11, PT ;  /* 0x0000000b15007c0c */ /* 0x000fe2000bf46270 */
[----:B------:R-:W-:Y:S01]  /*25e0*/  IMAD R11, R16, UR19, R10 ;  /* 0x00000013100b7c24 */ /* 0x000fe2000f8e020a */
[----:B------:R-:W1:Y:S01]  /*25f0*/  @!P5 LDC.64 R20, c[0x0][0x218] ;  /* 0x00008600ff14db82 */ /* 0x000e620000000a00 */
[----:B------:R-:W-:Y:S01]  /*2600*/  IMAD.U32 R10, RZ, RZ, UR14 ;  /* 0x0000000eff0a7e24 */ /* 0x000fe2000f8e00ff */
[----:B------:R-:W-:Y:S01]  /*2610*/  @P0 STS [R213+0x3004], RZ ;  /* 0x003004ffd5000388 */ /* 0x000fe20000000800 */
[----:B------:R-:W-:Y:S01]  /*2620*/  @!P4 IMAD R14, R14, UR12, RZ ;  /* 0x0000000c0e0ecc24 */ /* 0x000fe2000f8e02ff */
[----:B------:R-:W-:Y:S01]  /*2630*/  UIMAD UR11, UR51, UR14, URZ ;  /* 0x0000000e330b72a4 */ /* 0x000fe2000f8e023f */
[----:B------:R-:W-:Y:S01]  /*2640*/  IMAD.IADD R7, R7, 0x1, R11 ;  /* 0x0000000107077824 */ /* 0x000fe200078e020b */
[----:B------:R-:W-:Y:S01]  /*2650*/  @P0 STS [R213+0x3008], RZ ;  /* 0x003008ffd5000388 */ /* 0x000fe20000000800 */
[----:B------:R-:W-:Y:S01]  /*2660*/  IMAD.WIDE.U32 R10, R10, UR34, R4 ;  /* 0x000000220a0a7c25 */ /* 0x000fe2000f8e0004 */
[----:B------:R-:W-:Y:S01]  /*2670*/  UIMAD UR11, UR34, UR15, UR11 ;  /* 0x0000000f220b72a4 */ /* 0x000fe2000f8e020b */
[----:B------:R-:W3:Y:S01]  /*2680*/  @!P3 LDC.64 R26, c[0x0][0x218] ;  /* 0x00008600ff1abb82 */ /* 0x000ee20000000a00 */
[----:B------:R-:W-:Y:S01]  /*2690*/  @P0 STS [R213+0x300c], RZ ;  /* 0x00300cffd5000388 */ /* 0x000fe20000000800 */
[C---:B------:R-:W-:Y:S01]  /*26a0*/  @!P4 IMAD R14, R3.reuse, UR13, R14 ;  /* 0x0000000d030ecc24 */ /* 0x040fe2000f8e020e */
[----:B------:R-:W-:Y:S01]  /*26b0*/  ULDC.64 UR18, c[0x0][0x268] ;  /* 0x00009a0000127ab9 */ /* 0x000fe20000000a00 */
[----:B------:R-:W-:Y:S01]  /*26c0*/  @!P4 IMAD.WIDE.U32 R4, R3, UR12, R6 ;  /* 0x0000000c0304cc25 */ /* 0x000fe2000f8e0006 */
[----:B------:R-:W-:Y:S01]  /*26d0*/  @!PT LDS RZ, [RZ] ;  /* 0x00000000fffff984 */ /* 0x000fe20000000800 */
[----:B------:R-:W-:Y:S01]  /*26e0*/  @!PT LDS RZ, [RZ] ;  /* 0x00000000fffff984 */ /* 0x000fe20000000800 */
[----:B------:R-:W-:Y:S01]  /*26f0*/  @!PT LDS RZ, [RZ] ;  /* 0x00000000fffff984 */ /* 0x000fe20000000800 */
[----:B------:R1:W-:Y:S03]  /*2700*/  @!P0 LDGSTS.E.BYPASS.LTC128B.128 [R213+0x3000], desc[UR8][R8.64] ;  /* 0x0300000008d58fae */ /* 0x0003e6000b901d48 */
[----:B------:R-:W-:Y:S01]  /*2710*/  VIADD R181, R190, 0x2000 ;  /* 0x00002000beb57836 */ /* 0x000fe20000000000 */
[----:B----4-:R-:W-:Y:S01]  /*2720*/  @!P4 LEA R22, P0, R4, R22, 0x1 ;  /* 0x000000160416c211 */ /* 0x010fe200078008ff */
[----:B------:R-:W-:Y:S01]  /*2730*/  @!P5 IMAD R3, R36, UR12, RZ ;  /* 0x0000000c2403dc24 */ /* 0x000fe2000f8e02ff */
[----:B------:R-:W4:Y:S01]  /*2740*/  @!P2 LDC.64 R34, c[0x0][0x218] ;  /* 0x00008600ff22ab82 */ /* 0x000f220000000a00 */
[----:B------:R-:W-:Y:S01]  /*2750*/  @!P4 IMAD.IADD R5, R5, 0x1, R14 ;  /* 0x000000010505c824 */ /* 0x000fe200078e020e */
[----:B------:R-:W-:Y:S01]  /*2760*/  @P5 STS.128 [R0+0xc000], RZ ;  /* 0x00c000ff00005388 */ /* 0x000fe20000000c00 */
[----:B------:R-:W-:-:S02]  /*2770*/  @!P5 IMAD R12, R2, UR13, R3 ;  /* 0x0000000d020cdc24 */ /* 0x000fc4000f8e0203 */
[----:B------:R-:W-:Y:S01]  /*2780*/  IMAD.MOV.U32 R188, RZ, RZ, 0x20 ;  /* 0x00000020ffbc7424 */ /* 0x000fe200078e00ff */
[----:B------:R-:W-:Y:S01]  /*2790*/  @!P4 LEA.HI.X R23, R4, R23, R5, 0x1, P0 ;  /* 0x000000170417c211 */ /* 0x000fe200000f0c05 */
[----:B------:R-:W-:Y:S01]  /*27a0*/  VIADD R3, R252, 0x8 ;  /* 0x00000008fc037836 */ /* 0x000fe20000000000 */
[----:B------:R-:W-:Y:S01]  /*27b0*/  IADD3 R4, P0, R10, UR40, RZ ;  /* 0x000000280a047c10 */ /* 0x000fe2000ff1e0ff */
[----:B------:R-:W-:Y:S01]  /*27c0*/  IMAD.U32 R5, RZ, RZ, UR11 ;  /* 0x0000000bff057e24 */ /* 0x000fe2000f8e00ff */
[----:B------:R-:W-:Y:S01]  /*27d0*/  UMOV UR11, UR31 ;  /* 0x0000001f000b7c82 */ /* 0x000fe20008000000 */
[----:B------:R-:W-:Y:S02]  /*27e0*/  IMAD.MOV.U32 R182, RZ, RZ, 0x40 ;  /* 0x00000040ffb67424 */ /* 0x000fe400078e00ff */
[----:B------:R-:W-:Y:S01]  /*27f0*/  IMAD.MOV.U32 R245, RZ, RZ, 0x40 ;  /* 0x00000040fff57424 */ /* 0x000fe200078e00ff */
[----:B------:R-:W-:Y:S01]  /*2800*/  IADD3.X R5, R11, UR41, R5, P0, !PT ;  /* 0x000000290b057c10 */ /* 0x000fe200087fe405 */
[----:B------:R-:W-:Y:S01]  /*2810*/  IMAD.SHL.U32 R249, R252, 0x4, RZ ;  /* 0x00000004fcf97824 */ /* 0x000fe200078e00ff */
[----:B------:R-:W-:-:S02]  /*2820*/  CS2R R126, SRZ ;  /* 0x00000000007e7805 */ /* 0x000fc4000001ff00 */
[----:B------:R-:W-:Y:S02]  /*2830*/  CS2R R124, SRZ ;  /* 0x00000000007c7805 */ /* 0x000fe4000001ff00 */
[----:B------:R-:W-:Y:S01]  /*2840*/  CS2R R130, SRZ ;  /* 0x0000000000827805 */ /* 0x000fe2000001ff00 */
[----:B------:R-:W-:Y:S01]  /*2850*/  IMAD.WIDE.U32 R4, R16, UR18, R4 ;  /* 0x0000001210047c25 */ /* 0x000fe2000f8e0004 */
[----:B------:R-:W-:Y:S02]  /*2860*/  CS2R R128, SRZ ;  /* 0x0000000000807805 */ /* 0x000fe4000001ff00 */
[----:B------:R-:W-:Y:S02]  /*2870*/  CS2R R122, SRZ ;  /* 0x00000000007a7805 */ /* 0x000fe4000001ff00 */
[----:B------:R-:W-:Y:S01]  /*2880*/  CS2R R120, SRZ ;  /* 0x0000000000787805 */ /* 0x000fe2000001ff00 */
[----:B-1----:R-:W-:Y:S01]  /*2890*/  @!P5 IMAD.MOV.U32 R8, RZ, RZ, R6 ;  /* 0x000000ffff08d224 */ /* 0x002fe200078e0006 */
[----:B------:R-:W-:Y:S01]  /*28a0*/  CS2R R118, SRZ ;  /* 0x0000000000767805 */ /* 0x000fe2000001ff00 */
[----:B------:R-:W-:Y:S01]  /*28b0*/  @!P5 IMAD.MOV.U32 R9, RZ, RZ, R7 ;  /* 0x000000ffff09d224 */ /* 0x000fe200078e0007 */
[----:B------:R-:W-:Y:S01]  /*28c0*/  CS2R R116, SRZ ;  /* 0x0000000000747805 */ /* 0x000fe2000001ff00 */
[----:B------:R-:W-:Y:S01]  /*28d0*/  @!P4 IMAD.MOV.U32 R14, RZ, RZ, R4 ;  /* 0x000000ffff0ec224 */ /* 0x000fe200078e0004 */
[----:B------:R-:W-:Y:S01]  /*28e0*/  CS2R R110, SRZ ;  /* 0x00000000006e7805 */ /* 0x000fe2000001ff00 */
[----:B------:R-:W-:Y:S01]  /*28f0*/  @!P5 IMAD.WIDE.U32 R8, R2, UR12, R8 ;  /* 0x0000000c0208dc25 */ /* 0x000fe2000f8e0008 */
[----:B------:R-:W-:-:S02]  /*2900*/  CS2R R108, SRZ ;  /* 0x00000000006c7805 */ /* 0x000fc4000001ff00 */
[----:B------:R-:W-:Y:S02]  /*2910*/  CS2R R114, SRZ ;  /* 0x0000000000727805 */ /* 0x000fe4000001ff00 */
[----:B------:R-:W-:Y:S01]  /*2920*/  CS2R R112, SRZ ;  /* 0x0000000000707805 */ /* 0x000fe2000001ff00 */
[----:B------:R-:W-:Y:S01]  /*2930*/  @!P5 IMAD.IADD R10, R9, 0x1, R12 ;  /* 0x00000001090ad824 */ /* 0x000fe200078e020c */
[----:B------:R-:W-:Y:S01]  /*2940*/  @!P5 LEA R20, P6, R8, R20, 0x1 ;  /* 0x000000140814d211 */ /* 0x000fe200078c08ff */
[----:B------:R-:W-:Y:S01]  /*2950*/  IMAD R9, R18, UR18, RZ ;  /* 0x0000001212097c24 */ /* 0x000fe2000f8e02ff */
[----:B------:R-:W-:Y:S01]  /*2960*/  CS2R R106, SRZ ;  /* 0x00000000006a7805 */ /* 0x000fe2000001ff00 */
[----:B------:R-:W-:Y:S01]  /*2970*/  @!P3 IMAD.MOV.U32 R18, RZ, RZ, R4 ;  /* 0x000000ffff12b224 */ /* 0x000fe200078e0004 */
[----:B------:R-:W-:Y:S01]  /*2980*/  @!P5 LEA.HI.X R21, R8, R21, R10, 0x1, P6 ;  /* 0x000000150815d211 */ /* 0x000fe200030f0c0a */
[----:B------:R-:W-:Y:S01]  /*2990*/  IMAD R10, R16, UR19, R9 ;  /* 0x00000013100a7c24 */ /* 0x000fe2000f8e0209 */
[----:B------:R-:W-:Y:S01]  /*29a0*/  ISETP.GE.AND P6, PT, R3, UR7, PT ;  /* 0x0000000703007c0c */ /* 0x000fe2000bfc6270 */
[----:B------:R-:W-:Y:S01]  /*29b0*/  @!P2 IMAD.MOV.U32 R8, RZ, RZ, R6 ;  /* 0x000000ffff08a224 */ /* 0x000fe200078e0006 */
[C---:B------:R-:W-:Y:S01]  /*29c0*/  @!P3 IADD3 R3, P0, R2.reuse, 0x40, RZ ;  /* 0x000000400203b810 */ /* 0x040fe20007f1e0ff */
[----:B------:R-:W-:Y:S01]  /*29d0*/  IMAD.IADD R5, R5, 0x1, R10 ;  /* 0x0000000105057824 */ /* 0x000fe200078e020a */
[----:B------:R-:W-:Y:S01]  /*29e0*/  @!PT LDS RZ, [RZ] ;  /* 0x00000000fffff984 */ /* 0x000fe20000000800 */
[----:B------:R-:W-:Y:S01]  /*29f0*/  @!PT LDS RZ, [RZ] ;  /* 0x00000000fffff984 */ /* 0x000fe20000000800 */
[----:B------:R-:W-:Y:S01]  /*2a00*/  @!PT LDS RZ, [RZ] ;  /* 0x00000000fffff984 */ /* 0x000fe20000000800 */
[----:B------:R1:W-:Y:S01]  /*2a10*/  @!P5 LDGSTS.E.BYPASS.LTC128B.128 [R0+0xc000], desc[UR8][R20.64] ;  /* 0x0c0000001400dfae */ /* 0x0003e2000b901d48 */
[--C-:B------:R-:W-:Y:S01]  /*2a20*/  @!P2 IMAD.MOV.U32 R9, RZ, RZ, R7.reuse ;  /* 0x000000ffff09a224 */ /* 0x100fe200078e0007 */
[----:B------:R-:W-:Y:S01]  /*2a30*/  @!P3 IADD3.X R13, RZ, R36, RZ, P0, !PT ;  /* 0x00000024ff0db210 */ /* 0x000fe200007fe4ff */
[----:B------:R-:W-:Y:S01]  /*2a40*/  @!P3 IMAD.WIDE.U32 R6, R3, UR12, R6 ;  /* 0x0000000c0306bc25 */ /* 0x000fe2000f8e0006 */
[C---:B------:R-:W-:Y:S01]  /*2a50*/  @!P2 IADD3 R11, P0, R2.reuse, 0x60, RZ ;  /* 0x00000060020ba810 */ /* 0x040fe20007f1e0ff */
[----:B------:R-:W-:Y:S01]  /*2a60*/  @P4 STS.128 [R0+0xd000], RZ ;  /* 0x00d000ff00004388 */ /* 0x000fe20000000c00 */
[----:B------:R-:W-:Y:S01]  /*2a70*/  CS2R R104, SRZ ;  /* 0x0000000000687805 */ /* 0x000fe2000001ff00 */
[----:B------:R-:W-:Y:S01]  /*2a80*/  @!P3 IMAD R10, R13, UR12, RZ ;  /* 0x0000000c0d0abc24 */ /* 0x000fe2000f8e02ff */
[----:B------:R-:W-:Y:S01]  /*2a90*/  CS2R R102, SRZ ;  /* 0x0000000000667805 */ /* 0x000fe2000001ff00 */
[----:B------:R-:W-:Y:S01]  /*2aa0*/  @!P2 IMAD.X R16, RZ, RZ, R36, P0 ;  /* 0x000000ffff10a224 */ /* 0x000fe200000e0624 */
[C---:B------:R-:W-:Y:S01]  /*2ab0*/  @!P4 IADD3 R12, P0, R2.reuse, 0x20, RZ ;  /* 0x00000020020cc810 */ /* 0x040fe20007f1e0ff */
[----:B------:R-:W-:Y:S01]  /*2ac0*/  @!P3 IMAD R17, R3, UR13, R10 ;  /* 0x0000000d0311bc24 */ /* 0x000fe2000f8e020a */
[----:B------:R-:W-:Y:S01]  /*2ad0*/  @!PT LDS RZ, [RZ] ;  /* 0x00000000fffff984 */ /* 0x000fe20000000800 */
[----:B------:R-:W-:Y:S01]  /*2ae0*/  @!PT LDS RZ, [RZ] ;  /* 0x00000000fffff984 */ /* 0x000fe20000000800 */
[----:B------:R-:W-:Y:S01]  /*2af0*/  @!PT LDS RZ, [RZ] ;  /* 0x00000000fffff984 */ /* 0x000fe20000000800 */
[----:B------:R-:W-:Y:S01]  /*2b00*/  @!P4 LDGSTS.E.BYPASS.LTC128B.128 [R0+0xd000], desc[UR8][R22.64] ;  /* 0x0d0000001600cfae */ /* 0x000fe2000b901d48 */
[----:B------:R-:W-:Y:S01]  /*2b10*/  @!P4 IMAD.MOV.U32 R15, RZ, RZ, R5 ;  /* 0x000000ffff0fc224 */ /* 0x000fe200078e0005 */
[----:B------:R-:W-:Y:S01]  /*2b20*/  CS2R R100, SRZ ;  /* 0x0000000000647805 */ /* 0x000fe2000001ff00 */
[--C-:B------:R-:W-:Y:S01]  /*2b30*/  @!P4 IMAD.X R13, RZ, RZ, R36.reuse, P0 ;  /* 0x000000ffff0dc224 */ /* 0x100fe200000e0624 */
[----:B------:R-:W-:Y:S01]  /*2b40*/  @!P3 IADD3 R10, P0, R2, 0x40, RZ ;  /* 0x00000040020ab810 */ /* 0x000fe20007f1e0ff */
[----:B------:R-:W-:Y:S01]  /*2b50*/  @!P2 IMAD R3, R16, UR12, RZ ;  /* 0x0000000c1003ac24 */ /* 0x000fe2000f8e02ff */
[----:B------:R-:W-:Y:S01]  /*2b60*/  @P3 STS.128 [R0+0xe000], RZ ;  /* 0x00e000ff00003388 */ /* 0x000fe20000000c00 */
[----:B------:R-:W-:Y:S01]  /*2b70*/  @!P4 IMAD R13, R13, UR14, RZ ;  /* 0x0000000e0d0dcc24 */ /* 0x000fe2000f8e02ff */
[----:B------:R-:W-:Y:S01]  /*2b80*/  CS2R R94, SRZ ;  /* 0x00000000005e7805 */ /* 0x000fe2000001ff00 */
[----:B------:R-:W-:Y:S01]  /*2b90*/  @!P3 IMAD.X R16, RZ, RZ, R36, P0 ;  /* 0x000000ffff10b224 */ /* 0x000fe200000e0624 */
[----:B------:R-:W-:Y:S01]  /*2ba0*/  CS2R R92, SRZ ;  /* 0x00000000005c7805 */ /* 0x000fe2000001ff00 */
[C---:B------:R-:W-:Y:S01]  /*2bb0*/  @!P4 IMAD R32, R12.reuse, UR15, R13 ;  /* 0x0000000f0c20cc24 */ /* 0x040fe2000f8e020d */
[----:B------:R-:W-:Y:S01]  /*2bc0*/  CS2R R98, SRZ ;  /* 0x0000000000627805 */ /* 0x000fe2000001ff00 */
[----:B------:R-:W-:Y:S01]  /*2bd0*/  @!P2 IMAD R24, R11, UR13, R3 ;  /* 0x0000000d0b18ac24 */ /* 0x000fe2000f8e0203 */
[----:B------:R-:W-:Y:S01]  /*2be0*/  CS2R R96, SRZ ;  /* 0x0000000000607805 */ /* 0x000fe2000001ff00 */
[----:B------:R-:W-:Y:S01]  /*2bf0*/  @!P4 IMAD.WIDE.U32 R12, R12, UR14, R14 ;  /* 0x0000000e0c0ccc25 */ /* 0x000fe2000f8e000e */
[----:B-1----:R-:W1:Y:S01]  /*2c00*/  @!P4 LDC.64 R20, c[0x0][0x220] ;  /* 0x00008800ff14cb82 */ /* 0x002e620000000a00 */
[----:B------:R-:W-:-:S02]  /*2c10*/  CS2R R90, SRZ ;  /* 0x00000000005a7805 */ /* 0x000fc4000001ff00 */
[----:B------:R-:W-:Y:S01]  /*2c20*/  CS2R R88, SRZ ;  /* 0x0000000000587805 */ /* 0x000fe2000001ff00 */
[----:B------:R-:W-:Y:S01]  /*2c30*/  @!P3 IMAD R3, R16, UR14, RZ ;  /* 0x0000000e1003bc24 */ /* 0x000fe2000f8e02ff */
[C---:B---3--:R-:W-:Y:S01]  /*2c40*/  @!P3 LEA R16, P0, R6.reuse, R26, 0x1 ;  /* 0x0000001a0610b211 */ /* 0x048fe200078008ff */
[----:B------:R-:W-:Y:S01]  /*2c50*/  @!P3 IMAD.IADD R14, R7, 0x1, R17 ;  /* 0x00000001070eb824 */ /* 0x000fe200078e0211 */
[----:B------:R-:W-:Y:S01]  /*2c60*/  CS2R R86, SRZ ;  /* 0x0000000000567805 */ /* 0x000fe2000001ff00 */
[----:B------:R-:W-:Y:S01]  /*2c70*/  @!P2 IMAD.WIDE.U32 R8, R11, UR12, R8 ;  /* 0x0000000c0b08ac25 */ /* 0x000fe2000f8e0008 */
[----:B------:R-:W-:Y:S01]  /*2c80*/  UMOV UR12, UR30 ;  /* 0x0000001e000c7c82 */ /* 0x000fe20008000000 */
[----:B------:R-:W-:Y:S02]  /*2c90*/  CS2R R84, SRZ ;  /* 0x0000000000547805 */ /* 0x000fe4000001ff00 */
[----:B------:R-:W-:Y:S01]  /*2ca0*/  @!P3 LEA.HI.X R17, R6, R27, R14, 0x1, P0 ;  /* 0x0000001b0611b211 */ /* 0x000fe200000f0c0e */
[----:B------:R-:W-:Y:S01]  /*2cb0*/  @!P5 IMAD R7, R36, UR14, RZ ;  /* 0x0000000e2407dc24 */ /* 0x000fe2000f8e02ff */
[----:B----4-:R-:W-:Y:S01]  /*2cc0*/  @!P2 LEA R14, P0, R8, R34, 0x1 ;  /* 0x00000022080ea211 */ /* 0x010fe200078008ff */
[----:B------:R-:W-:Y:S01]  /*2cd0*/  @!P3 IMAD R26, R10, UR15, R3 ;  /* 0x0000000f0a1abc24 */ /* 0x000fe2000f8e0203 */
[----:B------:R-:W-:Y:S01]  /*2ce0*/  CS2R R78, SRZ ;  /* 0x00000000004e7805 */ /* 0x000fe2000001ff00 */
[----:B------:R-:W-:Y:S01]  /*2cf0*/  @!P2 IMAD.IADD R3, R9, 0x1, R24 ;  /* 0x000000010903a824 */ /* 0x000fe200078e0218 */
[----:B------:R-:W-:Y:S01]  /*2d00*/  @!PT LDS RZ, [RZ] ;  /* 0x00000000fffff984 */ /* 0x000fe20000000800 */
[----:B------:R-:W-:Y:S01]  /*2d10*/  @!PT LDS RZ, [RZ] ;  /* 0x00000000fffff984 */ /* 0x000fe20000000800 */
[----:B------:R-:W-:Y:S01]  /*2d20*/  @!PT LDS RZ, [RZ] ;  /* 0x00000000fffff984 */ /* 0x000fe20000000800 */
[----:B------:R-:W-:Y:S01]  /*2d30*/  @!P3 LDGSTS.E.BYPASS.LTC128B.128 [R0+0xe000], desc[UR8][R16.64] ;  /* 0x0e0000001000bfae */ /* 0x000fe2000b901d48 */
[----:B------:R-:W-:Y:S01]  /*2d40*/  @!P3 IMAD.MOV.U32 R19, RZ, RZ, R5 ;  /* 0x000000ffff13b224 */ /* 0x000fe200078e0005 */
[----:B------:R-:W3:Y:S01]  /*2d50*/  @!P3 LDC.64 R24, c[0x0][0x220] ;  /* 0x00008800ff18bb82 */ /* 0x000ee20000000a00 */
[--C-:B------:R-:W-:Y:S01]  /*2d60*/  @!P2 IMAD.MOV.U32 R28, RZ, RZ, R4.reuse ;  /* 0x000000ffff1ca224 */ /* 0x100fe200078e0004 */
[----:B------:R-:W-:Y:S01]  /*2d70*/  @!P2 LEA.HI.X R15, R8, R35, R3, 0x1, P0 ;  /* 0x00000023080fa211 */ /* 0x000fe200000f0c03 */
[----:B------:R-:W-:Y:S01]  /*2d80*/  @!P2 IMAD.MOV.U32 R29, RZ, RZ, R5 ;  /* 0x000000ffff1da224 */ /* 0x000fe200078e0005 */
[----:B------:R-:W-:Y:S01]  /*2d90*/  @P2 STS.128 [R0+0xf000], RZ ;  /* 0x00f000ff00002388 */ /* 0x000fe20000000c00 */
[C---:B------:R-:W-:Y:S01]  /*2da0*/  @!P5 IMAD R7, R2.reuse, UR15, R7 ;  /* 0x0000000f0207dc24 */ /* 0x040fe2000f8e0207 */
[----:B------:R-:W-:Y:S01]  /*2db0*/  CS2R R76, SRZ ;  /* 0x00000000004c7805 */ /* 0x000fe2000001ff00 */
[----:B------:R-:W-:Y:S01]  /*2dc0*/  @!P5 IMAD.WIDE.U32 R4, R2, UR14, R4 ;  /* 0x0000000e0204dc25 */ /* 0x000fe2000f8e0004 */
[----:B------:R-:W-:Y:S01]  /*2dd0*/  @!PT LDS RZ, [RZ] ;  /* 0x00000000fffff984 */ /* 0x000fe20000000800 */
[----:B------:R-:W-:Y:S01]  /*2de0*/  @!PT LDS RZ, [RZ] ;  /* 0x00000000fffff984 */ /* 0x000fe20000000800 */
[----:B------:R-:W-:Y:S01]  /*2df0*/  @!PT LDS RZ, [RZ] ;  /* 0x00000000fffff984 */ /* 0x000fe20000000800 */
[----:B------:R1:W-:Y:S01]  /*2e00*/  @!P2 LDGSTS.E.BYPASS.LTC128B.128 [R0+0xf000], desc[UR8][R14.64] ;  /* 0x0f0000000e00afae */ /* 0x0003e2000b901d48 */
[----:B------:R-:W-:-:S02]  /*2e10*/  CS2R R82, SRZ ;  /* 0x0000000000527805 */ /* 0x000fc4000001ff00 */
[----:B------:R-:W-:Y:S01]  /*2e20*/  CS2R R80, SRZ ;  /* 0x0000000000507805 */ /* 0x000fe2000001ff00 */
[----:B------:R-:W-:Y:S01]  /*2e30*/  @!P3 IMAD.WIDE.U32 R10, R10, UR14, R18 ;  /* 0x0000000e0a0abc25 */ /* 0x000fe2000f8e0012 */
[----:B------:R-:W-:Y:S01]  /*2e40*/  @!P5 LEA R6, P0, R4, R30, 0x1 ;  /* 0x0000001e0406d211 */ /* 0x000fe200078008ff */
[----:B------:R-:W4:Y:S01]  /*2e50*/  @!P2 LDC.64 R18, c[0x0][0x220] ;  /* 0x00008800ff12ab82 */ /* 0x000f220000000a00 */
[----:B------:R-:W-:Y:S01]  /*2e60*/  @P5 STS.128 [R0+0x10000], RZ ;  /* 0x010000ff00005388 */ /* 0x000fe20000000c00 */
[----:B------:R-:W-:Y:S01]  /*2e70*/  @!P5 IMAD.IADD R3, R5, 0x1, R7 ;  /* 0x000000010503d824 */ /* 0x000fe200078e0207 */
[----:B------:R-:W-:Y:S01]  /*2e80*/  CS2R R74, SRZ ;  /* 0x00000000004a7805 */ /* 0x000fe2000001ff00 */
[----:B------:R-:W-:Y:S01]  /*2e90*/  @!P3 IMAD.IADD R5, R11, 0x1, R26 ;  /* 0x000000010b05b824 */ /* 0x000fe200078e021a */
[----:B------:R-:W-:Y:S02]  /*2ea0*/  CS2R R72, SRZ ;  /* 0x0000000000487805 */ /* 0x000fe4000001ff00 */
[----:B------:R-:W-:-:S02]  /*2eb0*/  CS2R R70, SRZ ;  /* 0x0000000000467805 */ /* 0x000fc4000001ff00 */
[----:B------:R-:W-:Y:S01]  /*2ec0*/  @!P5 LEA.HI.X R7, R4, R31, R3, 0x1, P0 ;  /* 0x0000001f0407d211 */ /* 0x000fe200000f0c03 */
[----:B------:R-:W-:Y:S01]  /*2ed0*/  @!P4 IMAD.IADD R4, R13, 0x1, R32 ;  /* 0x000000010d04c824 */ /* 0x000fe200078e0220 */
[----:B------:R-:W-:Y:S02]  /*2ee0*/  @!P2 IADD3 R2, P0, R2, 0x60, RZ ;  /* 0x000000600202a810 */ /* 0x000fe40007f1e0ff */
[----:B------:R-:W-:Y:S01]  /*2ef0*/  CS2R R68, SRZ ;  /* 0x0000000000447805 */ /* 0x000fe2000001ff00 */
[----:B------:R-:W-:Y:S01]  /*2f00*/  ULDC UR17, c[0x0][0x2dc] ;  /* 0x0000b70000117ab9 */ /* 0x000fe20000000800 */
[----:B------:R-:W-:Y:S01]  /*2f10*/  @!PT LDS RZ, [RZ] ;  /* 0x00000000fffff984 */ /* 0x000fe20000000800 */
[----:B------:R-:W-:Y:S01]  /*2f20*/  @!PT LDS RZ, [RZ] ;  /* 0x00000000fffff984 */ /* 0x000fe20000000800 */
[----:B------:R-:W-:Y:S01]  /*2f30*/  @!PT LDS RZ, [RZ] ;  /* 0x00000000fffff984 */ /* 0x000fe20000000800 */
[----:B------:R2:W-:Y:S01]  /*2f40*/  @!P5 LDGSTS.E.BYPASS.LTC128B.128 [R0+0x10000], desc[UR8][R6.64] ;  /* 0x100000000600dfae */ /* 0x0005e2000b901d48 */
[----:B------:R-:W-:Y:S01]  /*2f50*/  @!P2 IMAD.X R3, RZ, RZ, R36, P0 ;  /* 0x000000ffff03a224 */ /* 0x000fe200000e0624 */
[C---:B---3--:R-:W-:Y:S02]  /*2f60*/  @!P3 LEA R8, P0, R10.reuse, R24, 0x1 ;  /* 0x000000180a08b211 */ /* 0x048fe400078008ff */
[----:B------:R-:W-:Y:S01]  /*2f70*/  @P4 STS.128 [R0+0x11000], RZ ;  /* 0x011000ff00004388 */ /* 0x000fe20000000c00 */
[----:B------:R-:W-:Y:S01]  /*2f80*/  @!P2 IMAD R3, R3, UR14, RZ ;  /* 0x0000000e0303ac24 */ /* 0x000fe2000f8e02ff */
[----:B------:R-:W-:-:S02]  /*2f90*/  @!P3 LEA.HI.X R9, R10, R25, R5, 0x1, P0 ;  /* 0x000000190a09b211 */ /* 0x000fc400000f0c05 */
[----:B------:R-:W-:Y:S02]  /*2fa0*/  IADD3 R5, R252, 0x40, RZ ;  /* 0x00000040fc057810 */ /* 0x000fe40007ffe0ff */
[----:B-1----:R-:W-:-:S04]  /*2fb0*/  @!P4 LEA R14, P5, R12, R20, 0x1 ;  /* 0x000000140c0ec211 */ /* 0x002fc800078a08ff */
[----:B------:R-:W-:Y:S01]  /*2fc0*/  @!P4 LEA.HI.X R15, R12, R21, R4, 0x1, P5 ;  /* 0x000000150c0fc211 */ /* 0x000fe200028f0c04 */
[C---:B------:R-:W-:Y:S01]  /*2fd0*/  VIADD R4, R252.reuse, 0x48 ;  /* 0x00000048fc047836 */ /* 0x040fe20000000000 */
[----:B------:R-:W-:-:S03]  /*2fe0*/  ISETP.GE.AND P5, PT, R252, UR7, PT ;  /* 0x00000007fc007c0c */ /* 0x000fc6000bfa6270 */
[----:B------:R-:W-:Y:S01]  /*2ff0*/  @!PT LDS RZ, [RZ] ;  /* 0x00000000fffff984 */ /* 0x000fe20000000800 */
[----:B------:R-:W-:Y:S01]  /*3000*/  @!PT LDS RZ, [RZ] ;  /* 0x00000000fffff984 */ /* 0x000fe20000000800 */
[----:B------:R-:W-:Y:S01]  /*3010*/  @!PT LDS RZ, [RZ] ;  /* 0x00000000fffff984 */ /* 0x000fe20000000800 */
[----:B------:R-:W-:Y:S01]  /*3020*/  @!P4 LDGSTS.E.BYPASS.LTC128B.128 [R0+0x11000], desc[UR8][R14.64] ;  /* 0x110000000e00cfae */ /* 0x000fe2000b901d48 */
[----:B------:R-:W-:Y:S02]  /*3030*/  ISETP.GE.AND P4, PT, R5, UR7, PT ;  /* 0x0000000705007c0c */ /* 0x000fe4000bf86270 */
[----:B------:R-:W-:Y:S01]  /*3040*/  SHF.R.S32.HI R5, RZ, 0x1f, R252 ;  /* 0x0000001fff057819 */ /* 0x000fe200000114fc */
[----:B------:R-:W-:Y:S01]  /*3050*/  @P3 STS.128 [R0+0x12000], RZ ;  /* 0x012000ff00003388 */ /* 0x000fe20000000c00 */
[----:B--2---:R-:W-:-:S03]  /*3060*/  @!P2 IMAD R6, R2, UR15, R3 ;  /* 0x0000000f0206ac24 */ /* 0x004fc6000f8e0203 */
[----:B------:R-:W-:Y:S01]  /*3070*/  @!PT LDS RZ, [RZ] ;  /* 0x00000000fffff984 */ /* 0x000fe20000000800 */
[----:B------:R-:W-:Y:S01]  /*3080*/  @!PT LDS RZ, [RZ] ;  /* 0x00000000fffff984 */ /* 0x000fe20000000800 */
[----:B------:R-:W-:Y:S01]  /*3090*/  @!PT LDS RZ, [RZ] ;  /* 0x00000000fffff984 */ /* 0x000fe20000000800 */
[----:B------:R-:W-:Y:S01]  /*30a0*/  @!P3 LDGSTS.E.BYPASS.LTC128B.128 [R0+0x12000], desc[UR8][R8.64] ;  /* 0x120000000800bfae */ /* 0x000fe2000b901d48 */
[----:B------:R-:W-:-:S03]  /*30b0*/  @!P2 IMAD.WIDE.U32 R2, R2, UR14, R28 ;  /* 0x0000000e0202ac25 */ /* 0x000fc6000f8e001c */
[----:B------:R1:W-:Y:S01]  /*30c0*/  @P2 STS.128 [R0+0x13000], RZ ;  /* 0x013000ff00002388 */ /* 0x0003e20000000c00 */
[----:B------:R-:W-:Y:S01]  /*30d0*/  @!P2 IMAD.IADD R3, R3, 0x1, R6 ;  /* 0x000000010303a824 */ /* 0x000fe200078e0206 */
[----:B----4-:R-:W-:-:S04]  /*30e0*/  @!P2 LEA R6, P0, R2, R18, 0x1 ;  /* 0x000000120206a211 */ /* 0x010fc800078008ff */
[----:B------:R-:W-:Y:S01]  /*30f0*/  @!P2 LEA.HI.X R7, R2, R19, R3, 0x1, P0 ;  /* 0x000000130207a211 */ /* 0x000fe200000f0c03 */
[----:B------:R-:W-:Y:S01]  /*3100*/  IMAD.SHL.U32 R2, R252, 0x4, RZ ;  /* 0x00000004fc027824 */ /* 0x000fe200078e00ff */
[----:B------:R-:W-:Y:S02]  /*3110*/  ISETP.GE.AND P0, PT, R4, UR7, PT ;  /* 0x0000000704007c0c */ /* 0x000fe4000bf06270 */
[----:B------:R-:W-:Y:S01]  /*3120*/  SHF.L.U64.HI R3, R252, 0x2, R5 ;  /* 0x00000002fc037819 */ /* 0x000fe20000010205 */
[----:B------:R-:W-:Y:S01]  /*3130*/  @!PT LDS RZ, [RZ] ;  /* 0x00000000fffff984 */ /* 0x000fe20000000800 */
[----:B------:R-:W-:Y:S01]  /*3140*/  @!PT LDS RZ, [RZ] ;  /* 0x00000000fffff984 */ /* 0x000fe20000000800 */
[----:B------:R-:W-:Y:S01]  /*3150*/  @!PT LDS RZ, [RZ] ;  /* 0x00000000fffff984 */ /* 0x000fe20000000800 */
[----:B------:R1:W-:Y:S01]  /*3160*/  @!P2 LDGSTS.E.BYPASS.LTC128B.128 [R0+0x13000], desc[UR8][R6.64] ;  /* 0x130000000600afae */ /* 0x0003e2000b901d48 */
[----:B------:R-:W-:-:S03]  /*3170*/  IADD3 R2, P3, R2, UR12, RZ ;  /* 0x0000000c02027c10 */ /* 0x000fc6000ff7e0ff */
[----:B------:R-:W0:Y:S01]  /*3180*/  LDGDEPBAR ;  /* 0x00000000000079af */ /* 0x000e220000000000 */
[----:B------:R-:W-:Y:S01]  /*3190*/  IADD3.X R3, R3, UR11, RZ, P3, !PT ;  /* 0x0000000b03037c10 */ /* 0x000fe20009ffe4ff */
[----:B------:R-:W-:Y:S01]  /*31a0*/  UIADD3 UR7, UR34, 0x80, URZ ;  /* 0x0000008022077890 */ /* 0x000fe2000fffe03f */
[----:B------:R-:W-:Y:S02]  /*31b0*/  LOP3.LUT P3, RZ, R37, 0x4, RZ, 0xc0, !PT ;  /* 0x0000000425ff7812 */ /* 0x000fe4000786c0ff */
[----:B------:R-:W-:Y:S01]  /*31c0*/  SEL R187, R187, R189, !P1 ;  /* 0x000000bdbbbb7207 */ /* 0x000fe20004800000 */
[----:B------:R-:W5:Y:S01]  /*31d0*/  @!P5 LDG.E R239, desc[UR8][R2.64] ;  /* 0x0000000802efd981 */ /* 0x000f62000c1e1900 */
[----:B------:R-:W-:-:S03]  /*31e0*/  SEL R181, R181, R190, !P1 ;  /* 0x000000beb5b57207 */ /* 0x000fc60004800000 */
[----:B------:R-:W5:Y:S04]  /*31f0*/  @!P6 LDG.E R240, desc[UR8][R2.64+0x20] ;  /* 0x0000200802f0e981 */ /* 0x000f68000c1e1900 */
[----:B------:R2:W5:Y:S01]  /*3200*/  @!P4 LDG.E R237, desc[UR8][R2.64+0x100] ;  /* 0x0001000802edc981 */ /* 0x000562000c1e1900 */
[----:B-1----:R-:W-:Y:S02]  /*3210*/  SHF.R.S32.HI R0, RZ, 0x1f, R4 ;  /* 0x0000001fff007819 */ /* 0x002fe40000011404 */
[----:B------:R-:W-:-:S04]  /*3220*/  @!P0 LEA R6, P2, R4, UR12, 0x2 ;  /* 0x0000000c04068c11 */ /* 0x000fc8000f8410ff */
[----:B------:R-:W-:Y:S01]  /*3230*/  @!P0 LEA.HI.X R7, R4, UR11, R0, 0x2, P2 ;  /* 0x0000000b04078c11 */ /* 0x000fe200090f1400 */
[----:B------:R-:W-:Y:S01]  /*3240*/  VIADD R0, R252, 0xffffff80 ;  /* 0xffffff80fc007836 */ /* 0x000fe20000000000 */
[----:B------:R-:W-:-:S03]  /*3250*/  LOP3.LUT P2, RZ, R37, 0x4, RZ, 0xc0, !PT ;  /* 0x0000000425ff7812 */ /* 0x000fc6000784c0ff */
[----:B------:R1:W5:Y:S01]  /*3260*/  @!P0 LDG.E R238, desc[UR8][R6.64] ;  /* 0x0000000806ee8981 */ /* 0x000362000c1e1900 */
[----:B------:R-:W-:Y:S02]  /*3270*/  LOP3.LUT P0, RZ, R37, 0x2, RZ, 0xc0, !PT ;  /* 0x0000000225ff7812 */ /* 0x000fe4000780c0ff */
[----:B--2---:R-:W-:Y:S01]  /*3280*/  SHF.R.S32.HI R2, RZ, 0x1f, R0 ;  /* 0x0000001fff027819 */ /* 0x004fe20000011400 */
[----:B------:R-:W-:Y:S01]  /*3290*/  IMAD.MOV.U32 R3, RZ, RZ, R33 ;  /* 0x000000ffff037224 */ /* 0x000fe200078e0021 */
[----:B------:R-:W-:Y:S01]  /*32a0*/  SEL R188, R188, 0xffffffe0, !P0 ;  /* 0xffffffe0bcbc7807 */ /* 0x000fe20004000000 */
[----:B------:R-:W-:Y:S01]  /*32b0*/  IMAD.SHL.U32 R246, R0, 0x4, RZ ;  /* 0x0000000400f67824 */ /* 0x000fe200078e00ff */
[----:B------:R-:W-:Y:S02]  /*32c0*/  SEL R182, R182, 0xffffffc0, !P3 ;  /* 0xffffffc0b6b67807 */ /* 0x000fe40005800000 */
[----:B------:R-:W-:Y:S02]  /*32d0*/  SHF.L.U64.HI R248, R252, 0x2, R5 ;  /* 0x00000002fcf87819 */ /* 0x000fe40000010205 */
[----:B------:R-:W-:-:S02]  /*32e0*/  SHF.L.U64.HI R247, R0, 0x2, R2 ;  /* 0x0000000200f77819 */ /* 0x000fc40000010202 */
[----:B------:R-:W-:Y:S02]  /*32f0*/  SEL R245, R245, 0xffffffc0, !P2 ;  /* 0xffffffc0f5f57807 */ /* 0x000fe40005000000 */
[----:B------:R-:W-:Y:S02]  /*3300*/  LEA R187, R187, UR4, 0x1 ;  /* 0x00000004bbbb7c11 */ /* 0x000fe4000f8e08ff */
[----:B------:R-:W-:Y:S01]  /*3310*/  LEA R181, R181, UR4, 0x1 ;  /* 0x00000004b5b57c11 */ /* 0x000fe2000f8e08ff */
[----:B------:R-:W-:Y:S01]  /*3320*/  UISETP.GE.AND UP0, UPT, UR7, UR6, UPT ;  /* 0x000000060700728c */ /* 0x000fe2000bf06270 */
[----:B------:R-:W-:Y:S01]  /*3330*/  UMOV UR14, UR20 ;  /* 0x00000014000e7c82 */ /* 0x000fe20008000000 */
[----:B------:R-:W-:Y:S01]  /*3340*/  UMOV UR13, UR21 ;  /* 0x00000015000d7c82 */ /* 0x000fe20008000000 */
[----:B------:R-:W-:-:S08]  /*3350*/  ULDC UR7, c[0x0][0x2ec] ;  /* 0x0000bb0000077ab9 */ /* 0x000fd00000000800 */
.L_x_397:
[----:B------:R-:W0:Y:S01]  /*3360*/  LDGDEPBAR ;  /* 0x00000000000079af */ /* 0x000e220000000000 */
[C---:B------:R-:W-:Y:S01]  /*3370*/  IMAD.IADD R0, R187.reuse, 0x1, R188 ;  /* 0x00000001bb007824 */ /* 0x040fe200078e02bc */
[----:B------:R-:W-:Y:S01]  /*3380*/  PLOP3.LUT P0, PT, PT, PT, UP0, 0x80, 0x0 ;  /* 0x000000000000781c */ /* 0x000fe20003f0f008 */
[--C-:B------:R-:W-:Y:S01]  /*3390*/  IMAD.IADD R160, R187, 0x1, R182.reuse ;  /* 0x00000001bba07824 */ /* 0x100fe200078e02b6 */
[----:B------:R-:W-:Y:S01]  /*33a0*/  PLOP3.LUT P4, PT, PT, PT, UP0, 0x80, 0x0 ;  /* 0x000000000000781c */ /* 0x000fe20003f8f008 */
[----:B-----5:R-:W-:Y:S01]  /*33b0*/  FMUL.FTZ R2, R237, 1.4426950216293334961 ;  /* 0x3fb8aa3bed027820 */ /* 0x020fe20000410000 */
[----:B------:R-:W-:Y:S01]  /*33c0*/  PLOP3.LUT P2, PT, PT, PT, UP0, 0x80, 0x0 ;  /* 0x000000000000781c */ /* 0x000fe20003f4f008 */
[----:B------:R-:W-:Y:S01]  /*33d0*/  UISETP.GE.AND UP3, UPT, UR10, 0x1, UPT ;  /* 0x000000010a00788c */ /* 0x000fe2000bf66270 */
[----:B------:R-:W-:Y:S02]  /*33e0*/  PLOP3.LUT P1, PT, PT, PT, UP0, 0x80, 0x0 ;  /* 0x000000000000781c */ /* 0x000fe40003f2f008 */
[----:B------:R-:W-:Y:S02]  /*33f0*/  PLOP3.LUT P6, PT, PT, PT, UP0, 0x80, 0x0 ;  /* 0x000000000000781c */ /* 0x000fe40003fcf008 */
[----:B------:R-:W-:Y:S02]  /*3400*/  FSETP.NEU.FTZ.AND P3, PT, R239, -INF , PT ;  /* 0xff800000ef00780b */ /* 0x000fe40003f7d000 */
[----:B------:R-:W-:Y:S01]  /*3410*/  PLOP3.LUT P5, PT, PT, PT, UP0, 0x80, 0x0 ;  /* 0x000000000000781c */ /* 0x000fe20003faf008 */
[----:B------:R-:W-:Y:S04]  /*3420*/  DEPBAR.LE SB0, 0x0 ;  /* 0x000080000000791a */ /* 0x000fe80000000000 */
[----:B------:R-:W-:Y:S06]  /*3430*/  BAR.SYNC.DEFER_BLOCKING 0x0 ;  /* 0x0000000000007b1d */ /* 0x000fec0000010000 */
[----:B------:R-:W-:Y:S08]  /*3440*/  LDSM.16.M88.4 R64, [R187] ;  /* 0x00000000bb40783b */ /* 0x000ff00000000200 */
[----:B------:R-:W1:Y:S08]  /*3450*/  LDSM.16.M88.4 R16, [R184+UR4+0xc000] ;  /* 0x00c00004b810783b */ /* 0x000e700008000200 */
[----:B------:R-:W2:Y:S08]  /*3460*/  LDSM.16.M88.4 R60, [R187+0x2000] ;  /* 0x00200000bb3c783b */ /* 0x000eb00000000200 */
[----:B------:R-:W3:Y:S08]  /*3470*/  LDSM.16.M88.4 R32, [R184+UR4+0xc800] ;  /* 0x00c80004b820783b */ /* 0x000ef00008000200 */
[----:B------:R-:W4:Y:S08]  /*3480*/  LDSM.16.M88.4 R48, [R184+UR4+0xd000] ;  /* 0x00d00004b830783b */ /* 0x000f300008000200 */
[----:B------:R-:W4:Y:S01]  /*3490*/  LDSM.16.M88.4 R132, [R184+UR4+0xd800] ;  /* 0x00d80004b884783b */ /* 0x000f220008000200 */
[-C--:B-1----:R-:W-:Y:S07]  /*34a0*/  HMMA.16816.F32.BF16 R4, R64, R16.reuse, RZ ;  /* 0x000000104004723c */ /* 0x082fee00000418ff */
[----:B------:R-:W-:Y:S01]  /*34b0*/  LDSM.16.M88.4 R136, [R0] ;  /* 0x000000000088783b */ /* 0x000fe20000000200 */
[C---:B--2---:R-:W-:Y:S07]  /*34c0*/  HMMA.16816.F32.BF16 R8, R60.reuse, R16, RZ ;  /* 0x000000103c08723c */ /* 0x044fee00000418ff */
[----:B------:R-:W1:Y:S01]  /*34d0*/  LDSM.16.M88.4 R140, [R186] ;  /* 0x00000000ba8c783b */ /* 0x000e620000000200 */
[-C--:B------:R-:W-:Y:S07]  /*34e0*/  HMMA.16816.F32.BF16 R12, R60, R18.reuse, RZ ;  /* 0x000000123c0c723c */ /* 0x080fee00000418ff */
[----:B------:R2:W1:Y:S01]  /*34f0*/  LDSM.16.M88.4 R144, [R0+0x2000] ;  /* 0x002000000090783b */ /* 0x0004620000000200 */
[C---:B------:R-:W-:Y:S07]  /*3500*/  HMMA.16816.F32.BF16 R16, R64.reuse, R18, RZ ;  /* 0x000000124010723c */ /* 0x040fee00000418ff */
[----:B------:R-:W1:Y:S01]  /*3510*/  LDSM.16.M88.4 R148, [R186+0x800] ;  /* 0x00080000ba94783b */ /* 0x000e620000000200 */
[-C--:B---3--:R-:W-:Y:S06]  /*3520*/  HMMA.16816.F32.BF16 R20, R64, R32.reuse, RZ ;  /* 0x000000204014723c */ /* 0x088fec00000418ff */
[C---:B------:R-:W-:Y:S01]  /*3530*/  HMMA.16816.F32.BF16 R24, R60.reuse, R32, RZ ;  /* 0x000000203c18723c */ /* 0x040fe200000418ff */
[----:B------:R-:W3:Y:S05]  /*3540*/  LDSM.16.M88.4 R152, [R186+0x1000] ;  /* 0x00100000ba98783b */ /* 0x000eea0000000200 */
[-C--:B------:R-:W-:Y:S01]  /*3550*/  HMMA.16816.F32.BF16 R28, R60, R34.reuse, RZ ;  /* 0x000000223c1c723c */ /* 0x080fe200000418ff */
[----:B--2---:R-:W-:Y:S02]  /*3560*/  IMAD.IADD R0, R0, 0x1, R182 ;  /* 0x0000000100007824 */ /* 0x004fe400078e02b6 */
[----:B------:R-:W-:Y:S03]  /*3570*/  LDSM.16.M88.4 R156, [R183] ;  /* 0x00000000b79c783b */ /* 0x000fe60000000200 */
[C---:B------:R-:W-:Y:S05]  /*3580*/  HMMA.16816.F32.BF16 R32, R64.reuse, R34, RZ ;  /* 0x000000224020723c */ /* 0x040fea00000418ff */
[----:B------:R-:W-:Y:S01]  /*3590*/  LDSM.16.M88.4 R164, [R183+0x800] ;  /* 0x00080000b7a4783b */ /* 0x000fe20000000200 */
[-C--:B----4-:R-:W-:Y:S06]  /*35a0*/  HMMA.16816.F32.BF16 R36, R64, R48.reuse, RZ ;  /* 0x000000304024723c */ /* 0x090fec00000418ff */
[C---:B------:R-:W-:Y:S01]  /*35b0*/  HMMA.16816.F32.BF16 R40, R60.reuse, R48, RZ ;  /* 0x000000303c28723c */ /* 0x040fe200000418ff */
[----:B------:R-:W-:Y:S05]  /*35c0*/  LDSM.16.M88.4 R168, [R183+0x1000] ;  /* 0x00100000b7a8783b */ /* 0x000fea0000000200 */
[-C--:B------:R-:W-:Y:S03]  /*35d0*/  HMMA.16816.F32.BF16 R44, R60, R50.reuse, RZ ;  /* 0x000000323c2c723c */ /* 0x080fe600000418ff */
[----:B------:R-:W-:Y:S03]  /*35e0*/  LDSM.16.M88.4 R172, [R0] ;  /* 0x0000000000ac783b */ /* 0x000fe60000000200 */
[C---:B------:R-:W-:Y:S05]  /*35f0*/  HMMA.16816.F32.BF16 R48, R64.reuse, R50, RZ ;  /* 0x000000324030723c */ /* 0x040fea00000418ff */
[----:B------:R-:W-:Y:S01]  /*3600*/  LDSM.16.M88.4 R176, [R185] ;  /* 0x00000000b9b0783b */ /* 0x000fe20000000200 */
[-C--:B------:R-:W-:Y:S06]  /*3610*/  HMMA.16816.F32.BF16 R52, R64, R132.reuse, RZ ;  /* 0x000000844034723c */ /* 0x080fec00000418ff */
[C---:B------:R-:W-:Y:S06]  /*3620*/  HMMA.16816.F32.BF16 R56, R60.reuse, R132, RZ ;  /* 0x000000843c38723c */ /* 0x040fec00000418ff */
[-C--:B------:R-:W-:Y:S06]  /*3630*/  HMMA.16816.F32.BF16 R60, R60, R134.reuse, RZ ;  /* 0x000000863c3c723c */ /* 0x080fec00000418ff */
[----:B------:R-:W-:Y:S01]  /*3640*/  HMMA.16816.F32.BF16 R64, R64, R134, RZ ;  /* 0x000000864040723c */ /* 0x000fe200000418ff */
[----:B------:R-:W2:Y:S05]  /*3650*/  LDSM.16.M88.4 R132, [R186+0x1800] ;  /* 0x00180000ba84783b */ /* 0x000eaa0000000200 */
[-C--:B-1----:R-:W-:Y:S06]  /*3660*/  HMMA.16816.F32.BF16 R4, R136, R140.reuse, R4 ;  /* 0x0000008c8804723c */ /* 0x082fec0000041804 */
[C---:B------:R-:W-:Y:S06]  /*3670*/  HMMA.16816.F32.BF16 R8, R144.reuse, R140, R8 ;  /* 0x0000008c9008723c */ /* 0x040fec0000041808 */
[-C--:B------:R-:W-:Y:S06]  /*3680*/  HMMA.16816.F32.BF16 R12, R144, R142.reuse, R12 ;  /* 0x0000008e900c723c */ /* 0x080fec000004180c */
[C---:B------:R-:W-:Y:S01]  /*3690*/  HMMA.16816.F32.BF16 R16, R136.reuse, R142, R16 ;  /* 0x0000008e8810723c */ /* 0x040fe20000041810 */
[----:B------:R-:W1:Y:S05]  /*36a0*/  LDSM.16.M88.4 R140, [R160] ;  /* 0x00000000a08c783b */ /* 0x000e6a0000000200 */
[-C--:B------:R-:W-:Y:S03]  /*36b0*/  HMMA.16816.F32.BF16 R20, R136, R148.reuse, R20 ;  /* 0x000000948814723c */ /* 0x080fe60000041814 */
[----:B------:R-:W4:Y:S03]  /*36c0*/  LDSM.16.M88.4 R160, [R160+0x2000] ;  /* 0x00200000a0a0783b */ /* 0x000f260000000200 */
[C---:B------:R-:W-:Y:S06]  /*36d0*/  HMMA.16816.F32.BF16 R24, R144.reuse, R148, R24 ;  /* 0x000000949018723c */ /* 0x040fec0000041818 */
[-C--:B------:R-:W-:Y:S06]  /*36e0*/  HMMA.16816.F32.BF16 R28, R144, R150.reuse, R28 ;  /* 0x00000096901c723c */ /* 0x080fec000004181c */
[C---:B------:R-:W-:Y:S01]  /*36f0*/  HMMA.16816.F32.BF16 R32, R136.reuse, R150, R32 ;  /* 0x000000968820723c */ /* 0x040fe20000041820 */
[----:B------:R-:W4:Y:S05]  /*3700*/  LDSM.16.M88.4 R148, [R183+0x1800] ;  /* 0x00180000b794783b */ /* 0x000f2a0000000200 */
[-C--:B---3--:R-:W-:Y:S06]  /*3710*/  HMMA.16816.F32.BF16 R36, R136, R152.reuse, R36 ;  /* 0x000000988824723c */ /* 0x088fec0000041824 */
[C---:B------:R-:W-:Y:S06]  /*3720*/  HMMA.16816.F32.BF16 R40, R144.reuse, R152, R40 ;  /* 0x000000989028723c */ /* 0x040fec0000041828 */
[-C--:B------:R-:W-:Y:S06]  /*3730*/  HMMA.16816.F32.BF16 R44, R144, R154.reuse, R44 ;  /* 0x0000009a902c723c */ /* 0x080fec000004182c */
[C---:B------:R-:W-:Y:S06]  /*3740*/  HMMA.16816.F32.BF16 R48, R136.reuse, R154, R48 ;  /* 0x0000009a8830723c */ /* 0x040fec0000041830 */
[-C--:B--2---:R-:W-:Y:S06]  /*3750*/  HMMA.16816.F32.BF16 R52, R136, R132.reuse, R52 ;  /* 0x000000848834723c */ /* 0x084fec0000041834 */
[C---:B------:R-:W-:Y:S06]  /*3760*/  HMMA.16816.F32.BF16 R56, R144.reuse, R132, R56 ;  /* 0x000000849038723c */ /* 0x040fec0000041838 */
[-C--:B------:R-:W-:Y:S06]  /*3770*/  HMMA.16816.F32.BF16 R60, R144, R134.reuse, R60 ;  /* 0x00000086903c723c */ /* 0x080fec000004183c */
[----:B------:R-:W-:Y:S01]  /*3780*/  HMMA.16816.F32.BF16 R64, R136, R134, R64 ;  /* 0x000000868840723c */ /* 0x000fe20000041840 */
[----:B------:R2:W3:Y:S05]  /*3790*/  LDSM.16.M88.4 R132, [R0+0x2000] ;  /* 0x002000000084783b */ /* 0x0004ea0000000200 */
[-C--:B-1----:R-:W-:Y:S01]  /*37a0*/  HMMA.16816.F32.BF16 R4, R140, R156.reuse, R4 ;  /* 0x0000009c8c04723c */ /* 0x082fe20000041804 */
[----:B------:R-:W-:Y:S04]  /*37b0*/  IMAD.U32 R137, RZ, RZ, UR23 ;  /* 0x00000017ff897e24 */ /* 0x000fe8000f8e00ff */
[----:B------:R-:W-:Y:S01]  /*37c0*/  @P0 IMAD R137, R137, 0x80, R251 ;  /* 0x0000008089890824 */ /* 0x000fe200078e02fb */
[C---:B----4-:R-:W-:Y:S01]  /*37d0*/  HMMA.16816.F32.BF16 R8, R160.reuse, R156, R8 ;  /* 0x0000009ca008723c */ /* 0x050fe20000041808 */
[----:B------:R-:W-:Y:S03]  /*37e0*/  PLOP3.LUT P0, PT, PT, PT, UP0, 0x80, 0x0 ;  /* 0x000000000000781c */ /* 0x000fe60003f0f008 */
[----:B------:R-:W-:Y:S01]  /*37f0*/  @P4 ISETP.GE.AND P4, PT, R137, UR6, PT ;  /* 0x0000000689004c0c */ /* 0x000fe2000bf86270 */
[----:B------:R-:W-:Y:S01]  /*3800*/  FMUL.FTZ R138, R239, 1.4426950216293334961 ;  /* 0x3fb8aa3bef8a7820 */ /* 0x000fe20000410000 */
[-C--:B------:R-:W-:Y:S05]  /*3810*/  HMMA.16816.F32.BF16 R12, R160, R158.reuse, R12 ;  /* 0x0000009ea00c723c */ /* 0x080fea000004180c */
[----:B------:R-:W-:Y:S01]  /*3820*/  FSEL R138, R138, RZ, P3 ;  /* 0x000000ff8a8a7208 */ /* 0x000fe20001800000 */
[C---:B------:R-:W-:Y:S04]  /*3830*/  HMMA.16816.F32.BF16 R16, R140.reuse, R158, R16 ;  /* 0x0000009e8c10723c */ /* 0x040fe80000041810 */
[----:B------:R-:W-:Y:S01]  /*3840*/  FSETP.NEU.FTZ.AND P3, PT, R238, -INF , PT ;  /* 0xff800000ee00780b */ /* 0x000fe20003f7d000 */
[----:B--2---:R-:W-:Y:S01]  /*3850*/  @P2 VIADD R0, R137, 0x1 ;  /* 0x0000000189002836 */ /* 0x004fe20000000000 */
[-C--:B------:R-:W-:Y:S03]  /*3860*/  HMMA.16816.F32.BF16 R20, R140, R164.reuse, R20 ;  /* 0x000000a48c14723c */ /* 0x080fe60000041814 */
[----:B------:R-:W-:Y:S02]  /*3870*/  FSETP.NEU.FTZ.AND P2, PT, R240, -INF , PT ;  /* 0xff800000f000780b */ /* 0x000fe40003f5d000 */
[----:B------:R-:W-:Y:S01]  /*3880*/  @P6 ISETP.GE.AND P6, PT, R0, UR6, PT ;  /* 0x0000000600006c0c */ /* 0x000fe2000bfc6270 */
[C---:B------:R-:W-:Y:S05]  /*3890*/  HMMA.16816.F32.BF16 R24, R160.reuse, R164, R24 ;  /* 0x000000a4a018723c */ /* 0x040fea0000041818 */
[----:B------:R-:W-:Y:S01]  /*38a0*/  FMUL.FTZ R136, R240, 1.4426950216293334961 ;  /* 0x3fb8aa3bf0887820 */ /* 0x000fe20000410000 */
[-C--:B------:R-:W-:Y:S05]  /*38b0*/  HMMA.16816.F32.BF16 R28, R160, R166.reuse, R28 ;  /* 0x000000a6a01c723c */ /* 0x080fea000004181c */
[----:B------:R-:W-:Y:S01]  /*38c0*/  FSEL R136, R136, RZ, P2 ;  /* 0x000000ff88887208 */ /* 0x000fe20001000000 */
[C---:B------:R-:W-:Y:S04]  /*38d0*/  HMMA.16816.F32.BF16 R32, R140.reuse, R166, R32 ;  /* 0x000000a68c20723c */ /* 0x040fe80000041820 */
[----:B------:R-:W-:Y:S01]  /*38e0*/  FSETP.NEU.FTZ.AND P2, PT, R237, -INF , PT ;  /* 0xff800000ed00780b */ /* 0x000fe20003f5d000 */
[----:B------:R-:W-:Y:S01]  /*38f0*/  FMUL.FTZ R0, R238, 1.4426950216293334961 ;  /* 0x3fb8aa3bee007820 */ /* 0x000fe20000410000 */
[-C--:B------:R-:W-:Y:S05]  /*3900*/  HMMA.16816.F32.BF16 R36, R140, R168.reuse, R36 ;  /* 0x000000a88c24723c */ /* 0x080fea0000041824 */
[----:B------:R-:W-:Y:S01]  /*3910*/  FSEL R2, R2, RZ, P2 ;  /* 0x000000ff02027208 */ /* 0x000fe20001000000 */
[C---:B------:R-:W-:Y:S01]  /*3920*/  HMMA.16816.F32.BF16 R40, R160.reuse, R168, R40 ;  /* 0x000000a8a028723c */ /* 0x040fe20000041828 */
[----:B------:R-:W-:Y:S04]  /*3930*/  PLOP3.LUT P2, PT, PT, PT, UP0, 0x80, 0x0 ;  /* 0x000000000000781c */ /* 0x000fe80003f4f008 */
[----:B------:R-:W-:Y:S01]  /*3940*/  FSEL R0, R0, RZ, P3 ;  /* 0x000000ff00007208 */ /* 0x000fe20001800000 */
[-C--:B------:R-:W-:Y:S01]  /*3950*/  HMMA.16816.F32.BF16 R44, R160, R170.reuse, R44 ;  /* 0x000000aaa02c723c */ /* 0x080fe2000004182c */
[----:B------:R-:W-:Y:S05]  /*3960*/  PLOP3.LUT P3, PT, PT, PT, UP0, 0x80, 0x0 ;  /* 0x000000000000781c */ /* 0x000fea0003f6f008 */
        /* <DEDUP_REMOVED lines=9> */
[----:B------:R-:W-:Y:S02]  /*3a00*/  @P1 FSEL R4, R4, -INF , !P4 ;  /* 0xff80000004041808 */ /* 0x000fe40006000000 */
[----:B------:R-:W-:Y:S03]  /*3a10*/  PLOP3.LUT P1, PT, PT, PT, UP0, 0x80, 0x0 ;  /* 0x000000000000781c */ /* 0x000fe60003f2f008 */
[----:B------:R-:W-:Y:S01]  /*3a20*/  @P0 FSEL R5, R5, -INF , !P6 ;  /* 0xff80000005050808 */ /* 0x000fe20007000000 */
[--C-:B------:R-:W-:Y:S01]  /*3a30*/  FFMA.FTZ R4, R4, UR7, -R138.reuse ;  /* 0x0000000704047c23 */ /* 0x100fe2000801088a */
[----:B------:R-:W-:Y:S02]  /*3a40*/  PLOP3.LUT P0, PT, PT, PT, UP0, 0x80, 0x0 ;  /* 0x000000000000781c */ /* 0x000fe40003f0f008 */
[----:B------:R-:W-:Y:S01]  /*3a50*/  @P2 FSEL R10, R10, -INF , !P4 ;  /* 0xff8000000a0a2808 */ /* 0x000fe20006000000 */
[----:B------:R-:W-:Y:S01]  /*3a60*/  MUFU.EX2 R150, R4 ;  /* 0x0000000400967308 */ /* 0x000fe20000000800 */
[----:B------:R-:W-:Y:S01]  /*3a70*/  FFMA.FTZ R5, R5, UR7, -R138 ;  /* 0x0000000705057c23 */ /* 0x000fe2000801088a */
[----:B------:R-:W-:Y:S02]  /*3a80*/  PLOP3.LUT P2, PT, PT, PT, UP0, 0x80, 0x0 ;  /* 0x000000000000781c */ /* 0x000fe40003f4f008 */
[----:B------:R-:W-:Y:S01]  /*3a90*/  FFMA.FTZ R10, R10, UR7, -R0 ;  /* 0x000000070a0a7c23 */ /* 0x000fe20008010800 */
[----:B------:R-:W-:Y:S02]  /*3aa0*/  @P1 FSEL R6, R6, -INF , !P4 ;  /* 0xff80000006061808 */ /* 0x000fe40006000000 */
[----:B------:R-:W-:Y:S03]  /*3ab0*/  PLOP3.LUT P1, PT, PT, PT, UP0, 0x80, 0x0 ;  /* 0x000000000000781c */ /* 0x000fe60003f2f008 */
[----:B------:R-:W1:Y:S01]  /*3ac0*/  MUFU.EX2 R232, R5 ;  /* 0x0000000500e87308 */ /* 0x000e620000000800 */
[----:B------:R-:W-:Y:S01]  /*3ad0*/  @P0 FSEL R7, R7, -INF , !P6 ;  /* 0xff80000007070808 */ /* 0x000fe20007000000 */
[--C-:B------:R-:W-:Y:S01]  /*3ae0*/  FFMA.FTZ R6, R6, UR7, -R136.reuse ;  /* 0x0000000706067c23 */ /* 0x100fe20008010888 */
[----:B------:R-:W-:Y:S03]  /*3af0*/  PLOP3.LUT P0, PT, PT, PT, UP0, 0x80, 0x0 ;  /* 0x000000000000781c */ /* 0x000fe60003f0f008 */
[----:B------:R-:W-:Y:S04]  /*3b00*/  FFMA.FTZ R7, R7, UR7, -R136 ;  /* 0x0000000707077c23 */ /* 0x000fe80008010888 */
[----:B------:R-:W-:Y:S01]  /*3b10*/  MUFU.EX2 R231, R6 ;  /* 0x0000000600e77308 */ /* 0x000fe20000000800 */
[----:B------:R-:W-:Y:S02]  /*3b20*/  @P1 FSEL R8, R8, -INF , !P4 ;  /* 0xff80000008081808 */ /* 0x000fe40006000000 */
[----:B------:R-:W-:Y:S07]  /*3b30*/  PLOP3.LUT P1, PT, PT, PT, UP0, 0x80, 0x0 ;  /* 0x000000000000781c */ /* 0x000fee0003f2f008 */
[----:B------:R2:W-:Y:S01]  /*3b40*/  MUFU.EX2 R200, R7 ;  /* 0x0000000700c87308 */ /* 0x0005e20000000800 */
[--C-:B------:R-:W-:Y:S01]  /*3b50*/  FFMA.FTZ R8, R8, UR7, -R2.reuse ;  /* 0x0000000708087c23 */ /* 0x100fe20008010802 */
[----:B------:R-:W-:Y:S02]  /*3b60*/  @P0 FSEL R9, R9, -INF , !P6 ;  /* 0xff80000009090808 */ /* 0x000fe40007000000 */
[----:B------:R-:W-:Y:S02]  /*3b70*/  PLOP3.LUT P0, PT, PT, PT, UP0, 0x80, 0x0 ;  /* 0x000000000000781c */ /* 0x000fe40003f0f008 */
[----:B------:R-:W-:Y:S01]  /*3b80*/  PLOP3.LUT P4, PT, PT, PT, UP0, 0x80, 0x0 ;  /* 0x000000000000781c */ /* 0x000fe20003f8f008 */
[----:B------:R-:W-:Y:S03]  /*3b90*/  FFMA.FTZ R9, R9, UR7, -R2 ;  /* 0x0000000709097c23 */ /* 0x000fe60008010802 */
[----:B------:R3:W-:Y:S10]  /*3ba0*/  MUFU.EX2 R208, R8 ;  /* 0x0000000800d07308 */ /* 0x0007f40000000800 */
[----:B------:R-:W-:Y:S01]  /*3bb0*/  MUFU.EX2 R207, R9 ;  /* 0x0000000900cf7308 */ /* 0x000fe20000000800 */
[----:B--2---:R-:W2:Y:S01]  /*3bc0*/  LDSM.16.M88.4 R4, [R185+0x800] ;  /* 0x00080000b904783b */ /* 0x004ea20000000200 */
[----:B------:R-:W-:Y:S02]  /*3bd0*/  @P0 FSEL R11, R11, -INF , !P6 ;  /* 0xff8000000b0b0808 */ /* 0x000fe40007000000 */
[----:B------:R-:W-:Y:S02]  /*3be0*/  PLOP3.LUT P0, PT, PT, PT, UP0, 0x80, 0x0 ;  /* 0x000000000000781c */ /* 0x000fe40003f0f008 */
[----:B------:R-:W-:Y:S01]  /*3bf0*/  PLOP3.LUT P6, PT, PT, PT, UP0, 0x80, 0x0 ;  /* 0x000000000000781c */ /* 0x000fe20003fcf008 */
[----:B------:R-:W-:Y:S03]  /*3c00*/  FFMA.FTZ R11, R11, UR7, -R0 ;  /* 0x000000070b0b7c23 */ /* 0x000fe60008010800 */
[----:B------:R-:W-:Y:S01]  /*3c10*/  MUFU.EX2 R212, R10 ;  /* 0x0000000a00d47308 */ /* 0x000fe20000000800 */
[C---:B---3--:R-:W-:Y:S01]  /*3c20*/  @P5 VIADD R8, R137.reuse, 0x8 ;  /* 0x0000000889085836 */ /* 0x048fe20000000000 */
[----:B------:R-:W-:Y:S04]  /*3c30*/  PLOP3.LUT P5, PT, PT, PT, UP0, 0x80, 0x0 ;  /* 0x000000000000781c */ /* 0x000fe80003faf008 */
[----:B------:R-:W-:Y:S01]  /*3c40*/  @P1 ISETP.GE.AND P1, PT, R8, UR6, PT ;  /* 0x0000000608001c0c */ /* 0x000fe2000bf26270 */
[----:B------:R-:W-:Y:S03]  /*3c50*/  @P3 VIADD R8, R137, 0x9 ;  /* 0x0000000989083836 */ /* 0x000fe60000000000 */
[----:B------:R3:W4:Y:S01]  /*3c60*/  MUFU.EX2 R211, R11 ;  /* 0x0000000b00d37308 */ /* 0x0007220000000800 */
[----:B------:R-:W-:Y:S02]  /*3c70*/  PLOP3.LUT P3, PT, PT, PT, UP0, 0x80, 0x0 ;  /* 0x000000000000781c */ /* 0x000fe40003f6f008 */
[----:B------:R-:W-:Y:S02]  /*3c80*/  @P2 FSEL R12, R12, -INF , !P1 ;  /* 0xff8000000c0c2808 */ /* 0x000fe40004800000 */
[----:B------:R-:W-:Y:S02]  /*3c90*/  PLOP3.LUT P2, PT, PT, PT, UP0, 0x80, 0x0 ;  /* 0x000000000000781c */ /* 0x000fe40003f4f008 */
[----:B------:R-:W-:Y:S01]  /*3ca0*/  @P4 ISETP.GE.AND P4, PT, R8, UR6, PT ;  /* 0x0000000608004c0c */ /* 0x000fe2000bf86270 */
[--C-:B------:R-:W-:Y:S03]  /*3cb0*/  FFMA.FTZ R12, R12, UR7, -R2.reuse ;  /* 0x000000070c0c7c23 */ /* 0x100fe60008010802 */
[----:B------:R-:W-:Y:S01]  /*3cc0*/  @P0 FSEL R13, R13, -INF , !P4 ;  /* 0xff8000000d0d0808 */ /* 0x000fe20006000000 */
[----:B------:R-:W-:Y:S01]  /*3cd0*/  MUFU.EX2 R206, R12 ;  /* 0x0000000c00ce7308 */ /* 0x000fe20000000800 */
[----:B------:R-:W-:Y:S02]  /*3ce0*/  PLOP3.LUT P0, PT, PT, PT, UP0, 0x80, 0x0 ;  /* 0x000000000000781c */ /* 0x000fe40003f0f008 */
[----:B------:R-:W-:Y:S01]  /*3cf0*/  @P3 FSEL R14, R14, -INF , !P1 ;  /* 0xff8000000e0e3808 */ /* 0x000fe20004800000 */
[----:B------:R-:W-:Y:S01]  /*3d00*/  FFMA.FTZ R13, R13, UR7, -R2 ;  /* 0x000000070d0d7c23 */ /* 0x000fe20008010802 */
[----:B------:R-:W-:Y:S02]  /*3d10*/  PLOP3.LUT P3, PT, PT, PT, UP0, 0x80, 0x0 ;  /* 0x000000000000781c */ /* 0x000fe40003f6f008 */
[----:B------:R-:W-:Y:S03]  /*3d20*/  @P2 FSEL R15, R15, -INF , !P4 ;  /* 0xff8000000f0f2808 */ /* 0x000fe60006000000 */
[----:B------:R-:W-:Y:S01]  /*3d30*/  MUFU.EX2 R204, R13 ;  /* 0x0000000d00cc7308 */ /* 0x000fe20000000800 */
[----:B------:R-:W-:Y:S01]  /*3d40*/  PLOP3.LUT P2, PT, PT, PT, UP0, 0x80, 0x0 ;  /* 0x000000000000781c */ /* 0x000fe20003f4f008 */
[--C-:B------:R-:W-:Y:S01]  /*3d50*/  FFMA.FTZ R14, R14, UR7, -R0.reuse ;  /* 0x000000070e0e7c23 */ /* 0x100fe20008010800 */
[----:B------:R-:W-:Y:S01]  /*3d60*/  FFMA.FTZ R15, R15, UR7, -R0 ;  /* 0x000000070f0f7c23 */ /* 0x000fe20008010800 */
[-C--:B--2---:R-:W-:Y:S03]  /*3d70*/  HMMA.16816.F32.BF16 R20, R172, R4.reuse, R20 ;  /* 0x00000004ac14723c */ /* 0x084fe60000041814 */
[----:B------:R-:W-:Y:S03]  /*3d80*/  @P0 FSEL R16, R16, -INF , !P1 ;  /* 0xff80000010100808 */ /* 0x000fe60004800000 */
[----:B------:R-:W-:Y:S01]  /*3d90*/  MUFU.EX2 R210, R14 ;  /* 0x0000000e00d27308 */ /* 0x000fe20000000800 */
[----:B------:R-:W-:Y:S01]  /*3da0*/  @P3 FSEL R17, R17, -INF , !P4 ;  /* 0xff80000011113808 */ /* 0x000fe20006000000 */
[C---:B------:R-:W-:Y:S01]  /*3db0*/  HMMA.16816.F32.BF16 R24, R132.reuse, R4, R24 ;  /* 0x000000048418723c */ /* 0x040fe20000041818 */
[----:B------:R-:W-:Y:S02]  /*3dc0*/  PLOP3.LUT P3, PT, PT, PT, UP0, 0x80, 0x0 ;  /* 0x000000000000781c */ /* 0x000fe40003f6f008 */
[----:B------:R-:W-:Y:S02]  /*3dd0*/  PLOP3.LUT P0, PT, PT, PT, UP0, 0x80, 0x0 ;  /* 0x000000000000781c */ /* 0x000fe40003f0f008 */
[----:B------:R-:W-:Y:S01]  /*3de0*/  @P2 FSEL R18, R18, -INF , !P1 ;  /* 0xff80000012122808 */ /* 0x000fe20004800000 */
[-C--:B------:R-:W-:Y:S01]  /*3df0*/  HMMA.16816.F32.BF16 R28, R132, R6.reuse, R28 ;  /* 0x00000006841c723c */ /* 0x080fe2000004181c */
[----:B------:R-:W-:Y:S01]  /*3e00*/  PLOP3.LUT P2, PT, PT, PT, UP0, 0x80, 0x0 ;  /* 0x000000000000781c */ /* 0x000fe20003f4f008 */
[----:B------:R-:W-:Y:S01]  /*3e10*/  MUFU.EX2 R209, R15 ;  /* 0x0000000f00d17308 */ /* 0x000fe20000000800 */
[----:B------:R-:W-:Y:S02]  /*3e20*/  PLOP3.LUT P1, PT, PT, PT, UP0, 0x80, 0x0 ;  /* 0x000000000000781c */ /* 0x000fe40003f2f008 */
[--C-:B------:R-:W-:Y:S01]  /*3e30*/  FFMA.FTZ R16, R16, UR7, -R138.reuse ;  /* 0x0000000710107c23 */ /* 0x100fe2000801088a */
[C---:B------:R-:W-:Y:S06]  /*3e40*/  HMMA.16816.F32.BF16 R32, R172.reuse, R6, R32 ;  /* 0x00000006ac20723c */ /* 0x040fec0000041820 */
[----:B------:R-:W-:Y:S01]  /*3e50*/  MUFU.EX2 R236, R16 ;  /* 0x0000001000ec7308 */ /* 0x000fe20000000800 */
[----:B------:R-:W-:Y:S01]  /*3e60*/  @P3 VIADD R8, R137, 0x10 ;  /* 0x0000001089083836 */ /* 0x000fe20000000000 */
[----:B------:R-:W-:Y:S03]  /*3e70*/  @P0 FSEL R19, R19, -INF , !P4 ;  /* 0xff80000013130808 */ /* 0x000fe60006000000 */
[----:B------:R-:W-:Y:S01]  /*3e80*/  FFMA.FTZ R17, R17, UR7, -R138 ;  /* 0x0000000711117c23 */ /* 0x000fe2000801088a */
[----:B------:R-:W-:Y:S02]  /*3e90*/  PLOP3.LUT P0, PT, PT, PT, UP0, 0x80, 0x0 ;  /* 0x000000000000781c */ /* 0x000fe40003f0f008 */
[----:B------:R-:W-:Y:S01]  /*3ea0*/  @P6 ISETP.GE.AND P6, PT, R8, UR6, PT ;  /* 0x0000000608006c0c */ /* 0x000fe2000bfc6270 */
[----:B------:R-:W-:Y:S01]  /*3eb0*/  @P2 VIADD R8, R137, 0x11 ;  /* 0x0000001189082836 */ /* 0x000fe20000000000 */
[----:B------:R-:W-:Y:S01]  /*3ec0*/  PLOP3.LUT P4, PT, PT, PT, UP0, 0x80, 0x0 ;  /* 0x000000000000781c */ /* 0x000fe20003f8f008 */
[----:B------:R-:W2:Y:S01]  /*3ed0*/  MUFU.EX2 R235, R17 ;  /* 0x0000001100eb7308 */ /* 0x000ea20000000800 */
[----:B------:R-:W-:Y:S01]  /*3ee0*/  @P1 FSEL R20, R20, -INF , !P6 ;  /* 0xff80000014141808 */ /* 0x000fe20007000000 */
[--C-:B------:R-:W-:Y:S01]  /*3ef0*/  FFMA.FTZ R18, R18, UR7, -R136.reuse ;  /* 0x0000000712127c23 */ /* 0x100fe20008010888 */
[----:B------:R-:W-:Y:S01]  /*3f00*/  PLOP3.LUT P1, PT, PT, PT, UP0, 0x80, 0x0 ;  /* 0x000000000000781c */ /* 0x000fe20003f2f008 */
[----:B------:R-:W-:Y:S01]  /*3f10*/  FFMA.FTZ R19, R19, UR7, -R136 ;  /* 0x0000000713137c23 */ /* 0x000fe20008010888 */
[----:B------:R-:W-:Y:S01]  /*3f20*/  @P5 ISETP.GE.AND P5, PT, R8, UR6, PT ;  /* 0x0000000608005c0c */ /* 0x000fe2000bfa6270 */
[--C-:B------:R-:W-:Y:S01]  /*3f30*/  FFMA.FTZ R20, R20, UR7, -R138.reuse ;  /* 0x0000000714147c23 */ /* 0x100fe2000801088a */
[----:B------:R-:W-:Y:S01]  /*3f40*/  PLOP3.LUT P2, PT, PT, PT, UP0, 0x80, 0x0 ;  /* 0x000000000000781c */ /* 0x000fe20003f4f008 */
[----:B---3--:R-:W3:Y:S01]  /*3f50*/  LDSM.16.M88.4 R8, [R185+0x1000] ;  /* 0x00100000b908783b */ /* 0x008ee20000000200 */
[----:B------:R-:W-:Y:S01]  /*3f60*/  @P0 FSEL R21, R21, -INF , !P5 ;  /* 0xff80000015150808 */ /* 0x000fe20006800000 */
[----:B------:R-:W-:Y:S01]  /*3f70*/  MUFU.EX2 R193, R18 ;  /* 0x0000001200c17308 */ /* 0x000fe20000000800 */
[----:B------:R-:W-:Y:S01]  /*3f80*/  PLOP3.LUT P0, PT, PT, PT, UP0, 0x80, 0x0 ;  /* 0x000000000000781c */ /* 0x000fe20003f0f008 */
[----:B------:R-:W-:Y:S01]  /*3f90*/  @P4 VIADD R4, R137, 0x18 ;  /* 0x0000001889044836 */ /* 0x000fe20000000000 */
[----:B------:R-:W-:Y:S01]  /*3fa0*/  PLOP3.LUT P3, PT, PT, PT, UP0, 0x80, 0x0 ;  /* 0x000000000000781c */ /* 0x000fe20003f6f008 */
[----:B------:R-:W-:Y:S01]  /*3fb0*/  FFMA.FTZ R21, R21, UR7, -R138 ;  /* 0x0000000715157c23 */ /* 0x000fe2000801088a */
[----:B------:R-:W-:Y:S02]  /*3fc0*/  PLOP3.LUT P4, PT, PT, PT, UP0, 0x80, 0x0 ;  /* 0x000000000000781c */ /* 0x000fe40003f8f008 */
[----:B------:R-:W-:Y:S03]  /*3fd0*/  @P1 FSEL R22, R22, -INF , !P6 ;  /* 0xff80000016161808 */ /* 0x000fe60007000000 */
[----:B------:R-:W2:Y:S01]  /*3fe0*/  MUFU.EX2 R192, R19 ;  /* 0x0000001300c07308 */ /* 0x000ea20000000800 */
[----:B------:R-:W-:Y:S02]  /*3ff0*/  PLOP3.LUT P1, PT, PT, PT, UP0, 0x80, 0x0 ;  /* 0x000000000000781c */ /* 0x000fe40003f2f008 */
[----:B------:R-:W-:Y:S01]  /*4000*/  @P2 FSEL R26, R26, -INF , !P6 ;  /* 0xff8000001a1a2808 */ /* 0x000fe20007000000 */
[----:B------:R-:W-:Y:S01]  /*4010*/  FFMA.FTZ R22, R22, UR7, -R136 ;  /* 0x0000000716167c23 */ /* 0x000fe20008010888 */
[----:B------:R-:W-:Y:S02]  /*4020*/  PLOP3.LUT P2, PT, PT, PT, UP0, 0x80, 0x0 ;  /* 0x000000000000781c */ /* 0x000fe40003f4f008 */
[----:B------:R-:W-:Y:S03]  /*4030*/  @P0 FSEL R23, R23, -INF , !P5 ;  /* 0xff80000017170808 */ /* 0x000fe60006800000 */
[----:B------:R-:W-:Y:S01]  /*4040*/  MUFU.EX2 R234, R20 ;  /* 0x0000001400ea7308 */ /* 0x000fe20000000800 */
[----:B------:R-:W-:Y:S01]  /*4050*/  PLOP3.LUT P0, PT, PT, PT, UP0, 0x80, 0x0 ;  /* 0x000000000000781c */ /* 0x000fe20003f0f008 */
[----:B------:R-:W-:Y:S01]  /*4060*/  FFMA.FTZ R26, R26, UR7, -R0 ;  /* 0x000000071a1a7c23 */ /* 0x000fe20008010800 */
[----:B------:R-:W-:Y:S01]  /*4070*/  FFMA.FTZ R23, R23, UR7, -R136 ;  /* 0x0000000717177c23 */ /* 0x000fe20008010888 */
[----:B------:R-:W-:Y:S02]  /*4080*/  @P1 FSEL R24, R24, -INF , !P6 ;  /* 0xff80000018181808 */ /* 0x000fe40007000000 */
[----:B------:R-:W-:Y:S04]  /*4090*/  PLOP3.LUT P1, PT, PT, PT, UP0, 0x80, 0x0 ;  /* 0x000000000000781c */ /* 0x000fe80003f2f008 */
[----:B------:R-:W2:Y:S01]  /*40a0*/  MUFU.EX2 R233, R21 ;  /* 0x0000001500e97308 */ /* 0x000ea20000000800 */
[----:B------:R-:W-:Y:S01]  /*40b0*/  PLOP3.LUT P6, PT, PT, PT, UP0, 0x80, 0x0 ;  /* 0x000000000000781c */ /* 0x000fe20003fcf008 */
[--C-:B------:R-:W-:Y:S02]  /*40c0*/  FFMA.FTZ R24, R24, UR7, -R2.reuse ;  /* 0x0000000718187c23 */ /* 0x100fe40008010802 */
[----:B------:R-:W-:Y:S02]  /*40d0*/  @P0 FSEL R25, R25, -INF , !P5 ;  /* 0xff80000019190808 */ /* 0x000fe40006800000 */
[----:B------:R-:W-:Y:S04]  /*40e0*/  PLOP3.LUT P0, PT, PT, PT, UP0, 0x80, 0x0 ;  /* 0x000000000000781c */ /* 0x000fe80003f0f008 */
[----:B------:R-:W-:Y:S01]  /*40f0*/  MUFU.EX2 R178, R22 ;  /* 0x0000001600b27308 */ /* 0x000fe20000000800 */
[----:B------:R-:W-:Y:S01]  /*4100*/  FFMA.FTZ R25, R25, UR7, -R2 ;  /* 0x0000000719197c23 */ /* 0x000fe20008010802 */
[----:B------:R-:W-:Y:S01]  /*4110*/  @P1 ISETP.GE.AND P1, PT, R4, UR6, PT ;  /* 0x0000000604001c0c */ /* 0x000fe2000bf26270 */
[-C--:B---3--:R-:W-:Y:S03]  /*4120*/  HMMA.16816.F32.BF16 R36, R172, R8.reuse, R36 ;  /* 0x00000008ac24723c */ /* 0x088fe60000041824 */
[----:B------:R-:W-:Y:S01]  /*4130*/  @P3 VIADD R4, R137, 0x19 ;  /* 0x0000001989043836 */ /* 0x000fe20000000000 */
[----:B------:R-:W-:Y:S03]  /*4140*/  PLOP3.LUT P3, PT, PT, PT, UP0, 0x80, 0x0 ;  /* 0x000000000000781c */ /* 0x000fe60003f6f008 */
[----:B------:R-:W-:Y:S01]  /*4150*/  MUFU.EX2 R177, R23 ;  /* 0x0000001700b17308 */ /* 0x000fe20000000800 */
[C---:B------:R-:W-:Y:S04]  /*4160*/  HMMA.16816.F32.BF16 R40, R132.reuse, R8, R40 ;  /* 0x000000088428723c */ /* 0x040fe80000041828 */
[----:B------:R-:W-:Y:S02]  /*4170*/  @P6 ISETP.GE.AND P6, PT, R4, UR6, PT ;  /* 0x0000000604006c0c */ /* 0x000fe4000bfc6270 */
[-C--:B------:R-:W-:Y:S03]  /*4180*/  HMMA.16816.F32.BF16 R44, R132, R10.reuse, R44 ;  /* 0x0000000a842c723c */ /* 0x080fe6000004182c */
[----:B------:R-:W-:Y:S02]  /*4190*/  MUFU.EX2 R205, R26 ;  /* 0x0000001a00cd7308 */ /* 0x000fe40000000800 */
[----:B------:R-:W-:Y:S01]  /*41a0*/  @P0 FSEL R27, R27, -INF , !P5 ;  /* 0xff8000001b1b0808 */ /* 0x000fe20006800000 */
[C---:B------:R-:W-:Y:S01]  /*41b0*/  HMMA.16816.F32.BF16 R48, R172.reuse, R10, R48 ;  /* 0x0000000aac30723c */ /* 0x040fe20000041830 */
[----:B------:R-:W-:Y:S02]  /*41c0*/  PLOP3.LUT P0, PT, PT, PT, UP0, 0x80, 0x0 ;  /* 0x000000000000781c */ /* 0x000fe40003f0f008 */
[----:B------:R-:W-:Y:S04]  /*41d0*/  PLOP3.LUT P5, PT, PT, PT, UP0, 0x80, 0x0 ;  /* 0x000000000000781c */ /* 0x000fe80003faf008 */
[----:B------:R-:W-:Y:S01]  /*41e0*/  MUFU.EX2 R199, R24 ;  /* 0x0000001800c77308 */ /* 0x000fe20000000800 */
[----:B------:R-:W-:Y:S03]  /*41f0*/  @P2 FSEL R28, R28, -INF , !P1 ;  /* 0xff8000001c1c2808 */ /* 0x000fe60004800000 */
[----:B------:R-:W-:Y:S01]  /*4200*/  FFMA.FTZ R27, R27, UR7, -R0 ;  /* 0x000000071b1b7c23 */ /* 0x000fe20008010800 */
[----:B------:R-:W-:Y:S02]  /*4210*/  PLOP3.LUT P2, PT, PT, PT, UP0, 0x80, 0x0 ;  /* 0x000000000000781c */ /* 0x000fe40003f4f008 */
[----:B------:R-:W-:Y:S01]  /*4220*/  @P3 FSEL R30, R30, -INF , !P1 ;  /* 0xff8000001e1e3808 */ /* 0x000fe20004800000 */
[----:B------:R-:W-:Y:S01]  /*4230*/  FFMA.FTZ R28, R28, UR7, -R2 ;  /* 0x000000071c1c7c23 */ /* 0x000fe20008010802 */
[----:B------:R-:W-:Y:S01]  /*4240*/  PLOP3.LUT P3, PT, PT, PT, UP0, 0x80, 0x0 ;  /* 0x000000000000781c */ /* 0x000fe20003f6f008 */
[----:B------:R-:W-:Y:S01]  /*4250*/  MUFU.EX2 R203, R27 ;  /* 0x0000001b00cb7308 */ /* 0x000fe20000000800 */
[----:B------:R-:W-:Y:S01]  /*4260*/  @P0 FSEL R29, R29, -INF , !P6 ;  /* 0xff8000001d1d0808 */ /* 0x000fe20007000000 */
[----:B------:R-:W-:Y:S01]  /*4270*/  FFMA.FTZ R30, R30, UR7, -R0 ;  /* 0x000000071e1e7c23 */ /* 0x000fe20008010800 */
[----:B------:R-:W-:Y:S05]  /*4280*/  PLOP3.LUT P0, PT, PT, PT, UP0, 0x80, 0x0 ;  /* 0x000000000000781c */ /* 0x000fea0003f0f008 */
[----:B------:R-:W-:Y:S01]  /*4290*/  @P2 FSEL R31, R31, -INF , !P6 ;  /* 0xff8000001f1f2808 */ /* 0x000fe20007000000 */
[----:B------:R-:W-:Y:S01]  /*42a0*/  FFMA.FTZ R29, R29, UR7, -R2 ;  /* 0x000000071d1d7c23 */ /* 0x000fe20008010802 */
[----:B------:R-:W-:Y:S01]  /*42b0*/  PLOP3.LUT P2, PT, PT, PT, UP0, 0x80, 0x0 ;  /* 0x000000000000781c */ /* 0x000fe20003f4f008 */
[----:B------:R-:W-:Y:S02]  /*42c0*/  MUFU.EX2 R198, R25 ;  /* 0x0000001900c67308 */ /* 0x000fe40000000800 */
[----:B------:R-:W-:Y:S01]  /*42d0*/  FFMA.FTZ R31, R31, UR7, -R0 ;  /* 0x000000071f1f7c23 */ /* 0x000fe20008010800 */
[----:B------:R-:W-:Y:S02]  /*42e0*/  @P3 FSEL R33, R33, -INF , !P6 ;  /* 0xff80000021213808 */ /* 0x000fe40007000000 */
[----:B------:R-:W-:Y:S02]  /*42f0*/  PLOP3.LUT P3, PT, PT, PT, UP0, 0x80, 0x0 ;  /* 0x000000000000781c */ /* 0x000fe40003f6f008 */
[----:B------:R-:W-:Y:S01]  /*4300*/  @P0 FSEL R32, R32, -INF , !P1 ;  /* 0xff80000020200808 */ /* 0x000fe20004800000 */
[--C-:B------:R-:W-:Y:S01]  /*4310*/  FFMA.FTZ R33, R33, UR7, -R138.reuse ;  /* 0x0000000721217c23 */ /* 0x100fe2000801088a */
[----:B------:R-:W-:Y:S01]  /*4320*/  PLOP3.LUT P0, PT, PT, PT, UP0, 0x80, 0x0 ;  /* 0x000000000000781c */ /* 0x000fe20003f0f008 */
[----:B------:R-:W-:Y:S02]  /*4330*/  MUFU.EX2 R195, R28 ;  /* 0x0000001c00c37308 */ /* 0x000fe40000000800 */
[----:B------:R-:W-:Y:S01]  /*4340*/  @P2 FSEL R34, R34, -INF , !P1 ;  /* 0xff80000022222808 */ /* 0x000fe20004800000 */
[----:B------:R-:W-:Y:S01]  /*4350*/  FFMA.FTZ R32, R32, UR7, -R138 ;  /* 0x0000000720207c23 */ /* 0x000fe2000801088a */
[----:B------:R-:W-:Y:S02]  /*4360*/  PLOP3.LUT P1, PT, PT, PT, UP0, 0x80, 0x0 ;  /* 0x000000000000781c */ /* 0x000fe40003f2f008 */
[----:B------:R-:W-:Y:S01]  /*4370*/  PLOP3.LUT P2, PT, PT, PT, UP0, 0x80, 0x0 ;  /* 0x000000000000781c */ /* 0x000fe20003f4f008 */
[--C-:B------:R-:W-:Y:S01]  /*4380*/  FFMA.FTZ R34, R34, UR7, -R136.reuse ;  /* 0x0000000722227c23 */ /* 0x100fe20008010888 */
[----:B------:R-:W-:Y:S01]  /*4390*/  @P3 VIADD R4, R137, 0x20 ;  /* 0x0000002089043836 */ /* 0x000fe20000000000 */
[----:B------:R-:W-:Y:S01]  /*43a0*/  PLOP3.LUT P3, PT, PT, PT, UP0, 0x80, 0x0 ;  /* 0x000000000000781c */ /* 0x000fe20003f6f008 */
[----:B------:R-:W-:Y:S02]  /*43b0*/  MUFU.EX2 R230, R32 ;  /* 0x0000002000e67308 */ /* 0x000fe40000000800 */
[----:B------:R-:W-:Y:S02]  /*43c0*/  @P0 FSEL R35, R35, -INF , !P6 ;  /* 0xff80000023230808 */ /* 0x000fe40007000000 */
[----:B------:R-:W-:Y:S02]  /*43d0*/  @P4 ISETP.GE.AND P4, PT, R4, UR6, PT ;  /* 0x0000000604004c0c */ /* 0x000fe4000bf86270 */
[----:B------:R-:W-:Y:S01]  /*43e0*/  PLOP3.LUT P0, PT, PT, PT, UP0, 0x80, 0x0 ;  /* 0x000000000000781c */ /* 0x000fe20003f0f008 */
[----:B------:R-:W-:Y:S01]  /*43f0*/  FFMA.FTZ R35, R35, UR7, -R136 ;  /* 0x0000000723237c23 */ /* 0x000fe20008010888 */
[----:B------:R-:W-:Y:S01]  /*4400*/  @P1 FSEL R36, R36, -INF , !P4 ;  /* 0xff80000024241808 */ /* 0x000fe20006000000 */
[C---:B------:R-:W-:Y:S01]  /*4410*/  @P2 VIADD R4, R137.reuse, 0x21 ;  /* 0x0000002189042836 */ /* 0x040fe20000000000 */
[----:B------:R-:W-:Y:S01]  /*4420*/  PLOP3.LUT P1, PT, PT, PT, UP0, 0x80, 0x0 ;  /* 0x000000000000781c */ /* 0x000fe20003f2f008 */
[----:B------:R-:W-:Y:S01]  /*4430*/  MUFU.EX2 R168, R34 ;  /* 0x0000002200a87308 */ /* 0x000fe20000000800 */
[----:B------:R-:W-:Y:S01]  /*4440*/  PLOP3.LUT P6, PT, PT, PT, UP0, 0x80, 0x0 ;  /* 0x000000000000781c */ /* 0x000fe20003fcf008 */
[--C-:B------:R-:W-:Y:S01]  /*4450*/  FFMA.FTZ R36, R36, UR7, -R138.reuse ;  /* 0x0000000724247c23 */ /* 0x100fe2000801088a */
[----:B------:R-:W-:Y:S01]  /*4460*/  @P5 ISETP.GE.AND P5, PT, R4, UR6, PT ;  /* 0x0000000604005c0c */ /* 0x000fe2000bfa6270 */
[----:B------:R-:W-:Y:S01]  /*4470*/  @P3 VIADD R4, R137, 0x28 ;  /* 0x0000002889043836 */ /* 0x000fe20000000000 */
[----:B------:R-:W-:Y:S02]  /*4480*/  PLOP3.LUT P2, PT, PT, PT, UP0, 0x80, 0x0 ;  /* 0x000000000000781c */ /* 0x000fe40003f4f008 */
[----:B------:R-:W-:Y:S03]  /*4490*/  PLOP3.LUT P3, PT, PT, PT, UP0, 0x80, 0x0 ;  /* 0x000000000000781c */ /* 0x000fe60003f6f008 */
[----:B------:R-:W-:Y:S01]  /*44a0*/  MUFU.EX2 R167, R35 ;  /* 0x0000002300a77308 */ /* 0x000fe20000000800 */
[----:B------:R-:W-:Y:S02]  /*44b0*/  @P0 FSEL R37, R37, -INF , !P5 ;  /* 0xff80000025250808 */ /* 0x000fe40006800000 */
[----:B------:R-:W-:Y:S02]  /*44c0*/  PLOP3.LUT P0, PT, PT, PT, UP0, 0x80, 0x0 ;  /* 0x000000000000781c */ /* 0x000fe40003f0f008 */
[----:B------:R-:W-:Y:S01]  /*44d0*/  @P1 FSEL R38, R38, -INF , !P4 ;  /* 0xff80000026261808 */ /* 0x000fe20006000000 */
[----:B------:R-:W-:Y:S01]  /*44e0*/  FFMA.FTZ R37, R37, UR7, -R138 ;  /* 0x0000000725257c23 */ /* 0x000fe2000801088a */
[----:B------:R-:W-:Y:S03]  /*44f0*/  PLOP3.LUT P1, PT, PT, PT, UP0, 0x80, 0x0 ;  /* 0x000000000000781c */ /* 0x000fe60003f2f008 */
[----:B------:R-:W3:Y:S01]  /*4500*/  MUFU.EX2 R229, R33 ;  /* 0x0000002100e57308 */ /* 0x000ee20000000800 */
[----:B------:R-:W-:Y:S01]  /*4510*/  @P6 ISETP.GE.AND P6, PT, R4, UR6, PT ;  /* 0x0000000604006c0c */ /* 0x000fe2000bfc6270 */
[----:B------:R-:W-:Y:S01]  /*4520*/  @P2 VIADD R8, R137, 0x29 ;  /* 0x0000002989082836 */ /* 0x000fe20000000000 */
[----:B------:R-:W1:Y:S01]  /*4530*/  LDSM.16.M88.4 R4, [R185+0x1800] ;  /* 0x00180000b904783b */ /* 0x000e620000000200 */
[----:B------:R-:W-:Y:S01]  /*4540*/  PLOP3.LUT P2, PT, PT, PT, UP0, 0x80, 0x0 ;  /* 0x000000000000781c */ /* 0x000fe20003f4f008 */
[--C-:B------:R-:W-:Y:S01]  /*4550*/  FFMA.FTZ R38, R38, UR7, -R136.reuse ;  /* 0x0000000726267c23 */ /* 0x100fe20008010888 */
[----:B------:R-:W-:Y:S04]  /*4560*/  @P0 FSEL R39, R39, -INF , !P5 ;  /* 0xff80000027270808 */ /* 0x000fe80006800000 */
[----:B------:R-:W-:Y:S01]  /*4570*/  MUFU.EX2 R194, R29 ;  /* 0x0000001d00c27308 */ /* 0x000fe20000000800 */
[----:B------:R-:W-:Y:S02]  /*4580*/  PLOP3.LUT P0, PT, PT, PT, UP0, 0x80, 0x0 ;  /* 0x000000000000781c */ /* 0x000fe40003f0f008 */
[----:B------:R-:W-:Y:S01]  /*4590*/  @P1 FSEL R40, R40, -INF , !P4 ;  /* 0xff80000028281808 */ /* 0x000fe20006000000 */
[----:B------:R-:W-:Y:S01]  /*45a0*/  FFMA.FTZ R39, R39, UR7, -R136 ;  /* 0x0000000727277c23 */ /* 0x000fe20008010888 */
[----:B------:R-:W-:Y:S03]  /*45b0*/  PLOP3.LUT P1, PT, PT, PT, UP0, 0x80, 0x0 ;  /* 0x000000000000781c */ /* 0x000fe60003f2f008 */
[--C-:B------:R-:W-:Y:S02]  /*45c0*/  FFMA.FTZ R40, R40, UR7, -R2.reuse ;  /* 0x0000000728287c23 */ /* 0x100fe40008010802 */
[----:B------:R-:W-:Y:S04]  /*45d0*/  MUFU.EX2 R202, R30 ;  /* 0x0000001e00ca7308 */ /* 0x000fe80000000800 */
[----:B------:R-:W-:Y:S02]  /*45e0*/  @P0 FSEL R41, R41, -INF , !P5 ;  /* 0xff80000029290808 */ /* 0x000fe40006800000 */
[----:B------:R-:W-:Y:S04]  /*45f0*/  PLOP3.LUT P0, PT, PT, PT, UP0, 0x80, 0x0 ;  /* 0x000000000000781c */ /* 0x000fe80003f0f008 */
[----:B------:R-:W-:Y:S01]  /*4600*/  MUFU.EX2 R201, R31 ;  /* 0x0000001f00c97308 */ /* 0x000fe20000000800 */
[----:B------:R-:W-:Y:S01]  /*4610*/  @P1 FSEL R42, R42, -INF , !P4 ;  /* 0xff8000002a2a1808 */ /* 0x000fe20006000000 */
[----:B------:R-:W-:Y:S01]  /*4620*/  FFMA.FTZ R41, R41, UR7, -R2 ;  /* 0x0000000729297c23 */ /* 0x000fe20008010802 */
[----:B------:R-:W-:Y:S02]  /*4630*/  PLOP3.LUT P1, PT, PT, PT, UP0, 0x80, 0x0 ;  /* 0x000000000000781c */ /* 0x000fe40003f2f008 */
[----:B------:R-:W-:Y:S01]  /*4640*/  PLOP3.LUT P4, PT, PT, PT, UP0, 0x80, 0x0 ;  /* 0x000000000000781c */ /* 0x000fe20003f8f008 */
[----:B------:R-:W-:Y:S04]  /*4650*/  FFMA.FTZ R42, R42, UR7, -R0 ;  /* 0x000000072a2a7c23 */ /* 0x000fe80008010800 */
[----:B------:R-:W-:Y:S01]  /*4660*/  MUFU.EX2 R228, R36 ;  /* 0x0000002400e47308 */ /* 0x000fe20000000800 */
[----:B------:R-:W-:Y:S02]  /*4670*/  @P0 FSEL R43, R43, -INF , !P5 ;  /* 0xff8000002b2b0808 */ /* 0x000fe40006800000 */
[----:B------:R-:W-:Y:S03]  /*4680*/  PLOP3.LUT P0, PT, PT, PT, UP0, 0x80, 0x0 ;  /* 0x000000000000781c */ /* 0x000fe60003f0f008 */
[----:B------:R-:W-:Y:S01]  /*4690*/  @P1 FSEL R44, R44, -INF , !P6 ;  /* 0xff8000002c2c1808 */ /* 0x000fe20007000000 */
[-C--:B-1----:R-:W-:Y:S01]  /*46a0*/  HMMA.16816.F32.BF16 R52, R172, R4.reuse, R52 ;  /* 0x00000004ac34723c */ /* 0x082fe20000041834 */
[----:B------:R-:W-:Y:S02]  /*46b0*/  PLOP3.LUT P1, PT, PT, PT, UP0, 0x80, 0x0 ;  /* 0x000000000000781c */ /* 0x000fe40003f2f008 */
[----:B------:R-:W-:Y:S01]  /*46c0*/  MUFU.EX2 R227, R37 ;  /* 0x0000002500e37308 */ /* 0x000fe20000000800 */
[----:B------:R-:W-:Y:S01]  /*46d0*/  @P4 ISETP.GE.AND P4, PT, R8, UR6, PT ;  /* 0x0000000608004c0c */ /* 0x000fe2000bf86270 */
[----:B------:R-:W-:Y:S02]  /*46e0*/  @P3 VIADD R8, R137, 0x31 ;  /* 0x0000003189083836 */ /* 0x000fe40000000000 */
[--C-:B------:R-:W-:Y:S01]  /*46f0*/  FFMA.FTZ R44, R44, UR7, -R2.reuse ;  /* 0x000000072c2c7c23 */ /* 0x100fe20008010802 */
[C---:B------:R-:W-:Y:S01]  /*4700*/  HMMA.16816.F32.BF16 R56, R132.reuse, R4, R56 ;  /* 0x000000048438723c */ /* 0x040fe20000041838 */
[----:B------:R-:W-:Y:S02]  /*4710*/  PLOP3.LUT P5, PT, PT, PT, UP0, 0x80, 0x0 ;  /* 0x000000000000781c */ /* 0x000fe40003faf008 */
[----:B------:R-:W-:Y:S02]  /*4720*/  PLOP3.LUT P3, PT, PT, PT, UP0, 0x80, 0x0 ;  /* 0x000000000000781c */ /* 0x000fe40003f6f008 */
[----:B------:R-:W-:Y:S01]  /*4730*/  MUFU.EX2 R165, R38 ;  /* 0x0000002600a57308 */ /* 0x000fe20000000800 */
[----:B------:R-:W-:Y:S01]  /*4740*/  @P0 FSEL R45, R45, -INF , !P4 ;  /* 0xff8000002d2d0808 */ /* 0x000fe20006000000 */
[-C--:B------:R-:W-:Y:S01]  /*4750*/  HMMA.16816.F32.BF16 R60, R132, R6.reuse, R60 ;  /* 0x00000006843c723c */ /* 0x080fe2000004183c */
[----:B------:R-:W-:Y:S03]  /*4760*/  PLOP3.LUT P0, PT, PT, PT, UP0, 0x80, 0x0 ;  /* 0x000000000000781c */ /* 0x000fe60003f0f008 */
[----:B------:R-:W-:Y:S02]  /*4770*/  @P1 FSEL R46, R46, -INF , !P6 ;  /* 0xff8000002e2e1808 */ /* 0x000fe40007000000 */
[----:B------:R-:W-:Y:S01]  /*4780*/  HMMA.16816.F32.BF16 R64, R172, R6, R64 ;  /* 0x00000006ac40723c */ /* 0x000fe20000041840 */
[----:B------:R-:W-:Y:S01]  /*4790*/  PLOP3.LUT P1, PT, PT, PT, UP0, 0x80, 0x0 ;  /* 0x000000000000781c */ /* 0x000fe20003f2f008 */
[----:B------:R-:W-:Y:S03]  /*47a0*/  MUFU.EX2 R164, R39 ;  /* 0x0000002700a47308 */ /* 0x000fe60000000800 */
[----:B------:R-:W-:Y:S01]  /*47b0*/  @P2 FSEL R49, R49, -INF , !P4 ;  /* 0xff80000031312808 */ /* 0x000fe20006000000 */
[----:B------:R-:W-:Y:S01]  /*47c0*/  FFMA.FTZ R45, R45, UR7, -R2 ;  /* 0x000000072d2d7c23 */ /* 0x000fe20008010802 */
[----:B------:R-:W-:Y:S01]  /*47d0*/  PLOP3.LUT P2, PT, PT, PT, UP0, 0x80, 0x0 ;  /* 0x000000000000781c */ /* 0x000fe20003f4f008 */
[----:B------:R-:W-:Y:S04]  /*47e0*/  FFMA.FTZ R43, R43, UR7, -R0 ;  /* 0x000000072b2b7c23 */ /* 0x000fe80008010800 */
[----:B------:R-:W-:Y:S01]  /*47f0*/  MUFU.EX2 R176, R40 ;  /* 0x0000002800b07308 */ /* 0x000fe20000000800 */
[----:B------:R-:W-:Y:S01]  /*4800*/  @P0 FSEL R47, R47, -INF , !P4 ;  /* 0xff8000002f2f0808 */ /* 0x000fe20006000000 */
[----:B------:R-:W-:Y:S01]  /*4810*/  FFMA.FTZ R49, R49, UR7, -R138 ;  /* 0x0000000731317c23 */ /* 0x000fe2000801088a */
[----:B------:R-:W-:Y:S01]  /*4820*/  PLOP3.LUT P0, PT, PT, PT, UP0, 0x80, 0x0 ;  /* 0x000000000000781c */ /* 0x000fe20003f0f008 */
[--C-:B------:R-:W-:Y:S01]  /*4830*/  FFMA.FTZ R46, R46, UR7, -R0.reuse ;  /* 0x000000072e2e7c23 */ /* 0x100fe20008010800 */
[----:B------:R-:W-:Y:S01]  /*4840*/  @P1 FSEL R48, R48, -INF , !P6 ;  /* 0xff80000030301808 */ /* 0x000fe20007000000 */
[----:B------:R-:W-:Y:S01]  /*4850*/  FFMA.FTZ R47, R47, UR7, -R0 ;  /* 0x000000072f2f7c23 */ /* 0x000fe20008010800 */
[----:B------:R-:W-:Y:S03]  /*4860*/  PLOP3.LUT P1, PT, PT, PT, UP0, 0x80, 0x0 ;  /* 0x000000000000781c */ /* 0x000fe60003f2f008 */
[----:B------:R-:W-:Y:S01]  /*4870*/  MUFU.EX2 R225, R49 ;  /* 0x0000003100e17308 */ /* 0x000fe20000000800 */
[----:B------:R-:W-:Y:S01]  /*4880*/  F2FP.BF16.F32.PACK_AB R4, R232, R150 ;  /* 0x00000096e804723e */ /* 0x000fe200000010ff */
[----:B------:R-:W-:Y:S01]  /*4890*/  FFMA.FTZ R48, R48, UR7, -R138 ;  /* 0x0000000730307c23 */ /* 0x000fe2000801088a */
[----:B------:R-:W-:Y:S02]  /*48a0*/  @P2 FSEL R51, R51, -INF , !P4 ;  /* 0xff80000033332808 */ /* 0x000fe40006000000 */
[----:B------:R-:W-:Y:S01]  /*48b0*/  PLOP3.LUT P2, PT, PT, PT, UP0, 0x80, 0x0 ;  /* 0x000000000000781c */ /* 0x000fe20003f4f008 */
[----:B------:R1:W-:Y:S01]  /*48c0*/  STS [R215+0x1c000], R4 ;  /* 0x01c00004d7007388 */ /* 0x0003e20000000800 */
[----:B------:R-:W-:Y:S03]  /*48d0*/  PLOP3.LUT P4, PT, PT, PT, UP0, 0x80, 0x0 ;  /* 0x000000000000781c */ /* 0x000fe60003f8f008 */
[----:B------:R-:W-:Y:S01]  /*48e0*/  MUFU.EX2 R226, R48 ;  /* 0x0000003000e27308 */ /* 0x000fe20000000800 */
[----:B------:R-:W-:Y:S01]  /*48f0*/  @P0 FSEL R50, R50, -INF , !P6 ;  /* 0xff80000032320808 */ /* 0x000fe20007000000 */
[--C-:B------:R-:W-:Y:S01]  /*4900*/  FFMA.FTZ R51, R51, UR7, -R136.reuse ;  /* 0x0000000733337c23 */ /* 0x100fe20008010888 */
[----:B------:R-:W-:Y:S01]  /*4910*/  PLOP3.LUT P6, PT, PT, PT, UP0, 0x80, 0x0 ;  /* 0x000000000000781c */ /* 0x000fe20003fcf008 */
[----:B------:R-:W-:Y:S01]  /*4920*/  @P1 VIADD R9, R137, 0x30 ;  /* 0x0000003089091836 */ /* 0x000fe20000000000 */
[----:B------:R-:W-:Y:S01]  /*4930*/  PLOP3.LUT P1, PT, PT, PT, UP0, 0x80, 0x0 ;  /* 0x000000000000781c */ /* 0x000fe20003f2f008 */
[--C-:B------:R-:W-:Y:S01]  /*4940*/  FFMA.FTZ R50, R50, UR7, -R136.reuse ;  /* 0x0000000732327c23 */ /* 0x100fe20008010888 */
[----:B------:R-:W-:Y:S03]  /*4950*/  PLOP3.LUT P0, PT, PT, PT, UP0, 0x80, 0x0 ;  /* 0x000000000000781c */ /* 0x000fe60003f0f008 */
[----:B------:R-:W-:Y:S01]  /*4960*/  MUFU.EX2 R156, R51 ;  /* 0x00000033009c7308 */ /* 0x000fe20000000800 */
[----:B------:R-:W-:Y:S02]  /*4970*/  @P5 ISETP.GE.AND P5, PT, R9, UR6, PT ;  /* 0x0000000609005c0c */ /* 0x000fe4000bfa6270 */
[----:B----4-:R-:W-:Y:S02]  /*4980*/  F2FP.BF16.F32.PACK_AB R6, R211, R212 ;  /* 0x000000d4d306723e */ /* 0x010fe400000010ff */
[----:B------:R-:W-:Y:S02]  /*4990*/  @P2 FSEL R54, R54, -INF , !P5 ;  /* 0xff80000036362808 */ /* 0x000fe40006800000 */
[----:B------:R-:W-:Y:S03]  /*49a0*/  PLOP3.LUT P2, PT, PT, PT, UP0, 0x80, 0x0 ;  /* 0x000000000000781c */ /* 0x000fe60003f4f008 */
[----:B------:R-:W4:Y:S01]  /*49b0*/  MUFU.EX2 R158, R50 ;  /* 0x00000032009e7308 */ /* 0x000f220000000800 */
[----:B------:R-:W-:Y:S01]  /*49c0*/  @P6 ISETP.GE.AND P6, PT, R8, UR6, PT ;  /* 0x0000000608006c0c */ /* 0x000fe2000bfc6270 */
[----:B------:R-:W-:Y:S01]  /*49d0*/  FFMA.FTZ R54, R54, UR7, -R136 ;  /* 0x0000000736367c23 */ /* 0x000fe20008010888 */
[----:B------:R-:W-:Y:S02]  /*49e0*/  @P3 FSEL R56, R56, -INF , !P5 ;  /* 0xff80000038383808 */ /* 0x000fe40006800000 */
[----:B------:R-:W-:Y:S02]  /*49f0*/  @P1 FSEL R53, R53, -INF , !P6 ;  /* 0xff80000035351808 */ /* 0x000fe40007000000 */
[----:B------:R-:W-:Y:S01]  /*4a00*/  PLOP3.LUT P1, PT, PT, PT, UP0, 0x80, 0x0 ;  /* 0x000000000000781c */ /* 0x000fe20003f2f008 */
[----:B------:R-:W-:Y:S01]  /*4a10*/  FFMA.FTZ R56, R56, UR7, -R2 ;  /* 0x0000000738387c23 */ /* 0x000fe20008010802 */
[----:B-1----:R-:W-:Y:S01]  /*4a20*/  F2FP.BF16.F32.PACK_AB R4, R200, R231 ;  /* 0x000000e7c804723e */ /* 0x002fe200000010ff */
[----:B------:R-:W-:Y:S01]  /*4a30*/  MUFU.EX2 R171, R41 ;  /* 0x0000002900ab7308 */ /* 0x000fe20000000800 */
[----:B------:R-:W-:Y:S01]  /*4a40*/  @P0 FSEL R52, R52, -INF , !P5 ;  /* 0xff80000034340808 */ /* 0x000fe20006800000 */
[--C-:B------:R-:W-:Y:S01]  /*4a50*/  FFMA.FTZ R53, R53, UR7, -R138.reuse ;  /* 0x0000000735357c23 */ /* 0x100fe2000801088a */
[----:B------:R-:W-:Y:S01]  /*4a60*/  PLOP3.LUT P0, PT, PT, PT, UP0, 0x80, 0x0 ;  /* 0x000000000000781c */ /* 0x000fe20003f0f008 */
[----:B------:R1:W-:Y:S01]  /*4a70*/  STS [R215+0x1c400], R4 ;  /* 0x01c40004d7007388 */ /* 0x0003e20000000800 */
[----:B------:R-:W-:Y:S01]  /*4a80*/  PLOP3.LUT P3, PT, PT, PT, UP0, 0x80, 0x0 ;  /* 0x000000000000781c */ /* 0x000fe20003f6f008 */
[----:B------:R-:W-:Y:S04]  /*4a90*/  FFMA.FTZ R52, R52, UR7, -R138 ;  /* 0x0000000734347c23 */ /* 0x000fe8000801088a */
[----:B------:R-:W-:Y:S01]  /*4aa0*/  MUFU.EX2 R197, R42 ;  /* 0x0000002a00c57308 */ /* 0x000fe20000000800 */
[C---:B------:R-:W-:Y:S01]  /*4ab0*/  @P1 VIADD R5, R137.reuse, 0x38 ;  /* 0x0000003889051836 */ /* 0x040fe20000000000 */
[----:B------:R-:W-:Y:S01]  /*4ac0*/  PLOP3.LUT P1, PT, PT, PT, UP0, 0x80, 0x0 ;  /* 0x000000000000781c */ /* 0x000fe20003f2f008 */
[----:B------:R-:W-:Y:S01]  /*4ad0*/  @P4 VIADD R137, R137, 0x39 ;  /* 0x0000003989894836 */ /* 0x000fe20000000000 */
[----:B------:R-:W-:Y:S02]  /*4ae0*/  PLOP3.LUT P4, PT, PT, PT, UP0, 0x80, 0x0 ;  /* 0x000000000000781c */ /* 0x000fe40003f8f008 */
[----:B------:R-:W-:Y:S04]  /*4af0*/  @P2 ISETP.GE.AND P2, PT, R5, UR6, PT ;  /* 0x0000000605002c0c */ /* 0x000fe8000bf46270 */
[----:B------:R-:W-:Y:S01]  /*4b00*/  MUFU.EX2 R196, R43 ;  /* 0x0000002b00c47308 */ /* 0x000fe20000000800 */
[----:B--2---:R-:W-:Y:S02]  /*4b10*/  F2FP.BF16.F32.PACK_AB R5, R235, R236 ;  /* 0x000000eceb05723e */ /* 0x004fe400000010ff */
[----:B------:R-:W-:Y:S02]  /*4b20*/  @P0 FSEL R55, R55, -INF , !P6 ;  /* 0xff80000037370808 */ /* 0x000fe40007000000 */
[----:B------:R-:W-:Y:S01]  /*4b30*/  PLOP3.LUT P0, PT, PT, PT, UP0, 0x80, 0x0 ;  /* 0x000000000000781c */ /* 0x000fe20003f0f008 */
[----:B------:R2:W-:Y:S01]  /*4b40*/  STS [R217+0x1c000], R5 ;  /* 0x01c00005d9007388 */ /* 0x0005e20000000800 */
[----:B------:R-:W-:Y:S03]  /*4b50*/  @P3 ISETP.GE.AND P3, PT, R137, UR6, PT ;  /* 0x0000000689003c0c */ /* 0x000fe6000bf66270 */
[----:B------:R-:W-:Y:S01]  /*4b60*/  MUFU.EX2 R170, R44 ;  /* 0x0000002c00aa7308 */ /* 0x000fe20000000800 */
[----:B------:R-:W-:Y:S01]  /*4b70*/  @P1 FSEL R58, R58, -INF , !P5 ;  /* 0xff8000003a3a1808 */ /* 0x000fe20006800000 */
[----:B------:R-:W-:Y:S01]  /*4b80*/  FFMA.FTZ R55, R55, UR7, -R136 ;  /* 0x0000000737377c23 */ /* 0x000fe20008010888 */
[----:B------:R-:W-:Y:S02]  /*4b90*/  PLOP3.LUT P1, PT, PT, PT, UP0, 0x80, 0x0 ;  /* 0x000000000000781c */ /* 0x000fe40003f2f008 */
[----:B-1----:R-:W-:Y:S01]  /*4ba0*/  F2FP.BF16.F32.PACK_AB R4, R192, R193 ;  /* 0x000000c1c004723e */ /* 0x002fe200000010ff */
[----:B------:R-:W-:Y:S01]  /*4bb0*/  FFMA.FTZ R58, R58, UR7, -R0 ;  /* 0x000000073a3a7c23 */ /* 0x000fe20008010800 */
[----:B------:R-:W-:Y:S03]  /*4bc0*/  @P4 FSEL R66, R66, -INF , !P2 ;  /* 0xff80000042424808 */ /* 0x000fe60005000000 */
[----:B------:R-:W-:Y:S01]  /*4bd0*/  MUFU.EX2 R169, R45 ;  /* 0x0000002d00a97308 */ /* 0x000fe20000000800 */
[----:B------:R-:W-:Y:S01]  /*4be0*/  PLOP3.LUT P4, PT, PT, PT, UP0, 0x80, 0x0 ;  /* 0x000000000000781c */ /* 0x000fe20003f8f008 */
[----:B------:R1:W-:Y:S01]  /*4bf0*/  STS [R217+0x1c400], R4 ;  /* 0x01c40004d9007388 */ /* 0x0003e20000000800 */
[----:B------:R-:W-:Y:S01]  /*4c00*/  @P0 FSEL R57, R57, -INF , !P6 ;  /* 0xff80000039390808 */ /* 0x000fe20007000000 */
[----:B------:R-:W-:Y:S01]  /*4c10*/  FFMA.FTZ R66, R66, UR7, -R136 ;  /* 0x0000000742427c23 */ /* 0x000fe20008010888 */
[----:B------:R-:W-:Y:S01]  /*4c20*/  PLOP3.LUT P0, PT, PT, PT, UP0, 0x80, 0x0 ;  /* 0x000000000000781c */ /* 0x000fe20003f0f008 */
[----:B------:R3:W-:Y:S01]  /*4c30*/  STS [R215+0x1e400], R6 ;  /* 0x01e40006d7007388 */ /* 0x0007e20000000800 */
[----:B------:R-:W-:Y:S01]  /*4c40*/  @P1 FSEL R60, R60, -INF , !P2 ;  /* 0xff8000003c3c1808 */ /* 0x000fe20005000000 */
[--C-:B------:R-:W-:Y:S01]  /*4c50*/  FFMA.FTZ R57, R57, UR7, -R2.reuse ;  /* 0x0000000739397c23 */ /* 0x100fe20008010802 */
[----:B------:R-:W-:Y:S01]  /*4c60*/  PLOP3.LUT P1, PT, PT, PT, UP0, 0x80, 0x0 ;  /* 0x000000000000781c */ /* 0x000fe20003f2f008 */
[----:B------:R-:W-:Y:S02]  /*4c70*/  MUFU.EX2 R191, R46 ;  /* 0x0000002e00bf7308 */ /* 0x000fe40000000800 */
[----:B------:R-:W-:Y:S02]  /*4c80*/  FFMA.FTZ R60, R60, UR7, -R2 ;  /* 0x000000073c3c7c23 */ /* 0x000fe40008010802 */
[----:B------:R-:W-:Y:S02]  /*4c90*/  @P4 FSEL R62, R62, -INF , !P2 ;  /* 0xff8000003e3e4808 */ /* 0x000fe40005000000 */
[----:B--2---:R-:W-:Y:S02]  /*4ca0*/  F2FP.BF16.F32.PACK_AB R5, R207, R208 ;  /* 0x000000d0cf05723e */ /* 0x004fe400000010ff */
[----:B------:R-:W-:Y:S02]  /*4cb0*/  @P0 FSEL R59, R59, -INF , !P6 ;  /* 0xff8000003b3b0808 */ /* 0x000fe40007000000 */
[----:B------:R-:W-:Y:S01]  /*4cc0*/  MUFU.EX2 R179, R47 ;  /* 0x0000002f00b37308 */ /* 0x000fe20000000800 */
[----:B------:R-:W-:Y:S01]  /*4cd0*/  PLOP3.LUT P0, PT, PT, PT, UP0, 0x80, 0x0 ;  /* 0x000000000000781c */ /* 0x000fe20003f0f008 */
[----:B------:R2:W-:Y:S01]  /*4ce0*/  STS [R215+0x1e000], R5 ;  /* 0x01e00005d7007388 */ /* 0x0005e20000000800 */
[--C-:B------:R-:W-:Y:S01]  /*4cf0*/  FFMA.FTZ R62, R62, UR7, -R0.reuse ;  /* 0x000000073e3e7c23 */ /* 0x100fe20008010800 */
[----:B------:R-:W-:Y:S01]  /*4d00*/  @P1 FSEL R64, R64, -INF , !P2 ;  /* 0xff80000040401808 */ /* 0x000fe20005000000 */
[----:B------:R-:W-:Y:S01]  /*4d10*/  FFMA.FTZ R59, R59, UR7, -R0 ;  /* 0x000000073b3b7c23 */ /* 0x000fe20008010800 */
[----:B------:R-:W-:Y:S02]  /*4d20*/  PLOP3.LUT P1, PT, PT, PT, UP0, 0x80, 0x0 ;  /* 0x000000000000781c */ /* 0x000fe40003f2f008 */
[----:B-1----:R-:W-:Y:S01]  /*4d30*/  F2FP.BF16.F32.PACK_AB R4, R209, R210 ;  /* 0x000000d2d104723e */ /* 0x002fe200000010ff */
[----:B------:R-:W-:Y:S01]  /*4d40*/  FFMA.FTZ R64, R64, UR7, -R138 ;  /* 0x0000000740407c23 */ /* 0x000fe2000801088a */
[----:B------:R-:W-:Y:S01]  /*4d50*/  MUFU.EX2 R224, R52 ;  /* 0x0000003400e07308 */ /* 0x000fe20000000800 */
[----:B---3--:R-:W-:Y:S02]  /*4d60*/  F2FP.BF16.F32.PACK_AB R6, R233, R234 ;  /* 0x000000eae906723e */ /* 0x008fe400000010ff */
[----:B------:R1:W-:Y:S01]  /*4d70*/  STS [R217+0x1e400], R4 ;  /* 0x01e40004d9007388 */ /* 0x0003e20000000800 */
[----:B------:R-:W-:Y:S02]  /*4d80*/  @P0 FSEL R61, R61, -INF , !P3 ;  /* 0xff8000003d3d0808 */ /* 0x000fe40005800000 */
[----:B------:R-:W-:Y:S04]  /*4d90*/  PLOP3.LUT P0, PT, PT, PT, UP0, 0x80, 0x0 ;  /* 0x000000000000781c */ /* 0x000fe80003f0f008 */
[----:B------:R-:W-:Y:S01]  /*4da0*/  MUFU.EX2 R223, R53 ;  /* 0x0000003500df7308 */ /* 0x000fe20000000800 */
[----:B------:R-:W-:Y:S01]  /*4db0*/  FFMA.FTZ R2, R61, UR7, -R2 ;  /* 0x000000073d027c23 */ /* 0x000fe20008010802 */
[----:B------:R-:W-:Y:S05]  /*4dc0*/  @P1 FSEL R67, R67, -INF , !P3 ;  /* 0xff80000043431808 */ /* 0x000fea0005800000 */
[----:B------:R-:W-:Y:S03]  /*4dd0*/  FFMA.FTZ R136, R67, UR7, -R136 ;  /* 0x0000000743887c23 */ /* 0x000fe60008010888 */
[----:B------:R3:W-:Y:S01]  /*4de0*/  MUFU.EX2 R155, R2 ;  /* 0x00000002009b7308 */ /* 0x0007e20000000800 */
[----:B--2---:R-:W-:Y:S02]  /*4df0*/  F2FP.BF16.F32.PACK_AB R5, R204, R206 ;  /* 0x000000cecc05723e */ /* 0x004fe400000010ff */
[----:B------:R-:W-:Y:S02]  /*4e00*/  @P0 FSEL R65, R65, -INF , !P3 ;  /* 0xff80000041410808 */ /* 0x000fe40005800000 */
[----:B------:R-:W-:Y:S01]  /*4e10*/  PLOP3.LUT P0, PT, PT, PT, UP0, 0x80, 0x0 ;  /* 0x000000000000781c */ /* 0x000fe20003f0f008 */
[----:B------:R2:W-:Y:S02]  /*4e20*/  STS [R217+0x1e000], R5 ;  /* 0x01e00005d9007388 */ /* 0x0005e40000000800 */
[----:B------:R-:W-:Y:S02]  /*4e30*/  FFMA.FTZ R138, R65, UR7, -R138 ;  /* 0x00000007418a7c23 */ /* 0x000fe4000801088a */
[----:B------:R-:W-:Y:S01]  /*4e40*/  MUFU.EX2 R154, R54 ;  /* 0x00000036009a7308 */ /* 0x000fe20000000800 */
[----:B------:R4:W-:Y:S01]  /*4e50*/  STS [R221+0x1c000], R6 ;  /* 0x01c00006dd007388 */ /* 0x0009e20000000800 */
[----:B-1----:R-:W-:Y:S02]  /*4e60*/  F2FP.BF16.F32.PACK_AB R4, R229, R230 ;  /* 0x000000e6e504723e */ /* 0x002fe400000010ff */
[----:B---3--:R-:W-:Y:S06]  /*4e70*/  F2FP.BF16.F32.PACK_AB R2, R167, R168 ;  /* 0x000000a8a702723e */ /* 0x008fec00000010ff */
[----:B------:R-:W-:Y:S01]  /*4e80*/  MUFU.EX2 R153, R55 ;  /* 0x0000003700997308 */ /* 0x000fe20000000800 */
[----:B------:R-:W-:Y:S02]  /*4e90*/  @P0 FSEL R63, R63, -INF , !P3 ;  /* 0xff8000003f3f0808 */ /* 0x000fe40005800000 */
[----:B------:R-:W-:Y:S03]  /*4ea0*/  IADD3 R148, P0, R249, UR14, RZ ;  /* 0x0000000ef9947c10 */ /* 0x000fe6000ff1e0ff */
[----:B------:R-:W-:Y:S01]  /*4eb0*/  FFMA.FTZ R0, R63, UR7, -R0 ;  /* 0x000000073f007c23 */ /* 0x000fe20008010800 */
[----:B------:R-:W-:Y:S03]  /*4ec0*/  IADD3.X R149, R248, UR13, RZ, P0, !PT ;  /* 0x0000000df8957c10 */ /* 0x000fe600087fe4ff */
[----:B------:R-:W-:Y:S01]  /*4ed0*/  MUFU.EX2 R173, R64 ;  /* 0x0000004000ad7308 */ /* 0x000fe20000000800 */
[----:B------:R-:W-:Y:S01]  /*4ee0*/  PLOP3.LUT P0, PT, PT, PT, UP3, 0x80, 0x0 ;  /* 0x000000000000781c */ /* 0x000fe20003f0f038 */
[----:B------:R-:W3:Y:S01]  /*4ef0*/  LDG.E R144, desc[UR8][R148.64+0x20] ;  /* 0x0000200894907981 */ /* 0x000ee2000c1e1900 */
[----:B--2---:R-:W-:Y:S07]  /*4f00*/  F2FP.BF16.F32.PACK_AB R5, R177, R178 ;  /* 0x000000b2b105723e */ /* 0x004fee00000010ff */
[----:B------:R-:W-:Y:S01]  /*4f10*/  MUFU.EX2 R172, R138 ;  /* 0x0000008a00ac7308 */ /* 0x000fe20000000800 */
[----:B----4-:R-:W-:Y:S01]  /*4f20*/  F2FP.BF16.F32.PACK_AB R6, R156, R158 ;  /* 0x0000009e9c06723e */ /* 0x010fe200000010ff */
[----:B------:R1:W-:Y:S04]  /*4f30*/  STS [R221+0x1c400], R5 ;  /* 0x01c40005dd007388 */ /* 0x0003e80000000800 */
[----:B------:R2:W-:Y:S04]  /*4f40*/  STS [R220+0x1c400], R2 ;  /* 0x01c40002dc007388 */ /* 0x0005e80000000800 */
[----:B------:R-:W-:Y:S01]  /*4f50*/  MUFU.EX2 R152, R66 ;  /* 0x0000004200987308 */ /* 0x000fe20000000800 */
[----:B------:R4:W-:Y:S04]  /*4f60*/  STS [R220+0x1c000], R4 ;  /* 0x01c00004dc007388 */ /* 0x0009e80000000800 */
[----:B------:R-:W3:Y:S05]  /*4f70*/  LDG.E R147, desc[UR8][R148.64] ;  /* 0x0000000894937981 */ /* 0x000eea000c1e1900 */
[----:B------:R-:W4:Y:S10]  /*4f80*/  MUFU.EX2 R151, R136 ;  /* 0x0000008800977308 */ /* 0x000f340000000800 */
[----:B------:R4:W-:Y:S01]  /*4f90*/  MUFU.EX2 R159, R0 ;  /* 0x00000000009f7308 */ /* 0x0009e20000000800 */
[----:B-1----:R-:W-:Y:S02]  /*4fa0*/  F2FP.BF16.F32.PACK_AB R5, R198, R199 ;  /* 0x000000c7c605723e */ /* 0x002fe400000010ff */
[----:B--2---:R-:W-:Y:S03]  /*4fb0*/  F2FP.BF16.F32.PACK_AB R2, R203, R205 ;  /* 0x000000cdcb02723e */ /* 0x004fe600000010ff */
[----:B------:R1:W-:Y:S04]  /*4fc0*/  STS [R221+0x1e000], R5 ;  /* 0x01e00005dd007388 */ /* 0x0003e80000000800 */
[----:B------:R-:W-:Y:S01]  /*4fd0*/  MUFU.EX2 R162, R56 ;  /* 0x0000003800a27308 */ /* 0x000fe20000000800 */
[----:B----4-:R-:W-:Y:S01]  /*4fe0*/  F2FP.BF16.F32.PACK_AB R4, R194, R195 ;  /* 0x000000c3c204723e */ /* 0x010fe200000010ff */
[----:B------:R2:W-:Y:S04]  /*4ff0*/  STS [R221+0x1e400], R2 ;  /* 0x01e40002dd007388 */ /* 0x0005e80000000800 */
[----:B------:R4:W-:Y:S01]  /*5000*/  STS [R220+0x1e000], R4 ;  /* 0x01e00004dc007388 */ /* 0x0009e20000000800 */
[----:B------:R-:W-:Y:S03]  /*5010*/  F2FP.BF16.F32.PACK_AB R0, R151, R152 ;  /* 0x000000989700723e */ /* 0x000fe600000010ff */
[----:B------:R-:W4:Y:S10]  /*5020*/  MUFU.EX2 R161, R57 ;  /* 0x0000003900a17308 */ /* 0x000f340000000800 */
[----:B------:R-:W-:Y:S01]  /*5030*/  MUFU.EX2 R166, R58 ;  /* 0x0000003a00a67308 */ /* 0x000fe20000000800 */
[----:B-1----:R-:W-:Y:S09]  /*5040*/  F2FP.BF16.F32.PACK_AB R5, R227, R228 ;  /* 0x000000e4e305723e */ /* 0x002ff200000010ff */
[----:B------:R-:W1:Y:S01]  /*5050*/  MUFU.EX2 R163, R59 ;  /* 0x0000003b00a37308 */ /* 0x000e620000000800 */
[----:B--2---:R-:W-:Y:S02]  /*5060*/  F2FP.BF16.F32.PACK_AB R2, R201, R202 ;  /* 0x000000cac902723e */ /* 0x004fe400000010ff */
[----:B----4-:R-:W-:Y:S03]  /*5070*/  F2FP.BF16.F32.PACK_AB R4, R164, R165 ;  /* 0x000000a5a404723e */ /* 0x010fe600000010ff */
[----:B------:R2:W-:Y:S04]  /*5080*/  STS [R220+0x1e400], R2 ;  /* 0x01e40002dc007388 */ /* 0x0005e80000000800 */
[----:B------:R-:W4:Y:S01]  /*5090*/  MUFU.EX2 R157, R60 ;  /* 0x0000003c009d7308 */ /* 0x000f220000000800 */
[----:B------:R1:W-:Y:S04]  /*50a0*/  STS [R214+0x1c000], R5 ;  /* 0x01c00005d6007388 */ /* 0x0003e80000000800 */
[----:B------:R4:W-:Y:S05]  /*50b0*/  STS [R214+0x1c400], R4 ;  /* 0x01c40004d6007388 */ /* 0x0009ea0000000800 */
[----:B------:R-:W4:Y:S01]  /*50c0*/  MUFU.EX2 R160, R62 ;  /* 0x0000003e00a07308 */ /* 0x000f220000000800 */
[----:B------:R4:W-:Y:S01]  /*50d0*/  STS [R216+0x1c400], R6 ;  /* 0x01c40006d8007388 */ /* 0x0009e20000000800 */
[----:B--2---:R-:W-:Y:S02]  /*50e0*/  F2FP.BF16.F32.PACK_AB R2, R225, R226 ;  /* 0x000000e2e102723e */ /* 0x004fe400000010ff */
[----:B-1----:R-:W-:Y:S03]  /*50f0*/  F2FP.BF16.F32.PACK_AB R5, R171, R176 ;  /* 0x000000b0ab05723e */ /* 0x002fe600000010ff */
[----:B------:R1:W-:Y:S01]  /*5100*/  STS [R216+0x1c000], R2 ;  /* 0x01c00002d8007388 */ /* 0x0003e20000000800 */
[----:B----4-:R-:W-:Y:S03]  /*5110*/  F2FP.BF16.F32.PACK_AB R4, R196, R197 ;  /* 0x000000c5c404723e */ /* 0x010fe600000010ff */
[----:B------:R2:W-:Y:S01]  /*5120*/  STS [R214+0x1e000], R5 ;  /* 0x01e00005d6007388 */ /* 0x0005e20000000800 */
[----:B------:R-:W-:Y:S03]  /*5130*/  F2FP.BF16.F32.PACK_AB R6, R179, R191 ;  /* 0x000000bfb306723e */ /* 0x000fe600000010ff */
[----:B------:R4:W-:Y:S04]  /*5140*/  STS [R214+0x1e400], R4 ;  /* 0x01e40004d6007388 */ /* 0x0009e80000000800 */
[----:B------:R4:W-:Y:S01]  /*5150*/  STS [R216+0x1e400], R6 ;  /* 0x01e40006d8007388 */ /* 0x0009e20000000800 */
[----:B-1----:R-:W-:Y:S02]  /*5160*/  F2FP.BF16.F32.PACK_AB R2, R169, R170 ;  /* 0x000000aaa902723e */ /* 0x002fe400000010ff */
[----:B--2---:R-:W-:Y:S03]  /*5170*/  F2FP.BF16.F32.PACK_AB R5, R223, R224 ;  /* 0x000000e0df05723e */ /* 0x004fe600000010ff */
        /* <DEDUP_REMOVED lines=10> */
[----:B------:R-:W-:Y:S01]  /*5220*/  STS [R219+0x1e000], R6 ;  /* 0x01e00006db007388 */ /* 0x000fe20000000800 */
[----:B------:R-:W-:Y:S03]  /*5230*/  LEA R0, R189, UR4, 0x1 ;  /* 0x00000004bd007c11 */ /* 0x000fe6000f8e08ff */
[----:B------:R-:W-:Y:S04]  /*5240*/  STS [R219+0x1e400], R5 ;  /* 0x01e40005db007388 */ /* 0x000fe80000000800 */
[----:B------:R-:W-:Y:S01]  /*5250*/  STS [R218+0x1e000], R4 ;  /* 0x01e00004da007388 */ /* 0x000fe20000000800 */
[--C-:B------:R-:W-:Y:S02]  /*5260*/  IMAD.IADD R146, R188, 0x1, R0.reuse ;  /* 0x00000001bc927824 */ /* 0x100fe400078e0200 */
[----:B------:R-:W-:Y:S01]  /*5270*/  IMAD.IADD R145, R182, 0x1, R0 ;  /* 0x00000001b6917824 */ /* 0x000fe200078e0200 */
[----:B-1----:R-:W-:Y:S05]  /*5280*/  F2FP.BF16.F32.PACK_AB R2, R159, R160 ;  /* 0x000000a09f02723e */ /* 0x002fea00000010ff */
[----:B------:R-:W-:Y:S04]  /*5290*/  STS [R218+0x1e400], R2 ;  /* 0x01e40002da007388 */ /* 0x000fe80000000800 */
[----:B------:R-:W-:Y:S08]  /*52a0*/  LDSM.16.M88.4 R64, [R0+0x8000] ;  /* 0x008000000040783b */ /* 0x000ff00000000200 */
[----:B------:R-:W1:Y:S08]  /*52b0*/  LDSM.16.M88.4 R16, [R184+UR4+0x10000] ;  /* 0x01000004b810783b */ /* 0x000e700008000200 */
[----:B------:R-:W2:Y:S08]  /*52c0*/  LDSM.16.M88.4 R60, [R0+0xa000] ;  /* 0x00a00000003c783b */ /* 0x000eb00000000200 */
[----:B------:R-:W4:Y:S08]  /*52d0*/  LDSM.16.M88.4 R32, [R184+UR4+0x10800] ;  /* 0x01080004b820783b */ /* 0x000f300008000200 */
[----:B------:R-:W4:Y:S08]  /*52e0*/  LDSM.16.M88.4 R48, [R184+UR4+0x11000] ;  /* 0x01100004b830783b */ /* 0x000f300008000200 */
[----:B------:R-:W3:Y:S01]  /*52f0*/  LDSM.16.M88.4 R132, [R184+UR4+0x11800] ;  /* 0x01180004b884783b */ /* 0x000ee20008000200 */
[-C--:B-1----:R-:W-:Y:S07]  /*5300*/  HMMA.16816.F32.BF16 R4, R64, R16.reuse, RZ ;  /* 0x000000104004723c */ /* 0x082fee00000418ff */
[----:B------:R-:W-:Y:S01]  /*5310*/  LDSM.16.M88.4 R136, [R146+0x8000] ;  /* 0x008000009288783b */ /* 0x000fe20000000200 */
[C---:B--2---:R-:W-:Y:S07]  /*5320*/  HMMA.16816.F32.BF16 R8, R60.reuse, R16, RZ ;  /* 0x000000103c08723c */ /* 0x044fee00000418ff */
[----:B------:R-:W1:Y:S01]  /*5330*/  LDSM.16.M88.4 R140, [R186+0x4000] ;  /* 0x00400000ba8c783b */ /* 0x000e620000000200 */
[-C--:B------:R-:W-:Y:S07]  /*5340*/  HMMA.16816.F32.BF16 R12, R60, R18.reuse, RZ ;  /* 0x000000123c0c723c */ /* 0x080fee00000418ff */
[----:B------:R-:W5:Y:S01]  /*5350*/  LDG.E R2, desc[UR8][R148.64+0x100] ;  /* 0x0001000894027981 */ /* 0x000f62000c1e1900 */
[C---:B------:R-:W-:Y:S03]  /*5360*/  HMMA.16816.F32.BF16 R16, R64.reuse, R18, RZ ;  /* 0x000000124010723c */ /* 0x040fe600000418ff */
[----:B------:R2:W5:Y:S03]  /*5370*/  LDG.E R0, desc[UR8][R148.64+0x120] ;  /* 0x0001200894007981 */ /* 0x000566000c1e1900 */
[-C--:B----4-:R-:W-:Y:S06]  /*5380*/  HMMA.16816.F32.BF16 R20, R64, R32.reuse, RZ ;  /* 0x000000204014723c */ /* 0x090fec00000418ff */
[C---:B------:R-:W-:Y:S06]  /*5390*/  HMMA.16816.F32.BF16 R24, R60.reuse, R32, RZ ;  /* 0x000000203c18723c */ /* 0x040fec00000418ff */
[-C--:B------:R-:W-:Y:S06]  /*53a0*/  HMMA.16816.F32.BF16 R28, R60, R34.reuse, RZ ;  /* 0x000000223c1c723c */ /* 0x080fec00000418ff */
[C---:B------:R-:W-:Y:S06]  /*53b0*/  HMMA.16816.F32.BF16 R32, R64.reuse, R34, RZ ;  /* 0x000000224020723c */ /* 0x040fec00000418ff */
[-C--:B------:R-:W-:Y:S06]  /*53c0*/  HMMA.16816.F32.BF16 R36, R64, R48.reuse, RZ ;  /* 0x000000304024723c */ /* 0x080fec00000418ff */
[C---:B------:R-:W-:Y:S06]  /*53d0*/  HMMA.16816.F32.BF16 R40, R60.reuse, R48, RZ ;  /* 0x000000303c28723c */ /* 0x040fec00000418ff */
[-C--:B------:R-:W-:Y:S06]  /*53e0*/  HMMA.16816.F32.BF16 R44, R60, R50.reuse, RZ ;  /* 0x000000323c2c723c */ /* 0x080fec00000418ff */
[C---:B------:R-:W-:Y:S06]  /*53f0*/  HMMA.16816.F32.BF16 R48, R64.reuse, R50, RZ ;  /* 0x000000324030723c */ /* 0x040fec00000418ff */
[-C--:B---3--:R-:W-:Y:S06]  /*5400*/  HMMA.16816.F32.BF16 R52, R64, R132.reuse, RZ ;  /* 0x000000844034723c */ /* 0x088fec00000418ff */
[C---:B------:R-:W-:Y:S06]  /*5410*/  HMMA.16816.F32.BF16 R56, R60.reuse, R132, RZ ;  /* 0x000000843c38723c */ /* 0x040fec00000418ff */
[-C--:B------:R-:W-:Y:S06]  /*5420*/  HMMA.16816.F32.BF16 R60, R60, R134.reuse, RZ ;  /* 0x000000863c3c723c */ /* 0x080fec00000418ff */
[----:B------:R-:W-:Y:S01]  /*5430*/  HMMA.16816.F32.BF16 R64, R64, R134, RZ ;  /* 0x000000864040723c */ /* 0x000fe200000418ff */
[----:B------:R-:W3:Y:S05]  /*5440*/  LDSM.16.M88.4 R132, [R146+0xa000] ;  /* 0x00a000009284783b */ /* 0x000eea0000000200 */
[-C--:B-1----:R-:W-:Y:S06]  /*5450*/  HMMA.16816.F32.BF16 R4, R136, R140.reuse, R4 ;  /* 0x0000008c8804723c */ /* 0x082fec0000041804 */
[C---:B---3--:R-:W-:Y:S06]  /*5460*/  HMMA.16816.F32.BF16 R8, R132.reuse, R140, R8 ;  /* 0x0000008c8408723c */ /* 0x048fec0000041808 */
[-C--:B------:R-:W-:Y:S06]  /*5470*/  HMMA.16816.F32.BF16 R12, R132, R142.reuse, R12 ;  /* 0x0000008e840c723c */ /* 0x080fec000004180c */
[C---:B------:R-:W-:Y:S01]  /*5480*/  HMMA.16816.F32.BF16 R16, R136.reuse, R142, R16 ;  /* 0x0000008e8810723c */ /* 0x040fe20000041810 */
[----:B------:R-:W1:Y:S05]  /*5490*/  LDSM.16.M88.4 R140, [R186+0x4800] ;  /* 0x00480000ba8c783b */ /* 0x000e6a0000000200 */
[-C--:B-1----:R-:W-:Y:S06]  /*54a0*/  HMMA.16816.F32.BF16 R20, R136, R140.reuse, R20 ;  /* 0x0000008c8814723c */ /* 0x082fec0000041814 */
[C---:B------:R-:W-:Y:S06]  /*54b0*/  HMMA.16816.F32.BF16 R24, R132.reuse, R140, R24 ;  /* 0x0000008c8418723c */ /* 0x040fec0000041818 */
        /* <DEDUP_REMOVED lines=10> */
[-C--:B------:R-:W-:Y:S01]  /*5560*/  HMMA.16816.F32.BF16 R60, R132, R142.reuse, R60 ;  /* 0x0000008e843c723c */ /* 0x080fe2000004183c */
[----:B------:R-:W-:Y:S05]  /*5570*/  LDSM.16.M88.4 R132, [R145+0x8000] ;  /* 0x008000009184783b */ /* 0x000fea0000000200 */
[----:B------:R-:W-:Y:S03]  /*5580*/  HMMA.16816.F32.BF16 R64, R136, R142, R64 ;  /* 0x0000008e8840723c */ /* 0x000fe60000041840 */
[----:B------:R-:W1:Y:S08]  /*5590*/  LDSM.16.M88.4 R136, [R183+0x4000] ;  /* 0x00400000b788783b */ /* 0x000e700000000200 */
[----:B------:R-:W3:Y:S01]  /*55a0*/  LDSM.16.M88.4 R140, [R145+0xa000] ;  /* 0x00a00000918c783b */ /* 0x000ee20000000200 */
        /* <DEDUP_REMOVED lines=18> */
[----:B------:R-:W-:Y:S01]  /*56d0*/  HMMA.16816.F32.BF16 R64, R132, R138, R64 ;  /* 0x0000008a8440723c */ /* 0x000fe20000041840 */
[----:B------:R-:W-:Y:S04]  /*56e0*/  LDSM.16.M88.4 R136, [R185+0x4000] ;  /* 0x00400000b988783b */ /* 0x000fe80000000200 */
[----:B------:R-:W-:Y:S05]  /*56f0*/  IMAD.IADD R140, R188, 0x1, R145 ;  /* 0x00000001bc8c7824 */ /* 0x000fea00078e0291 */
[----:B------:R-:W1:Y:S08]  /*5700*/  LDSM.16.M88.4 R132, [R140+0x8000] ;  /* 0x008000008c84783b */ /* 0x000e700000000200 */
[----:B------:R-:W3:Y:S01]  /*5710*/  LDSM.16.M88.4 R140, [R140+0xa000] ;  /* 0x00a000008c8c783b */ /* 0x000ee20000000200 */
[-C--:B-1----:R-:W-:Y:S06]  /*5720*/  HMMA.16816.F32.BF16 R4, R132, R136.reuse, R4 ;  /* 0x000000888404723c */ /* 0x082fec0000041804 */
[C---:B---3--:R-:W-:Y:S06]  /*5730*/  HMMA.16816.F32.BF16 R8, R140.reuse, R136, R8 ;  /* 0x000000888c08723c */ /* 0x048fec0000041808 */
[-C--:B------:R-:W-:Y:S06]  /*5740*/  HMMA.16816.F32.BF16 R12, R140, R138.reuse, R12 ;  /* 0x0000008a8c0c723c */ /* 0x080fec000004180c */
[C---:B------:R-:W-:Y:S01]  /*5750*/  HMMA.16816.F32.BF16 R16, R132.reuse, R138, R16 ;  /* 0x0000008a8410723c */ /* 0x040fe20000041810 */
[----:B------:R-:W1:Y:S05]  /*5760*/  LDSM.16.M88.4 R136, [R185+0x4800] ;  /* 0x00480000b988783b */ /* 0x000e6a0000000200 */
[----:B------:R-:W-:Y:S01]  /*5770*/  FADD.FTZ R6, -R144, R6 ;  /* 0x0000000690067221 */ /* 0x000fe20000010100 */
[C---:B------:R-:W-:Y:S01]  /*5780*/  FADD.FTZ R4, -R147.reuse, R4 ;  /* 0x0000000493047221 */ /* 0x040fe20000010100 */
[----:B------:R-:W-:Y:S03]  /*5790*/  FADD.FTZ R5, -R147, R5 ;  /* 0x0000000593057221 */ /* 0x000fe60000010100 */
[----:B--2---:R-:W-:Y:S01]  /*57a0*/  FMUL.FTZ R148, R231, R6 ;  /* 0x00000006e7947220 */ /* 0x004fe20000410000 */
[----:B------:R-:W-:Y:S01]  /*57b0*/  FMUL.FTZ R150, R150, R4 ;  /* 0x0000000496967220 */ /* 0x000fe20000410000 */
[----:B------:R-:W-:Y:S11]  /*57c0*/  FMUL.FTZ R149, R232, R5 ;  /* 0x00000005e8957220 */ /* 0x000ff60000410000 */
[C---:B------:R-:W-:Y:S01]  /*57d0*/  FADD.FTZ R5, -R147.reuse, R16 ;  /* 0x0000001093057221 */ /* 0x040fe20000010100 */
[----:B------:R-:W-:Y:S03]  /*57e0*/  FADD.FTZ R4, -R147, R17 ;  /* 0x0000001193047221 */ /* 0x000fe60000010100 */
[----:B------:R-:W-:Y:S01]  /*57f0*/  FMUL.FTZ R5, R236, R5 ;  /* 0x00000005ec057220 */ /* 0x000fe20000410000 */
[----:B------:R-:W-:Y:S01]  /*5800*/  FMUL.FTZ R4, R235, R4 ;  /* 0x00000004eb047220 */ /* 0x000fe20000410000 */
[-C--:B-1----:R-:W-:Y:S06]  /*5810*/  HMMA.16816.F32.BF16 R20, R132, R136.reuse, R20 ;  /* 0x000000888414723c */ /* 0x082fec0000041814 */
[C---:B------:R-:W-:Y:S06]  /*5820*/  HMMA.16816.F32.BF16 R24, R140.reuse, R136, R24 ;  /* 0x000000888c18723c */ /* 0x040fec0000041818 */
[-C--:B------:R-:W-:Y:S06]  /*5830*/  HMMA.16816.F32.BF16 R28, R140, R138.reuse, R28 ;  /* 0x0000008a8c1c723c */ /* 0x080fec000004181c */
[C---:B------:R-:W-:Y:S01]  /*5840*/  HMMA.16816.F32.BF16 R32, R132.reuse, R138, R32 ;  /* 0x0000008a8420723c */ /* 0x040fe20000041820 */
[----:B------:R-:W1:Y:S05]  /*5850*/  LDSM.16.M88.4 R136, [R185+0x5000] ;  /* 0x00500000b988783b */ /* 0x000e6a0000000200 */
[C---:B------:R-:W-:Y:S01]  /*5860*/  FADD.FTZ R6, -R147.reuse, R20 ;  /* 0x0000001493067221 */ /* 0x040fe20000010100 */
[C---:B------:R-:W-:Y:S04]  /*5870*/  FADD.FTZ R21, -R147.reuse, R21 ;  /* 0x0000001593157221 */ /* 0x040fe80000010100 */
[----:B------:R-:W-:Y:S11]  /*5880*/  FMUL.FTZ R6, R234, R6 ;  /* 0x00000006ea067220 */ /* 0x000ff60000410000 */
[----:B------:R-:W-:Y:S02]  /*5890*/  @!UPT UIADD3 URZ, URZ, URZ, URZ ;  /* 0x0000003f3f3ff290 */ /* 0x000fe4000fffe03f */
[C---:B------:R-:W-:Y:S01]  /*58a0*/  FADD.FTZ R20, -R147.reuse, R32 ;  /* 0x0000002093147221 */ /* 0x040fe20000010100 */
[----:B------:R-:W-:Y:S01]  /*58b0*/  F2FP.BF16.F32.PACK_AB R32, R4, R5 ;  /* 0x000000050420723e */ /* 0x000fe200000010ff */
[----:B------:R-:W-:Y:S01]  /*58c0*/  FADD.FTZ R17, -R147, R33 ;  /* 0x0000002193117221 */ /* 0x000fe20000010100 */
[----:B------:R-:W-:Y:S01]  /*58d0*/  FADD.FTZ R33, -R144, R7 ;  /* 0x0000000790217221 */ /* 0x000fe20000010100 */
[----:B------:R-:W-:Y:S02]  /*58e0*/  FMUL.FTZ R20, R230, R20 ;  /* 0x00000014e6147220 */ /* 0x000fe40000410000 */
[----:B------:R-:W-:Y:S01]  /*58f0*/  FMUL.FTZ R17, R229, R17 ;  /* 0x00000011e5117220 */ /* 0x000fe20000410000 */
[-C--:B-1----:R-:W-:Y:S06]  /*5900*/  HMMA.16816.F32.BF16 R36, R132, R136.reuse, R36 ;  /* 0x000000888424723c */ /* 0x082fec0000041824 */
[C---:B------:R-:W-:Y:S06]  /*5910*/  HMMA.16816.F32.BF16 R40, R140.reuse, R136, R40 ;  /* 0x000000888c28723c */ /* 0x040fec0000041828 */
[-C--:B------:R-:W-:Y:S06]  /*5920*/  HMMA.16816.F32.BF16 R44, R140, R138.reuse, R44 ;  /* 0x0000008a8c2c723c */ /* 0x080fec000004182c */
[C---:B------:R-:W-:Y:S01]  /*5930*/  HMMA.16816.F32.BF16 R48, R132.reuse, R138, R48 ;  /* 0x0000008a8430723c */ /* 0x040fe20000041830 */
[----:B------:R-:W1:Y:S05]  /*5940*/  LDSM.16.M88.4 R136, [R185+0x5800] ;  /* 0x00580000b988783b */ /* 0x000e6a0000000200 */
[----:B------:R-:W-:Y:S05]  /*5950*/  FADD.FTZ R37, -R147, R37 ;  /* 0x0000002593257221 */ /* 0x000fea0000010100 */
[----:B------:R-:W-:Y:S11]  /*5960*/  FMUL.FTZ R37, R227, R37 ;  /* 0x00000025e3257220 */ /* 0x000ff60000410000 */
[----:B------:R-:W-:Y:S02]  /*5970*/  @!UPT UIADD3 URZ, URZ, URZ, URZ ;  /* 0x0000003f3f3ff290 */ /* 0x000fe4000fffe03f */
[----:B------:R-:W-:Y:S01]  /*5980*/  FADD.FTZ R16, -R147, R48 ;  /* 0x0000003093107221 */ /* 0x000fe20000010100 */
[----:B------:R-:W-:Y:S03]  /*5990*/  F2FP.BF16.F32.PACK_AB R48, R17, R20 ;  /* 0x000000141130723e */ /* 0x000fe600000010ff */
[----:B------:R-:W-:Y:S01]  /*59a0*/  FMUL.FTZ R16, R226, R16 ;  /* 0x00000010e2107220 */ /* 0x000fe20000410000 */
[-C--:B-1----:R-:W-:Y:S06]  /*59b0*/  HMMA.16816.F32.BF16 R52, R132, R136.reuse, R52 ;  /* 0x000000888434723c */ /* 0x082fec0000041834 */
[C---:B------:R-:W-:Y:S06]  /*59c0*/  HMMA.16816.F32.BF16 R56, R140.reuse, R136, R56 ;  /* 0x000000888c38723c */ /* 0x040fec0000041838 */
[-C--:B------:R-:W-:Y:S06]  /*59d0*/  HMMA.16816.F32.BF16 R60, R140, R138.reuse, R60 ;  /* 0x0000008a8c3c723c */ /* 0x080fec000004183c */
[----:B------:R-:W-:Y:S06]  /*59e0*/  HMMA.16816.F32.BF16 R64, R132, R138, R64 ;  /* 0x0000008a8440723c */ /* 0x000fec0000041840 */
[----:B------:R-:W-:Y:S01]  /*59f0*/  FADD.FTZ R5, -R147, R52 ;  /* 0x0000003493057221 */ /* 0x000fe20000010100 */
[----:B------:R-:W-:Y:S01]  /*5a00*/  FMUL.FTZ R133, R233, R21 ;  /* 0x00000015e9857220 */ /* 0x000fe20000410000 */
[----:B------:R-:W-:Y:S03]  /*5a10*/  F2FP.BF16.F32.PACK_AB R132, R149, R150 ;  /* 0x000000969584723e */ /* 0x000fe600000010ff */
[----:B------:R-:W-:Y:S01]  /*5a20*/  FADD.FTZ R52, -R147, R53 ;  /* 0x0000003593347221 */ /* 0x000fe20000010100 */
[----:B------:R-:W-:Y:S01]  /*5a30*/  F2FP.BF16.F32.PACK_AB R133, R133, R6 ;  /* 0x000000068585723e */ /* 0x000fe200000010ff */
[C---:B------:R-:W-:Y:S01]  /*5a40*/  FADD.FTZ R6, -R147.reuse, R36 ;  /* 0x0000002493067221 */ /* 0x040fe20000010100 */
[----:B------:R-:W-:Y:S01]  /*5a50*/  FADD.FTZ R36, -R147, R49 ;  /* 0x0000003193247221 */ /* 0x000fe20000010100 */
[----:B------:R-:W-:Y:S01]  /*5a60*/  FMUL.FTZ R5, R224, R5 ;  /* 0x00000005e0057220 */ /* 0x000fe20000410000 */
[----:B------:R-:W-:Y:S01]  /*5a70*/  FMUL.FTZ R52, R223, R52 ;  /* 0x00000034df347220 */ /* 0x000fe20000410000 */
[----:B------:R-:W-:Y:S01]  /*5a80*/  FMUL.FTZ R6, R228, R6 ;  /* 0x00000006e4067220 */ /* 0x000fe20000410000 */
[----:B------:R-:W-:Y:S03]  /*5a90*/  FMUL.FTZ R36, R225, R36 ;  /* 0x00000024e1247220 */ /* 0x000fe60000410000 */
[----:B------:R-:W-:Y:S02]  /*5aa0*/  F2FP.BF16.F32.PACK_AB R52, R52, R5 ;  /* 0x000000053434723e */ /* 0x000fe400000010ff */
[----:B------:R-:W-:Y:S01]  /*5ab0*/  F2FP.BF16.F32.PACK_AB R37, R37, R6 ;  /* 0x000000062525723e */ /* 0x000fe200000010ff */
[C---:B------:R-:W-:Y:S01]  /*5ac0*/  FADD.FTZ R4, -R147.reuse, R64 ;  /* 0x0000004093047221 */ /* 0x040fe20000010100 */
[----:B------:R-:W-:Y:S01]  /*5ad0*/  F2FP.BF16.F32.PACK_AB R36, R36, R16 ;  /* 0x000000102424723e */ /* 0x000fe200000010ff */
[----:B------:R-:W-:Y:S02]  /*5ae0*/  FADD.FTZ R49, -R147, R65 ;  /* 0x0000004193317221 */ /* 0x000fe40000010100 */
[----:B------:R-:W-:Y:S02]  /*5af0*/  FMUL.FTZ R4, R173, R4 ;  /* 0x00000004ad047220 */ /* 0x000fe40000410000 */
[----:B------:R-:W-:Y:S05]  /*5b00*/  FMUL.FTZ R49, R172, R49 ;  /* 0x00000031ac317220 */ /* 0x000fea0000410000 */
[----:B------:R-:W-:Y:S01]  /*5b10*/  F2FP.BF16.F32.PACK_AB R49, R49, R4 ;  /* 0x000000043131723e */ /* 0x000fe200000010ff */
[----:B------:R-:W-:Y:S06]  /*5b20*/  @!P0 BRA `(.L_x_395) ;  /* 0x0000000000788947 */ /* 0x000fec0003800000 */
[----:B------:R-:W1:Y:S01]  /*5b30*/  LDC R21, c[0x0][0x240] ;  /* 0x00009000ff157b82 */ /* 0x000e620000000800 */
[----:B------:R-:W-:Y:S01]  /*5b40*/  IMAD.MOV.U32 R4, RZ, RZ, R242 ;  /* 0x000000ffff047224 */ /* 0x000fe200078e00f2 */
[----:B------:R-:W-:Y:S01]  /*5b50*/  ULOP3.LUT UR15, UR10, 0x1, URZ, 0xc0, !UPT ;  /* 0x000000010a0f7892 */ /* 0x000fe2000f8ec03f */
[----:B------:R-:W-:Y:S03]  /*5b60*/  MOV R5, R241 ;  /* 0x000000f100057202 */ /* 0x000fe60000000f00 */
[----:B------:R-:W-:Y:S02]  /*5b70*/  UISETP.NE.U32.AND UP1, UPT, UR15, 0x1, UPT ;  /* 0x000000010f00788c */ /* 0x000fe4000bf25070 */
[----:B------:R-:W2:Y:S02]  /*5b80*/  LDC R7, c[0x0][0x244] ;  /* 0x00009100ff077b82 */ /* 0x000ea40000000800 */
[----:B------:R-:W-:Y:S06]  /*5b90*/  USEL UR15, UR60, 0x4000, !UP1 ;  /* 0x000040003c0f7887 */ /* 0x000fec000c800000 */
[----:B------:R-:W-:Y:S01]  /*5ba0*/  VIADD R213, R213, UR15 ;  /* 0x0000000fd5d57c36 */ /* 0x000fe20008000000 */
[----:B------:R-:W-:Y:S01]  /*5bb0*/  IADD3 R187, R187, UR15, RZ ;  /* 0x0000000fbbbb7c10 */ /* 0x000fe2000fffe0ff */
[C---:B-1----:R-:W-:Y:S02]  /*5bc0*/  IMAD.U32 R6, R21.reuse, -0x80, RZ ;  /* 0xffffff8015067824 */ /* 0x042fe400078e00ff */
[C---:B------:R-:W-:Y:S03]  /*5bd0*/  IMAD.SHL.U32 R20, R21.reuse, 0x40, RZ ;  /* 0x0000004015147824 */ /* 0x040fe600078e00ff */
[C---:B------:R-:W-:Y:S02]  /*5be0*/  LEA R242, P1, R6.reuse, R4, 0x1 ;  /* 0x0000000406f27211 */ /* 0x040fe400078208ff */
[----:B--2---:R-:W-:Y:S03]  /*5bf0*/  SHF.L.U64.HI R21, R21, 0x6, R7 ;  /* 0x0000000615157819 */ /* 0x004fe60000010207 */
[----:B------:R-:W-:Y:S01]  /*5c00*/  IMAD.MOV.U32 R16, RZ, RZ, R242 ;  /* 0x000000ffff107224 */ /* 0x000fe200078e00f2 */
[----:B------:R-:W-:Y:S04]  /*5c10*/  LEA.HI.X.SX32 R241, R6, R5, 0x1, P1 ;  /* 0x0000000506f17211 */ /* 0x000fe800008f0eff */
[----:B------:R-:W-:Y:S02]  /*5c20*/  MOV R17, R241 ;  /* 0x000000f100117202 */ /* 0x000fe40000000f00 */
[-C--:B------:R-:W-:Y:S03]  /*5c30*/  IADD3 R6, P1, R16, R20.reuse, RZ ;  /* 0x0000001410067210 */ /* 0x080fe60007f3e0ff */
[----:B------:R-:W-:Y:S01]  /*5c40*/  @!PT LDS RZ, [RZ] ;  /* 0x00000000fffff984 */ /* 0x000fe20000000800 */
[----:B------:R-:W-:Y:S01]  /*5c50*/  @!PT LDS RZ, [RZ] ;  /* 0x00000000fffff984 */ /* 0x000fe20000000800 */
[----:B------:R-:W-:Y:S01]  /*5c60*/  @!PT LDS RZ, [RZ] ;  /* 0x00000000fffff984 */ /* 0x000fe20000000800 */
[----:B------:R1:W-:Y:S01]  /*5c70*/  LDGSTS.E.BYPASS.LTC128B.128 [R213], desc[UR8][R16.64] ;  /* 0x0000000010d57fae */ /* 0x0003e2000b901d48 */
[-C--:B------:R-:W-:Y:S01]  /*5c80*/  IADD3 R4, P2, R6, R20.reuse, RZ ;  /* 0x0000001406047210 */ /* 0x080fe20007f5e0ff */
[--C-:B------:R-:W-:Y:S03]  /*5c90*/  IMAD.X R7, R17, 0x1, R21.reuse, P1 ;  /* 0x0000000111077824 */ /* 0x100fe600008e0615 */
[----:B------:R-:W-:Y:S02]  /*5ca0*/  IADD3 R20, P1, R4, R20, RZ ;  /* 0x0000001404147210 */ /* 0x000fe40007f3e0ff */
[----:B------:R1:W-:Y:S01]  /*5cb0*/  LDGSTS.E.BYPASS.LTC128B.128 [R213+0x1000], desc[UR8][R6.64] ;  /* 0x0100000006d57fae */ /* 0x0003e2000b901d48 */
[----:B------:R-:W-:Y:S05]  /*5cc0*/  IADD3.X R5, R7, R21, RZ, P2, !PT ;  /* 0x0000001507057210 */ /* 0x000fea00017fe4ff */
[----:B------:R1:W-:Y:S01]  /*5cd0*/  LDGSTS.E.BYPASS.LTC128B.128 [R213+0x2000], desc[UR8][R4.64] ;  /* 0x0200000004d57fae */ /* 0x0003e2000b901d48 */
[----:B------:R-:W-:Y:S05]  /*5ce0*/  IMAD.X R21, R5, 0x1, R21, P1 ;  /* 0x0000000105157824 */ /* 0x000fea00008e0615 */
[----:B------:R1:W-:Y:S04]  /*5cf0*/  LDGSTS.E.BYPASS.LTC128B.128 [R213+0x3000], desc[UR8][R20.64] ;  /* 0x0300000014d57fae */ /* 0x0003e8000b901d48 */
[----:B------:R-:W0:Y:S02]  /*5d00*/  LDGDEPBAR ;  /* 0x00000000000079af */ /* 0x000e240000000000 */
.L_x_395:
[----:B-1----:R-:W-:Y:S01]  /*5d10*/  FMUL.FTZ R5, R200, R33 ;  /* 0x00000021c8057220 */ /* 0x002fe20000410000 */
[C---:B------:R-:W-:Y:S01]  /*5d20*/  FADD.FTZ R19, -R144.reuse, R19 ;  /* 0x0000001390137221 */ /* 0x040fe20000010100 */
[C---:B------:R-:W-:Y:S01]  /*5d30*/  FADD.FTZ R18, -R144.reuse, R18 ;  /* 0x0000001290127221 */ /* 0x040fe20000010100 */
[----:B------:R-:W-:Y:S01]  /*5d40*/  STS [R215+0x14000], R132 ;  /* 0x01400084d7007388 */ /* 0x000fe20000000800 */
[----:B------:R-:W-:Y:S01]  /*5d50*/  FADD.FTZ R17, -R144, R54 ;  /* 0x0000003690117221 */ /* 0x000fe20000010100 */
[----:B------:R-:W-:Y:S01]  /*5d60*/  FMUL.FTZ R4, R192, R19 ;  /* 0x00000013c0047220 */ /* 0x000fe20000410000 */
[----:B------:R-:W-:Y:S01]  /*5d70*/  FMUL.FTZ R18, R193, R18 ;  /* 0x00000012c1127220 */ /* 0x000fe20000410000 */
[----:B------:R-:W-:Y:S01]  /*5d80*/  F2FP.BF16.F32.PACK_AB R5, R5, R148 ;  /* 0x000000940505723e */ /* 0x000fe200000010ff */
[----:B------:R-:W-:Y:S01]  /*5d90*/  FADD.FTZ R16, -R144, R55 ;  /* 0x0000003790107221 */ /* 0x000fe20000010100 */
[----:B------:R-:W-:Y:S01]  /*5da0*/  FMUL.FTZ R17, R154, R17 ;  /* 0x000000119a117220 */ /* 0x000fe20000410000 */
[----:B-----5:R-:W-:Y:S01]  /*5db0*/  FADD.FTZ R8, -R2, R8 ;  /* 0x0000000802087221 */ /* 0x020fe20000010100 */
[----:B------:R-:W-:Y:S01]  /*5dc0*/  F2FP.BF16.F32.PACK_AB R4, R4, R18 ;  /* 0x000000120404723e */ /* 0x000fe200000010ff */
[----:B------:R-:W-:Y:S01]  /*5dd0*/  STS [R215+0x14400], R5 ;  /* 0x01440005d7007388 */ /* 0x000fe20000000800 */
[----:B------:R-:W-:Y:S01]  /*5de0*/  FMUL.FTZ R16, R153, R16 ;  /* 0x0000001099107220 */ /* 0x000fe20000410000 */
[----:B------:R-:W-:Y:S01]  /*5df0*/  FADD.FTZ R9, -R2, R9 ;  /* 0x0000000902097221 */ /* 0x000fe20000010100 */
[----:B------:R-:W-:Y:S01]  /*5e00*/  FMUL.FTZ R8, R208, R8 ;  /* 0x00000008d0087220 */ /* 0x000fe20000410000 */
[----:B------:R1:W-:Y:S01]  /*5e10*/  STS [R217+0x14400], R4 ;  /* 0x01440004d9007388 */ /* 0x0003e20000000800 */
[----:B------:R-:W-:Y:S01]  /*5e20*/  FADD.FTZ R56, -R2, R56 ;  /* 0x0000003802387221 */ /* 0x000fe20000010100 */
[----:B------:R-:W-:Y:S01]  /*5e30*/  F2FP.BF16.F32.PACK_AB R21, R16, R17 ;  /* 0x000000111015723e */ /* 0x000fe200000010ff */
[----:B------:R-:W-:Y:S01]  /*5e40*/  FMUL.FTZ R9, R207, R9 ;  /* 0x00000009cf097220 */ /* 0x000fe20000410000 */
[C---:B------:R-:W-:Y:S01]  /*5e50*/  FADD.FTZ R16, -R2.reuse, R57 ;  /* 0x0000003902107221 */ /* 0x040fe20000010100 */
        /* <DEDUP_REMOVED lines=11> */
[----:B------:R-:W-:Y:S01]  /*5f10*/  FADD.FTZ R61, -R2, R61 ;  /* 0x0000003d023d7221 */ /* 0x000fe20000010100 */
[----:B------:R-:W-:Y:S01]  /*5f20*/  FMUL.FTZ R2, R162, R56 ;  /* 0x00000038a2027220 */ /* 0x000fe20000410000 */
[----:B------:R-:W-:Y:S01]  /*5f30*/  FMUL.FTZ R16, R161, R16 ;  /* 0x00000010a1107220 */ /* 0x000fe20000410000 */
[----:B------:R-:W-:Y:S01]  /*5f40*/  STS [R217+0x14000], R32 ;  /* 0x01400020d9007388 */ /* 0x000fe20000000800 */
[C---:B------:R-:W-:Y:S01]  /*5f50*/  FADD.FTZ R11, -R0.reuse, R11 ;  /* 0x0000000b000b7221 */ /* 0x040fe20000010100 */
[C---:B------:R-:W-:Y:S01]  /*5f60*/  FADD.FTZ R15, -R0.reuse, R15 ;  /* 0x0000000f000f7221 */ /* 0x040fe20000010100 */
[----:B------:R-:W-:Y:S01]  /*5f70*/  FADD.FTZ R14, -R0, R14 ;  /* 0x0000000e000e7221 */ /* 0x000fe20000010100 */
[----:B------:R-:W-:Y:S01]  /*5f80*/  F2FP.BF16.F32.PACK_AB R16, R16, R2 ;  /* 0x000000021010723e */ /* 0x000fe200000010ff */
[----:B------:R-:W-:Y:S01]  /*5f90*/  FADD.FTZ R2, -R0, R10 ;  /* 0x0000000a00027221 */ /* 0x000fe20000010100 */
[----:B-1----:R-:W-:Y:S01]  /*5fa0*/  F2FP.BF16.F32.PACK_AB R4, R9, R8 ;  /* 0x000000080904723e */ /* 0x002fe200000010ff */
[----:B------:R-:W-:Y:S01]  /*5fb0*/  FMUL.FTZ R9, R211, R11 ;  /* 0x0000000bd3097220 */ /* 0x000fe20000410000 */
[----:B------:R-:W-:Y:S01]  /*5fc0*/  FADD.FTZ R22, -R144, R22 ;  /* 0x0000001690167221 */ /* 0x000fe20000010100 */
[----:B------:R-:W-:Y:S01]  /*5fd0*/  FMUL.FTZ R2, R212, R2 ;  /* 0x00000002d4027220 */ /* 0x000fe20000410000 */
[----:B------:R-:W-:Y:S01]  /*5fe0*/  FADD.FTZ R23, -R144, R23 ;  /* 0x0000001790177221 */ /* 0x000fe20000010100 */
[----:B------:R1:W-:Y:S01]  /*5ff0*/  STS [R215+0x16000], R4 ;  /* 0x01600004d7007388 */ /* 0x0003e20000000800 */
        /* <DEDUP_REMOVED lines=12> */
[----:B------:R-:W-:Y:S01]  /*60c0*/  STS [R215+0x16400], R9 ;  /* 0x01640009d7007388 */ /* 0x000fe20000000800 */
[----:B------:R-:W-:Y:S01]  /*60d0*/  F2FP.BF16.F32.PACK_AB R8, R8, R14 ;  /* 0x0000000e0808723e */ /* 0x000fe200000010ff */
[----:B------:R-:W-:Y:S01]  /*60e0*/  FMUL.FTZ R7, R152, R7 ;  /* 0x0000000798077220 */ /* 0x000fe20000410000 */
[----:B------:R-:W-:Y:S01]  /*60f0*/  FMUL.FTZ R6, R151, R6 ;  /* 0x0000000697067220 */ /* 0x000fe20000410000 */
[----:B------:R-:W-:Y:S01]  /*6100*/  F2FP.BF16.F32.PACK_AB R23, R23, R22 ;  /* 0x000000161717723e */ /* 0x000fe200000010ff */
[----:B------:R-:W-:Y:S01]  /*6110*/  FMUL.FTZ R34, R168, R34 ;  /* 0x00000022a8227220 */ /* 0x000fe20000410000 */
[----:B------:R-:W-:Y:S01]  /*6120*/  FMUL.FTZ R22, R167, R35 ;  /* 0x00000023a7167220 */ /* 0x000fe20000410000 */
[C---:B------:R-:W-:Y:S01]  /*6130*/  FADD.FTZ R27, -R0.reuse, R27 ;  /* 0x0000001b001b7221 */ /* 0x040fe20000010100 */
[----:B------:R-:W-:Y:S01]  /*6140*/  FADD.FTZ R26, -R0, R26 ;  /* 0x0000001a001a7221 */ /* 0x000fe20000010100 */
[----:B------:R-:W-:Y:S01]  /*6150*/  STS [R217+0x16000], R19 ;  /* 0x01600013d9007388 */ /* 0x000fe20000000800 */
[----:B------:R-:W-:Y:S01]  /*6160*/  F2FP.BF16.F32.PACK_AB R20, R6, R7 ;  /* 0x000000070614723e */ /* 0x000fe200000010ff */
[----:B------:R-:W-:Y:S01]  /*6170*/  FMUL.FTZ R24, R199, R24 ;  /* 0x00000018c7187220 */ /* 0x000fe20000410000 */
[----:B------:R-:W-:Y:S01]  /*6180*/  FMUL.FTZ R18, R198, R25 ;  /* 0x00000019c6127220 */ /* 0x000fe20000410000 */
[----:B------:R-:W-:Y:S01]  /*6190*/  STS [R217+0x16400], R8 ;  /* 0x01640008d9007388 */ /* 0x000fe20000000800 */
[----:B------:R-:W-:Y:S01]  /*61a0*/  FMUL.FTZ R26, R205, R26 ;  /* 0x0000001acd1a7220 */ /* 0x000fe20000410000 */
[----:B------:R-:W-:Y:S01]  /*61b0*/  FMUL.FTZ R7, R203, R27 ;  /* 0x0000001bcb077220 */ /* 0x000fe20000410000 */
        /* <DEDUP_REMOVED lines=8> */
[----:B-1----:R-:W-:Y:S01]  /*6240*/  FMUL.FTZ R4, R201, R31 ;  /* 0x0000001fc9047220 */ /* 0x002fe20000410000 */
[C---:B------:R-:W-:Y:S01]  /*6250*/  FADD.FTZ R38, -R144.reuse, R38 ;  /* 0x0000002690267221 */ /* 0x040fe20000010100 */
[----:B------:R-:W-:Y:S01]  /*6260*/  FADD.FTZ R39, -R144, R39 ;  /* 0x0000002790277221 */ /* 0x000fe20000010100 */
[----:B------:R-:W-:Y:S01]  /*6270*/  F2FP.BF16.F32.PACK_AB R18, R18, R24 ;  /* 0x000000181212723e */ /* 0x000fe200000010ff */
[----:B------:R-:W-:Y:S01]  /*6280*/  STS [R220+0x14000], R48 ;  /* 0x01400030dc007388 */ /* 0x000fe20000000800 */
[----:B------:R-:W-:Y:S01]  /*6290*/  F2FP.BF16.F32.PACK_AB R7, R7, R26 ;  /* 0x0000001a0707723e */ /* 0x000fe200000010ff */
[----:B------:R-:W-:Y:S01]  /*62a0*/  FMUL.FTZ R38, R165, R38 ;  /* 0x00000026a5267220 */ /* 0x000fe20000410000 */
[----:B------:R-:W-:Y:S01]  /*62b0*/  FMUL.FTZ R39, R164, R39 ;  /* 0x00000027a4277220 */ /* 0x000fe20000410000 */
[----:B------:R-:W-:Y:S01]  /*62c0*/  STS [R220+0x14400], R22 ;  /* 0x01440016dc007388 */ /* 0x000fe20000000800 */
[C---:B------:R-:W-:Y:S01]  /*62d0*/  FADD.FTZ R50, -R144.reuse, R50 ;  /* 0x0000003290327221 */ /* 0x040fe20000010100 */
[----:B------:R-:W-:Y:S01]  /*62e0*/  FADD.FTZ R51, -R144, R51 ;  /* 0x0000003390337221 */ /* 0x000fe20000010100 */
[----:B------:R-:W-:Y:S01]  /*62f0*/  F2FP.BF16.F32.PACK_AB R17, R17, R28 ;  /* 0x0000001c1111723e */ /* 0x000fe200000010ff */
[----:B------:R-:W-:Y:S01]  /*6300*/  STS [R221+0x16000], R18 ;  /* 0x01600012dd007388 */ /* 0x000fe20000000800 */
[----:B------:R-:W-:Y:S01]  /*6310*/  F2FP.BF16.F32.PACK_AB R4, R4, R30 ;  /* 0x0000001e0404723e */ /* 0x000fe200000010ff */
[C---:B------:R-:W-:Y:S01]  /*6320*/  FADD.FTZ R42, -R0.reuse, R42 ;  /* 0x0000002a002a7221 */ /* 0x040fe20000010100 */
[----:B------:R-:W-:Y:S01]  /*6330*/  FADD.FTZ R43, -R0, R43 ;  /* 0x0000002b002b7221 */ /* 0x000fe20000010100 */
[----:B------:R-:W-:Y:S01]  /*6340*/  STS [R221+0x16400], R7 ;  /* 0x01640007dd007388 */ /* 0x000fe20000000800 */
[----:B------:R-:W-:Y:S01]  /*6350*/  FMUL.FTZ R50, R158, R50 ;  /* 0x000000329e327220 */ /* 0x000fe20000410000 */
[----:B------:R-:W-:Y:S01]  /*6360*/  FMUL.FTZ R51, R156, R51 ;  /* 0x000000339c337220 */ /* 0x000fe20000410000 */
[----:B------:R-:W-:Y:S01]  /*6370*/  F2FP.BF16.F32.PACK_AB R38, R39, R38 ;  /* 0x000000262726723e */ /* 0x000fe200000010ff */
        /* <DEDUP_REMOVED lines=18> */
[----:B------:R1:W-:Y:S01]  /*64a0*/  STS [R216+0x14000], R36 ;  /* 0x01400024d8007388 */ /* 0x0003e20000000800 */
[C---:B------:R-:W-:Y:S01]  /*64b0*/  FADD.FTZ R59, -R0.reuse, R59 ;  /* 0x0000003b003b7221 */ /* 0x040fe20000010100 */
        /* <DEDUP_REMOVED lines=8> */
[----:B------:R-:W-:Y:S01]  /*6540*/  FMUL.FTZ R60, R157, R60 ;  /* 0x0000003c9d3c7220 */ /* 0x000fe20000410000 */
[----:B------:R-:W-:Y:S01]  /*6550*/  FMUL.FTZ R61, R155, R61 ;  /* 0x0000003d9b3d7220 */ /* 0x000fe20000410000 */
[----:B------:R2:W-:Y:S01]  /*6560*/  STS [R214+0x16400], R2 ;  /* 0x01640002d6007388 */ /* 0x0005e20000000800 */
[----:B------:R-:W-:Y:S01]  /*6570*/  FMUL.FTZ R62, R160, R62 ;  /* 0x0000003ea03e7220 */ /* 0x000fe20000410000 */
[----:B------:R-:W-:Y:S01]  /*6580*/  FMUL.FTZ R6, R159, R63 ;  /* 0x0000003f9f067220 */ /* 0x000fe20000410000 */
[----:B------:R-:W-:Y:S01]  /*6590*/  F2FP.BF16.F32.PACK_AB R5, R5, R58 ;  /* 0x0000003a0505723e */ /* 0x000fe200000010ff */
[----:B------:R-:W-:Y:S01]  /*65a0*/  STS [R216+0x16000], R12 ;  /* 0x0160000cd8007388 */ /* 0x000fe20000000800 */
[----:B------:R-:W-:Y:S02]  /*65b0*/  F2FP.BF16.F32.PACK_AB R10, R61, R60 ;  /* 0x0000003c3d0a723e */ /* 0x000fe400000010ff */
[----:B------:R-:W-:Y:S01]  /*65c0*/  F2FP.BF16.F32.PACK_AB R6, R6, R62 ;  /* 0x0000003e0606723e */ /* 0x000fe200000010ff */
[----:B------:R3:W-:Y:S01]  /*65d0*/  STS [R216+0x16400], R0 ;  /* 0x01640000d8007388 */ /* 0x0007e20000000800 */
[----:B------:R-:W-:Y:S02]  /*65e0*/  LEA R147, R250, UR4, 0x1 ;  /* 0x00000004fa937c11 */ /* 0x000fe4000f8e08ff */
[----:B------:R-:W-:Y:S01]  /*65f0*/  MOV R148, R222 ;  /* 0x000000de00947202 */ /* 0x000fe20000000f00 */
[----:B------:R-:W-:Y:S01]  /*6600*/  STS [R219+0x14000], R52 ;  /* 0x01400034db007388 */ /* 0x000fe20000000800 */
[----:B-1----:R-:W-:Y:S02]  /*6610*/  SHF.L.U32 R36, R190, 0x1, RZ ;  /* 0x00000001be247819 */ /* 0x002fe400000006ff */
[----:B------:R-:W-:Y:S01]  /*6620*/  MOV R149, R3 ;  /* 0x0000000300957202 */ /* 0x000fe20000000f00 */
[----:B------:R-:W-:Y:S04]  /*6630*/  STS [R219+0x14400], R21 ;  /* 0x01440015db007388 */ /* 0x000fe80000000800 */
[----:B------:R-:W-:Y:S04]  /*6640*/  STS [R218+0x14000], R49 ;  /* 0x01400031da007388 */ /* 0x000fe80000000800 */
[----:B------:R-:W-:Y:S01]  /*6650*/  STS [R218+0x14400], R20 ;  /* 0x01440014da007388 */ /* 0x000fe20000000800 */
[----:B--2---:R-:W-:Y:S03]  /*6660*/  MOV R2, UR4 ;  /* 0x0000000400027c02 */ /* 0x004fe60008000f00 */
[----:B------:R-:W-:Y:S01]  /*6670*/  STS [R219+0x16000], R16 ;  /* 0x01600010db007388 */ /* 0x000fe20000000800 */
[----:B------:R-:W-:Y:S03]  /*6680*/  IADD3 R2, R36, 0x8000, R2 ;  /* 0x0000800024027810 */ /* 0x000fe60007ffe002 */
[----:B------:R-:W-:Y:S01]  /*6690*/  STS [R219+0x16400], R5 ;  /* 0x01640005db007388 */ /* 0x000fe20000000800 */
[----:B---3--:R-:W-:Y:S03]  /*66a0*/  IADD3 R0, R2, R182, RZ ;  /* 0x000000b602007210 */ /* 0x008fe60007ffe0ff */
        /* <DEDUP_REMOVED lines=35> */
[-C--:B-1----:R-:W-:Y:S06]  /*68e0*/  HMMA.16816.F32.BF16 R68, R4, R8.reuse, R68 ;  /* 0x000000080444723c */ /* 0x082fec0000041844 */
[C---:B------:R-:W-:Y:S06]  /*68f0*/  HMMA.16816.F32.BF16 R72, R12.reuse, R8, R72 ;  /* 0x000000080c48723c */ /* 0x040fec0000041848 */
[-C--:B------:R-:W-:Y:S06]  /*6900*/  HMMA.16816.F32.BF16 R76, R12, R10.reuse, R76 ;  /* 0x0000000a0c4c723c */ /* 0x080fec000004184c */
[C---:B------:R-:W-:Y:S01]  /*6910*/  HMMA.16816.F32.BF16 R80, R4.reuse, R10, R80 ;  /* 0x0000000a0450723c */ /* 0x040fe20000041850 */
[----:B------:R-:W-:Y:S05]  /*6920*/  LDSM.16.MT88.4 R8, [R2+0x2000] ;  /* 0x002000000208783b */ /* 0x000fea0000004200 */
[-C--:B--2---:R-:W-:Y:S06]  /*6930*/  HMMA.16816.F32.BF16 R84, R4, R16.reuse, R84 ;  /* 0x000000100454723c */ /* 0x084fec0000041854 */
[C---:B------:R-:W-:Y:S06]  /*6940*/  HMMA.16816.F32.BF16 R88, R12.reuse, R16, R88 ;  /* 0x000000100c58723c */ /* 0x040fec0000041858 */
[-C--:B------:R-:W-:Y:S01]  /*6950*/  HMMA.16816.F32.BF16 R92, R12, R18.reuse, R92 ;  /* 0x000000120c5c723c */ /* 0x080fe2000004185c */
[----:B------:R-:W-:Y:S05]  /*6960*/  LDSM.16.MT88.4 R12, [R180+0x22000] ;  /* 0x02200000b40c783b */ /* 0x000fea0000004200 */
[----:B------:R-:W-:Y:S01]  /*6970*/  HMMA.16816.F32.BF16 R96, R4, R18, R96 ;  /* 0x000000120460723c */ /* 0x000fe20000041860 */
[----:B------:R-:W1:Y:S04]  /*6980*/  LDSM.16.MT88.4 R4, [R180+0x1e000] ;  /* 0x01e00000b404783b */ /* 0x000e680000004200 */
[----:B------:R-:W2:Y:S01]  /*6990*/  LDSM.16.MT88.4 R16, [R0+0x2000] ;  /* 0x002000000010783b */ /* 0x000ea20000004200 */
[-C--:B---3--:R-:W-:Y:S06]  /*69a0*/  HMMA.16816.F32.BF16 R68, R20, R24.reuse, R68 ;  /* 0x000000181444723c */ /* 0x088fec0000041844 */
[C---:B------:R-:W-:Y:S06]  /*69b0*/  HMMA.16816.F32.BF16 R72, R28.reuse, R24, R72 ;  /* 0x000000181c48723c */ /* 0x040fec0000041848 */
[-C--:B------:R-:W-:Y:S06]  /*69c0*/  HMMA.16816.F32.BF16 R76, R28, R26.reuse, R76 ;  /* 0x0000001a1c4c723c */ /* 0x080fec000004184c */
[C---:B------:R-:W-:Y:S01]  /*69d0*/  HMMA.16816.F32.BF16 R80, R20.reuse, R26, R80 ;  /* 0x0000001a1450723c */ /* 0x040fe20000041850 */
[----:B------:R-:W-:Y:S05]  /*69e0*/  LDSM.16.MT88.4 R24, [R2+0x2800] ;  /* 0x002800000218783b */ /* 0x000fea0000004200 */
[-C--:B----4-:R-:W-:Y:S06]  /*69f0*/  HMMA.16816.F32.BF16 R84, R20, R32.reuse, R84 ;  /* 0x000000201454723c */ /* 0x090fec0000041854 */
        /* <DEDUP_REMOVED lines=51> */
[----:B------:R-:W-:Y:S02]  /*6d30*/  IMAD.MOV.U32 R4, RZ, RZ, R244 ;  /* 0x000000ffff047224 */ /* 0x000fe400078e00f4 */
[----:B------:R-:W-:Y:S05]  /*6d40*/  IMAD.MOV.U32 R5, RZ, RZ, R243 ;  /* 0x000000ffff057224 */ /* 0x000fea00078e00f3 */
[----:B------:R-:W2:Y:S01]  /*6d50*/  LDC R7, c[0x0][0x424] ;  /* 0x00010900ff077b82 */ /* 0x000ea20000000800 */
[C---:B-1----:R-:W-:Y:S01]  /*6d60*/  IMAD.U32 R0, R3.reuse, -0x80, RZ ;  /* 0xffffff8003007824 */ /* 0x042fe200078e00ff */
[C---:B------:R-:W-:Y:S04]  /*6d70*/  SHF.L.U32 R10, R3.reuse, 0x6, RZ ;  /* 0x00000006030a7819 */ /* 0x040fe800000006ff */
[C---:B------:R-:W-:Y:S04]  /*6d80*/  LEA R244, P1, R0.reuse, R4, 0x1 ;  /* 0x0000000400f47211 */ /* 0x040fe800078208ff */
[----:B------:R-:W-:Y:S01]  /*6d90*/  LEA.HI.X.SX32 R243, R0, R5, 0x1, P1 ;  /* 0x0000000500f37211 */ /* 0x000fe200008f0eff */
[----:B------:R-:W-:Y:S01]  /*6da0*/  IMAD.MOV.U32 R8, RZ, RZ, R244 ;  /* 0x000000ffff087224 */ /* 0x000fe200078e00f4 */
[----:B--2---:R-:W-:Y:S03]  /*6db0*/  SHF.L.U64.HI R0, R3, 0x6, R7 ;  /* 0x0000000603007819 */ /* 0x004fe60000010207 */
[----:B------:R-:W-:Y:S01]  /*6dc0*/  IMAD.MOV.U32 R9, RZ, RZ, R243 ;  /* 0x000000ffff097224 */ /* 0x000fe200078e00f3 */
[-C--:B------:R-:W-:Y:S04]  /*6dd0*/  IADD3 R6, P1, R8, R10.reuse, RZ ;  /* 0x0000000a08067210 */ /* 0x080fe80007f3e0ff */
[----:B------:R-:W-:Y:S01]  /*6de0*/  @!PT LDS RZ, [RZ] ;  /* 0x00000000fffff984 */ /* 0x000fe20000000800 */
[----:B------:R-:W-:Y:S01]  /*6df0*/  @!PT LDS RZ, [RZ] ;  /* 0x00000000fffff984 */ /* 0x000fe20000000800 */
[----:B------:R-:W-:Y:S01]  /*6e00*/  @!PT LDS RZ, [RZ] ;  /* 0x00000000fffff984 */ /* 0x000fe20000000800 */
[----:B------:R1:W-:Y:S01]  /*6e10*/  LDGSTS.E.BYPASS.LTC128B.128 [R147+0x8000], desc[UR8][R8.64] ;  /* 0x0800000008937fae */ /* 0x0003e2000b901d48 */
[----:B------:R-:W-:Y:S02]  /*6e20*/  IADD3 R4, P2, R6, R10, RZ ;  /* 0x0000000a06047210 */ /* 0x000fe40007f5e0ff */
[----:B------:R-:W-:Y:S02]  /*6e30*/  IADD3.X R7, R9, R0, RZ, P1, !PT ;  /* 0x0000000009077210 */ /* 0x000fe40000ffe4ff */
[----:B------:R-:W-:Y:S03]  /*6e40*/  IADD3 R10, P1, R4, R10, RZ ;  /* 0x0000000a040a7210 */ /* 0x000fe60007f3e0ff */
[----:B------:R1:W-:Y:S01]  /*6e50*/  LDGSTS.E.BYPASS.LTC128B.128 [R147+0x9000], desc[UR8][R6.64] ;  /* 0x0900000006937fae */ /* 0x0003e2000b901d48 */
[----:B------:R-:W-:Y:S05]  /*6e60*/  IMAD.X R5, R7, 0x1, R0, P2 ;  /* 0x0000000107057824 */ /* 0x000fea00010e0600 */
[----:B------:R1:W-:Y:S01]  /*6e70*/  LDGSTS.E.BYPASS.LTC128B.128 [R147+0xa000], desc[UR8][R4.64] ;  /* 0x0a00000004937fae */ /* 0x0003e2000b901d48 */
[----:B------:R-:W-:Y:S05]  /*6e80*/  IADD3.X R11, R5, R0, RZ, P1, !PT ;  /* 0x00000000050b7210 */ /* 0x000fea0000ffe4ff */
[----:B------:R1:W-:Y:S04]  /*6e90*/  LDGSTS.E.BYPASS.LTC128B.128 [R147+0xb000], desc[UR8][R10.64] ;  /* 0x0b0000000a937fae */ /* 0x0003e8000b901d48 */
[----:B------:R-:W0:Y:S02]  /*6ea0*/  LDGDEPBAR ;  /* 0x00000000000079af */ /* 0x000e240000000000 */
.L_x_396:
[----:B------:R-:W-:Y:S01]  /*6eb0*/  LEA R3, R189, UR4, 0x1 ;  /* 0x00000004bd037c11 */ /* 0x000fe2000f8e08ff */
[----:B------:R-:W-:Y:S01]  /*6ec0*/  LDSM.16.MT88.4 R16, [R2+0x4000] ;  /* 0x004000000210783b */ /* 0x000fe20000004200 */
[----:B------:R-:W-:Y:S01]  /*6ed0*/  VIADD R0, R36, UR5 ;  /* 0x0000000524007c36 */ /* 0x000fe20008000000 */
[----:B------:R-:W-:Y:S01]  /*6ee0*/  ULOP3.LUT UR15, UR10, 0x1, URZ, 0xc0, !UPT ;  /* 0x000000010a0f7892 */ /* 0x000fe2000f8ec03f */
[----:B------:R-:W-:Y:S01]  /*6ef0*/  IMAD.IADD R144, R182, 0x1, R146 ;  /* 0x00000001b6907824 */ /* 0x000fe200078e0292 */
[----:B------:R-:W1:Y:S01]  /*6f00*/  LDSM.16.M88.4 R32, [R3+0x14000] ;  /* 0x014000000320783b */ /* 0x000e620000000200 */
[----:B------:R-:W-:Y:S01]  /*6f10*/  IMAD.IADD R0, R0, 0x1, R182 ;  /* 0x0000000100007824 */ /* 0x000fe200078e02b6 */
[----:B------:R-:W-:Y:S01]  /*6f20*/  UISETP.NE.U32.AND UP1, UPT, UR15, 0x1, UPT ;  /* 0x000000010f00788c */ /* 0x000fe2000bf25070 */
[----:B------:R-:W-:Y:S01]  /*6f30*/  IMAD.MOV.U32 R182, RZ, RZ, R245 ;  /* 0x000000ffffb67224 */ /* 0x000fe200078e00f5 */
[----:B------:R-:W2:Y:S01]  /*6f40*/  LDSM.16.M88.4 R28, [R3+0x16000] ;  /* 0x01600000031c783b */ /* 0x000ea20000000200 */
[----:B------:R-:W-:Y:S03]  /*6f50*/  UIADD3 UR15, UR10, -0x1, URZ ;  /* 0xffffffff0a0f7890 */ /* 0x000fe6000fffe03f */
[----:B------:R-:W3:Y:S04]  /*6f60*/  LDSM.16.MT88.4 R36, [R0] ;  /* 0x000000000024783b */ /* 0x000ee80000004200 */
[----:B------:R-:W-:Y:S04]  /*6f70*/  LDSM.16.M88.4 R40, [R146+0x14000] ;  /* 0x014000009228783b */ /* 0x000fe80000000200 */
[----:B------:R-:W4:Y:S04]  /*6f80*/  LDSM.16.MT88.4 R44, [R2+0x4800] ;  /* 0x00480000022c783b */ /* 0x000f280000004200 */
[----:B------:R-:W4:Y:S04]  /*6f90*/  LDSM.16.M88.4 R48, [R146+0x16000] ;  /* 0x016000009230783b */ /* 0x000f280000000200 */
[----:B------:R-:W4:Y:S04]  /*6fa0*/  LDSM.16.MT88.4 R52, [R0+0x800] ;  /* 0x000800000034783b */ /* 0x000f280000004200 */
[----:B------:R-:W-:Y:S04]  /*6fb0*/  LDSM.16.M88.4 R56, [R145+0x14000] ;  /* 0x014000009138783b */ /* 0x000fe80000000200 */
[----:B------:R-:W4:Y:S04]  /*6fc0*/  LDSM.16.MT88.4 R60, [R2+0x5000] ;  /* 0x00500000023c783b */ /* 0x000f280000004200 */
[----:B------:R-:W4:Y:S01]  /*6fd0*/  LDSM.16.M88.4 R64, [R145+0x16000] ;  /* 0x016000009140783b */ /* 0x000f220000000200 */
[-C--:B-1----:R-:W-:Y:S03]  /*6fe0*/  HMMA.16816.F32.BF16 R4, R32, R16.reuse, RZ ;  /* 0x000000102004723c */ /* 0x082fe600000418ff */
[----:B------:R-:W1:Y:S04]  /*6ff0*/  LDSM.16.MT88.4 R132, [R0+0x1000] ;  /* 0x001000000084783b */ /* 0x000e680000004200 */
[----:B------:R-:W-:Y:S01]  /*7000*/  LDSM.16.M88.4 R136, [R144+0x16000] ;  /* 0x016000009088783b */ /* 0x000fe20000000200 */
[C---:B--2---:R-:W-:Y:S03]  /*7010*/  HMMA.16816.F32.BF16 R8, R28.reuse, R16, RZ ;  /* 0x000000101c08723c */ /* 0x044fe600000418ff */
[----:B------:R-:W-:Y:S03]  /*7020*/  LDSM.16.MT88.4 R140, [R0+0x1800] ;  /* 0x00180000008c783b */ /* 0x000fe60000004200 */
[-C--:B------:R-:W-:Y:S06]  /*7030*/  HMMA.16816.F32.BF16 R12, R28, R18.reuse, RZ ;  /* 0x000000121c0c723c */ /* 0x080fec00000418ff */
[C---:B------:R-:W-:Y:S06]  /*7040*/  HMMA.16816.F32.BF16 R16, R32.reuse, R18, RZ ;  /* 0x000000122010723c */ /* 0x040fec00000418ff */
[-C--:B---3--:R-:W-:Y:S06]  /*7050*/  HMMA.16816.F32.BF16 R20, R32, R36.reuse, RZ ;  /* 0x000000242014723c */ /* 0x088fec00000418ff */
[C---:B------:R-:W-:Y:S06]  /*7060*/  HMMA.16816.F32.BF16 R24, R28.reuse, R36, RZ ;  /* 0x000000241c18723c */ /* 0x040fec00000418ff */
[-C--:B------:R-:W-:Y:S06]  /*7070*/  HMMA.16816.F32.BF16 R28, R28, R38.reuse, RZ ;  /* 0x000000261c1c723c */ /* 0x080fec00000418ff */
[----:B------:R-:W-:Y:S01]  /*7080*/  HMMA.16816.F32.BF16 R32, R32, R38, RZ ;  /* 0x000000262020723c */ /* 0x000fe200000418ff */
[----:B------:R-:W-:Y:S05]  /*7090*/  LDSM.16.M88.4 R36, [R144+0x14000] ;  /* 0x014000009024783b */ /* 0x000fea0000000200 */
[-C--:B----4-:R-:W-:Y:S06]  /*70a0*/  HMMA.16816.F32.BF16 R4, R40, R44.reuse, R4 ;  /* 0x0000002c2804723c */ /* 0x090fec0000041804 */
[C---:B------:R-:W-:Y:S06]  /*70b0*/  HMMA.16816.F32.BF16 R8, R48.reuse, R44, R8 ;  /* 0x0000002c3008723c */ /* 0x040fec0000041808 */
[-C--:B------:R-:W-:Y:S06]  /*70c0*/  HMMA.16816.F32.BF16 R12, R48, R46.reuse, R12 ;  /* 0x0000002e300c723c */ /* 0x080fec000004180c */
[C---:B------:R-:W-:Y:S01]  /*70d0*/  HMMA.16816.F32.BF16 R16, R40.reuse, R46, R16 ;  /* 0x0000002e2810723c */ /* 0x040fe20000041810 */
[----:B------:R-:W2:Y:S05]  /*70e0*/  LDSM.16.MT88.4 R44, [R2+0x5800] ;  /* 0x00580000022c783b */ /* 0x000eaa0000004200 */
[-C--:B------:R-:W-:Y:S06]  /*70f0*/  HMMA.16816.F32.BF16 R20, R40, R52.reuse, R20 ;  /* 0x000000342814723c */ /* 0x080fec0000041814 */
[C---:B------:R-:W-:Y:S06]  /*7100*/  HMMA.16816.F32.BF16 R24, R48.reuse, R52, R24 ;  /* 0x000000343018723c */ /* 0x040fec0000041818 */
[-C--:B------:R-:W-:Y:S01]  /*7110*/  HMMA.16816.F32.BF16 R28, R48, R54.reuse, R28 ;  /* 0x00000036301c723c */ /* 0x080fe2000004181c */
[----:B------:R-:W-:Y:S05]  /*7120*/  LDSM.16.MT88.4 R48, [R2+0x6000] ;  /* 0x006000000230783b */ /* 0x000fea0000004200 */
[----:B------:R-:W-:Y:S01]  /*7130*/  HMMA.16816.F32.BF16 R32, R40, R54, R32 ;  /* 0x000000362820723c */ /* 0x000fe20000041820 */
[----:B------:R-:W3:Y:S04]  /*7140*/  LDSM.16.M88.4 R40, [R3+0x18000] ;  /* 0x018000000328783b */ /* 0x000ee80000000200 */
[----:B------:R-:W4:Y:S01]  /*7150*/  LDSM.16.M88.4 R52, [R3+0x1a000] ;  /* 0x01a000000334783b */ /* 0x000f220000000200 */
[-C--:B------:R-:W-:Y:S06]  /*7160*/  HMMA.16816.F32.BF16 R4, R56, R60.reuse, R4 ;  /* 0x0000003c3804723c */ /* 0x080fec0000041804 */
[C---:B------:R-:W-:Y:S06]  /*7170*/  HMMA.16816.F32.BF16 R8, R64.reuse, R60, R8 ;  /* 0x0000003c4008723c */ /* 0x040fec0000041808 */
[-C--:B------:R-:W-:Y:S06]  /*7180*/  HMMA.16816.F32.BF16 R12, R64, R62.reuse, R12 ;  /* 0x0000003e400c723c */ /* 0x080fec000004180c */
[C---:B------:R-:W-:Y:S01]  /*7190*/  HMMA.16816.F32.BF16 R16, R56.reuse, R62, R16 ;  /* 0x0000003e3810723c */ /* 0x040fe20000041810 */
[----:B------:R-:W4:Y:S05]  /*71a0*/  LDSM.16.MT88.4 R60, [R0+0x2000] ;  /* 0x00200000003c783b */ /* 0x000f2a0000004200 */
[-C--:B-1----:R-:W-:Y:S06]  /*71b0*/  HMMA.16816.F32.BF16 R20, R56, R132.reuse, R20 ;  /* 0x000000843814723c */ /* 0x082fec0000041814 */
[C---:B------:R-:W-:Y:S06]  /*71c0*/  HMMA.16816.F32.BF16 R24, R64.reuse, R132, R24 ;  /* 0x000000844018723c */ /* 0x040fec0000041818 */
[-C--:B------:R-:W-:Y:S01]  /*71d0*/  HMMA.16816.F32.BF16 R28, R64, R134.reuse, R28 ;  /* 0x00000086401c723c */ /* 0x080fe2000004181c */
[----:B------:R-:W-:Y:S05]  /*71e0*/  LDSM.16.M88.4 R64, [R146+0x1a000] ;  /* 0x01a000009240783b */ /* 0x000fea0000000200 */
[----:B------:R-:W-:Y:S01]  /*71f0*/  HMMA.16816.F32.BF16 R32, R56, R134, R32 ;  /* 0x000000863820723c */ /* 0x000fe20000041820 */
[----:B------:R-:W-:Y:S04]  /*7200*/  LDSM.16.MT88.4 R56, [R2+0x6800] ;  /* 0x006800000238783b */ /* 0x000fe80000004200 */
[----:B------:R-:W-:Y:S01]  /*7210*/  LDSM.16.MT88.4 R132, [R0+0x2800] ;  /* 0x002800000084783b */ /* 0x000fe20000004200 */
[-C--:B--2---:R-:W-:Y:S06]  /*7220*/  HMMA.16816.F32.BF16 R4, R36, R44.reuse, R4 ;  /* 0x0000002c2404723c */ /* 0x084fec0000041804 */
[C---:B------:R-:W-:Y:S06]  /*7230*/  HMMA.16816.F32.BF16 R8, R136.reuse, R44, R8 ;  /* 0x0000002c8808723c */ /* 0x040fec0000041808 */
[-C--:B------:R-:W-:Y:S06]  /*7240*/  HMMA.16816.F32.BF16 R12, R136, R46.reuse, R12 ;  /* 0x0000002e880c723c */ /* 0x080fec000004180c */
[C---:B------:R-:W-:Y:S01]  /*7250*/  HMMA.16816.F32.BF16 R16, R36.reuse, R46, R16 ;  /* 0x0000002e2410723c */ /* 0x040fe20000041810 */
[----:B------:R-:W1:Y:S05]  /*7260*/  LDSM.16.M88.4 R44, [R146+0x18000] ;  /* 0x01800000922c783b */ /* 0x000e6a0000000200 */
[-C--:B------:R-:W-:Y:S06]  /*7270*/  HMMA.16816.F32.BF16 R20, R36, R140.reuse, R20 ;  /* 0x0000008c2414723c */ /* 0x080fec0000041814 */
[C---:B------:R-:W-:Y:S06]  /*7280*/  HMMA.16816.F32.BF16 R24, R136.reuse, R140, R24 ;  /* 0x0000008c8818723c */ /* 0x040fec0000041818 */
[-C--:B------:R-:W-:Y:S01]  /*7290*/  HMMA.16816.F32.BF16 R28, R136, R142.reuse, R28 ;  /* 0x0000008e881c723c */ /* 0x080fe2000004181c */
[----:B------:R-:W-:Y:S05]  /*72a0*/  LDSM.16.M88.4 R136, [R145+0x1a000] ;  /* 0x01a000009188783b */ /* 0x000fea0000000200 */
[----:B------:R-:W-:Y:S01]  /*72b0*/  HMMA.16816.F32.BF16 R32, R36, R142, R32 ;  /* 0x0000008e2420723c */ /* 0x000fe20000041820 */
[----:B------:R-:W-:Y:S04]  /*72c0*/  LDSM.16.M88.4 R36, [R145+0x18000] ;  /* 0x018000009124783b */ /* 0x000fe80000000200 */
[----:B------:R-:W-:Y:S01]  /*72d0*/  LDSM.16.MT88.4 R140, [R0+0x3000] ;  /* 0x00300000008c783b */ /* 0x000fe20000004200 */
[-C--:B---3--:R-:W-:Y:S06]  /*72e0*/  HMMA.16816.F32.BF16 R4, R40, R48.reuse, R4 ;  /* 0x000000302804723c */ /* 0x088fec0000041804 */
[C---:B----4-:R-:W-:Y:S06]  /*72f0*/  HMMA.16816.F32.BF16 R8, R52.reuse, R48, R8 ;  /* 0x000000303408723c */ /* 0x050fec0000041808 */
        /* <DEDUP_REMOVED lines=8> */
[----:B------:R3:W-:Y:S04]  /*7380*/  LDSM.16.MT88.4 R60, [R0+0x3800] ;  /* 0x00380000003c783b */ /* 0x0007e80000004200 */
[----:B------:R-:W4:Y:S01]  /*7390*/  LDSM.16.M88.4 R40, [R144+0x18000] ;  /* 0x018000009028783b */ /* 0x000f220000000200 */
[-C--:B-1----:R-:W-:Y:S06]  /*73a0*/  HMMA.16816.F32.BF16 R4, R44, R56.reuse, R4 ;  /* 0x000000382c04723c */ /* 0x082fec0000041804 */
[C---:B------:R-:W-:Y:S06]  /*73b0*/  HMMA.16816.F32.BF16 R8, R64.reuse, R56, R8 ;  /* 0x000000384008723c */ /* 0x040fec0000041808 */
[-C--:B------:R-:W-:Y:S06]  /*73c0*/  HMMA.16816.F32.BF16 R12, R64, R58.reuse, R12 ;  /* 0x0000003a400c723c */ /* 0x080fec000004180c */
[C---:B------:R-:W-:Y:S01]  /*73d0*/  HMMA.16816.F32.BF16 R16, R44.reuse, R58, R16 ;  /* 0x0000003a2c10723c */ /* 0x040fe20000041810 */
[----:B------:R-:W1:Y:S01]  /*73e0*/  LDSM.16.M88.4 R56, [R144+0x1a000] ;  /* 0x01a000009038783b */ /* 0x000e620000000200 */
[----:B---3--:R-:W3:Y:S04]  /*73f0*/  LDC R0, c[0x0][0x270] ;  /* 0x00009c00ff007b82 */ /* 0x008ee80000000800 */
        /* <DEDUP_REMOVED lines=8> */
[-C--:B------:R-:W-:Y:S06]  /*7480*/  HMMA.16816.F32.BF16 R20, R36, R140.reuse, R20 ;  /* 0x0000008c2414723c */ /* 0x080fec0000041814 */
[C---:B------:R-:W-:Y:S06]  /*7490*/  HMMA.16816.F32.BF16 R24, R136.reuse, R140, R24 ;  /* 0x0000008c8818723c */ /* 0x040fec0000041818 */
[-C--:B------:R-:W-:Y:S06]  /*74a0*/  HMMA.16816.F32.BF16 R28, R136, R142.reuse, R28 ;  /* 0x0000008e881c723c */ /* 0x080fec000004181c */
[----:B------:R-:W-:Y:S06]  /*74b0*/  HMMA.16816.F32.BF16 R32, R36, R142, R32 ;  /* 0x0000008e2420723c */ /* 0x000fec0000041820 */
[-C--:B----4-:R-:W-:Y:S05]  /*74c0*/  HMMA.16816.F32.BF16 R4, R40, R52.reuse, R4 ;  /* 0x000000342804723c */ /* 0x090fea0000041804 */
[----:B---3--:R-:W-:Y:S01]  /*74d0*/  IMAD R38, R0, UR17, RZ ;  /* 0x0000001100267c24 */ /* 0x008fe2000f8e02ff */
[C---:B-1----:R-:W-:Y:S05]  /*74e0*/  HMMA.16816.F32.BF16 R8, R56.reuse, R52, R8 ;  /* 0x000000343808723c */ /* 0x042fea0000041808 */
[----:B------:R-:W-:Y:S01]  /*74f0*/  @P0 IADD3 R36, P1, R246, UR12, RZ ;  /* 0x0000000cf6240c10 */ /* 0x000fe2000ff3e0ff */
[-C--:B------:R-:W-:Y:S01]  /*7500*/  HMMA.16816.F32.BF16 R12, R56, R54.reuse, R12 ;  /* 0x00000036380c723c */ /* 0x080fe2000004180c */
[----:B------:R-:W-:Y:S04]  /*7510*/  @UP3 UIADD3 UR12, UP2, UR12, -0x200, URZ ;  /* 0xfffffe000c0c3890 */ /* 0x000fe8000ff5e03f */
[C---:B------:R-:W-:Y:S01]  /*7520*/  IMAD.U32 R3, R38.reuse, -0x80, RZ ;  /* 0xffffff8026037824 */ /* 0x040fe200078e00ff */
[C---:B------:R-:W-:Y:S05]  /*7530*/  HMMA.16816.F32.BF16 R16, R40.reuse, R54, R16 ;  /* 0x000000362810723c */ /* 0x040fea0000041810 */
[----:B------:R-:W-:Y:S01]  /*7540*/  @P0 IADD3.X R37, R247, UR11, RZ, P1, !PT ;  /* 0x0000000bf7250c10 */ /* 0x000fe20008ffe4ff */
[-C--:B------:R-:W-:Y:S01]  /*7550*/  HMMA.16816.F32.BF16 R20, R40, R60.reuse, R20 ;  /* 0x0000003c2814723c */ /* 0x080fe20000041814 */
[----:B------:R-:W-:Y:S03]  /*7560*/  @UP3 UIADD3.X UR11, UR11, -0x1, URZ, UP2, !UPT ;  /* 0xffffffff0b0b3890 */ /* 0x000fe600097fe43f */
[----:B------:R-:W5:Y:S01]  /*7570*/  @P0 LDG.E R239, desc[UR8][R36.64] ;  /* 0x0000000824ef0981 */ /* 0x000f62000c1e1900 */
[C---:B------:R-:W-:Y:S01]  /*7580*/  LEA R222, P1, R3.reuse, R148, 0x2 ;  /* 0x0000009403de7211 */ /* 0x040fe200078210ff */
[C---:B------:R-:W-:Y:S02]  /*7590*/  HMMA.16816.F32.BF16 R24, R56.reuse, R60, R24 ;  /* 0x0000003c3818723c */ /* 0x040fe40000041818 */
[----:B------:R-:W5:Y:S03]  /*75a0*/  @P0 LDG.E R240, desc[UR8][R36.64+0x20] ;  /* 0x0000200824f00981 */ /* 0x000f66000c1e1900 */
[----:B------:R-:W-:Y:S01]  /*75b0*/  IMAD.MOV.U32 R2, RZ, RZ, R222 ;  /* 0x000000ffff027224 */ /* 0x000fe200078e00de */
[-C--:B------:R-:W-:Y:S01]  /*75c0*/  HMMA.16816.F32.BF16 R28, R56, R62.reuse, R28 ;  /* 0x0000003e381c723c */ /* 0x080fe2000004181c */
[----:B------:R-:W5:Y:S04]  /*75d0*/  @P0 LDG.E R237, desc[UR8][R36.64+0x100] ;  /* 0x0001000824ed0981 */ /* 0x000f68000c1e1900 */
[C---:B------:R-:W-:Y:S01]  /*75e0*/  IMAD.SHL.U32 R0, R38.reuse, 0x8, RZ ;  /* 0x0000000826007824 */ /* 0x040fe200078e00ff */
[----:B------:R-:W-:Y:S01]  /*75f0*/  HMMA.16816.F32.BF16 R32, R40, R62, R32 ;  /* 0x0000003e2820723c */ /* 0x000fe20000041820 */
[----:B------:R1:W5:Y:S04]  /*7600*/  @P0 LDG.E R238, desc[UR8][R36.64+0x120] ;  /* 0x0001200824ee0981 */ /* 0x000368000c1e1900 */
[----:B------:R-:W-:Y:S01]  /*7610*/  LEA.HI.X.SX32 R3, R3, R149, 0x2, P1 ;  /* 0x0000009503037211 */ /* 0x000fe200008f16ff */
[----:B------:R-:W-:Y:S01]  /*7620*/  IMAD.SHL.U32 R44, R38, 0x10, RZ ;  /* 0x00000010262c7824 */ /* 0x000fe200078e00ff */
[-C--:B------:R-:W-:Y:S01]  /*7630*/  LEA R52, P1, R0, R2.reuse, 0x2 ;  /* 0x0000000200347211 */ /* 0x080fe200078210ff */
[----:B------:R-:W-:Y:S02]  /*7640*/  IMAD.SHL.U32 R43, R38, 0x20, RZ ;  /* 0x00000020262b7824 */ /* 0x000fe400078e00ff */
[----:B------:R2:W-:Y:S01]  /*7650*/  REDG.E.ADD.F32.FTZ.RN.STRONG.GPU desc[UR8][R2.64], R4 ;  /* 0x00000004020079a6 */ /* 0x0005e2000c10f388 */
[-C--:B------:R-:W-:Y:S01]  /*7660*/  LEA.HI.X.SX32 R53, R0, R3.reuse, 0x2, P1 ;  /* 0x0000000300357211 */ /* 0x080fe200008f16ff */
[C---:B------:R-:W-:Y:S02]  /*7670*/  IMAD R42, R38.reuse, 0x28, RZ ;  /* 0x00000028262a7824 */ /* 0x040fe400078e02ff */
[C---:B------:R-:W-:Y:S02]  /*7680*/  IMAD R39, R38.reuse, 0x30, RZ ;  /* 0x0000003026277824 */ /* 0x040fe400078e02ff */
[----:B------:R3:W-:Y:S01]  /*7690*/  REDG.E.ADD.F32.FTZ.RN.STRONG.GPU desc[UR8][R52.64], R5 ;  /* 0x00000005340079a6 */ /* 0x0007e2000c10f388 */
[----:B-1----:R-:W-:Y:S01]  /*76a0*/  IMAD R37, R38, 0x18, RZ ;  /* 0x0000001826257824 */ /* 0x002fe200078e02ff */
[-C--:B------:R-:W-:Y:S04]  /*76b0*/  LEA R36, P2, R43, R2.reuse, 0x2 ;  /* 0x000000022b247211 */ /* 0x080fe800078410ff */
[CC--:B------:R-:W-:Y:S04]  /*76c0*/  LEA R40, P0, R37.reuse, R2.reuse, 0x2 ;  /* 0x0000000225287211 */ /* 0x0c0fe800078010ff */
[-C--:B------:R-:W-:Y:S02]  /*76d0*/  LEA.HI.X.SX32 R41, R37, R3.reuse, 0x2, P0 ;  /* 0x0000000325297211 */ /* 0x080fe400000f16ff */
[CC--:B--2---:R-:W-:Y:S02]  /*76e0*/  LEA R4, P1, R44.reuse, R2.reuse, 0x2 ;  /* 0x000000022c047211 */ /* 0x0c4fe400078210ff */
[-C--:B------:R-:W-:Y:S02]  /*76f0*/  LEA.HI.X.SX32 R37, R43, R3.reuse, 0x2, P2 ;  /* 0x000000032b257211 */ /* 0x080fe400010f16ff */
[-C--:B---3--:R-:W-:Y:S05]  /*7700*/  LEA.HI.X.SX32 R5, R44, R3.reuse, 0x2, P1 ;  /* 0x000000032c057211 */ /* 0x088fea00008f16ff */
[----:B------:R1:W-:Y:S04]  /*7710*/  REDG.E.ADD.F32.FTZ.RN.STRONG.GPU desc[UR8][R4.64], R6 ;  /* 0x00000006040079a6 */ /* 0x0003e8000c10f388 */
[----:B------:R2:W-:Y:S04]  /*7720*/  REDG.E.ADD.F32.FTZ.RN.STRONG.GPU desc[UR8][R40.64], R7 ;  /* 0x00000007280079a6 */ /* 0x0005e8000c10f388 */
[----:B------:R3:W-:Y:S01]  /*7730*/  REDG.E.ADD.F32.FTZ.RN.STRONG.GPU desc[UR8][R36.64], R8 ;  /* 0x00000008240079a6 */ /* 0x0007e2000c10f388 */
[CC--:B-1----:R-:W-:Y:S02]  /*7740*/  LEA R6, P1, R42.reuse, R2.reuse, 0x2 ;  /* 0x000000022a067211 */ /* 0x0c2fe400078210ff */
[CC--:B------:R-:W-:Y:S02]  /*7750*/  LEA R4, P0, R39.reuse, R2.reuse, 0x2 ;  /* 0x0000000227047211 */ /* 0x0c0fe400078010ff */
[-C--:B--2---:R-:W-:Y:S02]  /*7760*/  LEA.HI.X.SX32 R7, R42, R3.reuse, 0x2, P1 ;  /* 0x000000032a077211 */ /* 0x084fe400008f16ff */
[-C--:B------:R-:W-:Y:S01]  /*7770*/  LEA.HI.X.SX32 R5, R39, R3.reuse, 0x2, P0 ;  /* 0x0000000327057211 */ /* 0x080fe200000f16ff */
[C---:B------:R-:W-:Y:S02]  /*7780*/  IMAD R39, R38.reuse, 0x58, RZ ;  /* 0x0000005826277824 */ /* 0x040fe400078e02ff */
[----:B------:R1:W-:Y:S01]  /*7790*/  REDG.E.ADD.F32.FTZ.RN.STRONG.GPU desc[UR8][R6.64], R9 ;  /* 0x00000009060079a6 */ /* 0x0003e2000c10f388 */
[C---:B---3--:R-:W-:Y:S03]  /*77a0*/  IMAD R8, R38.reuse, 0x38, RZ ;  /* 0x0000003826087824 */ /* 0x048fe600078e02ff */
[----:B------:R2:W-:Y:S01]  /*77b0*/  REDG.E.ADD.F32.FTZ.RN.STRONG.GPU desc[UR8][R4.64], R10 ;  /* 0x0000000a040079a6 */ /* 0x0005e2000c10f388 */
[C---:B-1----:R-:W-:Y:S02]  /*77c0*/  IMAD.SHL.U32 R7, R38.reuse, 0x40, RZ ;  /* 0x0000004026077824 */ /* 0x042fe400078e00ff */
[----:B------:R-:W-:Y:S01]  /*77d0*/  IMAD R6, R38, 0x48, RZ ;  /* 0x0000004826067824 */ /* 0x000fe200078e02ff */
[-C--:B--2---:R-:W-:Y:S01]  /*77e0*/  LEA R4, P0, R8, R2.reuse, 0x2 ;  /* 0x0000000208047211 */ /* 0x084fe200078010ff */
[----:B------:R-:W-:Y:S01]  /*77f0*/  IMAD R9, R38, 0x50, RZ ;  /* 0x0000005026097824 */ /* 0x000fe200078e02ff */
[CC--:B------:R-:W-:Y:S02]  /*7800*/  LEA R36, P2, R7.reuse, R2.reuse, 0x2 ;  /* 0x0000000207247211 */ /* 0x0c0fe400078410ff */
[-C--:B------:R-:W-:Y:S02]  /*7810*/  LEA.HI.X.SX32 R5, R8, R3.reuse, 0x2, P0 ;  /* 0x0000000308057211 */ /* 0x080fe400000f16ff */
[CC--:B------:R-:W-:Y:S02]  /*7820*/  LEA R10, P1, R6.reuse, R2.reuse, 0x2 ;  /* 0x00000002060a7211 */ /* 0x0c0fe400078210ff */
[-C--:B------:R-:W-:Y:S01]  /*7830*/  LEA.HI.X.SX32 R37, R7, R3.reuse, 0x2, P2 ;  /* 0x0000000307257211 */ /* 0x080fe200010f16ff */
[----:B------:R1:W-:Y:S01]  /*7840*/  REDG.E.ADD.F32.FTZ.RN.STRONG.GPU desc[UR8][R4.64], R11 ;  /* 0x0000000b040079a6 */ /* 0x0003e2000c10f388 */
[CC--:B------:R-:W-:Y:S03]  /*7850*/  LEA R8, P0, R9.reuse, R2.reuse, 0x2 ;  /* 0x0000000209087211 */ /* 0x0c0fe600078010ff */
[----:B------:R2:W-:Y:S01]  /*7860*/  REDG.E.ADD.F32.FTZ.RN.STRONG.GPU desc[UR8][R36.64], R16 ;  /* 0x00000010240079a6 */ /* 0x0005e2000c10f388 */
[-C--:B------:R-:W-:Y:S02]  /*7870*/  LEA.HI.X.SX32 R9, R9, R3.reuse, 0x2, P0 ;  /* 0x0000000309097211 */ /* 0x080fe400000f16ff */
[-C--:B-1----:R-:W-:Y:S01]  /*7880*/  LEA.HI.X.SX32 R11, R6, R3.reuse, 0x2, P1 ;  /* 0x00000003060b7211 */ /* 0x082fe200008f16ff */
[----:B------:R-:W-:Y:S01]  /*7890*/  IMAD R5, R38, 0x70, RZ ;  /* 0x0000007026057824 */ /* 0x000fe200078e02ff */
[CC--:B------:R-:W-:Y:S01]  /*78a0*/  LEA R6, P1, R39.reuse, R2.reuse, 0x2 ;  /* 0x0000000227067211 */ /* 0x0c0fe200078210ff */
[----:B------:R-:W-:Y:S02]  /*78b0*/  VIADD R4, R44, 0x20 ;  /* 0x000000202c047836 */ /* 0x000fe40000000000 */
[----:B------:R1:W-:Y:S01]  /*78c0*/  REDG.E.ADD.F32.FTZ.RN.STRONG.GPU desc[UR8][R10.64], R17 ;  /* 0x000000110a0079a6 */ /* 0x0003e2000c10f388 */
[-C--:B------:R-:W-:Y:S01]  /*78d0*/  LEA.HI.X.SX32 R7, R39, R3.reuse, 0x2, P1 ;  /* 0x0000000327077211 */ /* 0x080fe200008f16ff */
[----:B--2---:R-:W-:Y:S01]  /*78e0*/  IMAD.IADD R36, R0, 0x1, R4 ;  /* 0x0000000100247824 */ /* 0x004fe200078e0204 */
[CC--:B------:R-:W-:Y:S01]  /*78f0*/  LEA R16, P1, R5.reuse, R2.reuse, 0x2 ;  /* 0x0000000205107211 */ /* 0x0c0fe200078210ff */
[----:B------:R2:W-:Y:S04]  /*7900*/  REDG.E.ADD.F32.FTZ.RN.STRONG.GPU desc[UR8][R8.64], R18 ;  /* 0x00000012080079a6 */ /* 0x0005e8000c10f388 */
[----:B------:R3:W-:Y:S01]  /*7910*/  REDG.E.ADD.F32.FTZ.RN.STRONG.GPU desc[UR8][R6.64], R19 ;  /* 0x00000013060079a6 */ /* 0x0007e2000c10f388 */
[C---:B-1----:R-:W-:Y:S01]  /*7920*/  IMAD R11, R38.reuse, 0x60, RZ ;  /* 0x00000060260b7824 */ /* 0x042fe200078e02ff */
[-C--:B------:R-:W-:Y:S01]  /*7930*/  LEA.HI.X.SX32 R17, R5, R3.reuse, 0x2, P1 ;  /* 0x0000000305117211 */ /* 0x080fe200008f16ff */
[C---:B--2---:R-:W-:Y:S03]  /*7940*/  IMAD R9, R38.reuse, 0x68, RZ ;  /* 0x0000006826097824 */ /* 0x044fe600078e02ff */
[CC--:B------:R-:W-:Y:S01]  /*7950*/  LEA R10, P0, R11.reuse, R2.reuse, 0x2 ;  /* 0x000000020b0a7211 */ /* 0x0c0fe200078010ff */
[----:B------:R-:W-:Y:S02]  /*7960*/  IMAD R38, R38, 0x78, RZ ;  /* 0x0000007826267824 */ /* 0x000fe400078e02ff */
[C---:B---3--:R-:W-:Y:S01]  /*7970*/  IMAD.IADD R7, R0.reuse, 0x1, R36 ;  /* 0x0000000100077824 */ /* 0x048fe200078e0224 */
[-C--:B------:R-:W-:Y:S02]  /*7980*/  LEA.HI.X.SX32 R11, R11, R3.reuse, 0x2, P0 ;  /* 0x000000030b0b7211 */ /* 0x080fe400000f16ff */
[CC--:B------:R-:W-:Y:S01]  /*7990*/  LEA R8, P2, R9.reuse, R2.reuse, 0x2 ;  /* 0x0000000209087211 */ /* 0x0c0fe200078410ff */
[----:B------:R-:W-:Y:S01]  /*79a0*/  IMAD.IADD R6, R0, 0x1, R7 ;  /* 0x0000000100067824 */ /* 0x000fe200078e0207 */
[CC--:B------:R-:W-:Y:S01]  /*79b0*/  LEA R18, P0, R38.reuse, R2.reuse, 0x2 ;  /* 0x0000000226127211 */ /* 0x0c0fe200078010ff */
[----:B------:R1:W-:Y:S01]  /*79c0*/  REDG.E.ADD.F32.FTZ.RN.STRONG.GPU desc[UR8][R10.64], R12 ;  /* 0x0000000c0a0079a6 */ /* 0x0003e2000c10f388 */
[-C--:B------:R-:W-:Y:S02]  /*79d0*/  LEA.HI.X.SX32 R9, R9, R3.reuse, 0x2, P2 ;  /* 0x0000000309097211 */ /* 0x080fe400010f16ff */
[-C--:B------:R-:W-:Y:S02]  /*79e0*/  LEA.HI.X.SX32 R19, R38, R3.reuse, 0x2, P0 ;  /* 0x0000000326137211 */ /* 0x080fe400000f16ff */
[-C--:B------:R-:W-:Y:S01]  /*79f0*/  LEA R50, P0, R4, R2.reuse, 0x2 ;  /* 0x0000000204327211 */ /* 0x080fe200078010ff */
[----:B------:R2:W-:Y:S01]  /*7a00*/  REDG.E.ADD.F32.FTZ.RN.STRONG.GPU desc[UR8][R8.64], R13 ;  /* 0x0000000d080079a6 */ /* 0x0005e2000c10f388 */
[-C--:B------:R-:W-:Y:S02]  /*7a10*/  LEA R48, P2, R36, R2.reuse, 0x2 ;  /* 0x0000000224307211 */ /* 0x080fe400078410ff */
[-C--:B------:R-:W-:Y:S01]  /*7a20*/  LEA.HI.X.SX32 R51, R4, R3.reuse, 0x2, P0 ;  /* 0x0000000304337211 */ /* 0x080fe200000f16ff */
[----:B------:R-:W-:Y:S01]  /*7a30*/  REDG.E.ADD.F32.FTZ.RN.STRONG.GPU desc[UR8][R16.64], R14 ;  /* 0x0000000e100079a6 */ /* 0x000fe2000c10f388 */
[CC--:B------:R-:W-:Y:S02]  /*7a40*/  LEA R46, P1, R7.reuse, R2.reuse, 0x2 ;  /* 0x00000002072e7211 */ /* 0x0c0fe400078210ff */
[-C--:B------:R-:W-:Y:S01]  /*7a50*/  LEA.HI.X.SX32 R49, R36, R3.reuse, 0x2, P2 ;  /* 0x0000000324317211 */ /* 0x080fe200010f16ff */
[----:B------:R3:W-:Y:S01]  /*7a60*/  REDG.E.ADD.F32.FTZ.RN.STRONG.GPU desc[UR8][R18.64], R15 ;  /* 0x0000000f120079a6 */ /* 0x0007e2000c10f388 */
[CC--:B------:R-:W-:Y:S02]  /*7a70*/  LEA R44, P0, R6.reuse, R2.reuse, 0x2 ;  /* 0x00000002062c7211 */ /* 0x0c0fe400078010ff */
[-C--:B------:R-:W-:Y:S01]  /*7a80*/  LEA.HI.X.SX32 R47, R7, R3.reuse, 0x2, P1 ;  /* 0x00000003072f7211 */ /* 0x080fe200008f16ff */
[----:B------:R-:W-:Y:S01]  /*7a90*/  REDG.E.ADD.F32.FTZ.RN.STRONG.GPU desc[UR8][R2.64+0x80], R20 ;  /* 0x00008014020079a6 */ /* 0x000fe2000c10f388 */
[-C--:B------:R-:W-:Y:S03]  /*7aa0*/  LEA.HI.X.SX32 R45, R6, R3.reuse, 0x2, P0 ;  /* 0x00000003062d7211 */ /* 0x080fe600000f16ff */
[----:B------:R-:W-:Y:S04]  /*7ab0*/  REDG.E.ADD.F32.FTZ.RN.STRONG.GPU desc[UR8][R52.64+0x80], R21 ;  /* 0x00008015340079a6 */ /* 0x000fe8000c10f388 */
[----:B------:R-:W-:Y:S01]  /*7ac0*/  REDG.E.ADD.F32.FTZ.RN.STRONG.GPU desc[UR8][R50.64], R22 ;  /* 0x00000016320079a6 */ /* 0x000fe2000c10f388 */
[C---:B-1----:R-:W-:Y:S03]  /*7ad0*/  IMAD.IADD R11, R0.reuse, 0x1, R6 ;  /* 0x00000001000b7824 */ /* 0x042fe600078e0206 */
[----:B------:R-:W-:Y:S01]  /*7ae0*/  REDG.E.ADD.F32.FTZ.RN.STRONG.GPU desc[UR8][R48.64], R23 ;  /* 0x00000017300079a6 */ /* 0x000fe2000c10f388 */
[C---:B------:R-:W-:Y:S01]  /*7af0*/  IMAD.IADD R10, R0.reuse, 0x1, R11 ;  /* 0x00000001000a7824 */ /* 0x040fe200078e020b */
[CC--:B------:R-:W-:Y:S02]  /*7b00*/  LEA R42, P2, R11.reuse, R2.reuse, 0x2 ;  /* 0x000000020b2a7211 */ /* 0x0c0fe400078410ff */
[----:B------:R-:W-:Y:S01]  /*7b10*/  REDG.E.ADD.F32.FTZ.RN.STRONG.GPU desc[UR8][R46.64], R24 ;  /* 0x000000182e0079a6 */ /* 0x000fe2000c10f388 */
[----:B------:R-:W-:Y:S01]  /*7b20*/  IMAD.IADD R5, R0, 0x1, R10 ;  /* 0x0000000100057824 */ /* 0x000fe200078e020a */
[-C--:B------:R-:W-:Y:S02]  /*7b30*/  LEA R40, P1, R10, R2.reuse, 0x2 ;  /* 0x000000020a287211 */ /* 0x080fe400078210ff */
[-C--:B------:R-:W-:Y:S01]  /*7b40*/  LEA.HI.X.SX32 R43, R11, R3.reuse, 0x2, P2 ;  /* 0x000000030b2b7211 */ /* 0x080fe200010f16ff */
[----:B------:R-:W-:Y:S01]  /*7b50*/  REDG.E.ADD.F32.FTZ.RN.STRONG.GPU desc[UR8][R44.64], R25 ;  /* 0x000000192c0079a6 */ /* 0x000fe2000c10f388 */
[----:B--2---:R-:W-:Y:S01]  /*7b60*/  IMAD.IADD R9, R0, 0x1, R5 ;  /* 0x0000000100097824 */ /* 0x004fe200078e0205 */
[CC--:B------:R-:W-:Y:S02]  /*7b70*/  LEA R38, P0, R5.reuse, R2.reuse, 0x2 ;  /* 0x0000000205267211 */ /* 0x0c0fe400078010ff */
[-C--:B------:R-:W-:Y:S01]  /*7b80*/  LEA.HI.X.SX32 R41, R10, R3.reuse, 0x2, P1 ;  /* 0x000000030a297211 */ /* 0x080fe200008f16ff */
[----:B------:R-:W-:Y:S01]  /*7b90*/  REDG.E.ADD.F32.FTZ.RN.STRONG.GPU desc[UR8][R42.64], R26 ;  /* 0x0000001a2a0079a6 */ /* 0x000fe2000c10f388 */
[C---:B------:R-:W-:Y:S01]  /*7ba0*/  IMAD.IADD R8, R0.reuse, 0x1, R9 ;  /* 0x0000000100087824 */ /* 0x040fe200078e0209 */
[-C--:B------:R-:W-:Y:S02]  /*7bb0*/  LEA.HI.X.SX32 R39, R5, R3.reuse, 0x2, P0 ;  /* 0x0000000305277211 */ /* 0x080fe400000f16ff */
[CC--:B------:R-:W-:Y:S01]  /*7bc0*/  LEA R36, P2, R9.reuse, R2.reuse, 0x2 ;  /* 0x0000000209247211 */ /* 0x0c0fe200078410ff */
[----:B------:R-:W-:Y:S01]  /*7bd0*/  REDG.E.ADD.F32.FTZ.RN.STRONG.GPU desc[UR8][R40.64], R27 ;  /* 0x0000001b280079a6 */ /* 0x000fe2000c10f388 */
[----:B------:R-:W-:Y:S01]  /*7be0*/  IMAD.IADD R7, R0, 0x1, R8 ;  /* 0x0000000100077824 */ /* 0x000fe200078e0208 */
[-C--:B---3--:R-:W-:Y:S02]  /*7bf0*/  LEA R18, P1, R8, R2.reuse, 0x2 ;  /* 0x0000000208127211 */ /* 0x088fe400078210ff */
[-C--:B------:R-:W-:Y:S01]  /*7c00*/  LEA.HI.X.SX32 R37, R9, R3.reuse, 0x2, P2 ;  /* 0x0000000309257211 */ /* 0x080fe200010f16ff */
[----:B------:R-:W-:Y:S01]  /*7c10*/  REDG.E.ADD.F32.FTZ.RN.STRONG.GPU desc[UR8][R38.64], R32 ;  /* 0x00000020260079a6 */ /* 0x000fe2000c10f388 */
[----:B------:R-:W-:Y:S01]  /*7c20*/  IMAD.IADD R6, R0, 0x1, R7 ;  /* 0x0000000100067824 */ /* 0x000fe200078e0207 */
[CC--:B------:R-:W-:Y:S02]  /*7c30*/  LEA R16, P0, R7.reuse, R2.reuse, 0x2 ;  /* 0x0000000207107211 */ /* 0x0c0fe400078010ff */
[-C--:B------:R-:W-:Y:S01]  /*7c40*/  LEA.HI.X.SX32 R19, R8, R3.reuse, 0x2, P1 ;  /* 0x0000000308137211 */ /* 0x080fe200008f16ff */
[----:B------:R-:W-:Y:S01]  /*7c50*/  REDG.E.ADD.F32.FTZ.RN.STRONG.GPU desc[UR8][R36.64], R33 ;  /* 0x00000021240079a6 */ /* 0x000fe2000c10f388 */
[----:B------:R-:W-:Y:S01]  /*7c60*/  IMAD.IADD R5, R0, 0x1, R6 ;  /* 0x0000000100057824 */ /* 0x000fe200078e0206 */
[-C--:B------:R-:W-:Y:S02]  /*7c70*/  LEA.HI.X.SX32 R17, R7, R3.reuse, 0x2, P0 ;  /* 0x0000000307117211 */ /* 0x080fe400000f16ff */
[-C--:B------:R-:W-:Y:S01]  /*7c80*/  LEA R14, P3, R6, R2.reuse, 0x2 ;  /* 0x00000002060e7211 */ /* 0x080fe200078610ff */
[----:B------:R-:W-:Y:S01]  /*7c90*/  REDG.E.ADD.F32.FTZ.RN.STRONG.GPU desc[UR8][R18.64], R34 ;  /* 0x00000022120079a6 */ /* 0x000fe2000c10f388 */
[----:B------:R-:W-:Y:S01]  /*7ca0*/  IMAD.IADD R4, R0, 0x1, R5 ;  /* 0x0000000100047824 */ /* 0x000fe200078e0205 */
[CC--:B------:R-:W-:Y:S02]  /*7cb0*/  LEA R12, P2, R5.reuse, R2.reuse, 0x2 ;  /* 0x00000002050c7211 */ /* 0x0c0fe400078410ff */
[-C--:B------:R-:W-:Y:S01]  /*7cc0*/  LEA.HI.X.SX32 R15, R6, R3.reuse, 0x2, P3 ;  /* 0x00000003060f7211 */ /* 0x080fe200018f16ff */
[----:B------:R-:W-:Y:S01]  /*7cd0*/  REDG.E.ADD.F32.FTZ.RN.STRONG.GPU desc[UR8][R16.64], R35 ;  /* 0x00000023100079a6 */ /* 0x000fe2000c10f388 */
[----:B------:R-:W-:Y:S01]  /*7ce0*/  IMAD.IADD R0, R0, 0x1, R4 ;  /* 0x0000000100007824 */ /* 0x000fe200078e0204 */
[-C--:B------:R-:W-:Y:S02]  /*7cf0*/  LEA R10, P1, R4, R2.reuse, 0x2 ;  /* 0x00000002040a7211 */ /* 0x080fe400078210ff */
[-C--:B------:R-:W-:Y:S01]  /*7d00*/  LEA.HI.X.SX32 R13, R5, R3.reuse, 0x2, P2 ;  /* 0x00000003050d7211 */ /* 0x080fe200010f16ff */
[----:B------:R-:W-:Y:S01]  /*7d10*/  REDG.E.ADD.F32.FTZ.RN.STRONG.GPU desc[UR8][R14.64], R28 ;  /* 0x0000001c0e0079a6 */ /* 0x000fe2000c10f388 */
[----:B------:R-:W-:Y:S02]  /*7d20*/  LEA R8, P0, R0, R2, 0x2 ;  /* 0x0000000200087211 */ /* 0x000fe400078010ff */
[-C--:B------:R-:W-:Y:S01]  /*7d30*/  LEA.HI.X.SX32 R11, R4, R3.reuse, 0x2, P1 ;  /* 0x00000003040b7211 */ /* 0x080fe200008f16ff */
[----:B------:R-:W-:Y:S01]  /*7d40*/  REDG.E.ADD.F32.FTZ.RN.STRONG.GPU desc[UR8][R12.64], R29 ;  /* 0x0000001d0c0079a6 */ /* 0x000fe2000c10f388 */
[----:B------:R-:W-:Y:S01]  /*7d50*/  LEA.HI.X.SX32 R9, R0, R3, 0x2, P0 ;  /* 0x0000000300097211 */ /* 0x000fe200000f16ff */
[----:B------:R-:W-:Y:S01]  /*7d60*/  IMAD.IADD R0, R182, 0x1, R181 ;  /* 0x00000001b6007824 */ /* 0x000fe200078e02b5 */
[----:B------:R-:W-:Y:S01]  /*7d70*/  PLOP3.LUT P0, PT, PT, PT, UP1, 0x80, 0x0 ;  /* 0x000000000000781c */ /* 0x000fe20003f0f018 */
[----:B------:R-:W-:Y:S01]  /*7d80*/  REDG.E.ADD.F32.FTZ.RN.STRONG.GPU desc[UR8][R10.64], R30 ;  /* 0x0000001e0a0079a6 */ /* 0x000fe2000c10f388 */
[----:B------:R-:W-:Y:S01]  /*7d90*/  ISETP.LT.AND P1, PT, RZ, UR10, PT ;  /* 0x0000000aff007c0c */ /* 0x000fe2000bf21270 */
[----:B------:R-:W-:Y:S02]  /*7da0*/  @UP3 UIADD3 UR14, UP1, UR14, -0x200, URZ ;  /* 0xfffffe000e0e3890 */ /* 0x000fe4000ff3e03f */
[----:B------:R-:W-:Y:S01]  /*7db0*/  REDG.E.ADD.F32.FTZ.RN.STRONG.GPU desc[UR8][R8.64], R31 ;  /* 0x0000001f080079a6 */ /* 0x000fe2000c10f388 */
[----:B------:R-:W-:Y:S01]  /*7dc0*/  UMOV UR10, UR15 ;  /* 0x0000000f000a7c82 */ /* 0x000fe20008000000 */
[----:B------:R-:W-:Y:S02]  /*7dd0*/  @UP3 UIADD3.X UR13, UR13, -0x1, URZ, UP1, !UPT ;  /* 0xffffffff0d0d3890 */ /* 0x000fe40008ffe43f */
[----:B------:R-:W-:Y:S04]  /*7de0*/  LDSM.16.MT88.4 R4, [R180+0x14000] ;  /* 0x01400000b404783b */ /* 0x000fe80000004200 */
[----:B------:R-:W1:Y:S04]  /*7df0*/  LDSM.16.MT88.4 R8, [R181] ;  /* 0x00000000b508783b */ /* 0x000e680000004200 */
[----:B------:R-:W2:Y:S04]  /*7e00*/  LDSM.16.MT88.4 R12, [R180+0x18000] ;  /* 0x01800000b40c783b */ /* 0x000ea80000004200 */
[----:B------:R-:W3:Y:S04]  /*7e10*/  LDSM.16.MT88.4 R16, [R0] ;  /* 0x000000000010783b */ /* 0x000ee80000004200 */
[----:B------:R-:W-:Y:S04]  /*7e20*/  LDSM.16.MT88.4 R20, [R180+0x14800] ;  /* 0x01480000b414783b */ /* 0x000fe80000004200 */
[----:B------:R-:W4:Y:S04]  /*7e30*/  LDSM.16.MT88.4 R24, [R181+0x800] ;  /* 0x00080000b518783b */ /* 0x000f280000004200 */
        /* <DEDUP_REMOVED lines=9> */
[-C--:B---3--:R-:W-:Y:S06]  /*7ed0*/  HMMA.16816.F32.BF16 R116, R4, R16.reuse, R116 ;  /* 0x000000100474723c */ /* 0x088fec0000041874 */
[C---:B------:R-:W-:Y:S06]  /*7ee0*/  HMMA.16816.F32.BF16 R120, R12.reuse, R16, R120 ;  /* 0x000000100c78723c */ /* 0x040fec0000041878 */
[-C--:B------:R-:W-:Y:S01]  /*7ef0*/  HMMA.16816.F32.BF16 R124, R12, R18.reuse, R124 ;  /* 0x000000120c7c723c */ /* 0x080fe2000004187c */
[----:B------:R-:W2:Y:S05]  /*7f00*/  LDSM.16.MT88.4 R12, [R0+0x1000] ;  /* 0x00100000000c783b */ /* 0x000eaa0000004200 */
[----:B------:R-:W-:Y:S01]  /*7f10*/  HMMA.16816.F32.BF16 R128, R4, R18, R128 ;  /* 0x000000120480723c */ /* 0x000fe20000041880 */
[----:B------:R-:W-:Y:S04]  /*7f20*/  LDSM.16.MT88.4 R4, [R180+0x15800] ;  /* 0x01580000b404783b */ /* 0x000fe80000004200 */
[----:B------:R-:W3:Y:S01]  /*7f30*/  LDSM.16.MT88.4 R16, [R181+0x1800] ;  /* 0x00180000b510783b */ /* 0x000ee20000004200 */
[-C--:B----4-:R-:W-:Y:S06]  /*7f40*/  HMMA.16816.F32.BF16 R100, R20, R24.reuse, R100 ;  /* 0x000000181464723c */ /* 0x090fec0000041864 */
[C---:B------:R-:W-:Y:S06]  /*7f50*/  HMMA.16816.F32.BF16 R104, R32.reuse, R24, R104 ;  /* 0x000000182068723c */ /* 0x040fec0000041868 */
[-C--:B------:R-:W-:Y:S06]  /*7f60*/  HMMA.16816.F32.BF16 R108, R32, R26.reuse, R108 ;  /* 0x0000001a206c723c */ /* 0x080fec000004186c */
[C---:B------:R-:W-:Y:S01]  /*7f70*/  HMMA.16816.F32.BF16 R112, R20.reuse, R26, R112 ;  /* 0x0000001a1470723c */ /* 0x040fe20000041870 */
[----:B------:R-:W4:Y:S05]  /*7f80*/  LDSM.16.MT88.4 R24, [R180+0x19800] ;  /* 0x01980000b418783b */ /* 0x000f2a0000004200 */
[-C--:B------:R-:W-:Y:S06]  /*7f90*/  HMMA.16816.F32.BF16 R116, R20, R28.reuse, R116 ;  /* 0x0000001c1474723c */ /* 0x080fec0000041874 */
[C---:B------:R-:W-:Y:S06]  /*7fa0*/  HMMA.16816.F32.BF16 R120, R32.reuse, R28, R120 ;  /* 0x0000001c2078723c */ /* 0x040fec0000041878 */
[-C--:B------:R-:W-:Y:S01]  /*7fb0*/  HMMA.16816.F32.BF16 R124, R32, R30.reuse, R124 ;  /* 0x0000001e207c723c */ /* 0x080fe2000004187c */
[----:B------:R-:W4:Y:S05]  /*7fc0*/  LDSM.16.MT88.4 R32, [R0+0x1800] ;  /* 0x001800000020783b */ /* 0x000f2a0000004200 */
[----:B------:R-:W-:Y:S01]  /*7fd0*/  HMMA.16816.F32.BF16 R128, R20, R30, R128 ;  /* 0x0000001e1480723c */ /* 0x000fe20000041880 */
[----:B------:R-:W-:Y:S04]  /*7fe0*/  LDSM.16.MT88.4 R20, [R180+0x16000] ;  /* 0x01600000b414783b */ /* 0x000fe80000004200 */
[----:B------:R-:W4:Y:S01]  /*7ff0*/  LDSM.16.MT88.4 R28, [R181+0x2000] ;  /* 0x00200000b51c783b */ /* 0x000f220000004200 */
        /* <DEDUP_REMOVED lines=22> */
[----:B------:R-:W-:Y:S04]  /*8160*/  LDSM.16.MT88.4 R4, [R180+0x17000] ;  /* 0x01700000b404783b */ /* 0x000fe80000004200 */
[----:B------:R-:W-:Y:S01]  /*8170*/  LDSM.16.MT88.4 R32, [R180+0x1b000] ;  /* 0x01b00000b420783b */ /* 0x000fe20000004200 */
[-C--:B------:R-:W-:Y:S06]  /*8180*/  HMMA.16816.F32.BF16 R100, R20, R28.reuse, R100 ;  /* 0x0000001c1464723c */ /* 0x080fec0000041864 */
[C---:B-1----:R-:W-:Y:S06]  /*8190*/  HMMA.16816.F32.BF16 R104, R36.reuse, R28, R104 ;  /* 0x0000001c2468723c */ /* 0x042fec0000041868 */
        /* <DEDUP_REMOVED lines=9> */
[----:B------:R-:W-:Y:S01]  /*8230*/  LDSM.16.MT88.4 R40, [R180+0x1b800] ;  /* 0x01b80000b428783b */ /* 0x000fe20000004200 */
[-C--:B------:R-:W-:Y:S06]  /*8240*/  HMMA.16816.F32.BF16 R100, R8, R12.reuse, R100 ;  /* 0x0000000c0864723c */ /* 0x080fec0000041864 */
[C---:B---3--:R-:W-:Y:S06]  /*8250*/  HMMA.16816.F32.BF16 R104, R16.reuse, R12, R104 ;  /* 0x0000000c1068723c */ /* 0x048fec0000041868 */
[-C--:B------:R-:W-:Y:S06]  /*8260*/  HMMA.16816.F32.BF16 R108, R16, R14.reuse, R108 ;  /* 0x0000000e106c723c */ /* 0x080fec000004186c */
[C---:B------:R-:W-:Y:S01]  /*8270*/  HMMA.16816.F32.BF16 R112, R8.reuse, R14, R112 ;  /* 0x0000000e0870723c */ /* 0x040fe20000041870 */
[----:B------:R-:W3:Y:S05]  /*8280*/  LDSM.16.MT88.4 R12, [R180+0x17800] ;  /* 0x01780000b40c783b */ /* 0x000eea0000004200 */
[-C--:B----4-:R-:W-:Y:S06]  /*8290*/  HMMA.16816.F32.BF16 R116, R8, R24.reuse, R116 ;  /* 0x000000180874723c */ /* 0x090fec0000041874 */
[C---:B------:R-:W-:Y:S06]  /*82a0*/  HMMA.16816.F32.BF16 R120, R16.reuse, R24, R120 ;  /* 0x000000181078723c */ /* 0x040fec0000041878 */
[-C--:B------:R-:W-:Y:S01]  /*82b0*/  HMMA.16816.F32.BF16 R124, R16, R26.reuse, R124 ;  /* 0x0000001a107c723c */ /* 0x080fe2000004187c */
[----:B------:R4:W3:Y:S05]  /*82c0*/  LDSM.16.MT88.4 R16, [R0+0x3800] ;  /* 0x003800000010783b */ /* 0x0008ea0000004200 */
[----:B------:R-:W-:Y:S06]  /*82d0*/  HMMA.16816.F32.BF16 R128, R8, R26, R128 ;  /* 0x0000001a0880723c */ /* 0x000fec0000041880 */
[-C--:B-1----:R-:W-:Y:S06]  /*82e0*/  HMMA.16816.F32.BF16 R100, R4, R28.reuse, R100 ;  /* 0x0000001c0464723c */ /* 0x082fec0000041864 */
[C---:B------:R-:W-:Y:S06]  /*82f0*/  HMMA.16816.F32.BF16 R104, R32.reuse, R28, R104 ;  /* 0x0000001c2068723c */ /* 0x040fec0000041868 */
[-C--:B------:R-:W-:Y:S05]  /*8300*/  HMMA.16816.F32.BF16 R108, R32, R30.reuse, R108 ;  /* 0x0000001e206c723c */ /* 0x080fea000004186c */
[C---:B----4-:R-:W-:Y:S01]  /*8310*/  VIADD R0, R181.reuse, 0xffffc000 ;  /* 0xffffc000b5007836 */ /* 0x050fe20000000000 */
[C---:B------:R-:W-:Y:S05]  /*8320*/  HMMA.16816.F32.BF16 R112, R4.reuse, R30, R112 ;  /* 0x0000001e0470723c */ /* 0x040fea0000041870 */
[----:B------:R-:W-:Y:S01]  /*8330*/  @P0 VIADD R0, R181, 0x4000 ;  /* 0x00004000b5000836 */ /* 0x000fe20000000000 */
[-C--:B--2---:R-:W-:Y:S05]  /*8340*/  HMMA.16816.F32.BF16 R116, R4, R36.reuse, R116 ;  /* 0x000000240474723c */ /* 0x084fea0000041874 */
[----:B------:R-:W-:Y:S01]  /*8350*/  IMAD.MOV.U32 R181, RZ, RZ, R0 ;  /* 0x000000ffffb57224 */ /* 0x000fe200078e0000 */
[C---:B------:R-:W-:Y:S06]  /*8360*/  HMMA.16816.F32.BF16 R120, R32.reuse, R36, R120 ;  /* 0x000000242078723c */ /* 0x040fec0000041878 */
[-C--:B------:R-:W-:Y:S06]  /*8370*/  HMMA.16816.F32.BF16 R124, R32, R38.reuse, R124 ;  /* 0x00000026207c723c */ /* 0x080fec000004187c */
[----:B------:R-:W-:Y:S06]  /*8380*/  HMMA.16816.F32.BF16 R128, R4, R38, R128 ;  /* 0x000000260480723c */ /* 0x000fec0000041880 */
[-C--:B---3--:R-:W-:Y:S06]  /*8390*/  HMMA.16816.F32.BF16 R100, R12, R20.reuse, R100 ;  /* 0x000000140c64723c */ /* 0x088fec0000041864 */
[C---:B------:R-:W-:Y:S06]  /*83a0*/  HMMA.16816.F32.BF16 R104, R40.reuse, R20, R104 ;  /* 0x000000142868723c */ /* 0x040fec0000041868 */
        /* <DEDUP_REMOVED lines=10> */
[----:B------:R-:W-:-:S03]  /*8450*/  ULDC UR7, c[0x0][0x390] ;  /* 0x0000e40000077ab9 */ /* 0x000fc60000000800 */
[----:B------:R-:W3:Y:S04]  /*8460*/  LDL R162, [R1+0x34] ;  /* 0x0000340001a27983 */ /* 0x000ee80000100800 */
[----:B------:R-:W4:Y:S04]  /*8470*/  LDL R161, [R1+0x20] ;  /* 0x0000200001a17983 */ /* 0x000f280000100800 */
        /* <DEDUP_REMOVED lines=9> */
[----:B------:R-:W4:Y:S01]  /*8510*/  LDL R150, [R1+0x24] ;  /* 0x0000240001967983 */ /* 0x000f220000100800 */
        /* <DEDUP_REMOVED lines=14> */
[----:B------:R-:W-:Y:S01]  /*8600*/  FMUL.FTZ R108, R108, UR7 ;  /* 0x000000076c6c7c20 */ /* 0x000fe20008410000 */
[----:B------:R-:W-:Y:S01]  /*8610*/  FMUL.FTZ R10, R109, UR7 ;  /* 0x000000076d0a7c20 */ /* 0x000fe20008410000 */
[----:B------:R-:W-:Y:S01]  /*8620*/  F2FP.BF16.F32.PACK_AB R15, R15, R102 ;  /* 0x000000660f0f723e */ /* 0x000fe200000010ff */
        /* <DEDUP_REMOVED lines=45> */
[----:B------:R-:W-:Y:S01]  /*8900*/  F2FP.BF16.F32.PACK_AB R90, R91, R90 ;  /* 0x0000005a5b5a723e */ /* 0x000fe200000010ff */
[----:B------:R-:W-:Y:S01]  /*8910*/  UISETP.NE.AND UP0, UPT, UR24, -0x1, UPT ;  /* 0xffffffff1800788c */ /* 0x000fe2000bf05270 */
[----:B------:R-:W-:Y:S02]  /*8920*/  F2FP.BF16.F32.PACK_AB R92, R93, R92 ;  /* 0x0000005c5d5c723e */ /* 0x000fe400000010ff */
[----:B------:R-:W-:-:S03]  /*8930*/  F2FP.BF16.F32.PACK_AB R94, R95, R94 ;  /* 0x0000005e5f5e723e */ /* 0x000fc600000010ff */
[----:B------:R-:W-:-:S05]  /*8940*/  PLOP3.LUT P0, PT, PT, PT, UP0, 0x80, 0x0 ;  /* 0x000000000000781c */ /* 0x000fca0003f0f008 */
[----:B------:R-:W-:Y:S01]  /*8950*/  @UP0 UIADD3 UR7, UR16, UR24, URZ ;  /* 0x0000001810070290 */ /* 0x000fe2000fffe03f */
[----:B------:R-:W-:-:S03]  /*8960*/  @UP0 ULDC.64 UR10, c[0x0][0x450] ;  /* 0x00011400000a0ab9 */ /* 0x000fc60000000a00 */
[----:B------:R-:W-:Y:S02]  /*8970*/  @UP0 UIMAD.WIDE.U32 UR12, UR7, UR10, URZ ;  /* 0x0000000a070c02a5 */ /* 0x000fe4000f8e003f */
[----:B------:R-:W-:Y:S02]  /*8980*/  @UP0 UIMAD UR7, UR7, UR11, URZ ;  /* 0x0000000b070702a4 */ /* 0x000fe4000f8e023f */
[----:B------:R-:W-:Y:S02]  /*8990*/  USHF.L.U32 UR18, UR23, 0x7, URZ ;  /* 0x0000000717127899 */ /* 0x000fe4000800063f */
[----:B------:R-:W-:Y:S01]  /*89a0*/  @UP0 UIADD3 UR21, UR13, UR7, URZ ;  /* 0x000000070d150290 */ /* 0x000fe2000fffe03f */
[----:B------:R-:W-:Y:S01]  /*89b0*/  @UP0 UMOV UR20, UR12 ;  /* 0x0000000c00140c82 */ /* 0x000fe20008000000 */
[----:B--2---:R-:W-:Y:S04]  /*89c0*/  STS [R160], R16 ;  /* 0x00000010a0007388 */ /* 0x004fe80000000800 */
[----:B------:R-:W-:Y:S04]  /*89d0*/  STS [R160+0x400], R15 ;  /* 0x0004000fa0007388 */ /* 0x000fe80000000800 */
[----:B---3--:R-:W-:Y:S04]  /*89e0*/  STS [R162], R12 ;  /* 0x0000000ca2007388 */ /* 0x008fe80000000800 */
[----:B----4-:R-:W-:Y:S04]  /*89f0*/  STS [R161], R11 ;  /* 0x0000000ba1007388 */ /* 0x010fe80000000800 */
[----:B------:R-:W-:Y:S04]  /*8a00*/  STS [R160+0x2000], R14 ;  /* 0x0020000ea0007388 */ /* 0x000fe80000000800 */
[----:B------:R-:W-:Y:S04]  /*8a10*/  STS [R160+0x2400], R13 ;  /* 0x0024000da0007388 */ /* 0x000fe80000000800 */
[----:B------:R-:W-:Y:S04]  /*8a20*/  STS [R159], R10 ;  /* 0x0000000a9f007388 */ /* 0x000fe80000000800 */
[----:B------:R-:W-:Y:S04]  /*8a30*/  STS [R158], R9 ;  /* 0x000000099e007388 */ /* 0x000fe80000000800 */
[----:B------:R-:W-:Y:S04]  /*8a40*/  STS [R157], R8 ;  /* 0x000000089d007388 */ /* 0x000fe80000000800 */
[----:B------:R-:W-:Y:S04]  /*8a50*/  STS [R156], R7 ;  /* 0x000000079c007388 */ /* 0x000fe80000000800 */
[----:B------:R-:W-:Y:S04]  /*8a60*/  STS [R155], R4 ;  /* 0x000000049b007388 */ /* 0x000fe80000000800 */
[----:B------:R1:W-:Y:S04]  /*8a70*/  STS [R154], R3 ;  /* 0x000000039a007388 */ /* 0x0003e80000000800 */
[----:B------:R-:W-:Y:S04]  /*8a80*/  STS [R153], R6 ;  /* 0x0000000699007388 */ /* 0x000fe80000000800 */
[----:B------:R-:W-:Y:S04]  /*8a90*/  STS [R152], R5 ;  /* 0x0000000598007388 */ /* 0x000fe80000000800 */
[----:B------:R-:W-:Y:S04]  /*8aa0*/  STS [R151], R2 ;  /* 0x0000000297007388 */ /* 0x000fe80000000800 */
[----:B------:R2:W-:Y:S04]  /*8ab0*/  STS [R150], R0 ;  /* 0x0000000096007388 */ /* 0x0005e80000000800 */
[----:B------:R3:W-:Y:S04]  /*8ac0*/  STS [R160+0x4000], R68 ;  /* 0x00400044a0007388 */ /* 0x0007e80000000800 */
[----:B------:R3:W-:Y:S04]  /*8ad0*/  STS [R160+0x4400], R70 ;  /* 0x00440046a0007388 */ /* 0x0007e80000000800 */
[----:B------:R3:W-:Y:S01]  /*8ae0*/  STS [R162+0x4000], R80 ;  /* 0x00400050a2007388 */ /* 0x0007e20000000800 */
[----:B-1----:R-:W2:Y:S03]  /*8af0*/  S2R R3, SR_TID.X ;  /* 0x0000000000037919 */ /* 0x002ea60000002100 */
        /* <DEDUP_REMOVED lines=13> */
[----:B--2---:R-:W-:Y:S01]  /*8bd0*/  SHF.R.S32.HI R0, RZ, 0x1f, R3 ;  /* 0x0000001fff007819 */ /* 0x004fe20000011403 */
[----:B------:R-:W-:Y:S06]  /*8be0*/  @P0 BRA `(.L_x_398) ;  /* 0x0000000000340947 */ /* 0x000fec0003800000 */
[----:B------:R-:W-:Y:S01]  /*8bf0*/  USHF.R.S32.HI UR7, URZ, 0x1f, UR16 ;  /* 0x0000001f3f077899 */ /* 0x000fe20008011410 */
[----:B------:R-:W-:Y:S01]  /*8c00*/  ULDC.64 UR10, c[0x0][0x450] ;  /* 0x00011400000a7ab9 */ /* 0x000fe20000000a00 */
[----:B------:R-:W-:Y:S02]  /*8c10*/  USHF.R.S32.HI UR17, URZ, 0x1f, UR43 ;  /* 0x0000001f3f117899 */ /* 0x000fe4000801142b */
[----:B------:R-:W-:Y:S02]  /*8c20*/  UIMAD UR7, UR7, UR10, URZ ;  /* 0x0000000a070772a4 */ /* 0x000fe4000f8e023f */
[----:B------:R-:W-:Y:S02]  /*8c30*/  UIMAD.WIDE.U32 UR12, UR16, UR10, URZ ;  /* 0x0000000a100c72a5 */ /* 0x000fe4000f8e003f */
[----:B------:R-:W-:Y:S01]  /*8c40*/  UIMAD UR7, UR16, UR11, UR7 ;  /* 0x0000000b100772a4 */ /* 0x000fe2000f8e0207 */
[----:B------:R-:W-:-:S03]  /*8c50*/  ULDC.64 UR14, c[0x0][0x438] ;  /* 0x00010e00000e7ab9 */ /* 0x000fc60000000a00 */
[----:B------:R-:W-:Y:S02]  /*8c60*/  UIADD3 UR13, UR13, UR7, URZ ;  /* 0x000000070d0d7290 */ /* 0x000fe4000fffe03f */
[----:B------:R-:W-:Y:S02]  /*8c70*/  UIMAD UR7, UR17, UR14, URZ ;  /* 0x0000000e110772a4 */ /* 0x000fe4000f8e023f */
[----:B------:R-:W-:Y:S02]  /*8c80*/  UIMAD.WIDE.U32 UR12, UR43, UR14, UR12 ;  /* 0x0000000e2b0c72a5 */ /* 0x000fe4000f8e000c */
[----:B------:R-:W-:-:S04]  /*8c90*/  UIMAD UR7, UR43, UR15, UR7 ;  /* 0x0000000f2b0772a4 */ /* 0x000fc8000f8e0207 */
[----:B------:R-:W-:Y:S01]  /*8ca0*/  UIADD3 UR21, UR13, UR7, URZ ;  /* 0x000000070d157290 */ /* 0x000fe2000fffe03f */
[----:B------:R-:W-:-:S11]  /*8cb0*/  UMOV UR20, UR12 ;  /* 0x0000000c00147c82 */ /* 0x000fd60008000000 */
.L_x_398:
[----:B------:R-:W-:Y:S01]  /*8cc0*/  @UP0 UIADD3 UR7, UR16, UR24, URZ ;  /* 0x0000001810070290 */ /* 0x000fe2000fffe03f */
[----:B------:R-:W-:Y:S01]  /*8cd0*/  LEA.HI R0, R0, R3, RZ, 0x3 ;  /* 0x0000000300007211 */ /* 0x000fe200078f18ff */
[----:B------:R-:W-:Y:S02]  /*8ce0*/  @UP0 ULDC.64 UR12, c[0x0][0x458] ;  /* 0x00011600000c0ab9 */ /* 0x000fe40000000a00 */
[----:B------:R-:W-:Y:S01]  /*8cf0*/  @UP0 UIMAD.WIDE.U32 UR14, UR7, UR12, URZ ;  /* 0x0000000c070e02a5 */ /* 0x000fe2000f8e003f */
[----:B------:R-:W-:Y:S01]  /*8d00*/  LOP3.LUT R2, R0, 0xfffffff8, RZ, 0xc0, !PT ;  /* 0xfffffff800027812 */ /* 0x000fe200078ec0ff */
[----:B------:R-:W-:-:S04]  /*8d10*/  @UP0 UIMAD UR7, UR7, UR13, URZ ;  /* 0x0000000d070702a4 */ /* 0x000fc8000f8e023f */
[----:B------:R-:W-:Y:S01]  /*8d20*/  @UP0 UIADD3 UR19, UR15, UR7, URZ ;  /* 0x000000070f130290 */ /* 0x000fe2000fffe03f */
[----:B------:R-:W-:Y:S01]  /*8d30*/  IMAD.IADD R2, R3, 0x1, -R2 ;  /* 0x0000000103027824 */ /* 0x000fe200078e0a02 */
[----:B------:R-:W-:Y:S01]  /*8d40*/  @UP0 UMOV UR17, UR14 ;  /* 0x0000000e00110c82 */ /* 0x000fe20008000000 */
[----:B------:R-:W-:Y:S09]  /*8d50*/  @P0 BRA `(.L_x_399) ;  /* 0x0000000000340947 */ /* 0x000ff20003800000 */
[----:B------:R-:W-:Y:S01]  /*8d60*/  USHF.R.S32.HI UR7, URZ, 0x1f, UR16 ;  /* 0x0000001f3f077899 */ /* 0x000fe20008011410 */
[----:B------:R-:W-:Y:S01]  /*8d70*/  ULDC.64 UR12, c[0x0][0x458] ;  /* 0x00011600000c7ab9 */ /* 0x000fe20000000a00 */
[----:B------:R-:W-:Y:S02]  /*8d80*/  USHF.R.S32.HI UR19, URZ, 0x1f, UR43 ;  /* 0x0000001f3f137899 */ /* 0x000fe4000801142b */
[----:B------:R-:W-:Y:S02]  /*8d90*/  UIMAD UR7, UR7, UR12, URZ ;  /* 0x0000000c070772a4 */ /* 0x000fe4000f8e023f */
[----:B------:R-:W-:Y:S02]  /*8da0*/  UIMAD.WIDE.U32 UR14, UR16, UR12, URZ ;  /* 0x0000000c100e72a5 */ /* 0x000fe4000f8e003f */
[----:B------:R-:W-:-:S03]  /*8db0*/  UIMAD UR7, UR16, UR13, UR7 ;  /* 0x0000000d100772a4 */ /* 0x000fc6000f8e0207 */
[----:B------:R-:W-:Y:S01]  /*8dc0*/  ULDC.64 UR16, c[0x0][0x440] ;  /* 0x0001100000107ab9 */ /* 0x000fe20000000a00 */
[----:B------:R-:W-:Y:S02]  /*8dd0*/  UIADD3 UR15, UR15, UR7, URZ ;  /* 0x000000070f0f7290 */ /* 0x000fe4000fffe03f */
[----:B------:R-:W-:Y:S02]  /*8de0*/  UIMAD UR7, UR19, UR16, URZ ;  /* 0x00000010130772a4 */ /* 0x000fe4000f8e023f */
[----:B------:R-:W-:Y:S02]  /*8df0*/  UIMAD.WIDE.U32 UR14, UR43, UR16, UR14 ;  /* 0x000000102b0e72a5 */ /* 0x000fe4000f8e000e */
[----:B------:R-:W-:-:S04]  /*8e00*/  UIMAD UR7, UR43, UR17, UR7 ;  /* 0x000000112b0772a4 */ /* 0x000fc8000f8e0207 */
[----:B------:R-:W-:Y:S01]  /*8e10*/  UIADD3 UR19, UR15, UR7, URZ ;  /* 0x000000070f137290 */ /* 0x000fe2000fffe03f */
[----:B------:R-:W-:-:S11]  /*8e20*/  UMOV UR17, UR14 ;  /* 0x0000000e00117c82 */ /* 0x000fd60008000000 */
.L_x_399:
[----:B------:R-:W-:Y:S01]  /*8e30*/  BAR.SYNC.DEFER_BLOCKING 0x0 ;  /* 0x0000000000007b1d */ /* 0x000fe20000010000 */
[----:B------:R-:W-:Y:S01]  /*8e40*/  IMAD.SHL.U32 R8, R2, 0x8, RZ ;  /* 0x0000000802087824 */ /* 0x000fe200078e00ff */
[----:B------:R-:W-:Y:S01]  /*8e50*/  USHF.R.S32.HI UR7, URZ, 0x1f, UR18 ;  /* 0x0000001f3f077899 */ /* 0x000fe20008011412 */
[----:B------:R-:W-:Y:S01]  /*8e60*/  SHF.R.S32.HI R0, RZ, 0x3, R0 ;  /* 0x00000003ff007819 */ /* 0x000fe20000011400 */
[----:B------:R-:W-:Y:S01]  /*8e70*/  IMAD.U32 R2, RZ, RZ, UR10 ;  /* 0x0000000aff027e24 */ /* 0x000fe2000f8e00ff */
[----:B------:R-:W-:Y:S01]  /*8e80*/  UIMAD UR6, UR23, -0x80, UR6 ;  /* 0xffffff80170678a4 */ /* 0x000fe2000f8e0206 */
[--C-:B------:R-:W-:Y:S01]  /*8e90*/  SHF.R.S32.HI R9, RZ, 0x1f, R8.reuse ;  /* 0x0000001fff097819 */ /* 0x100fe20000011408 */
[----:B------:R-:W-:Y:S01]  /*8ea0*/  UIMAD UR14, UR7, UR10, URZ ;  /* 0x0000000a070e72a4 */ /* 0x000fe2000f8e023f */
[C---:B------:R-:W-:Y:S01]  /*8eb0*/  VIADD R4, R0.reuse, 0x20 ;  /* 0x0000002000047836 */ /* 0x040fe20000000000 */
[----:B------:R-:W-:Y:S01]  /*8ec0*/  USHF.R.S32.HI UR16, URZ, 0x1f, UR56 ;  /* 0x0000001f3f107899 */ /* 0x000fe20008011438 */
[----:B------:R-:W-:Y:S01]  /*8ed0*/  VIADD R5, R0, 0x40 ;  /* 0x0000004000057836 */ /* 0x000fe20000000000 */
[----:B------:R-:W-:Y:S01]  /*8ee0*/  UIMAD UR14, UR18, UR11, UR14 ;  /* 0x0000000b120e72a4 */ /* 0x000fe2000f8e020e */
[----:B------:R-:W-:Y:S01]  /*8ef0*/  IMAD.WIDE.U32 R2, R2, UR18, R8 ;  /* 0x0000001202027c25 */ /* 0x000fe2000f8e0008 */
[----:B------:R-:W-:Y:S01]  /*8f00*/  ISETP.GE.AND P3, PT, R4, UR6, PT ;  /* 0x0000000604007c0c */ /* 0x000fe2000bf66270 */
[----:B------:R-:W-:Y:S01]  /*8f10*/  BSSY B0, `(.L_x_400) ;  /* 0x000001f000007945 */ /* 0x000fe20003800000 */
[----:B------:R-:W-:-:S02]  /*8f20*/  ISETP.GE.AND P4, PT, R0, UR6, PT ;  /* 0x0000000600007c0c */ /* 0x000fc4000bf86270 */
[----:B------:R-:W-:Y:S01]  /*8f30*/  MOV R4, UR14 ;  /* 0x0000000e00047c02 */ /* 0x000fe20008000f00 */
[----:B------:R-:W-:Y:S01]  /*8f40*/  ULDC.64 UR14, c[0x0][0x468] ;  /* 0x00011a00000e7ab9 */ /* 0x000fe20000000a00 */
[----:B------:R-:W-:Y:S01]  /*8f50*/  IADD3 R2, P0, R2, UR20, RZ ;  /* 0x0000001402027c10 */ /* 0x000fe2000ff1e0ff */
[----:B------:R-:W-:Y:S01]  /*8f60*/  UIMAD UR16, UR16, UR14, URZ ;  /* 0x0000000e101072a4 */ /* 0x000fe2000f8e023f */
[----:B------:R-:W-:Y:S01]  /*8f70*/  ISETP.GE.AND P2, PT, R5, UR6, PT ;  /* 0x0000000605007c0c */ /* 0x000fe2000bf46270 */
[----:B------:R-:W-:Y:S01]  /*8f80*/  VIADD R5, R0, 0x60 ;  /* 0x0000006000057836 */ /* 0x000fe20000000000 */
[----:B------:R-:W-:Y:S01]  /*8f90*/  IADD3.X R3, R3, UR21, R4, P0, !PT ;  /* 0x0000001503037c10 */ /* 0x000fe200087fe404 */
[----:B------:R1:W2:Y:S01]  /*8fa0*/  LDS.128 R16, [R147+0xd000] ;  /* 0x00d0000093107984 */ /* 0x0002a20000000c00 */
[----:B------:R-:W-:Y:S01]  /*8fb0*/  IMAD.U32 R4, RZ, RZ, UR14 ;  /* 0x0000000eff047e24 */ /* 0x000fe2000f8e00ff */
[----:B------:R-:W-:Y:S01]  /*8fc0*/  UIMAD UR15, UR56, UR15, UR16 ;  /* 0x0000000f380f72a4 */ /* 0x000fe2000f8e0210 */
[----:B------:R-:W-:Y:S01]  /*8fd0*/  ISETP.GE.AND P1, PT, R5, UR6, PT ;  /* 0x0000000605007c0c */ /* 0x000fe2000bf26270 */
[----:B------:R1:W4:Y:S01]  /*8fe0*/  LDS.128 R20, [R147+0x11000] ;  /* 0x0110000093147984 */ /* 0x0003220000000c00 */
[----:B------:R-:W-:Y:S01]  /*8ff0*/  IMAD.WIDE.U32 R2, R4, UR56, R2 ;  /* 0x0000003804027c25 */ /* 0x000fe2000f8e0002 */
[----:B------:R-:W-:-:S02]  /*9000*/  SHF.R.S32.HI R11, RZ, 0x1f, R0 ;  /* 0x0000001fff0b7819 */ /* 0x000fc40000011400 */
[----:B------:R1:W1:Y:S02]  /*9010*/  LDS.128 R24, [R147+0x12000] ;  /* 0x0120000093187984 */ /* 0x0002640000000c00 */
[----:B------:R-:W-:Y:S02]  /*9020*/  IADD3 R10, R3, UR15, RZ ;  /* 0x0000000f030a7c10 */ /* 0x000fe4000fffe0ff */
[----:B------:R1:W1:Y:S01]  /*9030*/  LDS.128 R28, [R147+0x13000] ;  /* 0x01300000931c7984 */ /* 0x0002620000000c00 */
[----:B------:R-:W-:Y:S05]  /*9040*/  @P4 BRA `(.L_x_401) ;  /* 0x00000000002c4947 */ /* 0x000fea0003800000 */
[----:B------:R-:W3:Y:S01]  /*9050*/  LDS.128 R12, [R147+0xc000] ;  /* 0x00c00000930c7984 */ /* 0x000ee20000000c00 */
[----:B------:R-:W-:Y:S01]  /*9060*/  MOV R4, R2 ;  /* 0x0000000200047202 */ /* 0x000fe20000000f00 */
[----:B------:R-:W-:Y:S01]  /*9070*/  IMAD R6, R11, UR10, RZ ;  /* 0x0000000a0b067c24 */ /* 0x000fe2000f8e02ff */
[----:B------:R-:W-:Y:S01]  /*9080*/  MOV R5, R10 ;  /* 0x0000000a00057202 */ /* 0x000fe20000000f00 */
[----:B------:R-:W-:Y:S02]  /*9090*/  ULDC.64 UR14, c[0x0][0x3f0] ;  /* 0x0000fc00000e7ab9 */ /* 0x000fe40000000a00 */
[C---:B------:R-:W-:Y:S02]  /*90a0*/  IMAD R6, R0.reuse, UR11, R6 ;  /* 0x0000000b00067c24 */ /* 0x040fe4000f8e0206 */
[----:B------:R-:W-:-:S05]  /*90b0*/  IMAD.WIDE.U32 R4, R0, UR10, R4 ;  /* 0x0000000a00047c25 */ /* 0x000fca000f8e0004 */
[----:B------:R-:W-:Y:S02]  /*90c0*/  IADD3 R5, R5, R6, RZ ;  /* 0x0000000605057210 */ /* 0x000fe40007ffe0ff */
[----:B------:R-:W-:-:S04]  /*90d0*/  LEA R6, P0, R4, UR14, 0x1 ;  /* 0x0000000e04067c11 */ /* 0x000fc8000f8008ff */
[----:B------:R-:W-:-:S05]  /*90e0*/  LEA.HI.X R7, R4, UR15, R5, 0x1, P0 ;  /* 0x0000000f04077c11 */ /* 0x000fca00080f0c05 */
[----:B---3--:R3:W-:Y:S04]  /*90f0*/  STG.E.128 desc[UR8][R6.64], R12 ;  /* 0x0000000c06007986 */ /* 0x0087e8000c101d08 */
.L_x_401:
[----:B------:R-:W-:Y:S05]  /*9100*/  BSYNC B0 ;  /* 0x0000000000007941 */ /* 0x000fea0003800000 */
.L_x_400:
[----:B------:R-:W-:Y:S04]  /*9110*/  BSSY B0, `(.L_x_402) ;  /* 0x000000e000007945 */ /* 0x000fe80003800000 */
[----:B------:R-:W-:Y:S05]  /*9120*/  @P3 BRA `(.L_x_403) ;  /* 0x0000000000303947 */ /* 0x000fea0003800000 */
[----:B---3--:R-:W-:Y:S01]  /*9130*/  IADD3 R6, P0, R0, 0x20, RZ ;  /* 0x0000002000067810 */ /* 0x008fe20007f1e0ff */
[----:B------:R-:W-:Y:S01]  /*9140*/  ULDC.64 UR14, c[0x0][0x3f0] ;  /* 0x0000fc00000e7ab9 */ /* 0x000fe20000000a00 */
[----:B------:R-:W-:-:S03]  /*9150*/  MOV R5, R10 ;  /* 0x0000000a00057202 */ /* 0x000fc60000000f00 */
[----:B------:R-:W-:-:S04]  /*9160*/  IMAD.X R4, RZ, RZ, R11, P0 ;  /* 0x000000ffff047224 */ /* 0x000fc800000e060b */
[----:B------:R-:W-:Y:S02]  /*9170*/  IMAD R7, R4, UR10, RZ ;  /* 0x0000000a04077c24 */ /* 0x000fe4000f8e02ff */
[----:B------:R-:W-:Y:S02]  /*9180*/  IMAD.MOV.U32 R4, RZ, RZ, R2 ;  /* 0x000000ffff047224 */ /* 0x000fe400078e0002 */
[C---:B------:R-:W-:Y:S02]  /*9190*/  IMAD R7, R6.reuse, UR11, R7 ;  /* 0x0000000b06077c24 */ /* 0x040fe4000f8e0207 */
[----:B------:R-:W-:-:S03]  /*91a0*/  IMAD.WIDE.U32 R4, R6, UR10, R4 ;  /* 0x0000000a06047c25 */ /* 0x000fc6000f8e0004 */
[----:B------:R-:W-:Y:S02]  /*91b0*/  LEA R6, P0, R4, UR14, 0x1 ;  /* 0x0000000e04067c11 */ /* 0x000fe4000f8008ff */
[----:B------:R-:W-:-:S04]  /*91c0*/  IADD3 R7, R5, R7, RZ ;  /* 0x0000000705077210 */ /* 0x000fc80007ffe0ff */
[----:B------:R-:W-:-:S05]  /*91d0*/  LEA.HI.X R7, R4, UR15, R7, 0x1, P0 ;  /* 0x0000000f04077c11 */ /* 0x000fca00080f0c07 */
[----:B--2---:R2:W-:Y:S02]  /*91e0*/  STG.E.128 desc[UR8][R6.64], R16 ;  /* 0x0000001006007986 */ /* 0x0045e4000c101d08 */
.L_x_403:
[----:B------:R-:W-:Y:S05]  /*91f0*/  BSYNC B0 ;  /* 0x0000000000007941 */ /* 0x000fea0003800000 */
.L_x_402:
[----:B---3--:R3:W1:Y:S01]  /*9200*/  LDS.128 R12, [R147+0xe000] ;  /* 0x00e00000930c7984 */ /* 0x0086620000000c00 */
[----:B------:R-:W-:Y:S04]  /*9210*/  BSSY B0, `(.L_x_404) ;  /* 0x000000e000007945 */ /* 0x000fe80003800000 */
[----:B------:R-:W-:Y:S05]  /*9220*/  @P2 BRA `(.L_x_405) ;  /* 0x0000000000302947 */ /* 0x000fea0003800000 */
[----:B--2---:R-:W-:Y:S01]  /*9230*/  IADD3 R6, P0, R0, 0x40, RZ ;  /* 0x0000004000067810 */ /* 0x004fe20007f1e0ff */
        /* <DEDUP_REMOVED lines=10> */
[----:B-1----:R1:W-:Y:S02]  /*92e0*/  STG.E.128 desc[UR8][R6.64], R12 ;  /* 0x0000000c06007986 */ /* 0x0023e4000c101d08 */
.L_x_405:
[----:B------:R-:W-:Y:S05]  /*92f0*/  BSYNC B0 ;  /* 0x0000000000007941 */ /* 0x000fea0003800000 */
.L_x_404:
[----:B-1----:R1:W1:Y:S01]  /*9300*/  LDS.128 R12, [R147+0xf000] ;  /* 0x00f00000930c7984 */ /* 0x0022620000000c00 */
[----:B------:R-:W-:Y:S04]  /*9310*/  BSSY B0, `(.L_x_406) ;  /* 0x000000d000007945 */ /* 0x000fe80003800000 */
[----:B------:R-:W-:Y:S05]  /*9320*/  @P1 BRA `(.L_x_407) ;  /* 0x00000000002c1947 */ /* 0x000fea0003800000 */
[----:B--2---:R-:W-:Y:S01]  /*9330*/  IADD3 R6, P0, R0, 0x60, RZ ;  /* 0x0000006000067810 */ /* 0x004fe20007f1e0ff */
[----:B------:R-:W-:-:S03]  /*9340*/  ULDC.64 UR14, c[0x0][0x3f0] ;  /* 0x0000fc00000e7ab9 */ /* 0x000fc60000000a00 */
[----:B------:R-:W-:-:S05]  /*9350*/  IADD3.X R3, RZ, R11, RZ, P0, !PT ;  /* 0x0000000bff037210 */ /* 0x000fca00007fe4ff */
[----:B------:R-:W-:Y:S01]  /*9360*/  IMAD R7, R3, UR10, RZ ;  /* 0x0000000a03077c24 */ /* 0x000fe2000f8e02ff */
[----:B------:R-:W-:-:S03]  /*9370*/  MOV R3, R10 ;  /* 0x0000000a00037202 */ /* 0x000fc60000000f00 */
[----:B------:R-:W-:-:S04]  /*9380*/  IMAD.WIDE.U32 R4, R6, UR10, R2 ;  /* 0x0000000a06047c25 */ /* 0x000fc8000f8e0002 */
[----:B------:R-:W-:Y:S01]  /*9390*/  IMAD R3, R6, UR11, R7 ;  /* 0x0000000b06037c24 */ /* 0x000fe2000f8e0207 */
[----:B------:R-:W-:-:S04]  /*93a0*/  LEA R2, P0, R4, UR14, 0x1 ;  /* 0x0000000e04027c11 */ /* 0x000fc8000f8008ff */
[----:B------:R-:W-:-:S04]  /*93b0*/  IADD3 R3, R5, R3, RZ ;  /* 0x0000000305037210 */ /* 0x000fc80007ffe0ff */
[----:B------:R-:W-:-:S05]  /*93c0*/  LEA.HI.X R3, R4, UR15, R3, 0x1, P0 ;  /* 0x0000000f04037c11 */ /* 0x000fca00080f0c03 */
[----:B-1----:R1:W-:Y:S02]  /*93d0*/  STG.E.128 desc[UR8][R2.64], R12 ;  /* 0x0000000c02007986 */ /* 0x0023e4000c101d08 */
.L_x_407:
[----:B------:R-:W-:Y:S05]  /*93e0*/  BSYNC B0 ;  /* 0x0000000000007941 */ /* 0x000fea0003800000 */
.L_x_406:
[----:B-1----:R1:W1:Y:S01]  /*93f0*/  LDS.128 R12, [R147+0x10000] ;  /* 0x01000000930c7984 */ /* 0x0022620000000c00 */
[----:B------:R-:W-:Y:S01]  /*9400*/  UIMAD UR6, UR7, UR12, URZ ;  /* 0x0000000c070672a4 */ /* 0x000fe2000f8e023f */
[----:B------:R-:W-:Y:S01]  /*9410*/  IMAD.U32 R2, RZ, RZ, UR12 ;  /* 0x0000000cff027e24 */ /* 0x000fe2000f8e00ff */
[----:B------:R-:W-:Y:S01]  /*9420*/  USHF.R.S32.HI UR10, URZ, 0x1f, UR56 ;  /* 0x0000001f3f0a7899 */ /* 0x000fe20008011438 */
[----:B------:R-:W-:Y:S01]  /*9430*/  BSSY B0, `(.L_x_408) ;  /* 0x0000017000007945 */ /* 0x000fe20003800000 */
[----:B------:R-:W-:Y:S01]  /*9440*/  UIMAD UR6, UR18, UR13, UR6 ;  /* 0x0000000d120672a4 */ /* 0x000fe2000f8e0206 */
[----:B------:R-:W-:-:S05]  /*9450*/  IMAD.WIDE.U32 R2, R2, UR18, R8 ;  /* 0x0000001202027c25 */ /* 0x000fca000f8e0008 */
[----:B------:R-:W-:Y:S01]  /*9460*/  IMAD.U32 R4, RZ, RZ, UR6 ;  /* 0x00000006ff047e24 */ /* 0x000fe2000f8e00ff */
[----:B------:R-:W-:Y:S01]  /*9470*/  IADD3 R2, P0, R2, UR17, RZ ;  /* 0x0000001102027c10 */ /* 0x000fe2000ff1e0ff */
[----:B------:R-:W-:Y:S02]  /*9480*/  ULDC.64 UR6, c[0x0][0x470] ;  /* 0x00011c0000067ab9 */ /* 0x000fe40000000a00 */
[----:B------:R-:W-:Y:S01]  /*9490*/  UIMAD UR10, UR10, UR6, URZ ;  /* 0x000000060a0a72a4 */ /* 0x000fe2000f8e023f */
[----:B------:R-:W-:Y:S02]  /*94a0*/  IADD3.X R3, R3, UR19, R4, P0, !PT ;  /* 0x0000001303037c10 */ /* 0x000fe400087fe404 */
[----:B------:R-:W-:Y:S01]  /*94b0*/  MOV R4, UR6 ;  /* 0x0000000600047c02 */ /* 0x000fe20008000f00 */
[----:B------:R-:W-:-:S04]  /*94c0*/  UIMAD UR7, UR56, UR7, UR10 ;  /* 0x00000007380772a4 */ /* 0x000fc8000f8e020a */
[----:B------:R-:W-:-:S05]  /*94d0*/  IMAD.WIDE.U32 R2, R4, UR56, R2 ;  /* 0x0000003804027c25 */ /* 0x000fca000f8e0002 */
[----:B------:R-:W-:Y:S01]  /*94e0*/  IADD3 R8, R3, UR7, RZ ;  /* 0x0000000703087c10 */ /* 0x000fe2000fffe0ff */
[----:B------:R-:W-:Y:S06]  /*94f0*/  @P4 BRA `(.L_x_409) ;  /* 0x0000000000284947 */ /* 0x000fec0003800000 */
[----:B------:R-:W-:Y:S01]  /*9500*/  MOV R4, R2 ;  /* 0x0000000200047202 */ /* 0x000fe20000000f00 */
[----:B--2---:R-:W-:Y:S01]  /*9510*/  IMAD R6, R11, UR12, RZ ;  /* 0x0000000c0b067c24 */ /* 0x004fe2000f8e02ff */
[----:B------:R-:W-:Y:S01]  /*9520*/  MOV R5, R8 ;  /* 0x0000000800057202 */ /* 0x000fe20000000f00 */
[----:B------:R-:W-:Y:S02]  /*9530*/  ULDC.64 UR6, c[0x0][0x3f8] ;  /* 0x0000fe0000067ab9 */ /* 0x000fe40000000a00 */
[C---:B------:R-:W-:Y:S02]  /*9540*/  IMAD R6, R0.reuse, UR13, R6 ;  /* 0x0000000d00067c24 */ /* 0x040fe4000f8e0206 */
[----:B------:R-:W-:-:S05]  /*9550*/  IMAD.WIDE.U32 R4, R0, UR12, R4 ;  /* 0x0000000c00047c25 */ /* 0x000fca000f8e0004 */
[----:B------:R-:W-:Y:S02]  /*9560*/  IADD3 R5, R5, R6, RZ ;  /* 0x0000000605057210 */ /* 0x000fe40007ffe0ff */
[----:B------:R-:W-:-:S04]  /*9570*/  LEA R6, P0, R4, UR6, 0x1 ;  /* 0x0000000604067c11 */ /* 0x000fc8000f8008ff */
[----:B------:R-:W-:-:S05]  /*9580*/  LEA.HI.X R7, R4, UR7, R5, 0x1, P0 ;  /* 0x0000000704077c11 */ /* 0x000fca00080f0c05 */
[----:B-1----:R1:W-:Y:S04]  /*9590*/  STG.E.128 desc[UR8][R6.64], R12 ;  /* 0x0000000c06007986 */ /* 0x0023e8000c101d08 */
.L_x_409:
[----:B------:R-:W-:Y:S05]  /*95a0*/  BSYNC B0 ;  /* 0x0000000000007941 */ /* 0x000fea0003800000 */
.L_x_408:
[----:B------:R-:W-:Y:S04]  /*95b0*/  BSSY B0, `(.L_x_410) ;  /* 0x000000e000007945 */ /* 0x000fe80003800000 */
[----:B------:R-:W-:Y:S05]  /*95c0*/  @P3 BRA `(.L_x_411) ;  /* 0x0000000000303947 */ /* 0x000fea0003800000 */
[----:B-12---:R-:W-:Y:S01]  /*95d0*/  IADD3 R6, P0, R0, 0x20, RZ ;  /* 0x0000002000067810 */ /* 0x006fe20007f1e0ff */
        /* <DEDUP_REMOVED lines=10> */
[----:B----4-:R1:W-:Y:S02]  /*9680*/  STG.E.128 desc[UR8][R6.64], R20 ;  /* 0x0000001406007986 */ /* 0x0103e4000c101d08 */
.L_x_411:
[----:B------:R-:W-:Y:S05]  /*9690*/  BSYNC B0 ;  /* 0x0000000000007941 */ /* 0x000fea0003800000 */
.L_x_410:
        /* <DEDUP_REMOVED lines=13> */
[----:B------:R1:W-:Y:S02]  /*9770*/  STG.E.128 desc[UR8][R6.64], R24 ;  /* 0x0000001806007986 */ /* 0x0003e4000c101d08 */
.L_x_413:
[----:B------:R-:W-:Y:S05]  /*9780*/  BSYNC B0 ;  /* 0x0000000000007941 */ /* 0x000fea0003800000 */
.L_x_412:
[----:B------:R-:W-:Y:S05]  /*9790*/  @P1 BRA `(.L_x_414) ;  /* 0x0000000c004c1947 */ /* 0x000fea0003800000 */
[----:B------:R-:W-:Y:S01]  /*97a0*/  IADD3 R0, P0, R0, 0x60, RZ ;  /* 0x0000006000007810 */ /* 0x000fe20007f1e0ff */
[----:B------:R-:W-:-:S03]  /*97b0*/  ULDC.64 UR6, c[0x0][0x3f8] ;  /* 0x0000fe0000067ab9 */ /* 0x000fc60000000a00 */
[----:B------:R-:W-:-:S05]  /*97c0*/  IADD3.X R3, RZ, R11, RZ, P0, !PT ;  /* 0x0000000bff037210 */ /* 0x000fca00007fe4ff */
[----:B-12---:R-:W-:Y:S01]  /*97d0*/  IMAD R6, R3, UR12, RZ ;  /* 0x0000000c03067c24 */ /* 0x006fe2000f8e02ff */
[----:B------:R-:W-:-:S03]  /*97e0*/  MOV R3, R8 ;  /* 0x0000000800037202 */ /* 0x000fc60000000f00 */
[----:B------:R-:W-:-:S04]  /*97f0*/  IMAD.WIDE.U32 R4, R0, UR12, R2 ;  /* 0x0000000c00047c25 */ /* 0x000fc8000f8e0002 */
[----:B------:R-:W-:Y:S01]  /*9800*/  IMAD R0, R0, UR13, R6 ;  /* 0x0000000d00007c24 */ /* 0x000fe2000f8e0206 */
[----:B------:R-:W-:-:S04]  /*9810*/  LEA R2, P0, R4, UR6, 0x1 ;  /* 0x0000000604027c11 */ /* 0x000fc8000f8008ff */
[----:B------:R-:W-:-:S04]  /*9820*/  IADD3 R0, R5, R0, RZ ;  /* 0x0000000005007210 */ /* 0x000fc80007ffe0ff */
[----:B------:R-:W-:-:S05]  /*9830*/  LEA.HI.X R3, R4, UR7, R0, 0x1, P0 ;  /* 0x0000000704037c11 */ /* 0x000fca00080f0c00 */
[----:B------:R1:W-:Y:S01]  /*9840*/  STG.E.128 desc[UR8][R2.64], R28 ;  /* 0x0000001c02007986 */ /* 0x0003e2000c101d08 */
[----:B------:R-:W-:Y:S05]  /*9850*/  BRA `(.L_x_414) ;  /* 0x0000000c001c7947 */ /* 0x000fea0003800000 */
.L_x_394:
[----:B------:R-:W-:Y:S01]  /*9860*/  UISETP.NE.AND UP0, UPT, UR24, -0x1, UPT ;  /* 0xffffffff1800788c */ /* 0x000fe2000bf05270 */
[----:B------:R-:W1:Y:S01]  /*9870*/  S2R R0, SR_TID.X ;  /* 0x0000000000007919 */ /* 0x000e620000002100 */
[----:B------:R-:W-:-:S04]  /*9880*/  USHF.L.U32 UR18, UR23, 0x7, URZ ;  /* 0x0000000717127899 */ /* 0x000fc8000800063f */
[----:B------:R-:W-:Y:S01]  /*9890*/  PLOP3.LUT P0, PT, PT, PT, UP0, 0x80, 0x0 ;  /* 0x000000000000781c */ /* 0x000fe20003f0f008 */
[----:B------:R-:W-:-:S04]  /*98a0*/  USHF.R.S32.HI UR22, URZ, 0x1f, UR18 ;  /* 0x0000001f3f167899 */ /* 0x000fc80008011412 */
[----:B------:R-:W-:Y:S01]  /*98b0*/  @UP0 UIADD3 UR7, UR16, UR24, URZ ;  /* 0x0000001810070290 */ /* 0x000fe2000fffe03f */
[----:B------:R-:W-:-:S03]  /*98c0*/  @UP0 ULDC.64 UR10, c[0x0][0x450] ;  /* 0x00011400000a0ab9 */ /* 0x000fc60000000a00 */
[----:B------:R-:W-:Y:S02]  /*98d0*/  @UP0 UIMAD.WIDE.U32 UR12, UR7, UR10, URZ ;  /* 0x0000000a070c02a5 */ /* 0x000fe4000f8e003f */
[----:B------:R-:W-:-:S04]  /*98e0*/  @UP0 UIMAD UR7, UR7, UR11, URZ ;  /* 0x0000000b070702a4 */ /* 0x000fc8000f8e023f */
[----:B------:R-:W-:Y:S01]  /*98f0*/  @UP0 UIADD3 UR21, UR13, UR7, URZ ;  /* 0x000000070d150290 */ /* 0x000fe2000fffe03f */
[----:B------:R-:W-:Y:S01]  /*9900*/  @UP0 UMOV UR20, UR12 ;  /* 0x0000000c00140c82 */ /* 0x000fe20008000000 */
[----:B------:R-:W-:Y:S10]  /*9910*/  @P0 BRA `(.L_x_415) ;  /* 0x0000000000340947 */ /* 0x000ff40003800000 */
        /* <DEDUP_REMOVED lines=13> */
.L_x_415:
[----:B------:R-:W-:Y:S01]  /*99f0*/  @UP0 UIADD3 UR7, UR16, UR24, URZ ;  /* 0x0000001810070290 */ /* 0x000fe2000fffe03f */
[----:B-1----:R-:W-:Y:S01]  /*9a00*/  SHF.R.S32.HI R2, RZ, 0x1f, R0 ;  /* 0x0000001fff027819 */ /* 0x002fe20000011400 */
[----:B------:R-:W-:Y:S02]  /*9a10*/  @UP0 ULDC.64 UR12, c[0x0][0x458] ;  /* 0x00011600000c0ab9 */ /* 0x000fe40000000a00 */
[----:B------:R-:W-:Y:S01]  /*9a20*/  @UP0 UIMAD.WIDE.U32 UR14, UR7, UR12, URZ ;  /* 0x0000000c070e02a5 */ /* 0x000fe2000f8e003f */
[----:B------:R-:W-:Y:S01]  /*9a30*/  LEA.HI R0, R2, R0, RZ, 0x3 ;  /* 0x0000000002007211 */ /* 0x000fe200078f18ff */
[----:B------:R-:W-:-:S03]  /*9a40*/  @UP0 UIMAD UR7, UR7, UR13, URZ ;  /* 0x0000000d070702a4 */ /* 0x000fc6000f8e023f */
[----:B------:R-:W-:Y:S01]  /*9a50*/  SHF.R.S32.HI R0, RZ, 0x3, R0 ;  /* 0x00000003ff007819 */ /* 0x000fe20000011400 */
        /* <DEDUP_REMOVED lines=16> */
.L_x_416:
[----:B------:R-:W-:Y:S01]  /*9b60*/  UIMAD UR7, UR22, UR10, URZ ;  /* 0x0000000a160772a4 */ /* 0x000fe2000f8e023f */
[----:B------:R-:W-:Y:S01]  /*9b70*/  IMAD.U32 R2, RZ, RZ, UR10 ;  /* 0x0000000aff027e24 */ /* 0x000fe2000f8e00ff */
[----:B------:R-:W-:Y:S01]  /*9b80*/  UIMAD UR6, UR23, -0x80, UR6 ;  /* 0xffffff80170678a4 */ /* 0x000fe2000f8e0206 */
[----:B------:R-:W-:Y:S01]  /*9b90*/  VIADD R6, R0, 0x20 ;  /* 0x0000002000067836 */ /* 0x000fe20000000000 */
[----:B------:R-:W-:Y:S01]  /*9ba0*/  UIMAD UR7, UR18, UR11, UR7 ;  /* 0x0000000b120772a4 */ /* 0x000fe2000f8e0207 */
[----:B------:R-:W-:Y:S01]  /*9bb0*/  IMAD.WIDE.U32 R2, R2, UR18, R4 ;  /* 0x0000001202027c25 */ /* 0x000fe2000f8e0004 */
[----:B------:R-:W-:Y:S01]  /*9bc0*/  USHF.R.S32.HI UR16, URZ, 0x1f, UR56 ;  /* 0x0000001f3f107899 */ /* 0x000fe20008011438 */
[----:B------:R-:W-:Y:S01]  /*9bd0*/  BSSY B0, `(.L_x_417) ;  /* 0x000001c000007945 */ /* 0x000fe20003800000 */
[----:B------:R-:W-:Y:S01]  /*9be0*/  ISETP.GE.AND P3, PT, R6, UR6, PT ;  /* 0x0000000606007c0c */ /* 0x000fe2000bf66270 */
[----:B------:R-:W-:Y:S01]  /*9bf0*/  ULDC.64 UR14, c[0x0][0x468] ;  /* 0x00011a00000e7ab9 */ /* 0x000fe20000000a00 */
[----:B------:R-:W-:Y:S01]  /*9c00*/  MOV R6, UR7 ;  /* 0x0000000700067c02 */ /* 0x000fe20008000f00 */
[----:B------:R-:W-:Y:S01]  /*9c10*/  UIMAD UR7, UR16, UR14, URZ ;  /* 0x0000000e100772a4 */ /* 0x000fe2000f8e023f */
[----:B------:R-:W-:Y:S01]  /*9c20*/  IADD3 R2, P0, R2, UR20, RZ ;  /* 0x0000001402027c10 */ /* 0x000fe2000ff1e0ff */
[C---:B------:R-:W-:Y:S01]  /*9c30*/  VIADD R7, R0.reuse, 0x40 ;  /* 0x0000004000077836 */ /* 0x040fe20000000000 */
[C---:B------:R-:W-:Y:S01]  /*9c40*/  ISETP.GE.AND P4, PT, R0.reuse, UR6, PT ;  /* 0x0000000600007c0c */ /* 0x040fe2000bf86270 */
[----:B------:R-:W-:Y:S01]  /*9c50*/  UIMAD UR15, UR56, UR15, UR7 ;  /* 0x0000000f380f72a4 */ /* 0x000fe2000f8e0207 */
[----:B------:R-:W-:Y:S01]  /*9c60*/  IADD3.X R3, R3, UR21, R6, P0, !PT ;  /* 0x0000001503037c10 */ /* 0x000fe200087fe406 */
[----:B------:R-:W-:Y:S01]  /*9c70*/  IMAD.U32 R6, RZ, RZ, UR14 ;  /* 0x0000000eff067e24 */ /* 0x000fe2000f8e00ff */
[----:B------:R-:W-:Y:S01]  /*9c80*/  ISETP.GE.AND P2, PT, R7, UR6, PT ;  /* 0x0000000607007c0c */ /* 0x000fe2000bf46270 */
[----:B------:R-:W-:Y:S01]  /*9c90*/  VIADD R7, R0, 0x60 ;  /* 0x0000006000077836 */ /* 0x000fe20000000000 */
[----:B------:R-:W-:Y:S01]  /*9ca0*/  SHF.R.S32.HI R11, RZ, 0x1f, R0 ;  /* 0x0000001fff0b7819 */ /* 0x000fe20000011400 */
[----:B------:R-:W-:-:S03]  /*9cb0*/  IMAD.WIDE.U32 R2, R6, UR56, R2 ;  /* 0x0000003806027c25 */ /* 0x000fc6000f8e0002 */
[----:B------:R-:W-:Y:S02]  /*9cc0*/  ISETP.GE.AND P1, PT, R7, UR6, PT ;  /* 0x0000000607007c0c */ /* 0x000fe4000bf26270 */
[----:B------:R-:W-:Y:S01]  /*9cd0*/  IADD3 R10, R3, UR15, RZ ;  /* 0x0000000f030a7c10 */ /* 0x000fe2000fffe0ff */
[----:B------:R-:W-:Y:S10]  /*9ce0*/  @P4 BRA `(.L_x_418) ;  /* 0x0000000000284947 */ /* 0x000ff40003800000 */
        /* <DEDUP_REMOVED lines=9> */
[----:B------:R1:W-:Y:S04]  /*9d80*/  STG.E.128 desc[UR8][R8.64], RZ ;  /* 0x000000ff08007986 */ /* 0x0003e8000c101d08 */
.L_x_418:
[----:B------:R-:W-:Y:S05]  /*9d90*/  BSYNC B0 ;  /* 0x0000000000007941 */ /* 0x000fea0003800000 */
.L_x_417:
[----:B------:R-:W-:Y:S04]  /*9da0*/  BSSY B0, `(.L_x_419) ;  /* 0x000000e000007945 */ /* 0x000fe80003800000 */
[----:B------:R-:W-:Y:S05]  /*9db0*/  @P3 BRA `(.L_x_420) ;  /* 0x0000000000303947 */ /* 0x000fea0003800000 */
[----:B-1----:R-:W-:Y:S01]  /*9dc0*/  IADD3 R8, P0, R0, 0x20, RZ ;  /* 0x0000002000087810 */ /* 0x002fe20007f1e0ff */
        /* <DEDUP_REMOVED lines=10> */
[----:B------:R2:W-:Y:S02]  /*9e70*/  STG.E.128 desc[UR8][R8.64], RZ ;  /* 0x000000ff08007986 */ /* 0x0005e4000c101d08 */
.L_x_420:
[----:B------:R-:W-:Y:S05]  /*9e80*/  BSYNC B0 ;  /* 0x0000000000007941 */ /* 0x000fea0003800000 */
.L_x_419:
        /* <DEDUP_REMOVED lines=14> */
.L_x_422:
[----:B------:R-:W-:Y:S05]  /*9f70*/  BSYNC B0 ;  /* 0x0000000000007941 */ /* 0x000fea0003800000 */
.L_x_421:
[----:B------:R-:W-:Y:S04]  /*9f80*/  BSSY B0, `(.L_x_423) ;  /* 0x000000e000007945 */ /* 0x000fe80003800000 */
[----:B------:R-:W-:Y:S05]  /*9f90*/  @P1 BRA `(.L_x_424) ;  /* 0x0000000000301947 */ /* 0x000fea0003800000 */
[----:B------:R-:W-:Y:S01]  /*9fa0*/  IADD3 R3, P0, R0, 0x60, RZ ;  /* 0x0000006000037810 */ /* 0x000fe20007f1e0ff */
[----:B------:R-:W-:Y:S01]  /*9fb0*/  ULDC.64 UR6, c[0x0][0x3f0] ;  /* 0x0000fc0000067ab9 */ /* 0x000fe20000000a00 */
[----:B------:R-:W-:-:S03]  /*9fc0*/  MOV R7, R10 ;  /* 0x0000000a00077202 */ /* 0x000fc60000000f00 */
[----:B------:R-:W-:-:S04]  /*9fd0*/  IMAD.X R6, RZ, RZ, R11, P0 ;  /* 0x000000ffff067224 */ /* 0x000fc800000e060b */
[----:B-123--:R-:W-:Y:S02]  /*9fe0*/  IMAD R8, R6, UR10, RZ ;  /* 0x0000000a06087c24 */ /* 0x00efe4000f8e02ff */
[----:B------:R-:W-:-:S04]  /*9ff0*/  IMAD.MOV.U32 R6, RZ, RZ, R2 ;  /* 0x000000ffff067224 */ /* 0x000fc800078e0002 */
[----:B------:R-:W-:-:S04]  /*a000*/  IMAD.WIDE.U32 R6, R3, UR10, R6 ;  /* 0x0000000a03067c25 */ /* 0x000fc8000f8e0006 */
[----:B------:R-:W-:Y:S01]  /*a010*/  IMAD R3, R3, UR11, R8 ;  /* 0x0000000b03037c24 */ /* 0x000fe2000f8e0208 */
[----:B------:R-:W-:-:S04]  /*a020*/  LEA R2, P0, R6, UR6, 0x1 ;  /* 0x0000000606027c11 */ /* 0x000fc8000f8008ff */
[----:B------:R-:W-:-:S04]  /*a030*/  IADD3 R3, R3, R7, RZ ;  /* 0x0000000703037210 */ /* 0x000fc80007ffe0ff */
[----:B------:R-:W-:-:S05]  /*a040*/  LEA.HI.X R3, R6, UR7, R3, 0x1, P0 ;  /* 0x0000000706037c11 */ /* 0x000fca00080f0c03 */
[----:B------:R4:W-:Y:S02]  /*a050*/  STG.E.128 desc[UR8][R2.64], RZ ;  /* 0x000000ff02007986 */ /* 0x0009e4000c101d08 */
.L_x_424:
[----:B------:R-:W-:Y:S05]  /*a060*/  BSYNC B0 ;  /* 0x0000000000007941 */ /* 0x000fea0003800000 */
.L_x_423:
[----:B------:R-:W-:Y:S01]  /*a070*/  UIMAD UR6, UR22, UR12, URZ ;  /* 0x0000000c160672a4 */ /* 0x000fe2000f8e023f */
[----:B----4-:R-:W-:Y:S01]  /*a080*/  IMAD.U32 R2, RZ, RZ, UR12 ;  /* 0x0000000cff027e24 */ /* 0x010fe2000f8e00ff */
        /* <DEDUP_REMOVED lines=12> */
[----:B-123--:R-:W-:Y:S01]  /*a150*/  IADD3 R8, R3, UR7, RZ ;  /* 0x0000000703087c10 */ /* 0x00efe2000fffe0ff */
[----:B------:R-:W-:Y:S06]  /*a160*/  @P4 BRA `(.L_x_426) ;  /* 0x0000000000284947 */ /* 0x000fec0003800000 */
        /* <DEDUP_REMOVED lines=10> */
.L_x_426:
[----:B------:R-:W-:Y:S05]  /*a210*/  BSYNC B0 ;  /* 0x0000000000007941 */ /* 0x000fea0003800000 */
.L_x_425:
        /* <DEDUP_REMOVED lines=14> */
.L_x_428:
[----:B------:R-:W-:Y:S05]  /*a300*/  BSYNC B0 ;  /* 0x0000000000007941 */ /* 0x000fea0003800000 */
.L_x_427:
        /* <DEDUP_REMOVED lines=14> */
.L_x_430:
[----:B------:R-:W-:Y:S05]  /*a3f0*/  BSYNC B0 ;  /* 0x0000000000007941 */ /* 0x000fea0003800000 */
.L_x_429:
[----:B------:R-:W-:Y:S05]  /*a400*/  @P1 BRA `(.L_x_414) ;  /* 0x0000000000301947 */ /* 0x000fea0003800000 */
[----:B------:R-:W-:Y:S01]  /*a410*/  IADD3 R0, P0, R0, 0x60, RZ ;  /* 0x0000006000007810 */ /* 0x000fe20007f1e0ff */
[----:B------:R-:W-:Y:S01]  /*a420*/  IMAD.MOV.U32 R4, RZ, RZ, R2 ;  /* 0x000000ffff047224 */ /* 0x000fe200078e0002 */
[----:B------:R-:W-:Y:S01]  /*a430*/  MOV R5, R8 ;  /* 0x0000000800057202 */ /* 0x000fe20000000f00 */
[----:B------:R-:W-:Y:S02]  /*a440*/  ULDC.64 UR6, c[0x0][0x3f8] ;  /* 0x0000fe0000067ab9 */ /* 0x000fe40000000a00 */
[----:B------:R-:W-:Y:S02]  /*a450*/  IMAD.X R3, RZ, RZ, R11, P0 ;  /* 0x000000ffff037224 */ /* 0x000fe400000e060b */
[----:B------:R-:W-:-:S04]  /*a460*/  IMAD.WIDE.U32 R4, R0, UR12, R4 ;  /* 0x0000000c00047c25 */ /* 0x000fc8000f8e0004 */
[----:B------:R-:W-:Y:S01]  /*a470*/  IMAD R3, R3, UR12, RZ ;  /* 0x0000000c03037c24 */ /* 0x000fe2000f8e02ff */
[----:B------:R-:W-:-:S03]  /*a480*/  LEA R2, P0, R4, UR6, 0x1 ;  /* 0x0000000604027c11 */ /* 0x000fc6000f8008ff */
[----:B------:R-:W-:-:S05]  /*a490*/  IMAD R0, R0, UR13, R3 ;  /* 0x0000000d00007c24 */ /* 0x000fca000f8e0203 */
[----:B------:R-:W-:-:S04]  /*a4a0*/  IADD3 R0, R0, R5, RZ ;  /* 0x0000000500007210 */ /* 0x000fc80007ffe0ff */
[----:B------:R-:W-:-:S05]  /*a4b0*/  LEA.HI.X R3, R4, UR7, R0, 0x1, P0 ;  /* 0x0000000704037c11 */ /* 0x000fca00080f0c00 */
[----:B------:R4:W-:Y:S02]  /*a4c0*/  STG.E.128 desc[UR8][R2.64], RZ ;  /* 0x000000ff02007986 */ /* 0x0009e4000c101d08 */
.L_x_414:
[----:B------:R-:W-:Y:S05]  /*a4d0*/  BSYNC B1 ;  /* 0x0000000000017941 */ /* 0x000fea0003800000 */
.L_x_389:
        /* <DEDUP_REMOVED lines=11> */
.L_x_431:
[----:B------:R-:W-:Y:S05]  /*a590*/  EXIT ;  /* 0x000000000000794d */ /* 0x000fea0003800000 */
.L_x_433:
        /* <DEDUP_REMOVED lines=14> */
.L_x_2462:


//--------------------- .text._ZN5flash44flash_bwd_dq_dk_dv_loop_seqk_parallel_kernelI23Flash_bwd_kernel_traitsILi64ELi128ELi128ELi8ELi4ELi4ELi4ELb0ELb0EN7cutlass10bfloat16_tE19Flash_kernel_traitsILi64ELi128ELi128ELi8ES3_EELb0ELb0ELb0ELb0ELb0ELb0ELb0EEEvNS_16Flash_bwd_paramsE --------------------------
	.section	.text._ZN5flash44flash_bwd_dq_dk_dv_loop_seqk_parallel_kernelI23Flash_bwd_kernel_traitsILi64ELi128ELi128ELi8ELi4ELi4ELi4ELb0ELb0EN7cutlass10bfloat16_tE19Flash_kernel_traitsILi64ELi128ELi128ELi8ES3_EELb0ELb0ELb0ELb0ELb0ELb0ELb0EEEvNS_16Flash_bwd_paramsE,"ax",@progbits
	.align	128
        .global         _ZN5flash44flash_bwd_dq_dk_dv_loop_seqk_parallel_kernelI23Flash_bwd_kernel_traitsILi64ELi128ELi128ELi8ELi4ELi4ELi4ELb0ELb0EN7cutlass10bfloat16_tE19Flash_kernel_traitsILi64ELi128ELi128ELi8ES3_EELb0ELb0ELb0ELb0ELb0ELb0ELb0EEEvNS_16Flash_bwd_paramsE
        .type           _ZN5flash44flash_bwd_dq_dk_dv_loop_seqk_parallel_kernelI23Flash_bwd_kernel_traitsILi64ELi128ELi128ELi8ELi4ELi4ELi4ELb0ELb0EN7cutlass10bfloat16_tE19Flash_kernel_traitsILi64ELi128ELi128ELi8ES3_EELb0ELb0ELb0ELb0ELb0ELb0ELb0EEEvNS_16Flash_bwd_paramsE,@function
        .size           _ZN5flash44flash_bwd_dq_dk_dv_loop_seqk_parallel_kernelI23Flash_bwd_kernel_traitsILi64ELi128ELi128ELi8ELi4ELi4ELi4ELb0ELb0EN7cutlass10bfloat16_tE19Flash_kernel_traitsILi64ELi128ELi128ELi8ES3_EELb0ELb0ELb0ELb0ELb0ELb0ELb0EEEvNS_16Flash_bwd_paramsE,(.L_x_2463 - _ZN5flash44flash_bwd_dq_dk_dv_loop_seqk_parallel_kernelI23Flash_bwd_kernel_traitsILi64ELi128ELi128ELi8ELi4ELi4ELi4ELb0ELb0EN7cutlass10bfloat16_tE19Flash_kernel_traitsILi64ELi128ELi128ELi8ES3_EELb0ELb0ELb0ELb0ELb0ELb0ELb0EEEvNS_16Flash_bwd_paramsE)
        .other          _ZN5flash44flash_bwd_dq_dk_dv_loop_seqk_parallel_kernelI23Flash_bwd_kernel_traitsILi64ELi128ELi128ELi8ELi4ELi4ELi4ELb0ELb0EN7cutlass10bfloat16_tE19Flash_kernel_traitsILi64ELi128ELi128ELi8ES3_EELb0ELb0ELb0ELb0ELb0ELb0ELb0EEEvNS_16Flash_bwd_paramsE,@"STO_CUDA_ENTRY STV_DEFAULT"
_ZN5flash44flash_bwd_dq_dk_dv_loop_seqk_parallel_kernelI23Flash_bwd_kernel_traitsILi64ELi128ELi128ELi8ELi4ELi4ELi4ELb0ELb0EN7cutlass10bfloat16_tE19Flash_kernel_traitsILi64ELi128ELi128ELi8ES3_EELb0ELb0ELb0ELb0ELb0ELb0ELb0EEEvNS_16Flash_bwd_paramsE:
.text._ZN5flash44flash_bwd_dq_dk_dv_loop_seqk_parallel_kernelI23Flash_bwd_kernel_traitsILi64ELi128ELi128ELi8ELi4ELi4ELi4ELb0ELb0EN7cutlass10bfloat16_tE19Flash_kernel_traitsILi64ELi128ELi128ELi8ES3_EELb0ELb0ELb0ELb0ELb0ELb0ELb0EEEvNS_16Flash_bwd_paramsE:
        /* <DEDUP_REMOVED lines=22> */
[----:B---3--:R-:W-:-:S03]  /*0160*/  USHF.L.U32 UR5, UR46, 0x7, URZ ;  /* 0x000000072e057899 */ /* 0x008fc6000800063f */
[CC--:B------:R-:W-:Y:S02]  /*0170*/  LEA.HI R5, R13.reuse, R14.reuse, RZ, 0x5 ;  /* 0x0000000e0d057211 */ /* 0x0c0fe400078f28ff */
[----:B------:R-:W-:Y:S02]  /*0180*/  LEA.HI R3, R13, R14, RZ, 0x4 ;  /* 0x0000000e0d037211 */ /* 0x000fe400078f20ff */
[--C-:B------:R-:W-:Y:S01]  /*0190*/  SHF.R.S32.HI R6, RZ, 0x5, R5.reuse ;  /* 0x00000005ff067819 */ /* 0x100fe20000011405 */
[----:B----4-:R-:W-:Y:S01]  /*01a0*/  USHF.R.S32.HI UR6, URZ, 0x1f, UR57 ;  /* 0x0000001f3f067899 */ /* 0x010fe20008011439 */
[----:B------:R-:W-:Y:S02]  /*01b0*/  SHF.R.S32.HI R0, RZ, 0x1f, R5 ;  /* 0x0000001fff007819 */ /* 0x000fe40000011405 */
[----:B------:R-:W-:Y:S02]  /*01c0*/  SHF.R.S32.HI R4, RZ, 0x4, R3 ;  /* 0x00000004ff047819 */ /* 0x000fe40000011403 */
        /* <DEDUP_REMOVED lines=8> */
[----:B------:R-:W-:-:S02]  /*0250*/  LOP3.LUT R2, R5, 0xffffffe0, RZ, 0xc0, !PT ;  /* 0xffffffe005027812 */ /* 0x000fc400078ec0ff */
[----:B------:R-:W-:Y:S01]  /*0260*/  SHF.R.S32.HI R3, RZ, 0x3, R16 ;  /* 0x00000003ff037819 */ /* 0x000fe20000011410 */
[C---:B------:R-:W-:Y:S01]  /*0270*/  IMAD.IADD R4, R14.reuse, 0x1, -R0 ;  /* 0x000000010e047824 */ /* 0x040fe200078e0a00 */
[----:B------:R-:W-:Y:S01]  /*0280*/  LEA.HI R15, R13, R14, RZ, 0x2 ;  /* 0x0000000e0d0f7211 */ /* 0x000fe200078f10ff */
[----:B------:R-:W-:Y:S01]  /*0290*/  IMAD.IADD R2, R14, 0x1, -R2 ;  /* 0x000000010e027824 */ /* 0x000fe200078e0a02 */
[----:B------:R-:W-:Y:S01]  /*02a0*/  LOP3.LUT R5, R16, 0xfffffff8, RZ, 0xc0, !PT ;  /* 0xfffffff810057812 */ /* 0x000fe200078ec0ff */
[----:B------:R-:W-:Y:S01]  /*02b0*/  IMAD.SHL.U32 R3, R3, 0x40, RZ ;  /* 0x0000004003037824 */ /* 0x000fe200078e00ff */
[--C-:B------:R-:W-:Y:S02]  /*02c0*/  SHF.R.S32.HI R7, RZ, 0x2, R15.reuse ;  /* 0x00000002ff077819 */ /* 0x100fe4000001140f */
[----:B------:R-:W-:Y:S01]  /*02d0*/  SHF.R.S32.HI R6, RZ, 0x1f, R15 ;  /* 0x0000001fff067819 */ /* 0x000fe2000001140f */
[----:B------:R-:W-:Y:S01]  /*02e0*/  IMAD.IADD R0, R14, 0x1, -R5 ;  /* 0x000000010e007824 */ /* 0x000fe200078e0a05 */
[----:B------:R-:W-:-:S02]  /*02f0*/  LOP3.LUT R3, R3, 0x1c0, RZ, 0xc0, !PT ;  /* 0x000001c003037812 */ /* 0x000fc400078ec0ff */
[----:B------:R-:W-:Y:S01]  /*0300*/  LEA.HI R5, R6, R7, RZ, 0x3 ;  /* 0x0000000706057211 */ /* 0x000fe200078f18ff */
[----:B------:R-:W-:Y:S01]  /*0310*/  IMAD.SHL.U32 R224, R0, 0x8, RZ ;  /* 0x0000000800e07824 */ /* 0x000fe200078e00ff */
[----:B------:R-:W-:Y:S02]  /*0320*/  SHF.R.U32.HI R6, RZ, 0x3, R3 ;  /* 0x00000003ff067819 */ /* 0x000fe40000011603 */
[----:B------:R-:W-:Y:S02]  /*0330*/  LOP3.LUT R5, R5, 0xfffffff8, RZ, 0xc0, !PT ;  /* 0xfffffff805057812 */ /* 0x000fe400078ec0ff */
[----:B------:R-:W-:Y:S02]  /*0340*/  LOP3.LUT R3, R3, 0x38, R224, 0xf8, !PT ;  /* 0x0000003803037812 */ /* 0x000fe400078ef8e0 */
[----:B------:R-:W-:Y:S01]  /*0350*/  SHF.R.S32.HI R9, RZ, 0x1f, R4 ;  /* 0x0000001fff097819 */ /* 0x000fe20000011404 */
[----:B------:R-:W-:Y:S01]  /*0360*/  IMAD.IADD R7, R7, 0x1, -R5 ;  /* 0x0000000107077824 */ /* 0x000fe200078e0a05 */
[----:B------:R-:W-:-:S02]  /*0370*/  SHF.R.S32.HI R8, RZ, 0x1f, R2 ;  /* 0x0000001fff087819 */ /* 0x000fc40000011402 */
[----:B------:R-:W-:Y:S02]  /*0380*/  LOP3.LUT R5, R3, R6, RZ, 0x3c, !PT ;  /* 0x0000000603057212 */ /* 0x000fe400078e3cff */
[----:B------:R-:W-:Y:S02]  /*0390*/  LEA.HI R3, R13, R14, RZ, 0x6 ;  /* 0x0000000e0d037211 */ /* 0x000fe400078f30ff */
[----:B------:R-:W-:Y:S02]  /*03a0*/  LEA.HI R11, R9, R4, RZ, 0x3 ;  /* 0x00000004090b7211 */ /* 0x000fe400078f18ff */
[C---:B------:R-:W-:Y:S01]  /*03b0*/  LOP3.LUT P4, RZ, R0.reuse, 0x2, RZ, 0xc0, !PT ;  /* 0x0000000200ff7812 */ /* 0x040fe2000788c0ff */
[----:B------:R-:W-:Y:S01]  /*03c0*/  IMAD.SHL.U32 R3, R3, 0x8, RZ ;  /* 0x0000000803037824 */ /* 0x000fe200078e00ff */
[C---:B------:R-:W-:Y:S01]  /*03d0*/  LOP3.LUT P3, RZ, R0.reuse, 0x4, RZ, 0xc0, !PT ;  /* 0x0000000400ff7812 */ /* 0x040fe2000786c0ff */
[----:B------:R-:W-:Y:S01]  /*03e0*/  IMAD.SHL.U32 R0, R0, 0x40, RZ ;  /* 0x0000004000007824 */ /* 0x000fe200078e00ff */
[----:B------:R-:W-:-:S02]  /*03f0*/  LEA.HI R8, R8, R2, RZ, 0x2 ;  /* 0x0000000208087211 */ /* 0x000fc400078f10ff */
[----:B------:R-:W-:Y:S02]  /*0400*/  LOP3.LUT R2, R11, 0xfffffff8, RZ, 0xc0, !PT ;  /* 0xfffffff80b027812 */ /* 0x000fe400078ec0ff */
[----:B------:R-:W-:Y:S02]  /*0410*/  LEA.HI R6, R13, R14, RZ, 0x7 ;  /* 0x0000000e0d067211 */ /* 0x000fe400078f38ff */
[----:B------:R-:W-:Y:S01]  /*0420*/  LOP3.LUT R0, R0, 0x1c0, RZ, 0xc0, !PT ;  /* 0x000001c000007812 */ /* 0x000fe200078ec0ff */
[----:B------:R-:W-:Y:S01]  /*0430*/  IMAD.IADD R13, R4, 0x1, -R2 ;  /* 0x00000001040d7824 */ /* 0x000fe200078e0a02 */
[----:B------:R-:W-:Y:S01]  /*0440*/  LOP3.LUT R252, R5, 0xfffffe00, R3, 0xf8, !PT ;  /* 0xfffffe0005fc7812 */ /* 0x000fe200078ef803 */
[----:B------:R-:W-:Y:S01]  /*0450*/  IMAD.SHL.U32 R2, R10, 0x10, RZ ;  /* 0x000000100a027824 */ /* 0x000fe200078e00ff */
[----:B------:R-:W-:Y:S01]  /*0460*/  SHF.R.S32.HI R3, RZ, 0x7, R6 ;  /* 0x00000007ff037819 */ /* 0x000fe20000011406 */
[----:B------:R-:W-:Y:S01]  /*0470*/  IMAD.SHL.U32 R4, R12, 0x200, RZ ;  /* 0x000002000c047824 */ /* 0x000fe200078e00ff */
[----:B------:R-:W-:-:S02]  /*0480*/  LOP3.LUT R184, R0, 0x8, R16, 0xf8, !PT ;  /* 0x0000000800b87812 */ /* 0x000fc400078ef810 */
[----:B------:R-:W-:Y:S02]  /*0490*/  SHF.R.U32.HI R180, RZ, 0x3, R0 ;  /* 0x00000003ffb47819 */ /* 0x000fe40000011600 */
[----:B------:R-:W-:Y:S01]  /*04a0*/  LOP3.LUT R5, R0, 0x30, R2, 0xf8, !PT ;  /* 0x0000003000057812 */ /* 0x000fe200078ef802 */
[----:B------:R-:W-:Y:S01]  /*04b0*/  IMAD R0, R3, 0x1000, R4 ;  /* 0x0000100003007824 */ /* 0x000fe200078e0204 */
[----:B------:R-:W-:Y:S02]  /*04c0*/  LOP3.LUT R184, R184, R180, RZ, 0x3c, !PT ;  /* 0x000000b4b8b87212 */ /* 0x000fe400078e3cff */
[----:B------:R-:W-:Y:S02]  /*04d0*/  LOP3.LUT R5, R5, 0x8, R16, 0xf8, !PT ;  /* 0x0000000805057812 */ /* 0x000fe400078ef810 */
[----:B------:R-:W-:Y:S01]  /*04e0*/  LOP3.LUT R6, R7, 0x1, RZ, 0xc0, !PT ;  /* 0x0000000107067812 */ /* 0x000fe200078ec0ff */
[----:B------:R-:W-:Y:S01]  /*04f0*/  IMAD.IADD R184, R0, 0x1, R184 ;  /* 0x0000000100b87824 */ /* 0x000fe200078e02b8 */
[----:B------:R-:W-:-:S02]  /*0500*/  LOP3.LUT R0, R15, 0x7ffffffc, RZ, 0xc0, !PT ;  /* 0x7ffffffc0f007812 */ /* 0x000fc400078ec0ff */
[----:B------:R-:W-:Y:S01]  /*0510*/  LEA.HI.SX32 R2, R8, R2, 0x1e ;  /* 0x0000000208027211 */ /* 0x000fe200078ff2ff */
[----:B------:R-:W-:Y:S01]  /*0520*/  IMAD.SHL.U32 R184, R184, 0x2, RZ ;  /* 0x00000002b8b87824 */ /* 0x000fe200078e00ff */
[----:B------:R-:W-:Y:S01]  /*0530*/  LOP3.LUT R180, R4, R5, R180, 0xf6, !PT ;  /* 0x0000000504b47212 */ /* 0x000fe200078ef6b4 */
[----:B------:R-:W-:Y:S01]  /*0540*/  IMAD.IADD R5, R14, 0x1, -R0 ;  /* 0x000000010e057824 */ /* 0x000fe200078e0a00 */
[----:B------:R-:W-:Y:S01]  /*0550*/  ISETP.NE.U32.AND P0, PT, R6, 0x1, PT ;  /* 0x000000010600780c */ /* 0x000fe20003f05070 */
[C---:B------:R-:W-:Y:S01]  /*0560*/  IMAD.SHL.U32 R0, R7.reuse, 0x40, RZ ;  /* 0x0000004007007824 */ /* 0x040fe200078e00ff */
[----:B------:R1:W-:Y:S01]  /*0570*/  STL [R1+0x4], R2 ;  /* 0x0000040201007387 */ /* 0x0003e20000100800 */
[----:B------:R-:W-:Y:S01]  /*0580*/  IMAD.SHL.U32 R14, R14, 0x2, RZ ;  /* 0x000000020e0e7824 */ /* 0x000fe200078e00ff */
[----:B------:R-:W-:Y:S01]  /*0590*/  R2P PR, R7, 0x6 ;  /* 0x0000000607007804 */ /* 0x000fe20000000000 */
[----:B------:R-:W-:Y:S01]  /*05a0*/  IMAD.SHL.U32 R6, R12, 0x10, RZ ;  /* 0x000000100c067824 */ /* 0x000fe200078e00ff */
[----:B------:R-:W-:Y:S01]  /*05b0*/  LOP3.LUT R0, R0, 0x1c0, RZ, 0xc0, !PT ;  /* 0x000001c000007812 */ /* 0x000fe200078ec0ff */
[----:B------:R-:W-:Y:S01]  /*05c0*/  IMAD.SHL.U32 R5, R5, 0x2, RZ ;  /* 0x0000000205057824 */ /* 0x000fe200078e00ff */
[----:B------:R-:W-:-:S02]  /*05d0*/  LOP3.LUT R7, R14, 0x6, RZ, 0xc0, !PT ;  /* 0x000000060e077812 */ /* 0x000fc400078ec0ff */
[----:B------:R-:W-:Y:S02]  /*05e0*/  SHF.R.U32.HI R4, RZ, 0x3, R0 ;  /* 0x00000003ff047819 */ /* 0x000fe40000011600 */
[C---:B------:R-:W-:Y:S01]  /*05f0*/  SEL R185, R218.reuse, 0xffffffe0, !P4 ;  /* 0xffffffe0dab97807 */ /* 0x040fe20006000000 */
[C---:B------:R-:W-:Y:S01]  /*0600*/  IMAD R7, R3.reuse, 0x40, R7 ;  /* 0x0000004003077824 */ /* 0x040fe200078e0207 */
[----:B------:R-:W-:Y:S02]  /*0610*/  SEL R218, R218, 0xffffffe0, !P1 ;  /* 0xffffffe0dada7807 */ /* 0x000fe40004800000 */
[----:B------:R-:W-:Y:S02]  /*0620*/  SEL R216, R216, 0x10, !P0 ;  /* 0x00000010d8d87807 */ /* 0x000fe40004000000 */
[----:B------:R2:W-:Y:S01]  /*0630*/  STL [R1], R7 ;  /* 0x0000000701007387 */ /* 0x0005e20000100800 */
[----:B------:R-:W-:Y:S01]  /*0640*/  LEA R180, R180, UR4, 0x1 ;  /* 0x00000004b4b47c11 */ /* 0x000fe2000f8e08ff */
[----:B-1----:R-:W-:-:S02]  /*0650*/  IMAD.SHL.U32 R2, R3, 0x8, RZ ;  /* 0x0000000803027824 */ /* 0x002fc400078e00ff */
[----:B------:R-:W-:-:S03]  /*0660*/  IMAD R3, R3, 0x2000, R5 ;  /* 0x0000200003037824 */ /* 0x000fc600078e0205 */
[----:B------:R-:W-:Y:S01]  /*0670*/  LOP3.LUT R2, R2, 0x8, RZ, 0xc0, !PT ;  /* 0x0000000802027812 */ /* 0x000fe200078ec0ff */
[----:B------:R-:W-:-:S03]  /*0680*/  IMAD R3, R10, 0x400, R3 ;  /* 0x000004000a037824 */ /* 0x000fc600078e0203 */
[----:B------:R-:W-:Y:S02]  /*0690*/  LOP3.LUT R9, R2, 0x10, R6, 0xf8, !PT ;  /* 0x0000001002097812 */ /* 0x000fe400078ef806 */
[CC--:B------:R-:W-:Y:S01]  /*06a0*/  LOP3.LUT R8, R4.reuse, R0.reuse, R2, 0x1e, !PT ;  /* 0x0000000004087212 */ /* 0x0c0fe200078e1e02 */
[----:B------:R-:W-:Y:S01]  /*06b0*/  IMAD.SHL.U32 R2, R13, 0x40, RZ ;  /* 0x000000400d027824 */ /* 0x000fe200078e00ff */
[----:B------:R-:W-:Y:S01]  /*06c0*/  LOP3.LUT R6, R4, R0, RZ, 0xfc, !PT ;  /* 0x0000000004067212 */ /* 0x000fe200078efcff */
[----:B------:R-:W-:Y:S02]  /*06d0*/  IMAD R0, R10, 0x400, R5 ;  /* 0x000004000a007824 */ /* 0x000fe400078e0205 */
[----:B--2---:R-:W-:Y:S01]  /*06e0*/  IMAD.SHL.U32 R7, R11, 0x40, RZ ;  /* 0x000000400b077824 */ /* 0x004fe200078e00ff */
[----:B------:R-:W-:Y:S01]  /*06f0*/  LOP3.LUT R2, R2, 0x1c0, RZ, 0xc0, !PT ;  /* 0x000001c002027812 */ /* 0x000fe200078ec0ff */
[----:B------:R-:W-:Y:S02]  /*0700*/  IMAD.SHL.U32 R4, R12, 0x8, RZ ;  /* 0x000000080c047824 */ /* 0x000fe400078e00ff */
[----:B------:R-:W-:Y:S01]  /*0710*/  IMAD.IADD R6, R6, 0x1, R3 ;  /* 0x0000000106067824 */ /* 0x000fe200078e0203 */
[----:B------:R-:W-:Y:S01]  /*0720*/  SHF.R.U32.HI R5, RZ, 0x3, R2 ;  /* 0x00000003ff057819 */ /* 0x000fe20000011602 */
        /* <DEDUP_REMOVED lines=12> */
[----:B------:R-:W-:-:S02]  /*07f0*/  USHF.R.S32.HI UR6, URZ, 0x1f, UR46 ;  /* 0x0000001f3f067899 */ /* 0x000fc4000801142e */
[----:B------:R-:W-:Y:S02]  /*0800*/  IMAD.U32 R2, RZ, RZ, UR5 ;  /* 0x00000005ff027e24 */ /* 0x000fe4000f8e00ff */
[----:B------:R-:W-:Y:S01]  /*0810*/  IMAD.U32 R3, RZ, RZ, UR5 ;  /* 0x00000005ff037e24 */ /* 0x000fe2000f8e00ff */
[----:B------:R-:W-:Y:S01]  /*0820*/  UIADD3 UR5, UR4, 0xc000, URZ ;  /* 0x0000c00004057890 */ /* 0x000fe2000fffe03f */
[----:B------:R-:W-:Y:S01]  /*0830*/  MOV R0, UR6 ;  /* 0x0000000600007c02 */ /* 0x000fe20008000f00 */
[----:B------:R-:W-:Y:S01]  /*0840*/  IMAD.U32 R2, RZ, RZ, UR6 ;  /* 0x00000006ff027e24 */ /* 0x000fe2000f8e00ff */
[----:B------:R-:W-:Y:S01]  /*0850*/  UIADD3 UR6, UR4, 0xc000, URZ ;  /* 0x0000c00004067890 */ /* 0x000fe2000fffe03f */
[----:B------:R-:W-:Y:S02]  /*0860*/  IMAD.MOV.U32 R0, RZ, RZ, 0x40 ;  /* 0x00000040ff007424 */ /* 0x000fe400078e00ff */
        /* <DEDUP_REMOVED lines=12> */
[----:B------:R-:W-:Y:S01]  /*0930*/  STL [R1+0x8], R7 ;  /* 0x0000080701007387 */ /* 0x000fe20000100800 */
        /* <DEDUP_REMOVED lines=33> */
.L_x_510:
        /* <DEDUP_REMOVED lines=16> */
[----:B-1----:R-:W-:Y:S01]  /*0c50*/  IMAD.U32 R2, RZ, RZ, UR10 ;  /* 0x0000000aff027e24 */ /* 0x002fe2000f8e00ff */
        /* <DEDUP_REMOVED lines=14> */
[----:B--234-:R-:W2:Y:S05]  /*0d40*/  @P1 LDG.E R7, desc[UR8][R4.64] ;  /* 0x0000000804071981 */ /* 0x01ceaa000c1e1900 */
        /* <DEDUP_REMOVED lines=35> */
.L_x_434:
        /* <DEDUP_REMOVED lines=15> */
[----:B------:R-:W-:-:S02]  /*1070*/  UIADD3 UR17, UR39, 0x7f, URZ ;  /* 0x0000007f27117890 */ /* 0x000fc4000fffe03f */
[----:B------:R-:W-:Y:S02]  /*1080*/  UIMAD UR29, UR46, UR11, UR10 ;  /* 0x0000000b2e1d72a4 */ /* 0x000fe4000f8e020a */
[----:B------:R-:W-:Y:S01]  /*1090*/  USHF.L.U64.HI UR20, UR46, 0x7, UR58 ;  /* 0x000000072e147899 */ /* 0x000fe2000801023a */
[----:B------:R-:W-:Y:S01]  /*10a0*/  @!UP1 ULDC.64 UR10, c[0x0][0x418] ;  /* 0x00010600000a9ab9 */ /* 0x000fe20000000a00 */
[----:B------:R-:W-:Y:S01]  /*10b0*/  USHF.R.S32.HI UR21, URZ, 0x1f, UR17 ;  /* 0x0000001f3f157899 */ /* 0x000fe20008011411 */
[----:B------:R-:W-:Y:S01]  /*10c0*/  ULDC.64 UR24, c[0x0][0x240] ;  /* 0x0000900000187ab9 */ /* 0x000fe20000000a00 */
[----:B------:R-:W-:Y:S01]  /*10d0*/  ULDC UR59, c[0x0][0x2d4] ;  /* 0x0000b500003b7ab9 */ /* 0x000fe20000000800 */
[----:B------:R-:W-:Y:S01]  /*10e0*/  ULDC UR45, c[0x0][0x2dc] ;  /* 0x0000b700002d7ab9 */ /* 0x000fe20000000800 */
[----:B------:R-:W-:Y:S01]  /*10f0*/  ULDC UR61, c[0x0][0x270] ;  /* 0x00009c00003d7ab9 */ /* 0x000fe20000000800 */
[----:B-1----:R-:W-:Y:S01]  /*1100*/  IABS R5, R6 ;  /* 0x0000000600057213 */ /* 0x002fe20000000000 */
[----:B------:R-:W-:Y:S01]  /*1110*/  @!UP1 UIMAD.WIDE.U32 UR34, UR46, UR10, URZ ;  /* 0x0000000a2e2292a5 */ /* 0x000fe2000f8e003f */
[----:B------:R-:W-:Y:S01]  /*1120*/  ISETP.NE.AND P3, PT, R6, RZ, PT ;  /* 0x000000ff0600720c */ /* 0x000fe20003f65270 */
[----:B------:R-:W-:Y:S01]  /*1130*/  @UP0 UIADD3 UR22, UR16, UR27, URZ ;  /* 0x0000001b10160290 */ /* 0x000fe2000fffe03f */
[----:B------:R-:W1:Y:S01]  /*1140*/  I2F.RP R2, R5 ;  /* 0x0000000500027306 */ /* 0x000e620000209400 */
[----:B------:R-:W-:-:S02]  /*1150*/  USHF.R.S32.HI UR36, URZ, 0x1f, UR59 ;  /* 0x0000001f3f247899 */ /* 0x000fc4000801143b */
[----:B------:R-:W-:Y:S02]  /*1160*/  UIMAD UR51, UR57, UR45, URZ ;  /* 0x0000002d393372a4 */ /* 0x000fe4000f8e023f */
[----:B--2---:R-:W-:Y:S02]  /*1170*/  UIMAD.WIDE.U32 UR30, UR14, UR12, URZ ;  /* 0x0000000c0e1e72a5 */ /* 0x004fe4000f8e003f */
[----:B------:R-:W-:Y:S02]  /*1180*/  USEL UR38, UR20, URZ, UP2 ;  /* 0x0000003f14267287 */ /* 0x000fe40009000000 */
[----:B------:R-:W-:Y:S02]  /*1190*/  UIMAD UR48, UR14, UR13, UR31 ;  /* 0x0000000d0e3072a4 */ /* 0x000fe4000f8e021f */
[----:B------:R-:W-:Y:S01]  /*11a0*/  USHF.L.U32 UR14, UR46, 0x7, URZ ;  /* 0x000000072e0e7899 */ /* 0x000fe2000800063f */
[----:B------:R-:W-:Y:S01]  /*11b0*/  @UP1 ULDC.64 UR12, c[0x0][0x420] ;  /* 0x00010800000c1ab9 */ /* 0x000fe20000000a00 */
[----:B------:R-:W-:Y:S01]  /*11c0*/  UIADD3 UR49, UR19, UR29, URZ ;  /* 0x0000001d13317290 */ /* 0x000fe2000fffe03f */
[----:B-1----:R-:W1:Y:S01]  /*11d0*/  MUFU.RCP R2, R2 ;  /* 0x0000000200027308 */ /* 0x002e620000001000 */
[----:B------:R-:W-:-:S02]  /*11e0*/  @UP1 UIMAD.WIDE.U32 UR42, UR7, UR12, URZ ;  /* 0x0000000c072a12a5 */ /* 0x000fc4000f8e003f */
[----:B------:R-:W-:Y:S02]  /*11f0*/  @!UP1 UIMAD UR12, UR58, UR10, URZ ;  /* 0x0000000a3a0c92a4 */ /* 0x000fe4000f8e023f */
[----:B------:R-:W-:Y:S02]  /*1200*/  USEL UR33, UR14, URZ, UP2 ;  /* 0x0000003f0e217287 */ /* 0x000fe40009000000 */
[----:B------:R-:W-:Y:S02]  /*1210*/  @!UP1 UIMAD UR32, UR46, UR11, UR12 ;  /* 0x0000000b2e2092a4 */ /* 0x000fe4000f8e020c */
[----:B------:R-:W-:Y:S02]  /*1220*/  UIMAD.WIDE.U32 UR14, UR7, UR24, URZ ;  /* 0x00000018070e72a5 */ /* 0x000fe4000f8e003f */
[----:B------:R-:W-:Y:S02]  /*1230*/  UIMAD.WIDE UR10, UR45, UR61, URZ ;  /* 0x0000003d2d0a72a5 */ /* 0x000fe4000f8e023f */
[----:B------:R-:W-:-:S02]  /*1240*/  ULEA.HI UR45, UR21, UR17, URZ, 0x7 ;  /* 0x00000011152d7291 */ /* 0x000fc4000f8f383f */
[----:B------:R-:W-:Y:S01]  /*1250*/  USEL UR56, UR18, UR14, !UP1 ;  /* 0x0000000e12387287 */ /* 0x000fe2000c800000 */
[----:B-1----:R-:W-:Y:S01]  /*1260*/  VIADD R2, R2, 0xffffffe ;  /* 0x0ffffffe02027836 */ /* 0x002fe20000000000 */
[----:B------:R-:W-:Y:S01]  /*1270*/  @UP0 ULDC.64 UR20, c[0x0][0x248] ;  /* 0x0000920000140ab9 */ /* 0x000fe20000000a00 */
[----:B------:R-:W-:Y:S01]  /*1280*/  ULDC.U8 UR37, c[0x0][0x3d8] ;  /* 0x0000f60000257ab9 */ /* 0x000fe20000000000 */
[----:B------:R-:W-:Y:S01]  /*1290*/  @UP0 UIMAD.WIDE.U32 UR18, UR22, UR20, URZ ;  /* 0x00000014161202a5 */ /* 0x000fe2000f8e003f */
[----:B------:R-:W1:Y:S01]  /*12a0*/  F2I.FTZ.U32.TRUNC.NTZ R3, R2 ;  /* 0x0000000200037305 */ /* 0x000e62000021f000 */
[----:B------:R-:W-:Y:S02]  /*12b0*/  UIMAD UR17, UR36, UR46, URZ ;  /* 0x0000002e241172a4 */ /* 0x000fe4000f8e023f */
[----:B------:R-:W-:Y:S02]  /*12c0*/  UISETP.NE.AND UP3, UPT, UR37, URZ, UPT ;  /* 0x0000003f2500728c */ /* 0x000fe4000bf65270 */
[----:B------:R-:W-:-:S02]  /*12d0*/  @UP1 UIMAD UR50, UR7, UR13, UR43 ;  /* 0x0000000d073212a4 */ /* 0x000fc4000f8e022b */
[----:B------:R-:W-:Y:S02]  /*12e0*/  UIMAD UR23, UR7, UR25, URZ ;  /* 0x00000019071772a4 */ /* 0x000fe4000f8e023f */
[----:B------:R-:W-:Y:S02]  /*12f0*/  UIMAD.WIDE.U32 UR12, UR46, UR59, URZ ;  /* 0x0000003b2e0c72a5 */ /* 0x000fe4000f8e003f */
[----:B------:R-:W-:Y:S02]  /*1300*/  UIMAD UR17, UR58, UR59, UR17 ;  /* 0x0000003b3a1172a4 */ /* 0x000fe4000f8e0211 */
[----:B------:R-:W-:Y:S01]  /*1310*/  @UP1 UIADD3 UR49, UR15, UR23, URZ ;  /* 0x000000170f311290 */ /* 0x000fe2000fffe03f */
[----:B-1----:R-:W-:Y:S01]  /*1320*/  IMAD.MOV R0, RZ, RZ, -R3 ;  /* 0x000000ffff007224 */ /* 0x002fe200078e0a03 */
[----:B------:R-:W-:Y:S01]  /*1330*/  @UP0 UMOV UR36, UR18 ;  /* 0x0000001200240c82 */ /* 0x000fe20008000000 */
[----:B------:R-:W-:Y:S01]  /*1340*/  IMAD.MOV.U32 R2, RZ, RZ, RZ ;  /* 0x000000ffff027224 */ /* 0x000fe200078e00ff */
[----:B------:R-:W-:Y:S01]  /*1350*/  UIMAD.WIDE.U32 UR14, UR10, UR12, URZ ;  /* 0x0000000c0a0e72a5 */ /* 0x000fe2000f8e003f */
[----:B------:R-:W-:Y:S01]  /*1360*/  IMAD R0, R0, R5, RZ ;  /* 0x0000000500007224 */ /* 0x000fe200078e02ff */
[----:B------:R-:W-:-:S02]  /*1370*/  UIMAD UR18, UR11, UR12, URZ ;  /* 0x0000000c0b1272a4 */ /* 0x000fc4000f8e023f */
[----:B------:R-:W-:Y:S01]  /*1380*/  UIADD3 UR17, UR13, UR17, URZ ;  /* 0x000000110d117290 */ /* 0x000fe2000fffe03f */
[----:B------:R-:W-:Y:S01]  /*1390*/  IMAD.HI.U32 R0, R3, R0, R2 ;  /* 0x0000000003007227 */ /* 0x000fe200078e0002 */
[----:B------:R-:W-:Y:S01]  /*13a0*/  MOV R2, R4 ;  /* 0x0000000400027202 */ /* 0x000fe20000000f00 */
[----:B------:R-:W-:Y:S01]  /*13b0*/  UIMAD.WIDE.U32 UR12, UR10, UR7, URZ ;  /* 0x000000070a0c72a5 */ /* 0x000fe2000f8e003f */
[----:B------:R-:W-:Y:S01]  /*13c0*/  ULDC UR40, c[0x0][0x2c4] ;  /* 0x0000b10000287ab9 */ /* 0x000fe20000000800 */
[----:B------:R-:W-:Y:S02]  /*13d0*/  UIMAD UR17, UR10, UR17, UR18 ;  /* 0x000000110a1172a4 */ /* 0x000fe4000f8e0212 */
[----:B------:R-:W-:Y:S01]  /*13e0*/  IMAD.HI.U32 R0, R0, R2, RZ ;  /* 0x0000000200007227 */ /* 0x000fe200078e00ff */
[----:B------:R-:W-:Y:S02]  /*13f0*/  @UP3 UIMAD UR18, UR46, UR40, URZ ;  /* 0x000000282e1232a4 */ /* 0x000fe4000f8e023f */
[----:B------:R-:W-:Y:S01]  /*1400*/  USEL UR55, UR14, UR12, !UP1 ;  /* 0x0000000c0e377287 */ /* 0x000fe2000c800000 */
[----:B------:R-:W-:Y:S01]  /*1410*/  IMAD.MOV R3, RZ, RZ, -R0 ;  /* 0x000000ffff037224 */ /* 0x000fe200078e0a00 */
[----:B------:R-:W-:-:S02]  /*1420*/  @UP0 UIMAD UR22, UR22, UR21, URZ ;  /* 0x00000015161602a4 */ /* 0x000fc4000f8e023f */
[----:B------:R-:W-:Y:S01]  /*1430*/  ULOP3.LUT UR12, UR45, 0xffffff80, URZ, 0xc0, !UPT ;  /* 0xffffff802d0c7892 */ /* 0x000fe2000f8ec03f */
[C---:B------:R-:W-:Y:S01]  /*1440*/  IMAD R2, R5.reuse, R3, R2 ;  /* 0x0000000305027224 */ /* 0x040fe200078e0202 */
[----:B------:R-:W-:Y:S02]  /*1450*/  @UP3 USEL UR14, UR18, UR7, !UP1 ;  /* 0x00000007120e3287 */ /* 0x000fe4000c800000 */
[----:B------:R-:W-:Y:S02]  /*1460*/  @UP0 UIADD3 UR37, UR19, UR22, URZ ;  /* 0x0000001613250290 */ /* 0x000fe4000fffe03f */
[----:B------:R-:W-:Y:S01]  /*1470*/  ISETP.GT.U32.AND P1, PT, R5, R2, PT ;  /* 0x000000020500720c */ /* 0x000fe20003f24070 */
[----:B------:R-:W-:Y:S01]  /*1480*/  UIADD3 UR12, UR12, -0x80, URZ ;  /* 0xffffff800c0c7890 */ /* 0x000fe2000fffe03f */
[----:B------:R-:W-:Y:S01]  /*1490*/  @UP3 ULDC UR19, c[0x0][0x2e4] ;  /* 0x0000b90000133ab9 */ /* 0x000fe20000000800 */
[----:B------:R-:W-:Y:S02]  /*14a0*/  UIADD3 UR47, UR15, UR17, URZ ;  /* 0x000000110f2f7290 */ /* 0x000fe4000fffe03f */
[----:B------:R-:W-:-:S02]  /*14b0*/  @!UP3 UIMAD UR15, UR46, UR61, UR57 ;  /* 0x0000003d2e0fb2a4 */ /* 0x000fc4000f8e0239 */
[----:B------:R-:W-:Y:S02]  /*14c0*/  @UP3 UIMAD UR22, UR57, UR19, UR14 ;  /* 0x00000013391632a4 */ /* 0x000fe4000f8e020e */
[----:B------:R-:W-:Y:S02]  /*14d0*/  USHF.R.S32.HI UR23, URZ, 0x1f, UR12 ;  /* 0x0000001f3f177899 */ /* 0x000fe4000801140c */
[----:B------:R-:W-:Y:S02]  /*14e0*/  UIADD3 UR14, UP2, UR12, UR33, URZ ;  /* 0x000000210c0e7290 */ /* 0x000fe4000ff5e03f */
[----:B------:R-:W-:Y:S01]  /*14f0*/  @!P1 IMAD.IADD R2, R2, 0x1, -R5 ;  /* 0x0000000102029824 */ /* 0x000fe200078e0a05 */
[----:B------:R-:W-:Y:S01]  /*1500*/  @!UP3 UIMAD UR22, UR15, UR40, URZ ;  /* 0x000000280f16b2a4 */ /* 0x000fe2000f8e023f */
[----:B------:R-:W-:Y:S01]  /*1510*/  @!P1 IADD3 R0, R0, 0x1, RZ ;  /* 0x0000000100009810 */ /* 0x000fe20007ffe0ff */
[----:B------:R-:W-:Y:S01]  /*1520*/  UIMAD UR15, UR11, UR7, URZ ;  /* 0x000000070b0f72a4 */ /* 0x000fe2000f8e023f */
[----:B------:R-:W-:Y:S01]  /*1530*/  PLOP3.LUT P1, PT, PT, PT, UP0, 0x80, 0x0 ;  /* 0x000000000000781c */ /* 0x000fe20003f2f008 */
[----:B------:R-:W-:Y:S01]  /*1540*/  UIADD3.X UR17, UR23, UR38, URZ, UP2, !UPT ;  /* 0x0000002617117290 */ /* 0x000fe200097fe43f */
[----:B------:R-:W-:Y:S01]  /*1550*/  ISETP.GE.U32.AND P0, PT, R2, R5, PT ;  /* 0x000000050200720c */ /* 0x000fe20003f06070 */
[----:B------:R-:W-:Y:S01]  /*1560*/  UIMAD UR11, UR11, UR14, URZ ;  /* 0x0000000e0b0b72a4 */ /* 0x000fe2000f8e023f */
[----:B------:R-:W-:Y:S01]  /*1570*/  LOP3.LUT R2, R6, UR57, RZ, 0x3c, !PT ;  /* 0x0000003906027c12 */ /* 0x000fe2000f8e3cff */
[----:B------:R-:W-:Y:S01]  /*1580*/  ULDC.U8 UR41, c[0x0][0x480] ;  /* 0x0001200000297ab9 */ /* 0x000fe20000000000 */
[----:B------:R-:W-:-:S02]  /*1590*/  @UP0 UIADD3 UR31, UR16, UR27, URZ ;  /* 0x0000001b101f0290 */ /* 0x000fc4000fffe03f */
[----:B------:R-:W-:Y:S01]  /*15a0*/  ISETP.GE.AND P2, PT, R2, RZ, PT ;  /* 0x000000ff0200720c */ /* 0x000fe20003f46270 */
[----:B------:R-:W-:Y:S02]  /*15b0*/  UISETP.NE.AND UP4, UPT, UR41, URZ, UPT ;  /* 0x0000003f2900728c */ /* 0x000fe4000bf85270 */
[----:B------:R-:W-:Y:S01]  /*15c0*/  @UP1 UIADD3 UR47, UR13, UR15, URZ ;  /* 0x0000000f0d2f1290 */ /* 0x000fe2000fffe03f */
[----:B------:R-:W-:Y:S01]  /*15d0*/  @UP0 ULDC.64 UR18, c[0x0][0x250] ;  /* 0x0000940000120ab9 */ /* 0x000fe20000000a00 */
[----:B------:R-:W-:Y:S02]  /*15e0*/  UIMAD.WIDE.U32 UR40, UR10, UR14, URZ ;  /* 0x0000000e0a2872a5 */ /* 0x000fe4000f8e003f */
[----:B------:R-:W-:Y:S01]  /*15f0*/  @P0 VIADD R0, R0, 0x1 ;  /* 0x0000000100000836 */ /* 0x000fe20000000000 */
[----:B------:R-:W-:Y:S01]  /*1600*/  UIMAD UR13, UR10, UR17, UR11 ;  /* 0x000000110a0d72a4 */ /* 0x000fe2000f8e020b */
[----:B------:R-:W-:Y:S01]  /*1610*/  PLOP3.LUT P0, PT, PT, PT, UP3, 0x80, 0x0 ;  /* 0x000000000000781c */ /* 0x000fe20003f0f038 */
[----:B------:R-:W-:Y:S01]  /*1620*/  @UP0 UIMAD.WIDE.U32 UR10, UR31, UR18, URZ ;  /* 0x000000121f0a02a5 */ /* 0x000fe2000f8e003f */
[----:B------:R-:W-:Y:S01]  /*1630*/  IMAD.MOV.U32 R13, RZ, RZ, R0 ;  /* 0x000000ffff0d7224 */ /* 0x000fe200078e0000 */
[----:B------:R-:W-:-:S02]  /*1640*/  @UP0 UIMAD UR14, UR31, UR19, URZ ;  /* 0x000000131f0e02a4 */ /* 0x000fc4000f8e023f */
[----:B------:R-:W-:Y:S02]  /*1650*/  USEL UR53, UR48, URZ, UP4 ;  /* 0x0000003f30357287 */ /* 0x000fe4000a000000 */
[----:B------:R-:W-:Y:S01]  /*1660*/  USHF.R.S32.HI UR44, URZ, 0x1f, UR28 ;  /* 0x0000001f3f2c7899 */ /* 0x000fe2000801141c */
[----:B------:R-:W-:Y:S01]  /*1670*/  @!P2 IADD3 R13, -R13, RZ, RZ ;  /* 0x000000ff0d0da210 */ /* 0x000fe20007ffe1ff */
[----:B------:R-:W-:Y:S01]  /*1680*/  @!UP1 UIADD3 UR50, UR35, UR32, URZ ;  /* 0x0000002023329290 */ /* 0x000fe2000fffe03f */
[----:B------:R-:W-:Y:S01]  /*1690*/  @!P3 LOP3.LUT R13, RZ, R6, RZ, 0x33, !PT ;  /* 0x00000006ff0db212 */ /* 0x000fe200078e33ff */
[----:B------:R-:W-:Y:S02]  /*16a0*/  USHF.R.S32.HI UR54, URZ, 0x1f, UR51 ;  /* 0x0000001f3f367899 */ /* 0x000fe40008011433 */
[----:B------:R-:W-:Y:S02]  /*16b0*/  USEL UR52, UR30, URZ, UP4 ;  /* 0x0000003f1e347287 */ /* 0x000fe4000a000000 */
[----:B------:R-:W-:-:S02]  /*16c0*/  @UP0 UIADD3 UR29, UR11, UR14, URZ ;  /* 0x0000000e0b1d0290 */ /* 0x000fc4000fffe03f */
[----:B------:R-:W-:Y:S01]  /*16d0*/  UIADD3 UR48, UR41, UR13, URZ ;  /* 0x0000000d29307290 */ /* 0x000fe2000fffe03f */
[----:B------:R-:W-:Y:S01]  /*16e0*/  @UP0 UMOV UR17, UR10 ;  /* 0x0000000a00110c82 */ /* 0x000fe20008000000 */
[----:B------:R-:W-:Y:S10]  /*16f0*/  @P1 BRA `(.L_x_436) ;  /* 0x0000000000301947 */ /* 0x000ff40003800000 */
[----:B------:R-:W-:Y:S01]  /*1700*/  USHF.R.S32.HI UR10, URZ, 0x1f, UR16 ;  /* 0x0000001f3f0a7899 */ /* 0x000fe20008011410 */
[----:B------:R-:W-:Y:S01]  /*1710*/  ULDC.64 UR20, c[0x0][0x248] ;  /* 0x0000920000147ab9 */ /* 0x000fe20000000a00 */
[----:B------:R-:W-:Y:S02]  /*1720*/  ULDC.64 UR14, c[0x0][0x230] ;  /* 0x00008c00000e7ab9 */ /* 0x000fe40000000a00 */
[----:B------:R-:W-:Y:S02]  /*1730*/  UIMAD UR13, UR10, UR20, URZ ;  /* 0x000000140a0d72a4 */ /* 0x000fe4000f8e023f */
[----:B------:R-:W-:Y:S02]  /*1740*/  UIMAD.WIDE.U32 UR10, UR16, UR20, URZ ;  /* 0x00000014100a72a5 */ /* 0x000fe4000f8e003f */
[----:B------:R-:W-:-:S04]  /*1750*/  UIMAD UR13, UR16, UR21, UR13 ;  /* 0x00000015100d72a4 */ /* 0x000fc8000f8e020d */
[----:B------:R-:W-:-:S04]  /*1760*/  UIADD3 UR11, UR11, UR13, URZ ;  /* 0x0000000d0b0b7290 */ /* 0x000fc8000fffe03f */
[----:B------:R-:W-:Y:S02]  /*1770*/  UIMAD.WIDE.U32 UR10, UR46, UR14, UR10 ;  /* 0x0000000e2e0a72a5 */ /* 0x000fe4000f8e000a */
[----:B------:R-:W-:-:S04]  /*1780*/  UIMAD UR14, UR58, UR14, URZ ;  /* 0x0000000e3a0e72a4 */ /* 0x000fc8000f8e023f */
[----:B------:R-:W-:Y:S01]  /*1790*/  UIMAD UR15, UR46, UR15, UR14 ;  /* 0x0000000f2e0f72a4 */ /* 0x000fe2000f8e020e */
[----:B------:R-:W-:-:S03]  /*17a0*/  UMOV UR36, UR10 ;  /* 0x0000000a00247c82 */ /* 0x000fc60008000000 */
[----:B------:R-:W-:-:S12]  /*17b0*/  UIADD3 UR37, UR11, UR15, URZ ;  /* 0x0000000f0b257290 */ /* 0x000fd8000fffe03f */
.L_x_436:
[----:B------:R-:W-:Y:S05]  /*17c0*/  @P1 BRA `(.L_x_437) ;  /* 0x0000000000301947 */ /* 0x000fea0003800000 */
[----:B------:R-:W-:Y:S01]  /*17d0*/  USHF.R.S32.HI UR10, URZ, 0x1f, UR16 ;  /* 0x0000001f3f0a7899 */ /* 0x000fe20008011410 */
[----:B------:R-:W-:Y:S01]  /*17e0*/  ULDC.64 UR18, c[0x0][0x250] ;  /* 0x0000940000127ab9 */ /* 0x000fe20000000a00 */
[----:B------:R-:W-:Y:S02]  /*17f0*/  ULDC.64 UR14, c[0x0][0x238] ;  /* 0x00008e00000e7ab9 */ /* 0x000fe40000000a00 */
[----:B------:R-:W-:Y:S02]  /*1800*/  UIMAD UR13, UR10, UR18, URZ ;  /* 0x000000120a0d72a4 */ /* 0x000fe4000f8e023f */
[----:B------:R-:W-:Y:S02]  /*1810*/  UIMAD.WIDE.U32 UR10, UR16, UR18, URZ ;  /* 0x00000012100a72a5 */ /* 0x000fe4000f8e003f */
[----:B------:R-:W-:-:S04]  /*1820*/  UIMAD UR13, UR16, UR19, UR13 ;  /* 0x00000013100d72a4 */ /* 0x000fc8000f8e020d */
[----:B------:R-:W-:Y:S02]  /*1830*/  UIADD3 UR11, UR11, UR13, URZ ;  /* 0x0000000d0b0b7290 */ /* 0x000fe4000fffe03f */
[----:B------:R-:W-:Y:S02]  /*1840*/  UIMAD UR13, UR58, UR14, URZ ;  /* 0x0000000e3a0d72a4 */ /* 0x000fe4000f8e023f */
[----:B------:R-:W-:Y:S02]  /*1850*/  UIMAD.WIDE.U32 UR10, UR46, UR14, UR10 ;  /* 0x0000000e2e0a72a5 */ /* 0x000fe4000f8e000a */
[----:B------:R-:W-:-:S04]  /*1860*/  UIMAD UR13, UR46, UR15, UR13 ;  /* 0x0000000f2e0d72a4 */ /* 0x000fc8000f8e020d */
[----:B------:R-:W-:Y:S01]  /*1870*/  UIADD3 UR29, UR11, UR13, URZ ;  /* 0x0000000d0b1d7290 */ /* 0x000fe2000fffe03f */
[----:B------:R-:W-:-:S11]  /*1880*/  UMOV UR17, UR10 ;  /* 0x0000000a00117c82 */ /* 0x000fd60008000000 */
.L_x_437:
        /* <DEDUP_REMOVED lines=11> */
.L_x_438:
[----:B------:R-:W-:-:S04]  /*1940*/  UIMAD UR7, UR46, UR61, UR57 ;  /* 0x0000003d2e0772a4 */ /* 0x000fc8000f8e0239 */
[----:B------:R-:W-:-:S12]  /*1950*/  UIMAD UR7, UR7, UR59, URZ ;  /* 0x0000003b070772a4 */ /* 0x000fd8000f8e023f */
.L_x_439:
[----:B------:R-:W1:Y:S01]  /*1960*/  S2R R24, SR_TID.X ;  /* 0x0000000000187919 */ /* 0x000e620000002100 */
[----:B------:R-:W2:Y:S01]  /*1970*/  LDC.64 R4, c[0x0][0x420] ;  /* 0x00010800ff047b82 */ /* 0x000ea20000000a00 */
[----:B------:R-:W-:Y:S01]  /*1980*/  ULDC UR32, c[0x0][0x2dc] ;  /* 0x0000b70000207ab9 */ /* 0x000fe20000000800 */
[----:B------:R-:W-:Y:S01]  /*1990*/  SHF.R.S32.HI R225, RZ, 0x1f, R224 ;  /* 0x0000001fffe17819 */ /* 0x000fe200000114e0 */
[----:B------:R-:W-:Y:S01]  /*19a0*/  UIADD3 UR38, UR12, UR7, URZ ;  /* 0x000000070c267290 */ /* 0x000fe2000fffe03f */
[----:B------:R-:W-:Y:S01]  /*19b0*/  IADD3 R6, P0, R224, UR10, RZ ;  /* 0x0000000ae0067c10 */ /* 0x000fe2000ff1e0ff */
[----:B------:R-:W-:Y:S01]  /*19c0*/  UIMAD UR7, UR32, UR61, URZ ;  /* 0x0000003d200772a4 */ /* 0x000fe2000f8e023f */
[----:B------:R-:W-:Y:S01]  /*19d0*/  BSSY B1, `(.L_x_435) ;  /* 0x0000980000017945 */ /* 0x000fe20003800000 */
[----:B------:R-:W-:Y:S01]  /*19e0*/  USHF.R.S32.HI UR58, URZ, 0x1f, UR57 ;  /* 0x0000001f3f3a7899 */ /* 0x000fe20008011439 */
[----:B------:R-:W-:Y:S01]  /*19f0*/  IADD3.X R7, R225, UR50, RZ, P0, !PT ;  /* 0x00000032e1077c10 */ /* 0x000fe200087fe4ff */
[----:B------:R-:W-:Y:S01]  /*1a00*/  ULDC.64 UR14, c[0x0][0x428] ;  /* 0x00010a00000e7ab9 */ /* 0x000fe20000000a00 */
[----:B------:R-:W-:Y:S01]  /*1a10*/  UIADD3 UR13, UR12, UR22, URZ ;  /* 0x000000160c0d7290 */ /* 0x000fe2000fffe03f */
[----:B------:R-:W-:Y:S01]  /*1a20*/  IMAD.U32 R14, RZ, RZ, UR14 ;  /* 0x0000000eff0e7e24 */ /* 0x000fe2000f8e00ff */
[----:B------:R-:W-:Y:S01]  /*1a30*/  UIMAD UR11, UR58, UR14, URZ ;  /* 0x0000000e3a0b72a4 */ /* 0x000fe2000f8e023f */
[----:B------:R-:W-:Y:S01]  /*1a40*/  ULDC.64 UR30, c[0x0][0x2b0] ;  /* 0x0000ac00001e7ab9 */ /* 0x000fe20000000a00 */
[----:B------:R-:W-:-:S02]  /*1a50*/  UISETP.GE.AND UP2, UPT, UR39, 0x1, UPT ;  /* 0x000000012700788c */ /* 0x000fc4000bf46270 */
[----:B------:R-:W-:Y:S02]  /*1a60*/  UIMAD UR22, UR57, UR15, UR11 ;  /* 0x0000000f391672a4 */ /* 0x000fe4000f8e020b */
[----:B------:R-:W-:Y:S01]  /*1a70*/  UIMAD.WIDE UR10, UR13, 0x4, UR30 ;  /* 0x000000040d0a78a5 */ /* 0x000fe2000f8e021e */
[----:B------:R-:W-:Y:S01]  /*1a80*/  ULDC.64 UR14, c[0x0][0x258] ;  /* 0x00009600000e7ab9 */ /* 0x000fe20000000a00 */
[----:B------:R-:W-:Y:S01]  /*1a90*/  ULDC.64 UR34, c[0x0][0x210] ;  /* 0x0000840000227ab9 */ /* 0x000fe20000000a00 */
[----:B------:R-:W-:Y:S01]  /*1aa0*/  ULDC.64 UR32, c[0x0][0x3e0] ;  /* 0x0000f80000207ab9 */ /* 0x000fe20000000a00 */
[C---:B--2---:R-:W-:Y:S01]  /*1ab0*/  IMAD R3, R4.reuse, UR23, RZ ;  /* 0x0000001704037c24 */ /* 0x044fe2000f8e02ff */
[----:B------:R-:W-:Y:S01]  /*1ac0*/  ULDC.64 UR30, c[0x0][0x400] ;  /* 0x00010000001e7ab9 */ /* 0x000fe20000000a00 */
[----:B------:R-:W-:Y:S01]  /*1ad0*/  IMAD.WIDE.U32 R6, R4, UR12, R6 ;  /* 0x0000000c04067c25 */ /* 0x000fe2000f8e0006 */
[----:B------:R-:W-:Y:S01]  /*1ae0*/  ULDC.64 UR42, c[0x0][0x478] ;  /* 0x00011e00002a7ab9 */ /* 0x000fe20000000a00 */
[----:B------:R-:W-:-:S02]  /*1af0*/  ULEA.HI.SX32 UR41, UR45, 0xffffffff, 0x19 ;  /* 0xffffffff2d297891 */ /* 0x000fc4000f8fca3f */
[----:B------:R-:W-:Y:S01]  /*1b00*/  IMAD R3, R5, UR12, R3 ;  /* 0x0000000c05037c24 */ /* 0x000fe2000f8e0203 */
[----:B-1----:R-:W-:-:S03]  /*1b10*/  SHF.R.S32.HI R25, RZ, 0x1f, R24 ;  /* 0x0000001fff197819 */ /* 0x002fc60000011418 */
[----:B------:R-:W-:Y:S01]  /*1b20*/  IMAD.IADD R7, R7, 0x1, R3 ;  /* 0x0000000107077824 */ /* 0x000fe200078e0203 */
[CC--:B------:R-:W-:Y:S02]  /*1b30*/  LEA.HI R2, R25.reuse, R24.reuse, RZ, 0x3 ;  /* 0x0000001819027211 */ /* 0x0c0fe400078f18ff */
[----:B------:R-:W-:Y:S01]  /*1b40*/  LEA.HI R12, R25, R24, RZ, 0x5 ;  /* 0x00000018190c7211 */ /* 0x000fe200078f28ff */
[----:B------:R-:W-:Y:S01]  /*1b50*/  IMAD.WIDE.U32 R6, R14, UR57, R6 ;  /* 0x000000390e067c25 */ /* 0x000fe2000f8e0006 */
[----:B------:R-:W-:Y:S02]  /*1b60*/  SHF.R.S32.HI R2, RZ, 0x3, R2 ;  /* 0x00000003ff027819 */ /* 0x000fe40000011402 */
[----:B------:R-:W-:Y:S01]  /*1b70*/  LOP3.LUT R10, R12, 0xffffffe0, RZ, 0xc0, !PT ;  /* 0xffffffe00c0a7812 */ /* 0x000fe200078ec0ff */
[----:B------:R-:W-:Y:S01]  /*1b80*/  VIADD R7, R7, UR22 ;  /* 0x0000001607077c36 */ /* 0x000fe20008000000 */
[----:B------:R-:W-:Y:S02]  /*1b90*/  SHF.R.S32.HI R23, RZ, 0x1f, R2 ;  /* 0x0000001fff177819 */ /* 0x000fe40000011402 */
[----:B------:R-:W-:Y:S01]  /*1ba0*/  IADD3 R0, P1, R2, UR12, RZ ;  /* 0x0000000c02007c10 */ /* 0x000fe2000ff3e0ff */
[----:B------:R-:W-:Y:S01]  /*1bb0*/  IMAD.IADD R10, R24, 0x1, -R10 ;  /* 0x00000001180a7824 */ /* 0x000fe200078e0a0a */
[----:B------:R-:W-:Y:S01]  /*1bc0*/  SHF.R.S32.HI R12, RZ, 0x5, R12 ;  /* 0x00000005ff0c7819 */ /* 0x000fe2000001140c */
[----:B------:R-:W-:Y:S01]  /*1bd0*/  UIMAD UR12, UR58, UR14, URZ ;  /* 0x0000000e3a0c72a4 */ /* 0x000fe2000f8e023f */
[----:B------:R-:W-:Y:S01]  /*1be0*/  IADD3.X R11, R23, UR23, RZ, P1, !PT ;  /* 0x00000017170b7c10 */ /* 0x000fe20008ffe4ff */
[----:B------:R-:W-:Y:S01]  /*1bf0*/  IMAD.WIDE.U32 R8, R0, UR24, R224 ;  /* 0x0000001800087c25 */ /* 0x000fe2000f8e00e0 */
[----:B------:R-:W-:-:S02]  /*1c00*/  UIMAD.WIDE UR22, UR38, 0x4, UR42 ;  /* 0x00000004261678a5 */ /* 0x000fc4000f8e022a */
[----:B------:R-:W-:Y:S01]  /*1c10*/  UIMAD UR15, UR57, UR15, UR12 ;  /* 0x0000000f390f72a4 */ /* 0x000fe2000f8e020c */
[----:B------:R-:W-:Y:S01]  /*1c20*/  IMAD R10, R12, UR7, R10 ;  /* 0x000000070c0a7c24 */ /* 0x000fe2000f8e020a */
[----:B------:R-:W-:Y:S01]  /*1c30*/  USHF.L.U32 UR7, UR7, 0x7, URZ ;  /* 0x0000000707077899 */ /* 0x000fe2000800063f */
[----:B------:R-:W-:Y:S01]  /*1c40*/  IMAD R11, R11, UR24, RZ ;  /* 0x000000180b0b7c24 */ /* 0x000fe2000f8e02ff */
[----:B------:R-:W-:Y:S01]  /*1c50*/  IADD3 R8, P0, R8, UR56, RZ ;  /* 0x0000003808087c10 */ /* 0x000fe2000ff1e0ff */
[-C--:B------:R-:W-:Y:S01]  /*1c60*/  IMAD R3, R23, R4.reuse, RZ ;  /* 0x0000000417037224 */ /* 0x080fe200078e02ff */
[----:B------:R-:W-:Y:S01]  /*1c70*/  UIADD3 UR13, UP1, UP0, UR40, UR7, UR51 ;  /* 0x00000007280d7290 */ /* 0x000fe2000f83e033 */
[----:B------:R-:W-:Y:S01]  /*1c80*/  IMAD R0, R0, UR25, R11 ;  /* 0x0000001900007c24 */ /* 0x000fe2000f8e020b */
[----:B------:R-:W-:Y:S01]  /*1c90*/  USHF.R.S32.HI UR7, URZ, 0x1f, UR7 ;  /* 0x0000001f3f077899 */ /* 0x000fe20008011407 */
[----:B------:R-:W-:-:S03]  /*1ca0*/  IMAD.WIDE.U32 R6, R2, R4, R6 ;  /* 0x0000000402067225 */ /* 0x000fc600078e0006 */
[----:B------:R-:W-:Y:S01]  /*1cb0*/  UIADD3.X UR7, UR48, UR7, UR54, UP1, UP0 ;  /* 0x0000000730077290 */ /* 0x000fe20008fe0436 */
[----:B------:R-:W-:Y:S01]  /*1cc0*/  IADD3.X R9, R9, UR49, R0, P0, !PT ;  /* 0x0000003109097c10 */ /* 0x000fe200087fe400 */
[----:B------:R-:W-:Y:S01]  /*1cd0*/  UIADD3 UR12, UP1, UP0, UR52, UR13, UR55 ;  /* 0x0000000d340c7290 */ /* 0x000fe2000f83e037 */
[----:B------:R-:W-:Y:S01]  /*1ce0*/  IMAD.U32 R0, RZ, RZ, UR14 ;  /* 0x0000000eff007e24 */ /* 0x000fe2000f8e00ff */
[----:B------:R-:W-:Y:S01]  /*1cf0*/  PLOP3.LUT P0, PT, PT, PT, UP2, 0x80, 0x0 ;  /* 0x000000000000781c */ /* 0x000fe20003f0f028 */
[----:B------:R-:W-:Y:S01]  /*1d00*/  IMAD R3, R2, R5, R3 ;  /* 0x0000000502037224 */ /* 0x000fe200078e0203 */
[----:B------:R-:W-:Y:S01]  /*1d10*/  UIADD3.X UR7, UR53, UR7, UR47, UP1, UP0 ;  /* 0x0000000735077290 */ /* 0x000fe20008fe042f */
[----:B------:R-:W-:Y:S01]  /*1d20*/  IMAD.WIDE.U32 R8, R0, UR57, R8 ;  /* 0x0000003900087c25 */ /* 0x000fe2000f8e0008 */
[----:B------:R-:W-:Y:S02]  /*1d30*/  IADD3 R0, P1, R10, UR12, RZ ;  /* 0x0000000c0a007c10 */ /* 0x000fe4000ff3e0ff */
[----:B------:R-:W-:Y:S01]  /*1d40*/  LEA R12, P2, R6, UR32, 0x1 ;  /* 0x00000020060c7c11 */ /* 0x000fe2000f8408ff */
[----:B------:R-:W-:Y:S01]  /*1d50*/  VIADD R9, R9, UR15 ;  /* 0x0000000f09097c36 */ /* 0x000fe20008000000 */
[----:B------:R-:W-:Y:S01]  /*1d60*/  LEA.HI.X.SX32 R10, R10, UR7, 0x1, P1 ;  /* 0x000000070a0a7c11 */ /* 0x000fe200088f0eff */
[----:B------:R-:W-:Y:S01]  /*1d70*/  IMAD.IADD R3, R7, 0x1, R3 ;  /* 0x0000000107037824 */ /* 0x000fe200078e0203 */
[----:B------:R-:W-:-:S02]  /*1d80*/  LEA R223, P1, R0, UR30, 0x2 ;  /* 0x0000001e00df7c11 */ /* 0x000fc4000f8210ff */
[----:B------:R-:W-:Y:S02]  /*1d90*/  LEA R11, P3, R8, UR34, 0x1 ;  /* 0x00000022080b7c11 */ /* 0x000fe4000f8608ff */
[----:B------:R-:W-:Y:S02]  /*1da0*/  LEA.HI.X R222, R0, UR31, R10, 0x2, P1 ;  /* 0x0000001f00de7c11 */ /* 0x000fe400088f140a */
[----:B------:R-:W-:Y:S02]  /*1db0*/  LEA.HI.X R9, R8, UR35, R9, 0x1, P3 ;  /* 0x0000002308097c11 */ /* 0x000fe400098f0c09 */
[----:B------:R-:W-:Y:S01]  /*1dc0*/  LEA.HI.X R6, R6, UR33, R3, 0x1, P2 ;  /* 0x0000002106067c11 */ /* 0x000fe200090f0c03 */
[----:B------:R-:W-:Y:S06]  /*1dd0*/  @!P0 BRA `(.L_x_440) ;  /* 0x0000008400d88947 */ /* 0x000fec0003800000 */
[----:B------:R-:W-:Y:S01]  /*1de0*/  PLOP3.LUT P0, PT, PT, PT, UP4, 0x80, 0x0 ;  /* 0x000000000000781c */ /* 0x000fe20003f0f048 */
[----:B------:R-:W-:Y:S01]  /*1df0*/  UMOV UR12, UR11 ;  /* 0x0000000b000c7c82 */ /* 0x000fe20008000000 */
[----:B------:R-:W-:Y:S01]  /*1e00*/  UMOV UR11, UR41 ;  /* 0x00000029000b7c82 */ /* 0x000fe20008000000 */
[----:B------:R-:W-:Y:S01]  /*1e10*/  LEA R0, R252, UR4, 0x1 ;  /* 0x00000004fc007c11 */ /* 0x000fe2000f8e08ff */
[----:B------:R-:W-:Y:S01]  /*1e20*/  UIMAD UR7, UR11, -0x80, UR39 ;  /* 0xffffff800b0778a4 */ /* 0x000fe2000f8e0227 */
[C---:B------:R-:W-:Y:S01]  /*1e30*/  VIADD R10, R2.reuse, 0x20 ;  /* 0x00000020020a7836 */ /* 0x040fe20000000000 */
[----:B------:R-:W-:Y:S01]  /*1e40*/  UMOV UR13, UR10 ;  /* 0x0000000a000d7c82 */ /* 0x000fe20008000000 */
[----:B------:R-:W-:Y:S01]  /*1e50*/  ULEA.HI UR10, UR11, UR11, URZ, 0x1 ;  /* 0x0000000b0b0a7291 */ /* 0x000fe2000f8f083f */
[C---:B------:R-:W-:Y:S01]  /*1e60*/  VIADD R21, R2.reuse, 0x40 ;  /* 0x0000004002157836 */ /* 0x040fe20000000000 */
[----:B------:R-:W-:Y:S01]  /*1e70*/  UMOV UR15, UR22 ;  /* 0x00000016000f7c82 */ /* 0x000fe20008000000 */
[C---:B------:R-:W-:Y:S01]  /*1e80*/  ISETP.GE.AND P5, PT, R2.reuse, UR7, PT ;  /* 0x0000000702007c0c */ /* 0x040fe2000bfa6270 */
[----:B------:R-:W-:Y:S01]  /*1e90*/  ULOP3.LUT UR10, UR10, 0xfffffffe, URZ, 0xc0, !UPT ;  /* 0xfffffffe0a0a7892 */ /* 0x000fe2000f8ec03f */
[----:B------:R-:W-:Y:S01]  /*1ea0*/  VIADD R22, R2, 0x60 ;  /* 0x0000006002167836 */ /* 0x000fe20000000000 */
[----:B------:R-:W-:Y:S01]  /*1eb0*/  @P0 BAR.SYNC.DEFER_BLOCKING 0x0 ;  /* 0x0000000000000b1d */ /* 0x000fe20000010000 */
[----:B------:R-:W-:Y:S01]  /*1ec0*/  VIADD R3, R252, 0x2000 ;  /* 0x00002000fc037836 */ /* 0x000fe20000000000 */
[----:B------:R-:W-:Y:S01]  /*1ed0*/  UIADD3 UR10, UR11, -UR10, URZ ;  /* 0x8000000a0b0a7290 */ /* 0x000fe2000fffe03f */
[----:B------:R-:W-:Y:S01]  /*1ee0*/  IMAD.MOV.U32 R228, RZ, RZ, R11 ;  /* 0x000000ffffe47224 */ /* 0x000fe200078e000b */
[----:B------:R-:W-:Y:S01]  /*1ef0*/  ISETP.GE.AND P4, PT, R10, UR7, PT ;  /* 0x000000070a007c0c */ /* 0x000fe2000bf86270 */
[----:B------:R-:W-:Y:S01]  /*1f00*/  IMAD.MOV.U32 R229, RZ, RZ, R12 ;  /* 0x000000ffffe57224 */ /* 0x000fe200078e000c */
[----:B------:R-:W-:Y:S01]  /*1f10*/  UISETP.NE.AND UP0, UPT, UR10, 0x1, UPT ;  /* 0x000000010a00788c */ /* 0x000fe2000bf05270 */
[----:B------:R-:W-:Y:S01]  /*1f20*/  BSSY B0, `(.L_x_441) ;  /* 0x0000013000007945 */ /* 0x000fe20003800000 */
[----:B------:R-:W-:Y:S01]  /*1f30*/  UMOV UR14, UR23 ;  /* 0x00000017000e7c82 */ /* 0x000fe20008000000 */
[----:B------:R-:W-:Y:S01]  /*1f40*/  ISETP.GE.AND P3, PT, R21, UR7, PT ;  /* 0x0000000715007c0c */ /* 0x000fe2000bf66270 */
[----:B------:R-:W-:Y:S01]  /*1f50*/  IMAD.MOV.U32 R230, RZ, RZ, R6 ;  /* 0x000000ffffe67224 */ /* 0x000fe200078e0006 */
[----:B------:R-:W-:-:S02]  /*1f60*/  ISETP.GE.AND P2, PT, R22, UR7, PT ;  /* 0x0000000716007c0c */ /* 0x000fc4000bf46270 */
[----:B------:R-:W-:-:S04]  /*1f70*/  PLOP3.LUT P1, PT, PT, PT, UP0, 0x80, 0x0 ;  /* 0x000000000000781c */ /* 0x000fc80003f2f008 */
[----:B------:R-:W-:Y:S01]  /*1f80*/  SEL R3, R3, R252, !P1 ;  /* 0x000000fc03037207 */ /* 0x000fe20004800000 */
[----:B------:R1:W-:Y:S01]  /*1f90*/  @P5 STS.128 [R0+0x8000], RZ ;  /* 0x008000ff00005388 */ /* 0x0003e20000000c00 */
[----:B------:R-:W-:Y:S07]  /*1fa0*/  @P5 BRA `(.L_x_442) ;  /* 0x0000000000285947 */ /* 0x000fee0003800000 */
[----:B------:R-:W-:Y:S02]  /*1fb0*/  ULDC UR10, c[0x0][0x2d0] ;  /* 0x0000b400000a7ab9 */ /* 0x000fe40000000800 */
[----:B------:R-:W-:-:S13]  /*1fc0*/  ISETP.GE.AND P0, PT, R224, UR10, PT ;  /* 0x0000000ae0007c0c */ /* 0x000fda000bf06270 */
[----:B------:R2:W-:Y:S01]  /*1fd0*/  @P0 STS.128 [R0+0x8000], RZ ;  /* 0x008000ff00000388 */ /* 0x0005e20000000c00 */
[----:B------:R-:W-:Y:S05]  /*1fe0*/  @P0 BRA `(.L_x_442) ;  /* 0x0000000000180947 */ /* 0x000fea0003800000 */
[----:B------:R-:W-:Y:S02]  /*1ff0*/  MOV R6, R229 ;  /* 0x000000e500067202 */ /* 0x000fe40000000f00 */
[----:B------:R-:W-:-:S05]  /*2000*/  MOV R7, R230 ;  /* 0x000000e600077202 */ /* 0x000fca0000000f00 */
[----:B------:R-:W-:Y:S01]  /*2010*/  @!PT LDS RZ, [RZ] ;  /* 0x00000000fffff984 */ /* 0x000fe20000000800 */
[----:B------:R-:W-:Y:S01]  /*2020*/  @!PT LDS RZ, [RZ] ;  /* 0x00000000fffff984 */ /* 0x000fe20000000800 */
[----:B------:R-:W-:Y:S01]  /*2030*/  @!PT LDS RZ, [RZ] ;  /* 0x00000000fffff984 */ /* 0x000fe20000000800 */
[----:B------:R3:W-:Y:S02]  /*2040*/  LDGSTS.E.BYPASS.LTC128B.128 [R0+0x8000], desc[UR8][R6.64] ;  /* 0x0800000006007fae */ /* 0x0007e4000b901d48 */
.L_x_442:
[----:B------:R-:W-:Y:S05]  /*2050*/  BSYNC B0 ;  /* 0x0000000000007941 */ /* 0x000fea0003800000 */
.L_x_441:
[----:B------:R4:W-:Y:S01]  /*2060*/  @P4 STS.128 [R0+0x9000], RZ ;  /* 0x009000ff00004388 */ /* 0x0009e20000000c00 */
[----:B------:R-:W-:Y:S01]  /*2070*/  BSSY B0, `(.L_x_443) ;  /* 0x000000d000007945 */ /* 0x000fe20003800000 */
[----:B------:R-:W-:-:S03]  /*2080*/  LEA R191, R3, UR4, 0x1 ;  /* 0x0000000403bf7c11 */ /* 0x000fc6000f8e08ff */
        /* <DEDUP_REMOVED lines=11> */
.L_x_444:
[----:B------:R-:W-:Y:S05]  /*2140*/  BSYNC B0 ;  /* 0x0000000000007941 */ /* 0x000fea0003800000 */
.L_x_443:
[----:B------:R1:W-:Y:S01]  /*2150*/  @P3 STS.128 [R0+0xa000], RZ ;  /* 0x00a000ff00003388 */ /* 0x0003e20000000c00 */
[----:B------:R-:W-:Y:S04]  /*2160*/  BSSY B0, `(.L_x_445) ;  /* 0x000000c000007945 */ /* 0x000fe80003800000 */
        /* <DEDUP_REMOVED lines=11> */
.L_x_446:
[----:B------:R-:W-:Y:S05]  /*2220*/  BSYNC B0 ;  /* 0x0000000000007941 */ /* 0x000fea0003800000 */
.L_x_445:
[----:B------:R1:W-:Y:S01]  /*2230*/  @P2 STS.128 [R0+0xb000], RZ ;  /* 0x00b000ff00002388 */ /* 0x0003e20000000c00 */
[----:B------:R-:W-:Y:S04]  /*2240*/  BSSY B0, `(.L_x_447) ;  /* 0x000000f000007945 */ /* 0x000fe80003800000 */
[----:B------:R-:W-:Y:S05]  /*2250*/  @P2 BRA `(.L_x_448) ;  /* 0x0000000000342947 */ /* 0x000fea0003800000 */
[----:B------:R-:W-:Y:S02]  /*2260*/  ULDC UR10, c[0x0][0x2d0] ;  /* 0x0000b400000a7ab9 */ /* 0x000fe40000000800 */
[----:B------:R-:W-:-:S13]  /*2270*/  ISETP.GE.AND P0, PT, R224, UR10, PT ;  /* 0x0000000ae0007c0c */ /* 0x000fda000bf06270 */
[----:B------:R1:W-:Y:S01]  /*2280*/  @P0 STS.128 [R0+0xb000], RZ ;  /* 0x00b000ff00000388 */ /* 0x0003e20000000c00 */
[----:B------:R-:W-:Y:S05]  /*2290*/  @P0 BRA `(.L_x_448) ;  /* 0x0000000000240947 */ /* 0x000fea0003800000 */
[----:B---3--:R-:W-:Y:S01]  /*22a0*/  MOV R6, R229 ;  /* 0x000000e500067202 */ /* 0x008fe20000000f00 */
[----:B------:R-:W-:Y:S01]  /*22b0*/  IMAD R3, R5, 0xc0, RZ ;  /* 0x000000c005037824 */ /* 0x000fe200078e02ff */
[----:B------:R-:W-:-:S03]  /*22c0*/  MOV R7, R230 ;  /* 0x000000e600077202 */ /* 0x000fc60000000f00 */
[----:B------:R-:W-:-:S05]  /*22d0*/  IMAD.WIDE.U32 R4, R4, 0xc0, R6 ;  /* 0x000000c004047825 */ /* 0x000fca00078e0006 */
[----:B------:R-:W-:-:S05]  /*22e0*/  IADD3 R5, R5, R3, RZ ;  /* 0x0000000305057210 */ /* 0x000fca0007ffe0ff */
[----:B------:R-:W-:Y:S01]  /*22f0*/  @!PT LDS RZ, [RZ] ;  /* 0x00000000fffff984 */ /* 0x000fe20000000800 */
[----:B------:R-:W-:Y:S01]  /*2300*/  @!PT LDS RZ, [RZ] ;  /* 0x00000000fffff984 */ /* 0x000fe20000000800 */
[----:B------:R-:W-:Y:S01]  /*2310*/  @!PT LDS RZ, [RZ] ;  /* 0x00000000fffff984 */ /* 0x000fe20000000800 */
[----:B------:R3:W-:Y:S02]  /*2320*/  LDGSTS.E.BYPASS.LTC128B.128 [R0+0xb000], desc[UR8][R4.64] ;  /* 0x0b00000004007fae */ /* 0x0007e4000b901d48 */
.L_x_448:
[----:B------:R-:W-:Y:S05]  /*2330*/  BSYNC B0 ;  /* 0x0000000000007941 */ /* 0x000fea0003800000 */
.L_x_447:
[----:B------:R1:W-:Y:S01]  /*2340*/  @P5 STS [R191], RZ ;  /* 0x000000ffbf005388 */ /* 0x0003e20000000800 */
[----:B------:R-:W-:Y:S01]  /*2350*/  BSSY B0, `(.L_x_449) ;  /* 0x0000014000007945 */ /* 0x000fe20003800000 */
[----:B------:R-:W-:Y:S02]  /*2360*/  MOV R227, R9 ;  /* 0x0000000900e37202 */ /* 0x000fe40000000f00 */
[----:B------:R1:W-:Y:S01]  /*2370*/  @P5 STS [R191+0x4], RZ ;  /* 0x000004ffbf005388 */ /* 0x0003e20000000800 */
[----:B---3--:R-:W-:-:S03]  /*2380*/  MOV R6, UR20 ;  /* 0x0000001400067c02 */ /* 0x008fc60008000f00 */
        /* <DEDUP_REMOVED lines=10> */
[----:B------:R-:W-:Y:S02]  /*2430*/  MOV R4, R228 ;  /* 0x000000e400047202 */ /* 0x000fe40000000f00 */
[----:B------:R-:W-:-:S05]  /*2440*/  MOV R5, R227 ;  /* 0x000000e300057202 */ /* 0x000fca0000000f00 */
[----:B------:R-:W-:Y:S01]  /*2450*/  @!PT LDS RZ, [RZ] ;  /* 0x00000000fffff984 */ /* 0x000fe20000000800 */
[----:B------:R-:W-:Y:S01]  /*2460*/  @!PT LDS RZ, [RZ] ;  /* 0x00000000fffff984 */ /* 0x000fe20000000800 */
[----:B------:R-:W-:Y:S01]  /*2470*/  @!PT LDS RZ, [RZ] ;  /* 0x00000000fffff984 */ /* 0x000fe20000000800 */
[----:B------:R1:W-:Y:S02]  /*2480*/  LDGSTS.E.BYPASS.LTC128B.128 [R191], desc[UR8][R4.64] ;  /* 0x0000000004bf7fae */ /* 0x0003e4000b901d48 */
.L_x_450:
[----:B------:R-:W-:Y:S05]  /*2490*/  BSYNC B0 ;  /* 0x0000000000007941 */ /* 0x000fea0003800000 */
.L_x_449:
        /* <DEDUP_REMOVED lines=13> */
[----:B------:R-:W-:Y:S02]  /*2570*/  IMAD.U32 R3, RZ, RZ, UR24 ;  /* 0x00000018ff037e24 */ /* 0x000fe4000f8e00ff */
[----:B-1----:R-:W-:-:S03]  /*2580*/  IMAD.U32 R5, RZ, RZ, UR25 ;  /* 0x00000019ff057e24 */ /* 0x002fc6000f8e00ff */
[----:B------:R-:W-:-:S04]  /*2590*/  LEA R4, P0, R3, R228, 0x6 ;  /* 0x000000e403047211 */ /* 0x000fc800078030ff */
[----:B------:R-:W-:-:S05]  /*25a0*/  LEA.HI.X R5, R3, R227, R5, 0x6, P0 ;  /* 0x000000e303057211 */ /* 0x000fca00000f3405 */
[----:B------:R-:W-:Y:S01]  /*25b0*/  @!PT LDS RZ, [RZ] ;  /* 0x00000000fffff984 */ /* 0x000fe20000000800 */
[----:B------:R-:W-:Y:S01]  /*25c0*/  @!PT LDS RZ, [RZ] ;  /* 0x00000000fffff984 */ /* 0x000fe20000000800 */
[----:B------:R-:W-:Y:S01]  /*25d0*/  @!PT LDS RZ, [RZ] ;  /* 0x00000000fffff984 */ /* 0x000fe20000000800 */
[----:B------:R1:W-:Y:S04]  /*25e0*/  LDGSTS.E.BYPASS.LTC128B.128 [R191+0x1000], desc[UR8][R4.64] ;  /* 0x0100000004bf7fae */ /* 0x0003e8000b901d48 */
.L_x_452:
[----:B------:R-:W-:Y:S05]  /*25f0*/  BSYNC B0 ;  /* 0x0000000000007941 */ /* 0x000fea0003800000 */
.L_x_451:
        /* <DEDUP_REMOVED lines=21> */
.L_x_454:
[----:B------:R-:W-:Y:S05]  /*2750*/  BSYNC B0 ;  /* 0x0000000000007941 */ /* 0x000fea0003800000 */
.L_x_453:
        /* <DEDUP_REMOVED lines=13> */
[----:B------:R-:W-:Y:S01]  /*2830*/  MOV R3, UR24 ;  /* 0x0000001800037c02 */ /* 0x000fe20008000f00 */
[----:B------:R-:W-:Y:S01]  /*2840*/  UIMAD UR10, UR25, 0xc0, URZ ;  /* 0x000000c0190a78a4 */ /* 0x000fe2000f8e023f */
[----:B-1----:R-:W-:Y:S02]  /*2850*/  MOV R4, R228 ;  /* 0x000000e400047202 */ /* 0x002fe40000000f00 */
[----:B------:R-:W-:-:S03]  /*2860*/  MOV R5, R227 ;  /* 0x000000e300057202 */ /* 0x000fc60000000f00 */
[----:B------:R-:W-:-:S05]  /*2870*/  IMAD.WIDE.U32 R4, R3, 0xc0, R4 ;  /* 0x000000c003047825 */ /* 0x000fca00078e0004 */
[----:B------:R-:W-:-:S05]  /*2880*/  IADD3 R5, R5, UR10, RZ ;  /* 0x0000000a05057c10 */ /* 0x000fca000fffe0ff */
[----:B------:R-:W-:Y:S01]  /*2890*/  @!PT LDS RZ, [RZ] ;  /* 0x00000000fffff984 */ /* 0x000fe20000000800 */
[----:B------:R-:W-:Y:S01]  /*28a0*/  @!PT LDS RZ, [RZ] ;  /* 0x00000000fffff984 */ /* 0x000fe20000000800 */
[----:B------:R-:W-:Y:S01]  /*28b0*/  @!PT LDS RZ, [RZ] ;  /* 0x00000000fffff984 */ /* 0x000fe20000000800 */
[----:B------:R1:W-:Y:S02]  /*28c0*/  LDGSTS.E.BYPASS.LTC128B.128 [R191+0x3000], desc[UR8][R4.64] ;  /* 0x0300000004bf7fae */ /* 0x0003e4000b901d48 */
.L_x_456:
[----:B------:R-:W-:Y:S05]  /*28d0*/  BSYNC B0 ;  /* 0x0000000000007941 */ /* 0x000fea0003800000 */
.L_x_455:
[----:B------:R-:W5:Y:S01]  /*28e0*/  LDL R26, [R1+0x4] ;  /* 0x00000400011a7983 */ /* 0x000f620000100800 */
[----:B------:R-:W-:Y:S01]  /*28f0*/  UIMAD UR10, UR44, UR20, URZ ;  /* 0x000000142c0a72a4 */ /* 0x000fe2000f8e023f */
[----:B-1----:R-:W-:Y:S01]  /*2900*/  IMAD.WIDE.U32 R4, R6, UR28, R224 ;  /* 0x0000001c06047c25 */ /* 0x002fe2000f8e00e0 */
[----:B------:R-:W-:Y:S01]  /*2910*/  ULDC.64 UR22, c[0x0][0x260] ;  /* 0x0000980000167ab9 */ /* 0x000fe20000000a00 */
[----:B------:R-:W-:Y:S01]  /*2920*/  BSSY B0, `(.L_x_457) ;  /* 0x0000030000007945 */ /* 0x000fe20003800000 */
[----:B------:R-:W-:Y:S01]  /*2930*/  UIMAD UR10, UR28, UR21, UR10 ;  /* 0x000000151c0a72a4 */ /* 0x000fe2000f8e020a */
[----:B------:R-:W-:-:S05]  /*2940*/  IADD3 R4, P0, R4, UR36, RZ ;  /* 0x0000002404047c10 */ /* 0x000fca000ff1e0ff */
[----:B------:R-:W-:Y:S01]  /*2950*/  IMAD.U32 R8, RZ, RZ, UR10 ;  /* 0x0000000aff087e24 */ /* 0x000fe2000f8e00ff */
[----:B------:R-:W-:-:S04]  /*2960*/  UIMAD UR10, UR26, -0x80, UR6 ;  /* 0xffffff801a0a78a4 */ /* 0x000fc8000f8e0206 */
[----:B------:R-:W-:Y:S02]  /*2970*/  IADD3.X R5, R5, UR37, R8, P0, !PT ;  /* 0x0000002505057c10 */ /* 0x000fe400087fe408 */
[----:B------:R-:W-:Y:S01]  /*2980*/  ISETP.GE.AND P5, PT, R2, UR10, PT ;  /* 0x0000000a02007c0c */ /* 0x000fe2000bfa6270 */
[----:B------:R-:W-:-:S12]  /*2990*/  IMAD.WIDE.U32 R4, R13, UR22, R4 ;  /* 0x000000160d047c25 */ /* 0x000fd8000f8e0004 */
[----:B------:R1:W-:Y:S01]  /*29a0*/  @P5 STS.128 [R0+0xc000], RZ ;  /* 0x00c000ff00005388 */ /* 0x0003e20000000c00 */
[C---:B-----5:R-:W-:Y:S01]  /*29b0*/  VIADD R3, R26.reuse, 0x48 ;  /* 0x000000481a037836 */ /* 0x060fe20000000000 */
[----:B------:R-:W-:Y:S01]  /*29c0*/  SHF.R.S32.HI R20, RZ, 0x1f, R26 ;  /* 0x0000001fff147819 */ /* 0x000fe2000001141a */
[C---:B------:R-:W-:Y:S02]  /*29d0*/  VIADD R6, R26.reuse, 0x40 ;  /* 0x000000401a067836 */ /* 0x040fe40000000000 */
[----:B------:R-:W-:Y:S01]  /*29e0*/  VIADD R7, R26, 0x8 ;  /* 0x000000081a077836 */ /* 0x000fe20000000000 */
[----:B------:R-:W-:Y:S02]  /*29f0*/  ISETP.GE.AND P6, PT, R3, UR7, PT ;  /* 0x0000000703007c0c */ /* 0x000fe4000bfc6270 */
[----:B------:R-:W-:Y:S01]  /*2a00*/  ISETP.GE.AND P2, PT, R6, UR7, PT ;  /* 0x0000000706007c0c */ /* 0x000fe2000bf46270 */
[----:B------:R-:W-:Y:S01]  /*2a10*/  IMAD.SHL.U32 R6, R26, 0x4, RZ ;  /* 0x000000041a067824 */ /* 0x000fe200078e00ff */
[----:B------:R-:W-:-:S02]  /*2a20*/  ISETP.GE.AND P3, PT, R7, UR7, PT ;  /* 0x0000000707007c0c */ /* 0x000fc4000bf66270 */
[----:B------:R-:W-:Y:S02]  /*2a30*/  P2R R12, PR, RZ, 0x4 ;  /* 0x00000004ff0c7803 */ /* 0x000fe40000000000 */
[----:B------:R-:W-:Y:S01]  /*2a40*/  IADD3 R14, P2, R6, UR13, RZ ;  /* 0x0000000d060e7c10 */ /* 0x000fe2000ff5e0ff */
[----:B------:R-:W-:Y:S01]  /*2a50*/  IMAD R6, R18, UR22, RZ ;  /* 0x0000001612067c24 */ /* 0x000fe2000f8e02ff */
[----:B------:R-:W-:Y:S02]  /*2a60*/  SHF.R.S32.HI R7, RZ, 0x1f, R3 ;  /* 0x0000001fff077819 */ /* 0x000fe40000011403 */
[----:B------:R-:W-:Y:S01]  /*2a70*/  SHF.L.U64.HI R8, R26, 0x2, R20 ;  /* 0x000000021a087819 */ /* 0x000fe20000010214 */
[----:B------:R-:W-:Y:S01]  /*2a80*/  IMAD R6, R13, UR23, R6 ;  /* 0x000000170d067c24 */ /* 0x000fe2000f8e0206 */
[----:B------:R-:W-:Y:S02]  /*2a90*/  @!P6 LEA R16, P0, R3, UR13, 0x2 ;  /* 0x0000000d0310ec11 */ /* 0x000fe4000f8010ff */
[----:B------:R-:W-:-:S02]  /*2aa0*/  P2R R19, PR, RZ, 0x8 ;  /* 0x00000008ff137803 */ /* 0x000fc40000000000 */
[----:B------:R-:W-:Y:S01]  /*2ab0*/  @!P6 LEA.HI.X R17, R3, UR12, R7, 0x2, P0 ;  /* 0x0000000c0311ec11 */ /* 0x000fe200080f1407 */
[----:B------:R-:W-:Y:S01]  /*2ac0*/  IMAD.IADD R3, R5, 0x1, R6 ;  /* 0x0000000105037824 */ /* 0x000fe200078e0206 */
[----:B------:R-:W-:Y:S02]  /*2ad0*/  ISETP.GE.AND P0, PT, R26, UR7, PT ;  /* 0x000000071a007c0c */ /* 0x000fe4000bf06270 */
[----:B------:R-:W-:Y:S02]  /*2ae0*/  IADD3.X R15, R8, UR12, RZ, P2, !PT ;  /* 0x0000000c080f7c10 */ /* 0x000fe400097fe4ff */
[----:B------:R-:W-:Y:S01]  /*2af0*/  P2R R11, PR, RZ, 0x1 ;  /* 0x00000001ff0b7803 */ /* 0x000fe20000000000 */
[----:B-1----:R-:W-:Y:S08]  /*2b00*/  @P5 BRA `(.L_x_458) ;  /* 0x0000000000445947 */ /* 0x002ff00003800000 */
[----:B------:R-:W-:Y:S02]  /*2b10*/  ULDC UR7, c[0x0][0x2d0] ;  /* 0x0000b40000077ab9 */ /* 0x000fe40000000800 */
[----:B------:R-:W-:-:S13]  /*2b20*/  ISETP.GE.AND P0, PT, R224, UR7, PT ;  /* 0x00000007e0007c0c */ /* 0x000fda000bf06270 */
[----:B------:R1:W-:Y:S01]  /*2b30*/  @P0 STS.128 [R0+0xc000], RZ ;  /* 0x00c000ff00000388 */ /* 0x0003e20000000c00 */
[----:B------:R-:W-:Y:S05]  /*2b40*/  @P0 BRA `(.L_x_458) ;  /* 0x0000000000340947 */ /* 0x000fea0003800000 */
        /* <DEDUP_REMOVED lines=9> */
[----:B------:R-:W-:Y:S01]  /*2be0*/  @!PT LDS RZ, [RZ] ;  /* 0x00000000fffff984 */ /* 0x000fe20000000800 */
[----:B------:R-:W-:Y:S01]  /*2bf0*/  @!PT LDS RZ, [RZ] ;  /* 0x00000000fffff984 */ /* 0x000fe20000000800 */
[----:B------:R-:W-:Y:S01]  /*2c00*/  @!PT LDS RZ, [RZ] ;  /* 0x00000000fffff984 */ /* 0x000fe20000000800 */
[----:B------:R1:W-:Y:S04]  /*2c10*/  LDGSTS.E.BYPASS.LTC128B.128 [R0+0xc000], desc[UR8][R8.64] ;  /* 0x0c00000008007fae */ /* 0x0003e8000b901d48 */
.L_x_458:
[----:B------:R-:W-:Y:S05]  /*2c20*/  BSYNC B0 ;  /* 0x0000000000007941 */ /* 0x000fea0003800000 */
.L_x_457:
[----:B------:R-:W-:Y:S01]  /*2c30*/  ISETP.GE.AND P4, PT, R10, UR10, PT ;  /* 0x0000000a0a007c0c */ /* 0x000fe2000bf86270 */
[----:B------:R-:W-:-:S12]  /*2c40*/  BSSY B0, `(.L_x_459) ;  /* 0x0000016000007945 */ /* 0x000fd80003800000 */
[----:B------:R1:W-:Y:S01]  /*2c50*/  @P4 STS.128 [R0+0xd000], RZ ;  /* 0x00d000ff00004388 */ /* 0x0003e20000000c00 */
        /* <DEDUP_REMOVED lines=9> */
[----:B------:R-:W-:Y:S02]  /*2cf0*/  IMAD R9, R6, UR20, RZ ;  /* 0x0000001406097c24 */ /* 0x000fe4000f8e02ff */
[----:B------:R-:W-:-:S04]  /*2d00*/  IMAD.MOV.U32 R6, RZ, RZ, R4 ;  /* 0x000000ffff067224 */ /* 0x000fc800078e0004 */
[----:B------:R-:W-:-:S04]  /*2d10*/  IMAD.WIDE.U32 R6, R8, UR20, R6 ;  /* 0x0000001408067c25 */ /* 0x000fc8000f8e0006 */
[----:B------:R-:W-:-:S05]  /*2d20*/  IMAD R8, R8, UR21, R9 ;  /* 0x0000001508087c24 */ /* 0x000fca000f8e0209 */
[----:B------:R-:W-:Y:S02]  /*2d30*/  IADD3 R7, R7, R8, RZ ;  /* 0x0000000807077210 */ /* 0x000fe40007ffe0ff */
[----:B------:R-:W-:-:S04]  /*2d40*/  LEA R8, P0, R6, UR22, 0x1 ;  /* 0x0000001606087c11 */ /* 0x000fc8000f8008ff */
[----:B------:R-:W-:-:S05]  /*2d50*/  LEA.HI.X R9, R6, UR23, R7, 0x1, P0 ;  /* 0x0000001706097c11 */ /* 0x000fca00080f0c07 */
[----:B------:R-:W-:Y:S01]  /*2d60*/  @!PT LDS RZ, [RZ] ;  /* 0x00000000fffff984 */ /* 0x000fe20000000800 */
[----:B------:R-:W-:Y:S01]  /*2d70*/  @!PT LDS RZ, [RZ] ;  /* 0x00000000fffff984 */ /* 0x000fe20000000800 */
[----:B------:R-:W-:Y:S01]  /*2d80*/  @!PT LDS RZ, [RZ] ;  /* 0x00000000fffff984 */ /* 0x000fe20000000800 */
[----:B------:R1:W-:Y:S04]  /*2d90*/  LDGSTS.E.BYPASS.LTC128B.128 [R0+0xd000], desc[UR8][R8.64] ;  /* 0x0d00000008007fae */ /* 0x0003e8000b901d48 */
.L_x_460:
[----:B------:R-:W-:Y:S05]  /*2da0*/  BSYNC B0 ;  /* 0x0000000000007941 */ /* 0x000fea0003800000 */
.L_x_459:
        /* <DEDUP_REMOVED lines=23> */
.L_x_462:
[----:B------:R-:W-:Y:S05]  /*2f20*/  BSYNC B0 ;  /* 0x0000000000007941 */ /* 0x000fea0003800000 */
.L_x_461:
        /* <DEDUP_REMOVED lines=12> */
[----:B-1----:R-:W-:Y:S02]  /*2ff0*/  IMAD R8, R6, UR20, RZ ;  /* 0x0000001406087c24 */ /* 0x002fe4000f8e02ff */
[----:B------:R-:W-:-:S04]  /*3000*/  IMAD.MOV.U32 R6, RZ, RZ, R4 ;  /* 0x000000ffff067224 */ /* 0x000fc800078e0004 */
[----:B------:R-:W-:-:S04]  /*3010*/  IMAD.WIDE.U32 R6, R5, UR20, R6 ;  /* 0x0000001405067c25 */ /* 0x000fc8000f8e0006 */
[----:B------:R-:W-:Y:S01]  /*3020*/  IMAD R5, R5, UR21, R8 ;  /* 0x0000001505057c24 */ /* 0x000fe2000f8e0208 */
[----:B------:R-:W-:-:S04]  /*3030*/  LEA R4, P0, R6, UR22, 0x1 ;  /* 0x0000001606047c11 */ /* 0x000fc8000f8008ff */
[----:B------:R-:W-:-:S04]  /*3040*/  IADD3 R5, R7, R5, RZ ;  /* 0x0000000507057210 */ /* 0x000fc80007ffe0ff */
[----:B------:R-:W-:-:S05]  /*3050*/  LEA.HI.X R5, R6, UR23, R5, 0x1, P0 ;  /* 0x0000001706057c11 */ /* 0x000fca00080f0c05 */
[----:B------:R-:W-:Y:S01]  /*3060*/  @!PT LDS RZ, [RZ] ;  /* 0x00000000fffff984 */ /* 0x000fe20000000800 */
[----:B------:R-:W-:Y:S01]  /*3070*/  @!PT LDS RZ, [RZ] ;  /* 0x00000000fffff984 */ /* 0x000fe20000000800 */
[----:B------:R-:W-:Y:S01]  /*3080*/  @!PT LDS RZ, [RZ] ;  /* 0x00000000fffff984 */ /* 0x000fe20000000800 */
[----:B------:R1:W-:Y:S02]  /*3090*/  LDGSTS.E.BYPASS.LTC128B.128 [R0+0xf000], desc[UR8][R4.64] ;  /* 0x0f00000004007fae */ /* 0x0003e4000b901d48 */
.L_x_464:
[----:B------:R-:W-:Y:S05]  /*30a0*/  BSYNC B0 ;  /* 0x0000000000007941 */ /* 0x000fea0003800000 */
.L_x_463:
[----:B------:R-:W-:Y:S01]  /*30b0*/  UIMAD UR7, UR44, UR18, URZ ;  /* 0x000000122c0772a4 */ /* 0x000fe2000f8e023f */
[----:B-1----:R-:W-:Y:S01]  /*30c0*/  MOV R4, UR18 ;  /* 0x0000001200047c02 */ /* 0x002fe20008000f00 */
[----:B------:R1:W-:Y:S01]  /*30d0*/  @P5 STS.128 [R0+0x10000], RZ ;  /* 0x010000ff00005388 */ /* 0x0003e20000000c00 */
[----:B------:R-:W-:Y:S01]  /*30e0*/  ULDC.64 UR20, c[0x0][0x268] ;  /* 0x00009a0000147ab9 */ /* 0x000fe20000000a00 */
[----:B------:R-:W-:Y:S01]  /*30f0*/  UIMAD UR7, UR28, UR19, UR7 ;  /* 0x000000131c0772a4 */ /* 0x000fe2000f8e0207 */
[----:B------:R-:W-:Y:S01]  /*3100*/  BSSY B0, `(.L_x_465) ;  /* 0x000001b000007945 */ /* 0x000fe20003800000 */
[----:B------:R-:W-:-:S04]  /*3110*/  IMAD.WIDE.U32 R4, R4, UR28, R224 ;  /* 0x0000001c04047c25 */ /* 0x000fc8000f8e00e0 */
[----:B------:R-:W-:Y:S02]  /*3120*/  MOV R3, UR7 ;  /* 0x0000000700037c02 */ /* 0x000fe40008000f00 */
[----:B------:R-:W-:-:S04]  /*3130*/  IADD3 R4, P0, R4, UR17, RZ ;  /* 0x0000001104047c10 */ /* 0x000fc8000ff1e0ff */
[----:B------:R-:W-:Y:S01]  /*3140*/  IADD3.X R5, R5, UR29, R3, P0, !PT ;  /* 0x0000001d05057c10 */ /* 0x000fe200087fe403 */
[----:B------:R-:W-:-:S04]  /*3150*/  IMAD R3, R18, UR20, RZ ;  /* 0x0000001412037c24 */ /* 0x000fc8000f8e02ff */
[C---:B------:R-:W-:Y:S02]  /*3160*/  IMAD R3, R13.reuse, UR21, R3 ;  /* 0x000000150d037c24 */ /* 0x040fe4000f8e0203 */
[----:B------:R-:W-:-:S05]  /*3170*/  IMAD.WIDE.U32 R4, R13, UR20, R4 ;  /* 0x000000140d047c25 */ /* 0x000fca000f8e0004 */
[----:B------:R-:W-:Y:S01]  /*3180*/  IADD3 R10, R5, R3, RZ ;  /* 0x00000003050a7210 */ /* 0x000fe20007ffe0ff */
[----:B-1----:R-:W-:Y:S06]  /*3190*/  @P5 BRA `(.L_x_466) ;  /* 0x0000000000445947 */ /* 0x002fec0003800000 */
        /* <DEDUP_REMOVED lines=17> */
.L_x_466:
[----:B------:R-:W-:Y:S05]  /*32b0*/  BSYNC B0 ;  /* 0x0000000000007941 */ /* 0x000fea0003800000 */
.L_x_465:
        /* <DEDUP_REMOVED lines=22> */
.L_x_468:
[----:B------:R-:W-:Y:S05]  /*3420*/  BSYNC B0 ;  /* 0x0000000000007941 */ /* 0x000fea0003800000 */
.L_x_467:
        /* <DEDUP_REMOVED lines=22> */
.L_x_470:
[----:B------:R-:W-:Y:S05]  /*3590*/  BSYNC B0 ;  /* 0x0000000000007941 */ /* 0x000fea0003800000 */
.L_x_469:
        /* <DEDUP_REMOVED lines=11> */
[----:B------:R-:W-:-:S04]  /*3650*/  IMAD.WIDE.U32 R4, R2, UR18, R4 ;  /* 0x0000001202047c25 */ /* 0x000fc8000f8e0004 */
[----:B------:R-:W-:-:S04]  /*3660*/  IMAD R3, R3, UR18, RZ ;  /* 0x0000001203037c24 */ /* 0x000fc8000f8e02ff */
        /* <DEDUP_REMOVED lines=8> */
.L_x_472:
[----:B------:R-:W-:Y:S05]  /*36f0*/  BSYNC B0 ;  /* 0x0000000000007941 */ /* 0x000fea0003800000 */
.L_x_471:
[----:B------:R-:W-:Y:S01]  /*3700*/  IMAD.MOV.U32 R244, RZ, RZ, 0x7f800000 ;  /* 0x7f800000fff47424 */ /* 0x000fe200078e00ff */
[----:B-1----:R-:W2:Y:S01]  /*3710*/  S2R R3, SR_TID.X ;  /* 0x0000000000037919 */ /* 0x002ea20000002100 */
[----:B------:R-:W-:Y:S01]  /*3720*/  LEA.HI R2, R25, R24, RZ, 0x4 ;  /* 0x0000001819027211 */ /* 0x000fe200078f20ff */
[----:B------:R-:W-:Y:S01]  /*3730*/  IMAD.MOV.U32 R246, RZ, RZ, 0x7f800000 ;  /* 0x7f800000fff67424 */ /* 0x000fe200078e00ff */
[----:B------:R-:W-:Y:S01]  /*3740*/  ISETP.NE.AND P2, PT, R19, RZ, PT ;  /* 0x000000ff1300720c */ /* 0x000fe20003f45270 */
[----:B------:R-:W0:Y:S01]  /*3750*/  LDGDEPBAR ;  /* 0x00000000000079af */ /* 0x000e220000000000 */
[----:B------:R-:W-:Y:S01]  /*3760*/  ISETP.NE.AND P3, PT, R11, RZ, PT ;  /* 0x000000ff0b00720c */ /* 0x000fe20003f65270 */
[----:B------:R-:W-:Y:S01]  /*3770*/  IMAD.MOV.U32 R245, RZ, RZ, 0x7f800000 ;  /* 0x7f800000fff57424 */ /* 0x000fe200078e00ff */
[----:B------:R-:W-:Y:S01]  /*3780*/  ISETP.NE.AND P0, PT, R12, RZ, PT ;  /* 0x000000ff0c00720c */ /* 0x000fe20003f05270 */
[----:B------:R1:W5:Y:S01]  /*3790*/  @!P6 LDG.E R244, desc[UR8][R16.64] ;  /* 0x0000000810f4e981 */ /* 0x000362000c1e1900 */
[----:B------:R-:W-:Y:S01]  /*37a0*/  LOP3.LUT R2, R2, 0xfffffff0, RZ, 0xc0, !PT ;  /* 0xfffffff002027812 */ /* 0x000fe200078ec0ff */
[----:B------:R-:W-:Y:S01]  /*37b0*/  IMAD.MOV.U32 R243, RZ, RZ, 0x7f800000 ;  /* 0x7f800000fff37424 */ /* 0x000fe200078e00ff */
[----:B------:R-:W-:Y:S01]  /*37c0*/  ULDC UR17, c[0x0][0x2d0] ;  /* 0x0000b40000117ab9 */ /* 0x000fe20000000800 */
[----:B------:R-:W-:-:S02]  /*37d0*/  VIADD R187, R189, 0x2000 ;  /* 0x00002000bdbb7836 */ /* 0x000fc40000000000 */
[----:B------:R-:W-:Y:S01]  /*37e0*/  VIADD R181, R190, 0x2000 ;  /* 0x00002000beb57836 */ /* 0x000fe20000000000 */
[----:B------:R-:W-:Y:S01]  /*37f0*/  UIADD3 UR7, UR28, 0x80, URZ ;  /* 0x000000801c077890 */ /* 0x000fe2000fffe03f */
[----:B------:R-:W-:Y:S01]  /*3800*/  IMAD.MOV.U32 R188, RZ, RZ, 0x20 ;  /* 0x00000020ffbc7424 */ /* 0x000fe200078e00ff */
[----:B------:R1:W5:Y:S01]  /*3810*/  @!P2 LDG.E R246, desc[UR8][R14.64+0x20] ;  /* 0x000020080ef6a981 */ /* 0x000362000c1e1900 */
[----:B------:R-:W-:Y:S02]  /*3820*/  IMAD.MOV.U32 R182, RZ, RZ, 0x40 ;  /* 0x00000040ffb67424 */ /* 0x000fe400078e00ff */
[----:B------:R-:W-:Y:S01]  /*3830*/  IMAD.MOV.U32 R247, RZ, RZ, 0x40 ;  /* 0x00000040fff77424 */ /* 0x000fe200078e00ff */
[----:B------:R1:W5:Y:S01]  /*3840*/  @!P3 LDG.E R245, desc[UR8][R14.64] ;  /* 0x000000080ef5b981 */ /* 0x000362000c1e1900 */
[----:B------:R-:W-:Y:S01]  /*3850*/  IMAD.SHL.U32 R251, R26, 0x4, RZ ;  /* 0x000000041afb7824 */ /* 0x000fe200078e00ff */
        /* <DEDUP_REMOVED lines=9> */
[----:B--2-4-:R-:W-:Y:S01]  /*38f0*/  SHF.R.S32.HI R0, RZ, 0x1f, R3 ;  /* 0x0000001fff007819 */ /* 0x014fe20000011403 */
[----:B------:R-:W-:Y:S01]  /*3900*/  IMAD.IADD R2, R24, 0x1, -R2 ;  /* 0x0000000118027824 */ /* 0x000fe200078e0a02 */
[----:B------:R1:W5:Y:S01]  /*3910*/  @!P0 LDG.E R243, desc[UR8][R14.64+0x100] ;  /* 0x000100080ef38981 */ /* 0x000362000c1e1900 */
[----:B------:R-:W-:Y:S02]  /*3920*/  CS2R R108, SRZ ;  /* 0x00000000006c7805 */ /* 0x000fe4000001ff00 */
[----:B------:R-:W-:Y:S02]  /*3930*/  LEA.HI R0, R0, R3, RZ, 0x4 ;  /* 0x0000000300007211 */ /* 0x000fe400078f20ff */
[----:B------:R-:W-:Y:S02]  /*3940*/  CS2R R114, SRZ ;  /* 0x0000000000727805 */ /* 0x000fe4000001ff00 */
[----:B------:R-:W-:-:S02]  /*3950*/  CS2R R112, SRZ ;  /* 0x0000000000707805 */ /* 0x000fc4000001ff00 */
[----:B------:R-:W-:Y:S02]  /*3960*/  CS2R R106, SRZ ;  /* 0x00000000006a7805 */ /* 0x000fe4000001ff00 */
[----:B------:R-:W-:Y:S02]  /*3970*/  LOP3.LUT R0, R0, 0xfffffff0, RZ, 0xc0, !PT ;  /* 0xfffffff000007812 */ /* 0x000fe400078ec0ff */
[----:B------:R-:W-:Y:S02]  /*3980*/  CS2R R104, SRZ ;  /* 0x0000000000687805 */ /* 0x000fe4000001ff00 */
[----:B------:R-:W-:Y:S02]  /*3990*/  CS2R R102, SRZ ;  /* 0x0000000000667805 */ /* 0x000fe4000001ff00 */
[----:B------:R-:W-:Y:S02]  /*39a0*/  CS2R R100, SRZ ;  /* 0x0000000000647805 */ /* 0x000fe4000001ff00 */
[----:B------:R-:W-:Y:S01]  /*39b0*/  CS2R R94, SRZ ;  /* 0x00000000005e7805 */ /* 0x000fe2000001ff00 */
[----:B------:R-:W-:Y:S01]  /*39c0*/  IMAD.IADD R0, R3, 0x1, -R0 ;  /* 0x0000000103007824 */ /* 0x000fe200078e0a00 */
[----:B------:R-:W-:-:S02]  /*39d0*/  CS2R R92, SRZ ;  /* 0x00000000005c7805 */ /* 0x000fc4000001ff00 */
[----:B------:R-:W-:Y:S02]  /*39e0*/  CS2R R98, SRZ ;  /* 0x0000000000627805 */ /* 0x000fe4000001ff00 */
[----:B------:R-:W-:Y:S02]  /*39f0*/  CS2R R96, SRZ ;  /* 0x0000000000607805 */ /* 0x000fe4000001ff00 */
[----:B------:R-:W-:Y:S02]  /*3a00*/  CS2R R90, SRZ ;  /* 0x00000000005a7805 */ /* 0x000fe4000001ff00 */
[----:B------:R-:W-:Y:S02]  /*3a10*/  SHF.R.S32.HI R3, RZ, 0x1f, R0 ;  /* 0x0000001fff037819 */ /* 0x000fe40000011400 */
[----:B------:R-:W-:Y:S02]  /*3a20*/  CS2R R88, SRZ ;  /* 0x0000000000587805 */ /* 0x000fe4000001ff00 */
[----:B------:R-:W-:-:S02]  /*3a30*/  SHF.R.S32.HI R4, RZ, 0x1f, R2 ;  /* 0x0000001fff047819 */ /* 0x000fc40000011402 */
[----:B------:R-:W-:Y:S02]  /*3a40*/  CS2R R86, SRZ ;  /* 0x0000000000567805 */ /* 0x000fe4000001ff00 */
[----:B------:R-:W-:Y:S02]  /*3a50*/  LEA.HI R3, R3, R0, RZ, 0x3 ;  /* 0x0000000003037211 */ /* 0x000fe400078f18ff */
[----:B------:R-:W-:Y:S02]  /*3a60*/  CS2R R84, SRZ ;  /* 0x0000000000547805 */ /* 0x000fe4000001ff00 */
[----:B------:R-:W-:Y:S02]  /*3a70*/  LEA.HI R4, R4, R2, RZ, 0x3 ;  /* 0x0000000204047211 */ /* 0x000fe400078f18ff */
[----:B------:R-:W-:Y:S02]  /*3a80*/  CS2R R78, SRZ ;  /* 0x00000000004e7805 */ /* 0x000fe4000001ff00 */
[----:B------:R-:W-:-:S02]  /*3a90*/  LOP3.LUT R3, R3, 0xfffffff8, RZ, 0xc0, !PT ;  /* 0xfffffff803037812 */ /* 0x000fc400078ec0ff */
[----:B------:R-:W-:Y:S02]  /*3aa0*/  CS2R R76, SRZ ;  /* 0x00000000004c7805 */ /* 0x000fe4000001ff00 */
[----:B------:R-:W-:Y:S02]  /*3ab0*/  LOP3.LUT R4, R4, 0xfffffff8, RZ, 0xc0, !PT ;  /* 0xfffffff804047812 */ /* 0x000fe400078ec0ff */
[----:B------:R-:W-:Y:S02]  /*3ac0*/  CS2R R82, SRZ ;  /* 0x0000000000527805 */ /* 0x000fe4000001ff00 */
[----:B------:R-:W-:Y:S01]  /*3ad0*/  CS2R R80, SRZ ;  /* 0x0000000000507805 */ /* 0x000fe2000001ff00 */
[----:B------:R-:W-:Y:S01]  /*3ae0*/  IMAD.IADD R0, R0, 0x1, -R3 ;  /* 0x0000000100007824 */ /* 0x000fe200078e0a03 */
[----:B------:R-:W-:Y:S01]  /*3af0*/  CS2R R74, SRZ ;  /* 0x00000000004a7805 */ /* 0x000fe2000001ff00 */
[----:B------:R-:W-:Y:S01]  /*3b00*/  IMAD.IADD R2, R2, 0x1, -R4 ;  /* 0x0000000102027824 */ /* 0x000fe200078e0a04 */
[----:B------:R-:W-:-:S02]  /*3b10*/  CS2R R72, SRZ ;  /* 0x0000000000487805 */ /* 0x000fc4000001ff00 */
[----:B------:R-:W-:Y:S02]  /*3b20*/  CS2R R70, SRZ ;  /* 0x0000000000467805 */ /* 0x000fe4000001ff00 */
[----:B------:R-:W-:Y:S01]  /*3b30*/  LOP3.LUT P2, RZ, R0, 0x4, RZ, 0xc0, !PT ;  /* 0x0000000400ff7812 */ /* 0x000fe2000784c0ff */
[----:B------:R-:W-:Y:S01]  /*3b40*/  VIADD R0, R26, 0xffffff80 ;  /* 0xffffff801a007836 */ /* 0x000fe20000000000 */
[C---:B------:R-:W-:Y:S02]  /*3b50*/  LOP3.LUT P0, RZ, R2.reuse, 0x2, RZ, 0xc0, !PT ;  /* 0x0000000202ff7812 */ /* 0x040fe4000780c0ff */
[----:B------:R-:W-:Y:S02]  /*3b60*/  CS2R R68, SRZ ;  /* 0x0000000000447805 */ /* 0x000fe4000001ff00 */
[----:B------:R-:W-:Y:S01]  /*3b70*/  LOP3.LUT P3, RZ, R2, 0x4, RZ, 0xc0, !PT ;  /* 0x0000000402ff7812 */ /* 0x000fe2000786c0ff */
[----:B------:R-:W-:Y:S01]  /*3b80*/  IMAD.MOV.U32 R226, RZ, RZ, R191 ;  /* 0x000000ffffe27224 */ /* 0x000fe200078e00bf */
[----:B------:R-:W-:Y:S01]  /*3b90*/  SHF.R.S32.HI R2, RZ, 0x1f, R0 ;  /* 0x0000001fff027819 */ /* 0x000fe20000011400 */
[----:B------:R-:W-:Y:S01]  /*3ba0*/  ULDC UR18, c[0x0][0x2dc] ;  /* 0x0000b70000127ab9 */ /* 0x000fe20000000800 */
[----:B------:R-:W-:-:S02]  /*3bb0*/  SEL R187, R187, R189, !P1 ;  /* 0x000000bdbbbb7207 */ /* 0x000fc40004800000 */
[----:B------:R-:W-:Y:S01]  /*3bc0*/  SEL R181, R181, R190, !P1 ;  /* 0x000000beb5b57207 */ /* 0x000fe20004800000 */
[----:B------:R-:W-:Y:S01]  /*3bd0*/  IMAD.SHL.U32 R248, R0, 0x4, RZ ;  /* 0x0000000400f87824 */ /* 0x000fe200078e00ff */
[----:B------:R-:W-:Y:S02]  /*3be0*/  SHF.L.U64.HI R250, R26, 0x2, R20 ;  /* 0x000000021afa7819 */ /* 0x000fe40000010214 */
[----:B------:R-:W-:Y:S02]  /*3bf0*/  SHF.L.U64.HI R249, R0, 0x2, R2 ;  /* 0x0000000200f97819 */ /* 0x000fe40000010202 */
[----:B------:R-:W-:Y:S02]  /*3c00*/  LEA R187, R187, UR4, 0x1 ;  /* 0x00000004bbbb7c11 */ /* 0x000fe4000f8e08ff */
[----:B------:R-:W-:Y:S02]  /*3c10*/  LEA R181, R181, UR4, 0x1 ;  /* 0x00000004b5b57c11 */ /* 0x000fe4000f8e08ff */
[----:B------:R-:W-:-:S02]  /*3c20*/  SEL R188, R188, 0xffffffe0, !P0 ;  /* 0xffffffe0bcbc7807 */ /* 0x000fc40004000000 */
[----:B------:R-:W-:Y:S02]  /*3c30*/  SEL R182, R182, 0xffffffc0, !P3 ;  /* 0xffffffc0b6b67807 */ /* 0x000fe40005800000 */
[----:B------:R-:W-:Y:S01]  /*3c40*/  SEL R247, R247, 0xffffffc0, !P2 ;  /* 0xffffffc0f7f77807 */ /* 0x000fe20005000000 */
[----:B------:R-:W-:-:S03]  /*3c50*/  UISETP.GE.AND UP0, UPT, UR7, UR6, UPT ;  /* 0x000000060700728c */ /* 0x000fc6000bf06270 */
[----:B-1----:R-:W-:-:S08]  /*3c60*/  ULDC UR7, c[0x0][0x2ec] ;  /* 0x0000bb0000077ab9 */ /* 0x002fd00000000800 */
.L_x_475:
[----:B------:R-:W0:Y:S01]  /*3c70*/  LDGDEPBAR ;  /* 0x00000000000079af */ /* 0x000e220000000000 */
[C---:B------:R-:W-:Y:S01]  /*3c80*/  IMAD.IADD R0, R187.reuse, 0x1, R188 ;  /* 0x00000001bb007824 */ /* 0x040fe200078e02bc */
[----:B------:R-:W-:Y:S01]  /*3c90*/  PLOP3.LUT P0, PT, PT, PT, UP0, 0x80, 0x0 ;  /* 0x000000000000781c */ /* 0x000fe20003f0f008 */
[--C-:B------:R-:W-:Y:S05]  /*3ca0*/  IMAD.IADD R160, R187, 0x1, R182.reuse ;  /* 0x00000001bba07824 */ /* 0x100fea00078e02b6 */
[----:B------:R-:W2:Y:S01]  /*3cb0*/  LDL R2, [R1] ;  /* 0x0000000001027983 */ /* 0x000ea20000100800 */
[----:B------:R-:W-:Y:S01]  /*3cc0*/  PLOP3.LUT P4, PT, PT, PT, UP0, 0x80, 0x0 ;  /* 0x000000000000781c */ /* 0x000fe20003f8f008 */
[----:B-----5:R-:W-:Y:S01]  /*3cd0*/  FMUL.FTZ R3, R246, 1.4426950216293334961 ;  /* 0x3fb8aa3bf6037820 */ /* 0x020fe20000410000 */
[----:B------:R-:W-:Y:S01]  /*3ce0*/  PLOP3.LUT P2, PT, PT, PT, UP0, 0x80, 0x0 ;  /* 0x000000000000781c */ /* 0x000fe20003f4f008 */
[----:B------:R-:W-:Y:S01]  /*3cf0*/  UISETP.GE.AND UP3, UPT, UR11, 0x1, UPT ;  /* 0x000000010b00788c */ /* 0x000fe2000bf66270 */
[----:B------:R-:W-:Y:S02]  /*3d00*/  PLOP3.LUT P1, PT, PT, PT, UP0, 0x80, 0x0 ;  /* 0x000000000000781c */ /* 0x000fe40003f2f008 */
[----:B------:R-:W-:Y:S02]  /*3d10*/  PLOP3.LUT P6, PT, PT, PT, UP0, 0x80, 0x0 ;  /* 0x000000000000781c */ /* 0x000fe40003fcf008 */
[C---:B------:R-:W-:Y:S02]  /*3d20*/  FSETP.NEU.FTZ.AND P3, PT, R245.reuse, -INF , PT ;  /* 0xff800000f500780b */ /* 0x040fe40003f7d000 */
[----:B------:R-:W-:Y:S01]  /*3d30*/  PLOP3.LUT P5, PT, PT, PT, UP0, 0x80, 0x0 ;  /* 0x000000000000781c */ /* 0x000fe20003faf008 */
[----:B------:R-:W-:Y:S04]  /*3d40*/  DEPBAR.LE SB0, 0x0 ;  /* 0x000080000000791a */ /* 0x000fe80000000000 */
[----:B------:R-:W-:Y:S06]  /*3d50*/  BAR.SYNC.DEFER_BLOCKING 0x0 ;  /* 0x0000000000007b1d */ /* 0x000fec0000010000 */
[----:B------:R-:W-:Y:S08]  /*3d60*/  LDSM.16.M88.4 R64, [R187] ;  /* 0x00000000bb40783b */ /* 0x000ff00000000200 */
[----:B------:R-:W1:Y:S08]  /*3d70*/  LDSM.16.M88.4 R16, [R184+UR4+0xc000] ;  /* 0x00c00004b810783b */ /* 0x000e700008000200 */
[----:B------:R-:W4:Y:S08]  /*3d80*/  LDSM.16.M88.4 R60, [R187+0x2000] ;  /* 0x00200000bb3c783b */ /* 0x000f300000000200 */
[----:B------:R-:W3:Y:S08]  /*3d90*/  LDSM.16.M88.4 R32, [R184+UR4+0xc800] ;  /* 0x00c80004b820783b */ /* 0x000ef00008000200 */
[----:B------:R-:W3:Y:S08]  /*3da0*/  LDSM.16.M88.4 R48, [R184+UR4+0xd000] ;  /* 0x00d00004b830783b */ /* 0x000ef00008000200 */
[----:B------:R-:W3:Y:S01]  /*3db0*/  LDSM.16.M88.4 R132, [R184+UR4+0xd800] ;  /* 0x00d80004b884783b */ /* 0x000ee20008000200 */
[-C--:B-1----:R-:W-:Y:S07]  /*3dc0*/  HMMA.16816.F32.BF16 R4, R64, R16.reuse, RZ ;  /* 0x000000104004723c */ /* 0x082fee00000418ff */
[----:B------:R-:W-:Y:S01]  /*3dd0*/  LDSM.16.M88.4 R136, [R0] ;  /* 0x000000000088783b */ /* 0x000fe20000000200 */
[C---:B----4-:R-:W-:Y:S07]  /*3de0*/  HMMA.16816.F32.BF16 R8, R60.reuse, R16, RZ ;  /* 0x000000103c08723c */ /* 0x050fee00000418ff */
        /* <DEDUP_REMOVED lines=9> */
[----:B----4-:R-:W-:Y:S02]  /*3e80*/  IMAD.IADD R0, R0, 0x1, R182 ;  /* 0x0000000100007824 */ /* 0x010fe400078e02b6 */
[----:B------:R-:W-:Y:S03]  /*3e90*/  LDSM.16.M88.4 R156, [R183] ;  /* 0x00000000b79c783b */ /* 0x000fe60000000200 */
[C---:B------:R-:W-:Y:S05]  /*3ea0*/  HMMA.16816.F32.BF16 R32, R64.reuse, R34, RZ ;  /* 0x000000224020723c */ /* 0x040fea00000418ff */
[----:B------:R-:W-:Y:S01]  /*3eb0*/  LDSM.16.M88.4 R164, [R183+0x800] ;  /* 0x00080000b7a4783b */ /* 0x000fe20000000200 */
[-C--:B------:R-:W-:Y:S06]  /*3ec0*/  HMMA.16816.F32.BF16 R36, R64, R48.reuse, RZ ;  /* 0x000000304024723c */ /* 0x080fec00000418ff */
        /* <DEDUP_REMOVED lines=10> */
[----:B------:R-:W4:Y:S05]  /*3f70*/  LDSM.16.M88.4 R132, [R186+0x1800] ;  /* 0x00180000ba84783b */ /* 0x000f2a0000000200 */
[-C--:B-1----:R-:W-:Y:S06]  /*3f80*/  HMMA.16816.F32.BF16 R4, R136, R140.reuse, R4 ;  /* 0x0000008c8804723c */ /* 0x082fec0000041804 */
[C---:B------:R-:W-:Y:S06]  /*3f90*/  HMMA.16816.F32.BF16 R8, R144.reuse, R140, R8 ;  /* 0x0000008c9008723c */ /* 0x040fec0000041808 */
[-C--:B------:R-:W-:Y:S06]  /*3fa0*/  HMMA.16816.F32.BF16 R12, R144, R142.reuse, R12 ;  /* 0x0000008e900c723c */ /* 0x080fec000004180c */
[C---:B------:R-:W-:Y:S01]  /*3fb0*/  HMMA.16816.F32.BF16 R16, R136.reuse, R142, R16 ;  /* 0x0000008e8810723c */ /* 0x040fe20000041810 */
[----:B------:R-:W1:Y:S05]  /*3fc0*/  LDSM.16.M88.4 R140, [R160] ;  /* 0x00000000a08c783b */ /* 0x000e6a0000000200 */
[-C--:B------:R-:W-:Y:S03]  /*3fd0*/  HMMA.16816.F32.BF16 R20, R136, R148.reuse, R20 ;  /* 0x000000948814723c */ /* 0x080fe60000041814 */
[----:B------:R-:W1:Y:S03]  /*3fe0*/  LDSM.16.M88.4 R160, [R160+0x2000] ;  /* 0x00200000a0a0783b */ /* 0x000e660000000200 */
[C---:B------:R-:W-:Y:S06]  /*3ff0*/  HMMA.16816.F32.BF16 R24, R144.reuse, R148, R24 ;  /* 0x000000949018723c */ /* 0x040fec0000041818 */
[-C--:B------:R-:W-:Y:S06]  /*4000*/  HMMA.16816.F32.BF16 R28, R144, R150.reuse, R28 ;  /* 0x00000096901c723c */ /* 0x080fec000004181c */
[C---:B------:R-:W-:Y:S01]  /*4010*/  HMMA.16816.F32.BF16 R32, R136.reuse, R150, R32 ;  /* 0x000000968820723c */ /* 0x040fe20000041820 */
[----:B------:R-:W2:Y:S05]  /*4020*/  LDSM.16.M88.4 R148, [R183+0x1800] ;  /* 0x00180000b794783b */ /* 0x000eaa0000000200 */
        /* <DEDUP_REMOVED lines=8> */
[----:B------:R3:W4:Y:S05]  /*40b0*/  LDSM.16.M88.4 R132, [R0+0x2000] ;  /* 0x002000000084783b */ /* 0x00072a0000000200 */
[-C--:B-1----:R-:W-:Y:S01]  /*40c0*/  HMMA.16816.F32.BF16 R4, R140, R156.reuse, R4 ;  /* 0x0000009c8c04723c */ /* 0x082fe20000041804 */
[----:B------:R-:W-:Y:S04]  /*40d0*/  IMAD.U32 R136, RZ, RZ, UR26 ;  /* 0x0000001aff887e24 */ /* 0x000fe8000f8e00ff */
[----:B------:R-:W-:Y:S01]  /*40e0*/  FMUL.FTZ R137, R245, 1.4426950216293334961 ;  /* 0x3fb8aa3bf5897820 */ /* 0x000fe20000410000 */
[C---:B------:R-:W-:Y:S05]  /*40f0*/  HMMA.16816.F32.BF16 R8, R160.reuse, R156, R8 ;  /* 0x0000009ca008723c */ /* 0x040fea0000041808 */
[----:B--2---:R-:W-:Y:S01]  /*4100*/  @P0 IMAD R136, R136, 0x80, R2 ;  /* 0x0000008088880824 */ /* 0x004fe200078e0202 */
[-C--:B------:R-:W-:Y:S01]  /*4110*/  HMMA.16816.F32.BF16 R12, R160, R158.reuse, R12 ;  /* 0x0000009ea00c723c */ /* 0x080fe2000004180c */
[----:B------:R-:W-:Y:S03]  /*4120*/  PLOP3.LUT P0, PT, PT, PT, UP0, 0x80, 0x0 ;  /* 0x000000000000781c */ /* 0x000fe60003f0f008 */
[C---:B------:R-:W-:Y:S01]  /*4130*/  @P4 ISETP.GE.AND P4, PT, R136.reuse, UR6, PT ;  /* 0x0000000688004c0c */ /* 0x040fe2000bf86270 */
[----:B------:R-:W-:Y:S01]  /*4140*/  FMUL.FTZ R2, R243, 1.4426950216293334961 ;  /* 0x3fb8aa3bf3027820 */ /* 0x000fe20000410000 */
[C---:B------:R-:W-:Y:S05]  /*4150*/  HMMA.16816.F32.BF16 R16, R140.reuse, R158, R16 ;  /* 0x0000009e8c10723c */ /* 0x040fea0000041810 */
[----:B---3--:R-:W-:Y:S01]  /*4160*/  @P2 VIADD R0, R136, 0x1 ;  /* 0x0000000188002836 */ /* 0x008fe20000000000 */
[-C--:B------:R-:W-:Y:S03]  /*4170*/  HMMA.16816.F32.BF16 R20, R140, R164.reuse, R20 ;  /* 0x000000a48c14723c */ /* 0x080fe60000041814 */
[----:B------:R-:W-:Y:S02]  /*4180*/  FSETP.NEU.FTZ.AND P2, PT, R246, -INF , PT ;  /* 0xff800000f600780b */ /* 0x000fe40003f5d000 */
[----:B------:R-:W-:Y:S01]  /*4190*/  FSEL R137, R137, RZ, P3 ;  /* 0x000000ff89897208 */ /* 0x000fe20001800000 */
[C---:B------:R-:W-:Y:S04]  /*41a0*/  HMMA.16816.F32.BF16 R24, R160.reuse, R164, R24 ;  /* 0x000000a4a018723c */ /* 0x040fe80000041818 */
[----:B------:R-:W-:Y:S01]  /*41b0*/  @P6 ISETP.GE.AND P6, PT, R0, UR6, PT ;  /* 0x0000000600006c0c */ /* 0x000fe2000bfc6270 */
[C---:B------:R-:W-:Y:S01]  /*41c0*/  FMUL.FTZ R0, R244.reuse, 1.4426950216293334961 ;  /* 0x3fb8aa3bf4007820 */ /* 0x040fe20000410000 */
[-C--:B------:R-:W-:Y:S03]  /*41d0*/  HMMA.16816.F32.BF16 R28, R160, R166.reuse, R28 ;  /* 0x000000a6a01c723c */ /* 0x080fe6000004181c */
[----:B------:R-:W-:Y:S02]  /*41e0*/  FSETP.NEU.FTZ.AND P3, PT, R244, -INF , PT ;  /* 0xff800000f400780b */ /* 0x000fe40003f7d000 */
[----:B------:R-:W-:Y:S01]  /*41f0*/  FSEL R3, R3, RZ, P2 ;  /* 0x000000ff03037208 */ /* 0x000fe20001000000 */
[C---:B------:R-:W-:Y:S04]  /*4200*/  HMMA.16816.F32.BF16 R32, R140.reuse, R166, R32 ;  /* 0x000000a68c20723c */ /* 0x040fe80000041820 */
[----:B------:R-:W-:Y:S02]  /*4210*/  FSETP.NEU.FTZ.AND P2, PT, R243, -INF , PT ;  /* 0xff800000f300780b */ /* 0x000fe40003f5d000 */
        /* <DEDUP_REMOVED lines=13> */
[C---:B----4-:R-:W-:Y:S06]  /*42f0*/  HMMA.16816.F32.BF16 R8, R132.reuse, R176, R8 ;  /* 0x000000b08408723c */ /* 0x050fec0000041808 */
        /* <DEDUP_REMOVED lines=36> */
[----:B---3--:R-:W-:Y:S01]  /*4540*/  @P5 VIADD R8, R136, 0x8 ;  /* 0x0000000888085836 */ /* 0x008fe20000000000 */
        /* <DEDUP_REMOVED lines=19> */
[--C-:B------:R-:W-:Y:S01]  /*4680*/  FFMA.FTZ R15, R15, UR7, -R0.reuse ;  /* 0x000000070f0f7c23 */ /* 0x100fe20008010800 */
        /* <DEDUP_REMOVED lines=42> */
[--C-:B------:R-:W-:Y:S01]  /*4930*/  FFMA.FTZ R22, R22, UR7, -R3.reuse ;  /* 0x0000000716167c23 */ /* 0x100fe20008010803 */
        /* <DEDUP_REMOVED lines=63> */
[----:B------:R-:W-:Y:S01]  /*4d30*/  @P2 VIADD R4, R136, 0x21 ;  /* 0x0000002188042836 */ /* 0x000fe20000000000 */
        /* <DEDUP_REMOVED lines=56> */
[----:B------:R-:W1:Y:S03]  /*50c0*/  MUFU.EX2 R164, R39 ;  /* 0x0000002700a47308 */ /* 0x000e660000000800 */
[----:B------:R-:W-:Y:S01]  /*50d0*/  @P2 FSEL R49, R49, -INF , !P4 ;  /* 0xff80000031312808 */ /* 0x000fe20006000000 */
[----:B------:R-:W-:Y:S01]  /*50e0*/  FFMA.FTZ R45, R45, UR7, -R2 ;  /* 0x000000072d2d7c23 */ /* 0x000fe20008010802 */
[----:B------:R-:W-:Y:S01]  /*50f0*/  PLOP3.LUT P2, PT, PT, PT, UP0, 0x80, 0x0 ;  /* 0x000000000000781c */ /* 0x000fe20003f4f008 */
[--C-:B------:R-:W-:Y:S04]  /*5100*/  FFMA.FTZ R43, R43, UR7, -R0.reuse ;  /* 0x000000072b2b7c23 */ /* 0x100fe80008010800 */
[----:B------:R-:W-:Y:S01]  /*5110*/  MUFU.EX2 R176, R40 ;  /* 0x0000002800b07308 */ /* 0x000fe20000000800 */
[----:B------:R-:W-:Y:S01]  /*5120*/  @P0 FSEL R47, R47, -INF , !P4 ;  /* 0xff8000002f2f0808 */ /* 0x000fe20006000000 */
[--C-:B------:R-:W-:Y:S01]  /*5130*/  FFMA.FTZ R49, R49, UR7, -R137.reuse ;  /* 0x0000000731317c23 */ /* 0x100fe20008010889 */
        /* <DEDUP_REMOVED lines=11> */
[----:B------:R-:W-:Y:S01]  /*51f0*/  PLOP3.LUT P4, PT, PT, PT, UP0, 0x80, 0x0 ;  /* 0x000000000000781c */ /* 0x000fe20003f8f008 */
[--C-:B------:R-:W-:Y:S01]  /*5200*/  FFMA.FTZ R51, R51, UR7, -R3.reuse ;  /* 0x0000000733337c23 */ /* 0x100fe20008010803 */
[----:B------:R-:W-:Y:S01]  /*5210*/  @P0 FSEL R50, R50, -INF , !P6 ;  /* 0xff80000032320808 */ /* 0x000fe20007000000 */
[----:B------:R-:W-:Y:S01]  /*5220*/  MUFU.EX2 R234, R48 ;  /* 0x0000003000ea7308 */ /* 0x000fe20000000800 */
[----:B------:R-:W-:Y:S01]  /*5230*/  PLOP3.LUT P6, PT, PT, PT, UP0, 0x80, 0x0 ;  /* 0x000000000000781c */ /* 0x000fe20003fcf008 */
[----:B------:R-:W-:Y:S01]  /*5240*/  @P1 VIADD R9, R136, 0x30 ;  /* 0x0000003088091836 */ /* 0x000fe20000000000 */
[----:B------:R-:W-:Y:S01]  /*5250*/  PLOP3.LUT P1, PT, PT, PT, UP0, 0x80, 0x0 ;  /* 0x000000000000781c */ /* 0x000fe20003f2f008 */
[--C-:B------:R-:W-:Y:S01]  /*5260*/  FFMA.FTZ R50, R50, UR7, -R3.reuse ;  /* 0x0000000732327c23 */ /* 0x100fe20008010803 */
[----:B------:R-:W-:Y:S02]  /*5270*/  PLOP3.LUT P0, PT, PT, PT, UP0, 0x80, 0x0 ;  /* 0x000000000000781c */ /* 0x000fe40003f0f008 */
[----:B------:R-:W-:Y:S03]  /*5280*/  @P5 ISETP.GE.AND P5, PT, R9, UR6, PT ;  /* 0x0000000609005c0c */ /* 0x000fe6000bfa6270 */
[----:B------:R-:W-:Y:S01]  /*5290*/  MUFU.EX2 R158, R50 ;  /* 0x00000032009e7308 */ /* 0x000fe20000000800 */
[----:B----4-:R-:W-:Y:S02]  /*52a0*/  F2FP.BF16.F32.PACK_AB R6, R212, R213 ;  /* 0x000000d5d406723e */ /* 0x010fe400000010ff */
[----:B------:R-:W-:Y:S02]  /*52b0*/  @P2 FSEL R54, R54, -INF , !P5 ;  /* 0xff80000036362808 */ /* 0x000fe40006800000 */
[----:B------:R-:W-:Y:S02]  /*52c0*/  PLOP3.LUT P2, PT, PT, PT, UP0, 0x80, 0x0 ;  /* 0x000000000000781c */ /* 0x000fe40003f4f008 */
[----:B------:R-:W-:Y:S01]  /*52d0*/  @P6 ISETP.GE.AND P6, PT, R8, UR6, PT ;  /* 0x0000000608006c0c */ /* 0x000fe2000bfc6270 */
[----:B------:R-:W-:Y:S01]  /*52e0*/  FFMA.FTZ R54, R54, UR7, -R3 ;  /* 0x0000000736367c23 */ /* 0x000fe20008010803 */
[----:B------:R-:W-:Y:S01]  /*52f0*/  @P3 FSEL R56, R56, -INF , !P5 ;  /* 0xff80000038383808 */ /* 0x000fe20006800000 */
[----:B------:R-:W-:Y:S01]  /*5300*/  MUFU.EX2 R156, R51 ;  /* 0x00000033009c7308 */ /* 0x000fe20000000800 */
[----:B------:R-:W-:Y:S02]  /*5310*/  @P1 FSEL R53, R53, -INF , !P6 ;  /* 0xff80000035351808 */ /* 0x000fe40007000000 */
[----:B------:R-:W-:Y:S01]  /*5320*/  PLOP3.LUT P1, PT, PT, PT, UP0, 0x80, 0x0 ;  /* 0x000000000000781c */ /* 0x000fe20003f2f008 */
[----:B------:R-:W-:Y:S01]  /*5330*/  FFMA.FTZ R56, R56, UR7, -R2 ;  /* 0x0000000738387c23 */ /* 0x000fe20008010802 */
[----:B--2---:R-:W-:Y:S01]  /*5340*/  F2FP.BF16.F32.PACK_AB R4, R201, R145 ;  /* 0x00000091c904723e */ /* 0x004fe200000010ff */
[--C-:B------:R-:W-:Y:S01]  /*5350*/  FFMA.FTZ R53, R53, UR7, -R137.reuse ;  /* 0x0000000735357c23 */ /* 0x100fe20008010889 */
[----:B------:R-:W-:Y:S03]  /*5360*/  @P0 FSEL R52, R52, -INF , !P5 ;  /* 0xff80000034340808 */ /* 0x000fe60006800000 */
[----:B------:R-:W-:Y:S01]  /*5370*/  MUFU.EX2 R171, R41 ;  /* 0x0000002900ab7308 */ /* 0x000fe20000000800 */
[----:B------:R-:W-:Y:S01]  /*5380*/  PLOP3.LUT P0, PT, PT, PT, UP0, 0x80, 0x0 ;  /* 0x000000000000781c */ /* 0x000fe20003f0f008 */
[----:B------:R2:W-:Y:S01]  /*5390*/  STS [R215+0x1c400], R4 ;  /* 0x01c40004d7007388 */ /* 0x0005e20000000800 */
[----:B------:R-:W-:Y:S01]  /*53a0*/  PLOP3.LUT P3, PT, PT, PT, UP0, 0x80, 0x0 ;  /* 0x000000000000781c */ /* 0x000fe20003f6f008 */
[----:B------:R-:W-:Y:S02]  /*53b0*/  FFMA.FTZ R52, R52, UR7, -R137 ;  /* 0x0000000734347c23 */ /* 0x000fe40008010889 */
[C---:B------:R-:W-:Y:S01]  /*53c0*/  @P1 VIADD R5, R136.reuse, 0x38 ;  /* 0x0000003888051836 */ /* 0x040fe20000000000 */
[----:B------:R-:W-:Y:S01]  /*53d0*/  PLOP3.LUT P1, PT, PT, PT, UP0, 0x80, 0x0 ;  /* 0x000000000000781c */ /* 0x000fe20003f2f008 */
[----:B------:R-:W-:Y:S01]  /*53e0*/  @P4 VIADD R136, R136, 0x39 ;  /* 0x0000003988884836 */ /* 0x000fe20000000000 */
[----:B------:R-:W-:Y:S01]  /*53f0*/  PLOP3.LUT P4, PT, PT, PT, UP0, 0x80, 0x0 ;  /* 0x000000000000781c */ /* 0x000fe20003f8f008 */
[----:B------:R-:W-:Y:S01]  /*5400*/  MUFU.EX2 R198, R42 ;  /* 0x0000002a00c67308 */ /* 0x000fe20000000800 */
[----:B------:R-:W-:Y:S02]  /*5410*/  @P2 ISETP.GE.AND P2, PT, R5, UR6, PT ;  /* 0x0000000605002c0c */ /* 0x000fe4000bf46270 */
[----:B------:R-:W-:Y:S02]  /*5420*/  F2FP.BF16.F32.PACK_AB R5, R241, R242 ;  /* 0x000000f2f105723e */ /* 0x000fe400000010ff */
[----:B------:R-:W-:Y:S02]  /*5430*/  @P0 FSEL R55, R55, -INF , !P6 ;  /* 0xff80000037370808 */ /* 0x000fe40007000000 */
[----:B------:R-:W-:Y:S01]  /*5440*/  PLOP3.LUT P0, PT, PT, PT, UP0, 0x80, 0x0 ;  /* 0x000000000000781c */ /* 0x000fe20003f0f008 */
[----:B------:R4:W-:Y:S01]  /*5450*/  STS [R217+0x1c000], R5 ;  /* 0x01c00005d9007388 */ /* 0x0009e20000000800 */
[----:B------:R-:W-:Y:S01]  /*5460*/  @P3 ISETP.GE.AND P3, PT, R136, UR6, PT ;  /* 0x0000000688003c0c */ /* 0x000fe2000bf66270 */
[--C-:B------:R-:W-:Y:S01]  /*5470*/  FFMA.FTZ R55, R55, UR7, -R3.reuse ;  /* 0x0000000737377c23 */ /* 0x100fe20008010803 */
[----:B------:R-:W-:Y:S01]  /*5480*/  @P1 FSEL R58, R58, -INF , !P5 ;  /* 0xff8000003a3a1808 */ /* 0x000fe20006800000 */
[----:B------:R-:W-:Y:S01]  /*5490*/  MUFU.EX2 R197, R43 ;  /* 0x0000002b00c57308 */ /* 0x000fe20000000800 */
[----:B------:R-:W-:Y:S02]  /*54a0*/  PLOP3.LUT P1, PT, PT, PT, UP0, 0x80, 0x0 ;  /* 0x000000000000781c */ /* 0x000fe40003f2f008 */
[----:B--2---:R-:W-:Y:S01]  /*54b0*/  F2FP.BF16.F32.PACK_AB R4, R193, R194 ;  /* 0x000000c2c104723e */ /* 0x004fe200000010ff */
[----:B------:R-:W-:Y:S01]  /*54c0*/  FFMA.FTZ R58, R58, UR7, -R0 ;  /* 0x000000073a3a7c23 */ /* 0x000fe20008010800 */
[----:B------:R-:W-:Y:S02]  /*54d0*/  @P4 FSEL R66, R66, -INF , !P2 ;  /* 0xff80000042424808 */ /* 0x000fe40005000000 */
[----:B------:R-:W-:Y:S01]  /*54e0*/  PLOP3.LUT P4, PT, PT, PT, UP0, 0x80, 0x0 ;  /* 0x000000000000781c */ /* 0x000fe20003f8f008 */
[----:B------:R2:W-:Y:S01]  /*54f0*/  STS [R217+0x1c400], R4 ;  /* 0x01c40004d9007388 */ /* 0x0005e20000000800 */
[----:B------:R-:W-:Y:S01]  /*5500*/  @P0 FSEL R57, R57, -INF , !P6 ;  /* 0xff80000039390808 */ /* 0x000fe20007000000 */
[----:B------:R-:W-:Y:S01]  /*5510*/  FFMA.FTZ R66, R66, UR7, -R3 ;  /* 0x0000000742427c23 */ /* 0x000fe20008010803 */
[----:B------:R-:W-:Y:S01]  /*5520*/  PLOP3.LUT P0, PT, PT, PT, UP0, 0x80, 0x0 ;  /* 0x000000000000781c */ /* 0x000fe20003f0f008 */
[----:B------:R3:W-:Y:S01]  /*5530*/  STS [R215+0x1e400], R6 ;  /* 0x01e40006d7007388 */ /* 0x0007e20000000800 */
[----:B------:R-:W-:Y:S01]  /*5540*/  MUFU.EX2 R170, R44 ;  /* 0x0000002c00aa7308 */ /* 0x000fe20000000800 */
[----:B------:R-:W-:Y:S01]  /*5550*/  @P1 FSEL R60, R60, -INF , !P2 ;  /* 0xff8000003c3c1808 */ /* 0x000fe20005000000 */
[--C-:B------:R-:W-:Y:S01]  /*5560*/  FFMA.FTZ R57, R57, UR7, -R2.reuse ;  /* 0x0000000739397c23 */ /* 0x100fe20008010802 */
[----:B------:R-:W-:Y:S03]  /*5570*/  PLOP3.LUT P1, PT, PT, PT, UP0, 0x80, 0x0 ;  /* 0x000000000000781c */ /* 0x000fe60003f2f008 */
[----:B------:R-:W-:Y:S01]  /*5580*/  FFMA.FTZ R60, R60, UR7, -R2 ;  /* 0x000000073c3c7c23 */ /* 0x000fe20008010802 */
[----:B------:R-:W-:Y:S03]  /*5590*/  @P4 FSEL R62, R62, -INF , !P2 ;  /* 0xff8000003e3e4808 */ /* 0x000fe60005000000 */
[----:B------:R-:W-:Y:S01]  /*55a0*/  MUFU.EX2 R169, R45 ;  /* 0x0000002d00a97308 */ /* 0x000fe20000000800 */
[----:B----4-:R-:W-:Y:S02]  /*55b0*/  F2FP.BF16.F32.PACK_AB R5, R208, R209 ;  /* 0x000000d1d005723e */ /* 0x010fe400000010ff */
[----:B------:R-:W-:Y:S01]  /*55c0*/  @P0 FSEL R59, R59, -INF , !P6 ;  /* 0xff8000003b3b0808 */ /* 0x000fe20007000000 */
[--C-:B------:R-:W-:Y:S01]  /*55d0*/  FFMA.FTZ R62, R62, UR7, -R0.reuse ;  /* 0x000000073e3e7c23 */ /* 0x100fe20008010800 */
[----:B------:R-:W-:Y:S01]  /*55e0*/  PLOP3.LUT P0, PT, PT, PT, UP0, 0x80, 0x0 ;  /* 0x000000000000781c */ /* 0x000fe20003f0f008 */
[----:B------:R4:W-:Y:S01]  /*55f0*/  STS [R215+0x1e000], R5 ;  /* 0x01e00005d7007388 */ /* 0x0009e20000000800 */
[----:B------:R-:W-:Y:S03]  /*5600*/  @P1 FSEL R64, R64, -INF , !P2 ;  /* 0xff80000040401808 */ /* 0x000fe60005000000 */
[----:B------:R-:W-:Y:S01]  /*5610*/  MUFU.EX2 R192, R46 ;  /* 0x0000002e00c07308 */ /* 0x000fe20000000800 */
[----:B------:R-:W-:Y:S01]  /*5620*/  PLOP3.LUT P1, PT, PT, PT, UP0, 0x80, 0x0 ;  /* 0x000000000000781c */ /* 0x000fe20003f2f008 */
[----:B------:R-:W-:Y:S01]  /*5630*/  FFMA.FTZ R59, R59, UR7, -R0 ;  /* 0x000000073b3b7c23 */ /* 0x000fe20008010800 */
[----:B--2---:R-:W-:Y:S01]  /*5640*/  F2FP.BF16.F32.PACK_AB R4, R210, R211 ;  /* 0x000000d3d204723e */ /* 0x004fe200000010ff */
[----:B------:R-:W-:Y:S01]  /*5650*/  FFMA.FTZ R64, R64, UR7, -R137 ;  /* 0x0000000740407c23 */ /* 0x000fe20008010889 */
[----:B---3--:R-:W-:Y:S03]  /*5660*/  F2FP.BF16.F32.PACK_AB R6, R239, R240 ;  /* 0x000000f0ef06723e */ /* 0x008fe600000010ff */
[----:B------:R2:W-:Y:S01]  /*5670*/  STS [R217+0x1e400], R4 ;  /* 0x01e40004d9007388 */ /* 0x0005e20000000800 */
[----:B------:R-:W-:Y:S01]  /*5680*/  @P0 FSEL R61, R61, -INF , !P3 ;  /* 0xff8000003d3d0808 */ /* 0x000fe20005800000 */
[----:B------:R-:W-:Y:S01]  /*5690*/  MUFU.EX2 R179, R47 ;  /* 0x0000002f00b37308 */ /* 0x000fe20000000800 */
[----:B------:R-:W-:Y:S03]  /*56a0*/  PLOP3.LUT P0, PT, PT, PT, UP0, 0x80, 0x0 ;  /* 0x000000000000781c */ /* 0x000fe60003f0f008 */
[----:B------:R-:W-:Y:S01]  /*56b0*/  FFMA.FTZ R2, R61, UR7, -R2 ;  /* 0x000000073d027c23 */ /* 0x000fe20008010802 */
[----:B------:R-:W-:Y:S05]  /*56c0*/  @P1 FSEL R67, R67, -INF , !P3 ;  /* 0xff80000043431808 */ /* 0x000fea0005800000 */
[----:B------:R3:W-:Y:S01]  /*56d0*/  MUFU.EX2 R155, R2 ;  /* 0x00000002009b7308 */ /* 0x0007e20000000800 */
[----:B------:R-:W-:Y:S01]  /*56e0*/  FFMA.FTZ R3, R67, UR7, -R3 ;  /* 0x0000000743037c23 */ /* 0x000fe20008010803 */
[----:B----4-:R-:W-:Y:S02]  /*56f0*/  F2FP.BF16.F32.PACK_AB R5, R205, R207 ;  /* 0x000000cfcd05723e */ /* 0x010fe400000010ff */
[----:B------:R-:W-:Y:S06]  /*5700*/  @P0 FSEL R65, R65, -INF , !P3 ;  /* 0xff80000041410808 */ /* 0x000fec0005800000 */
[----:B------:R1:W-:Y:S01]  /*5710*/  MUFU.EX2 R151, R3 ;  /* 0x0000000300977308 */ /* 0x0003e20000000800 */
[----:B------:R4:W-:Y:S01]  /*5720*/  STS [R217+0x1e000], R5 ;  /* 0x01e00005d9007388 */ /* 0x0009e20000000800 */
[----:B------:R-:W-:Y:S01]  /*5730*/  PLOP3.LUT P0, PT, PT, PT, UP0, 0x80, 0x0 ;  /* 0x000000000000781c */ /* 0x000fe20003f0f008 */
[----:B------:R-:W-:Y:S02]  /*5740*/  FFMA.FTZ R137, R65, UR7, -R137 ;  /* 0x0000000741897c23 */ /* 0x000fe40008010889 */
[----:B------:R-:W-:Y:S01]  /*5750*/  STS [R221+0x1c000], R6 ;  /* 0x01c00006dd007388 */ /* 0x000fe20000000800 */
[----:B--2---:R-:W-:Y:S04]  /*5760*/  F2FP.BF16.F32.PACK_AB R4, R237, R238 ;  /* 0x000000eeed04723e */ /* 0x004fe800000010ff */
[----:B------:R-:W-:Y:S01]  /*5770*/  MUFU.EX2 R232, R52 ;  /* 0x0000003400e87308 */ /* 0x000fe20000000800 */
[----:B---3--:R-:W-:Y:S04]  /*5780*/  F2FP.BF16.F32.PACK_AB R2, R167, R168 ;  /* 0x000000a8a702723e */ /* 0x008fe800000010ff */
[----:B------:R-:W-:Y:S05]  /*5790*/  @P0 FSEL R63, R63, -INF , !P3 ;  /* 0xff8000003f3f0808 */ /* 0x000fea0005800000 */
[----:B------:R-:W-:Y:S01]  /*57a0*/  MUFU.EX2 R231, R53 ;  /* 0x0000003500e77308 */ /* 0x000fe20000000800 */
[----:B-1----:R-:W-:Y:S02]  /*57b0*/  F2FP.BF16.F32.PACK_AB R3, R164, R165 ;  /* 0x000000a5a403723e */ /* 0x002fe400000010ff */
[----:B------:R-:W-:Y:S01]  /*57c0*/  IADD3 R148, P0, R251, UR15, RZ ;  /* 0x0000000ffb947c10 */ /* 0x000fe2000ff1e0ff */
[----:B------:R-:W-:Y:S03]  /*57d0*/  FFMA.FTZ R0, R63, UR7, -R0 ;  /* 0x000000073f007c23 */ /* 0x000fe60008010800 */
[----:B------:R-:W-:Y:S03]  /*57e0*/  IADD3.X R149, R250, UR14, RZ, P0, !PT ;  /* 0x0000000efa957c10 */ /* 0x000fe600087fe4ff */
[----:B------:R-:W-:Y:S01]  /*57f0*/  MUFU.EX2 R154, R54 ;  /* 0x00000036009a7308 */ /* 0x000fe20000000800 */
[----:B------:R-:W-:Y:S02]  /*5800*/  PLOP3.LUT P0, PT, PT, PT, UP3, 0x80, 0x0 ;  /* 0x000000000000781c */ /* 0x000fe40003f0f038 */
[----:B----4-:R-:W-:Y:S01]  /*5810*/  F2FP.BF16.F32.PACK_AB R5, R177, R178 ;  /* 0x000000b2b105723e */ /* 0x010fe200000010ff */
[----:B------:R-:W2:Y:S04]  /*5820*/  LDG.E R144, desc[UR8][R148.64+0x20] ;  /* 0x0000200894907981 */ /* 0x000ea8000c1e1900 */
[----:B------:R1:W-:Y:S02]  /*5830*/  STS [R221+0x1c400], R5 ;  /* 0x01c40005dd007388 */ /* 0x0003e40000000800 */
[----:B------:R-:W-:Y:S02]  /*5840*/  MUFU.EX2 R153, R55 ;  /* 0x0000003700997308 */ /* 0x000fe40000000800 */
[----:B------:R3:W-:Y:S04]  /*5850*/  STS [R220+0x1c400], R2 ;  /* 0x01c40002dc007388 */ /* 0x0007e80000000800 */
[----:B------:R4:W-:Y:S04]  /*5860*/  STS [R220+0x1c000], R4 ;  /* 0x01c00004dc007388 */ /* 0x0009e80000000800 */
[----:B------:R-:W-:Y:S10]  /*5870*/  MUFU.EX2 R173, R64 ;  /* 0x0000004000ad7308 */ /* 0x000ff40000000800 */
[----:B------:R-:W-:Y:S01]  /*5880*/  MUFU.EX2 R172, R137 ;  /* 0x0000008900ac7308 */ /* 0x000fe20000000800 */
[----:B-1----:R-:W-:Y:S09]  /*5890*/  F2FP.BF16.F32.PACK_AB R5, R199, R200 ;  /* 0x000000c8c705723e */ /* 0x002ff200000010ff */
[----:B------:R-:W1:Y:S01]  /*58a0*/  MUFU.EX2 R152, R66 ;  /* 0x0000004200987308 */ /* 0x000e620000000800 */
[----:B---3--:R-:W-:Y:S01]  /*58b0*/  F2FP.BF16.F32.PACK_AB R2, R204, R206 ;  /* 0x000000cecc02723e */ /* 0x008fe200000010ff */
[----:B------:R3:W-:Y:S01]  /*58c0*/  STS [R221+0x1e000], R5 ;  /* 0x01e00005dd007388 */ /* 0x0007e20000000800 */
[----:B----4-:R-:W-:Y:S03]  /*58d0*/  F2FP.BF16.F32.PACK_AB R4, R195, R196 ;  /* 0x000000c4c304723e */ /* 0x010fe600000010ff */
[----:B------:R4:W-:Y:S04]  /*58e0*/  STS [R221+0x1e400], R2 ;  /* 0x01e40002dd007388 */ /* 0x0009e80000000800 */
[----:B------:R1:W-:Y:S01]  /*58f0*/  MUFU.EX2 R159, R0 ;  /* 0x00000000009f7308 */ /* 0x0003e20000000800 */
[----:B------:R4:W-:Y:S09]  /*5900*/  STS [R220+0x1e000], R4 ;  /* 0x01e00004dc007388 */ /* 0x0009f20000000800 */
[----:B------:R-:W-:Y:S10]  /*5910*/  MUFU.EX2 R162, R56 ;  /* 0x0000003800a27308 */ /* 0x000ff40000000800 */
[----:B------:R-:W4:Y:S01]  /*5920*/  MUFU.EX2 R161, R57 ;  /* 0x0000003900a17308 */ /* 0x000f220000000800 */
[----:B-1----:R-:W-:Y:S02]  /*5930*/  F2FP.BF16.F32.PACK_AB R0, R151, R152 ;  /* 0x000000989700723e */ /* 0x002fe400000010ff */
[----:B---3--:R-:W-:Y:S02]  /*5940*/  F2FP.BF16.F32.PACK_AB R5, R156, R158 ;  /* 0x0000009e9c05723e */ /* 0x008fe400000010ff */
[----:B----4-:R-:W-:Y:S05]  /*5950*/  F2FP.BF16.F32.PACK_AB R2, R202, R203 ;  /* 0x000000cbca02723e */ /* 0x010fea00000010ff */
[----:B------:R-:W-:Y:S01]  /*5960*/  MUFU.EX2 R166, R58 ;  /* 0x0000003a00a67308 */ /* 0x000fe20000000800 */
[----:B------:R-:W-:Y:S01]  /*5970*/  F2FP.BF16.F32.PACK_AB R4, R235, R236 ;  /* 0x000000eceb04723e */ /* 0x000fe200000010ff */
[----:B------:R1:W-:Y:S04]  /*5980*/  STS [R220+0x1e400], R2 ;  /* 0x01e40002dc007388 */ /* 0x0003e80000000800 */
[----:B------:R3:W-:Y:S04]  /*5990*/  STS [R214+0x1c000], R4 ;  /* 0x01c00004d6007388 */ /* 0x0007e80000000800 */
[----:B------:R-:W4:Y:S01]  /*59a0*/  MUFU.EX2 R163, R59 ;  /* 0x0000003b00a37308 */ /* 0x000f220000000800 */
[----:B------:R4:W-:Y:S04]  /*59b0*/  STS [R214+0x1c400], R3 ;  /* 0x01c40003d6007388 */ /* 0x0009e80000000800 */
[----:B------:R4:W-:Y:S05]  /*59c0*/  STS [R216+0x1c400], R5 ;  /* 0x01c40005d8007388 */ /* 0x0009ea0000000800 */
[----:B------:R-:W4:Y:S10]  /*59d0*/  MUFU.EX2 R157, R60 ;  /* 0x0000003c009d7308 */ /* 0x000f340000000800 */
[----:B------:R-:W4:Y:S01]  /*59e0*/  MUFU.EX2 R160, R62 ;  /* 0x0000003e00a07308 */ /* 0x000f220000000800 */
[----:B-1----:R-:W-:Y:S02]  /*59f0*/  F2FP.BF16.F32.PACK_AB R2, R233, R234 ;  /* 0x000000eae902723e */ /* 0x002fe400000010ff */
[----:B---3--:R-:W-:Y:S03]  /*5a00*/  F2FP.BF16.F32.PACK_AB R4, R171, R176 ;  /* 0x000000b0ab04723e */ /* 0x008fe600000010ff */
[----:B------:R1:W-:Y:S01]  /*5a10*/  STS [R216+0x1c000], R2 ;  /* 0x01c00002d8007388 */ /* 0x0003e20000000800 */
[----:B----4-:R-:W-:Y:S03]  /*5a20*/  F2FP.BF16.F32.PACK_AB R3, R197, R198 ;  /* 0x000000c6c503723e */ /* 0x010fe600000010ff */
[----:B------:R3:W-:Y:S01]  /*5a30*/  STS [R214+0x1e000], R4 ;  /* 0x01e00004d6007388 */ /* 0x0007e20000000800 */
[----:B------:R-:W-:Y:S03]  /*5a40*/  F2FP.BF16.F32.PACK_AB R5, R179, R192 ;  /* 0x000000c0b305723e */ /* 0x000fe600000010ff */
[----:B------:R4:W-:Y:S04]  /*5a50*/  STS [R214+0x1e400], R3 ;  /* 0x01e40003d6007388 */ /* 0x0009e80000000800 */
[----:B------:R4:W-:Y:S01]  /*5a60*/  STS [R216+0x1e400], R5 ;  /* 0x01e40005d8007388 */ /* 0x0009e20000000800 */
        /* <DEDUP_REMOVED lines=12> */
[----:B------:R-:W-:Y:S01]  /*5b30*/  STS [R219+0x1e000], R5 ;  /* 0x01e00005db007388 */ /* 0x000fe20000000800 */
[----:B------:R-:W-:Y:S03]  /*5b40*/  LEA R0, R189, UR4, 0x1 ;  /* 0x00000004bd007c11 */ /* 0x000fe6000f8e08ff */
[----:B------:R-:W-:Y:S04]  /*5b50*/  STS [R219+0x1e400], R4 ;  /* 0x01e40004db007388 */ /* 0x000fe80000000800 */
[----:B------:R-:W-:Y:S01]  /*5b60*/  STS [R218+0x1e000], R3 ;  /* 0x01e00003da007388 */ /* 0x000fe20000000800 */
[--C-:B------:R-:W-:Y:S01]  /*5b70*/  IMAD.IADD R146, R182, 0x1, R0.reuse ;  /* 0x00000001b6927824 */ /* 0x100fe200078e0200 */
[----:B-1----:R-:W-:Y:S05]  /*5b80*/  F2FP.BF16.F32.PACK_AB R2, R159, R160 ;  /* 0x000000a09f02723e */ /* 0x002fea00000010ff */
[----:B------:R1:W-:Y:S04]  /*5b90*/  STS [R218+0x1e400], R2 ;  /* 0x01e40002da007388 */ /* 0x0003e80000000800 */
[----:B------:R-:W-:Y:S08]  /*5ba0*/  LDSM.16.M88.4 R64, [R0+0x8000] ;  /* 0x008000000040783b */ /* 0x000ff00000000200 */
[----:B------:R-:W3:Y:S08]  /*5bb0*/  LDSM.16.M88.4 R16, [R184+UR4+0x10000] ;  /* 0x01000004b810783b */ /* 0x000ef00008000200 */
[----:B------:R-:W4:Y:S08]  /*5bc0*/  LDSM.16.M88.4 R60, [R0+0xa000] ;  /* 0x00a00000003c783b */ /* 0x000f300000000200 */
[----:B------:R-:W4:Y:S08]  /*5bd0*/  LDSM.16.M88.4 R32, [R184+UR4+0x10800] ;  /* 0x01080004b820783b */ /* 0x000f300008000200 */
[----:B-1----:R-:W2:Y:S04]  /*5be0*/  LDG.E R2, desc[UR8][R148.64] ;  /* 0x0000000894027981 */ /* 0x002ea8000c1e1900 */
[----:B------:R-:W1:Y:S08]  /*5bf0*/  LDSM.16.M88.4 R48, [R184+UR4+0x11000] ;  /* 0x01100004b830783b */ /* 0x000e700008000200 */
[----:B------:R-:W1:Y:S01]  /*5c00*/  LDSM.16.M88.4 R132, [R184+UR4+0x11800] ;  /* 0x01180004b884783b */ /* 0x000e620008000200 */
[-C--:B---3--:R-:W-:Y:S07]  /*5c10*/  HMMA.16816.F32.BF16 R4, R64, R16.reuse, RZ ;  /* 0x000000104004723c */ /* 0x088fee00000418ff */
[----:B------:R-:W-:Y:S01]  /*5c20*/  LDSM.16.M88.4 R140, [R186+0x4000] ;  /* 0x00400000ba8c783b */ /* 0x000fe20000000200 */
[C---:B----4-:R-:W-:Y:S06]  /*5c30*/  HMMA.16816.F32.BF16 R8, R60.reuse, R16, RZ ;  /* 0x000000103c08723c */ /* 0x050fec00000418ff */
[-C--:B------:R-:W-:Y:S06]  /*5c40*/  HMMA.16816.F32.BF16 R12, R60, R18.reuse, RZ ;  /* 0x000000123c0c723c */ /* 0x080fec00000418ff */
[C---:B------:R-:W-:Y:S06]  /*5c50*/  HMMA.16816.F32.BF16 R16, R64.reuse, R18, RZ ;  /* 0x000000124010723c */ /* 0x040fec00000418ff */
[-C--:B------:R-:W-:Y:S06]  /*5c60*/  HMMA.16816.F32.BF16 R20, R64, R32.reuse, RZ ;  /* 0x000000204014723c */ /* 0x080fec00000418ff */
[C---:B------:R-:W-:Y:S06]  /*5c70*/  HMMA.16816.F32.BF16 R24, R60.reuse, R32, RZ ;  /* 0x000000203c18723c */ /* 0x040fec00000418ff */
[-C--:B------:R-:W-:Y:S06]  /*5c80*/  HMMA.16816.F32.BF16 R28, R60, R34.reuse, RZ ;  /* 0x000000223c1c723c */ /* 0x080fec00000418ff */
[C---:B------:R-:W-:Y:S06]  /*5c90*/  HMMA.16816.F32.BF16 R32, R64.reuse, R34, RZ ;  /* 0x000000224020723c */ /* 0x040fec00000418ff */
[-C--:B-1----:R-:W-:Y:S06]  /*5ca0*/  HMMA.16816.F32.BF16 R36, R64, R48.reuse, RZ ;  /* 0x000000304024723c */ /* 0x082fec00000418ff */
[C---:B------:R-:W-:Y:S06]  /*5cb0*/  HMMA.16816.F32.BF16 R40, R60.reuse, R48, RZ ;  /* 0x000000303c28723c */ /* 0x040fec00000418ff */
[-C--:B------:R-:W-:Y:S06]  /*5cc0*/  HMMA.16816.F32.BF16 R44, R60, R50.reuse, RZ ;  /* 0x000000323c2c723c */ /* 0x080fec00000418ff */
[C---:B------:R-:W-:Y:S06]  /*5cd0*/  HMMA.16816.F32.BF16 R48, R64.reuse, R50, RZ ;  /* 0x000000324030723c */ /* 0x040fec00000418ff */
[-C--:B------:R-:W-:Y:S06]  /*5ce0*/  HMMA.16816.F32.BF16 R52, R64, R132.reuse, RZ ;  /* 0x000000844034723c */ /* 0x080fec00000418ff */
[C---:B------:R-:W-:Y:S06]  /*5cf0*/  HMMA.16816.F32.BF16 R56, R60.reuse, R132, RZ ;  /* 0x000000843c38723c */ /* 0x040fec00000418ff */
[-C--:B------:R-:W-:Y:S01]  /*5d00*/  HMMA.16816.F32.BF16 R60, R60, R134.reuse, RZ ;  /* 0x000000863c3c723c */ /* 0x080fe200000418ff */
[C---:B------:R-:W-:Y:S02]  /*5d10*/  IMAD.IADD R132, R188.reuse, 0x1, R0 ;  /* 0x00000001bc847824 */ /* 0x040fe400078e0200 */
[----:B------:R1:W5:Y:S03]  /*5d20*/  LDG.E R0, desc[UR8][R148.64+0x120] ;  /* 0x0001200894007981 */ /* 0x000366000c1e1900 */
[----:B------:R-:W-:Y:S01]  /*5d30*/  HMMA.16816.F32.BF16 R64, R64, R134, RZ ;  /* 0x000000864040723c */ /* 0x000fe200000418ff */
[----:B------:R-:W3:Y:S08]  /*5d40*/  LDSM.16.M88.4 R136, [R132+0x8000] ;  /* 0x008000008488783b */ /* 0x000ef00000000200 */
[----:B------:R-:W4:Y:S01]  /*5d50*/  LDSM.16.M88.4 R132, [R132+0xa000] ;  /* 0x00a000008484783b */ /* 0x000f220000000200 */
[-C--:B---3--:R-:W-:Y:S06]  /*5d60*/  HMMA.16816.F32.BF16 R4, R136, R140.reuse, R4 ;  /* 0x0000008c8804723c */ /* 0x088fec0000041804 */
[C---:B----4-:R-:W-:Y:S06]  /*5d70*/  HMMA.16816.F32.BF16 R8, R132.reuse, R140, R8 ;  /* 0x0000008c8408723c */ /* 0x050fec0000041808 */
[-C--:B------:R-:W-:Y:S06]  /*5d80*/  HMMA.16816.F32.BF16 R12, R132, R142.reuse, R12 ;  /* 0x0000008e840c723c */ /* 0x080fec000004180c */
[C---:B------:R-:W-:Y:S01]  /*5d90*/  HMMA.16816.F32.BF16 R16, R136.reuse, R142, R16 ;  /* 0x0000008e8810723c */ /* 0x040fe20000041810 */
[----:B------:R-:W3:Y:S05]  /*5da0*/  LDSM.16.M88.4 R140, [R186+0x4800] ;  /* 0x00480000ba8c783b */ /* 0x000eea0000000200 */
[-C--:B---3--:R-:W-:Y:S06]  /*5db0*/  HMMA.16816.F32.BF16 R20, R136, R140.reuse, R20 ;  /* 0x0000008c8814723c */ /* 0x088fec0000041814 */
[C---:B------:R-:W-:Y:S06]  /*5dc0*/  HMMA.16816.F32.BF16 R24, R132.reuse, R140, R24 ;  /* 0x0000008c8418723c */ /* 0x040fec0000041818 */
        /* <DEDUP_REMOVED lines=10> */
[-C--:B------:R-:W-:Y:S01]  /*5e70*/  HMMA.16816.F32.BF16 R60, R132, R142.reuse, R60 ;  /* 0x0000008e843c723c */ /* 0x080fe2000004183c */
[----:B------:R-:W-:Y:S05]  /*5e80*/  LDSM.16.M88.4 R132, [R146+0x8000] ;  /* 0x008000009284783b */ /* 0x000fea0000000200 */
[----:B------:R-:W-:Y:S03]  /*5e90*/  HMMA.16816.F32.BF16 R64, R136, R142, R64 ;  /* 0x0000008e8840723c */ /* 0x000fe60000041840 */
        /* <DEDUP_REMOVED lines=20> */
[----:B------:R-:W-:Y:S01]  /*5fe0*/  HMMA.16816.F32.BF16 R64, R132, R138, R64 ;  /* 0x0000008a8440723c */ /* 0x000fe20000041840 */
[----:B------:R-:W-:Y:S04]  /*5ff0*/  LDSM.16.M88.4 R136, [R185+0x4000] ;  /* 0x00400000b988783b */ /* 0x000fe80000000200 */
[----:B------:R-:W-:Y:S05]  /*6000*/  IMAD.IADD R140, R188, 0x1, R146 ;  /* 0x00000001bc8c7824 */ /* 0x000fea00078e0292 */
[----:B------:R-:W3:Y:S08]  /*6010*/  LDSM.16.M88.4 R132, [R140+0x8000] ;  /* 0x008000008c84783b */ /* 0x000ef00000000200 */
[----:B------:R-:W4:Y:S01]  /*6020*/  LDSM.16.M88.4 R140, [R140+0xa000] ;  /* 0x00a000008c8c783b */ /* 0x000f220000000200 */
[-C--:B---3--:R-:W-:Y:S06]  /*6030*/  HMMA.16816.F32.BF16 R4, R132, R136.reuse, R4 ;  /* 0x000000888404723c */ /* 0x088fec0000041804 */
[C---:B----4-:R-:W-:Y:S06]  /*6040*/  HMMA.16816.F32.BF16 R8, R140.reuse, R136, R8 ;  /* 0x000000888c08723c */ /* 0x050fec0000041808 */
[-C--:B------:R-:W-:Y:S06]  /*6050*/  HMMA.16816.F32.BF16 R12, R140, R138.reuse, R12 ;  /* 0x0000008a8c0c723c */ /* 0x080fec000004180c */
[C---:B------:R-:W-:Y:S01]  /*6060*/  HMMA.16816.F32.BF16 R16, R132.reuse, R138, R16 ;  /* 0x0000008a8410723c */ /* 0x040fe20000041810 */
[----:B------:R-:W3:Y:S05]  /*6070*/  LDSM.16.M88.4 R136, [R185+0x4800] ;  /* 0x00480000b988783b */ /* 0x000eea0000000200 */
[C---:B--2---:R-:W-:Y:S01]  /*6080*/  FADD.FTZ R4, -R2.reuse, R4 ;  /* 0x0000000402047221 */ /* 0x044fe20000010100 */
[----:B------:R-:W-:Y:S01]  /*6090*/  FADD.FTZ R5, -R2, R5 ;  /* 0x0000000502057221 */ /* 0x000fe20000010100 */
[----:B------:R-:W-:Y:S03]  /*60a0*/  FADD.FTZ R6, -R144, R6 ;  /* 0x0000000690067221 */ /* 0x000fe60000010100 */
[----:B------:R-:W-:Y:S01]  /*60b0*/  FMUL.FTZ R150, R150, R4 ;  /* 0x0000000496967220 */ /* 0x000fe20000410000 */
[----:B------:R-:W-:Y:S01]  /*60c0*/  FMUL.FTZ R147, R147, R5 ;  /* 0x0000000593937220 */ /* 0x000fe20000410000 */
[----:B------:R1:W5:Y:S01]  /*60d0*/  LDG.E R4, desc[UR8][R148.64+0x100] ;  /* 0x0001000894047981 */ /* 0x000362000c1e1900 */
[----:B------:R-:W-:Y:S10]  /*60e0*/  FMUL.FTZ R145, R145, R6 ;  /* 0x0000000691917220 */ /* 0x000ff40000410000 */
[C---:B------:R-:W-:Y:S01]  /*60f0*/  FADD.FTZ R3, -R2.reuse, R16 ;  /* 0x0000001002037221 */ /* 0x040fe20000010100 */
[----:B------:R-:W-:Y:S03]  /*6100*/  FADD.FTZ R17, -R2, R17 ;  /* 0x0000001102117221 */ /* 0x000fe60000010100 */
[----:B------:R-:W-:Y:S01]  /*6110*/  FMUL.FTZ R3, R242, R3 ;  /* 0x00000003f2037220 */ /* 0x000fe20000410000 */
[-C--:B---3--:R-:W-:Y:S06]  /*6120*/  HMMA.16816.F32.BF16 R20, R132, R136.reuse, R20 ;  /* 0x000000888414723c */ /* 0x088fec0000041814 */
[C---:B------:R-:W-:Y:S06]  /*6130*/  HMMA.16816.F32.BF16 R24, R140.reuse, R136, R24 ;  /* 0x000000888c18723c */ /* 0x040fec0000041818 */
[-C--:B------:R-:W-:Y:S06]  /*6140*/  HMMA.16816.F32.BF16 R28, R140, R138.reuse, R28 ;  /* 0x0000008a8c1c723c */ /* 0x080fec000004181c */
[C---:B------:R-:W-:Y:S01]  /*6150*/  HMMA.16816.F32.BF16 R32, R132.reuse, R138, R32 ;  /* 0x0000008a8420723c */ /* 0x040fe20000041820 */
[----:B------:R-:W2:Y:S05]  /*6160*/  LDSM.16.M88.4 R136, [R185+0x5000] ;  /* 0x00500000b988783b */ /* 0x000eaa0000000200 */
[C---:B------:R-:W-:Y:S01]  /*6170*/  FADD.FTZ R5, -R2.reuse, R20 ;  /* 0x0000001402057221 */ /* 0x040fe20000010100 */
[----:B------:R-:W-:Y:S04]  /*6180*/  FADD.FTZ R21, -R2, R21 ;  /* 0x0000001502157221 */ /* 0x000fe80000010100 */
[----:B------:R-:W-:Y:S11]  /*6190*/  FMUL.FTZ R5, R240, R5 ;  /* 0x00000005f0057220 */ /* 0x000ff60000410000 */
[----:B------:R-:W-:Y:S02]  /*61a0*/  @!UPT UIADD3 URZ, URZ, URZ, URZ ;  /* 0x0000003f3f3ff290 */ /* 0x000fe4000fffe03f */
[C---:B------:R-:W-:Y:S04]  /*61b0*/  FADD.FTZ R16, -R2.reuse, R33 ;  /* 0x0000002102107221 */ /* 0x040fe80000010100 */
[----:B------:R-:W-:Y:S01]  /*61c0*/  FMUL.FTZ R16, R237, R16 ;  /* 0x00000010ed107220 */ /* 0x000fe20000410000 */
[-C--:B--2---:R-:W-:Y:S06]  /*61d0*/  HMMA.16816.F32.BF16 R36, R132, R136.reuse, R36 ;  /* 0x000000888424723c */ /* 0x084fec0000041824 */
[C---:B------:R-:W-:Y:S06]  /*61e0*/  HMMA.16816.F32.BF16 R40, R140.reuse, R136, R40 ;  /* 0x000000888c28723c */ /* 0x040fec0000041828 */
[-C--:B------:R-:W-:Y:S06]  /*61f0*/  HMMA.16816.F32.BF16 R44, R140, R138.reuse, R44 ;  /* 0x0000008a8c2c723c */ /* 0x080fec000004182c */
[C---:B------:R-:W-:Y:S01]  /*6200*/  HMMA.16816.F32.BF16 R48, R132.reuse, R138, R48 ;  /* 0x0000008a8430723c */ /* 0x040fe20000041830 */
[----:B------:R-:W2:Y:S11]  /*6210*/  LDSM.16.M88.4 R136, [R185+0x5800] ;  /* 0x00580000b988783b */ /* 0x000eb60000000200 */
[----:B------:R-:W-:Y:S11]  /*6220*/  @!UPT UIADD3 URZ, URZ, URZ, URZ ;  /* 0x0000003f3f3ff290 */ /* 0x000ff6000fffe03f */
[----:B------:R-:W-:Y:S01]  /*6230*/  @!UPT UIADD3 URZ, URZ, URZ, URZ ;  /* 0x0000003f3f3ff290 */ /* 0x000fe2000fffe03f */
[----:B------:R-:W-:Y:S04]  /*6240*/  FADD.FTZ R6, -R2, R48 ;  /* 0x0000003002067221 */ /* 0x000fe80000010100 */
[----:B------:R-:W-:Y:S01]  /*6250*/  FMUL.FTZ R6, R234, R6 ;  /* 0x00000006ea067220 */ /* 0x000fe20000410000 */
[-C--:B--2---:R-:W-:Y:S06]  /*6260*/  HMMA.16816.F32.BF16 R52, R132, R136.reuse, R52 ;  /* 0x000000888434723c */ /* 0x084fec0000041834 */
[C---:B------:R-:W-:Y:S06]  /*6270*/  HMMA.16816.F32.BF16 R56, R140.reuse, R136, R56 ;  /* 0x000000888c38723c */ /* 0x040fec0000041838 */
[-C--:B------:R-:W-:Y:S06]  /*6280*/  HMMA.16816.F32.BF16 R60, R140, R138.reuse, R60 ;  /* 0x0000008a8c3c723c */ /* 0x080fec000004183c */
[----:B------:R-:W-:Y:S06]  /*6290*/  HMMA.16816.F32.BF16 R64, R132, R138, R64 ;  /* 0x0000008a8440723c */ /* 0x000fec0000041840 */
[C---:B------:R-:W-:Y:S01]  /*62a0*/  FADD.FTZ R53, -R2.reuse, R53 ;  /* 0x0000003502357221 */ /* 0x040fe20000010100 */
[----:B------:R-:W-:Y:S01]  /*62b0*/  FMUL.FTZ R132, R241, R17 ;  /* 0x00000011f1847220 */ /* 0x000fe20000410000 */
[----:B------:R-:W-:Y:S03]  /*62c0*/  FMUL.FTZ R134, R239, R21 ;  /* 0x00000015ef867220 */ /* 0x000fe60000410000 */
[----:B------:R-:W-:Y:S01]  /*62d0*/  FADD.FTZ R17, -R2, R32 ;  /* 0x0000002002117221 */ /* 0x000fe20000010100 */
[----:B------:R-:W-:Y:S01]  /*62e0*/  F2FP.BF16.F32.PACK_AB R132, R132, R3 ;  /* 0x000000038484723e */ /* 0x000fe200000010ff */
[----:B------:R-:W-:Y:S01]  /*62f0*/  FADD.FTZ R3, -R2, R37 ;  /* 0x0000002502037221 */ /* 0x000fe20000010100 */
[----:B------:R-:W-:Y:S01]  /*6300*/  F2FP.BF16.F32.PACK_AB R134, R134, R5 ;  /* 0x000000058686723e */ /* 0x000fe200000010ff */
[C---:B------:R-:W-:Y:S01]  /*6310*/  FADD.FTZ R5, -R2.reuse, R36 ;  /* 0x0000002402057221 */ /* 0x040fe20000010100 */
[C---:B------:R-:W-:Y:S01]  /*6320*/  FADD.FTZ R37, -R2.reuse, R49 ;  /* 0x0000003102257221 */ /* 0x040fe20000010100 */
[----:B------:R-:W-:Y:S01]  /*6330*/  FMUL.FTZ R48, R235, R3 ;  /* 0x00000003eb307220 */ /* 0x000fe20000410000 */
[----:B------:R-:W-:Y:S01]  /*6340*/  F2FP.BF16.F32.PACK_AB R133, R147, R150 ;  /* 0x000000969385723e */ /* 0x000fe200000010ff */
[----:B------:R-:W-:Y:S01]  /*6350*/  FADD.FTZ R3, -R2, R52 ;  /* 0x0000003402037221 */ /* 0x000fe20000010100 */
[----:B------:R-:W-:Y:S01]  /*6360*/  FMUL.FTZ R17, R238, R17 ;  /* 0x00000011ee117220 */ /* 0x000fe20000410000 */
[----:B------:R-:W-:Y:S01]  /*6370*/  FMUL.FTZ R5, R236, R5 ;  /* 0x00000005ec057220 */ /* 0x000fe20000410000 */
[----:B------:R-:W-:Y:S01]  /*6380*/  FMUL.FTZ R37, R233, R37 ;  /* 0x00000025e9257220 */ /* 0x000fe20000410000 */
[----:B------:R-:W-:Y:S01]  /*6390*/  FMUL.FTZ R3, R232, R3 ;  /* 0x00000003e8037220 */ /* 0x000fe20000410000 */
[----:B------:R-:W-:Y:S01]  /*63a0*/  FADD.FTZ R64, -R2, R64 ;  /* 0x0000004002407221 */ /* 0x000fe20000010100 */
[----:B------:R-:W-:Y:S01]  /*63b0*/  F2FP.BF16.F32.PACK_AB R49, R16, R17 ;  /* 0x000000111031723e */ /* 0x000fe200000010ff */
[----:B------:R-:W-:Y:S01]  /*63c0*/  FADD.FTZ R52, -R2, R65 ;  /* 0x0000004102347221 */ /* 0x000fe20000010100 */
[----:B------:R-:W-:Y:S01]  /*63d0*/  F2FP.BF16.F32.PACK_AB R48, R48, R5 ;  /* 0x000000053030723e */ /* 0x000fe200000010ff */
[----:B------:R-:W-:Y:S01]  /*63e0*/  FMUL.FTZ R53, R231, R53 ;  /* 0x00000035e7357220 */ /* 0x000fe20000410000 */
[----:B------:R-:W-:Y:S01]  /*63f0*/  F2FP.BF16.F32.PACK_AB R37, R37, R6 ;  /* 0x000000062525723e */ /* 0x000fe200000010ff */
[----:B------:R-:W-:Y:S01]  /*6400*/  FMUL.FTZ R2, R173, R64 ;  /* 0x00000040ad027220 */ /* 0x000fe20000410000 */
[----:B------:R-:W-:Y:S01]  /*6410*/  FMUL.FTZ R52, R172, R52 ;  /* 0x00000034ac347220 */ /* 0x000fe20000410000 */
[----:B------:R-:W-:Y:S01]  /*6420*/  FADD.FTZ R36, -R144, R7 ;  /* 0x0000000790247221 */ /* 0x000fe20000010100 */
[----:B------:R-:W-:Y:S03]  /*6430*/  F2FP.BF16.F32.PACK_AB R53, R53, R3 ;  /* 0x000000033535723e */ /* 0x000fe600000010ff */
[----:B------:R-:W-:Y:S01]  /*6440*/  F2FP.BF16.F32.PACK_AB R52, R52, R2 ;  /* 0x000000023434723e */ /* 0x000fe200000010ff */
[----:B-1----:R-:W-:Y:S06]  /*6450*/  @!P0 BRA `(.L_x_473) ;  /* 0x0000000400088947 */ /* 0x002fec0003800000 */
[----:B------:R-:W-:Y:S01]  /*6460*/  ISETP.GE.AND P1, PT, R224, UR17, PT ;  /* 0x00000011e0007c0c */ /* 0x000fe2000bf26270 */
[----:B------:R-:W1:Y:S01]  /*6470*/  LDC R65, c[0x0][0x240] ;  /* 0x00009000ff417b82 */ /* 0x000e620000000800 */
[----:B------:R-:W-:Y:S04]  /*6480*/  ULOP3.LUT UR10, UR11, 0x1, URZ, 0xc0, !UPT ;  /* 0x000000010b0a7892 */ /* 0x000fe8000f8ec03f */
[----:B------:R-:W-:Y:S04]  /*6490*/  UISETP.NE.U32.AND UP1, UPT, UR10, 0x1, UPT ;  /* 0x000000010a00788c */ /* 0x000fe8000bf25070 */
[----:B------:R-:W-:Y:S03]  /*64a0*/  USEL UR10, UR60, 0x4000, !UP1 ;  /* 0x000040003c0a7887 */ /* 0x000fe6000c800000 */
[----:B------:R-:W2:Y:S03]  /*64b0*/  @!P1 LDC R7, c[0x0][0x244] ;  /* 0x00009100ff079b82 */ /* 0x000ea60000000800 */
[----:B------:R-:W-:Y:S02]  /*64c0*/  VIADD R191, R191, UR10 ;  /* 0x0000000abfbf7c36 */ /* 0x000fe40008000000 */
[----:B------:R-:W-:Y:S03]  /*64d0*/  VIADD R187, R187, UR10 ;  /* 0x0000000abbbb7c36 */ /* 0x000fe60008000000 */
[----:B------:R3:W-:Y:S01]  /*64e0*/  @P1 STS [R191], RZ ;  /* 0x000000ffbf001388 */ /* 0x0007e20000000800 */
[----:B------:R-:W4:Y:S03]  /*64f0*/  @!P1 LDC R64, c[0x0][0x244] ;  /* 0x00009100ff409b82 */ /* 0x000f260000000800 */
[----:B------:R3:W-:Y:S04]  /*6500*/  @P1 STS [R191+0x4], RZ ;  /* 0x000004ffbf001388 */ /* 0x0007e80000000800 */
[----:B------:R3:W-:Y:S01]  /*6510*/  @P1 STS [R191+0x8], RZ ;  /* 0x000008ffbf001388 */ /* 0x0007e20000000800 */
[----:B------:R-:W3:Y:S03]  /*6520*/  @!P1 LDC R20, c[0x0][0x244] ;  /* 0x00009100ff149b82 */ /* 0x000ee60000000800 */
[----:B------:R2:W-:Y:S01]  /*6530*/  @P1 STS [R191+0xc], RZ ;  /* 0x00000cffbf001388 */ /* 0x0005e20000000800 */
[C---:B-1----:R-:W-:Y:S05]  /*6540*/  IMAD.U32 R2, R65.reuse, -0x80, RZ ;  /* 0xffffff8041027824 */ /* 0x042fea00078e00ff */
[----:B------:R-:W-:Y:S02]  /*6550*/  @!P1 LEA R5, P3, R65, R2, 0x5 ;  /* 0x0000000241059211 */ /* 0x000fe400078628ff */
[--C-:B------:R-:W-:Y:S02]  /*6560*/  SHF.R.S32.HI R3, RZ, 0x1f, R2.reuse ;  /* 0x0000001fff037819 */ /* 0x100fe40000011402 */
[-C--:B------:R-:W-:Y:S02]  /*6570*/  @!P1 LEA R32, P2, R5, R228.reuse, 0x1 ;  /* 0x000000e405209211 */ /* 0x080fe400078408ff */
[C---:B--2---:R-:W-:Y:S01]  /*6580*/  @!P1 LEA.HI.X R7, R65.reuse, R3, R7, 0x5, P3 ;  /* 0x0000000341079211 */ /* 0x044fe200018f2c07 */
[----:B------:R-:W-:Y:S01]  /*6590*/  @!P1 IMAD.WIDE.U32 R16, R65, 0x60, R2 ;  /* 0x0000006041109825 */ /* 0x000fe200078e0002 */
[----:B------:R-:W-:Y:S02]  /*65a0*/  LEA R6, P3, R2, R228, 0x1 ;  /* 0x000000e402067211 */ /* 0x000fe400078608ff */
[-C--:B------:R-:W-:Y:S01]  /*65b0*/  @!P1 LEA.HI.X R33, R5, R227.reuse, R7, 0x1, P2 ;  /* 0x000000e305219211 */ /* 0x080fe200010f0c07 */
[----:B------:R-:W-:Y:S01]  /*65c0*/  VIADD R5, R226, UR10 ;  /* 0x0000000ae2057c36 */ /* 0x000fe20008000000 */
[----:B------:R-:W-:Y:S01]  /*65d0*/  LEA.HI.X R7, R2, R227, R3, 0x1, P3 ;  /* 0x000000e302077211 */ /* 0x000fe200018f0c03 */
[----:B----4-:R-:W-:Y:S01]  /*65e0*/  @!P1 IMAD R64, R64, 0x60, RZ ;  /* 0x0000006040409824 */ /* 0x010fe200078e02ff */
[C---:B------:R-:W-:Y:S03]  /*65f0*/  @!P1 LEA R21, P2, R65.reuse, R2, 0x6 ;  /* 0x0000000241159211 */ /* 0x040fe600078430ff */
[----:B------:R-:W-:Y:S01]  /*6600*/  @!PT LDS RZ, [RZ] ;  /* 0x00000000fffff984 */ /* 0x000fe20000000800 */
[----:B------:R-:W-:Y:S01]  /*6610*/  @!PT LDS RZ, [RZ] ;  /* 0x00000000fffff984 */ /* 0x000fe20000000800 */
[----:B------:R-:W-:Y:S01]  /*6620*/  @!PT LDS RZ, [RZ] ;  /* 0x00000000fffff984 */ /* 0x000fe20000000800 */
[----:B------:R1:W-:Y:S01]  /*6630*/  @!P1 LDGSTS.E.BYPASS.LTC128B.128 [R5], desc[UR8][R6.64] ;  /* 0x0000000006059fae */ /* 0x0003e2000b901d48 */
[----:B---3--:R-:W-:Y:S01]  /*6640*/  @!P1 LEA.HI.X R3, R65, R3, R20, 0x6, P2 ;  /* 0x0000000341039211 */ /* 0x008fe200010f3414 */
[----:B------:R-:W-:Y:S01]  /*6650*/  @!P1 IMAD.IADD R17, R17, 0x1, R64 ;  /* 0x0000000111119824 */ /* 0x000fe200078e0240 */
[CC--:B------:R-:W-:Y:S01]  /*6660*/  @!P1 LEA R20, P3, R21.reuse, R228.reuse, 0x1 ;  /* 0x000000e415149211 */ /* 0x0c0fe200078608ff */
[----:B------:R1:W-:Y:S01]  /*6670*/  @P1 STS [R191+0x1000], RZ ;  /* 0x001000ffbf001388 */ /* 0x0003e20000000800 */
[C---:B------:R-:W-:Y:S01]  /*6680*/  @!P1 LEA R2, P2, R16.reuse, R228, 0x1 ;  /* 0x000000e410029211 */ /* 0x040fe200078408ff */
[----:B------:R-:W-:Y:S01]  /*6690*/  IMAD.MOV.U32 R228, RZ, RZ, R6 ;  /* 0x000000ffffe47224 */ /* 0x000fe200078e0006 */
[-C--:B------:R-:W-:Y:S01]  /*66a0*/  @!P1 LEA.HI.X R21, R21, R227.reuse, R3, 0x1, P3 ;  /* 0x000000e315159211 */ /* 0x080fe200018f0c03 */
[----:B------:R1:W-:Y:S01]  /*66b0*/  @P1 STS [R191+0x1004], RZ ;  /* 0x001004ffbf001388 */ /* 0x0003e20000000800 */
[----:B------:R-:W-:Y:S01]  /*66c0*/  @!P1 LEA.HI.X R3, R16, R227, R17, 0x1, P2 ;  /* 0x000000e310039211 */ /* 0x000fe200010f0c11 */
[C---:B------:R-:W-:Y:S02]  /*66d0*/  @!P1 VIADD R16, R226.reuse, UR10 ;  /* 0x0000000ae2109c36 */ /* 0x040fe40008000000 */
[----:B------:R1:W-:Y:S01]  /*66e0*/  @P1 STS [R191+0x1008], RZ ;  /* 0x001008ffbf001388 */ /* 0x0003e20000000800 */
[----:B------:R-:W-:Y:S02]  /*66f0*/  @!P1 VIADD R17, R226, UR10 ;  /* 0x0000000ae2119c36 */ /* 0x000fe40008000000 */
[----:B------:R-:W-:Y:S01]  /*6700*/  IMAD.MOV.U32 R226, RZ, RZ, R5 ;  /* 0x000000ffffe27224 */ /* 0x000fe200078e0005 */
[----:B------:R1:W-:Y:S01]  /*6710*/  @P1 STS [R191+0x100c], RZ ;  /* 0x00100cffbf001388 */ /* 0x0003e20000000800 */
[----:B------:R-:W-:Y:S03]  /*6720*/  IMAD.MOV.U32 R227, RZ, RZ, R7 ;  /* 0x000000ffffe37224 */ /* 0x000fe600078e0007 */
[----:B------:R-:W-:Y:S01]  /*6730*/  @!PT LDS RZ, [RZ] ;  /* 0x00000000fffff984 */ /* 0x000fe20000000800 */
[----:B------:R-:W-:Y:S01]  /*6740*/  @!PT LDS RZ, [RZ] ;  /* 0x00000000fffff984 */ /* 0x000fe20000000800 */
[----:B------:R-:W-:Y:S01]  /*6750*/  @!PT LDS RZ, [RZ] ;  /* 0x00000000fffff984 */ /* 0x000fe20000000800 */
[----:B------:R1:W-:Y:S04]  /*6760*/  @!P1 LDGSTS.E.BYPASS.LTC128B.128 [R16+0x1000], desc[UR8][R32.64] ;  /* 0x0100000020109fae */ /* 0x0003e8000b901d48 */
        /* <DEDUP_REMOVED lines=17> */
.L_x_473:
[----:B-1----:R-:W-:Y:S01]  /*6880*/  FMUL.FTZ R3, R201, R36 ;  /* 0x00000024c9037220 */ /* 0x002fe20000410000 */
[C---:B------:R-:W-:Y:S01]  /*6890*/  FADD.FTZ R19, -R144.reuse, R19 ;  /* 0x0000001390137221 */ /* 0x040fe20000010100 */
[----:B------:R-:W-:Y:S01]  /*68a0*/  FADD.FTZ R18, -R144, R18 ;  /* 0x0000001290127221 */ /* 0x000fe20000010100 */
[----:B------:R-:W-:Y:S01]  /*68b0*/  STS [R215+0x14000], R133 ;  /* 0x01400085d7007388 */ /* 0x000fe20000000800 */
[----:B-----5:R-:W-:Y:S01]  /*68c0*/  FADD.FTZ R12, -R4, R12 ;  /* 0x0000000c040c7221 */ /* 0x020fe20000010100 */
[----:B------:R-:W-:Y:S01]  /*68d0*/  F2FP.BF16.F32.PACK_AB R3, R3, R145 ;  /* 0x000000910303723e */ /* 0x000fe200000010ff */
[----:B------:R-:W-:Y:S01]  /*68e0*/  FMUL.FTZ R18, R194, R18 ;  /* 0x00000012c2127220 */ /* 0x000fe20000410000 */
[----:B------:R-:W-:Y:S01]  /*68f0*/  FMUL.FTZ R2, R193, R19 ;  /* 0x00000013c1027220 */ /* 0x000fe20000410000 */
[C---:B------:R-:W-:Y:S01]  /*6900*/  FADD.FTZ R13, -R4.reuse, R13 ;  /* 0x0000000d040d7221 */ /* 0x040fe20000010100 */
[----:B------:R-:W-:Y:S01]  /*6910*/  FMUL.FTZ R12, R207, R12 ;  /* 0x0000000ccf0c7220 */ /* 0x000fe20000410000 */
[----:B------:R1:W-:Y:S01]  /*6920*/  STS [R215+0x14400], R3 ;  /* 0x01440003d7007388 */ /* 0x0003e20000000800 */
[----:B------:R-:W-:Y:S01]  /*6930*/  FADD.FTZ R8, -R4, R8 ;  /* 0x0000000804087221 */ /* 0x000fe20000010100 */
[----:B------:R-:W-:Y:S01]  /*6940*/  F2FP.BF16.F32.PACK_AB R2, R2, R18 ;  /* 0x000000120202723e */ /* 0x000fe200000010ff */
[----:B------:R-:W-:Y:S01]  /*6950*/  FMUL.FTZ R13, R205, R13 ;  /* 0x0000000dcd0d7220 */ /* 0x000fe20000410000 */
[----:B------:R-:W-:Y:S01]  /*6960*/  FADD.FTZ R9, -R4, R9 ;  /* 0x0000000904097221 */ /* 0x000fe20000010100 */
[----:B------:R-:W-:Y:S01]  /*6970*/  FMUL.FTZ R8, R209, R8 ;  /* 0x00000008d1087220 */ /* 0x000fe20000410000 */
[----:B------:R-:W-:Y:S01]  /*6980*/  FADD.FTZ R16, -R144, R54 ;  /* 0x0000003690107221 */ /* 0x000fe20000010100 */
[----:B------:R2:W-:Y:S01]  /*6990*/  STS [R217+0x14400], R2 ;  /* 0x01440002d9007388 */ /* 0x0005e20000000800 */
[----:B------:R-:W-:Y:S01]  /*69a0*/  F2FP.BF16.F32.PACK_AB R18, R13, R12 ;  /* 0x0000000c0d12723e */ /* 0x000fe200000010ff */
[----:B------:R-:W-:Y:S01]  /*69b0*/  FADD.FTZ R13, -R4, R57 ;  /* 0x00000039040d7221 */ /* 0x000fe20000010100 */
[----:B------:R-:W-:Y:S01]  /*69c0*/  FMUL.FTZ R9, R208, R9 ;  /* 0x00000009d0097220 */ /* 0x000fe20000410000 */
[----:B------:R-:W-:Y:S01]  /*69d0*/  FADD.FTZ R7, -R144, R55 ;  /* 0x0000003790077221 */ /* 0x000fe20000010100 */
[----:B------:R-:W-:Y:S01]  /*69e0*/  FADD.FTZ R11, -R0, R11 ;  /* 0x0000000b000b7221 */ /* 0x000fe20000010100 */
[----:B------:R-:W-:Y:S01]  /*69f0*/  FMUL.FTZ R13, R161, R13 ;  /* 0x0000000da10d7220 */ /* 0x000fe20000410000 */
[----:B------:R-:W-:Y:S01]  /*6a00*/  FMUL.FTZ R16, R154, R16 ;  /* 0x000000109a107220 */ /* 0x000fe20000410000 */
[----:B------:R-:W-:Y:S01]  /*6a10*/  FMUL.FTZ R7, R153, R7 ;  /* 0x0000000799077220 */ /* 0x000fe20000410000 */
[C---:B------:R-:W-:Y:S01]  /*6a20*/  FADD.FTZ R15, -R0.reuse, R15 ;  /* 0x0000000f000f7221 */ /* 0x040fe20000010100 */
[----:B------:R-:W-:Y:S01]  /*6a30*/  FADD.FTZ R14, -R0, R14 ;  /* 0x0000000e000e7221 */ /* 0x000fe20000010100 */
[----:B------:R-:W-:Y:S01]  /*6a40*/  STS [R217+0x14000], R132 ;  /* 0x01400084d9007388 */ /* 0x000fe20000000800 */
[----:B------:R-:W-:Y:S01]  /*6a50*/  FADD.FTZ R23, -R144, R23 ;  /* 0x0000001790177221 */ /* 0x000fe20000010100 */
[----:B------:R-:W-:Y:S01]  /*6a60*/  F2FP.BF16.F32.PACK_AB R20, R7, R16 ;  /* 0x000000100714723e */ /* 0x000fe200000010ff */
[----:B------:R-:W-:Y:S01]  /*6a70*/  FMUL.FTZ R14, R211, R14 ;  /* 0x0000000ed30e7220 */ /* 0x000fe20000410000 */
[----:B------:R-:W-:Y:S01]  /*6a80*/  FMUL.FTZ R7, R210, R15 ;  /* 0x0000000fd2077220 */ /* 0x000fe20000410000 */
[C---:B------:R-:W-:Y:S01]  /*6a90*/  FADD.FTZ R22, -R144.reuse, R22 ;  /* 0x0000001690167221 */ /* 0x040fe20000010100 */
[----:B------:R-:W-:Y:S01]  /*6aa0*/  FADD.FTZ R6, -R144, R66 ;  /* 0x0000004290067221 */ /* 0x000fe20000010100 */
[----:B-1----:R-:W-:Y:S01]  /*6ab0*/  FADD.FTZ R3, -R4, R56 ;  /* 0x0000003804037221 */ /* 0x002fe20000010100 */
[C---:B------:R-:W-:Y:S01]  /*6ac0*/  FADD.FTZ R5, -R144.reuse, R67 ;  /* 0x0000004390057221 */ /* 0x040fe20000010100 */
[----:B------:R-:W-:Y:S01]  /*6ad0*/  FMUL.FTZ R23, R177, R23 ;  /* 0x00000017b1177220 */ /* 0x000fe20000410000 */
[----:B------:R-:W-:Y:S01]  /*6ae0*/  FADD.FTZ R35, -R144, R35 ;  /* 0x0000002390237221 */ /* 0x000fe20000010100 */
[----:B------:R-:W-:Y:S01]  /*6af0*/  FMUL.FTZ R3, R162, R3 ;  /* 0x00000003a2037220 */ /* 0x000fe20000410000 */
[----:B------:R-:W-:Y:S01]  /*6b00*/  FMUL.FTZ R22, R178, R22 ;  /* 0x00000016b2167220 */ /* 0x000fe20000410000 */
[----:B------:R-:W-:Y:S01]  /*6b10*/  FADD.FTZ R34, -R144, R34 ;  /* 0x0000002290227221 */ /* 0x000fe20000010100 */
[----:B--2---:R-:W-:Y:S01]  /*6b20*/  F2FP.BF16.F32.PACK_AB R2, R9, R8 ;  /* 0x000000080902723e */ /* 0x004fe200000010ff */
[----:B------:R-:W-:Y:S01]  /*6b30*/  FMUL.FTZ R8, R212, R11 ;  /* 0x0000000bd4087220 */ /* 0x000fe20000410000 */
[----:B------:R-:W-:Y:S01]  /*6b40*/  F2FP.BF16.F32.PACK_AB R13, R13, R3 ;  /* 0x000000030d0d723e */ /* 0x000fe200000010ff */
[----:B------:R-:W-:Y:S01]  /*6b50*/  FADD.FTZ R3, -R0, R10 ;  /* 0x0000000a00037221 */ /* 0x000fe20000010100 */
[----:B------:R-:W-:Y:S01]  /*6b60*/  F2FP.BF16.F32.PACK_AB R7, R7, R14 ;  /* 0x0000000e0707723e */ /* 0x000fe200000010ff */
[----:B------:R1:W-:Y:S01]  /*6b70*/  STS [R215+0x16000], R2 ;  /* 0x01600002d7007388 */ /* 0x0003e20000000800 */
[----:B------:R-:W-:Y:S01]  /*6b80*/  FMUL.FTZ R6, R152, R6 ;  /* 0x0000000698067220 */ /* 0x000fe20000410000 */
[----:B------:R-:W-:Y:S01]  /*6b90*/  FMUL.FTZ R3, R213, R3 ;  /* 0x00000003d5037220 */ /* 0x000fe20000410000 */
[----:B------:R-:W-:Y:S01]  /*6ba0*/  FMUL.FTZ R5, R151, R5 ;  /* 0x0000000597057220 */ /* 0x000fe20000410000 */
[----:B------:R-:W-:Y:S01]  /*6bb0*/  FMUL.FTZ R34, R168, R34 ;  /* 0x00000022a8227220 */ /* 0x000fe20000410000 */
[----:B------:R-:W-:Y:S01]  /*6bc0*/  FMUL.FTZ R21, R167, R35 ;  /* 0x00000023a7157220 */ /* 0x000fe20000410000 */
[----:B------:R-:W-:Y:S01]  /*6bd0*/  FADD.FTZ R25, -R4, R25 ;  /* 0x0000001904197221 */ /* 0x000fe20000010100 */
[----:B------:R-:W-:Y:S01]  /*6be0*/  F2FP.BF16.F32.PACK_AB R8, R8, R3 ;  /* 0x000000030808723e */ /* 0x000fe200000010ff */
[----:B------:R-:W-:Y:S01]  /*6bf0*/  FADD.FTZ R27, -R0, R27 ;  /* 0x0000001b001b7221 */ /* 0x000fe20000010100 */
[----:B------:R-:W-:Y:S01]  /*6c00*/  FADD.FTZ R24, -R4, R24 ;  /* 0x0000001804187221 */ /* 0x000fe20000010100 */
[----:B------:R-:W-:Y:S01]  /*6c10*/  FADD.FTZ R26, -R0, R26 ;  /* 0x0000001a001a7221 */ /* 0x000fe20000010100 */
[----:B------:R-:W-:Y:S01]  /*6c20*/  F2FP.BF16.F32.PACK_AB R22, R23, R22 ;  /* 0x000000161716723e */ /* 0x000fe200000010ff */
[----:B------:R-:W-:Y:S01]  /*6c30*/  STS [R215+0x16400], R8 ;  /* 0x01640008d7007388 */ /* 0x000fe20000000800 */
[----:B------:R-:W-:Y:S01]  /*6c40*/  F2FP.BF16.F32.PACK_AB R19, R5, R6 ;  /* 0x000000060513723e */ /* 0x000fe200000010ff */
[----:B------:R-:W-:Y:S01]  /*6c50*/  FADD.FTZ R29, -R4, R29 ;  /* 0x0000001d041d7221 */ /* 0x000fe20000010100 */
[----:B------:R-:W-:Y:S01]  /*6c60*/  FMUL.FTZ R24, R200, R24 ;  /* 0x00000018c8187220 */ /* 0x000fe20000410000 */
[----:B------:R-:W-:Y:S01]  /*6c70*/  STS [R217+0x16000], R18 ;  /* 0x01600012d9007388 */ /* 0x000fe20000000800 */
[----:B------:R-:W-:Y:S01]  /*6c80*/  FMUL.FTZ R17, R199, R25 ;  /* 0x00000019c7117220 */ /* 0x000fe20000410000 */
[----:B------:R-:W-:Y:S01]  /*6c90*/  FMUL.FTZ R26, R206, R26 ;  /* 0x0000001ace1a7220 */ /* 0x000fe20000410000 */
[----:B------:R-:W-:Y:S01]  /*6ca0*/  FMUL.FTZ R6, R204, R27 ;  /* 0x0000001bcc067220 */ /* 0x000fe20000410000 */
[----:B------:R-:W-:Y:S01]  /*6cb0*/  STS [R217+0x16400], R7 ;  /* 0x01640007d9007388 */ /* 0x000fe20000000800 */
[----:B------:R-:W-:Y:S01]  /*6cc0*/  FADD.FTZ R31, -R0, R31 ;  /* 0x0000001f001f7221 */ /* 0x000fe20000010100 */
        /* <DEDUP_REMOVED lines=33> */
[C---:B------:R-:W-:Y:S01]  /*6ee0*/  FADD.FTZ R46, -R0.reuse, R46 ;  /* 0x0000002e002e7221 */ /* 0x040fe20000010100 */
[----:B------:R2:W-:Y:S01]  /*6ef0*/  STS [R220+0x16400], R3 ;  /* 0x01640003dc007388 */ /* 0x0005e20000000800 */
[----:B------:R-:W-:Y:S01]  /*6f00*/  FADD.FTZ R47, -R0, R47 ;  /* 0x0000002f002f7221 */ /* 0x000fe20000010100 */
[----:B------:R-:W-:Y:S01]  /*6f10*/  FMUL.FTZ R42, R198, R42 ;  /* 0x0000002ac62a7220 */ /* 0x000fe20000410000 */
[----:B-1----:R-:W-:Y:S01]  /*6f20*/  FMUL.FTZ R2, R197, R43 ;  /* 0x0000002bc5027220 */ /* 0x002fe20000410000 */
        /* <DEDUP_REMOVED lines=17> */
[----:B------:R-:W-:Y:S01]  /*7040*/  F2FP.BF16.F32.PACK_AB R9, R9, R44 ;  /* 0x0000002c0909723e */ /* 0x000fe200000010ff */
[C---:B------:R-:W-:Y:S01]  /*7050*/  FADD.FTZ R60, -R4.reuse, R60 ;  /* 0x0000003c043c7221 */ /* 0x040fe20000010100 */
[----:B------:R-:W-:Y:S01]  /*7060*/  F2FP.BF16.F32.PACK_AB R0, R47, R46 ;  /* 0x0000002e2f00723e */ /* 0x000fe200000010ff */
[----:B------:R-:W-:Y:S01]  /*7070*/  STS [R214+0x16000], R12 ;  /* 0x0160000cd6007388 */ /* 0x000fe20000000800 */
[----:B------:R-:W-:Y:S01]  /*7080*/  FADD.FTZ R61, -R4, R61 ;  /* 0x0000003d043d7221 */ /* 0x000fe20000010100 */
[----:B------:R-:W-:Y:S01]  /*7090*/  FMUL.FTZ R58, R166, R58 ;  /* 0x0000003aa63a7220 */ /* 0x000fe20000410000 */
[----:B------:R-:W-:Y:S01]  /*70a0*/  FMUL.FTZ R4, R163, R59 ;  /* 0x0000003ba3047220 */ /* 0x000fe20000410000 */
[----:B------:R1:W-:Y:S01]  /*70b0*/  STS [R214+0x16400], R2 ;  /* 0x01640002d6007388 */ /* 0x0003e20000000800 */
[----:B------:R-:W-:Y:S01]  /*70c0*/  FMUL.FTZ R60, R157, R60 ;  /* 0x0000003c9d3c7220 */ /* 0x000fe20000410000 */
[----:B------:R-:W-:Y:S01]  /*70d0*/  FMUL.FTZ R61, R155, R61 ;  /* 0x0000003d9b3d7220 */ /* 0x000fe20000410000 */
[----:B------:R-:W-:Y:S01]  /*70e0*/  FMUL.FTZ R62, R160, R62 ;  /* 0x0000003ea03e7220 */ /* 0x000fe20000410000 */
[----:B------:R-:W-:Y:S01]  /*70f0*/  STS [R216+0x16000], R9 ;  /* 0x01600009d8007388 */ /* 0x000fe20000000800 */
[----:B------:R-:W-:Y:S01]  /*7100*/  FMUL.FTZ R5, R159, R63 ;  /* 0x0000003f9f057220 */ /* 0x000fe20000410000 */
[----:B------:R-:W-:Y:S02]  /*7110*/  F2FP.BF16.F32.PACK_AB R4, R4, R58 ;  /* 0x0000003a0404723e */ /* 0x000fe400000010ff */
[----:B------:R3:W-:Y:S01]  /*7120*/  STS [R216+0x16400], R0 ;  /* 0x01640000d8007388 */ /* 0x0007e20000000800 */
[----:B------:R-:W-:Y:S02]  /*7130*/  F2FP.BF16.F32.PACK_AB R10, R61, R60 ;  /* 0x0000003c3d0a723e */ /* 0x000fe400000010ff */
[----:B------:R-:W-:Y:S01]  /*7140*/  F2FP.BF16.F32.PACK_AB R5, R5, R62 ;  /* 0x0000003e0505723e */ /* 0x000fe200000010ff */
[----:B------:R-:W-:Y:S01]  /*7150*/  STS [R219+0x14000], R53 ;  /* 0x01400035db007388 */ /* 0x000fe20000000800 */
[----:B--2---:R-:W-:Y:S02]  /*7160*/  MOV R3, UR4 ;  /* 0x0000000400037c02 */ /* 0x004fe40008000f00 */
[----:B------:R-:W-:Y:S01]  /*7170*/  LEA R147, R252, UR4, 0x1 ;  /* 0x00000004fc937c11 */ /* 0x000fe2000f8e08ff */
[----:B------:R-:W-:Y:S01]  /*7180*/  STS [R219+0x14400], R20 ;  /* 0x01440014db007388 */ /* 0x000fe20000000800 */
[----:B------:R-:W-:Y:S02]  /*7190*/  MOV R148, R223 ;  /* 0x000000df00947202 */ /* 0x000fe40000000f00 */
[----:B------:R-:W-:Y:S01]  /*71a0*/  MOV R149, R222 ;  /* 0x000000de00957202 */ /* 0x000fe20000000f00 */
[----:B------:R-:W-:Y:S04]  /*71b0*/  STS [R218+0x14000], R52 ;  /* 0x01400034da007388 */ /* 0x000fe80000000800 */
[----:B------:R-:W-:Y:S01]  /*71c0*/  STS [R218+0x14400], R19 ;  /* 0x01440013da007388 */ /* 0x000fe20000000800 */
[----:B-1----:R-:W-:Y:S03]  /*71d0*/  SHF.L.U32 R2, R190, 0x1, RZ ;  /* 0x00000001be027819 */ /* 0x002fe600000006ff */
        /* <DEDUP_REMOVED lines=107> */
[----:B------:R-:W-:Y:S01]  /*7890*/  ISETP.GE.AND P1, PT, R224, UR17, PT ;  /* 0x00000011e0007c0c */ /* 0x000fe2000bf26270 */
[----:B------:R-:W1:Y:S11]  /*78a0*/  LDC R6, c[0x0][0x420] ;  /* 0x00010800ff067b82 */ /* 0x000e760000000800 */
[----:B------:R-:W-:Y:S01]  /*78b0*/  @!UPT UIADD3 URZ, URZ, URZ, URZ ;  /* 0x0000003f3f3ff290 */ /* 0x000fe2000fffe03f */
[----:B------:R2:W-:Y:S01]  /*78c0*/  @P1 STS.128 [R147+0x8000], RZ ;  /* 0x008000ff93001388 */ /* 0x0005e20000000c00 */
[----:B------:R-:W3:Y:S08]  /*78d0*/  @!P1 LDC R13, c[0x0][0x424] ;  /* 0x00010900ff0d9b82 */ /* 0x000ef00000000800 */
[----:B------:R-:W4:Y:S08]  /*78e0*/  @!P1 LDC R14, c[0x0][0x424] ;  /* 0x00010900ff0e9b82 */ /* 0x000f300000000800 */
[----:B------:R-:W5:Y:S02]  /*78f0*/  @!P1 LDC R15, c[0x0][0x424] ;  /* 0x00010900ff0f9b82 */ /* 0x000f640000000800 */
[----:B-----5:R-:W-:Y:S02]  /*7900*/  @!P1 IMAD R15, R15, 0x60, RZ ;  /* 0x000000600f0f9824 */ /* 0x020fe400078e02ff */
[C---:B-1----:R-:W-:Y:S05]  /*7910*/  IMAD.U32 R4, R6.reuse, -0x80, RZ ;  /* 0xffffff8006047824 */ /* 0x042fea00078e00ff */
[--C-:B------:R-:W-:Y:S02]  /*7920*/  SHF.R.S32.HI R5, RZ, 0x1f, R4.reuse ;  /* 0x0000001fff057819 */ /* 0x100fe40000011404 */
[CC--:B------:R-:W-:Y:S02]  /*7930*/  @!P1 LEA R0, P3, R6.reuse, R4.reuse, 0x5 ;  /* 0x0000000406009211 */ /* 0x0c0fe400078628ff */
[C---:B------:R-:W-:Y:S01]  /*7940*/  @!P1 LEA R11, P2, R6.reuse, R4, 0x6 ;  /* 0x00000004060b9211 */ /* 0x040fe200078430ff */
[C---:B------:R-:W-:Y:S01]  /*7950*/  @!P1 IMAD.WIDE.U32 R8, R6.reuse, 0x60, R4 ;  /* 0x0000006006089825 */ /* 0x040fe200078e0004 */
[CC--:B---3--:R-:W-:Y:S02]  /*7960*/  @!P1 LEA.HI.X R13, R6.reuse, R5.reuse, R13, 0x5, P3 ;  /* 0x00000005060d9211 */ /* 0x0c8fe400018f2c0d */
[----:B----4-:R-:W-:Y:S02]  /*7970*/  @!P1 LEA.HI.X R14, R6, R5, R14, 0x6, P2 ;  /* 0x00000005060e9211 */ /* 0x010fe400010f340e */
[-C--:B------:R-:W-:Y:S02]  /*7980*/  LEA R6, P4, R4, R229.reuse, 0x1 ;  /* 0x000000e504067211 */ /* 0x080fe400078808ff */
[-C--:B------:R-:W-:Y:S02]  /*7990*/  @!P1 LEA R12, P3, R0, R229.reuse, 0x1 ;  /* 0x000000e5000c9211 */ /* 0x080fe400078608ff */
[-C--:B------:R-:W-:Y:S02]  /*79a0*/  LEA.HI.X R7, R4, R230.reuse, R5, 0x1, P4 ;  /* 0x000000e604077211 */ /* 0x080fe400020f0c05 */
[-C--:B------:R-:W-:Y:S01]  /*79b0*/  @!P1 LEA.HI.X R13, R0, R230.reuse, R13, 0x1, P3 ;  /* 0x000000e6000d9211 */ /* 0x080fe200018f0c0d */
[----:B------:R-:W-:Y:S01]  /*79c0*/  @!P1 IMAD.IADD R0, R9, 0x1, R15 ;  /* 0x0000000109009824 */ /* 0x000fe200078e020f */
[CC--:B------:R-:W-:Y:S01]  /*79d0*/  @!P1 LEA R10, P2, R11.reuse, R229.reuse, 0x1 ;  /* 0x000000e50b0a9211 */ /* 0x0c0fe200078408ff */
[----:B------:R-:W-:Y:S01]  /*79e0*/  @!PT LDS RZ, [RZ] ;  /* 0x00000000fffff984 */ /* 0x000fe20000000800 */
[----:B------:R-:W-:Y:S01]  /*79f0*/  @!PT LDS RZ, [RZ] ;  /* 0x00000000fffff984 */ /* 0x000fe20000000800 */
[----:B------:R-:W-:Y:S01]  /*7a00*/  @!PT LDS RZ, [RZ] ;  /* 0x00000000fffff984 */ /* 0x000fe20000000800 */
[----:B------:R2:W-:Y:S03]  /*7a10*/  @!P1 LDGSTS.E.BYPASS.LTC128B.128 [R147+0x8000], desc[UR8][R6.64] ;  /* 0x0800000006939fae */ /* 0x0005e6000b901d48 */
[-C--:B------:R-:W-:Y:S01]  /*7a20*/  @!P1 LEA.HI.X R11, R11, R230.reuse, R14, 0x1, P2 ;  /* 0x000000e60b0b9211 */ /* 0x080fe200010f0c0e */
[----:B------:R2:W-:Y:S01]  /*7a30*/  @P1 STS.128 [R147+0x9000], RZ ;  /* 0x009000ff93001388 */ /* 0x0005e20000000c00 */
[C---:B------:R-:W-:Y:S01]  /*7a40*/  @!P1 LEA R4, P2, R8.reuse, R229, 0x1 ;  /* 0x000000e508049211 */ /* 0x040fe200078408ff */
[----:B------:R-:W-:Y:S02]  /*7a50*/  IMAD.MOV.U32 R229, RZ, RZ, R6 ;  /* 0x000000ffffe57224 */ /* 0x000fe400078e0006 */
[----:B------:R-:W-:Y:S01]  /*7a60*/  @!PT LDS RZ, [RZ] ;  /* 0x00000000fffff984 */ /* 0x000fe20000000800 */
[----:B------:R-:W-:Y:S01]  /*7a70*/  @!PT LDS RZ, [RZ] ;  /* 0x00000000fffff984 */ /* 0x000fe20000000800 */
[----:B------:R-:W-:Y:S01]  /*7a80*/  @!PT LDS RZ, [RZ] ;  /* 0x00000000fffff984 */ /* 0x000fe20000000800 */
[----:B------:R2:W-:Y:S01]  /*7a90*/  @!P1 LDGSTS.E.BYPASS.LTC128B.128 [R147+0x9000], desc[UR8][R12.64] ;  /* 0x090000000c939fae */ /* 0x0005e2000b901d48 */
[----:B------:R-:W-:Y:S01]  /*7aa0*/  @!P1 LEA.HI.X R5, R8, R230, R0, 0x1, P2 ;  /* 0x000000e608059211 */ /* 0x000fe200010f0c00 */
[----:B------:R-:W-:Y:S02]  /*7ab0*/  IMAD.MOV.U32 R230, RZ, RZ, R7 ;  /* 0x000000ffffe67224 */ /* 0x000fe400078e0007 */
[----:B------:R2:W-:Y:S04]  /*7ac0*/  @P1 STS.128 [R147+0xa000], RZ ;  /* 0x00a000ff93001388 */ /* 0x0005e80000000c00 */
[----:B------:R-:W-:Y:S01]  /*7ad0*/  @!PT LDS RZ, [RZ] ;  /* 0x00000000fffff984 */ /* 0x000fe20000000800 */
[----:B------:R-:W-:Y:S01]  /*7ae0*/  @!PT LDS RZ, [RZ] ;  /* 0x00000000fffff984 */ /* 0x000fe20000000800 */
[----:B------:R-:W-:Y:S01]  /*7af0*/  @!PT LDS RZ, [RZ] ;  /* 0x00000000fffff984 */ /* 0x000fe20000000800 */
[----:B------:R2:W-:Y:S04]  /*7b00*/  @!P1 LDGSTS.E.BYPASS.LTC128B.128 [R147+0xa000], desc[UR8][R10.64] ;  /* 0x0a0000000a939fae */ /* 0x0005e8000b901d48 */
[----:B------:R2:W-:Y:S04]  /*7b10*/  @P1 STS.128 [R147+0xb000], RZ ;  /* 0x00b000ff93001388 */ /* 0x0005e80000000c00 */
[----:B------:R-:W-:Y:S01]  /*7b20*/  @!PT LDS RZ, [RZ] ;  /* 0x00000000fffff984 */ /* 0x000fe20000000800 */
[----:B------:R-:W-:Y:S01]  /*7b30*/  @!PT LDS RZ, [RZ] ;  /* 0x00000000fffff984 */ /* 0x000fe20000000800 */
[----:B------:R-:W-:Y:S01]  /*7b40*/  @!PT LDS RZ, [RZ] ;  /* 0x00000000fffff984 */ /* 0x000fe20000000800 */
[----:B------:R2:W-:Y:S04]  /*7b50*/  @!P1 LDGSTS.E.BYPASS.LTC128B.128 [R147+0xb000], desc[UR8][R4.64] ;  /* 0x0b00000004939fae */ /* 0x0005e8000b901d48 */
[----:B------:R-:W0:Y:S02]  /*7b60*/  LDGDEPBAR ;  /* 0x00000000000079af */ /* 0x000e240000000000 */
.L_x_474:
[----:B------:R-:W-:Y:S01]  /*7b70*/  LEA R0, R189, UR4, 0x1 ;  /* 0x00000004bd007c11 */ /* 0x000fe2000f8e08ff */
[----:B------:R-:W-:Y:S01]  /*7b80*/  LDSM.16.MT88.4 R16, [R3+0x4000] ;  /* 0x004000000310783b */ /* 0x000fe20000004200 */
[----:B------:R-:W-:Y:S01]  /*7b90*/  VIADD R2, R2, UR5 ;  /* 0x0000000502027c36 */ /* 0x000fe20008000000 */
[----:B------:R-:W-:Y:S02]  /*7ba0*/  ULOP3.LUT UR10, UR11, 0x1, URZ, 0xc0, !UPT ;  /* 0x000000010b0a7892 */ /* 0x000fe4000f8ec03f */
[----:B------:R-:W2:Y:S01]  /*7bb0*/  LDSM.16.M88.4 R32, [R0+0x14000] ;  /* 0x014000000020783b */ /* 0x000ea20000000200 */
[----:B------:R-:W-:Y:S01]  /*7bc0*/  IMAD.IADD R2, R2, 0x1, R182 ;  /* 0x0000000102027824 */ /* 0x000fe200078e02b6 */
[----:B------:R-:W-:Y:S01]  /*7bd0*/  UISETP.NE.U32.AND UP1, UPT, UR10, 0x1, UPT ;  /* 0x000000010a00788c */ /* 0x000fe2000bf25070 */
[----:B------:R-:W-:Y:S01]  /*7be0*/  IMAD.IADD R144, R188, 0x1, R0 ;  /* 0x00000001bc907824 */ /* 0x000fe200078e0200 */
[----:B------:R-:W1:Y:S01]  /*7bf0*/  LDSM.16.M88.4 R28, [R0+0x16000] ;  /* 0x01600000001c783b */ /* 0x000e620000000200 */
[----:B------:R-:W-:Y:S02]  /*7c00*/  UIADD3 UR10, UR11, -0x1, URZ ;  /* 0xffffffff0b0a7890 */ /* 0x000fe4000fffe03f */
[----:B------:R-:W-:Y:S01]  /*7c10*/  IMAD.IADD R145, R182, 0x1, R144 ;  /* 0x00000001b6917824 */ /* 0x000fe200078e0290 */
[----:B------:R-:W3:Y:S01]  /*7c20*/  LDSM.16.MT88.4 R36, [R2] ;  /* 0x000000000224783b */ /* 0x000ee20000004200 */
[----:B------:R-:W-:Y:S03]  /*7c30*/  IMAD.MOV.U32 R182, RZ, RZ, R247 ;  /* 0x000000ffffb67224 */ /* 0x000fe600078e00f7 */
[----:B------:R-:W-:Y:S04]  /*7c40*/  LDSM.16.MT88.4 R44, [R3+0x4800] ;  /* 0x00480000032c783b */ /* 0x000fe80000004200 */
[----:B------:R-:W4:Y:S04]  /*7c50*/  LDSM.16.M88.4 R40, [R144+0x14000] ;  /* 0x014000009028783b */ /* 0x000f280000000200 */
[----:B------:R-:W4:Y:S04]  /*7c60*/  LDSM.16.M88.4 R48, [R144+0x16000] ;  /* 0x016000009030783b */ /* 0x000f280000000200 */
[----:B------:R-:W4:Y:S04]  /*7c70*/  LDSM.16.MT88.4 R52, [R2+0x800] ;  /* 0x000800000234783b */ /* 0x000f280000004200 */
[----:B------:R-:W-:Y:S04]  /*7c80*/  LDSM.16.M88.4 R56, [R146+0x14000] ;  /* 0x014000009238783b */ /* 0x000fe80000000200 */
[----:B------:R-:W4:Y:S04]  /*7c90*/  LDSM.16.MT88.4 R60, [R3+0x5000] ;  /* 0x00500000033c783b */ /* 0x000f280000004200 */
[----:B------:R-:W4:Y:S01]  /*7ca0*/  LDSM.16.M88.4 R64, [R146+0x16000] ;  /* 0x016000009240783b */ /* 0x000f220000000200 */
[-C--:B--2---:R-:W-:Y:S03]  /*7cb0*/  HMMA.16816.F32.BF16 R4, R32, R16.reuse, RZ ;  /* 0x000000102004723c */ /* 0x084fe600000418ff */
[----:B------:R-:W2:Y:S04]  /*7cc0*/  LDSM.16.MT88.4 R132, [R2+0x1000] ;  /* 0x001000000284783b */ /* 0x000ea80000004200 */
[----:B------:R-:W-:Y:S01]  /*7cd0*/  LDSM.16.M88.4 R136, [R145+0x16000] ;  /* 0x016000009188783b */ /* 0x000fe20000000200 */
[C---:B-1----:R-:W-:Y:S03]  /*7ce0*/  HMMA.16816.F32.BF16 R8, R28.reuse, R16, RZ ;  /* 0x000000101c08723c */ /* 0x042fe600000418ff */
        /* <DEDUP_REMOVED lines=12> */
[----:B------:R-:W1:Y:S05]  /*7db0*/  LDSM.16.MT88.4 R44, [R3+0x5800] ;  /* 0x00580000032c783b */ /* 0x000e6a0000004200 */
[-C--:B------:R-:W-:Y:S06]  /*7dc0*/  HMMA.16816.F32.BF16 R20, R40, R52.reuse, R20 ;  /* 0x000000342814723c */ /* 0x080fec0000041814 */
[C---:B------:R-:W-:Y:S06]  /*7dd0*/  HMMA.16816.F32.BF16 R24, R48.reuse, R52, R24 ;  /* 0x000000343018723c */ /* 0x040fec0000041818 */
[-C--:B------:R-:W-:Y:S01]  /*7de0*/  HMMA.16816.F32.BF16 R28, R48, R54.reuse, R28 ;  /* 0x00000036301c723c */ /* 0x080fe2000004181c */
[----:B------:R-:W-:Y:S05]  /*7df0*/  LDSM.16.MT88.4 R48, [R3+0x6000] ;  /* 0x006000000330783b */ /* 0x000fea0000004200 */
[----:B------:R-:W-:Y:S01]  /*7e00*/  HMMA.16816.F32.BF16 R32, R40, R54, R32 ;  /* 0x000000362820723c */ /* 0x000fe20000041820 */
[----:B------:R-:W3:Y:S04]  /*7e10*/  LDSM.16.M88.4 R40, [R0+0x18000] ;  /* 0x018000000028783b */ /* 0x000ee80000000200 */
[----:B------:R4:W3:Y:S01]  /*7e20*/  LDSM.16.M88.4 R52, [R0+0x1a000] ;  /* 0x01a000000034783b */ /* 0x0008e20000000200 */
[-C--:B------:R-:W-:Y:S06]  /*7e30*/  HMMA.16816.F32.BF16 R4, R56, R60.reuse, R4 ;  /* 0x0000003c3804723c */ /* 0x080fec0000041804 */
[C---:B------:R-:W-:Y:S06]  /*7e40*/  HMMA.16816.F32.BF16 R8, R64.reuse, R60, R8 ;  /* 0x0000003c4008723c */ /* 0x040fec0000041808 */
[-C--:B------:R-:W-:Y:S06]  /*7e50*/  HMMA.16816.F32.BF16 R12, R64, R62.reuse, R12 ;  /* 0x0000003e400c723c */ /* 0x080fec000004180c */
[C---:B------:R-:W-:Y:S01]  /*7e60*/  HMMA.16816.F32.BF16 R16, R56.reuse, R62, R16 ;  /* 0x0000003e3810723c */ /* 0x040fe20000041810 */
[----:B------:R-:W3:Y:S01]  /*7e70*/  LDSM.16.MT88.4 R60, [R2+0x2000] ;  /* 0x00200000023c783b */ /* 0x000ee20000004200 */
[----:B----4-:R-:W4:Y:S04]  /*7e80*/  LDC R0, c[0x0][0x270] ;  /* 0x00009c00ff007b82 */ /* 0x010f280000000800 */
[-C--:B--2---:R-:W-:Y:S06]  /*7e90*/  HMMA.16816.F32.BF16 R20, R56, R132.reuse, R20 ;  /* 0x000000843814723c */ /* 0x084fec0000041814 */
[C---:B------:R-:W-:Y:S06]  /*7ea0*/  HMMA.16816.F32.BF16 R24, R64.reuse, R132, R24 ;  /* 0x000000844018723c */ /* 0x040fec0000041818 */
[-C--:B------:R-:W-:Y:S01]  /*7eb0*/  HMMA.16816.F32.BF16 R28, R64, R134.reuse, R28 ;  /* 0x00000086401c723c */ /* 0x080fe2000004181c */
[----:B------:R-:W-:Y:S05]  /*7ec0*/  LDSM.16.M88.4 R64, [R144+0x1a000] ;  /* 0x01a000009040783b */ /* 0x000fea0000000200 */
[----:B------:R-:W-:Y:S01]  /*7ed0*/  HMMA.16816.F32.BF16 R32, R56, R134, R32 ;  /* 0x000000863820723c */ /* 0x000fe20000041820 */
[----:B------:R-:W-:Y:S04]  /*7ee0*/  LDSM.16.MT88.4 R56, [R3+0x6800] ;  /* 0x006800000338783b */ /* 0x000fe80000004200 */
[----:B------:R-:W-:Y:S01]  /*7ef0*/  LDSM.16.MT88.4 R132, [R2+0x2800] ;  /* 0x002800000284783b */ /* 0x000fe20000004200 */
[-C--:B-1----:R-:W-:Y:S06]  /*7f00*/  HMMA.16816.F32.BF16 R4, R36, R44.reuse, R4 ;  /* 0x0000002c2404723c */ /* 0x082fec0000041804 */
        /* <DEDUP_REMOVED lines=40> */
[-C--:B---3--:R-:W-:Y:S05]  /*8190*/  HMMA.16816.F32.BF16 R4, R40, R52.reuse, R4 ;  /* 0x000000342804723c */ /* 0x088fea0000041804 */
[----:B----4-:R-:W-:Y:S01]  /*81a0*/  IMAD R38, R0, UR18, RZ ;  /* 0x0000001200267c24 */ /* 0x010fe2000f8e02ff */
[C---:B-1----:R-:W-:Y:S05]  /*81b0*/  HMMA.16816.F32.BF16 R8, R56.reuse, R52, R8 ;  /* 0x000000343808723c */ /* 0x042fea0000041808 */
[----:B------:R-:W-:Y:S01]  /*81c0*/  @P0 IADD3 R36, P1, R248, UR13, RZ ;  /* 0x0000000df8240c10 */ /* 0x000fe2000ff3e0ff */
[-C--:B------:R-:W-:Y:S01]  /*81d0*/  HMMA.16816.F32.BF16 R12, R56, R54.reuse, R12 ;  /* 0x00000036380c723c */ /* 0x080fe2000004180c */
[----:B------:R-:W-:Y:S04]  /*81e0*/  @UP3 UIADD3 UR13, UP2, UR13, -0x200, URZ ;  /* 0xfffffe000d0d3890 */ /* 0x000fe8000ff5e03f */
[----:B------:R-:W-:Y:S01]  /*81f0*/  IMAD.U32 R0, R38, -0x80, RZ ;  /* 0xffffff8026007824 */ /* 0x000fe200078e00ff */
        /* <DEDUP_REMOVED lines=8> */
[----:B------:R-:W-:Y:S01]  /*8280*/  LEA.HI.X.SX32 R222, R0, R149, 0x2, P1 ;  /* 0x0000009500de7211 */ /* 0x000fe200008f16ff */
[-C--:B------:R-:W-:Y:S01]  /*8290*/  HMMA.16816.F32.BF16 R28, R56, R62.reuse, R28 ;  /* 0x0000003e381c723c */ /* 0x080fe2000004181c */
[----:B------:R-:W5:Y:S04]  /*82a0*/  @P0 LDG.E R243, desc[UR8][R36.64+0x100] ;  /* 0x0001000824f30981 */ /* 0x000f68000c1e1900 */
[----:B------:R-:W-:Y:S01]  /*82b0*/  IMAD.MOV.U32 R2, RZ, RZ, R223 ;  /* 0x000000ffff027224 */ /* 0x000fe200078e00df */
[----:B------:R-:W-:Y:S01]  /*82c0*/  HMMA.16816.F32.BF16 R32, R40, R62, R32 ;  /* 0x0000003e2820723c */ /* 0x000fe20000041820 */
[----:B------:R1:W5:Y:S04]  /*82d0*/  @P0 LDG.E R244, desc[UR8][R36.64+0x120] ;  /* 0x0001200824f40981 */ /* 0x000368000c1e1900 */
[----:B------:R-:W-:Y:S02]  /*82e0*/  IMAD.SHL.U32 R0, R38, 0x8, RZ ;  /* 0x0000000826007824 */ /* 0x000fe400078e00ff */
[----:B------:R-:W-:Y:S04]  /*82f0*/  IMAD.MOV.U32 R3, RZ, RZ, R222 ;  /* 0x000000ffff037224 */ /* 0x000fe800078e00de */
[-C--:B------:R-:W-:Y:S01]  /*8300*/  LEA R52, P1, R0, R2.reuse, 0x2 ;  /* 0x0000000200347211 */ /* 0x080fe200078210ff */
[----:B------:R2:W-:Y:S01]  /*8310*/  REDG.E.ADD.F32.FTZ.RN.STRONG.GPU desc[UR8][R2.64], R4 ;  /* 0x00000004020079a6 */ /* 0x0005e2000c10f388 */
[----:B------:R-:W-:Y:S02]  /*8320*/  IMAD.SHL.U32 R44, R38, 0x10, RZ ;  /* 0x00000010262c7824 */ /* 0x000fe400078e00ff */
[-C--:B------:R-:W-:Y:S01]  /*8330*/  LEA.HI.X.SX32 R53, R0, R3.reuse, 0x2, P1 ;  /* 0x0000000300357211 */ /* 0x080fe200008f16ff */
[C---:B------:R-:W-:Y:S02]  /*8340*/  IMAD.SHL.U32 R43, R38.reuse, 0x20, RZ ;  /* 0x00000020262b7824 */ /* 0x040fe400078e00ff */
[C---:B------:R-:W-:Y:S02]  /*8350*/  IMAD R42, R38.reuse, 0x28, RZ ;  /* 0x00000028262a7824 */ /* 0x040fe400078e02ff */
[----:B------:R3:W-:Y:S01]  /*8360*/  REDG.E.ADD.F32.FTZ.RN.STRONG.GPU desc[UR8][R52.64], R5 ;  /* 0x00000005340079a6 */ /* 0x0007e2000c10f388 */
[C---:B------:R-:W-:Y:S02]  /*8370*/  IMAD R39, R38.reuse, 0x30, RZ ;  /* 0x0000003026277824 */ /* 0x040fe400078e02ff */
[----:B-1----:R-:W-:Y:S01]  /*8380*/  IMAD R37, R38, 0x18, RZ ;  /* 0x0000001826257824 */ /* 0x002fe200078e02ff */
[-C--:B------:R-:W-:Y:S04]  /*8390*/  LEA R36, P2, R43, R2.reuse, 0x2 ;  /* 0x000000022b247211 */ /* 0x080fe800078410ff */
[CC--:B------:R-:W-:Y:S04]  /*83a0*/  LEA R40, P0, R37.reuse, R2.reuse, 0x2 ;  /* 0x0000000225287211 */ /* 0x0c0fe800078010ff */
[-C--:B------:R-:W-:Y:S02]  /*83b0*/  LEA.HI.X.SX32 R41, R37, R3.reuse, 0x2, P0 ;  /* 0x0000000325297211 */ /* 0x080fe400000f16ff */
[-C--:B------:R-:W-:Y:S02]  /*83c0*/  LEA.HI.X.SX32 R37, R43, R3.reuse, 0x2, P2 ;  /* 0x000000032b257211 */ /* 0x080fe400010f16ff */
[CC--:B--2---:R-:W-:Y:S04]  /*83d0*/  LEA R4, P1, R44.reuse, R2.reuse, 0x2 ;  /* 0x000000022c047211 */ /* 0x0c4fe800078210ff */
        /* <DEDUP_REMOVED lines=212> */
[----:B------:R-:W2:Y:S01]  /*9120*/  LDL R160, [R1+0x8] ;  /* 0x0000080001a07983 */ /* 0x000ea20000100800 */
        /* <DEDUP_REMOVED lines=83> */
[----:B------:R-:W-:-:S04]  /*9660*/  @UP0 UIMAD UR7, UR7, UR11, URZ ;  /* 0x0000000b070702a4 */ /* 0x000fc8000f8e023f */
[----:B------:R-:W-:Y:S01]  /*9670*/  @UP0 UIADD3 UR21, UR13, UR7, URZ ;  /* 0x000000070d150290 */ /* 0x000fe2000fffe03f */
[----:B------:R-:W-:Y:S01]  /*9680*/  @UP0 UMOV UR20, UR12 ;  /* 0x0000000c00140c82 */ /* 0x000fe20008000000 */
[----:B--2---:R1:W-:Y:S04]  /*9690*/  STS [R160], R16 ;  /* 0x00000010a0007388 */ /* 0x0043e80000000800 */
[----:B------:R1:W-:Y:S04]  /*96a0*/  STS [R160+0x400], R15 ;  /* 0x0004000fa0007388 */ /* 0x0003e80000000800 */
[----:B---3--:R1:W-:Y:S04]  /*96b0*/  STS [R162], R12 ;  /* 0x0000000ca2007388 */ /* 0x0083e80000000800 */
[----:B----4-:R1:W-:Y:S04]  /*96c0*/  STS [R161], R11 ;  /* 0x0000000ba1007388 */ /* 0x0103e80000000800 */
[----:B------:R1:W-:Y:S04]  /*96d0*/  STS [R160+0x2000], R14 ;  /* 0x0020000ea0007388 */ /* 0x0003e80000000800 */
[----:B------:R1:W-:Y:S04]  /*96e0*/  STS [R160+0x2400], R13 ;  /* 0x0024000da0007388 */ /* 0x0003e80000000800 */
[----:B------:R1:W-:Y:S04]  /*96f0*/  STS [R159], R10 ;  /* 0x0000000a9f007388 */ /* 0x0003e80000000800 */
        /* <DEDUP_REMOVED lines=39> */
.L_x_476:
[----:B-1----:R-:W1:Y:S01]  /*9970*/  S2R R2, SR_TID.X ;  /* 0x0000000000027919 */ /* 0x002e620000002100 */
[----:B------:R-:W-:Y:S01]  /*9980*/  @UP0 UIADD3 UR17, UR16, UR27, URZ ;  /* 0x0000001b10110290 */ /* 0x000fe2000fffe03f */
[----:B------:R-:W-:Y:S01]  /*9990*/  @UP0 ULDC.64 UR12, c[0x0][0x458] ;  /* 0x00011600000c0ab9 */ /* 0x000fe20000000a00 */
[----:B------:R-:W-:Y:S02]  /*99a0*/  USHF.L.U32 UR7, UR26, 0x7, URZ ;  /* 0x000000071a077899 */ /* 0x000fe4000800063f */
[----:B------:R-:W-:Y:S02]  /*99b0*/  @UP0 UIMAD.WIDE.U32 UR14, UR17, UR12, URZ ;  /* 0x0000000c110e02a5 */ /* 0x000fe4000f8e003f */
[----:B------:R-:W-:-:S04]  /*99c0*/  @UP0 UIMAD UR17, UR17, UR13, URZ ;  /* 0x0000000d111102a4 */ /* 0x000fc8000f8e023f */
[----:B------:R-:W-:Y:S01]  /*99d0*/  @UP0 UIADD3 UR19, UR15, UR17, URZ ;  /* 0x000000110f130290 */ /* 0x000fe2000fffe03f */
[----:B------:R-:W-:Y:S01]  /*99e0*/  @UP0 UMOV UR18, UR14 ;  /* 0x0000000e00120c82 */ /* 0x000fe20008000000 */
[----:B-1----:R-:W-:-:S04]  /*99f0*/  SHF.R.S32.HI R0, RZ, 0x1f, R2 ;  /* 0x0000001fff007819 */ /* 0x002fc80000011402 */
[----:B------:R-:W-:Y:S01]  /*9a00*/  LEA.HI R0, R0, R2, RZ, 0x3 ;  /* 0x0000000200007211 */ /* 0x000fe200078f18ff */
[----:B------:R-:W-:Y:S06]  /*9a10*/  @P0 BRA `(.L_x_477) ;  /* 0x0000000000340947 */ /* 0x000fec0003800000 */
        /* <DEDUP_REMOVED lines=13> */
.L_x_477:
[----:B------:R-:W-:Y:S01]  /*9af0*/  BAR.SYNC.DEFER_BLOCKING 0x0 ;  /* 0x0000000000007b1d */ /* 0x000fe20000010000 */
[----:B------:R-:W-:Y:S01]  /*9b00*/  SHF.R.S32.HI R0, RZ, 0x3, R0 ;  /* 0x00000003ff007819 */ /* 0x000fe20000011400 */
[----:B------:R-:W-:Y:S01]  /*9b10*/  USHF.R.S32.HI UR14, URZ, 0x1f, UR7 ;  /* 0x0000001f3f0e7899 */ /* 0x000fe20008011407 */
[--C-:B------:R-:W-:Y:S01]  /*9b20*/  SHF.R.S32.HI R9, RZ, 0x1f, R224.reuse ;  /* 0x0000001fff097819 */ /* 0x100fe200000114e0 */
[----:B------:R-:W-:Y:S01]  /*9b30*/  UIMAD UR6, UR26, -0x80, UR6 ;  /* 0xffffff801a0678a4 */ /* 0x000fe2000f8e0206 */
[----:B------:R-:W-:Y:S01]  /*9b40*/  IMAD.MOV.U32 R8, RZ, RZ, R224 ;  /* 0x000000ffff087224 */ /* 0x000fe200078e00e0 */
[----:B------:R-:W-:Y:S01]  /*9b50*/  ULDC UR16, c[0x0][0x2d0] ;  /* 0x0000b40000107ab9 */ /* 0x000fe20000000800 */
[----:B------:R-:W-:Y:S01]  /*9b60*/  UIMAD UR15, UR14, UR10, URZ ;  /* 0x0000000a0e0f72a4 */ /* 0x000fe2000f8e023f */
[----:B------:R-:W-:Y:S01]  /*9b70*/  VIADD R5, R0, 0x40 ;  /* 0x0000004000057836 */ /* 0x000fe20000000000 */
[----:B------:R-:W-:Y:S01]  /*9b80*/  ISETP.GE.AND P4, PT, R224, UR16, PT ;  /* 0x00000010e0007c0c */ /* 0x000fe2000bf86270 */
[----:B------:R-:W-:Y:S01]  /*9b90*/  IMAD.U32 R2, RZ, RZ, UR10 ;  /* 0x0000000aff027e24 */ /* 0x000fe2000f8e00ff */
[----:B------:R-:W-:Y:S01]  /*9ba0*/  UIMAD UR15, UR7, UR11, UR15 ;  /* 0x0000000b070f72a4 */ /* 0x000fe2000f8e020f */
[----:B------:R-:W-:Y:S01]  /*9bb0*/  VIADD R4, R0, 0x20 ;  /* 0x0000002000047836 */ /* 0x000fe20000000000 */
[----:B------:R-:W-:Y:S01]  /*9bc0*/  ISETP.GE.OR P2, PT, R5, UR6, P4 ;  /* 0x0000000605007c0c */ /* 0x000fe2000a746670 */
[----:B------:R-:W-:Y:S01]  /*9bd0*/  IMAD.WIDE.U32 R2, R2, UR7, R8 ;  /* 0x0000000702027c25 */ /* 0x000fe2000f8e0008 */
[----:B------:R-:W-:Y:S01]  /*9be0*/  USHF.R.S32.HI UR22, URZ, 0x1f, UR57 ;  /* 0x0000001f3f167899 */ /* 0x000fe20008011439 */
[----:B------:R-:W-:Y:S01]  /*9bf0*/  BSSY B0, `(.L_x_478) ;  /* 0x000001f000007945 */ /* 0x000fe20003800000 */
[----:B------:R-:W-:Y:S01]  /*9c00*/  ISETP.GE.OR P3, PT, R4, UR6, P4 ;  /* 0x0000000604007c0c */ /* 0x000fe2000a766670 */
[----:B------:R-:W-:Y:S01]  /*9c10*/  VIADD R5, R0, 0x60 ;  /* 0x0000006000057836 */ /* 0x000fe20000000000 */
[----:B------:R-:W-:Y:S01]  /*9c20*/  IADD3 R2, P0, R2, UR20, RZ ;  /* 0x0000001402027c10 */ /* 0x000fe2000ff1e0ff */
[----:B------:R-:W-:Y:S01]  /*9c30*/  IMAD.U32 R4, RZ, RZ, UR15 ;  /* 0x0000000fff047e24 */ /* 0x000fe2000f8e00ff */
[----:B------:R-:W-:Y:S01]  /*9c40*/  ULDC.64 UR16, c[0x0][0x468] ;  /* 0x00011a0000107ab9 */ /* 0x000fe20000000a00 */
[----:B------:R-:W-:Y:S01]  /*9c50*/  SHF.R.S32.HI R11, RZ, 0x1f, R0 ;  /* 0x0000001fff0b7819 */ /* 0x000fe20000011400 */
[----:B------:R-:W-:Y:S01]  /*9c60*/  UIMAD UR15, UR22, UR16, URZ ;  /* 0x00000010160f72a4 */ /* 0x000fe2000f8e023f */
[----:B------:R1:W2:Y:S01]  /*9c70*/  LDS.128 R16, [R147+0xd000] ;  /* 0x00d0000093107984 */ /* 0x0002a20000000c00 */
[----:B------:R-:W-:-:S02]  /*9c80*/  ISETP.GE.OR P1, PT, R5, UR6, P4 ;  /* 0x0000000605007c0c */ /* 0x000fc4000a726670 */
[----:B------:R-:W-:Y:S01]  /*9c90*/  ISETP.GE.OR P4, PT, R0, UR6, P4 ;  /* 0x0000000600007c0c */ /* 0x000fe2000a786670 */
[----:B------:R1:W3:Y:S01]  /*9ca0*/  LDS.128 R20, [R147+0x11000] ;  /* 0x0110000093147984 */ /* 0x0002e20000000c00 */
[----:B------:R-:W-:Y:S01]  /*9cb0*/  IADD3.X R3, R3, UR21, R4, P0, !PT ;  /* 0x0000001503037c10 */ /* 0x000fe200087fe404 */
[----:B------:R-:W-:Y:S01]  /*9cc0*/  IMAD.U32 R4, RZ, RZ, UR16 ;  /* 0x00000010ff047e24 */ /* 0x000fe2000f8e00ff */
[----:B------:R-:W-:Y:S01]  /*9cd0*/  UIMAD UR17, UR57, UR17, UR15 ;  /* 0x00000011391172a4 */ /* 0x000fe2000f8e020f */
[----:B------:R1:W4:Y:S02]  /*9ce0*/  LDS.128 R24, [R147+0x12000] ;  /* 0x0120000093187984 */ /* 0x0003240000000c00 */
[----:B------:R-:W-:Y:S02]  /*9cf0*/  IMAD.WIDE.U32 R2, R4, UR57, R2 ;  /* 0x0000003904027c25 */ /* 0x000fe4000f8e0002 */
[----:B------:R1:W1:Y:S02]  /*9d00*/  LDS.128 R28, [R147+0x13000] ;  /* 0x01300000931c7984 */ /* 0x0002640000000c00 */
[----:B------:R-:W-:-:S02]  /*9d10*/  VIADD R10, R3, UR17 ;  /* 0x00000011030a7c36 */ /* 0x000fc40008000000 */
[----:B------:R-:W-:Y:S05]  /*9d20*/  @P4 BRA `(.L_x_479) ;  /* 0x00000000002c4947 */ /* 0x000fea0003800000 */
[----:B------:R-:W2:Y:S01]  /*9d30*/  LDS.128 R12, [R147+0xc000] ;  /* 0x00c00000930c7984 */ /* 0x000ea20000000c00 */
        /* <DEDUP_REMOVED lines=9> */
[----:B--2---:R2:W-:Y:S04]  /*9dd0*/  STG.E.128 desc[UR8][R6.64], R12 ;  /* 0x0000000c06007986 */ /* 0x0045e8000c101d08 */
.L_x_479:
[----:B------:R-:W-:Y:S05]  /*9de0*/  BSYNC B0 ;  /* 0x0000000000007941 */ /* 0x000fea0003800000 */
.L_x_478:
        /* <DEDUP_REMOVED lines=14> */
.L_x_481:
[----:B------:R-:W-:Y:S05]  /*9ed0*/  BSYNC B0 ;  /* 0x0000000000007941 */ /* 0x000fea0003800000 */
.L_x_480:
[----:B--2---:R2:W1:Y:S01]  /*9ee0*/  LDS.128 R12, [R147+0xe000] ;  /* 0x00e00000930c7984 */ /* 0x0044620000000c00 */
[----:B------:R-:W-:Y:S04]  /*9ef0*/  BSSY B0, `(.L_x_482) ;  /* 0x000000e000007945 */ /* 0x000fe80003800000 */
[----:B------:R-:W-:Y:S05]  /*9f00*/  @P2 BRA `(.L_x_483) ;  /* 0x0000000000302947 */ /* 0x000fea0003800000 */
[----:B------:R-:W-:Y:S01]  /*9f10*/  IADD3 R6, P0, R0, 0x40, RZ ;  /* 0x0000004000067810 */ /* 0x000fe20007f1e0ff */
        /* <DEDUP_REMOVED lines=11> */
.L_x_483:
[----:B------:R-:W-:Y:S05]  /*9fd0*/  BSYNC B0 ;  /* 0x0000000000007941 */ /* 0x000fea0003800000 */
.L_x_482:
[----:B-1----:R1:W1:Y:S01]  /*9fe0*/  LDS.128 R12, [R147+0xf000] ;  /* 0x00f00000930c7984 */ /* 0x0022620000000c00 */
[----:B------:R-:W-:Y:S04]  /*9ff0*/  BSSY B0, `(.L_x_484) ;  /* 0x000000d000007945 */ /* 0x000fe80003800000 */
[----:B------:R-:W-:Y:S05]  /*a000*/  @P1 BRA `(.L_x_485) ;  /* 0x00000000002c1947 */ /* 0x000fea0003800000 */
[----:B------:R-:W-:Y:S01]  /*a010*/  IADD3 R6, P0, R0, 0x60, RZ ;  /* 0x0000006000067810 */ /* 0x000fe20007f1e0ff */
        /* <DEDUP_REMOVED lines=10> */
.L_x_485:
[----:B------:R-:W-:Y:S05]  /*a0c0*/  BSYNC B0 ;  /* 0x0000000000007941 */ /* 0x000fea0003800000 */
.L_x_484:
[----:B-1----:R1:W1:Y:S01]  /*a0d0*/  LDS.128 R12, [R147+0x10000] ;  /* 0x01000000930c7984 */ /* 0x0022620000000c00 */
[----:B------:R-:W-:Y:S01]  /*a0e0*/  IMAD.U32 R2, RZ, RZ, UR12 ;  /* 0x0000000cff027e24 */ /* 0x000fe2000f8e00ff */
[----:B------:R-:W-:Y:S01]  /*a0f0*/  UIMAD UR14, UR14, UR12, URZ ;  /* 0x0000000c0e0e72a4 */ /* 0x000fe2000f8e023f */
[----:B------:R-:W-:Y:S01]  /*a100*/  BSSY B0, `(.L_x_486) ;  /* 0x0000018000007945 */ /* 0x000fe20003800000 */
[----:B------:R-:W-:Y:S01]  /*a110*/  USHF.R.S32.HI UR10, URZ, 0x1f, UR57 ;  /* 0x0000001f3f0a7899 */ /* 0x000fe20008011439 */
[----:B------:R-:W-:Y:S01]  /*a120*/  IMAD.WIDE.U32 R2, R2, UR7, R8 ;  /* 0x0000000702027c25 */ /* 0x000fe2000f8e0008 */
[----:B------:R-:W-:Y:S02]  /*a130*/  UIMAD UR7, UR7, UR13, UR14 ;  /* 0x0000000d070772a4 */ /* 0x000fe4000f8e020e */
[----:B------:R-:W-:-:S04]  /*a140*/  IADD3 R2, P0, R2, UR18, RZ ;  /* 0x0000001202027c10 */ /* 0x000fc8000ff1e0ff */
[----:B------:R-:W-:Y:S01]  /*a150*/  IMAD.U32 R4, RZ, RZ, UR7 ;  /* 0x00000007ff047e24 */ /* 0x000fe2000f8e00ff */
[----:B------:R-:W-:Y:S02]  /*a160*/  ULDC.64 UR6, c[0x0][0x470] ;  /* 0x00011c0000067ab9 */ /* 0x000fe40000000a00 */
[----:B------:R-:W-:Y:S02]  /*a170*/  UIMAD UR10, UR10, UR6, URZ ;  /* 0x000000060a0a72a4 */ /* 0x000fe4000f8e023f */
[----:B------:R-:W-:Y:S02]  /*a180*/  IADD3.X R3, R3, UR19, R4, P0, !PT ;  /* 0x0000001303037c10 */ /* 0x000fe400087fe404 */
[----:B------:R-:W-:Y:S01]  /*a190*/  MOV R4, UR6 ;  /* 0x0000000600047c02 */ /* 0x000fe20008000f00 */
[----:B------:R-:W-:-:S04]  /*a1a0*/  UIMAD UR7, UR57, UR7, UR10 ;  /* 0x00000007390772a4 */ /* 0x000fc8000f8e020a */
[----:B------:R-:W-:-:S05]  /*a1b0*/  IMAD.WIDE.U32 R2, R4, UR57, R2 ;  /* 0x0000003904027c25 */ /* 0x000fca000f8e0002 */
[----:B------:R-:W-:Y:S01]  /*a1c0*/  IADD3 R8, R3, UR7, RZ ;  /* 0x0000000703087c10 */ /* 0x000fe2000fffe0ff */
        /* <DEDUP_REMOVED lines=11> */
.L_x_487:
[----:B------:R-:W-:Y:S05]  /*a280*/  BSYNC B0 ;  /* 0x0000000000007941 */ /* 0x000fea0003800000 */
.L_x_486:
        /* <DEDUP_REMOVED lines=13> */
[----:B---3--:R1:W-:Y:S02]  /*a360*/  STG.E.128 desc[UR8][R6.64], R20 ;  /* 0x0000001406007986 */ /* 0x0083e4000c101d08 */
.L_x_489:
[----:B------:R-:W-:Y:S05]  /*a370*/  BSYNC B0 ;  /* 0x0000000000007941 */ /* 0x000fea0003800000 */
.L_x_488:
        /* <DEDUP_REMOVED lines=14> */
.L_x_491:
[----:B------:R-:W-:Y:S05]  /*a460*/  BSYNC B0 ;  /* 0x0000000000007941 */ /* 0x000fea0003800000 */
.L_x_490:
[----:B------:R-:W-:Y:S05]  /*a470*/  @P1 BRA `(.L_x_492) ;  /* 0x0000000c00541947 */ /* 0x000fea0003800000 */
[----:B------:R-:W-:Y:S01]  /*a480*/  IADD3 R0, P0, R0, 0x60, RZ ;  /* 0x0000006000007810 */ /* 0x000fe20007f1e0ff */
[----:B------:R-:W-:-:S03]  /*a490*/  ULDC.64 UR6, c[0x0][0x3f8] ;  /* 0x0000fe0000067ab9 */ /* 0x000fc60000000a00 */
[----:B------:R-:W-:-:S05]  /*a4a0*/  IADD3.X R3, RZ, R11, RZ, P0, !PT ;  /* 0x0000000bff037210 */ /* 0x000fca00007fe4ff */
[----:B-1----:R-:W-:Y:S01]  /*a4b0*/  IMAD R6, R3, UR12, RZ ;  /* 0x0000000c03067c24 */ /* 0x002fe2000f8e02ff */
        /* <DEDUP_REMOVED lines=8> */
.L_x_440:
[----:B------:R-:W-:Y:S01]  /*a540*/  UISETP.NE.AND UP0, UPT, UR27, -0x1, UPT ;  /* 0xffffffff1b00788c */ /* 0x000fe2000bf05270 */
[----:B------:R-:W1:Y:S01]  /*a550*/  S2R R0, SR_TID.X ;  /* 0x0000000000007919 */ /* 0x000e620000002100 */
[----:B------:R-:W-:Y:S02]  /*a560*/  UIMAD UR19, UR26, -0x80, UR6 ;  /* 0xffffff801a1378a4 */ /* 0x000fe4000f8e0206 */
[----:B------:R-:W-:Y:S02]  /*a570*/  USHF.L.U32 UR18, UR26, 0x7, URZ ;  /* 0x000000071a127899 */ /* 0x000fe4000800063f */
[----:B------:R-:W-:Y:S02]  /*a580*/  PLOP3.LUT P0, PT, PT, PT, UP0, 0x80, 0x0 ;  /* 0x000000000000781c */ /* 0x000fe40003f0f008 */
[----:B------:R-:W-:-:S03]  /*a590*/  USHF.R.S32.HI UR22, URZ, 0x1f, UR18 ;  /* 0x0000001f3f167899 */ /* 0x000fc60008011412 */
        /* <DEDUP_REMOVED lines=20> */
.L_x_493:
        /* <DEDUP_REMOVED lines=21> */
[----:B------:R-:W-:-:S03]  /*a830*/  UIADD3 UR17, UR13, UR15, URZ ;  /* 0x0000000f0d117290 */ /* 0x000fc6000fffe03f */
[----:B------:R-:W-:-:S09]  /*a840*/  UMOV UR15, UR12 ;  /* 0x0000000c000f7c82 */ /* 0x000fd20008000000 */
.L_x_494:
        /* <DEDUP_REMOVED lines=13> */
[----:B------:R-:W-:Y:S01]  /*a920*/  MOV R4, UR12 ;  /* 0x0000000c00047c02 */ /* 0x000fe20008000f00 */
[----:B------:R-:W-:Y:S01]  /*a930*/  ULDC.64 UR12, c[0x0][0x468] ;  /* 0x00011a00000c7ab9 */ /* 0x000fe20000000a00 */
[----:B------:R-:W-:Y:S01]  /*a940*/  IADD3 R2, P0, R2, UR20, RZ ;  /* 0x0000001402027c10 */ /* 0x000fe2000ff1e0ff */
[----:B------:R-:W-:Y:S01]  /*a950*/  UIMAD UR14, UR14, UR12, URZ ;  /* 0x0000000c0e0e72a4 */ /* 0x000fe2000f8e023f */
[----:B------:R-:W-:-:S02]  /*a960*/  ISETP.GE.OR P1, PT, R5, UR19, P4 ;  /* 0x0000001305007c0c */ /* 0x000fc4000a726670 */
[----:B------:R-:W-:Y:S01]  /*a970*/  ISETP.GE.OR P4, PT, R0, UR19, P4 ;  /* 0x0000001300007c0c */ /* 0x000fe2000a786670 */
[----:B------:R-:W-:Y:S01]  /*a980*/  UIMAD UR13, UR57, UR13, UR14 ;  /* 0x0000000d390d72a4 */ /* 0x000fe2000f8e020e */
[----:B------:R-:W-:Y:S01]  /*a990*/  IADD3.X R3, R3, UR21, R4, P0, !PT ;  /* 0x0000001503037c10 */ /* 0x000fe200087fe404 */
[----:B------:R-:W-:Y:S01]  /*a9a0*/  IMAD.U32 R4, RZ, RZ, UR12 ;  /* 0x0000000cff047e24 */ /* 0x000fe2000f8e00ff */
[----:B------:R-:W-:-:S03]  /*a9b0*/  SHF.R.S32.HI R9, RZ, 0x1f, R0 ;  /* 0x0000001fff097819 */ /* 0x000fc60000011400 */
        /* <DEDUP_REMOVED lines=13> */
.L_x_496:
[----:B------:R-:W-:Y:S05]  /*aa90*/  BSYNC B0 ;  /* 0x0000000000007941 */ /* 0x000fea0003800000 */
.L_x_495:
        /* <DEDUP_REMOVED lines=14> */
.L_x_498:
[----:B------:R-:W-:Y:S05]  /*ab80*/  BSYNC B0 ;  /* 0x0000000000007941 */ /* 0x000fea0003800000 */
.L_x_497:
        /* <DEDUP_REMOVED lines=14> */
.L_x_500:
[----:B------:R-:W-:Y:S05]  /*ac70*/  BSYNC B0 ;  /* 0x0000000000007941 */ /* 0x000fea0003800000 */
.L_x_499:
        /* <DEDUP_REMOVED lines=14> */
.L_x_502:
[----:B------:R-:W-:Y:S05]  /*ad60*/  BSYNC B0 ;  /* 0x0000000000007941 */ /* 0x000fea0003800000 */
.L_x_501:
        /* <DEDUP_REMOVED lines=17> */
[----:B-123--:R-:W-:Y:S01]  /*ae80*/  IMAD R6, R9, UR10, RZ ;  /* 0x0000000a09067c24 */ /* 0x00efe2000f8e02ff */
        /* <DEDUP_REMOVED lines=8> */
.L_x_504:
[----:B------:R-:W-:Y:S05]  /*af10*/  BSYNC B0 ;  /* 0x0000000000007941 */ /* 0x000fea0003800000 */
.L_x_503:
[----:B------:R-:W-:Y:S04]  /*af20*/  BSSY B0, `(.L_x_505) ;  /* 0x000000e000007945 */ /* 0x000fe80003800000 */
[----:B------:R-:W-:Y:S05]  /*af30*/  @P3 BRA `(.L_x_506) ;  /* 0x0000000000303947 */ /* 0x000fea0003800000 */
[----:B-1234-:R-:W-:Y:S01]  /*af40*/  IADD3 R6, P0, R0, 0x20, RZ ;  /* 0x0000002000067810 */ /* 0x01efe20007f1e0ff */
        /* <DEDUP_REMOVED lines=11> */
.L_x_506:
[----:B------:R-:W-:Y:S05]  /*b000*/  BSYNC B0 ;  /* 0x0000000000007941 */ /* 0x000fea0003800000 */
.L_x_505:
        /* <DEDUP_REMOVED lines=14> */
.L_x_508:
[----:B------:R-:W-:Y:S05]  /*b0f0*/  BSYNC B0 ;  /* 0x0000000000007941 */ /* 0x000fea0003800000 */
.L_x_507:
        /* <DEDUP_REMOVED lines=13> */
.L_x_492:
[----:B------:R-:W-:Y:S05]  /*b1d0*/  BSYNC B1 ;  /* 0x0000000000017941 */ /* 0x000fea0003800000 */
.L_x_435:
        /* <DEDUP_REMOVED lines=11> */
.L_x_509:
[----:B------:R-:W-:Y:S05]  /*b290*/  EXIT ;  /* 0x000000000000794d */ /* 0x000fea0003800000 */
.L_x_511:
        /* <DEDUP_REMOVED lines=14> */
.L_x_2463:


//--------------------- .text._ZN5flash44flash_bwd_dq_dk_dv_loop_seqk_parallel_kernelI23Flash_bwd_kernel_traitsILi64ELi128ELi128ELi8ELi4ELi4ELi4ELb0ELb0EN7cutlass10bfloat16_tE19Flash_kernel_traitsILi64ELi128ELi128ELi8ES3_EELb0ELb0ELb1ELb0ELb0ELb0ELb0EEEvNS_16Flash_bwd_paramsE --------------------------
	.section	.text._ZN5flash44flash_bwd_dq_dk_dv_loop_seqk_parallel_kernelI23Flash_bwd_kernel_traitsILi64ELi128ELi128ELi8ELi4ELi4ELi4ELb0ELb0EN7cutlass10bfloat16_tE19Flash_kernel_traitsILi64ELi128ELi128ELi8ES3_EELb0ELb0ELb1ELb0ELb0ELb0ELb0EEEvNS_16Flash_bwd_paramsE,"ax",@progbits
	.align	128
        .global         _ZN5flash44flash_bwd_dq_dk_dv_loop_seqk_parallel_kernelI23Flash_bwd_kernel_traitsILi64ELi128ELi128ELi8ELi4ELi4ELi4ELb0ELb0EN7cutlass10bfloat16_tE19Flash_kernel_traitsILi64ELi128ELi128ELi8ES3_EELb0ELb0ELb1ELb0ELb0ELb0ELb0EEEvNS_16Flash_bwd_paramsE
        .type           _ZN5flash44flash_bwd_dq_dk_dv_loop_seqk_parallel_kernelI23Flash_bwd_kernel_traitsILi64ELi128ELi128ELi8ELi4ELi4ELi4ELb0ELb0EN7cutlass10bfloat16_tE19Flash_kernel_traitsILi64ELi128ELi128ELi8ES3_EELb0ELb0ELb1ELb0ELb0ELb0ELb0EEEvNS_16Flash_bwd_paramsE,@function
        .size           _ZN5flash44flash_bwd_dq_dk_dv_loop_seqk_parallel_kernelI23Flash_bwd_kernel_traitsILi64ELi128ELi128ELi8ELi4ELi4ELi4ELb0ELb0EN7cutlass10bfloat16_tE19Flash_kernel_traitsILi64ELi128ELi128ELi8ES3_EELb0ELb0ELb1ELb0ELb0ELb0ELb0EEEvNS_16Flash_bwd_paramsE,(.L_x_2464 - _ZN5flash44flash_bwd_dq_dk_dv_loop_seqk_parallel_kernelI23Flash_bwd_kernel_traitsILi64ELi128ELi128ELi8ELi4ELi4ELi4ELb0ELb0EN7cutlass10bfloat16_tE19Flash_kernel_traitsILi64ELi128ELi128ELi8ES3_EELb0ELb0ELb1ELb0ELb0ELb0ELb0EEEvNS_16Flash_bwd_paramsE)
        .other          _ZN5flash44flash_bwd_dq_dk_dv_loop_seqk_parallel_kernelI23Flash_bwd_kernel_traitsILi64ELi128ELi128ELi8ELi4ELi4ELi4ELb0ELb0EN7cutlass10bfloat16_tE19Flash_kernel_traitsILi64ELi128ELi128ELi8ES3_EELb0ELb0ELb1ELb0ELb0ELb0ELb0EEEvNS_16Flash_bwd_paramsE,@"STO_CUDA_ENTRY STV_DEFAULT"
_ZN5flash44flash_bwd_dq_dk_dv_loop_seqk_parallel_kernelI23Flash_bwd_kernel_traitsILi64ELi128ELi128ELi8ELi4ELi4ELi4ELb0ELb0EN7cutlass10bfloat16_tE19Flash_kernel_traitsILi64ELi128ELi128ELi8ES3_EELb0ELb0ELb1ELb0ELb0ELb0ELb0EEEvNS_16Flash_bwd_paramsE:
.text._ZN5flash44flash_bwd_dq_dk_dv_loop_seqk_parallel_kernelI23Flash_bwd_kernel_traitsILi64ELi128ELi128ELi8ELi4ELi4ELi4ELb0ELb0EN7cutlass10bfloat16_tE19Flash_kernel_traitsILi64ELi128ELi128ELi8ES3_EELb0ELb0ELb1ELb0ELb0ELb0ELb0EEEvNS_16Flash_bwd_paramsE:
        /* <DEDUP_REMOVED lines=12> */
[----:B------:R-:W2:Y:S01]  /*00c0*/  S2UR UR57, SR_CTAID.Z ;  /* 0x00000000003979c3 */ /* 0x000ea20000002700 */
[----:B------:R-:W-:Y:S01]  /*00d0*/  UMOV UR5, 0x400 ;  /* 0x0000040000057882 */ /* 0x000fe20000000000 */
[----:B------:R-:W-:Y:S01]  /*00e0*/  IMAD.MOV.U32 R204, RZ, RZ, 0x20 ;  /* 0x00000020ffcc7424 */ /* 0x000fe200078e00ff */
[----:B------:R-:W-:Y:S01]  /*00f0*/  ULDC.64 UR14, c[0x0][0x208] ;  /* 0x00008200000e7ab9 */ /* 0x000fe20000000a00 */
[----:B------:R-:W-:Y:S01]  /*0100*/  IMAD.MOV.U32 R202, RZ, RZ, -0x10 ;  /* 0xfffffff0ffca7424 */ /* 0x000fe200078e00ff */
[----:B------:R-:W-:-:S03]  /*0110*/  ULDC UR60, c[0x0][0x394] ;  /* 0x0000e500003c7ab9 */ /* 0x000fc60000000800 */
[----:B------:R-:W3:Y:S08]  /*0120*/  S2UR UR4, SR_CgaCtaId ;  /* 0x00000000000479c3 */ /* 0x000ef00000008800 */
[----:B------:R-:W4:Y:S01]  /*0130*/  S2UR UR48, SR_CTAID.Y ;  /* 0x00000000003079c3 */ /* 0x000f220000002600 */
[----:B--2---:R-:W-:Y:S01]  /*0140*/  USHF.R.S32.HI UR6, URZ, 0x1f, UR57 ;  /* 0x0000001f3f067899 */ /* 0x004fe20008011439 */
[----:B-1----:R-:W-:Y:S01]  /*0150*/  SHF.R.S32.HI R9, RZ, 0x1f, R13 ;  /* 0x0000001fff097819 */ /* 0x002fe2000001140d */
[----:B------:R-:W-:Y:S01]  /*0160*/  IMAD.SHL.U32 R252, R13, 0x2, RZ ;  /* 0x000000020dfc7824 */ /* 0x000fe200078e00ff */
[----:B---3--:R-:W-:-:S02]  /*0170*/  ULEA UR4, UR4, UR5, 0x18 ;  /* 0x0000000504047291 */ /* 0x008fc4000f8ec03f */
[CC--:B------:R-:W-:Y:S02]  /*0180*/  LEA.HI R3, R9.reuse, R13.reuse, RZ, 0x5 ;  /* 0x0000000d09037211 */ /* 0x0c0fe400078f28ff */
[----:B------:R-:W-:Y:S02]  /*0190*/  LEA.HI R6, R9, R13, RZ, 0x4 ;  /* 0x0000000d09067211 */ /* 0x000fe400078f20ff */
[--C-:B------:R-:W-:Y:S01]  /*01a0*/  SHF.R.S32.HI R4, RZ, 0x5, R3.reuse ;  /* 0x00000005ff047819 */ /* 0x100fe20000011403 */
[----:B----4-:R-:W-:Y:S01]  /*01b0*/  USHF.L.U32 UR5, UR48, 0x7, URZ ;  /* 0x0000000730057899 */ /* 0x010fe2000800063f */
[----:B------:R-:W-:Y:S02]  /*01c0*/  SHF.R.S32.HI R0, RZ, 0x1f, R3 ;  /* 0x0000001fff007819 */ /* 0x000fe40000011403 */
[----:B------:R-:W-:Y:S02]  /*01d0*/  LOP3.LUT R3, R3, 0xffffffe0, RZ, 0xc0, !PT ;  /* 0xffffffe003037812 */ /* 0x000fe400078ec0ff */
[----:B------:R-:W-:-:S02]  /*01e0*/  LEA.HI R2, R0, R4, RZ, 0x2 ;  /* 0x0000000400027211 */ /* 0x000fc400078f10ff */
[----:B------:R-:W-:Y:S01]  /*01f0*/  SHF.R.S32.HI R7, RZ, 0x4, R6 ;  /* 0x00000004ff077819 */ /* 0x000fe20000011406 */
[----:B------:R-:W-:Y:S01]  /*0200*/  IMAD.IADD R0, R13, 0x1, -R3 ;  /* 0x000000010d007824 */ /* 0x000fe200078e0a03 */
[----:B------:R-:W-:Y:S02]  /*0210*/  LOP3.LUT R2, R2, 0xfffffffc, RZ, 0xc0, !PT ;  /* 0xfffffffc02027812 */ /* 0x000fe400078ec0ff */
[----:B------:R-:W-:Y:S02]  /*0220*/  LEA.HI R5, R6, R7, RZ, 0x1 ;  /* 0x0000000706057211 */ /* 0x000fe400078f08ff */
[----:B------:R-:W-:Y:S01]  /*0230*/  SHF.R.S32.HI R3, RZ, 0x1f, R0 ;  /* 0x0000001fff037819 */ /* 0x000fe20000011400 */
[----:B------:R-:W-:Y:S01]  /*0240*/  IMAD.IADD R11, R4, 0x1, -R2 ;  /* 0x00000001040b7824 */ /* 0x000fe200078e0a02 */
[----:B------:R-:W-:Y:S02]  /*0250*/  LEA.HI R15, R9, R13, RZ, 0x2 ;  /* 0x0000000d090f7211 */ /* 0x000fe400078f10ff */
[----:B------:R-:W-:-:S02]  /*0260*/  LEA.HI R245, R3, R0, RZ, 0x2 ;  /* 0x0000000003f57211 */ /* 0x000fc400078f10ff */
[----:B------:R-:W-:Y:S02]  /*0270*/  LOP3.LUT R0, R5, 0xfffffffe, RZ, 0xc0, !PT ;  /* 0xfffffffe05007812 */ /* 0x000fe400078ec0ff */
[--C-:B------:R-:W-:Y:S02]  /*0280*/  SHF.R.S32.HI R8, RZ, 0x2, R15.reuse ;  /* 0x00000002ff087819 */ /* 0x100fe4000001140f */
[----:B------:R-:W-:Y:S01]  /*0290*/  SHF.R.S32.HI R3, RZ, 0x1f, R15 ;  /* 0x0000001fff037819 */ /* 0x000fe2000001140f */
[----:B------:R-:W-:Y:S01]  /*02a0*/  IMAD.IADD R10, R7, 0x1, -R0 ;  /* 0x00000001070a7824 */ /* 0x000fe200078e0a00 */
[----:B------:R-:W-:Y:S02]  /*02b0*/  LEA.HI R14, R9, R13, RZ, 0x3 ;  /* 0x0000000d090e7211 */ /* 0x000fe400078f18ff */
[----:B------:R-:W-:Y:S01]  /*02c0*/  LOP3.LUT R2, R6, 0xfffffff0, RZ, 0xc0, !PT ;  /* 0xfffffff006027812 */ /* 0x000fe200078ec0ff */
[----:B------:R-:W-:Y:S01]  /*02d0*/  IMAD.SHL.U32 R180, R10, 0x200, RZ ;  /* 0x000002000ab47824 */ /* 0x000fe200078e00ff */
[----:B------:R-:W-:-:S02]  /*02e0*/  LEA.HI R0, R3, R8, RZ, 0x3 ;  /* 0x0000000803007211 */ /* 0x000fc400078f18ff */
[----:B------:R-:W-:Y:S01]  /*02f0*/  SHF.R.S32.HI R4, RZ, 0x3, R14 ;  /* 0x00000003ff047819 */ /* 0x000fe2000001140e */
[C---:B------:R-:W-:Y:S01]  /*0300*/  IMAD.IADD R3, R13.reuse, 0x1, -R2 ;  /* 0x000000010d037824 */ /* 0x040fe200078e0a02 */
[----:B------:R-:W-:Y:S02]  /*0310*/  LOP3.LUT R5, R14, 0xfffffff8, RZ, 0xc0, !PT ;  /* 0xfffffff80e057812 */ /* 0x000fe400078ec0ff */
[----:B------:R-:W-:Y:S01]  /*0320*/  LOP3.LUT R2, R0, 0xfffffff8, RZ, 0xc0, !PT ;  /* 0xfffffff800027812 */ /* 0x000fe200078ec0ff */
[----:B------:R-:W-:Y:S01]  /*0330*/  IMAD.SHL.U32 R4, R4, 0x40, RZ ;  /* 0x0000004004047824 */ /* 0x000fe200078e00ff */
[----:B------:R-:W-:Y:S01]  /*0340*/  LOP3.LUT R252, R252, 0x6, RZ, 0xc0, !PT ;  /* 0x00000006fcfc7812 */ /* 0x000fe200078ec0ff */
[----:B------:R-:W-:Y:S01]  /*0350*/  IMAD.IADD R0, R13, 0x1, -R5 ;  /* 0x000000010d007824 */ /* 0x000fe200078e0a05 */
[----:B------:R-:W-:Y:S01]  /*0360*/  SHF.R.S32.HI R5, RZ, 0x1f, R3 ;  /* 0x0000001fff057819 */ /* 0x000fe20000011403 */
[----:B------:R-:W-:Y:S01]  /*0370*/  IMAD.IADD R7, R8, 0x1, -R2 ;  /* 0x0000000108077824 */ /* 0x000fe200078e0a02 */
[----:B------:R-:W-:Y:S01]  /*0380*/  LOP3.LUT R2, R4, 0x1c0, RZ, 0xc0, !PT ;  /* 0x000001c004027812 */ /* 0x000fe200078ec0ff */
[----:B------:R-:W-:Y:S01]  /*0390*/  IMAD.SHL.U32 R197, R0, 0x8, RZ ;  /* 0x0000000800c57824 */ /* 0x000fe200078e00ff */
[----:B------:R-:W-:-:S02]  /*03a0*/  LEA.HI R12, R5, R3, RZ, 0x3 ;  /* 0x00000003050c7211 */ /* 0x000fc400078f18ff */
[----:B------:R-:W-:Y:S02]  /*03b0*/  SHF.R.U32.HI R5, RZ, 0x3, R2 ;  /* 0x00000003ff057819 */ /* 0x000fe40000011602 */
        /* <DEDUP_REMOVED lines=18> */
[C---:B------:R-:W-:Y:S01]  /*04e0*/  IMAD R2, R3.reuse, 0x1000, R180 ;  /* 0x0000100003027824 */ /* 0x040fe200078e02b4 */
[----:B------:R-:W-:Y:S01]  /*04f0*/  LOP3.LUT R184, R184, R0, RZ, 0x3c, !PT ;  /* 0x00000000b8b87212 */ /* 0x000fe200078e3cff */
[----:B------:R-:W-:Y:S01]  /*0500*/  IMAD R252, R3, 0x40, R252 ;  /* 0x0000004003fc7824 */ /* 0x000fe200078e02fc */
[----:B------:R-:W-:-:S02]  /*0510*/  LOP3.LUT R251, R8, 0xfffffe00, R4, 0xf8, !PT ;  /* 0xfffffe0008fb7812 */ /* 0x000fc400078ef804 */
[----:B------:R-:W-:Y:S01]  /*0520*/  LOP3.LUT R4, R5, 0x8, R14, 0xf8, !PT ;  /* 0x0000000805047812 */ /* 0x000fe200078ef80e */
[----:B------:R-:W-:Y:S01]  /*0530*/  IMAD.IADD R184, R2, 0x1, R184 ;  /* 0x0000000102b87824 */ /* 0x000fe200078e02b8 */
[----:B------:R-:W-:Y:S02]  /*0540*/  LOP3.LUT R2, R15, 0x7ffffffc, RZ, 0xc0, !PT ;  /* 0x7ffffffc0f027812 */ /* 0x000fe400078ec0ff */
[----:B------:R-:W-:Y:S01]  /*0550*/  LOP3.LUT R180, R180, R4, R0, 0xf6, !PT ;  /* 0x00000004b4b47212 */ /* 0x000fe200078ef600 */
[----:B------:R-:W-:Y:S01]  /*0560*/  IMAD.SHL.U32 R184, R184, 0x2, RZ ;  /* 0x00000002b8b87824 */ /* 0x000fe200078e00ff */
[----:B------:R-:W-:Y:S01]  /*0570*/  LOP3.LUT R6, R7, 0x1, RZ, 0xc0, !PT ;  /* 0x0000000107067812 */ /* 0x000fe200078ec0ff */
[----:B------:R-:W-:Y:S01]  /*0580*/  IMAD.IADD R0, R13, 0x1, -R2 ;  /* 0x000000010d007824 */ /* 0x000fe200078e0a02 */
[----:B------:R-:W-:Y:S01]  /*0590*/  SEL R185, R204, 0xffffffe0, !P4 ;  /* 0xffffffe0ccb97807 */ /* 0x000fe20006000000 */
[----:B------:R-:W-:Y:S01]  /*05a0*/  IMAD.SHL.U32 R2, R7, 0x40, RZ ;  /* 0x0000004007027824 */ /* 0x000fe200078e00ff */
[----:B------:R-:W-:Y:S01]  /*05b0*/  ISETP.NE.U32.AND P0, PT, R6, 0x1, PT ;  /* 0x000000010600780c */ /* 0x000fe20003f05070 */
[----:B------:R-:W-:Y:S01]  /*05c0*/  IMAD.SHL.U32 R8, R0, 0x2, RZ ;  /* 0x0000000200087824 */ /* 0x000fe200078e00ff */
[----:B------:R-:W-:Y:S01]  /*05d0*/  LEA R180, R180, UR4, 0x1 ;  /* 0x00000004b4b47c11 */ /* 0x000fe2000f8e08ff */
[----:B------:R-:W-:Y:S01]  /*05e0*/  IMAD.SHL.U32 R6, R16, 0x40, RZ ;  /* 0x0000004010067824 */ /* 0x000fe200078e00ff */
[----:B------:R-:W-:Y:S01]  /*05f0*/  LOP3.LUT R0, R2, 0x1c0, RZ, 0xc0, !PT ;  /* 0x000001c002007812 */ /* 0x000fe200078ec0ff */
[----:B------:R-:W-:Y:S01]  /*0600*/  IMAD.SHL.U32 R2, R3, 0x8, RZ ;  /* 0x0000000803027824 */ /* 0x000fe200078e00ff */
[----:B------:R-:W-:Y:S01]  /*0610*/  R2P PR, R7, 0x6 ;  /* 0x0000000607007804 */ /* 0x000fe20000000000 */
[----:B------:R-:W-:Y:S01]  /*0620*/  IMAD R4, R3, 0x2000, R8 ;  /* 0x0000200003047824 */ /* 0x000fe200078e0208 */
[----:B------:R-:W-:Y:S01]  /*0630*/  SHF.R.U32.HI R3, RZ, 0x3, R0 ;  /* 0x00000003ff037819 */ /* 0x000fe20000011600 */
[----:B------:R-:W-:Y:S01]  /*0640*/  IMAD.SHL.U32 R7, R10, 0x10, RZ ;  /* 0x000000100a077824 */ /* 0x000fe200078e00ff */
[----:B------:R-:W-:Y:S01]  /*0650*/  LOP3.LUT R2, R2, 0x8, RZ, 0xc0, !PT ;  /* 0x0000000802027812 */ /* 0x000fe200078ec0ff */
[----:B------:R-:W-:Y:S01]  /*0660*/  IMAD R4, R11, 0x400, R4 ;  /* 0x000004000b047824 */ /* 0x000fe200078e0204 */
[----:B------:R-:W-:-:S02]  /*0670*/  LOP3.LUT R5, R3, R0, RZ, 0xfc, !PT ;  /* 0x0000000003057212 */ /* 0x000fc400078efcff */
[----:B------:R-:W-:Y:S02]  /*0680*/  LOP3.LUT R9, R2, 0x10, R7, 0xf8, !PT ;  /* 0x0000001002097812 */ /* 0x000fe400078ef807 */
[----:B------:R-:W-:Y:S01]  /*0690*/  LOP3.LUT R7, R3, R0, R2, 0x1e, !PT ;  /* 0x0000000003077212 */ /* 0x000fe200078e1e02 */
[----:B------:R-:W-:Y:S01]  /*06a0*/  IMAD.IADD R201, R5, 0x1, R4 ;  /* 0x0000000105c97824 */ /* 0x000fe200078e0204 */
[----:B------:R-:W-:Y:S01]  /*06b0*/  LOP3.LUT R4, R6, 0x1c0, RZ, 0xc0, !PT ;  /* 0x000001c006047812 */ /* 0x000fe200078ec0ff */
[----:B------:R-:W-:Y:S01]  /*06c0*/  IMAD.SHL.U32 R3, R10, 0x8, RZ ;  /* 0x000000080a037824 */ /* 0x000fe200078e00ff */
[----:B------:R-:W-:Y:S01]  /*06d0*/  SEL R204, R204, 0xffffffe0, !P1 ;  /* 0xffffffe0cccc7807 */ /* 0x000fe20004800000 */
[----:B------:R-:W-:Y:S01]  /*06e0*/  IMAD.SHL.U32 R0, R12, 0x40, RZ ;  /* 0x000000400c007824 */ /* 0x000fe200078e00ff */
[----:B------:R-:W-:Y:S01]  /*06f0*/  SHF.R.U32.HI R2, RZ, 0x3, R4 ;  /* 0x00000003ff027819 */ /* 0x000fe20000011604 */
[----:B------:R-:W-:Y:S01]  /*0700*/  IMAD R5, R11, 0x400, R8 ;  /* 0x000004000b057824 */ /* 0x000fe200078e0208 */
[----:B------:R-:W-:-:S02]  /*0710*/  LOP3.LUT R3, R4, 0x8, R3, 0xf8, !PT ;  /* 0x0000000804037812 */ /* 0x000fc400078ef803 */
[----:B------:R-:W-:Y:S01]  /*0720*/  LOP3.LUT R0, R0, 0xfffffe00, RZ, 0xc0, !PT ;  /* 0xfffffe0000007812 */ /* 0x000fe200078ec0ff */
[----:B------:R-:W-:Y:S01]  /*0730*/  IMAD.IADD R5, R5, 0x1, R7 ;  /* 0x0000000105057824 */ /* 0x000fe200078e0207 */
[----:B------:R-:W-:Y:S02]  /*0740*/  LOP3.LUT R4, R2, R9, R4, 0x1e, !PT ;  /* 0x0000000902047212 */ /* 0x000fe400078e1e04 */
[----:B------:R-:W-:Y:S01]  /*0750*/  LOP3.LUT R2, R3, R2, RZ, 0x3c, !PT ;  /* 0x0000000203027212 */ /* 0x000fe200078e3cff */
[----:B------:R-:W-:Y:S01]  /*0760*/  IMAD R3, R11, 0x400, R0 ;  /* 0x000004000b037824 */ /* 0x000fe200078e0200 */
[----:B------:R-:W-:Y:S01]  /*0770*/  LOP3.LUT R190, R4, R0, RZ, 0xfc, !PT ;  /* 0x0000000004be7212 */ /* 0x000fe200078efcff */
[----:B------:R-:W-:Y:S01]  /*0780*/  IMAD.U32 R0, RZ, RZ, UR6 ;  /* 0x00000006ff007e24 */ /* 0x000fe2000f8e00ff */
[----:B------:R-:W-:Y:S01]  /*0790*/  USHF.R.S32.HI UR6, URZ, 0x1f, UR48 ;  /* 0x0000001f3f067899 */ /* 0x000fe20008011430 */
[----:B------:R-:W-:Y:S01]  /*07a0*/  IMAD.IADD R189, R3, 0x1, R2 ;  /* 0x0000000103bd7824 */ /* 0x000fe200078e0202 */
[----:B------:R-:W-:Y:S01]  /*07b0*/  LEA R201, R201, UR4, 0x1 ;  /* 0x00000004c9c97c11 */ /* 0x000fe2000f8e08ff */
[----:B------:R-:W-:Y:S01]  /*07c0*/  IMAD.U32 R2, RZ, RZ, UR5 ;  /* 0x00000005ff027e24 */ /* 0x000fe2000f8e00ff */
[----:B------:R-:W-:Y:S01]  /*07d0*/  USHF.R.S32.HI UR5, URZ, 0x1f, UR57 ;  /* 0x0000001f3f057899 */ /* 0x000fe20008011439 */
[----:B------:R-:W-:Y:S01]  /*07e0*/  IMAD.MOV.U32 R0, RZ, RZ, 0x40 ;  /* 0x00000040ff007424 */ /* 0x000fe200078e00ff */
[----:B------:R-:W-:Y:S01]  /*07f0*/  SEL R202, R202, 0x10, !P0 ;  /* 0x00000010caca7807 */ /* 0x000fe20004000000 */
[----:B------:R-:W-:Y:S01]  /*0800*/  IMAD.U32 R2, RZ, RZ, UR6 ;  /* 0x00000006ff027e24 */ /* 0x000fe2000f8e00ff */
[----:B------:R-:W-:Y:S01]  /*0810*/  UIADD3 UR6, UR4, 0xc000, URZ ;  /* 0x0000c00004067890 */ /* 0x000fe2000fffe03f */
[----:B------:R-:W-:Y:S01]  /*0820*/  IMAD.MOV.U32 R2, RZ, RZ, 0x440 ;  /* 0x00000440ff027424 */ /* 0x000fe200078e00ff */
[C---:B------:R-:W-:Y:S01]  /*0830*/  SEL R183, R0.reuse, 0xffffffc0, !P3 ;  /* 0xffffffc000b77807 */ /* 0x040fe20005800000 */
[----:B------:R-:W-:Y:S01]  /*0840*/  IMAD.U32 R3, RZ, RZ, UR5 ;  /* 0x00000005ff037e24 */ /* 0x000fe2000f8e00ff */
[----:B------:R-:W-:Y:S01]  /*0850*/  SEL R0, R0, 0xffffffc0, !P2 ;  /* 0xffffffc000007807 */ /* 0x000fe20005000000 */
[----:B------:R-:W-:Y:S01]  /*0860*/  IMAD.IADD R203, R201, 0x1, R202 ;  /* 0x00000001c9cb7824 */ /* 0x000fe200078e02ca */
[----:B------:R-:W-:Y:S01]  /*0870*/  LEA R7, R5, UR6, 0x1 ;  /* 0x0000000605077c11 */ /* 0x000fe2000f8e08ff */
[----:B------:R-:W-:Y:S01]  /*0880*/  VIADD R186, R184, UR6 ;  /* 0x00000006b8ba7c36 */ /* 0x000fe20008000000 */
[----:B------:R-:W-:Y:S01]  /*0890*/  SEL R2, R2, 0x3c0, !P2 ;  /* 0x000003c002027807 */ /* 0x000fe20005000000 */
[----:B------:R-:W-:Y:S01]  /*08a0*/  IMAD.IADD R200, R201, 0x1, R0 ;  /* 0x00000001c9c87824 */ /* 0x000fe200078e0200 */
[----:B------:R-:W-:Y:S01]  /*08b0*/  UIADD3 UR5, UR4, 0xc000, URZ ;  /* 0x0000c00004057890 */ /* 0x000fe2000fffe03f */
[--C-:B------:R-:W-:Y:S01]  /*08c0*/  IMAD.IADD R6, R0, 0x1, R7.reuse ;  /* 0x0000000100067824 */ /* 0x100fe200078e0207 */
[----:B------:R-:W-:Y:S01]  /*08d0*/  STL [R1], R7 ;  /* 0x0000000701007387 */ /* 0x000fe20000100800 */
[----:B------:R-:W-:-:S02]  /*08e0*/  IMAD.IADD R5, R204, 0x1, R7 ;  /* 0x00000001cc057824 */ /* 0x000fc400078e0207 */
[C---:B------:R-:W-:Y:S01]  /*08f0*/  VIADD R10, R7.reuse, 0x420 ;  /* 0x00000420070a7836 */ /* 0x040fe20000000000 */
[----:B------:R1:W-:Y:S01]  /*0900*/  STL [R1+0x18], R6 ;  /* 0x0000180601007387 */ /* 0x0003e20000100800 */
[C---:B------:R-:W-:Y:S02]  /*0910*/  IMAD.IADD R4, R7.reuse, 0x1, R2 ;  /* 0x0000000107047824 */ /* 0x040fe400078e0202 */
[C---:B------:R-:W-:Y:S01]  /*0920*/  VIADD R3, R7.reuse, 0x2020 ;  /* 0x0000202007037836 */ /* 0x040fe20000000000 */
[----:B------:R2:W-:Y:S01]  /*0930*/  STL [R1+0x34], R5 ;  /* 0x0000340501007387 */ /* 0x0005e20000100800 */
[C---:B------:R-:W-:Y:S02]  /*0940*/  @P1 VIADD R10, R7.reuse, 0x3e0 ;  /* 0x000003e0070a1836 */ /* 0x040fe40000000000 */
[C---:B------:R-:W-:Y:S01]  /*0950*/  VIADD R9, R7.reuse, 0x2420 ;  /* 0x0000242007097836 */ /* 0x040fe20000000000 */
[----:B------:R-:W-:Y:S01]  /*0960*/  STL [R1+0x14], R4 ;  /* 0x0000140401007387 */ /* 0x000fe20000100800 */
[----:B------:R-:W-:-:S02]  /*0970*/  @P1 VIADD R3, R7, 0x1fe0 ;  /* 0x00001fe007031836 */ /* 0x000fc40000000000 */
[C---:B------:R-:W-:Y:S01]  /*0980*/  VIADD R8, R7.reuse, 0x2040 ;  /* 0x0000204007087836 */ /* 0x040fe20000000000 */
[----:B------:R-:W-:Y:S01]  /*0990*/  STL [R1+0x20], R10 ;  /* 0x0000200a01007387 */ /* 0x000fe20000100800 */
[C---:B------:R-:W-:Y:S02]  /*09a0*/  @P1 VIADD R9, R7.reuse, 0x23e0 ;  /* 0x000023e007091836 */ /* 0x040fe40000000000 */
[----:B------:R-:W-:Y:S01]  /*09b0*/  @P2 VIADD R8, R7, 0x1fc0 ;  /* 0x00001fc007082836 */ /* 0x000fe20000000000 */
[----:B------:R-:W-:Y:S01]  /*09c0*/  STL [R1+0x8], R3 ;  /* 0x0000080301007387 */ /* 0x000fe20000100800 */
[----:B------:R-:W-:Y:S02]  /*09d0*/  IMAD.IADD R183, R186, 0x1, R183 ;  /* 0x00000001bab77824 */ /* 0x000fe400078e02b7 */
[----:B------:R-:W-:Y:S01]  /*09e0*/  IMAD.IADD R202, R202, 0x1, R200 ;  /* 0x00000001caca7824 */ /* 0x000fe200078e02c8 */
[----:B------:R-:W-:Y:S01]  /*09f0*/  STL [R1+0x1c], R9 ;  /* 0x00001c0901007387 */ /* 0x000fe20000100800 */
[----:B------:R-:W-:-:S02]  /*0a00*/  IMAD.IADD R186, R186, 0x1, R185 ;  /* 0x00000001baba7824 */ /* 0x000fc400078e02b9 */
[----:B------:R-:W-:Y:S01]  /*0a10*/  IMAD.IADD R207, R201, 0x1, R204 ;  /* 0x00000001c9cf7824 */ /* 0x000fe200078e02cc */
[----:B------:R-:W-:Y:S01]  /*0a20*/  STL [R1+0x10], R8 ;  /* 0x0000100801007387 */ /* 0x000fe20000100800 */
[C---:B-1----:R-:W-:Y:S02]  /*0a30*/  IMAD.IADD R6, R204.reuse, 0x1, R6 ;  /* 0x00000001cc067824 */ /* 0x042fe400078e0206 */
[----:B------:R-:W-:Y:S02]  /*0a40*/  IMAD.IADD R206, R203, 0x1, R204 ;  /* 0x00000001cbce7824 */ /* 0x000fe400078e02cc */
[C---:B--2---:R-:W-:Y:S02]  /*0a50*/  VIADD R5, R7.reuse, 0x2440 ;  /* 0x0000244007057836 */ /* 0x044fe40000000000 */
[----:B------:R-:W-:Y:S02]  /*0a60*/  @P2 VIADD R5, R7, 0x23c0 ;  /* 0x000023c007052836 */ /* 0x000fe40000000000 */
[----:B------:R-:W-:-:S02]  /*0a70*/  IMAD.IADD R205, R204, 0x1, R200 ;  /* 0x00000001cccd7824 */ /* 0x000fc400078e02c8 */
[----:B------:R-:W-:Y:S01]  /*0a80*/  IMAD.IADD R185, R185, 0x1, R183 ;  /* 0x00000001b9b97824 */ /* 0x000fe200078e02b7 */
[----:B------:R1:W-:Y:S04]  /*0a90*/  STL [R1+0xc], R5 ;  /* 0x00000c0501007387 */ /* 0x0003e80000100800 */
[----:B------:R2:W-:Y:S01]  /*0aa0*/  STL [R1+0x30], R6 ;  /* 0x0000300601007387 */ /* 0x0005e20000100800 */
[----:B-1----:R-:W-:Y:S02]  /*0ab0*/  IMAD.IADD R5, R204, 0x1, R4 ;  /* 0x00000001cc057824 */ /* 0x002fe400078e0204 */
[--C-:B------:R-:W-:Y:S02]  /*0ac0*/  IMAD.IADD R4, R0, 0x1, R3.reuse ;  /* 0x0000000100047824 */ /* 0x100fe400078e0203 */
[----:B------:R-:W-:Y:S01]  /*0ad0*/  IMAD.IADD R0, R2, 0x1, R3 ;  /* 0x0000000102007824 */ /* 0x000fe200078e0203 */
[----:B------:R2:W-:Y:S01]  /*0ae0*/  STL [R1+0x2c], R5 ;  /* 0x00002c0501007387 */ /* 0x0005e20000100800 */
[----:B------:R-:W-:-:S03]  /*0af0*/  IMAD.IADD R204, R204, 0x1, R202 ;  /* 0x00000001cccc7824 */ /* 0x000fc600078e02ca */
[----:B------:R2:W-:Y:S04]  /*0b00*/  STL [R1+0x28], R4 ;  /* 0x0000280401007387 */ /* 0x0005e80000100800 */
[----:B------:R2:W-:Y:S02]  /*0b10*/  STL [R1+0x24], R0 ;  /* 0x0000240001007387 */ /* 0x0005e40000100800 */
.L_x_590:
        /* <DEDUP_REMOVED lines=14> */
[----:B------:R-:W-:Y:S02]  /*0c00*/  @UP3 UIADD3.X UR9, UR6, UR9, URZ, UP0, !UPT ;  /* 0x0000000906093290 */ /* 0x000fe400087fe43f */
[----:B------:R-:W-:Y:S01]  /*0c10*/  UIADD3 UR16, UP2, UR17, UR12, URZ ;  /* 0x0000000c11107290 */ /* 0x000fe2000ff5e03f */
[----:B-12---:R-:W-:Y:S01]  /*0c20*/  IMAD.U32 R2, RZ, RZ, UR8 ;  /* 0x00000008ff027e24 */ /* 0x006fe2000f8e00ff */
[----:B------:R-:W-:Y:S01]  /*0c30*/  UISETP.NE.U32.AND UP0, UPT, UR12, URZ, UPT ;  /* 0x0000003f0c00728c */ /* 0x000fe2000bf05070 */
[----:B--2---:R-:W-:Y:S01]  /*0c40*/  IMAD.U32 R4, RZ, RZ, UR10 ;  /* 0x0000000aff047e24 */ /* 0x004fe2000f8e00ff */
[----:B------:R-:W-:Y:S01]  /*0c50*/  @UP4 UIADD3.X UR11, UR6, UR11, URZ, UP1, !UPT ;  /* 0x0000000b060b4290 */ /* 0x000fe20008ffe43f */
[----:B------:R-:W-:Y:S01]  /*0c60*/  IMAD.U32 R3, RZ, RZ, UR9 ;  /* 0x00000009ff037e24 */ /* 0x000fe2000f8e00ff */
[----:B------:R-:W-:-:S02]  /*0c70*/  UIADD3.X UR7, UR6, UR13, URZ, UP2, !UPT ;  /* 0x0000000d06077290 */ /* 0x000fc400097fe43f */
[----:B------:R-:W-:Y:S01]  /*0c80*/  UISETP.NE.AND.EX UP0, UPT, UR13, URZ, UPT, UP0 ;  /* 0x0000003f0d00728c */ /* 0x000fe2000bf05300 */
[----:B------:R-:W-:Y:S02]  /*0c90*/  ULDC.U8 UR18, c[0x0][0x3c2] ;  /* 0x0000f08000127ab9 */ /* 0x000fe40000000000 */
[----:B------:R-:W-:Y:S01]  /*0ca0*/  ULDC.64 UR12, c[0x0][0x2f8] ;  /* 0x0000be00000c7ab9 */ /* 0x000fe20000000a00 */
[----:B------:R-:W-:Y:S01]  /*0cb0*/  UISETP.NE.AND UP2, UPT, UR18, URZ, UPT ;  /* 0x0000003f1200728c */ /* 0x000fe2000bf45270 */
[----:B------:R-:W-:Y:S01]  /*0cc0*/  IMAD.U32 R5, RZ, RZ, UR11 ;  /* 0x0000000bff057e24 */ /* 0x000fe2000f8e00ff */
[----:B------:R-:W-:Y:S01]  /*0cd0*/  UISETP.EQ.U32.AND UP4, UPT, UR12, URZ, UPT ;  /* 0x0000003f0c00728c */ /* 0x000fe2000bf82070 */
[----:B------:R-:W-:-:S03]  /*0ce0*/  PLOP3.LUT P3, PT, PT, PT, UP0, 0x80, 0x0 ;  /* 0x000000000000781c */ /* 0x000fc60003f6f008 */
[----:B------:R-:W-:Y:S01]  /*0cf0*/  UISETP.EQ.OR.EX UP4, UPT, UR13, URZ, !UP2, UP4 ;  /* 0x0000003f0d00728c */ /* 0x000fe2000d782740 */
[----:B---34-:R-:W2:Y:S05]  /*0d00*/  @P1 LDG.E R7, desc[UR14][R4.64] ;  /* 0x0000000e04071981 */ /* 0x018eaa000c1e1900 */
        /* <DEDUP_REMOVED lines=11> */
[----:B------:R-:W-:-:S03]  /*0dc0*/  @!UP3 ULDC.64 UR6, c[0x0][0x318] ;  /* 0x0000c6000006bab9 */ /* 0x000fc60000000a00 */
[----:B------:R-:W5:Y:S01]  /*0dd0*/  @!P2 LDG.E R4, desc[UR14][R2.64] ;  /* 0x0000000e0204a981 */ /* 0x000f62000c1e1900 */
[----:B------:R-:W-:Y:S01]  /*0de0*/  @!UP3 UISETP.NE.U32.AND UP1, UPT, UR6, URZ, UPT ;  /* 0x0000003f0600b28c */ /* 0x000fe2000bf25070 */
[----:B------:R-:W-:Y:S02]  /*0df0*/  UMOV UR37, 0xffffffff ;  /* 0xffffffff00257882 */ /* 0x000fe40000000000 */
[----:B------:R-:W-:Y:S01]  /*0e00*/  UMOV UR6, 0xffffffff ;  /* 0xffffffff00067882 */ /* 0x000fe20000000000 */
[----:B------:R-:W-:Y:S02]  /*0e10*/  @!UP3 UISETP.NE.AND.EX UP1, UPT, UR7, URZ, UPT, UP1 ;  /* 0x0000003f0700b28c */ /* 0x000fe4000bf25310 */
[----:B------:R-:W-:Y:S01]  /*0e20*/  USHF.L.U32 UR30, UR23, 0x7, URZ ;  /* 0x00000007171e7899 */ /* 0x000fe2000800063f */
[----:B------:R-:W-:Y:S02]  /*0e30*/  @!UP3 ULDC UR7, c[0x0][0x2cc] ;  /* 0x0000b3000007bab9 */ /* 0x000fe40000000800 */
[----:B------:R-:W-:-:S03]  /*0e40*/  @!UP3 USEL UR8, UR7, URZ, UP1 ;  /* 0x0000003f0708b287 */ /* 0x000fc60008800000 */
[----:B------:R-:W-:Y:S01]  /*0e50*/  ULDC UR7, c[0x0][0x2c8] ;  /* 0x0000b20000077ab9 */ /* 0x000fe20000000800 */
[----:B--2---:R-:W-:Y:S02]  /*0e60*/  @P1 R2UR UR25, R7 ;  /* 0x00000000071912ca */ /* 0x004fe400000e0000 */
[----:B---3--:R-:W-:Y:S02]  /*0e70*/  @P0 R2UR UR9, R5 ;  /* 0x00000000050902ca */ /* 0x008fe400000e0000 */
        /* <DEDUP_REMOVED lines=13> */
.L_x_512:
        /* <DEDUP_REMOVED lines=11> */
[----:B------:R-:W-:Y:S02]  /*1000*/  UIMAD UR7, UR58, UR8, URZ ;  /* 0x000000083a0772a4 */ /* 0x000fe4000f8e023f */
[----:B------:R-:W-:Y:S01]  /*1010*/  UIMAD.WIDE.U32 UR28, UR48, UR8, URZ ;  /* 0x00000008301c72a5 */ /* 0x000fe2000f8e003f */
[----:B------:R-:W2:Y:S01]  /*1020*/  S2UR UR13, SR_CTAID.X ;  /* 0x00000000000d79c3 */ /* 0x000ea20000002500 */
[----:B------:R-:W-:Y:S01]  /*1030*/  UIMAD UR22, UR48, UR9, UR7 ;  /* 0x00000009301672a4 */ /* 0x000fe2000f8e0207 */
[----:B------:R-:W-:-:S02]  /*1040*/  ULDC UR59, c[0x0][0x2d4] ;  /* 0x0000b500003b7ab9 */ /* 0x000fc40000000800 */
[----:B------:R-:W-:Y:S01]  /*1050*/  @!UP2 ULDC.64 UR8, c[0x0][0x418] ;  /* 0x000106000008aab9 */ /* 0x000fe20000000a00 */
[----:B------:R-:W-:Y:S01]  /*1060*/  ULDC.64 UR26, c[0x0][0x240] ;  /* 0x00009000001a7ab9 */ /* 0x000fe20000000a00 */
[----:B------:R-:W-:Y:S02]  /*1070*/  @!UP2 UIMAD UR7, UR58, UR8, URZ ;  /* 0x000000083a07a2a4 */ /* 0x000fe4000f8e023f */
[----:B------:R-:W-:Y:S02]  /*1080*/  @!UP2 UIMAD.WIDE.U32 UR38, UR48, UR8, URZ ;  /* 0x000000083026a2a5 */ /* 0x000fe4000f8e003f */
[----:B------:R-:W-:Y:S02]  /*1090*/  @!UP2 UIMAD UR34, UR48, UR9, UR7 ;  /* 0x000000093022a2a4 */ /* 0x000fe4000f8e0207 */
[----:B------:R-:W-:Y:S01]  /*10a0*/  UIADD3 UR7, UR17, 0x80, UR30 ;  /* 0x0000008011077890 */ /* 0x000fe2000fffe01e */
[----:B------:R-:W-:Y:S01]  /*10b0*/  ULDC UR8, c[0x0][0x394] ;  /* 0x0000e50000087ab9 */ /* 0x000fe20000000800 */
[----:B------:R-:W-:Y:S01]  /*10c0*/  USHF.R.S32.HI UR35, URZ, 0x1f, UR59 ;  /* 0x0000001f3f237899 */ /* 0x000fe2000801143b */
[----:B-1----:R-:W-:Y:S01]  /*10d0*/  IABS R5, R6 ;  /* 0x0000000600057213 */ /* 0x002fe20000000000 */
[----:B------:R-:W-:Y:S01]  /*10e0*/  ULDC UR46, c[0x0][0x2dc] ;  /* 0x0000b700002e7ab9 */ /* 0x000fe20000000800 */
[----:B------:R-:W-:Y:S01]  /*10f0*/  ULDC UR61, c[0x0][0x270] ;  /* 0x00009c00003d7ab9 */ /* 0x000fe20000000800 */
[----:B------:R-:W-:Y:S01]  /*1100*/  UIADD3 UR7, UR7, UR8, -UR12 ;  /* 0x0000000807077290 */ /* 0x000fe2000fffe80c */
[----:B------:R-:W1:Y:S01]  /*1110*/  I2F.RP R2, R5 ;  /* 0x0000000500027306 */ /* 0x000e620000209400 */
[----:B------:R-:W-:Y:S01]  /*1120*/  UIMAD.WIDE.U32 UR20, UR6, UR26, URZ ;  /* 0x0000001a061472a5 */ /* 0x000fe2000f8e003f */
[----:B------:R-:W-:Y:S01]  /*1130*/  ISETP.NE.AND P3, PT, R6, RZ, PT ;  /* 0x000000ff0600720c */ /* 0x000fe20003f65270 */
[----:B------:R-:W-:-:S02]  /*1140*/  UIMAD UR16, UR6, UR27, URZ ;  /* 0x0000001b061072a4 */ /* 0x000fc4000f8e023f */
[----:B--2---:R-:W-:Y:S02]  /*1150*/  UIMAD.WIDE.U32 UR32, UR13, UR10, URZ ;  /* 0x0000000a0d2072a5 */ /* 0x004fe4000f8e003f */
[----:B------:R-:W-:Y:S02]  /*1160*/  UIMAD.WIDE UR18, UR46, UR61, URZ ;  /* 0x0000003d2e1272a5 */ /* 0x000fe4000f8e023f */
[----:B------:R-:W-:Y:S02]  /*1170*/  UIMAD UR50, UR13, UR11, UR33 ;  /* 0x0000000b0d3272a4 */ /* 0x000fe4000f8e0221 */
[----:B------:R-:W-:Y:S01]  /*1180*/  USHF.L.U32 UR13, UR48, 0x7, URZ ;  /* 0x00000007300d7899 */ /* 0x000fe2000800063f */
[----:B------:R-:W-:Y:S01]  /*1190*/  @UP2 ULDC.64 UR10, c[0x0][0x420] ;  /* 0x00010800000a2ab9 */ /* 0x000fe20000000a00 */
[----:B------:R-:W-:Y:S01]  /*11a0*/  ULDC.U8 UR33, c[0x0][0x3d8] ;  /* 0x0000f60000217ab9 */ /* 0x000fe20000000000 */
[----:B-1----:R-:W1:Y:S01]  /*11b0*/  MUFU.RCP R2, R2 ;  /* 0x0000000200027308 */ /* 0x002e620000001000 */
[----:B------:R-:W-:-:S02]  /*11c0*/  @UP2 UIMAD.WIDE.U32 UR42, UR6, UR10, URZ ;  /* 0x0000000a062a22a5 */ /* 0x000fc4000f8e003f */
[----:B------:R-:W-:Y:S02]  /*11d0*/  UIADD3 UR10, UR17, 0x7f, URZ ;  /* 0x0000007f110a7890 */ /* 0x000fe4000fffe03f */
[----:B------:R-:W-:Y:S02]  /*11e0*/  USEL UR40, UR13, URZ, UP0 ;  /* 0x0000003f0d287287 */ /* 0x000fe40008000000 */
[----:B------:R-:W-:Y:S02]  /*11f0*/  USHF.R.S32.HI UR13, URZ, 0x1f, UR10 ;  /* 0x0000001f3f0d7899 */ /* 0x000fe4000801140a */
[----:B------:R-:W-:Y:S02]  /*1200*/  UISETP.NE.AND UP3, UPT, UR33, URZ, UPT ;  /* 0x0000003f2100728c */ /* 0x000fe4000bf65270 */
[----:B------:R-:W-:Y:S02]  /*1210*/  UIMAD.WIDE.U32 UR8, UR48, UR59, URZ ;  /* 0x0000003b300872a5 */ /* 0x000fe4000f8e003f */
[----:B------:R-:W-:-:S02]  /*1220*/  ULEA.HI UR33, UR13, UR10, URZ, 0x7 ;  /* 0x0000000a0d217291 */ /* 0x000fc4000f8f383f */
[----:B------:R-:W-:Y:S01]  /*1230*/  UIMAD UR13, UR35, UR48, URZ ;  /* 0x00000030230d72a4 */ /* 0x000fe2000f8e023f */
[----:B-1----:R-:W-:Y:S01]  /*1240*/  VIADD R2, R2, 0xffffffe ;  /* 0x0ffffffe02027836 */ /* 0x002fe20000000000 */
[----:B------:R-:W-:Y:S02]  /*1250*/  UIADD3 UR51, UR29, UR22, URZ ;  /* 0x000000161d337290 */ /* 0x000fe4000fffe03f */
[----:B------:R-:W-:Y:S01]  /*1260*/  USEL UR56, UR28, UR20, !UP2 ;  /* 0x000000141c387287 */ /* 0x000fe2000d000000 */
[----:B------:R-:W1:Y:S01]  /*1270*/  F2I.FTZ.U32.TRUNC.NTZ R3, R2 ;  /* 0x0000000200037305 */ /* 0x000e62000021f000 */
[----:B------:R-:W-:Y:S02]  /*1280*/  @UP2 UIADD3 UR51, UR21, UR16, URZ ;  /* 0x0000001015332290 */ /* 0x000fe4000fffe03f */
[----:B------:R-:W-:Y:S02]  /*1290*/  UIADD3 UR7, UR7, 0x7f, URZ ;  /* 0x0000007f07077890 */ /* 0x000fe4000fffe03f */
[----:B------:R-:W-:-:S02]  /*12a0*/  UIMAD.WIDE.U32 UR28, UR18, UR8, URZ ;  /* 0x00000008121c72a5 */ /* 0x000fc4000f8e003f */
[----:B------:R-:W-:Y:S02]  /*12b0*/  UIMAD UR16, UR19, UR8, URZ ;  /* 0x00000008131072a4 */ /* 0x000fe4000f8e023f */
[----:B------:R-:W-:Y:S02]  /*12c0*/  UIMAD UR8, UR58, UR59, UR13 ;  /* 0x0000003b3a0872a4 */ /* 0x000fe4000f8e020d */
[----:B------:R-:W-:Y:S02]  /*12d0*/  USHF.R.S32.HI UR13, URZ, 0x1f, UR7 ;  /* 0x0000001f3f0d7899 */ /* 0x000fe40008011407 */
[----:B------:R-:W-:Y:S01]  /*12e0*/  UIADD3 UR8, UR9, UR8, URZ ;  /* 0x0000000809087290 */ /* 0x000fe2000fffe03f */
[----:B-1----:R-:W-:Y:S01]  /*12f0*/  IMAD.MOV R0, RZ, RZ, -R3 ;  /* 0x000000ffff007224 */ /* 0x002fe200078e0a03 */
[----:B------:R-:W-:Y:S01]  /*1300*/  ULEA.HI UR22, UR13, UR7, URZ, 0x7 ;  /* 0x000000070d167291 */ /* 0x000fe2000f8f383f */
[----:B------:R-:W-:Y:S01]  /*1310*/  IMAD.MOV.U32 R2, RZ, RZ, RZ ;  /* 0x000000ffff027224 */ /* 0x000fe200078e00ff */
[----:B------:R-:W-:Y:S01]  /*1320*/  UIMAD UR7, UR18, UR8, UR16 ;  /* 0x00000008120772a4 */ /* 0x000fe2000f8e0210 */
[----:B------:R-:W-:Y:S01]  /*1330*/  IMAD R0, R0, R5, RZ ;  /* 0x0000000500007224 */ /* 0x000fe200078e02ff */
[----:B------:R-:W-:-:S02]  /*1340*/  @UP2 UIMAD UR49, UR6, UR11, UR43 ;  /* 0x0000000b063122a4 */ /* 0x000fc4000f8e022b */
[----:B------:R-:W-:Y:S01]  /*1350*/  UIMAD UR47, UR57, UR46, URZ ;  /* 0x0000002e392f72a4 */ /* 0x000fe2000f8e023f */
[----:B------:R-:W-:Y:S01]  /*1360*/  IMAD.HI.U32 R0, R3, R0, R2 ;  /* 0x0000000003007227 */ /* 0x000fe200078e0002 */
[----:B------:R-:W-:Y:S01]  /*1370*/  MOV R2, R4 ;  /* 0x0000000400027202 */ /* 0x000fe20000000f00 */
[----:B------:R-:W-:Y:S02]  /*1380*/  USHF.L.U64.HI UR11, UR48, 0x7, UR58 ;  /* 0x00000007300b7899 */ /* 0x000fe4000801023a */
[----:B------:R-:W-:Y:S02]  /*1390*/  UIADD3 UR46, UR29, UR7, URZ ;  /* 0x000000071d2e7290 */ /* 0x000fe4000fffe03f */
[----:B------:R-:W-:Y:S01]  /*13a0*/  IMAD.HI.U32 R0, R0, R2, RZ ;  /* 0x0000000200007227 */ /* 0x000fe200078e00ff */
[----:B------:R-:W-:Y:S02]  /*13b0*/  USHF.R.S32.HI UR13, URZ, 0x7, UR33 ;  /* 0x000000073f0d7899 */ /* 0x000fe40008011421 */
[----:B------:R-:W-:Y:S01]  /*13c0*/  USHF.R.S32.HI UR7, URZ, 0x7, UR22 ;  /* 0x000000073f077899 */ /* 0x000fe20008011416 */
[----:B------:R-:W-:Y:S01]  /*13d0*/  IMAD.MOV R3, RZ, RZ, -R0 ;  /* 0x000000ffff037224 */ /* 0x000fe200078e0a00 */
[----:B------:R-:W-:-:S02]  /*13e0*/  UIMAD.WIDE.U32 UR20, UR18, UR6, URZ ;  /* 0x00000006121472a5 */ /* 0x000fc4000f8e003f */
[----:B------:R-:W-:Y:S01]  /*13f0*/  UIMAD UR16, UR19, UR6, URZ ;  /* 0x00000006131072a4 */ /* 0x000fe2000f8e023f */
[C---:B------:R-:W-:Y:S01]  /*1400*/  IMAD R2, R5.reuse, R3, R2 ;  /* 0x0000000305027224 */ /* 0x040fe200078e0202 */
[----:B------:R-:W-:Y:S02]  /*1410*/  USEL UR36, UR11, URZ, UP0 ;  /* 0x0000003f0b247287 */ /* 0x000fe40008000000 */
[----:B------:R-:W-:Y:S02]  /*1420*/  UISETP.LT.AND UP0, UPT, UR13, UR7, UPT ;  /* 0x000000070d00728c */ /* 0x000fe4000bf01270 */
[----:B------:R-:W-:Y:S01]  /*1430*/  ISETP.GT.U32.AND P1, PT, R5, R2, PT ;  /* 0x000000020500720c */ /* 0x000fe20003f24070 */
[----:B------:R-:W-:Y:S01]  /*1440*/  ULDC.U8 UR45, c[0x0][0x480] ;  /* 0x00012000002d7ab9 */ /* 0x000fe20000000000 */
[----:B------:R-:W-:Y:S01]  /*1450*/  ULDC UR41, c[0x0][0x2c4] ;  /* 0x0000b10000297ab9 */ /* 0x000fe20000000800 */
[----:B------:R-:W-:Y:S02]  /*1460*/  @UP2 UIADD3 UR46, UR21, UR16, URZ ;  /* 0x00000010152e2290 */ /* 0x000fe4000fffe03f */
[----:B------:R-:W-:-:S02]  /*1470*/  UISETP.NE.AND UP4, UPT, UR45, URZ, UPT ;  /* 0x0000003f2d00728c */ /* 0x000fc4000bf85270 */
[----:B------:R-:W-:Y:S02]  /*1480*/  @UP3 UIMAD UR16, UR48, UR41, URZ ;  /* 0x00000029301032a4 */ /* 0x000fe4000f8e023f */
[----:B------:R-:W-:Y:S02]  /*1490*/  USEL UR45, UR13, UR7, UP0 ;  /* 0x000000070d2d7287 */ /* 0x000fe40008000000 */
[----:B------:R-:W-:Y:S02]  /*14a0*/  UISETP.NE.AND UP1, UPT, UR37, -0x1, UPT ;  /* 0xffffffff2500788c */ /* 0x000fe4000bf25270 */
[----:B------:R-:W-:Y:S01]  /*14b0*/  @!P1 IMAD.IADD R2, R2, 0x1, -R5 ;  /* 0x0000000102029824 */ /* 0x000fe200078e0a05 */
[----:B------:R-:W-:Y:S01]  /*14c0*/  @UP3 USEL UR16, UR16, UR6, !UP2 ;  /* 0x0000000610103287 */ /* 0x000fe2000d000000 */
[----:B------:R-:W-:Y:S01]  /*14d0*/  @!P1 IADD3 R0, R0, 0x1, RZ ;  /* 0x0000000100009810 */ /* 0x000fe20007ffe0ff */
[----:B------:R-:W-:Y:S01]  /*14e0*/  ULEA UR7, UR45, 0xffffff80, 0x7 ;  /* 0xffffff802d077891 */ /* 0x000fe2000f8e383f */
[----:B------:R-:W-:Y:S01]  /*14f0*/  PLOP3.LUT P1, PT, PT, PT, UP1, 0x80, 0x0 ;  /* 0x000000000000781c */ /* 0x000fe20003f2f018 */
[----:B------:R-:W-:Y:S01]  /*1500*/  @UP3 ULDC UR13, c[0x0][0x2e4] ;  /* 0x0000b900000d3ab9 */ /* 0x000fe20000000800 */
[----:B------:R-:W-:Y:S01]  /*1510*/  ISETP.GE.U32.AND P0, PT, R2, R5, PT ;  /* 0x000000050200720c */ /* 0x000fe20003f06070 */
[----:B------:R-:W-:Y:S01]  /*1520*/  @!UP3 UIMAD UR22, UR48, UR61, UR57 ;  /* 0x0000003d3016b2a4 */ /* 0x000fe2000f8e0239 */
[----:B------:R-:W-:Y:S01]  /*1530*/  LOP3.LUT R2, R6, UR57, RZ, 0x3c, !PT ;  /* 0x0000003906027c12 */ /* 0x000fe2000f8e3cff */
[----:B------:R-:W-:-:S02]  /*1540*/  @UP3 UIMAD UR33, UR57, UR13, UR16 ;  /* 0x0000000d392132a4 */ /* 0x000fc4000f8e0210 */
[----:B------:R-:W-:Y:S01]  /*1550*/  USHF.R.S32.HI UR35, URZ, 0x1f, UR7 ;  /* 0x0000001f3f237899 */ /* 0x000fe20008011407 */
[----:B------:R-:W-:Y:S01]  /*1560*/  ISETP.GE.AND P2, PT, R2, RZ, PT ;  /* 0x000000ff0200720c */ /* 0x000fe20003f46270 */
[----:B------:R-:W-:Y:S02]  /*1570*/  UIADD3 UR13, UP0, UR7, UR40, URZ ;  /* 0x00000028070d7290 */ /* 0x000fe4000ff1e03f */
[----:B------:R-:W-:Y:S02]  /*1580*/  @!UP3 UIMAD UR33, UR22, UR41, URZ ;  /* 0x000000291621b2a4 */ /* 0x000fe4000f8e023f */
[----:B------:R-:W-:Y:S02]  /*1590*/  UIADD3.X UR22, UR35, UR36, URZ, UP0, !UPT ;  /* 0x0000002423167290 */ /* 0x000fe400087fe43f */
[----:B------:R-:W-:Y:S01]  /*15a0*/  UIMAD UR16, UR19, UR13, URZ ;  /* 0x0000000d131072a4 */ /* 0x000fe2000f8e023f */
[----:B------:R-:W-:Y:S01]  /*15b0*/  @P0 VIADD R0, R0, 0x1 ;  /* 0x0000000100000836 */ /* 0x000fe20000000000 */
[----:B------:R-:W-:Y:S01]  /*15c0*/  @UP1 UIADD3 UR24, UR25, UR37, URZ ;  /* 0x0000002519181290 */ /* 0x000fe2000fffe03f */
[----:B------:R-:W-:Y:S01]  /*15d0*/  PLOP3.LUT P0, PT, PT, PT, UP3, 0x80, 0x0 ;  /* 0x000000000000781c */ /* 0x000fe20003f0f038 */
[----:B------:R-:W-:Y:S01]  /*15e0*/  @UP1 UIADD3 UR31, UR25, UR37, URZ ;  /* 0x00000025191f1290 */ /* 0x000fe2000fffe03f */
[----:B------:R-:W-:Y:S01]  /*15f0*/  IMAD.MOV.U32 R14, RZ, RZ, R0 ;  /* 0x000000ffff0e7224 */ /* 0x000fe200078e0000 */
[----:B------:R-:W-:Y:S01]  /*1600*/  @UP1 ULDC.64 UR10, c[0x0][0x248] ;  /* 0x00009200000a1ab9 */ /* 0x000fe20000000a00 */
[----:B------:R-:W-:Y:S01]  /*1610*/  @UP1 ULDC.64 UR8, c[0x0][0x250] ;  /* 0x0000940000081ab9 */ /* 0x000fe20000000a00 */
[----:B------:R-:W-:-:S02]  /*1620*/  UIMAD.WIDE.U32 UR40, UR18, UR13, URZ ;  /* 0x0000000d122872a5 */ /* 0x000fc4000f8e003f */
[----:B------:R-:W-:Y:S01]  /*1630*/  USEL UR55, UR28, UR20, !UP2 ;  /* 0x000000141c377287 */ /* 0x000fe2000d000000 */
[----:B------:R-:W-:Y:S01]  /*1640*/  @!P2 IADD3 R14, -R14, RZ, RZ ;  /* 0x000000ff0e0ea210 */ /* 0x000fe20007ffe1ff */
[----:B------:R-:W-:Y:S01]  /*1650*/  UIMAD UR13, UR18, UR22, UR16 ;  /* 0x00000016120d72a4 */ /* 0x000fe2000f8e0210 */
[----:B------:R-:W-:Y:S01]  /*1660*/  @!P3 LOP3.LUT R14, RZ, R6, RZ, 0x33, !PT ;  /* 0x00000006ff0eb212 */ /* 0x000fe200078e33ff */
[----:B------:R-:W-:Y:S02]  /*1670*/  @UP1 UIMAD.WIDE.U32 UR20, UR24, UR10, URZ ;  /* 0x0000000a181412a5 */ /* 0x000fe4000f8e003f */
[----:B------:R-:W-:Y:S02]  /*1680*/  @UP1 UIMAD.WIDE.U32 UR18, UR31, UR8, URZ ;  /* 0x000000081f1212a5 */ /* 0x000fe4000f8e003f */
[----:B------:R-:W-:Y:S02]  /*1690*/  @UP1 UIMAD UR24, UR24, UR11, URZ ;  /* 0x0000000b181812a4 */ /* 0x000fe4000f8e023f */
[----:B------:R-:W-:-:S02]  /*16a0*/  @UP1 UIMAD UR16, UR31, UR9, URZ ;  /* 0x000000091f1012a4 */ /* 0x000fc4000f8e023f */
[----:B------:R-:W-:Y:S02]  /*16b0*/  USEL UR53, UR50, URZ, UP4 ;  /* 0x0000003f32357287 */ /* 0x000fe4000a000000 */
[----:B------:R-:W-:Y:S02]  /*16c0*/  USHF.R.S32.HI UR44, URZ, 0x1f, UR30 ;  /* 0x0000001f3f2c7899 */ /* 0x000fe4000801141e */
[----:B------:R-:W-:Y:S02]  /*16d0*/  @!UP2 UIADD3 UR49, UR39, UR34, URZ ;  /* 0x000000222731a290 */ /* 0x000fe4000fffe03f */
[----:B------:R-:W-:Y:S02]  /*16e0*/  USHF.R.S32.HI UR52, URZ, 0x1f, UR47 ;  /* 0x0000001f3f347899 */ /* 0x000fe4000801142f */
[----:B------:R-:W-:Y:S02]  /*16f0*/  USEL UR54, UR32, URZ, UP4 ;  /* 0x0000003f20367287 */ /* 0x000fe4000a000000 */
[----:B------:R-:W-:-:S02]  /*1700*/  @UP1 UIADD3 UR36, UR19, UR16, URZ ;  /* 0x0000001013241290 */ /* 0x000fc4000fffe03f */
[----:B------:R-:W-:Y:S02]  /*1710*/  UIADD3 UR50, UR41, UR13, URZ ;  /* 0x0000000d29327290 */ /* 0x000fe4000fffe03f */
[----:B------:R-:W-:Y:S01]  /*1720*/  @UP1 UIADD3 UR29, UR21, UR24, URZ ;  /* 0x00000018151d1290 */ /* 0x000fe2000fffe03f */
[----:B------:R-:W-:Y:S01]  /*1730*/  @UP1 UMOV UR28, UR20 ;  /* 0x00000014001c1c82 */ /* 0x000fe20008000000 */
[----:B------:R-:W-:Y:S01]  /*1740*/  @UP1 UMOV UR31, UR18 ;  /* 0x00000012001f1c82 */ /* 0x000fe20008000000 */
[----:B------:R-:W-:Y:S09]  /*1750*/  @P1 BRA `(.L_x_514) ;  /* 0x0000000000301947 */ /* 0x000ff20003800000 */
        /* <DEDUP_REMOVED lines=12> */
.L_x_514:
        /* <DEDUP_REMOVED lines=13> */
.L_x_515:
        /* <DEDUP_REMOVED lines=11> */
.L_x_516:
[----:B------:R-:W-:-:S04]  /*19a0*/  UIMAD UR6, UR48, UR61, UR57 ;  /* 0x0000003d300672a4 */ /* 0x000fc8000f8e0239 */
[----:B------:R-:W-:-:S12]  /*19b0*/  UIMAD UR6, UR6, UR59, URZ ;  /* 0x0000003b060672a4 */ /* 0x000fd8000f8e023f */
.L_x_517:
[----:B------:R-:W1:Y:S01]  /*19c0*/  S2R R0, SR_TID.X ;  /* 0x0000000000007919 */ /* 0x000e620000002100 */
[----:B------:R-:W2:Y:S01]  /*19d0*/  LDC.64 R4, c[0x0][0x420] ;  /* 0x00010800ff047b82 */ /* 0x000ea20000000a00 */
[--C-:B------:R-:W-:Y:S01]  /*19e0*/  SHF.R.S32.HI R25, RZ, 0x1f, R197.reuse ;  /* 0x0000001fff197819 */ /* 0x100fe200000114c5 */
[----:B------:R-:W-:Y:S01]  /*19f0*/  UIADD3 UR41, UR7, UR6, URZ ;  /* 0x0000000607297290 */ /* 0x000fe2000fffe03f */
[----:B------:R-:W-:Y:S01]  /*1a00*/  IADD3 R2, P0, R197, UR13, RZ ;  /* 0x0000000dc5027c10 */ /* 0x000fe2000ff1e0ff */
[----:B------:R-:W-:Y:S01]  /*1a10*/  ULDC UR16, c[0x0][0x2dc] ;  /* 0x0000b70000107ab9 */ /* 0x000fe20000000800 */
[----:B------:R-:W-:Y:S01]  /*1a20*/  UIADD3 UR6, UR7, UR33, URZ ;  /* 0x0000002107067290 */ /* 0x000fe2000fffe03f */
[----:B------:R-:W-:Y:S01]  /*1a30*/  IMAD.MOV.U32 R24, RZ, RZ, R197 ;  /* 0x000000ffff187224 */ /* 0x000fe200078e00c5 */
[----:B------:R-:W-:Y:S01]  /*1a40*/  UIADD3 UR22, -UR12, UR17, UR30 ;  /* 0x000000110c167290 */ /* 0x000fe2000fffe11e */
[----:B------:R-:W-:Y:S01]  /*1a50*/  IADD3.X R3, R25, UR49, RZ, P0, !PT ;  /* 0x0000003119037c10 */ /* 0x000fe200087fe4ff */
[----:B------:R-:W-:Y:S01]  /*1a60*/  ULDC.64 UR20, c[0x0][0x2b0] ;  /* 0x0000ac0000147ab9 */ /* 0x000fe20000000a00 */
[----:B------:R-:W-:Y:S01]  /*1a70*/  UIMAD UR16, UR16, UR61, URZ ;  /* 0x0000003d101072a4 */ /* 0x000fe2000f8e023f */
[----:B------:R-:W-:Y:S01]  /*1a80*/  BSSY B1, `(.L_x_513) ;  /* 0x00009e1000017945 */ /* 0x000fe20003800000 */
[----:B------:R-:W-:Y:S01]  /*1a90*/  ULDC UR59, c[0x0][0x398] ;  /* 0x0000e600003b7ab9 */ /* 0x000fe20000000800 */
[----:B------:R-:W-:-:S02]  /*1aa0*/  UIMAD.WIDE UR20, UR6, 0x4, UR20 ;  /* 0x00000004061478a5 */ /* 0x000fc4000f8e0214 */
[----:B------:R-:W-:Y:S02]  /*1ab0*/  UIADD3 UR6, UR22, -UR59, URZ ;  /* 0x8000003b16067290 */ /* 0x000fe4000fffe03f */
[----:B------:R-:W-:Y:S01]  /*1ac0*/  USHF.L.U32 UR13, UR16, 0x7, URZ ;  /* 0x00000007100d7899 */ /* 0x000fe2000800063f */
[----:B------:R-:W-:Y:S01]  /*1ad0*/  ULDC.64 UR18, c[0x0][0x428] ;  /* 0x00010a0000127ab9 */ /* 0x000fe20000000a00 */
[----:B------:R-:W-:Y:S01]  /*1ae0*/  USHF.R.S32.HI UR24, URZ, 0x1f, UR6 ;  /* 0x0000001f3f187899 */ /* 0x000fe20008011406 */
[----:B------:R-:W-:Y:S01]  /*1af0*/  IMAD.U32 R9, RZ, RZ, UR18 ;  /* 0x00000012ff097e24 */ /* 0x000fe2000f8e00ff */
[----:B------:R-:W-:Y:S01]  /*1b00*/  USHF.R.S32.HI UR61, URZ, 0x1f, UR57 ;  /* 0x0000001f3f3d7899 */ /* 0x000fe20008011439 */
[----:B--2---:R-:W-:Y:S01]  /*1b10*/  IMAD.WIDE.U32 R2, R4, UR7, R2 ;  /* 0x0000000704027c25 */ /* 0x004fe2000f8e0002 */
[----:B------:R-:W-:Y:S02]  /*1b20*/  UIADD3 UR40, UP2, UP0, UR40, UR13, UR47 ;  /* 0x0000000d28287290 */ /* 0x000fe4000f85e02f */
[----:B------:R-:W-:Y:S01]  /*1b30*/  USHF.R.S32.HI UR13, URZ, 0x1f, UR13 ;  /* 0x0000001f3f0d7899 */ /* 0x000fe2000801140d */
[----:B------:R-:W-:Y:S01]  /*1b40*/  ULDC.64 UR32, c[0x0][0x258] ;  /* 0x0000960000207ab9 */ /* 0x000fe20000000a00 */
[----:B------:R-:W-:Y:S01]  /*1b50*/  ULEA.HI UR24, UR24, UR6, URZ, 0x7 ;  /* 0x0000000618187291 */ /* 0x000fe2000f8f383f */
[----:B-1----:R-:W-:Y:S01]  /*1b60*/  SHF.R.S32.HI R6, RZ, 0x1f, R0 ;  /* 0x0000001fff067819 */ /* 0x002fe20000011400 */
[----:B------:R-:W-:-:S02]  /*1b70*/  UIMAD UR22, UR61, UR18, URZ ;  /* 0x000000123d1672a4 */ /* 0x000fc4000f8e023f */
[----:B------:R-:W-:Y:S01]  /*1b80*/  UIADD3.X UR13, UR50, UR13, UR52, UP2, UP0 ;  /* 0x0000000d320d7290 */ /* 0x000fe200097e0434 */
[CC--:B------:R-:W-:Y:S01]  /*1b90*/  LEA.HI R11, R6.reuse, R0.reuse, RZ, 0x5 ;  /* 0x00000000060b7211 */ /* 0x0c0fe200078f28ff */
[----:B------:R-:W-:Y:S01]  /*1ba0*/  UIMAD UR6, UR61, UR32, URZ ;  /* 0x000000203d0672a4 */ /* 0x000fe2000f8e023f */
[----:B------:R-:W-:Y:S01]  /*1bb0*/  LEA.HI R6, R6, R0, RZ, 0x3 ;  /* 0x0000000006067211 */ /* 0x000fe200078f18ff */
[----:B------:R-:W-:Y:S01]  /*1bc0*/  USHF.R.S32.HI UR24, URZ, 0x7, UR24 ;  /* 0x000000073f187899 */ /* 0x000fe20008011418 */
[----:B------:R-:W-:Y:S01]  /*1bd0*/  LOP3.LUT R12, R11, 0xffffffe0, RZ, 0xc0, !PT ;  /* 0xffffffe00b0c7812 */ /* 0x000fe200078ec0ff */
[----:B------:R-:W-:Y:S02]  /*1be0*/  UIMAD UR34, UR57, UR19, UR22 ;  /* 0x00000013392272a4 */ /* 0x000fe4000f8e0216 */
[----:B------:R-:W-:Y:S02]  /*1bf0*/  UIMAD UR22, UR57, UR33, UR6 ;  /* 0x00000021391672a4 */ /* 0x000fe4000f8e0206 */
[----:B------:R-:W-:Y:S01]  /*1c00*/  IMAD.IADD R12, R0, 0x1, -R12 ;  /* 0x00000001000c7824 */ /* 0x000fe200078e0a0c */
[----:B------:R-:W-:Y:S01]  /*1c10*/  ULDC.64 UR18, c[0x0][0x400] ;  /* 0x0001000000127ab9 */ /* 0x000fe20000000a00 */
[----:B------:R-:W-:Y:S01]  /*1c20*/  IMAD R0, R4, UR35, RZ ;  /* 0x0000002304007c24 */ /* 0x000fe2000f8e02ff */
[----:B------:R-:W-:Y:S01]  /*1c30*/  ULDC.64 UR42, c[0x0][0x210] ;  /* 0x00008400002a7ab9 */ /* 0x000fe20000000a00 */
[----:B------:R-:W-:-:S02]  /*1c40*/  ULDC.64 UR38, c[0x0][0x3e0] ;  /* 0x0000f80000267ab9 */ /* 0x000fc40000000a00 */
[----:B------:R-:W-:Y:S01]  /*1c50*/  IMAD R7, R5, UR7, R0 ;  /* 0x0000000705077c24 */ /* 0x000fe2000f8e0200 */
[----:B------:R-:W-:-:S03]  /*1c60*/  SHF.R.S32.HI R0, RZ, 0x3, R6 ;  /* 0x00000003ff007819 */ /* 0x000fc60000011406 */
[----:B------:R-:W-:Y:S01]  /*1c70*/  IMAD.IADD R3, R3, 0x1, R7 ;  /* 0x0000000103037824 */ /* 0x000fe200078e0207 */
[----:B------:R-:W-:Y:S02]  /*1c80*/  SHF.R.S32.HI R23, RZ, 0x1f, R0 ;  /* 0x0000001fff177819 */ /* 0x000fe40000011400 */
[----:B------:R-:W-:Y:S01]  /*1c90*/  IADD3 R8, P0, R0, UR7, RZ ;  /* 0x0000000700087c10 */ /* 0x000fe2000ff1e0ff */
[----:B------:R-:W-:Y:S01]  /*1ca0*/  IMAD.WIDE.U32 R2, R9, UR57, R2 ;  /* 0x0000003909027c25 */ /* 0x000fe2000f8e0002 */
[----:B------:R-:W-:Y:S01]  /*1cb0*/  SHF.R.S32.HI R9, RZ, 0x5, R11 ;  /* 0x00000005ff097819 */ /* 0x000fe2000001140b */
[----:B------:R-:W-:Y:S01]  /*1cc0*/  UIADD3 UR7, UP2, UP0, UR54, UR40, UR55 ;  /* 0x0000002836077290 */ /* 0x000fe2000f85e037 */
[----:B------:R-:W-:Y:S01]  /*1cd0*/  IADD3.X R6, R23, UR35, RZ, P0, !PT ;  /* 0x0000002317067c10 */ /* 0x000fe200087fe4ff */
[----:B------:R-:W-:Y:S01]  /*1ce0*/  VIADD R3, R3, UR34 ;  /* 0x0000002203037c36 */ /* 0x000fe20008000000 */
[----:B------:R-:W-:Y:S01]  /*1cf0*/  ULDC.64 UR54, c[0x0][0x478] ;  /* 0x00011e0000367ab9 */ /* 0x000fe20000000a00 */
[----:B------:R-:W-:Y:S01]  /*1d00*/  UIADD3.X UR6, UR53, UR13, UR46, UP2, UP0 ;  /* 0x0000000d35067290 */ /* 0x000fe200097e042e */
[----:B------:R-:W-:Y:S01]  /*1d10*/  IMAD.U32 R11, RZ, RZ, UR32 ;  /* 0x00000020ff0b7e24 */ /* 0x000fe2000f8e00ff */
[----:B------:R-:W-:Y:S01]  /*1d20*/  UISETP.LT.AND UP0, UPT, URZ, UR24, UPT ;  /* 0x000000183f00728c */ /* 0x000fe2000bf01270 */
[----:B------:R-:W-:Y:S01]  /*1d30*/  IMAD R10, R6, UR26, RZ ;  /* 0x0000001a060a7c24 */ /* 0x000fe2000f8e02ff */
[----:B------:R-:W-:Y:S01]  /*1d40*/  UIADD3 UR13, UR45, -0x1, URZ ;  /* 0xffffffff2d0d7890 */ /* 0x000fe2000fffe03f */
[----:B------:R-:W-:Y:S01]  /*1d50*/  IMAD.WIDE.U32 R6, R8, UR26, R24 ;  /* 0x0000001a08067c25 */ /* 0x000fe2000f8e0018 */
[----:B------:R-:W-:-:S03]  /*1d60*/  USEL UR24, URZ, UR24, !UP0 ;  /* 0x000000183f187287 */ /* 0x000fc6000c000000 */
[----:B------:R-:W-:Y:S01]  /*1d70*/  IMAD R10, R8, UR27, R10 ;  /* 0x0000001b080a7c24 */ /* 0x000fe2000f8e020a */
[----:B------:R-:W-:Y:S01]  /*1d80*/  IADD3 R8, P0, R6, UR56, RZ ;  /* 0x0000003806087c10 */ /* 0x000fe2000ff1e0ff */
[----:B------:R-:W-:Y:S01]  /*1d90*/  IMAD R6, R9, UR16, R12 ;  /* 0x0000001009067c24 */ /* 0x000fe2000f8e020c */
[----:B------:R-:W-:Y:S02]  /*1da0*/  UISETP.GT.AND UP0, UPT, UR45, UR24, UPT ;  /* 0x000000182d00728c */ /* 0x000fe4000bf04270 */
[----:B------:R-:W-:Y:S01]  /*1db0*/  IADD3.X R9, R7, UR51, R10, P0, !PT ;  /* 0x0000003307097c10 */ /* 0x000fe200087fe40a */
[----:B------:R-:W-:Y:S01]  /*1dc0*/  IMAD R7, R23, R4, RZ ;  /* 0x0000000417077224 */ /* 0x000fe200078e02ff */
[----:B------:R-:W-:-:S03]  /*1dd0*/  IADD3 R10, P0, R6, UR7, RZ ;  /* 0x00000007060a7c10 */ /* 0x000fc6000ff1e0ff */
[----:B------:R-:W-:Y:S01]  /*1de0*/  IMAD R13, R0, R5, R7 ;  /* 0x00000005000d7224 */ /* 0x000fe200078e0207 */
[----:B------:R-:W-:Y:S01]  /*1df0*/  LEA.HI.X.SX32 R12, R6, UR6, 0x1, P0 ;  /* 0x00000006060c7c11 */ /* 0x000fe200080f0eff */
[----:B------:R-:W-:Y:S01]  /*1e00*/  IMAD.WIDE.U32 R6, R0, R4, R2 ;  /* 0x0000000400067225 */ /* 0x000fe200078e0002 */
[C---:B------:R-:W-:Y:S01]  /*1e10*/  LEA R192, P0, R10.reuse, UR18, 0x2 ;  /* 0x000000120ac07c11 */ /* 0x040fe2000f8010ff */
[----:B------:R-:W-:Y:S02]  /*1e20*/  UIMAD.WIDE UR6, UR41, 0x4, UR54 ;  /* 0x00000004290678a5 */ /* 0x000fe4000f8e0236 */
[----:B------:R-:W-:Y:S01]  /*1e30*/  IMAD.WIDE.U32 R2, R11, UR57, R8 ;  /* 0x000000390b027c25 */ /* 0x000fe2000f8e0008 */
[----:B------:R-:W-:Y:S01]  /*1e40*/  LEA.HI.X R193, R10, UR19, R12, 0x2, P0 ;  /* 0x000000130ac17c11 */ /* 0x000fe200080f140c */
[----:B------:R-:W-:Y:S01]  /*1e50*/  UMOV UR19, UR21 ;  /* 0x0000001500137c82 */ /* 0x000fe20008000000 */
[----:B------:R-:W-:Y:S01]  /*1e60*/  PLOP3.LUT P0, PT, PT, PT, UP0, 0x80, 0x0 ;  /* 0x000000000000781c */ /* 0x000fe20003f0f008 */
[----:B------:R-:W-:Y:S01]  /*1e70*/  IMAD.IADD R7, R7, 0x1, R13 ;  /* 0x0000000107077824 */ /* 0x000fe200078e020d */
[----:B------:R-:W-:Y:S01]  /*1e80*/  LEA R208, P3, R2, UR42, 0x1 ;  /* 0x0000002a02d07c11 */ /* 0x000fe2000f8608ff */
[----:B------:R-:W-:Y:S01]  /*1e90*/  VIADD R3, R3, UR22 ;  /* 0x0000001603037c36 */ /* 0x000fe20008000000 */
[----:B------:R-:W-:Y:S01]  /*1ea0*/  LEA R211, P2, R6, UR38, 0x1 ;  /* 0x0000002606d37c11 */ /* 0x000fe2000f8408ff */
[----:B------:R-:W-:Y:S01]  /*1eb0*/  UMOV UR22, UR6 ;  /* 0x0000000600167c82 */ /* 0x000fe20008000000 */
[----:B------:R-:W-:-:S02]  /*1ec0*/  UMOV UR21, UR7 ;  /* 0x0000000700157c82 */ /* 0x000fc40008000000 */
[----:B------:R-:W-:Y:S02]  /*1ed0*/  LEA.HI.X R209, R2, UR43, R3, 0x1, P3 ;  /* 0x0000002b02d17c11 */ /* 0x000fe400098f0c03 */
[----:B------:R-:W-:-:S03]  /*1ee0*/  LEA.HI.X R210, R6, UR39, R7, 0x1, P2 ;  /* 0x0000002706d27c11 */ /* 0x000fc600090f0c07 */
[----:B------:R-:W-:Y:S05]  /*1ef0*/  @P0 BRA `(.L_x_518) ;  /* 0x0000000800fc0947 */ /* 0x000fea0003800000 */
        /* <DEDUP_REMOVED lines=8> */
[----:B------:R-:W-:-:S03]  /*1f80*/  ULDC.64 UR8, c[0x0][0x450] ;  /* 0x0001140000087ab9 */ /* 0x000fc60000000a00 */
        /* <DEDUP_REMOVED lines=10> */
.L_x_519:
[----:B------:R-:W-:Y:S01]  /*2030*/  @UP1 UIADD3 UR13, UR25, UR37, URZ ;  /* 0x00000025190d1290 */ /* 0x000fe2000fffe03f */
[----:B------:R-:W-:Y:S01]  /*2040*/  @UP1 ULDC.64 UR6, c[0x0][0x458] ;  /* 0x0001160000061ab9 */ /* 0x000fe20000000a00 */
[----:B------:R-:W-:Y:S02]  /*2050*/  UIMAD UR12, UR23, -0x80, UR12 ;  /* 0xffffff80170c78a4 */ /* 0x000fe4000f8e020c */
[----:B------:R-:W-:Y:S02]  /*2060*/  @UP1 UIMAD.WIDE.U32 UR10, UR13, UR6, URZ ;  /* 0x000000060d0a12a5 */ /* 0x000fe4000f8e003f */
[----:B------:R-:W-:-:S04]  /*2070*/  @UP1 UIMAD UR13, UR13, UR7, URZ ;  /* 0x000000070d0d12a4 */ /* 0x000fc8000f8e023f */
[----:B------:R-:W-:Y:S01]  /*2080*/  @UP1 UIADD3 UR17, UR11, UR13, URZ ;  /* 0x0000000d0b111290 */ /* 0x000fe2000fffe03f */
        /* <DEDUP_REMOVED lines=14> */
.L_x_520:
[----:B------:R-:W-:Y:S01]  /*2170*/  UIMAD UR10, UR44, UR8, URZ ;  /* 0x000000082c0a72a4 */ /* 0x000fe2000f8e023f */
[----:B------:R-:W-:Y:S01]  /*2180*/  IMAD.U32 R2, RZ, RZ, UR8 ;  /* 0x00000008ff027e24 */ /* 0x000fe2000f8e00ff */
[----:B------:R-:W-:Y:S01]  /*2190*/  ULDC UR11, c[0x0][0x2d0] ;  /* 0x0000b400000b7ab9 */ /* 0x000fe20000000800 */
[C---:B------:R-:W-:Y:S01]  /*21a0*/  VIADD R4, R0.reuse, 0x20 ;  /* 0x0000002000047836 */ /* 0x040fe20000000000 */
[----:B------:R-:W-:Y:S01]  /*21b0*/  UIMAD UR10, UR30, UR9, UR10 ;  /* 0x000000091e0a72a4 */ /* 0x000fe2000f8e020a */
[----:B------:R-:W-:Y:S01]  /*21c0*/  VIADD R5, R0, 0x40 ;  /* 0x0000004000057836 */ /* 0x000fe20000000000 */
[----:B------:R-:W-:Y:S01]  /*21d0*/  ISETP.GE.AND P3, PT, R197, UR11, PT ;  /* 0x0000000bc5007c0c */ /* 0x000fe2000bf66270 */
[----:B------:R-:W-:Y:S01]  /*21e0*/  IMAD.WIDE.U32 R2, R2, UR30, R24 ;  /* 0x0000001e02027c25 */ /* 0x000fe2000f8e0018 */
[----:B------:R-:W-:Y:S01]  /*21f0*/  USHF.R.S32.HI UR13, URZ, 0x1f, UR57 ;  /* 0x0000001f3f0d7899 */ /* 0x000fe20008011439 */
[----:B------:R-:W-:Y:S01]  /*2200*/  BSSY B0, `(.L_x_521) ;  /* 0x000001a000007945 */ /* 0x000fe20003800000 */
[----:B------:R-:W-:-:S02]  /*2210*/  ISETP.GE.OR P2, PT, R4, UR12, P3 ;  /* 0x0000000c04007c0c */ /* 0x000fc40009f46670 */
[----:B------:R-:W-:Y:S01]  /*2220*/  ISETP.GE.OR P1, PT, R5, UR12, P3 ;  /* 0x0000000c05007c0c */ /* 0x000fe20009f26670 */
[----:B------:R-:W-:Y:S01]  /*2230*/  VIADD R5, R0, 0x60 ;  /* 0x0000006000057836 */ /* 0x000fe20000000000 */
[----:B------:R-:W-:Y:S01]  /*2240*/  MOV R4, UR10 ;  /* 0x0000000a00047c02 */ /* 0x000fe20008000f00 */
[----:B------:R-:W-:Y:S01]  /*2250*/  ULDC.64 UR10, c[0x0][0x468] ;  /* 0x00011a00000a7ab9 */ /* 0x000fe20000000a00 */
[----:B------:R-:W-:Y:S01]  /*2260*/  IADD3 R2, P0, R2, UR18, RZ ;  /* 0x0000001202027c10 */ /* 0x000fe2000ff1e0ff */
[----:B------:R-:W-:-:S03]  /*2270*/  UIMAD UR13, UR13, UR10, URZ ;  /* 0x0000000a0d0d72a4 */ /* 0x000fc6000f8e023f */
[----:B------:R-:W-:Y:S01]  /*2280*/  IADD3.X R3, R3, UR19, R4, P0, !PT ;  /* 0x0000001303037c10 */ /* 0x000fe200087fe404 */
[----:B------:R-:W-:Y:S01]  /*2290*/  IMAD.U32 R4, RZ, RZ, UR10 ;  /* 0x0000000aff047e24 */ /* 0x000fe2000f8e00ff */
[----:B------:R-:W-:Y:S01]  /*22a0*/  ISETP.GE.OR P0, PT, R5, UR12, P3 ;  /* 0x0000000c05007c0c */ /* 0x000fe20009f06670 */
[----:B------:R-:W-:Y:S01]  /*22b0*/  UIMAD UR11, UR57, UR11, UR13 ;  /* 0x0000000b390b72a4 */ /* 0x000fe2000f8e020d */
[----:B------:R-:W-:Y:S01]  /*22c0*/  ISETP.GE.OR P3, PT, R0, UR12, P3 ;  /* 0x0000000c00007c0c */ /* 0x000fe20009f66670 */
[----:B------:R-:W-:-:S05]  /*22d0*/  IMAD.WIDE.U32 R2, R4, UR57, R2 ;  /* 0x0000003904027c25 */ /* 0x000fca000f8e0002 */
[----:B------:R-:W-:-:S07]  /*22e0*/  IADD3 R8, R3, UR11, RZ ;  /* 0x0000000b03087c10 */ /* 0x000fce000fffe0ff */
        /* <DEDUP_REMOVED lines=11> */
.L_x_522:
[----:B------:R-:W-:Y:S05]  /*23a0*/  BSYNC B0 ;  /* 0x0000000000007941 */ /* 0x000fea0003800000 */
.L_x_521:
        /* <DEDUP_REMOVED lines=14> */
.L_x_524:
[----:B------:R-:W-:Y:S05]  /*2490*/  BSYNC B0 ;  /* 0x0000000000007941 */ /* 0x000fea0003800000 */
.L_x_523:
        /* <DEDUP_REMOVED lines=14> */
.L_x_526:
[----:B------:R-:W-:Y:S05]  /*2580*/  BSYNC B0 ;  /* 0x0000000000007941 */ /* 0x000fea0003800000 */
.L_x_525:
        /* <DEDUP_REMOVED lines=14> */
.L_x_528:
[----:B------:R-:W-:Y:S05]  /*2670*/  BSYNC B0 ;  /* 0x0000000000007941 */ /* 0x000fea0003800000 */
.L_x_527:
        /* <DEDUP_REMOVED lines=26> */
.L_x_530:
[----:B------:R-:W-:Y:S05]  /*2820*/  BSYNC B0 ;  /* 0x0000000000007941 */ /* 0x000fea0003800000 */
.L_x_529:
        /* <DEDUP_REMOVED lines=14> */
.L_x_532:
[----:B------:R-:W-:Y:S05]  /*2910*/  BSYNC B0 ;  /* 0x0000000000007941 */ /* 0x000fea0003800000 */
.L_x_531:
        /* <DEDUP_REMOVED lines=14> */
.L_x_534:
[----:B------:R-:W-:Y:S05]  /*2a00*/  BSYNC B0 ;  /* 0x0000000000007941 */ /* 0x000fea0003800000 */
.L_x_533:
        /* <DEDUP_REMOVED lines=12> */
[----:B------:R1:W-:Y:S01]  /*2ad0*/  STG.E.128 desc[UR14][R2.64], RZ ;  /* 0x000000ff02007986 */ /* 0x0003e2000c101d0e */
[----:B------:R-:W-:Y:S05]  /*2ae0*/  BRA `(.L_x_535) ;  /* 0x0000008c00687947 */ /* 0x000fea0003800000 */
.L_x_518:
[----:B------:R-:W-:Y:S01]  /*2af0*/  PLOP3.LUT P0, PT, PT, PT, UP4, 0x80, 0x0 ;  /* 0x000000000000781c */ /* 0x000fe20003f0f048 */
[----:B------:R-:W-:Y:S01]  /*2b00*/  UIMAD UR6, UR13, -0x80, UR17 ;  /* 0xffffff800d0678a4 */ /* 0x000fe2000f8e0211 */
[----:B------:R-:W-:Y:S01]  /*2b10*/  LEA R2, R251, UR4, 0x1 ;  /* 0x00000004fb027c11 */ /* 0x000fe2000f8e08ff */
[----:B------:R-:W-:Y:S01]  /*2b20*/  ULEA.HI UR7, UR13, UR13, URZ, 0x1 ;  /* 0x0000000d0d077291 */ /* 0x000fe2000f8f083f */
[C---:B------:R-:W-:Y:S01]  /*2b30*/  VIADD R20, R0.reuse, 0x20 ;  /* 0x0000002000147836 */ /* 0x040fe20000000000 */
[----:B------:R-:W-:Y:S01]  /*2b40*/  BSSY B0, `(.L_x_536) ;  /* 0x000001b000007945 */ /* 0x000fe20003800000 */
[----:B------:R-:W-:-:S07]  /*2b50*/  VIADD R21, R0, 0x40 ;  /* 0x0000004000157836 */ /* 0x000fce0000000000 */
[----:B------:R-:W-:Y:S01]  /*2b60*/  @P0 BAR.SYNC.DEFER_BLOCKING 0x0 ;  /* 0x0000000000000b1d */ /* 0x000fe20000010000 */
[C---:B------:R-:W-:Y:S01]  /*2b70*/  ISETP.GE.AND P5, PT, R0.reuse, UR6, PT ;  /* 0x0000000600007c0c */ /* 0x040fe2000bfa6270 */
[----:B------:R-:W-:Y:S01]  /*2b80*/  ULOP3.LUT UR7, UR7, 0xfffffffe, URZ, 0xc0, !UPT ;  /* 0xfffffffe07077892 */ /* 0x000fe2000f8ec03f */
[----:B------:R-:W-:Y:S01]  /*2b90*/  VIADD R22, R0, 0x60 ;  /* 0x0000006000167836 */ /* 0x000fe20000000000 */
[----:B------:R-:W-:Y:S01]  /*2ba0*/  ISETP.GE.AND P4, PT, R20, UR6, PT ;  /* 0x0000000614007c0c */ /* 0x000fe2000bf86270 */
[----:B------:R-:W-:Y:S01]  /*2bb0*/  VIADD R3, R251, 0x2000 ;  /* 0x00002000fb037836 */ /* 0x000fe20000000000 */
[----:B------:R-:W-:Y:S01]  /*2bc0*/  UIADD3 UR7, UR13, -UR7, URZ ;  /* 0x800000070d077290 */ /* 0x000fe2000fffe03f */
[----:B------:R-:W-:Y:S01]  /*2bd0*/  ISETP.GE.AND P3, PT, R21, UR6, PT ;  /* 0x0000000615007c0c */ /* 0x000fe2000bf66270 */
[----:B------:R-:W-:Y:S01]  /*2be0*/  IMAD.U32 R8, RZ, RZ, UR10 ;  /* 0x0000000aff087e24 */ /* 0x000fe2000f8e00ff */
[----:B------:R-:W-:Y:S01]  /*2bf0*/  ISETP.GE.AND P2, PT, R22, UR6, PT ;  /* 0x0000000616007c0c */ /* 0x000fe2000bf46270 */
[----:B------:R-:W-:-:S06]  /*2c00*/  UISETP.NE.AND UP0, UPT, UR7, 0x1, UPT ;  /* 0x000000010700788c */ /* 0x000fcc000bf05270 */
        /* <DEDUP_REMOVED lines=14> */
.L_x_537:
[----:B------:R-:W-:Y:S05]  /*2cf0*/  BSYNC B0 ;  /* 0x0000000000007941 */ /* 0x000fea0003800000 */
.L_x_536:
        /* <DEDUP_REMOVED lines=14> */
.L_x_539:
[----:B------:R-:W-:Y:S05]  /*2de0*/  BSYNC B0 ;  /* 0x0000000000007941 */ /* 0x000fea0003800000 */
.L_x_538:
        /* <DEDUP_REMOVED lines=13> */
.L_x_541:
[----:B------:R-:W-:Y:S05]  /*2ec0*/  BSYNC B0 ;  /* 0x0000000000007941 */ /* 0x000fea0003800000 */
.L_x_540:
        /* <DEDUP_REMOVED lines=16> */
.L_x_543:
[----:B------:R-:W-:Y:S05]  /*2fd0*/  BSYNC B0 ;  /* 0x0000000000007941 */ /* 0x000fea0003800000 */
.L_x_542:
        /* <DEDUP_REMOVED lines=13> */
[----:B---3--:R-:W-:Y:S02]  /*30b0*/  MOV R4, R208 ;  /* 0x000000d000047202 */ /* 0x008fe40000000f00 */
[----:B------:R-:W-:-:S05]  /*30c0*/  MOV R5, R209 ;  /* 0x000000d100057202 */ /* 0x000fca0000000f00 */
[----:B------:R-:W-:Y:S01]  /*30d0*/  @!PT LDS RZ, [RZ] ;  /* 0x00000000fffff984 */ /* 0x000fe20000000800 */
[----:B------:R-:W-:Y:S01]  /*30e0*/  @!PT LDS RZ, [RZ] ;  /* 0x00000000fffff984 */ /* 0x000fe20000000800 */
[----:B------:R-:W-:Y:S01]  /*30f0*/  @!PT LDS RZ, [RZ] ;  /* 0x00000000fffff984 */ /* 0x000fe20000000800 */
[----:B------:R3:W-:Y:S02]  /*3100*/  LDGSTS.E.BYPASS.LTC128B.128 [R198], desc[UR14][R4.64] ;  /* 0x0000000004c67fae */ /* 0x0007e4000b901d4e */
.L_x_545:
[----:B------:R-:W-:Y:S05]  /*3110*/  BSYNC B0 ;  /* 0x0000000000007941 */ /* 0x000fea0003800000 */
.L_x_544:
        /* <DEDUP_REMOVED lines=14> */
[----:B---3--:R-:W-:-:S03]  /*3200*/  IMAD.U32 R5, RZ, RZ, UR27 ;  /* 0x0000001bff057e24 */ /* 0x008fc6000f8e00ff */
[----:B------:R-:W-:-:S04]  /*3210*/  LEA R4, P0, R3, R208, 0x6 ;  /* 0x000000d003047211 */ /* 0x000fc800078030ff */
[----:B------:R-:W-:-:S05]  /*3220*/  LEA.HI.X R5, R3, R209, R5, 0x6, P0 ;  /* 0x000000d103057211 */ /* 0x000fca00000f3405 */
[----:B------:R-:W-:Y:S01]  /*3230*/  @!PT LDS RZ, [RZ] ;  /* 0x00000000fffff984 */ /* 0x000fe20000000800 */
[----:B------:R-:W-:Y:S01]  /*3240*/  @!PT LDS RZ, [RZ] ;  /* 0x00000000fffff984 */ /* 0x000fe20000000800 */
[----:B------:R-:W-:Y:S01]  /*3250*/  @!PT LDS RZ, [RZ] ;  /* 0x00000000fffff984 */ /* 0x000fe20000000800 */
[----:B------:R3:W-:Y:S04]  /*3260*/  LDGSTS.E.BYPASS.LTC128B.128 [R198+0x1000], desc[UR14][R4.64] ;  /* 0x0100000004c67fae */ /* 0x0007e8000b901d4e */
.L_x_547:
[----:B------:R-:W-:Y:S05]  /*3270*/  BSYNC B0 ;  /* 0x0000000000007941 */ /* 0x000fea0003800000 */
.L_x_546:
        /* <DEDUP_REMOVED lines=21> */
.L_x_549:
[----:B------:R-:W-:Y:S05]  /*33d0*/  BSYNC B0 ;  /* 0x0000000000007941 */ /* 0x000fea0003800000 */
.L_x_548:
        /* <DEDUP_REMOVED lines=15> */
[----:B---3--:R-:W-:Y:S02]  /*34d0*/  MOV R4, R208 ;  /* 0x000000d000047202 */ /* 0x008fe40000000f00 */
[----:B------:R-:W-:-:S03]  /*34e0*/  MOV R5, R209 ;  /* 0x000000d100057202 */ /* 0x000fc60000000f00 */
[----:B------:R-:W-:-:S05]  /*34f0*/  IMAD.WIDE.U32 R4, R3, 0xc0, R4 ;  /* 0x000000c003047825 */ /* 0x000fca00078e0004 */
[----:B------:R-:W-:-:S05]  /*3500*/  IADD3 R5, R5, UR7, RZ ;  /* 0x0000000705057c10 */ /* 0x000fca000fffe0ff */
[----:B------:R-:W-:Y:S01]  /*3510*/  @!PT LDS RZ, [RZ] ;  /* 0x00000000fffff984 */ /* 0x000fe20000000800 */
[----:B------:R-:W-:Y:S01]  /*3520*/  @!PT LDS RZ, [RZ] ;  /* 0x00000000fffff984 */ /* 0x000fe20000000800 */
[----:B------:R-:W-:Y:S01]  /*3530*/  @!PT LDS RZ, [RZ] ;  /* 0x00000000fffff984 */ /* 0x000fe20000000800 */
[----:B------:R3:W-:Y:S02]  /*3540*/  LDGSTS.E.BYPASS.LTC128B.128 [R198+0x3000], desc[UR14][R4.64] ;  /* 0x0300000004c67fae */ /* 0x0007e4000b901d4e */
.L_x_551:
[----:B------:R-:W-:Y:S05]  /*3550*/  BSYNC B0 ;  /* 0x0000000000007941 */ /* 0x000fea0003800000 */
.L_x_550:
[----:B------:R-:W-:Y:S01]  /*3560*/  UIMAD UR7, UR44, UR10, URZ ;  /* 0x0000000a2c0772a4 */ /* 0x000fe2000f8e023f */
[----:B---3--:R-:W-:Y:S01]  /*3570*/  IMAD.WIDE.U32 R4, R8, UR30, R24 ;  /* 0x0000001e08047c25 */ /* 0x008fe2000f8e0018 */
[----:B------:R-:W-:Y:S01]  /*3580*/  ULDC.64 UR26, c[0x0][0x260] ;  /* 0x00009800001a7ab9 */ /* 0x000fe20000000a00 */
[----:B------:R-:W-:Y:S01]  /*3590*/  SHF.R.S32.HI R19, RZ, 0x1f, R245 ;  /* 0x0000001fff137819 */ /* 0x000fe200000114f5 */
[----:B------:R-:W-:Y:S01]  /*35a0*/  UIMAD UR7, UR30, UR11, UR7 ;  /* 0x0000000b1e0772a4 */ /* 0x000fe2000f8e0207 */
[C---:B------:R-:W-:Y:S01]  /*35b0*/  VIADD R3, R245.reuse, 0x48 ;  /* 0x00000048f5037836 */ /* 0x040fe20000000000 */
[----:B------:R-:W-:Y:S01]  /*35c0*/  IADD3 R4, P0, R4, UR28, RZ ;  /* 0x0000001c04047c10 */ /* 0x000fe2000ff1e0ff */
[C---:B------:R-:W-:Y:S01]  /*35d0*/  VIADD R6, R245.reuse, 0x40 ;  /* 0x00000040f5067836 */ /* 0x040fe20000000000 */
[----:B------:R-:W-:Y:S01]  /*35e0*/  BSSY B0, `(.L_x_552) ;  /* 0x000002b000007945 */ /* 0x000fe20003800000 */
[----:B------:R-:W-:Y:S01]  /*35f0*/  VIADD R7, R245, 0x8 ;  /* 0x00000008f5077836 */ /* 0x000fe20000000000 */
[----:B------:R-:W-:Y:S01]  /*3600*/  ISETP.GE.AND P6, PT, R3, UR6, PT ;  /* 0x0000000603007c0c */ /* 0x000fe2000bfc6270 */
[----:B------:R-:W-:Y:S01]  /*3610*/  IMAD.U32 R8, RZ, RZ, UR7 ;  /* 0x00000007ff087e24 */ /* 0x000fe2000f8e00ff */
[----:B------:R-:W-:Y:S01]  /*3620*/  UIMAD UR7, UR23, -0x80, UR12 ;  /* 0xffffff80170778a4 */ /* 0x000fe2000f8e020c */
[----:B------:R-:W-:Y:S01]  /*3630*/  ISETP.GE.AND P2, PT, R6, UR6, PT ;  /* 0x0000000606007c0c */ /* 0x000fe2000bf46270 */
[----:B------:R-:W-:Y:S01]  /*3640*/  IMAD.SHL.U32 R6, R245, 0x4, RZ ;  /* 0x00000004f5067824 */ /* 0x000fe200078e00ff */
[----:B------:R-:W-:-:S02]  /*3650*/  ISETP.GE.AND P3, PT, R7, UR6, PT ;  /* 0x0000000607007c0c */ /* 0x000fc4000bf66270 */
[----:B------:R-:W-:Y:S02]  /*3660*/  IADD3.X R5, R5, UR29, R8, P0, !PT ;  /* 0x0000001d05057c10 */ /* 0x000fe400087fe408 */
[----:B------:R-:W-:Y:S02]  /*3670*/  ISETP.GE.AND P5, PT, R0, UR7, PT ;  /* 0x0000000700007c0c */ /* 0x000fe4000bfa6270 */
[----:B------:R-:W-:Y:S01]  /*3680*/  P2R R17, PR, RZ, 0x4 ;  /* 0x00000004ff117803 */ /* 0x000fe20000000000 */
[----:B------:R-:W-:Y:S01]  /*3690*/  IMAD.WIDE.U32 R4, R14, UR26, R4 ;  /* 0x0000001a0e047c25 */ /* 0x000fe2000f8e0004 */
[----:B------:R-:W-:Y:S02]  /*36a0*/  IADD3 R10, P2, R6, UR20, RZ ;  /* 0x00000014060a7c10 */ /* 0x000fe4000ff5e0ff */
[----:B------:R-:W-:Y:S01]  /*36b0*/  SHF.R.S32.HI R7, RZ, 0x1f, R3 ;  /* 0x0000001fff077819 */ /* 0x000fe20000011403 */
[----:B------:R-:W-:Y:S01]  /*36c0*/  IMAD R6, R15, UR26, RZ ;  /* 0x0000001a0f067c24 */ /* 0x000fe2000f8e02ff */
[----:B------:R-:W-:-:S02]  /*36d0*/  @!P6 LEA R12, P0, R3, UR20, 0x2 ;  /* 0x00000014030cec11 */ /* 0x000fc4000f8010ff */
[----:B------:R-:W-:Y:S01]  /*36e0*/  SHF.L.U64.HI R8, R245, 0x2, R19 ;  /* 0x00000002f5087819 */ /* 0x000fe20000010213 */
[----:B------:R-:W-:Y:S01]  /*36f0*/  IMAD R6, R14, UR27, R6 ;  /* 0x0000001b0e067c24 */ /* 0x000fe2000f8e0206 */
[----:B------:R-:W-:Y:S01]  /*3700*/  @!P6 LEA.HI.X R13, R3, UR19, R7, 0x2, P0 ;  /* 0x00000013030dec11 */ /* 0x000fe200080f1407 */
[----:B------:R3:W-:Y:S01]  /*3710*/  @P5 STS.128 [R2+0xc000], RZ ;  /* 0x00c000ff02005388 */ /* 0x0007e20000000c00 */
[----:B------:R-:W-:Y:S01]  /*3720*/  ISETP.GE.AND P0, PT, R245, UR6, PT ;  /* 0x00000006f5007c0c */ /* 0x000fe2000bf06270 */
[----:B------:R-:W-:Y:S01]  /*3730*/  IMAD.IADD R3, R5, 0x1, R6 ;  /* 0x0000000105037824 */ /* 0x000fe200078e0206 */
[----:B------:R-:W-:Y:S02]  /*3740*/  P2R R18, PR, RZ, 0x8 ;  /* 0x00000008ff127803 */ /* 0x000fe40000000000 */
[----:B------:R-:W-:Y:S02]  /*3750*/  IADD3.X R11, R8, UR19, RZ, P2, !PT ;  /* 0x00000013080b7c10 */ /* 0x000fe400097fe4ff */
[----:B------:R-:W-:Y:S01]  /*3760*/  P2R R16, PR, RZ, 0x1 ;  /* 0x00000001ff107803 */ /* 0x000fe20000000000 */
[----:B------:R-:W-:Y:S06]  /*3770*/  @P5 BRA `(.L_x_553) ;  /* 0x0000000000445947 */ /* 0x000fec0003800000 */
        /* <DEDUP_REMOVED lines=17> */
.L_x_553:
[----:B------:R-:W-:Y:S05]  /*3890*/  BSYNC B0 ;  /* 0x0000000000007941 */ /* 0x000fea0003800000 */
.L_x_552:
        /* <DEDUP_REMOVED lines=23> */
.L_x_555:
[----:B------:R-:W-:Y:S05]  /*3a10*/  BSYNC B0 ;  /* 0x0000000000007941 */ /* 0x000fea0003800000 */
.L_x_554:
        /* <DEDUP_REMOVED lines=23> */
.L_x_557:
[----:B------:R-:W-:Y:S05]  /*3b90*/  BSYNC B0 ;  /* 0x0000000000007941 */ /* 0x000fea0003800000 */
.L_x_556:
        /* <DEDUP_REMOVED lines=23> */
.L_x_559:
[----:B------:R-:W-:Y:S05]  /*3d10*/  BSYNC B0 ;  /* 0x0000000000007941 */ /* 0x000fea0003800000 */
.L_x_558:
[----:B------:R-:W-:Y:S01]  /*3d20*/  UIMAD UR6, UR44, UR8, URZ ;  /* 0x000000082c0672a4 */ /* 0x000fe2000f8e023f */
[----:B-1----:R-:W-:Y:S01]  /*3d30*/  MOV R4, UR8 ;  /* 0x0000000800047c02 */ /* 0x002fe20008000f00 */
[----:B------:R1:W-:Y:S01]  /*3d40*/  @P5 STS.128 [R2+0x10000], RZ ;  /* 0x010000ff02005388 */ /* 0x0003e20000000c00 */
[----:B------:R-:W-:Y:S01]  /*3d50*/  BSSY B0, `(.L_x_560) ;  /* 0x000001d000007945 */ /* 0x000fe20003800000 */
[----:B------:R-:W-:Y:S02]  /*3d60*/  UIMAD UR6, UR30, UR9, UR6 ;  /* 0x000000091e0672a4 */ /* 0x000fe4000f8e0206 */
[----:B------:R-:W-:-:S04]  /*3d70*/  IMAD.WIDE.U32 R4, R4, UR30, R24 ;  /* 0x0000001e04047c25 */ /* 0x000fc8000f8e0018 */
[----:B------:R-:W-:Y:S01]  /*3d80*/  MOV R3, UR6 ;  /* 0x0000000600037c02 */ /* 0x000fe20008000f00 */
[----:B------:R-:W-:Y:S01]  /*3d90*/  ULDC.64 UR6, c[0x0][0x268] ;  /* 0x00009a0000067ab9 */ /* 0x000fe20000000a00 */
        /* <DEDUP_REMOVED lines=24> */
.L_x_561:
[----:B------:R-:W-:Y:S05]  /*3f20*/  BSYNC B0 ;  /* 0x0000000000007941 */ /* 0x000fea0003800000 */
.L_x_560:
        /* <DEDUP_REMOVED lines=22> */
.L_x_563:
[----:B------:R-:W-:Y:S05]  /*4090*/  BSYNC B0 ;  /* 0x0000000000007941 */ /* 0x000fea0003800000 */
.L_x_562:
        /* <DEDUP_REMOVED lines=18> */
[----:B------:R-:W-:Y:S01]  /*41c0*/  @!PT LDS RZ, [RZ] ;  /* 0x00000000fffff984 */ /* 0x000fe20000000800 */
[----:B------:R-:W-:Y:S01]  /*41d0*/  @!PT LDS RZ, [RZ] ;  /* 0x00000000fffff984 */ /* 0x000fe20000000800 */
[----:B------:R-:W-:Y:S01]  /*41e0*/  @!PT LDS RZ, [RZ] ;  /* 0x00000000fffff984 */ /* 0x000fe20000000800 */
[----:B------:R1:W-:Y:S02]  /*41f0*/  LDGSTS.E.BYPASS.LTC128B.128 [R2+0x12000], desc[UR14][R8.64] ;  /* 0x1200000008027fae */ /* 0x0003e4000b901d4e */
.L_x_565:
[----:B------:R-:W-:Y:S05]  /*4200*/  BSYNC B0 ;  /* 0x0000000000007941 */ /* 0x000fea0003800000 */
.L_x_564:
        /* <DEDUP_REMOVED lines=18> */
[----:B------:R-:W-:Y:S01]  /*4330*/  @!PT LDS RZ, [RZ] ;  /* 0x00000000fffff984 */ /* 0x000fe20000000800 */
[----:B------:R-:W-:Y:S01]  /*4340*/  @!PT LDS RZ, [RZ] ;  /* 0x00000000fffff984 */ /* 0x000fe20000000800 */
[----:B------:R-:W-:Y:S01]  /*4350*/  @!PT LDS RZ, [RZ] ;  /* 0x00000000fffff984 */ /* 0x000fe20000000800 */
[----:B------:R1:W-:Y:S02]  /*4360*/  LDGSTS.E.BYPASS.LTC128B.128 [R2+0x13000], desc[UR14][R4.64] ;  /* 0x1300000004027fae */ /* 0x0003e4000b901d4e */
.L_x_567:
[----:B------:R-:W-:Y:S05]  /*4370*/  BSYNC B0 ;  /* 0x0000000000007941 */ /* 0x000fea0003800000 */
.L_x_566:
[----:B------:R-:W2:Y:S01]  /*4380*/  LDL R0, [R1+0x4] ;  /* 0x0000040001007983 */ /* 0x000ea20000100800 */
[----:B------:R-:W-:Y:S01]  /*4390*/  IMAD.MOV.U32 R242, RZ, RZ, 0x7f800000 ;  /* 0x7f800000fff27424 */ /* 0x000fe200078e00ff */
[----:B------:R-:W-:Y:S01]  /*43a0*/  ISETP.NE.AND P3, PT, R16, RZ, PT ;  /* 0x000000ff1000720c */ /* 0x000fe20003f65270 */
[----:B------:R-:W-:Y:S01]  /*43b0*/  IMAD.MOV.U32 R243, RZ, RZ, 0x7f800000 ;  /* 0x7f800000fff37424 */ /* 0x000fe200078e00ff */
[----:B------:R-:W-:Y:S01]  /*43c0*/  ISETP.NE.AND P2, PT, R18, RZ, PT ;  /* 0x000000ff1200720c */ /* 0x000fe20003f45270 */
[----:B------:R-:W0:Y:S01]  /*43d0*/  LDGDEPBAR ;  /* 0x00000000000079af */ /* 0x000e220000000000 */
[----:B------:R-:W-:Y:S01]  /*43e0*/  ISETP.NE.AND P0, PT, R17, RZ, PT ;  /* 0x000000ff1100720c */ /* 0x000fe20003f05270 */
[----:B------:R-:W-:Y:S01]  /*43f0*/  IMAD.MOV.U32 R244, RZ, RZ, 0x7f800000 ;  /* 0x7f800000fff47424 */ /* 0x000fe200078e00ff */
[----:B------:R-:W-:Y:S01]  /*4400*/  ULDC UR27, c[0x0][0x2d0] ;  /* 0x0000b400001b7ab9 */ /* 0x000fe20000000800 */
[----:B------:R1:W5:Y:S01]  /*4410*/  @!P6 LDG.E R242, desc[UR14][R12.64] ;  /* 0x0000000e0cf2e981 */ /* 0x000362000c1e1900 */
[----:B------:R-:W-:Y:S01]  /*4420*/  IMAD.MOV.U32 R241, RZ, RZ, 0x7f800000 ;  /* 0x7f800000fff17424 */ /* 0x000fe200078e00ff */
[----:B------:R-:W-:Y:S01]  /*4430*/  ULDC UR31, c[0x0][0x398] ;  /* 0x0000e600001f7ab9 */ /* 0x000fe20000000800 */
[----:B------:R-:W-:Y:S01]  /*4440*/  VIADD R187, R189, 0x2000 ;  /* 0x00002000bdbb7836 */ /* 0x000fe20000000000 */
[----:B------:R-:W-:Y:S01]  /*4450*/  ULDC UR29, c[0x0][0x2dc] ;  /* 0x0000b700001d7ab9 */ /* 0x000fe20000000800 */
[----:B------:R-:W-:Y:S01]  /*4460*/  VIADD R181, R190, 0x2000 ;  /* 0x00002000beb57836 */ /* 0x000fe20000000000 */
[----:B------:R1:W5:Y:S01]  /*4470*/  @!P3 LDG.E R243, desc[UR14][R10.64] ;  /* 0x0000000e0af3b981 */ /* 0x000362000c1e1900 */
[----:B------:R-:W-:Y:S01]  /*4480*/  IMAD.MOV.U32 R188, RZ, RZ, 0x20 ;  /* 0x00000020ffbc7424 */ /* 0x000fe200078e00ff */
[----:B------:R-:W-:-:S02]  /*4490*/  UIADD3 UR6, UR30, UR17, URZ ;  /* 0x000000111e067290 */ /* 0x000fc4000fffe03f */
[----:B------:R1:W5:Y:S01]  /*44a0*/  @!P2 LDG.E R244, desc[UR14][R10.64+0x20] ;  /* 0x0000200e0af4a981 */ /* 0x000362000c1e1900 */
[----:B------:R-:W-:Y:S02]  /*44b0*/  IMAD.MOV.U32 R182, RZ, RZ, 0x40 ;  /* 0x00000040ffb67424 */ /* 0x000fe400078e00ff */
[----:B------:R-:W-:Y:S01]  /*44c0*/  IMAD.MOV.U32 R246, RZ, RZ, 0x40 ;  /* 0x00000040fff67424 */ /* 0x000fe200078e00ff */
[----:B------:R1:W5:Y:S01]  /*44d0*/  @!P0 LDG.E R241, desc[UR14][R10.64+0x100] ;  /* 0x0001000e0af18981 */ /* 0x000362000c1e1900 */
[----:B------:R-:W-:Y:S01]  /*44e0*/  SEL R187, R187, R189, !P1 ;  /* 0x000000bdbbbb7207 */ /* 0x000fe20004800000 */
[----:B------:R-:W-:Y:S01]  /*44f0*/  IMAD.SHL.U32 R250, R245, 0x4, RZ ;  /* 0x00000004f5fa7824 */ /* 0x000fe200078e00ff */
[----:B------:R-:W-:Y:S01]  /*4500*/  SEL R181, R181, R190, !P1 ;  /* 0x000000beb5b57207 */ /* 0x000fe20004800000 */
[----:B------:R-:W-:Y:S01]  /*4510*/  UIADD3 UR6, -UR12, 0x80, UR6 ;  /* 0x000000800c067890 */ /* 0x000fe2000fffe106 */
        /* <DEDUP_REMOVED lines=32> */
[----:B------:R-:W-:Y:S01]  /*4720*/  SHF.L.U64.HI R249, R245, 0x2, R19 ;  /* 0x00000002f5f97819 */ /* 0x000fe20000010213 */
[----:B------:R-:W-:Y:S01]  /*4730*/  IMAD.MOV.U32 R199, RZ, RZ, R198 ;  /* 0x000000ffffc77224 */ /* 0x000fe200078e00c6 */
[----:B------:R-:W-:Y:S01]  /*4740*/  LEA R187, R187, UR4, 0x1 ;  /* 0x00000004bbbb7c11 */ /* 0x000fe2000f8e08ff */
[----:B------:R-:W-:Y:S01]  /*4750*/  ULDC UR7, c[0x0][0x394] ;  /* 0x0000e50000077ab9 */ /* 0x000fe20000000800 */
[----:B------:R-:W-:Y:S01]  /*4760*/  LEA R181, R181, UR4, 0x1 ;  /* 0x00000004b5b57c11 */ /* 0x000fe2000f8e08ff */
[----:B------:R-:W-:Y:S01]  /*4770*/  UIADD3 UR26, UR6, -UR59, URZ ;  /* 0x8000003b061a7290 */ /* 0x000fe2000fffe03f */
[----:B------:R-:W-:Y:S01]  /*4780*/  UMOV UR18, UR7 ;  /* 0x0000000700127c82 */ /* 0x000fe20008000000 */
[----:B------:R-:W-:Y:S01]  /*4790*/  ULDC UR28, c[0x0][0x270] ;  /* 0x00009c00001c7ab9 */ /* 0x000fe20000000800 */
[----:B------:R-:W-:Y:S01]  /*47a0*/  ULDC UR11, c[0x0][0x2ec] ;  /* 0x0000bb00000b7ab9 */ /* 0x000fe20000000800 */
[C---:B--2---:R-:W-:Y:S02]  /*47b0*/  LOP3.LUT P0, RZ, R0.reuse, 0x2, RZ, 0xc0, !PT ;  /* 0x0000000200ff7812 */ /* 0x044fe4000780c0ff */
[----:B------:R-:W-:-:S02]  /*47c0*/  LOP3.LUT P3, RZ, R0, 0x4, RZ, 0xc0, !PT ;  /* 0x0000000400ff7812 */ /* 0x000fc4000786c0ff */
[----:B------:R-:W-:Y:S01]  /*47d0*/  LOP3.LUT P2, RZ, R0, 0x4, RZ, 0xc0, !PT ;  /* 0x0000000400ff7812 */ /* 0x000fe2000784c0ff */
[----:B------:R-:W-:Y:S01]  /*47e0*/  VIADD R0, R245, 0xffffff80 ;  /* 0xffffff80f5007836 */ /* 0x000fe20000000000 */
[----:B------:R-:W-:-:S04]  /*47f0*/  SEL R188, R188, 0xffffffe0, !P0 ;  /* 0xffffffe0bcbc7807 */ /* 0x000fc80004000000 */
[----:B-1-34-:R-:W-:Y:S01]  /*4800*/  SHF.R.S32.HI R2, RZ, 0x1f, R0 ;  /* 0x0000001fff027819 */ /* 0x01afe20000011400 */
[----:B------:R-:W-:Y:S01]  /*4810*/  IMAD.SHL.U32 R247, R0, 0x4, RZ ;  /* 0x0000000400f77824 */ /* 0x000fe200078e00ff */
[----:B------:R-:W-:Y:S02]  /*4820*/  SEL R182, R182, 0xffffffc0, !P3 ;  /* 0xffffffc0b6b67807 */ /* 0x000fe40005800000 */
[----:B------:R-:W-:Y:S02]  /*4830*/  SHF.L.U64.HI R248, R0, 0x2, R2 ;  /* 0x0000000200f87819 */ /* 0x000fe40000010202 */
[----:B------:R-:W-:-:S07]  /*4840*/  SEL R246, R246, 0xffffffc0, !P2 ;  /* 0xffffffc0f6f67807 */ /* 0x000fce0005000000 */
.L_x_572:
[----:B------:R-:W0:Y:S01]  /*4850*/  LDGDEPBAR ;  /* 0x00000000000079af */ /* 0x000e220000000000 */
[----:B------:R-:W-:Y:S01]  /*4860*/  IMAD.IADD R0, R187, 0x1, R188 ;  /* 0x00000001bb007824 */ /* 0x000fe200078e02bc */
[----:B------:R-:W-:Y:S01]  /*4870*/  IADD3 R2, P0, R250, UR22, RZ ;  /* 0x00000016fa027c10 */ /* 0x000fe2000ff1e0ff */
[----:B------:R-:W-:Y:S01]  /*4880*/  USHF.L.U32 UR9, UR13, 0x7, URZ ;  /* 0x000000070d097899 */ /* 0x000fe2000800063f */
[----:B------:R-:W-:Y:S02]  /*4890*/  UMOV UR8, UR60 ;  /* 0x0000003c00087c82 */ /* 0x000fe40008000000 */
[----:B------:R-:W-:Y:S01]  /*48a0*/  IADD3.X R3, R249, UR21, RZ, P0, !PT ;  /* 0x00000015f9037c10 */ /* 0x000fe200087fe4ff */
[----:B------:R-:W-:Y:S06]  /*48b0*/  UISETP.GE.AND UP0, UPT, UR9, UR26, UPT ;  /* 0x0000001a0900728c */ /* 0x000fec000bf06270 */
[----:B------:R-:W-:Y:S01]  /*48c0*/  PLOP3.LUT P0, PT, PT, PT, UP0, 0x80, 0x0 ;  /* 0x000000000000781c */ /* 0x000fe20003f0f008 */
[----:B------:R-:W-:Y:S04]  /*48d0*/  DEPBAR.LE SB0, 0x0 ;  /* 0x000080000000791a */ /* 0x000fe80000000000 */
[----:B------:R-:W-:Y:S06]  /*48e0*/  BAR.SYNC.DEFER_BLOCKING 0x0 ;  /* 0x0000000000007b1d */ /* 0x000fec0000010000 */
[----:B------:R-:W-:Y:S05]  /*48f0*/  LDSM.16.M88.4 R64, [R187] ;  /* 0x00000000bb40783b */ /* 0x000fea0000000200 */
[----:B------:R-:W1:Y:S05]  /*4900*/  LDSM.16.M88.4 R16, [R184+UR4+0xc000] ;  /* 0x00c00004b810783b */ /* 0x000e6a0008000200 */
[----:B------:R-:W2:Y:S05]  /*4910*/  LDSM.16.M88.4 R60, [R187+0x2000] ;  /* 0x00200000bb3c783b */ /* 0x000eaa0000000200 */
[----:B------:R-:W3:Y:S05]  /*4920*/  LDSM.16.M88.4 R32, [R184+UR4+0xc800] ;  /* 0x00c80004b820783b */ /* 0x000eea0008000200 */
[----:B------:R-:W4:Y:S05]  /*4930*/  LDSM.16.M88.4 R48, [R184+UR4+0xd000] ;  /* 0x00d00004b830783b */ /* 0x000f2a0008000200 */
[----:B------:R-:W4:Y:S05]  /*4940*/  LDSM.16.M88.4 R132, [R184+UR4+0xd800] ;  /* 0x00d80004b884783b */ /* 0x000f2a0008000200 */
[----:B------:R-:W-:Y:S05]  /*4950*/  LDSM.16.M88.4 R136, [R0] ;  /* 0x000000000088783b */ /* 0x000fea0000000200 */
[----:B------:R-:W4:Y:S05]  /*4960*/  LDSM.16.M88.4 R140, [R186] ;  /* 0x00000000ba8c783b */ /* 0x000f2a0000000200 */
[----:B------:R-:W4:Y:S01]  /*4970*/  LDSM.16.M88.4 R144, [R0+0x2000] ;  /* 0x002000000090783b */ /* 0x000f220000000200 */
[-C--:B-1----:R-:W-:Y:S04]  /*4980*/  HMMA.16816.F32.BF16 R4, R64, R16.reuse, RZ ;  /* 0x000000104004723c */ /* 0x082fe800000418ff */
[----:B------:R-:W1:Y:S02]  /*4990*/  LDSM.16.M88.4 R148, [R186+0x800] ;  /* 0x00080000ba94783b */ /* 0x000e640000000200 */
[C---:B--2---:R-:W-:Y:S03]  /*49a0*/  HMMA.16816.F32.BF16 R8, R60.reuse, R16, RZ ;  /* 0x000000103c08723c */ /* 0x044fe600000418ff */
[----:B------:R-:W2:Y:S03]  /*49b0*/  LDSM.16.M88.4 R152, [R186+0x1000] ;  /* 0x00100000ba98783b */ /* 0x000ea60000000200 */
[-C--:B------:R-:W-:Y:S02]  /*49c0*/  HMMA.16816.F32.BF16 R12, R60, R18.reuse, RZ ;  /* 0x000000123c0c723c */ /* 0x080fe400000418ff */
[----:B------:R-:W2:Y:S04]  /*49d0*/  LDSM.16.M88.4 R156, [R186+0x1800] ;  /* 0x00180000ba9c783b */ /* 0x000ea80000000200 */
[C---:B------:R-:W-:Y:S01]  /*49e0*/  HMMA.16816.F32.BF16 R16, R64.reuse, R18, RZ ;  /* 0x000000124010723c */ /* 0x040fe200000418ff */
[----:B------:R-:W-:Y:S05]  /*49f0*/  LDSM.16.M88.4 R160, [R183+0x1000] ;  /* 0x00100000b7a0783b */ /* 0x000fea0000000200 */
[-C--:B---3--:R-:W-:Y:S01]  /*4a00*/  HMMA.16816.F32.BF16 R20, R64, R32.reuse, RZ ;  /* 0x000000204014723c */ /* 0x088fe200000418ff */
[----:B------:R-:W-:Y:S05]  /*4a10*/  LDSM.16.M88.4 R164, [R183+0x1800] ;  /* 0x00180000b7a4783b */ /* 0x000fea0000000200 */
[C---:B------:R-:W-:Y:S01]  /*4a20*/  HMMA.16816.F32.BF16 R24, R60.reuse, R32, RZ ;  /* 0x000000203c18723c */ /* 0x040fe200000418ff */
[----:B------:R-:W-:Y:S05]  /*4a30*/  LDSM.16.M88.4 R168, [R185+0x800] ;  /* 0x00080000b9a8783b */ /* 0x000fea0000000200 */
[-C--:B------:R-:W-:Y:S01]  /*4a40*/  HMMA.16816.F32.BF16 R28, R60, R34.reuse, RZ ;  /* 0x000000223c1c723c */ /* 0x080fe200000418ff */
[----:B------:R-:W-:Y:S05]  /*4a50*/  LDSM.16.M88.4 R172, [R185+0x1000] ;  /* 0x00100000b9ac783b */ /* 0x000fea0000000200 */
[C---:B------:R-:W-:Y:S01]  /*4a60*/  HMMA.16816.F32.BF16 R32, R64.reuse, R34, RZ ;  /* 0x000000224020723c */ /* 0x040fe200000418ff */
[----:B------:R-:W-:Y:S05]  /*4a70*/  LDSM.16.M88.4 R176, [R185+0x1800] ;  /* 0x00180000b9b0783b */ /* 0x000fea0000000200 */
[-C--:B----4-:R-:W-:Y:S01]  /*4a80*/  HMMA.16816.F32.BF16 R36, R64, R48.reuse, RZ ;  /* 0x000000304024723c */ /* 0x090fe200000418ff */
[----:B-----5:R3:W5:Y:S05]  /*4a90*/  LDG.E R195, desc[UR14][R2.64] ;  /* 0x0000000e02c37981 */ /* 0x02076a000c1e1900 */
[----:B------:R3:W5:Y:S01]  /*4aa0*/  LDG.E R196, desc[UR14][R2.64+0x20] ;  /* 0x0000200e02c47981 */ /* 0x000762000c1e1900 */
[C---:B------:R-:W-:Y:S04]  /*4ab0*/  HMMA.16816.F32.BF16 R40, R60.reuse, R48, RZ ;  /* 0x000000303c28723c */ /* 0x040fe800000418ff */
[----:B------:R3:W5:Y:S02]  /*4ac0*/  LDG.E R194, desc[UR14][R2.64+0x100] ;  /* 0x0001000e02c27981 */ /* 0x000764000c1e1900 */
[-C--:B------:R-:W-:Y:S03]  /*4ad0*/  HMMA.16816.F32.BF16 R44, R60, R50.reuse, RZ ;  /* 0x000000323c2c723c */ /* 0x080fe600000418ff */
[----:B------:R3:W5:Y:S03]  /*4ae0*/  LDG.E R191, desc[UR14][R2.64+0x120] ;  /* 0x0001200e02bf7981 */ /* 0x000766000c1e1900 */
[C---:B------:R-:W-:Y:S06]  /*4af0*/  HMMA.16816.F32.BF16 R48, R64.reuse, R50, RZ ;  /* 0x000000324030723c */ /* 0x040fec00000418ff */
[-C--:B------:R-:W-:Y:S06]  /*4b00*/  HMMA.16816.F32.BF16 R52, R64, R132.reuse, RZ ;  /* 0x000000844034723c */ /* 0x080fec00000418ff */
[C---:B------:R-:W-:Y:S06]  /*4b10*/  HMMA.16816.F32.BF16 R56, R60.reuse, R132, RZ ;  /* 0x000000843c38723c */ /* 0x040fec00000418ff */
[-C--:B------:R-:W-:Y:S06]  /*4b20*/  HMMA.16816.F32.BF16 R60, R60, R134.reuse, RZ ;  /* 0x000000863c3c723c */ /* 0x080fec00000418ff */
[----:B------:R-:W-:Y:S06]  /*4b30*/  HMMA.16816.F32.BF16 R64, R64, R134, RZ ;  /* 0x000000864040723c */ /* 0x000fec00000418ff */
[-C--:B------:R-:W-:Y:S06]  /*4b40*/  HMMA.16816.F32.BF16 R4, R136, R140.reuse, R4 ;  /* 0x0000008c8804723c */ /* 0x080fec0000041804 */
[C---:B------:R-:W-:Y:S06]  /*4b50*/  HMMA.16816.F32.BF16 R8, R144.reuse, R140, R8 ;  /* 0x0000008c9008723c */ /* 0x040fec0000041808 */
[-C--:B------:R-:W-:Y:S06]  /*4b60*/  HMMA.16816.F32.BF16 R12, R144, R142.reuse, R12 ;  /* 0x0000008e900c723c */ /* 0x080fec000004180c */
[C---:B------:R-:W-:Y:S01]  /*4b70*/  HMMA.16816.F32.BF16 R16, R136.reuse, R142, R16 ;  /* 0x0000008e8810723c */ /* 0x040fe20000041810 */
[----:B------:R-:W-:Y:S05]  /*4b80*/  LDSM.16.M88.4 R140, [R183] ;  /* 0x00000000b78c783b */ /* 0x000fea0000000200 */
[-C--:B-1----:R-:W-:Y:S06]  /*4b90*/  HMMA.16816.F32.BF16 R20, R136, R148.reuse, R20 ;  /* 0x000000948814723c */ /* 0x082fec0000041814 */
[C---:B------:R-:W-:Y:S06]  /*4ba0*/  HMMA.16816.F32.BF16 R24, R144.reuse, R148, R24 ;  /* 0x000000949018723c */ /* 0x040fec0000041818 */
[-C--:B------:R-:W-:Y:S05]  /*4bb0*/  HMMA.16816.F32.BF16 R28, R144, R150.reuse, R28 ;  /* 0x00000096901c723c */ /* 0x080fea000004181c */
[--C-:B------:R-:W-:Y:S01]  /*4bc0*/  IMAD.IADD R148, R187, 0x1, R182.reuse ;  /* 0x00000001bb947824 */ /* 0x100fe200078e02b6 */
[C---:B------:R-:W-:Y:S04]  /*4bd0*/  HMMA.16816.F32.BF16 R32, R136.reuse, R150, R32 ;  /* 0x000000968820723c */ /* 0x040fe80000041820 */
[----:B------:R-:W1:Y:S02]  /*4be0*/  LDSM.16.M88.4 R132, [R148] ;  /* 0x000000009484783b */ /* 0x000e640000000200 */
[-C--:B--2---:R-:W-:Y:S03]  /*4bf0*/  HMMA.16816.F32.BF16 R36, R136, R152.reuse, R36 ;  /* 0x000000988824723c */ /* 0x084fe60000041824 */
[----:B------:R-:W2:Y:S03]  /*4c00*/  LDSM.16.M88.4 R148, [R148+0x2000] ;  /* 0x002000009494783b */ /* 0x000ea60000000200 */
[C---:B------:R-:W-:Y:S06]  /*4c10*/  HMMA.16816.F32.BF16 R40, R144.reuse, R152, R40 ;  /* 0x000000989028723c */ /* 0x040fec0000041828 */
[-C--:B------:R-:W-:Y:S06]  /*4c20*/  HMMA.16816.F32.BF16 R44, R144, R154.reuse, R44 ;  /* 0x0000009a902c723c */ /* 0x080fec000004182c */
[C---:B------:R-:W-:Y:S01]  /*4c30*/  HMMA.16816.F32.BF16 R48, R136.reuse, R154, R48 ;  /* 0x0000009a8830723c */ /* 0x040fe20000041830 */
[----:B------:R-:W4:Y:S05]  /*4c40*/  LDSM.16.M88.4 R152, [R183+0x800] ;  /* 0x00080000b798783b */ /* 0x000f2a0000000200 */
[-C--:B------:R-:W-:Y:S06]  /*4c50*/  HMMA.16816.F32.BF16 R52, R136, R156.reuse, R52 ;  /* 0x0000009c8834723c */ /* 0x080fec0000041834 */
[C---:B------:R-:W-:Y:S06]  /*4c60*/  HMMA.16816.F32.BF16 R56, R144.reuse, R156, R56 ;  /* 0x0000009c9038723c */ /* 0x040fec0000041838 */
[-C--:B------:R-:W-:Y:S01]  /*4c70*/  HMMA.16816.F32.BF16 R60, R144, R158.reuse, R60 ;  /* 0x0000009e903c723c */ /* 0x080fe2000004183c */
[----:B------:R-:W-:Y:S04]  /*4c80*/  LDSM.16.M88.4 R144, [R185] ;  /* 0x00000000b990783b */ /* 0x000fe80000000200 */
[----:B------:R-:W-:Y:S01]  /*4c90*/  IMAD.IADD R156, R0, 0x1, R182 ;  /* 0x00000001009c7824 */ /* 0x000fe200078e02b6 */
[----:B------:R-:W-:Y:S04]  /*4ca0*/  HMMA.16816.F32.BF16 R64, R136, R158, R64 ;  /* 0x0000009e8840723c */ /* 0x000fe80000041840 */
[----:B------:R-:W3:Y:S02]  /*4cb0*/  LDSM.16.M88.4 R136, [R156] ;  /* 0x000000009c88783b */ /* 0x000ee40000000200 */
[-C--:B-1----:R-:W-:Y:S03]  /*4cc0*/  HMMA.16816.F32.BF16 R4, R132, R140.reuse, R4 ;  /* 0x0000008c8404723c */ /* 0x082fe60000041804 */
[----:B------:R-:W1:Y:S03]  /*4cd0*/  LDSM.16.M88.4 R156, [R156+0x2000] ;  /* 0x002000009c9c783b */ /* 0x000e660000000200 */
[C---:B--2---:R-:W-:Y:S06]  /*4ce0*/  HMMA.16816.F32.BF16 R8, R148.reuse, R140, R8 ;  /* 0x0000008c9408723c */ /* 0x044fec0000041808 */
[-C--:B------:R-:W-:Y:S06]  /*4cf0*/  HMMA.16816.F32.BF16 R12, R148, R142.reuse, R12 ;  /* 0x0000008e940c723c */ /* 0x080fec000004180c */
[C---:B------:R-:W-:Y:S06]  /*4d00*/  HMMA.16816.F32.BF16 R16, R132.reuse, R142, R16 ;  /* 0x0000008e8410723c */ /* 0x040fec0000041810 */
[-C--:B----4-:R-:W-:Y:S06]  /*4d10*/  HMMA.16816.F32.BF16 R20, R132, R152.reuse, R20 ;  /* 0x000000988414723c */ /* 0x090fec0000041814 */
[C---:B------:R-:W-:Y:S06]  /*4d20*/  HMMA.16816.F32.BF16 R24, R148.reuse, R152, R24 ;  /* 0x000000989418723c */ /* 0x040fec0000041818 */
[-C--:B------:R-:W-:Y:S06]  /*4d30*/  HMMA.16816.F32.BF16 R28, R148, R154.reuse, R28 ;  /* 0x0000009a941c723c */ /* 0x080fec000004181c */
        /* <DEDUP_REMOVED lines=8> */
[----:B------:R-:W-:Y:S06]  /*4dc0*/  HMMA.16816.F32.BF16 R64, R132, R166, R64 ;  /* 0x000000a68440723c */ /* 0x000fec0000041840 */
[-C--:B---3--:R-:W-:Y:S06]  /*4dd0*/  HMMA.16816.F32.BF16 R4, R136, R144.reuse, R4 ;  /* 0x000000908804723c */ /* 0x088fec0000041804 */
[C---:B-1----:R-:W-:Y:S06]  /*4de0*/  HMMA.16816.F32.BF16 R8, R156.reuse, R144, R8 ;  /* 0x000000909c08723c */ /* 0x042fec0000041808 */
        /* <DEDUP_REMOVED lines=16> */
[----:B------:R-:W-:Y:S11]  /*4ef0*/  @!P0 BRA `(.L_x_568) ;  /* 0x0000000000308947 */ /* 0x000ff60003800000 */
[----:B------:R-:W-:Y:S02]  /*4f00*/  USHF.L.U32 UR6, UR23, 0x7, URZ ;  /* 0x0000000717067899 */ /* 0x000fe4000800063f */
[----:B------:R-:W-:Y:S02]  /*4f10*/  UIADD3 UR10, UR9, 0x80, URZ ;  /* 0x00000080090a7890 */ /* 0x000fe4000fffe03f */
[----:B------:R-:W-:Y:S02]  /*4f20*/  UIADD3 UR7, UR6, UR17, URZ ;  /* 0x0000001106077290 */ /* 0x000fe4000fffe03f */
[----:B------:R-:W-:Y:S02]  /*4f30*/  UIADD3 UR8, UR6, 0x80, URZ ;  /* 0x0000008006087890 */ /* 0x000fe4000fffe03f */
[----:B------:R-:W-:Y:S04]  /*4f40*/  UIADD3 UR6, UR18, UR7, -UR12 ;  /* 0x0000000712067290 */ /* 0x000fe8000fffe80c */
[----:B------:R-:W-:Y:S01]  /*4f50*/  UISETP.GE.AND UP0, UPT, UR10, UR6, UPT ;  /* 0x000000060a00728c */ /* 0x000fe2000bf06270 */
[----:B------:R-:W-:Y:S01]  /*4f60*/  IMAD.U32 R0, RZ, RZ, UR8 ;  /* 0x00000008ff007e24 */ /* 0x000fe2000f8e00ff */
[----:B------:R-:W-:Y:S04]  /*4f70*/  UMOV UR8, UR18 ;  /* 0x0000001200087c82 */ /* 0x000fe80008000000 */
[----:B------:R-:W-:Y:S02]  /*4f80*/  ISETP.LT.AND P0, PT, R0, UR12, PT ;  /* 0x0000000c00007c0c */ /* 0x000fe4000bf01270 */
[----:B------:R-:W-:Y:S11]  /*4f90*/  PLOP3.LUT P1, PT, PT, PT, UP0, 0x80, 0x0 ;  /* 0x000000000000781c */ /* 0x000ff60003f2f008 */
[----:B------:R-:W-:Y:S02]  /*4fa0*/  @!UPT UIADD3 URZ, URZ, URZ, URZ ;  /* 0x0000003f3f3ff290 */ /* 0x000fe4000fffe03f */
[----:B------:R-:W-:Y:S05]  /*4fb0*/  @!P1 BRA P0, `(.L_x_569) ;  /* 0x0000000c00a09947 */ /* 0x000fea0000000000 */
.L_x_568:
[----:B------:R-:W-:Y:S01]  /*4fc0*/  UIADD3 UR6, UR12, 0x1, -UR17 ;  /* 0x000000010c067890 */ /* 0x000fe2000fffe811 */
[----:B------:R-:W-:Y:S01]  /*4fd0*/  IMAD.U32 R0, RZ, RZ, UR23 ;  /* 0x00000017ff007e24 */ /* 0x000fe2000f8e00ff */
[----:B------:R-:W-:Y:S01]  /*4fe0*/  UIADD3 UR7, -UR8, UR12, -UR17 ;  /* 0x0000000c08077290 */ /* 0x000fe2000fffe911 */
[----:B------:R-:W-:Y:S01]  /*4ff0*/  VIADD R132, R245, UR9 ;  /* 0x00000009f5847c36 */ /* 0x000fe20008000000 */
[----:B------:R-:W-:Y:S01]  /*5000*/  UIADD3 UR6, UR6, UR31, URZ ;  /* 0x0000001f06067290 */ /* 0x000fe2000fffe03f */
[----:B------:R-:W-:Y:S01]  /*5010*/  IMAD R0, R0, 0x80, R252 ;  /* 0x0000008000007824 */ /* 0x000fe200078e02fc */
[----:B------:R-:W-:Y:S01]  /*5020*/  UMOV UR18, UR8 ;  /* 0x0000000800127c82 */ /* 0x000fe20008000000 */
[C---:B------:R-:W-:Y:S01]  /*5030*/  VIADD R133, R132.reuse, 0x40 ;  /* 0x0000004084857836 */ /* 0x040fe20000000000 */
[----:B------:R-:W-:Y:S01]  /*5040*/  VIADDMNMX R3, R132, UR7, RZ, !PT ;  /* 0x0000000784037c46 */ /* 0x000fe2000f8001ff */
[C---:B------:R-:W-:Y:S02]  /*5050*/  VIADD R148, R0.reuse, 0x1 ;  /* 0x0000000100947836 */ /* 0x040fe40000000000 */
[----:B------:R-:W-:Y:S01]  /*5060*/  IMAD.U32 R2, RZ, RZ, UR6 ;  /* 0x00000006ff027e24 */ /* 0x000fe2000f8e00ff */
[CC--:B------:R-:W-:Y:S01]  /*5070*/  ISETP.GE.AND P0, PT, R0.reuse, R3.reuse, PT ;  /* 0x000000030000720c */ /* 0x0c0fe20003f06270 */
[----:B------:R-:W-:Y:S01]  /*5080*/  VIADD R147, R0, 0x8 ;  /* 0x0000000800937836 */ /* 0x000fe20000000000 */
[-C--:B------:R-:W-:Y:S01]  /*5090*/  ISETP.GE.AND P6, PT, R148, R3.reuse, PT ;  /* 0x000000039400720c */ /* 0x080fe20003fc6270 */
[----:B------:R-:W-:Y:S01]  /*50a0*/  VIADD R146, R0, 0x9 ;  /* 0x0000000900927836 */ /* 0x000fe20000000000 */
[----:B------:R-:W-:Y:S01]  /*50b0*/  VIADDMNMX R2, R132, R2, UR12, PT ;  /* 0x0000000c84027e46 */ /* 0x000fe2000b800102 */
[C---:B------:R-:W-:Y:S01]  /*50c0*/  VIADD R145, R0.reuse, 0x10 ;  /* 0x0000001000917836 */ /* 0x040fe20000000000 */
        /* <DEDUP_REMOVED lines=11> */
[C---:B------:R-:W-:Y:S01]  /*5180*/  VIADD R139, R0.reuse, 0x28 ;  /* 0x00000028008b7836 */ /* 0x040fe20000000000 */
[-C--:B------:R-:W-:Y:S01]  /*5190*/  ISETP.GE.AND P3, PT, R145, R3.reuse, PT ;  /* 0x000000039100720c */ /* 0x080fe20003f66270 */
        /* <DEDUP_REMOVED lines=9> */
[-C--:B------:R-:W-:Y:S01]  /*5230*/  ISETP.GE.OR P5, PT, R147, R2.reuse, !P5 ;  /* 0x000000029300720c */ /* 0x080fe20006fa6670 */
[----:B------:R-:W-:Y:S01]  /*5240*/  IMAD.U32 R150, RZ, RZ, UR6 ;  /* 0x00000006ff967e24 */ /* 0x000fe2000f8e00ff */
[-C--:B------:R-:W-:Y:S01]  /*5250*/  ISETP.GE.OR P4, PT, R146, R2.reuse, !P4 ;  /* 0x000000029200720c */ /* 0x080fe20006786670 */
[----:B------:R-:W-:Y:S01]  /*5260*/  IMAD.U32 R149, RZ, RZ, UR6 ;  /* 0x00000006ff957e24 */ /* 0x000fe2000f8e00ff */
[-C--:B------:R-:W-:Y:S02]  /*5270*/  ISETP.GE.OR P3, PT, R145, R2.reuse, !P3 ;  /* 0x000000029100720c */ /* 0x080fe40005f66670 */
[-C--:B------:R-:W-:Y:S02]  /*5280*/  ISETP.GE.OR P2, PT, R144, R2.reuse, !P2 ;  /* 0x000000029000720c */ /* 0x080fe40005746670 */
[-C--:B------:R-:W-:Y:S02]  /*5290*/  ISETP.GE.OR P1, PT, R143, R2.reuse, !P1 ;  /* 0x000000028f00720c */ /* 0x080fe40004f26670 */
[-C--:B------:R-:W-:Y:S02]  /*52a0*/  ISETP.GE.OR P0, PT, R142, R2.reuse, !P0 ;  /* 0x000000028e00720c */ /* 0x080fe40004706670 */
[-C--:B------:R-:W-:Y:S02]  /*52b0*/  ISETP.GE.OR P6, PT, R141, R2.reuse, !P6 ;  /* 0x000000028d00720c */ /* 0x080fe400077c6670 */
[----:B------:R-:W-:Y:S02]  /*52c0*/  FSEL R16, R16, -INF , !P5 ;  /* 0xff80000010107808 */ /* 0x000fe40006800000 */
        /* <DEDUP_REMOVED lines=11> */
[-C--:B------:R-:W-:Y:S02]  /*5380*/  ISETP.GE.AND P0, PT, R135, R3.reuse, PT ;  /* 0x000000038700720c */ /* 0x080fe40003f06270 */
[----:B------:R-:W-:Y:S01]  /*5390*/  ISETP.GE.AND P6, PT, R134, R3, PT ;  /* 0x000000038600720c */ /* 0x000fe20003fc6270 */
[----:B------:R-:W-:Y:S01]  /*53a0*/  VIADD R3, R132, 0x8 ;  /* 0x0000000884037836 */ /* 0x000fe20000000000 */
[-C--:B------:R-:W-:Y:S02]  /*53b0*/  ISETP.GE.OR P5, PT, R140, R2.reuse, !P5 ;  /* 0x000000028c00720c */ /* 0x080fe40006fa6670 */
[-C--:B------:R-:W-:Y:S02]  /*53c0*/  ISETP.GE.OR P4, PT, R139, R2.reuse, !P4 ;  /* 0x000000028b00720c */ /* 0x080fe40006786670 */
[-C--:B------:R-:W-:Y:S02]  /*53d0*/  ISETP.GE.OR P3, PT, R138, R2.reuse, !P3 ;  /* 0x000000028a00720c */ /* 0x080fe40005f66670 */
[-C--:B------:R-:W-:Y:S02]  /*53e0*/  ISETP.GE.OR P2, PT, R137, R2.reuse, !P2 ;  /* 0x000000028900720c */ /* 0x080fe40005746670 */
[-C--:B------:R-:W-:Y:S02]  /*53f0*/  ISETP.GE.OR P1, PT, R136, R2.reuse, !P1 ;  /* 0x000000028800720c */ /* 0x080fe40004f26670 */
[-C--:B------:R-:W-:Y:S02]  /*5400*/  ISETP.GE.OR P0, PT, R135, R2.reuse, !P0 ;  /* 0x000000028700720c */ /* 0x080fe40004706670 */
[----:B------:R-:W-:Y:S01]  /*5410*/  ISETP.GE.OR P6, PT, R134, R2, !P6 ;  /* 0x000000028600720c */ /* 0x000fe200077c6670 */
[----:B------:R-:W-:Y:S01]  /*5420*/  IMAD.U32 R2, RZ, RZ, UR6 ;  /* 0x00000006ff027e24 */ /* 0x000fe2000f8e00ff */
[----:B------:R-:W-:Y:S02]  /*5430*/  VIADDMNMX R3, R3, UR7, RZ, !PT ;  /* 0x0000000703037c46 */ /* 0x000fe4000f8001ff */
[----:B------:R-:W-:Y:S02]  /*5440*/  FSEL R37, R37, -INF , !P5 ;  /* 0xff80000025257808 */ /* 0x000fe40006800000 */
[--C-:B------:R-:W-:Y:S02]  /*5450*/  IADD3 R2, R2, 0x8, R132.reuse ;  /* 0x0000000802027810 */ /* 0x100fe40007ffe084 */
[----:B------:R-:W-:Y:S02]  /*5460*/  FSEL R48, R48, -INF , !P4 ;  /* 0xff80000030307808 */ /* 0x000fe40006000000 */
[-C--:B------:R-:W-:Y:S02]  /*5470*/  ISETP.GE.AND P5, PT, R0, R3.reuse, PT ;  /* 0x000000030000720c */ /* 0x080fe40003fa6270 */
[-C--:B------:R-:W-:Y:S02]  /*5480*/  ISETP.GE.AND P4, PT, R148, R3.reuse, PT ;  /* 0x000000039400720c */ /* 0x080fe40003f86270 */
[----:B------:R-:W-:Y:S02]  /*5490*/  VIMNMX R2, R2, UR12, PT ;  /* 0x0000000c02027c48 */ /* 0x000fe4000bfe0100 */
        /* <DEDUP_REMOVED lines=8> */
[-C--:B------:R-:W-:Y:S02]  /*5520*/  ISETP.GE.OR P5, PT, R0, R2.reuse, !P5 ;  /* 0x000000020000720c */ /* 0x080fe40006fa6670 */
        /* <DEDUP_REMOVED lines=8> */
[-C--:B------:R-:W-:Y:S02]  /*55b0*/  ISETP.GE.AND P6, PT, R143, R3.reuse, PT ;  /* 0x000000038f00720c */ /* 0x080fe40003fc6270 */
        /* <DEDUP_REMOVED lines=16> */
[-C--:B------:R-:W-:Y:S02]  /*56c0*/  ISETP.GE.OR P0, PT, R137, R2.reuse, !P0 ;  /* 0x000000028900720c */ /* 0x080fe40004706670 */
[--C-:B------:R-:W-:Y:S02]  /*56d0*/  IADD3 R150, R150, 0x40, R132.reuse ;  /* 0x0000004096967810 */ /* 0x100fe40007ffe084 */
[----:B------:R-:W-:Y:S02]  /*56e0*/  VIADDMNMX R133, R133, UR7, RZ, !PT ;  /* 0x0000000785857c46 */ /* 0x000fe4000f8001ff */
[----:B------:R-:W-:Y:S02]  /*56f0*/  FSEL R34, R34, -INF , !P6 ;  /* 0xff80000022227808 */ /* 0x000fe40007000000 */
[----:B------:R-:W-:Y:S02]  /*5700*/  FSEL R35, R35, -INF , !P5 ;  /* 0xff80000023237808 */ /* 0x000fe40006800000 */
[----:B------:R-:W-:Y:S02]  /*5710*/  FSEL R38, R38, -INF , !P4 ;  /* 0xff80000026267808 */ /* 0x000fe40006000000 */
[-C--:B------:R-:W-:Y:S02]  /*5720*/  ISETP.GE.AND P6, PT, R136, R3.reuse, PT ;  /* 0x000000038800720c */ /* 0x080fe40003fc6270 */
[-C--:B------:R-:W-:Y:S02]  /*5730*/  ISETP.GE.AND P5, PT, R135, R3.reuse, PT ;  /* 0x000000038700720c */ /* 0x080fe40003fa6270 */
[----:B------:R-:W-:Y:S01]  /*5740*/  ISETP.GE.AND P4, PT, R134, R3, PT ;  /* 0x000000038600720c */ /* 0x000fe20003f86270 */
[----:B------:R-:W-:Y:S01]  /*5750*/  VIADD R3, R132, 0x48 ;  /* 0x0000004884037836 */ /* 0x000fe20000000000 */
[----:B------:R-:W-:Y:S02]  /*5760*/  IADD3 R149, R149, 0x48, R132 ;  /* 0x0000004895957810 */ /* 0x000fe40007ffe084 */
        /* <DEDUP_REMOVED lines=8> */
[----:B------:R-:W-:Y:S02]  /*57f0*/  VIMNMX R132, R150, UR12, PT ;  /* 0x0000000c96847c48 */ /* 0x000fe4000bfe0100 */
[-C--:B------:R-:W-:Y:S02]  /*5800*/  ISETP.GE.OR P6, PT, R136, R2.reuse, !P6 ;  /* 0x000000028800720c */ /* 0x080fe400077c6670 */
[-C--:B------:R-:W-:Y:S02]  /*5810*/  ISETP.GE.OR P5, PT, R135, R2.reuse, !P5 ;  /* 0x000000028700720c */ /* 0x080fe40006fa6670 */
[----:B------:R-:W-:Y:S02]  /*5820*/  ISETP.GE.OR P4, PT, R134, R2, !P4 ;  /* 0x000000028600720c */ /* 0x000fe40006786670 */
        /* <DEDUP_REMOVED lines=25> */
[----:B------:R-:W-:Y:S02]  /*59c0*/  VIADDMNMX R3, R3, UR7, RZ, !PT ;  /* 0x0000000703037c46 */ /* 0x000fe4000f8001ff */
        /* <DEDUP_REMOVED lines=11> */
[----:B------:R-:W-:Y:S02]  /*5a80*/  ISETP.GE.AND P2, PT, R134, R133, PT ;  /* 0x000000858600720c */ /* 0x000fe40003f46270 */
[-C--:B------:R-:W-:Y:S02]  /*5a90*/  ISETP.GE.AND P1, PT, R0, R3.reuse, PT ;  /* 0x000000030000720c */ /* 0x080fe40003f26270 */
[----:B------:R-:W-:Y:S02]  /*5aa0*/  VIMNMX R2, R149, UR12, PT ;  /* 0x0000000c95027c48 */ /* 0x000fe4000bfe0100 */
[-C--:B------:R-:W-:Y:S02]  /*5ab0*/  ISETP.GE.AND P0, PT, R148, R3.reuse, PT ;  /* 0x000000039400720c */ /* 0x080fe40003f06270 */
[-C--:B------:R-:W-:Y:S02]  /*5ac0*/  ISETP.GE.OR P6, PT, R138, R132.reuse, !P6 ;  /* 0x000000848a00720c */ /* 0x080fe400077c6670 */
[-C--:B------:R-:W-:Y:S02]  /*5ad0*/  ISETP.GE.OR P5, PT, R137, R132.reuse, !P5 ;  /* 0x000000848900720c */ /* 0x080fe40006fa6670 */
[-C--:B------:R-:W-:Y:S02]  /*5ae0*/  ISETP.GE.OR P4, PT, R136, R132.reuse, !P4 ;  /* 0x000000848800720c */ /* 0x080fe40006786670 */
[-C--:B------:R-:W-:Y:S02]  /*5af0*/  ISETP.GE.OR P3, PT, R135, R132.reuse, !P3 ;  /* 0x000000848700720c */ /* 0x080fe40005f66670 */
[----:B------:R-:W-:Y:S02]  /*5b00*/  ISETP.GE.OR P2, PT, R134, R132, !P2 ;  /* 0x000000848600720c */ /* 0x000fe40005746670 */
        /* <DEDUP_REMOVED lines=50> */
[----:B------:R-:W-:Y:S07]  /*5e30*/  FSEL R63, R63, -INF , !P0 ;  /* 0xff8000003f3f7808 */ /* 0x000fee0004000000 */
.L_x_569:
[C---:B------:R-:W-:Y:S01]  /*5e40*/  FMUL.FTZ R132, R243.reuse, 1.4426950216293334961 ;  /* 0x3fb8aa3bf3847820 */ /* 0x040fe20000410000 */
[----:B------:R-:W-:Y:S01]  /*5e50*/  FSETP.NEU.FTZ.AND P0, PT, R243, -INF , PT ;  /* 0xff800000f300780b */ /* 0x000fe20003f1d000 */
[----:B------:R-:W-:Y:S01]  /*5e60*/  FMUL.FTZ R3, R244, 1.4426950216293334961 ;  /* 0x3fb8aa3bf4037820 */ /* 0x000fe20000410000 */
[----:B------:R-:W-:Y:S01]  /*5e70*/  FMUL.FTZ R2, R241, 1.4426950216293334961 ;  /* 0x3fb8aa3bf1027820 */ /* 0x000fe20000410000 */
[----:B------:R-:W-:Y:S01]  /*5e80*/  FMUL.FTZ R0, R242, 1.4426950216293334961 ;  /* 0x3fb8aa3bf2007820 */ /* 0x000fe20000410000 */
[----:B------:R-:W-:Y:S01]  /*5e90*/  FSEL R132, R132, RZ, P0 ;  /* 0x000000ff84847208 */ /* 0x000fe20000000000 */
[----:B------:R-:W-:Y:S01]  /*5ea0*/  UISETP.GT.AND UP3, UPT, UR13, UR24, UPT ;  /* 0x000000180d00728c */ /* 0x000fe2000bf64270 */
[----:B------:R-:W-:Y:S02]  /*5eb0*/  FSETP.NEU.FTZ.AND P0, PT, R244, -INF , PT ;  /* 0xff800000f400780b */ /* 0x000fe40003f1d000 */
[----:B------:R-:W-:Y:S01]  /*5ec0*/  LEA R140, R189, UR4, 0x1 ;  /* 0x00000004bd8c7c11 */ /* 0x000fe2000f8e08ff */
[--C-:B------:R-:W-:Y:S01]  /*5ed0*/  FFMA.FTZ R4, R4, UR11, -R132.reuse ;  /* 0x0000000b04047c23 */ /* 0x100fe20008010884 */
[----:B------:R-:W-:Y:S01]  /*5ee0*/  FSEL R3, R3, RZ, P0 ;  /* 0x000000ff03037208 */ /* 0x000fe20000000000 */
[--C-:B------:R-:W-:Y:S01]  /*5ef0*/  FFMA.FTZ R5, R5, UR11, -R132.reuse ;  /* 0x0000000b05057c23 */ /* 0x100fe20008010884 */
[--C-:B------:R-:W-:Y:S01]  /*5f00*/  FFMA.FTZ R16, R16, UR11, -R132.reuse ;  /* 0x0000000b10107c23 */ /* 0x100fe20008010884 */
        /* <DEDUP_REMOVED lines=9> */
[--C-:B------:R-:W-:Y:S01]  /*5fa0*/  FFMA.FTZ R66, R66, UR11, -R3.reuse ;  /* 0x0000000b42427c23 */ /* 0x100fe20008010803 */
[--C-:B------:R-:W-:Y:S01]  /*5fb0*/  FFMA.FTZ R6, R6, UR11, -R3.reuse ;  /* 0x0000000b06067c23 */ /* 0x100fe20008010803 */
[--C-:B------:R-:W-:Y:S01]  /*5fc0*/  FFMA.FTZ R7, R7, UR11, -R3.reuse ;  /* 0x0000000b07077c23 */ /* 0x100fe20008010803 */
[--C-:B------:R-:W-:Y:S01]  /*5fd0*/  FFMA.FTZ R22, R22, UR11, -R3.reuse ;  /* 0x0000000b16167c23 */ /* 0x100fe20008010803 */
[--C-:B------:R-:W-:Y:S01]  /*5fe0*/  FFMA.FTZ R23, R23, UR11, -R3.reuse ;  /* 0x0000000b17177c23 */ /* 0x100fe20008010803 */
[--C-:B------:R-:W-:Y:S01]  /*5ff0*/  FFMA.FTZ R38, R38, UR11, -R3.reuse ;  /* 0x0000000b26267c23 */ /* 0x100fe20008010803 */
[--C-:B------:R-:W-:Y:S03]  /*6000*/  FFMA.FTZ R39, R39, UR11, -R3.reuse ;  /* 0x0000000b27277c23 */ /* 0x100fe60008010803 */
[----:B------:R-:W-:Y:S01]  /*6010*/  MUFU.EX2 R145, R6 ;  /* 0x0000000600917308 */ /* 0x000fe20000000800 */
[--C-:B------:R-:W-:Y:S01]  /*6020*/  FFMA.FTZ R54, R54, UR11, -R3.reuse ;  /* 0x0000000b36367c23 */ /* 0x100fe20008010803 */
[--C-:B------:R-:W-:Y:S01]  /*6030*/  FFMA.FTZ R55, R55, UR11, -R3.reuse ;  /* 0x0000000b37377c23 */ /* 0x100fe20008010803 */
[----:B------:R-:W-:Y:S01]  /*6040*/  FFMA.FTZ R3, R67, UR11, -R3 ;  /* 0x0000000b43037c23 */ /* 0x000fe20008010803 */
[--C-:B------:R-:W-:Y:S01]  /*6050*/  FFMA.FTZ R32, R32, UR11, -R132.reuse ;  /* 0x0000000b20207c23 */ /* 0x100fe20008010884 */
[--C-:B------:R-:W-:Y:S01]  /*6060*/  FFMA.FTZ R33, R33, UR11, -R132.reuse ;  /* 0x0000000b21217c23 */ /* 0x100fe20008010884 */
[--C-:B------:R-:W-:Y:S01]  /*6070*/  FFMA.FTZ R48, R48, UR11, -R132.reuse ;  /* 0x0000000b30307c23 */ /* 0x100fe20008010884 */
[--C-:B------:R-:W-:Y:S03]  /*6080*/  FFMA.FTZ R49, R49, UR11, -R132.reuse ;  /* 0x0000000b31317c23 */ /* 0x100fe60008010884 */
[----:B------:R1:W-:Y:S01]  /*6090*/  MUFU.EX2 R237, R3 ;  /* 0x0000000300ed7308 */ /* 0x0003e20000000800 */
[----:B------:R-:W-:Y:S01]  /*60a0*/  FSETP.NEU.FTZ.AND P0, PT, R241, -INF , PT ;  /* 0xff800000f100780b */ /* 0x000fe20003f1d000 */
[--C-:B------:R-:W-:Y:S01]  /*60b0*/  FFMA.FTZ R64, R64, UR11, -R132.reuse ;  /* 0x0000000b40407c23 */ /* 0x100fe20008010884 */
[----:B------:R-:W-:Y:S01]  /*60c0*/  IADD3 R140, R188, R140, RZ ;  /* 0x0000008cbc8c7210 */ /* 0x000fe20007ffe0ff */
[--C-:B------:R-:W-:Y:S01]  /*60d0*/  FFMA.FTZ R20, R20, UR11, -R132.reuse ;  /* 0x0000000b14147c23 */ /* 0x100fe20008010884 */
[----:B------:R-:W-:Y:S01]  /*60e0*/  FSEL R2, R2, RZ, P0 ;  /* 0x000000ff02027208 */ /* 0x000fe20000000000 */
[--C-:B------:R-:W-:Y:S01]  /*60f0*/  FFMA.FTZ R21, R21, UR11, -R132.reuse ;  /* 0x0000000b15157c23 */ /* 0x100fe20008010884 */
[--C-:B------:R-:W-:Y:S03]  /*6100*/  FFMA.FTZ R36, R36, UR11, -R132.reuse ;  /* 0x0000000b24247c23 */ /* 0x100fe60008010884 */
[----:B------:R-:W2:Y:S01]  /*6110*/  MUFU.EX2 R152, R7 ;  /* 0x0000000700987308 */ /* 0x000ea20000000800 */
[----:B------:R-:W-:Y:S01]  /*6120*/  FFMA.FTZ R37, R37, UR11, -R132 ;  /* 0x0000000b25257c23 */ /* 0x000fe20008010884 */
        /* <DEDUP_REMOVED lines=14> */
[----:B------:R-:W3:Y:S01]  /*6210*/  MUFU.EX2 R171, R17 ;  /* 0x0000001100ab7308 */ /* 0x000ee20000000800 */
[--C-:B------:R-:W-:Y:S01]  /*6220*/  FFMA.FTZ R56, R56, UR11, -R2.reuse ;  /* 0x0000000b38387c23 */ /* 0x100fe20008010802 */
[--C-:B------:R-:W-:Y:S01]  /*6230*/  FFMA.FTZ R57, R57, UR11, -R2.reuse ;  /* 0x0000000b39397c23 */ /* 0x100fe20008010802 */
[----:B------:R-:W-:Y:S01]  /*6240*/  FFMA.FTZ R2, R61, UR11, -R2 ;  /* 0x0000000b3d027c23 */ /* 0x000fe20008010802 */
[--C-:B------:R-:W-:Y:S01]  /*6250*/  FFMA.FTZ R52, R52, UR11, -R132.reuse ;  /* 0x0000000b34347c23 */ /* 0x100fe20008010884 */
[--C-:B------:R-:W-:Y:S01]  /*6260*/  FFMA.FTZ R53, R53, UR11, -R132.reuse ;  /* 0x0000000b35357c23 */ /* 0x100fe20008010884 */
[----:B------:R-:W-:Y:S01]  /*6270*/  FFMA.FTZ R132, R65, UR11, -R132 ;  /* 0x0000000b41847c23 */ /* 0x000fe20008010884 */
[----:B------:R-:W-:Y:S03]  /*6280*/  FSETP.NEU.FTZ.AND P0, PT, R242, -INF , PT ;  /* 0xff800000f200780b */ /* 0x000fe60003f1d000 */
[----:B------:R-:W-:Y:S01]  /*6290*/  MUFU.EX2 R170, R18 ;  /* 0x0000001200aa7308 */ /* 0x000fe20000000800 */
[----:B------:R-:W-:Y:S02]  /*62a0*/  FSEL R0, R0, RZ, P0 ;  /* 0x000000ff00007208 */ /* 0x000fe40000000000 */
[----:B------:R-:W-:Y:S07]  /*62b0*/  PLOP3.LUT P0, PT, PT, PT, UP3, 0x80, 0x0 ;  /* 0x000000000000781c */ /* 0x000fee0003f0f038 */
        /* <DEDUP_REMOVED lines=16> */
[----:B------:R-:W4:Y:S01]  /*63c0*/  MUFU.EX2 R150, R9 ;  /* 0x0000000900967308 */ /* 0x000f220000000800 */
[--C-:B------:R-:W-:Y:S01]  /*63d0*/  FFMA.FTZ R59, R59, UR11, -R0.reuse ;  /* 0x0000000b3b3b7c23 */ /* 0x100fe20008010800 */
[----:B------:R-:W-:Y:S08]  /*63e0*/  FFMA.FTZ R0, R63, UR11, -R0 ;  /* 0x0000000b3f007c23 */ /* 0x000ff00008010800 */
        /* <DEDUP_REMOVED lines=53> */
[----:B-1----:R-:W-:Y:S02]  /*6740*/  F2FP.BF16.F32.PACK_AB R3, R146, R147 ;  /* 0x000000939203723e */ /* 0x002fe400000010ff */
[----:B--2---:R-:W-:Y:S02]  /*6750*/  F2FP.BF16.F32.PACK_AB R6, R152, R145 ;  /* 0x000000919806723e */ /* 0x004fe400000010ff */
[----:B---3--:R-:W-:Y:S01]  /*6760*/  F2FP.BF16.F32.PACK_AB R4, R171, R172 ;  /* 0x000000acab04723e */ /* 0x008fe200000010ff */
[----:B------:R1:W-:Y:S01]  /*6770*/  STS [R201+0x1c000], R3 ;  /* 0x01c00003c9007388 */ /* 0x0003e20000000800 */
[----:B----4-:R-:W-:Y:S02]  /*6780*/  F2FP.BF16.F32.PACK_AB R5, R150, R151 ;  /* 0x000000979605723e */ /* 0x010fe400000010ff */
[----:B------:R-:W-:Y:S01]  /*6790*/  F2FP.BF16.F32.PACK_AB R2, R165, R166 ;  /* 0x000000a6a502723e */ /* 0x000fe200000010ff */
[----:B------:R2:W-:Y:S01]  /*67a0*/  STS [R201+0x1c400], R6 ;  /* 0x01c40006c9007388 */ /* 0x0005e20000000800 */
[----:B------:R-:W-:Y:S03]  /*67b0*/  F2FP.BF16.F32.PACK_AB R0, R237, R238 ;  /* 0x000000eeed00723e */ /* 0x000fe600000010ff */
[----:B------:R3:W-:Y:S01]  /*67c0*/  STS [R203+0x1c000], R4 ;  /* 0x01c00004cb007388 */ /* 0x0007e20000000800 */
[----:B-1----:R-:W-:Y:S02]  /*67d0*/  F2FP.BF16.F32.PACK_AB R3, R169, R170 ;  /* 0x000000aaa903723e */ /* 0x002fe400000010ff */
[----:B--2---:R-:W-:Y:S03]  /*67e0*/  F2FP.BF16.F32.PACK_AB R6, R148, R149 ;  /* 0x000000959406723e */ /* 0x004fe600000010ff */
[----:B------:R1:W-:Y:S01]  /*67f0*/  STS [R203+0x1c400], R3 ;  /* 0x01c40003cb007388 */ /* 0x0003e20000000800 */
[----:B---3--:R-:W-:Y:S03]  /*6800*/  F2FP.BF16.F32.PACK_AB R4, R153, R154 ;  /* 0x0000009a9904723e */ /* 0x008fe600000010ff */
[----:B------:R2:W-:Y:S04]  /*6810*/  STS [R201+0x1e000], R5 ;  /* 0x01e00005c9007388 */ /* 0x0005e80000000800 */
[----:B------:R3:W-:Y:S04]  /*6820*/  STS [R201+0x1e400], R6 ;  /* 0x01e40006c9007388 */ /* 0x0007e80000000800 */
[----:B------:R4:W-:Y:S01]  /*6830*/  STS [R203+0x1e400], R4 ;  /* 0x01e40004cb007388 */ /* 0x0009e20000000800 */
[----:B-1----:R-:W-:Y:S02]  /*6840*/  F2FP.BF16.F32.PACK_AB R3, R163, R164 ;  /* 0x000000a4a303723e */ /* 0x002fe400000010ff */
[----:B--2---:R-:W-:Y:S02]  /*6850*/  F2FP.BF16.F32.PACK_AB R5, R155, R156 ;  /* 0x0000009c9b05723e */ /* 0x004fe400000010ff */
[----:B---3--:R-:W-:Y:S03]  /*6860*/  F2FP.BF16.F32.PACK_AB R6, R159, R161 ;  /* 0x000000a19f06723e */ /* 0x008fe600000010ff */
[----:B------:R1:W-:Y:S01]  /*6870*/  STS [R203+0x1e000], R5 ;  /* 0x01e00005cb007388 */ /* 0x0003e20000000800 */
[----:B----4-:R-:W-:Y:S03]  /*6880*/  F2FP.BF16.F32.PACK_AB R4, R222, R224 ;  /* 0x000000e0de04723e */ /* 0x010fe600000010ff */
[----:B------:R2:W-:Y:S01]  /*6890*/  STS [R207+0x1c000], R3 ;  /* 0x01c00003cf007388 */ /* 0x0005e20000000800 */
[----:B-1----:R-:W-:Y:S02]  /*68a0*/  F2FP.BF16.F32.PACK_AB R5, R160, R162 ;  /* 0x000000a2a005723e */ /* 0x002fe400000010ff */
[----:B--2---:R-:W-:Y:S03]  /*68b0*/  F2FP.BF16.F32.PACK_AB R3, R219, R221 ;  /* 0x000000dddb03723e */ /* 0x004fe600000010ff */
[----:B------:R1:W-:Y:S04]  /*68c0*/  STS [R207+0x1c400], R5 ;  /* 0x01c40005cf007388 */ /* 0x0003e80000000800 */
[----:B------:R2:W-:Y:S04]  /*68d0*/  STS [R206+0x1c000], R4 ;  /* 0x01c00004ce007388 */ /* 0x0005e80000000800 */
[----:B------:R3:W-:Y:S04]  /*68e0*/  STS [R206+0x1c400], R3 ;  /* 0x01c40003ce007388 */ /* 0x0007e80000000800 */
[----:B------:R-:W-:Y:S01]  /*68f0*/  STS [R207+0x1e000], R6 ;  /* 0x01e00006cf007388 */ /* 0x000fe20000000800 */
[----:B-1----:R-:W-:Y:S02]  /*6900*/  F2FP.BF16.F32.PACK_AB R5, R233, R234 ;  /* 0x000000eae905723e */ /* 0x002fe400000010ff */
[----:B--2---:R-:W-:Y:S02]  /*6910*/  F2FP.BF16.F32.PACK_AB R4, R157, R158 ;  /* 0x0000009e9d04723e */ /* 0x004fe400000010ff */
[----:B---3--:R-:W-:Y:S03]  /*6920*/  F2FP.BF16.F32.PACK_AB R3, R167, R168 ;  /* 0x000000a8a703723e */ /* 0x008fe600000010ff */
[----:B------:R1:W-:Y:S04]  /*6930*/  STS [R207+0x1e400], R4 ;  /* 0x01e40004cf007388 */ /* 0x0003e80000000800 */
[----:B------:R2:W-:Y:S04]  /*6940*/  STS [R206+0x1e000], R3 ;  /* 0x01e00003ce007388 */ /* 0x0005e80000000800 */
        /* <DEDUP_REMOVED lines=30> */
[----:B----4-:R-:W-:Y:S03]  /*6b30*/  LEA R0, R189, UR4, 0x1 ;  /* 0x00000004bd007c11 */ /* 0x010fe6000f8e08ff */
[----:B------:R-:W-:Y:S01]  /*6b40*/  STS [R204+0x1e400], R2 ;  /* 0x01e40002cc007388 */ /* 0x000fe20000000800 */
[----:B------:R-:W-:Y:S03]  /*6b50*/  IADD3 R144, R182, R0, RZ ;  /* 0x00000000b6907210 */ /* 0x000fe60007ffe0ff */
[----:B------:R-:W-:Y:S08]  /*6b60*/  LDSM.16.M88.4 R64, [R0+0x8000] ;  /* 0x008000000040783b */ /* 0x000ff00000000200 */
[----:B------:R-:W1:Y:S08]  /*6b70*/  LDSM.16.M88.4 R16, [R184+UR4+0x10000] ;  /* 0x01000004b810783b */ /* 0x000e700008000200 */
[----:B------:R-:W2:Y:S08]  /*6b80*/  LDSM.16.M88.4 R60, [R0+0xa000] ;  /* 0x00a00000003c783b */ /* 0x000eb00000000200 */
[----:B------:R-:W3:Y:S08]  /*6b90*/  LDSM.16.M88.4 R32, [R184+UR4+0x10800] ;  /* 0x01080004b820783b */ /* 0x000ef00008000200 */
[----:B------:R-:W4:Y:S08]  /*6ba0*/  LDSM.16.M88.4 R48, [R184+UR4+0x11000] ;  /* 0x01100004b830783b */ /* 0x000f300008000200 */
[----:B------:R-:W4:Y:S01]  /*6bb0*/  LDSM.16.M88.4 R132, [R184+UR4+0x11800] ;  /* 0x01180004b884783b */ /* 0x000f220008000200 */
[-C--:B-1----:R-:W-:Y:S07]  /*6bc0*/  HMMA.16816.F32.BF16 R4, R64, R16.reuse, RZ ;  /* 0x000000104004723c */ /* 0x082fee00000418ff */
[----:B------:R-:W-:Y:S01]  /*6bd0*/  LDSM.16.M88.4 R136, [R140+0x8000] ;  /* 0x008000008c88783b */ /* 0x000fe20000000200 */
[C---:B--2---:R-:W-:Y:S07]  /*6be0*/  HMMA.16816.F32.BF16 R8, R60.reuse, R16, RZ ;  /* 0x000000103c08723c */ /* 0x044fee00000418ff */
[----:B------:R-:W-:Y:S01]  /*6bf0*/  LDSM.16.M88.4 R140, [R140+0xa000] ;  /* 0x00a000008c8c783b */ /* 0x000fe20000000200 */
[-C--:B------:R-:W-:Y:S06]  /*6c00*/  HMMA.16816.F32.BF16 R12, R60, R18.reuse, RZ ;  /* 0x000000123c0c723c */ /* 0x080fec00000418ff */
[C---:B------:R-:W-:Y:S06]  /*6c10*/  HMMA.16816.F32.BF16 R16, R64.reuse, R18, RZ ;  /* 0x000000124010723c */ /* 0x040fec00000418ff */
[-C--:B---3--:R-:W-:Y:S06]  /*6c20*/  HMMA.16816.F32.BF16 R20, R64, R32.reuse, RZ ;  /* 0x000000204014723c */ /* 0x088fec00000418ff */
[C---:B------:R-:W-:Y:S06]  /*6c30*/  HMMA.16816.F32.BF16 R24, R60.reuse, R32, RZ ;  /* 0x000000203c18723c */ /* 0x040fec00000418ff */
[-C--:B------:R-:W-:Y:S06]  /*6c40*/  HMMA.16816.F32.BF16 R28, R60, R34.reuse, RZ ;  /* 0x000000223c1c723c */ /* 0x080fec00000418ff */
[C---:B------:R-:W-:Y:S06]  /*6c50*/  HMMA.16816.F32.BF16 R32, R64.reuse, R34, RZ ;  /* 0x000000224020723c */ /* 0x040fec00000418ff */
[-C--:B----4-:R-:W-:Y:S06]  /*6c60*/  HMMA.16816.F32.BF16 R36, R64, R48.reuse, RZ ;  /* 0x000000304024723c */ /* 0x090fec00000418ff */
[C---:B------:R-:W-:Y:S06]  /*6c70*/  HMMA.16816.F32.BF16 R40, R60.reuse, R48, RZ ;  /* 0x000000303c28723c */ /* 0x040fec00000418ff */
[-C--:B------:R-:W-:Y:S06]  /*6c80*/  HMMA.16816.F32.BF16 R44, R60, R50.reuse, RZ ;  /* 0x000000323c2c723c */ /* 0x080fec00000418ff */
[C---:B------:R-:W-:Y:S06]  /*6c90*/  HMMA.16816.F32.BF16 R48, R64.reuse, R50, RZ ;  /* 0x000000324030723c */ /* 0x040fec00000418ff */
[-C--:B------:R-:W-:Y:S06]  /*6ca0*/  HMMA.16816.F32.BF16 R52, R64, R132.reuse, RZ ;  /* 0x000000844034723c */ /* 0x080fec00000418ff */
[C---:B------:R-:W-:Y:S06]  /*6cb0*/  HMMA.16816.F32.BF16 R56, R60.reuse, R132, RZ ;  /* 0x000000843c38723c */ /* 0x040fec00000418ff */
[-C--:B------:R-:W-:Y:S06]  /*6cc0*/  HMMA.16816.F32.BF16 R60, R60, R134.reuse, RZ ;  /* 0x000000863c3c723c */ /* 0x080fec00000418ff */
[----:B------:R-:W-:Y:S01]  /*6cd0*/  HMMA.16816.F32.BF16 R64, R64, R134, RZ ;  /* 0x000000864040723c */ /* 0x000fe200000418ff */
        /* <DEDUP_REMOVED lines=21> */
[----:B------:R-:W-:Y:S08]  /*6e30*/  LDSM.16.M88.4 R132, [R144+0x8000] ;  /* 0x008000009084783b */ /* 0x000ff00000000200 */
[----:B------:R-:W1:Y:S02]  /*6e40*/  LDSM.16.M88.4 R136, [R183+0x4000] ;  /* 0x00400000b788783b */ /* 0x000e640000000200 */
        /* <DEDUP_REMOVED lines=20> */
[----:B------:R-:W-:Y:S05]  /*6f90*/  IADD3 R140, R188, R144, RZ ;  /* 0x00000090bc8c7210 */ /* 0x000fea0007ffe0ff */
[----:B------:R-:W1:Y:S08]  /*6fa0*/  LDSM.16.M88.4 R132, [R140+0x8000] ;  /* 0x008000008c84783b */ /* 0x000e700000000200 */
[----:B------:R-:W2:Y:S01]  /*6fb0*/  LDSM.16.M88.4 R140, [R140+0xa000] ;  /* 0x00a000008c8c783b */ /* 0x000ea20000000200 */
[-C--:B-1----:R-:W-:Y:S06]  /*6fc0*/  HMMA.16816.F32.BF16 R4, R132, R136.reuse, R4 ;  /* 0x000000888404723c */ /* 0x082fec0000041804 */
[C---:B--2---:R-:W-:Y:S06]  /*6fd0*/  HMMA.16816.F32.BF16 R8, R140.reuse, R136, R8 ;  /* 0x000000888c08723c */ /* 0x044fec0000041808 */
[-C--:B------:R-:W-:Y:S06]  /*6fe0*/  HMMA.16816.F32.BF16 R12, R140, R138.reuse, R12 ;  /* 0x0000008a8c0c723c */ /* 0x080fec000004180c */
[C---:B------:R-:W-:Y:S01]  /*6ff0*/  HMMA.16816.F32.BF16 R16, R132.reuse, R138, R16 ;  /* 0x0000008a8410723c */ /* 0x040fe20000041810 */
[----:B------:R-:W1:Y:S05]  /*7000*/  LDSM.16.M88.4 R136, [R185+0x4800] ;  /* 0x00480000b988783b */ /* 0x000e6a0000000200 */
[C---:B-----5:R-:W-:Y:S01]  /*7010*/  FADD.FTZ R4, -R195.reuse, R4 ;  /* 0x00000004c3047221 */ /* 0x060fe20000010100 */
[----:B------:R-:W-:Y:S01]  /*7020*/  FADD.FTZ R5, -R195, R5 ;  /* 0x00000005c3057221 */ /* 0x000fe20000010100 */
[C---:B------:R-:W-:Y:S03]  /*7030*/  FADD.FTZ R6, -R196.reuse, R6 ;  /* 0x00000006c4067221 */ /* 0x040fe60000010100 */
        /* <DEDUP_REMOVED lines=10> */
[----:B------:R-:W-:Y:S01]  /*70e0*/  F2FP.BF16.F32.PACK_AB R151, R7, R6 ;  /* 0x000000060797723e */ /* 0x000fe200000010ff */
[----:B------:R-:W-:Y:S01]  /*70f0*/  FMUL.FTZ R9, R150, R9 ;  /* 0x0000000996097220 */ /* 0x000fe20000410000 */
[----:B------:R-:W2:Y:S01]  /*7100*/  LDSM.16.M88.4 R4, [R185+0x5000] ;  /* 0x00500000b904783b */ /* 0x000ea20000000200 */
[----:B------:R-:W-:Y:S01]  /*7110*/  FMUL.FTZ R10, R149, R10 ;  /* 0x0000000a950a7220 */ /* 0x000fe20000410000 */
[----:B------:R-:W-:Y:S01]  /*7120*/  FADD.FTZ R11, -R191, R11 ;  /* 0x0000000bbf0b7221 */ /* 0x000fe20000010100 */
[C---:B------:R-:W-:Y:S01]  /*7130*/  FADD.FTZ R12, -R194.reuse, R12 ;  /* 0x0000000cc20c7221 */ /* 0x040fe20000010100 */
[----:B------:R-:W-:Y:S01]  /*7140*/  F2FP.BF16.F32.PACK_AB R150, R9, R8 ;  /* 0x000000080996723e */ /* 0x000fe200000010ff */
[----:B------:R-:W-:Y:S01]  /*7150*/  FADD.FTZ R13, -R194, R13 ;  /* 0x0000000dc20d7221 */ /* 0x000fe20000010100 */
[----:B------:R-:W-:Y:S01]  /*7160*/  FMUL.FTZ R11, R148, R11 ;  /* 0x0000000b940b7220 */ /* 0x000fe20000410000 */
[C---:B------:R-:W-:Y:S01]  /*7170*/  FADD.FTZ R14, -R191.reuse, R14 ;  /* 0x0000000ebf0e7221 */ /* 0x040fe20000010100 */
[----:B------:R-:W-:Y:S01]  /*7180*/  FADD.FTZ R15, -R191, R15 ;  /* 0x0000000fbf0f7221 */ /* 0x000fe20000010100 */
[C---:B------:R-:W-:Y:S01]  /*7190*/  FADD.FTZ R16, -R195.reuse, R16 ;  /* 0x00000010c3107221 */ /* 0x040fe20000010100 */
[----:B------:R-:W-:Y:S01]  /*71a0*/  FADD.FTZ R17, -R195, R17 ;  /* 0x00000011c3117221 */ /* 0x000fe20000010100 */
[----:B------:R-:W-:Y:S01]  /*71b0*/  F2FP.BF16.F32.PACK_AB R149, R11, R10 ;  /* 0x0000000a0b95723e */ /* 0x000fe200000010ff */
[C---:B------:R-:W-:Y:S01]  /*71c0*/  FADD.FTZ R18, -R196.reuse, R18 ;  /* 0x00000012c4127221 */ /* 0x040fe20000010100 */
[----:B------:R-:W3:Y:S01]  /*71d0*/  LDSM.16.M88.4 R8, [R185+0x5800] ;  /* 0x00580000b908783b */ /* 0x000ee20000000200 */
[----:B------:R-:W-:Y:S01]  /*71e0*/  FADD.FTZ R19, -R196, R19 ;  /* 0x00000013c4137221 */ /* 0x000fe20000010100 */
[----:B------:R-:W-:Y:S01]  /*71f0*/  FMUL.FTZ R12, R156, R12 ;  /* 0x0000000c9c0c7220 */ /* 0x000fe20000410000 */
[----:B------:R-:W-:Y:S01]  /*7200*/  FMUL.FTZ R13, R155, R13 ;  /* 0x0000000d9b0d7220 */ /* 0x000fe20000410000 */
[----:B------:R-:W-:Y:S01]  /*7210*/  FMUL.FTZ R14, R154, R14 ;  /* 0x0000000e9a0e7220 */ /* 0x000fe20000410000 */
[----:B------:R-:W-:Y:S01]  /*7220*/  FMUL.FTZ R15, R153, R15 ;  /* 0x0000000f990f7220 */ /* 0x000fe20000410000 */
[-C--:B-1----:R-:W-:Y:S03]  /*7230*/  HMMA.16816.F32.BF16 R20, R132, R136.reuse, R20 ;  /* 0x000000888414723c */ /* 0x082fe60000041814 */
[----:B------:R-:W-:Y:S01]  /*7240*/  F2FP.BF16.F32.PACK_AB R148, R13, R12 ;  /* 0x0000000c0d94723e */ /* 0x000fe200000010ff */
[----:B------:R-:W-:Y:S01]  /*7250*/  FMUL.FTZ R16, R172, R16 ;  /* 0x00000010ac107220 */ /* 0x000fe20000410000 */
[----:B------:R-:W-:Y:S01]  /*7260*/  FMUL.FTZ R17, R171, R17 ;  /* 0x00000011ab117220 */ /* 0x000fe20000410000 */
[C---:B------:R-:W-:Y:S05]  /*7270*/  HMMA.16816.F32.BF16 R24, R140.reuse, R136, R24 ;  /* 0x000000888c18723c */ /* 0x040fea0000041818 */
[----:B------:R-:W-:Y:S01]  /*7280*/  FMUL.FTZ R18, R170, R18 ;  /* 0x00000012aa127220 */ /* 0x000fe20000410000 */
[-C--:B------:R-:W-:Y:S05]  /*7290*/  HMMA.16816.F32.BF16 R28, R140, R138.reuse, R28 ;  /* 0x0000008a8c1c723c */ /* 0x080fea000004181c */
[----:B------:R-:W-:Y:S01]  /*72a0*/  FMUL.FTZ R19, R169, R19 ;  /* 0x00000013a9137220 */ /* 0x000fe20000410000 */
[C---:B------:R-:W-:Y:S05]  /*72b0*/  HMMA.16816.F32.BF16 R32, R132.reuse, R138, R32 ;  /* 0x0000008a8420723c */ /* 0x040fea0000041820 */
[----:B------:R-:W-:Y:S01]  /*72c0*/  F2FP.BF16.F32.PACK_AB R147, R15, R14 ;  /* 0x0000000e0f93723e */ /* 0x000fe200000010ff */
[-C--:B--2---:R-:W-:Y:S05]  /*72d0*/  HMMA.16816.F32.BF16 R36, R132, R4.reuse, R36 ;  /* 0x000000048424723c */ /* 0x084fea0000041824 */
[C---:B------:R-:W-:Y:S01]  /*72e0*/  FADD.FTZ R20, -R195.reuse, R20 ;  /* 0x00000014c3147221 */ /* 0x040fe20000010100 */
[C---:B------:R-:W-:Y:S05]  /*72f0*/  HMMA.16816.F32.BF16 R40, R140.reuse, R4, R40 ;  /* 0x000000048c28723c */ /* 0x040fea0000041828 */
[----:B------:R-:W-:Y:S01]  /*7300*/  FADD.FTZ R21, -R195, R21 ;  /* 0x00000015c3157221 */ /* 0x000fe20000010100 */
[-C--:B------:R-:W-:Y:S05]  /*7310*/  HMMA.16816.F32.BF16 R44, R140, R6.reuse, R44 ;  /* 0x000000068c2c723c */ /* 0x080fea000004182c */
[C---:B------:R-:W-:Y:S01]  /*7320*/  FADD.FTZ R22, -R196.reuse, R22 ;  /* 0x00000016c4167221 */ /* 0x040fe20000010100 */
[C---:B------:R-:W-:Y:S05]  /*7330*/  HMMA.16816.F32.BF16 R48, R132.reuse, R6, R48 ;  /* 0x000000068430723c */ /* 0x040fea0000041830 */
[----:B------:R-:W-:Y:S01]  /*7340*/  FADD.FTZ R23, -R196, R23 ;  /* 0x00000017c4177221 */ /* 0x000fe20000010100 */
[-C--:B---3--:R-:W-:Y:S05]  /*7350*/  HMMA.16816.F32.BF16 R52, R132, R8.reuse, R52 ;  /* 0x000000088434723c */ /* 0x088fea0000041834 */
[C---:B------:R-:W-:Y:S01]  /*7360*/  FADD.FTZ R24, -R194.reuse, R24 ;  /* 0x00000018c2187221 */ /* 0x040fe20000010100 */
[C---:B------:R-:W-:Y:S05]  /*7370*/  HMMA.16816.F32.BF16 R56, R140.reuse, R8, R56 ;  /* 0x000000088c38723c */ /* 0x040fea0000041838 */
[----:B------:R-:W-:Y:S01]  /*7380*/  FADD.FTZ R25, -R194, R25 ;  /* 0x00000019c2197221 */ /* 0x000fe20000010100 */
[-C--:B------:R-:W-:Y:S05]  /*7390*/  HMMA.16816.F32.BF16 R60, R140, R10.reuse, R60 ;  /* 0x0000000a8c3c723c */ /* 0x080fea000004183c */
[C---:B------:R-:W-:Y:S01]  /*73a0*/  FADD.FTZ R26, -R191.reuse, R26 ;  /* 0x0000001abf1a7221 */ /* 0x040fe20000010100 */
[----:B------:R-:W-:Y:S05]  /*73b0*/  HMMA.16816.F32.BF16 R64, R132, R10, R64 ;  /* 0x0000000a8440723c */ /* 0x000fea0000041840 */
[----:B------:R-:W-:Y:S01]  /*73c0*/  FADD.FTZ R27, -R191, R27 ;  /* 0x0000001bbf1b7221 */ /* 0x000fe20000010100 */
[----:B------:R-:W-:Y:S01]  /*73d0*/  FMUL.FTZ R20, R164, R20 ;  /* 0x00000014a4147220 */ /* 0x000fe20000410000 */
[----:B------:R-:W-:Y:S01]  /*73e0*/  FMUL.FTZ R21, R163, R21 ;  /* 0x00000015a3157220 */ /* 0x000fe20000410000 */
[----:B------:R-:W-:Y:S03]  /*73f0*/  FMUL.FTZ R22, R162, R22 ;  /* 0x00000016a2167220 */ /* 0x000fe60000410000 */
[----:B------:R-:W-:Y:S01]  /*7400*/  FMUL.FTZ R23, R160, R23 ;  /* 0x00000017a0177220 */ /* 0x000fe20000410000 */
[----:B------:R-:W-:Y:S01]  /*7410*/  FMUL.FTZ R24, R161, R24 ;  /* 0x00000018a1187220 */ /* 0x000fe20000410000 */
[----:B------:R-:W-:Y:S01]  /*7420*/  FMUL.FTZ R25, R159, R25 ;  /* 0x000000199f197220 */ /* 0x000fe20000410000 */
[----:B------:R-:W-:Y:S01]  /*7430*/  FMUL.FTZ R26, R158, R26 ;  /* 0x0000001a9e1a7220 */ /* 0x000fe20000410000 */
[----:B------:R-:W-:Y:S01]  /*7440*/  FMUL.FTZ R27, R157, R27 ;  /* 0x0000001b9d1b7220 */ /* 0x000fe20000410000 */
[C---:B------:R-:W-:Y:S01]  /*7450*/  FADD.FTZ R28, -R194.reuse, R28 ;  /* 0x0000001cc21c7221 */ /* 0x040fe20000010100 */
[----:B------:R-:W-:Y:S01]  /*7460*/  FADD.FTZ R29, -R194, R29 ;  /* 0x0000001dc21d7221 */ /* 0x000fe20000010100 */
[C---:B------:R-:W-:Y:S01]  /*7470*/  FADD.FTZ R30, -R191.reuse, R30 ;  /* 0x0000001ebf1e7221 */ /* 0x040fe20000010100 */
[----:B------:R-:W-:Y:S01]  /*7480*/  FADD.FTZ R31, -R191, R31 ;  /* 0x0000001fbf1f7221 */ /* 0x000fe20000010100 */
        /* <DEDUP_REMOVED lines=103> */
[----:B------:R-:W-:Y:S01]  /*7b00*/  ULOP3.LUT UR6, UR13, 0x1, URZ, 0xc0, !UPT ;  /* 0x000000010d067892 */ /* 0x000fe2000f8ec03f */
[----:B------:R-:W-:Y:S01]  /*7b10*/  ISETP.GE.AND P4, PT, R197, UR27, PT ;  /* 0x0000001bc5007c0c */ /* 0x000fe2000bf86270 */
[----:B------:R-:W1:Y:S01]  /*7b20*/  LDC R32, c[0x0][0x240] ;  /* 0x00009000ff207b82 */ /* 0x000e620000000800 */
[----:B------:R-:W-:Y:S01]  /*7b30*/  PLOP3.LUT P1, PT, PT, PT, PT, 0x8, 0x0 ;  /* 0x000000000000781c */ /* 0x000fe20003f2e170 */
[----:B------:R-:W-:Y:S01]  /*7b40*/  UISETP.NE.U32.AND UP0, UPT, UR6, 0x1, UPT ;  /* 0x000000010600788c */ /* 0x000fe2000bf05070 */
[----:B------:R-:W-:Y:S02]  /*7b50*/  IMAD.MOV.U32 R4, RZ, RZ, R208 ;  /* 0x000000ffff047224 */ /* 0x000fe400078e00d0 */
[----:B------:R-:W-:Y:S03]  /*7b60*/  IMAD.MOV.U32 R5, RZ, RZ, R209 ;  /* 0x000000ffff057224 */ /* 0x000fe600078e00d1 */
[----:B------:R-:W-:Y:S02]  /*7b70*/  PLOP3.LUT P6, PT, PT, PT, UP0, 0x80, 0x0 ;  /* 0x000000000000781c */ /* 0x000fe40003fcf008 */
[----:B------:R-:W-:Y:S02]  /*7b80*/  PLOP3.LUT P3, PT, PT, PT, UP0, 0x80, 0x0 ;  /* 0x000000000000781c */ /* 0x000fe40003f6f008 */
[----:B------:R-:W-:Y:S01]  /*7b90*/  @P4 PLOP3.LUT P1, PT, P6, PT, PT, 0x80, 0x0 ;  /* 0x000000000000481c */ /* 0x000fe2000372f070 */
[C---:B------:R-:W-:Y:S01]  /*7ba0*/  @P4 VIADD R0, R198.reuse, 0xffffc000 ;  /* 0xffffc000c6004836 */ /* 0x040fe20000000000 */
[----:B------:R-:W2:Y:S01]  /*7bb0*/  @!P4 LDC R9, c[0x0][0x244] ;  /* 0x00009100ff09cb82 */ /* 0x000ea20000000800 */
[----:B------:R-:W-:Y:S01]  /*7bc0*/  @!P4 PLOP3.LUT P6, PT, P3, PT, PT, 0x80, 0x0 ;  /* 0x000000000000c81c */ /* 0x000fe20001fcf070 */
[C---:B------:R-:W-:Y:S01]  /*7bd0*/  @!P4 VIADD R3, R199.reuse, 0xffffc000 ;  /* 0xffffc000c703c836 */ /* 0x040fe20000000000 */
[----:B------:R-:W-:Y:S01]  /*7be0*/  PLOP3.LUT P3, PT, PT, PT, PT, 0x8, 0x0 ;  /* 0x000000000000781c */ /* 0x000fe20003f6e170 */
[C---:B------:R-:W-:Y:S01]  /*7bf0*/  @!P4 VIADD R8, R199.reuse, 0xffffc000 ;  /* 0xffffc000c708c836 */ /* 0x040fe20000000000 */
[----:B------:R-:W-:Y:S03]  /*7c00*/  @!P4 PLOP3.LUT P3, PT, P6, PT, PT, 0x80, 0x0 ;  /* 0x000000000000c81c */ /* 0x000fe6000376f070 */
[----:B------:R-:W3:Y:S03]  /*7c10*/  @!P4 LDC R10, c[0x0][0x244] ;  /* 0x00009100ff0acb82 */ /* 0x000ee60000000800 */
[----:B------:R-:W-:Y:S01]  /*7c20*/  @P1 VIADD R0, R198, 0x4000 ;  /* 0x00004000c6001836 */ /* 0x000fe20000000000 */
[----:B------:R-:W-:Y:S02]  /*7c30*/  PLOP3.LUT P1, PT, PT, PT, PT, 0x8, 0x0 ;  /* 0x000000000000781c */ /* 0x000fe40003f2e170 */
[----:B------:R-:W-:Y:S02]  /*7c40*/  @P4 PLOP3.LUT P1, PT, P6, PT, PT, 0x80, 0x0 ;  /* 0x000000000000481c */ /* 0x000fe4000372f070 */
[----:B------:R-:W-:Y:S01]  /*7c50*/  @P4 STS [R0], RZ ;  /* 0x000000ff00004388 */ /* 0x000fe20000000800 */
[----:B------:R-:W4:Y:S01]  /*7c60*/  @!P4 LDC R21, c[0x0][0x244] ;  /* 0x00009100ff15cb82 */ /* 0x000f220000000800 */
[----:B------:R-:W-:Y:S02]  /*7c70*/  @P3 VIADD R3, R199, 0x4000 ;  /* 0x00004000c7033836 */ /* 0x000fe40000000000 */
[----:B------:R-:W-:Y:S04]  /*7c80*/  @P4 STS [R0+0x4], RZ ;  /* 0x000004ff00004388 */ /* 0x000fe80000000800 */
[----:B------:R-:W-:Y:S04]  /*7c90*/  @P4 STS [R0+0x8], RZ ;  /* 0x000008ff00004388 */ /* 0x000fe80000000800 */
[----:B------:R5:W-:Y:S01]  /*7ca0*/  @P4 STS [R0+0xc], RZ ;  /* 0x00000cff00004388 */ /* 0x000be20000000800 */
[----:B----4-:R-:W-:Y:S02]  /*7cb0*/  @!P4 IMAD R21, R21, 0x60, RZ ;  /* 0x000000601515c824 */ /* 0x010fe400078e02ff */
[----:B-1----:R-:W-:Y:S04]  /*7cc0*/  IMAD.SHL.U32 R2, R32, 0x80, RZ ;  /* 0x0000008020027824 */ /* 0x002fe800078e00ff */
[----:B------:R-:W-:Y:S02]  /*7cd0*/  IMAD.MOV R2, RZ, RZ, -R2 ;  /* 0x000000ffff027224 */ /* 0x000fe400078e0a02 */
[----:B-----5:R-:W-:Y:S03]  /*7ce0*/  @P4 VIADD R0, R198, 0xffffc000 ;  /* 0xffffc000c6004836 */ /* 0x020fe60000000000 */
[----:B------:R-:W-:Y:S01]  /*7cf0*/  LEA R4, P2, R2, R4, 0x1 ;  /* 0x0000000402047211 */ /* 0x000fe200078408ff */
[----:B------:R-:W-:Y:S01]  /*7d00*/  @P1 VIADD R0, R198, 0x4000 ;  /* 0x00004000c6001836 */ /* 0x000fe20000000000 */
[--C-:B------:R-:W-:Y:S02]  /*7d10*/  @!P4 SHF.R.S32.HI R6, RZ, 0x1f, R2.reuse ;  /* 0x0000001fff06c819 */ /* 0x100fe40000011402 */
[----:B------:R-:W-:Y:S02]  /*7d20*/  LEA.HI.X.SX32 R5, R2, R5, 0x1, P2 ;  /* 0x0000000502057211 */ /* 0x000fe400010f0eff */
[----:B------:R-:W-:Y:S02]  /*7d30*/  PLOP3.LUT P2, PT, PT, PT, PT, 0x8, 0x0 ;  /* 0x000000000000781c */ /* 0x000fe40003f4e170 */
[----:B------:R-:W-:Y:S01]  /*7d40*/  @!P4 PLOP3.LUT P2, PT, P6, PT, PT, 0x80, 0x0 ;  /* 0x000000000000c81c */ /* 0x000fe2000374f070 */
[----:B------:R-:W-:Y:S01]  /*7d50*/  @!PT LDS RZ, [RZ] ;  /* 0x00000000fffff984 */ /* 0x000fe20000000800 */
[----:B------:R-:W-:Y:S01]  /*7d60*/  @!PT LDS RZ, [RZ] ;  /* 0x00000000fffff984 */ /* 0x000fe20000000800 */
[----:B------:R-:W-:Y:S01]  /*7d70*/  @!PT LDS RZ, [RZ] ;  /* 0x00000000fffff984 */ /* 0x000fe20000000800 */
[----:B------:R1:W-:Y:S01]  /*7d80*/  @!P4 LDGSTS.E.BYPASS.LTC128B.128 [R3], desc[UR14][R4.64] ;  /* 0x000000000403cfae */ /* 0x0003e2000b901d4e */
[C---:B------:R-:W-:Y:S02]  /*7d90*/  @!P4 LEA R7, P5, R32.reuse, R2, 0x5 ;  /* 0x000000022007c211 */ /* 0x040fe400078a28ff */
[----:B------:R-:W-:Y:S01]  /*7da0*/  PLOP3.LUT P1, PT, PT, PT, PT, 0x8, 0x0 ;  /* 0x000000000000781c */ /* 0x000fe20003f2e170 */
[----:B------:R-:W-:Y:S01]  /*7db0*/  @P4 STS [R0+0x1000], RZ ;  /* 0x001000ff00004388 */ /* 0x000fe20000000800 */
[----:B--2---:R-:W-:Y:S02]  /*7dc0*/  @!P4 LEA.HI.X R9, R32, R6, R9, 0x5, P5 ;  /* 0x000000062009c211 */ /* 0x004fe400028f2c09 */
[C---:B------:R-:W-:Y:S01]  /*7dd0*/  @!P4 LEA R6, P3, R7.reuse, R208, 0x1 ;  /* 0x000000d00706c211 */ /* 0x040fe200078608ff */
[----:B------:R-:W-:Y:S01]  /*7de0*/  @P4 STS [R0+0x1004], RZ ;  /* 0x001004ff00004388 */ /* 0x000fe20000000800 */
[----:B------:R-:W-:Y:S02]  /*7df0*/  @P4 PLOP3.LUT P1, PT, P6, PT, PT, 0x80, 0x0 ;  /* 0x000000000000481c */ /* 0x000fe4000372f070 */
[----:B------:R-:W-:Y:S01]  /*7e00*/  @!P4 LEA.HI.X R7, R7, R209, R9, 0x1, P3 ;  /* 0x000000d10707c211 */ /* 0x000fe200018f0c09 */
[----:B------:R-:W-:Y:S01]  /*7e10*/  @P4 STS [R0+0x1008], RZ ;  /* 0x001008ff00004388 */ /* 0x000fe20000000800 */
[C---:B------:R-:W-:Y:S01]  /*7e20*/  @P2 VIADD R8, R199.reuse, 0x4000 ;  /* 0x00004000c7082836 */ /* 0x040fe20000000000 */
[----:B------:R-:W-:Y:S02]  /*7e30*/  PLOP3.LUT P3, PT, PT, PT, PT, 0x8, 0x0 ;  /* 0x000000000000781c */ /* 0x000fe40003f6e170 */
[----:B------:R2:W-:Y:S01]  /*7e40*/  @P4 STS [R0+0x100c], RZ ;  /* 0x00100cff00004388 */ /* 0x0005e20000000800 */
[----:B------:R-:W-:Y:S03]  /*7e50*/  @!P4 PLOP3.LUT P3, PT, P6, PT, PT, 0x80, 0x0 ;  /* 0x000000000000c81c */ /* 0x000fe6000376f070 */
[----:B------:R-:W-:Y:S01]  /*7e60*/  @!PT LDS RZ, [RZ] ;  /* 0x00000000fffff984 */ /* 0x000fe20000000800 */
[----:B------:R-:W-:Y:S01]  /*7e70*/  @!PT LDS RZ, [RZ] ;  /* 0x00000000fffff984 */ /* 0x000fe20000000800 */
[----:B------:R-:W-:Y:S01]  /*7e80*/  @!PT LDS RZ, [RZ] ;  /* 0x00000000fffff984 */ /* 0x000fe20000000800 */
[----:B------:R4:W-:Y:S01]  /*7e90*/  @!P4 LDGSTS.E.BYPASS.LTC128B.128 [R8+0x1000], desc[UR14][R6.64] ;  /* 0x010000000608cfae */ /* 0x0009e2000b901d4e */
[--C-:B-1----:R-:W-:Y:S01]  /*7ea0*/  @!P4 SHF.R.S32.HI R3, RZ, 0x1f, R2.reuse ;  /* 0x0000001fff03c819 */ /* 0x102fe20000011402 */
[C---:B--2---:R-:W-:Y:S02]  /*7eb0*/  @P4 VIADD R0, R198.reuse, 0xffffc000 ;  /* 0xffffc000c6004836 */ /* 0x044fe40000000000 */
[----:B------:R-:W-:Y:S01]  /*7ec0*/  @P1 VIADD R0, R198, 0x4000 ;  /* 0x00004000c6001836 */ /* 0x000fe20000000000 */
[----:B------:R-:W-:Y:S02]  /*7ed0*/  PLOP3.LUT P1, PT, PT, PT, PT, 0x8, 0x0 ;  /* 0x000000000000781c */ /* 0x000fe40003f2e170 */
[----:B------:R-:W-:Y:S02]  /*7ee0*/  @P4 PLOP3.LUT P1, PT, P6, PT, PT, 0x80, 0x0 ;  /* 0x000000000000481c */ /* 0x000fe4000372f070 */
[----:B------:R-:W-:Y:S01]  /*7ef0*/  @P4 STS [R0+0x2000], RZ ;  /* 0x002000ff00004388 */ /* 0x000fe20000000800 */
[----:B----4-:R-:W-:Y:S02]  /*7f00*/  @!P4 LEA R6, P2, R32, R2, 0x6 ;  /* 0x000000022006c211 */ /* 0x010fe400078430ff */
[--C-:B------:R-:W-:Y:S01]  /*7f10*/  @!P4 SHF.R.S32.HI R7, RZ, 0x1f, R2.reuse ;  /* 0x0000001fff07c819 */ /* 0x100fe20000011402 */
[----:B------:R-:W-:Y:S01]  /*7f20*/  @P4 STS [R0+0x2004], RZ ;  /* 0x002004ff00004388 */ /* 0x000fe20000000800 */
[-C--:B------:R-:W-:Y:S01]  /*7f30*/  @!P4 LEA R8, P5, R6, R208.reuse, 0x1 ;  /* 0x000000d00608c211 */ /* 0x080fe200078a08ff */
[C---:B------:R-:W-:Y:S01]  /*7f40*/  @!P4 IMAD.WIDE.U32 R2, R32.reuse, 0x60, R2 ;  /* 0x000000602002c825 */ /* 0x040fe200078e0002 */
[----:B---3--:R-:W-:Y:S01]  /*7f50*/  @!P4 LEA.HI.X R9, R32, R7, R10, 0x6, P2 ;  /* 0x000000072009c211 */ /* 0x008fe200010f340a */
[----:B------:R-:W-:Y:S01]  /*7f60*/  @P4 STS [R0+0x2008], RZ ;  /* 0x002008ff00004388 */ /* 0x000fe20000000800 */
[----:B------:R-:W-:Y:S01]  /*7f70*/  PLOP3.LUT P2, PT, PT, PT, PT, 0x8, 0x0 ;  /* 0x000000000000781c */ /* 0x000fe20003f4e170 */
[C---:B------:R-:W-:Y:S01]  /*7f80*/  @!P4 VIADD R7, R199.reuse, 0xffffc000 ;  /* 0xffffc000c707c836 */ /* 0x040fe20000000000 */
[-C--:B------:R-:W-:Y:S01]  /*7f90*/  @!P4 LEA.HI.X R9, R6, R209.reuse, R9, 0x1, P5 ;  /* 0x000000d10609c211 */ /* 0x080fe200028f0c09 */
[----:B------:R1:W-:Y:S01]  /*7fa0*/  @P4 STS [R0+0x200c], RZ ;  /* 0x00200cff00004388 */ /* 0x0003e20000000800 */
[----:B------:R-:W-:Y:S01]  /*7fb0*/  @P3 VIADD R7, R199, 0x4000 ;  /* 0x00004000c7073836 */ /* 0x000fe20000000000 */
[----:B------:R-:W-:Y:S01]  /*7fc0*/  @!P4 LEA R6, P3, R2, R208, 0x1 ;  /* 0x000000d00206c211 */ /* 0x000fe200078608ff */
[----:B------:R-:W-:Y:S01]  /*7fd0*/  @!P4 IMAD.IADD R21, R3, 0x1, R21 ;  /* 0x000000010315c824 */ /* 0x000fe200078e0215 */
[----:B------:R-:W-:Y:S01]  /*7fe0*/  @!P4 PLOP3.LUT P2, PT, P6, PT, PT, 0x80, 0x0 ;  /* 0x000000000000c81c */ /* 0x000fe2000374f070 */
[C---:B------:R-:W-:Y:S01]  /*7ff0*/  @!P4 VIADD R10, R199.reuse, 0xffffc000 ;  /* 0xffffc000c70ac836 */ /* 0x040fe20000000000 */
[----:B------:R-:W-:Y:S01]  /*8000*/  @!PT LDS RZ, [RZ] ;  /* 0x00000000fffff984 */ /* 0x000fe20000000800 */
[----:B------:R-:W-:Y:S01]  /*8010*/  @!PT LDS RZ, [RZ] ;  /* 0x00000000fffff984 */ /* 0x000fe20000000800 */
[----:B------:R-:W-:Y:S01]  /*8020*/  @!PT LDS RZ, [RZ] ;  /* 0x00000000fffff984 */ /* 0x000fe20000000800 */
[----:B------:R2:W-:Y:S01]  /*8030*/  @!P4 LDGSTS.E.BYPASS.LTC128B.128 [R7+0x2000], desc[UR14][R8.64] ;  /* 0x020000000807cfae */ /* 0x0005e2000b901d4e */
[----:B------:R-:W-:Y:S10]  /*8040*/  IMAD.MOV.U32 R208, RZ, RZ, R4 ;  /* 0x000000ffffd07224 */ /* 0x000ff400078e0004 */
[----:B------:R-:W-:Y:S02]  /*8050*/  @P2 VIADD R10, R199, 0x4000 ;  /* 0x00004000c70a2836 */ /* 0x000fe40000000000 */
[C---:B-1----:R-:W-:Y:S02]  /*8060*/  @P4 VIADD R0, R198.reuse, 0xffffc000 ;  /* 0xffffc000c6004836 */ /* 0x042fe40000000000 */
[----:B------:R-:W-:Y:S05]  /*8070*/  @P1 VIADD R0, R198, 0x4000 ;  /* 0x00004000c6001836 */ /* 0x000fea0000000000 */
[----:B------:R-:W-:Y:S01]  /*8080*/  @P4 STS [R0+0x3000], RZ ;  /* 0x003000ff00004388 */ /* 0x000fe20000000800 */
[----:B--2---:R-:W-:Y:S03]  /*8090*/  @!P4 LEA.HI.X R7, R2, R209, R21, 0x1, P3 ;  /* 0x000000d10207c211 */ /* 0x004fe600018f0c15 */
[----:B------:R-:W-:Y:S01]  /*80a0*/  @P4 STS [R0+0x3004], RZ ;  /* 0x003004ff00004388 */ /* 0x000fe20000000800 */
[----:B------:R-:W-:Y:S03]  /*80b0*/  IMAD.MOV.U32 R209, RZ, RZ, R5 ;  /* 0x000000ffffd17224 */ /* 0x000fe600078e0005 */
[----:B------:R-:W-:Y:S04]  /*80c0*/  @P4 STS [R0+0x3008], RZ ;  /* 0x003008ff00004388 */ /* 0x000fe80000000800 */
[----:B------:R1:W-:Y:S04]  /*80d0*/  @P4 STS [R0+0x300c], RZ ;  /* 0x00300cff00004388 */ /* 0x0003e80000000800 */
[----:B------:R-:W-:Y:S01]  /*80e0*/  @!PT LDS RZ, [RZ] ;  /* 0x00000000fffff984 */ /* 0x000fe20000000800 */
[----:B------:R-:W-:Y:S01]  /*80f0*/  @!PT LDS RZ, [RZ] ;  /* 0x00000000fffff984 */ /* 0x000fe20000000800 */
[----:B------:R-:W-:Y:S01]  /*8100*/  @!PT LDS RZ, [RZ] ;  /* 0x00000000fffff984 */ /* 0x000fe20000000800 */
[----:B------:R2:W-:Y:S04]  /*8110*/  @!P4 LDGSTS.E.BYPASS.LTC128B.128 [R10+0x3000], desc[UR14][R6.64] ;  /* 0x03000000060acfae */ /* 0x0005e8000b901d4e */
[----:B------:R-:W0:Y:S01]  /*8120*/  LDGDEPBAR ;  /* 0x00000000000079af */ /* 0x000e220000000000 */
[----:B-1----:R-:W-:Y:S05]  /*8130*/  IMAD.MOV.U32 R0, RZ, RZ, -0x4000 ;  /* 0xffffc000ff007424 */ /* 0x002fea00078e00ff */
[----:B------:R-:W-:Y:S05]  /*8140*/  SEL R0, R0, 0x4000, !P6 ;  /* 0x0000400000007807 */ /* 0x000fea0007000000 */
[--C-:B------:R-:W-:Y:S02]  /*8150*/  IMAD.IADD R187, R187, 0x1, R0.reuse ;  /* 0x00000001bbbb7824 */ /* 0x100fe400078e0200 */
[--C-:B------:R-:W-:Y:S02]  /*8160*/  IMAD.IADD R198, R198, 0x1, R0.reuse ;  /* 0x00000001c6c67824 */ /* 0x100fe400078e0200 */
[----:B--2---:R-:W-:Y:S07]  /*8170*/  IMAD.IADD R199, R199, 0x1, R0 ;  /* 0x00000001c7c77824 */ /* 0x004fee00078e0200 */
.L_x_570:
[----:B------:R-:W-:Y:S01]  /*8180*/  STS [R201+0x14000], R152 ;  /* 0x01400098c9007388 */ /* 0x000fe20000000800 */
[----:B------:R-:W-:Y:S01]  /*8190*/  IMAD.SHL.U32 R2, R190, 0x2, RZ ;  /* 0x00000002be027824 */ /* 0x000fe200078e00ff */
[----:B------:R-:W-:Y:S01]  /*81a0*/  UIMAD UR6, UR29, UR28, URZ ;  /* 0x0000001c1d0672a4 */ /* 0x000fe2000f8e023f */
[----:B------:R-:W-:Y:S01]  /*81b0*/  IMAD.U32 R3, RZ, RZ, UR4 ;  /* 0x00000004ff037e24 */ /* 0x000fe2000f8e00ff */
[----:B------:R-:W-:Y:S01]  /*81c0*/  STS [R201+0x14400], R151 ;  /* 0x01440097c9007388 */ /* 0x000fe20000000800 */
[----:B------:R-:W-:Y:S01]  /*81d0*/  LEA R142, R251, UR4, 0x1 ;  /* 0x00000004fb8e7c11 */ /* 0x000fe2000f8e08ff */
[----:B------:R-:W-:Y:S02]  /*81e0*/  ULEA UR7, -UR6, URZ, 0x7 ;  /* 0x0000003f06077291 */ /* 0x000fe4000f8e393f */
[----:B------:R-:W-:Y:S01]  /*81f0*/  STS [R203+0x14000], R146 ;  /* 0x01400092cb007388 */ /* 0x000fe20000000800 */
[----:B------:R-:W-:Y:S03]  /*8200*/  IADD3 R3, R2, 0x8000, R3 ;  /* 0x0000800002037810 */ /* 0x000fe60007ffe003 */
[----:B------:R-:W-:Y:S02]  /*8210*/  STS [R203+0x14400], R145 ;  /* 0x01440091cb007388 */ /* 0x000fe40000000800 */
[----:B------:R-:W-:Y:S02]  /*8220*/  IMAD.IADD R0, R3, 0x1, R182 ;  /* 0x0000000103007824 */ /* 0x000fe400078e02b6 */
        /* <DEDUP_REMOVED lines=35> */
[----:B------:R-:W5:Y:S04]  /*8460*/  LDSM.16.MT88.4 R28, [R180+0x20800] ;  /* 0x02080000b41c783b */ /* 0x000f680000004200 */
[----:B------:R-:W5:Y:S04]  /*8470*/  LDSM.16.MT88.4 R32, [R0+0x800] ;  /* 0x000800000020783b */ /* 0x000f680000004200 */
[----:B------:R-:W-:Y:S01]  /*8480*/  LDSM.16.MT88.4 R36, [R180+0x21000] ;  /* 0x02100000b424783b */ /* 0x000fe20000004200 */
        /* <DEDUP_REMOVED lines=13> */
[C---:B-----5:R-:W-:Y:S06]  /*8560*/  HMMA.16816.F32.BF16 R72, R28.reuse, R24, R72 ;  /* 0x000000181c48723c */ /* 0x060fec0000041848 */
        /* <DEDUP_REMOVED lines=8> */
[----:B------:R-:W5:Y:S04]  /*85f0*/  LDSM.16.MT88.4 R20, [R0+0x1800] ;  /* 0x001800000014783b */ /* 0x000f680000004200 */
        /* <DEDUP_REMOVED lines=18> */
[-C--:B-----5:R-:W-:Y:S06]  /*8720*/  HMMA.16816.F32.BF16 R84, R16, R20.reuse, R84 ;  /* 0x000000141054723c */ /* 0x0a0fec0000041854 */
[C---:B------:R-:W-:Y:S06]  /*8730*/  HMMA.16816.F32.BF16 R88, R28.reuse, R20, R88 ;  /* 0x000000141c58723c */ /* 0x040fec0000041858 */
[-C--:B------:R-:W-:Y:S01]  /*8740*/  HMMA.16816.F32.BF16 R92, R28, R22.reuse, R92 ;  /* 0x000000161c5c723c */ /* 0x080fe2000004185c */
[----:B------:R-:W4:Y:S05]  /*8750*/  LDSM.16.MT88.4 R28, [R180+0x22800] ;  /* 0x02280000b41c783b */ /* 0x000f2a0000004200 */
[----:B------:R-:W-:Y:S01]  /*8760*/  HMMA.16816.F32.BF16 R96, R16, R22, R96 ;  /* 0x000000161060723c */ /* 0x000fe20000041860 */
[----:B------:R-:W5:Y:S04]  /*8770*/  LDSM.16.MT88.4 R16, [R0+0x2800] ;  /* 0x002800000010783b */ /* 0x000f680000004200 */
        /* <DEDUP_REMOVED lines=23> */
[----:B------:R5:W4:Y:S01]  /*88f0*/  LDSM.16.MT88.4 R8, [R0+0x3800] ;  /* 0x003800000008783b */ /* 0x000b220000004200 */
[----:B------:R-:W-:Y:S04]  /*8900*/  BAR.SYNC.DEFER_BLOCKING 0x0 ;  /* 0x0000000000007b1d */ /* 0x000fe80000010000 */
[-C--:B-1----:R-:W-:Y:S06]  /*8910*/  HMMA.16816.F32.BF16 R68, R20, R32.reuse, R68 ;  /* 0x000000201444723c */ /* 0x082fec0000041844 */
[C---:B--2---:R-:W-:Y:S06]  /*8920*/  HMMA.16816.F32.BF16 R72, R36.reuse, R32, R72 ;  /* 0x000000202448723c */ /* 0x044fec0000041848 */
[-C--:B------:R-:W-:Y:S06]  /*8930*/  HMMA.16816.F32.BF16 R76, R36, R34.reuse, R76 ;  /* 0x00000022244c723c */ /* 0x080fec000004184c */
[C---:B------:R-:W-:Y:S01]  /*8940*/  HMMA.16816.F32.BF16 R80, R20.reuse, R34, R80 ;  /* 0x000000221450723c */ /* 0x040fe20000041850 */
[----:B-----5:R-:W-:Y:S05]  /*8950*/  IMAD.U32 R0, RZ, RZ, UR7 ;  /* 0x00000007ff007e24 */ /* 0x020fea000f8e00ff */
[-C--:B------:R-:W-:Y:S05]  /*8960*/  HMMA.16816.F32.BF16 R84, R20, R4.reuse, R84 ;  /* 0x000000041454723c */ /* 0x080fea0000041854 */
[C---:B------:R-:W-:Y:S01]  /*8970*/  LEA R192, P1, R0.reuse, R192, 0x2 ;  /* 0x000000c000c07211 */ /* 0x040fe200078210ff */
[C---:B------:R-:W-:Y:S05]  /*8980*/  HMMA.16816.F32.BF16 R88, R36.reuse, R4, R88 ;  /* 0x000000042458723c */ /* 0x040fea0000041858 */
[----:B------:R-:W-:Y:S01]  /*8990*/  LEA.HI.X.SX32 R193, R0, R193, 0x2, P1 ;  /* 0x000000c100c17211 */ /* 0x000fe200008f16ff */
[-C--:B------:R-:W-:Y:S06]  /*89a0*/  HMMA.16816.F32.BF16 R92, R36, R6.reuse, R92 ;  /* 0x00000006245c723c */ /* 0x080fec000004185c */
[----:B------:R-:W-:Y:S06]  /*89b0*/  HMMA.16816.F32.BF16 R96, R20, R6, R96 ;  /* 0x000000061460723c */ /* 0x000fec0000041860 */
        /* <DEDUP_REMOVED lines=57> */
.L_x_571:
[----:B------:R-:W-:Y:S01]  /*8d50*/  VIADD R0, R2, UR5 ;  /* 0x0000000502007c36 */ /* 0x000fe20008000000 */
[----:B------:R-:W-:Y:S01]  /*8d60*/  LEA R2, R189, UR4, 0x1 ;  /* 0x00000004bd027c11 */ /* 0x000fe2000f8e08ff */
[----:B------:R-:W-:Y:S01]  /*8d70*/  LDSM.16.MT88.4 R16, [R3+0x4000] ;  /* 0x004000000310783b */ /* 0x000fe20000004200 */
[----:B------:R-:W-:Y:S01]  /*8d80*/  USHF.L.U32 UR7, UR6, 0x3, URZ ;  /* 0x0000000306077899 */ /* 0x000fe2000800063f */
[----:B------:R-:W-:Y:S01]  /*8d90*/  IMAD.IADD R0, R0, 0x1, R182 ;  /* 0x0000000100007824 */ /* 0x000fe200078e02b6 */
[----:B------:R-:W-:Y:S01]  /*8da0*/  USHF.L.U32 UR16, UR6, 0x4, URZ ;  /* 0x0000000406107899 */ /* 0x000fe2000800063f */
[----:B------:R-:W2:Y:S01]  /*8db0*/  LDSM.16.M88.4 R32, [R2+0x14000] ;  /* 0x014000000220783b */ /* 0x000ea20000000200 */
[----:B------:R-:W-:Y:S01]  /*8dc0*/  IMAD.IADD R140, R188, 0x1, R2 ;  /* 0x00000001bc8c7824 */ /* 0x000fe200078e0202 */
[----:B------:R-:W-:Y:S02]  /*8dd0*/  USHF.L.U32 UR10, UR6, 0x5, URZ ;  /* 0x00000005060a7899 */ /* 0x000fe4000800063f */
[----:B------:R-:W1:Y:S01]  /*8de0*/  LDSM.16.M88.4 R28, [R2+0x16000] ;  /* 0x01600000021c783b */ /* 0x000e620000000200 */
[----:B------:R-:W-:Y:S01]  /*8df0*/  IMAD.IADD R141, R182, 0x1, R140 ;  /* 0x00000001b68d7824 */ /* 0x000fe200078e028c */
[----:B------:R-:W-:Y:S01]  /*8e00*/  UIMAD UR8, UR6, 0x18, URZ ;  /* 0x00000018060878a4 */ /* 0x000fe2000f8e023f */
[----:B------:R-:W-:Y:S01]  /*8e10*/  IMAD.MOV.U32 R182, RZ, RZ, R246 ;  /* 0x000000ffffb67224 */ /* 0x000fe200078e00f6 */
[----:B------:R-:W3:Y:S01]  /*8e20*/  LDSM.16.MT88.4 R36, [R0] ;  /* 0x000000000024783b */ /* 0x000ee20000004200 */
[----:B------:R-:W-:Y:S02]  /*8e30*/  UIMAD UR9, UR6, 0x28, URZ ;  /* 0x00000028060978a4 */ /* 0x000fe4000f8e023f */
[----:B------:R-:W-:Y:S01]  /*8e40*/  UISETP.GT.AND UP2, UPT, UR13, UR24, UPT ;  /* 0x000000180d00728c */ /* 0x000fe2000bf44270 */
        /* <DEDUP_REMOVED lines=10> */
[C---:B-1----:R-:W-:Y:S06]  /*8ef0*/  HMMA.16816.F32.BF16 R8, R28.reuse, R16, RZ ;  /* 0x000000101c08723c */ /* 0x042fec00000418ff */
        /* <DEDUP_REMOVED lines=15> */
[----:B------:R-:W3:Y:S05]  /*8ff0*/  LDSM.16.MT88.4 R48, [R0+0x1800] ;  /* 0x001800000030783b */ /* 0x000eea0000004200 */
[----:B------:R-:W-:Y:S01]  /*9000*/  HMMA.16816.F32.BF16 R32, R40, R54, R32 ;  /* 0x000000362820723c */ /* 0x000fe20000041820 */
[----:B------:R-:W-:Y:S04]  /*9010*/  LDSM.16.MT88.4 R52, [R3+0x6000] ;  /* 0x006000000334783b */ /* 0x000fe80000004200 */
[----:B------:R-:W4:Y:S01]  /*9020*/  LDSM.16.M88.4 R40, [R2+0x18000] ;  /* 0x018000000228783b */ /* 0x000f220000000200 */
[-C--:B------:R-:W-:Y:S06]  /*9030*/  HMMA.16816.F32.BF16 R4, R56, R60.reuse, R4 ;  /* 0x0000003c3804723c */ /* 0x080fec0000041804 */
[C---:B------:R-:W-:Y:S06]  /*9040*/  HMMA.16816.F32.BF16 R8, R64.reuse, R60, R8 ;  /* 0x0000003c4008723c */ /* 0x040fec0000041808 */
[-C--:B------:R-:W-:Y:S06]  /*9050*/  HMMA.16816.F32.BF16 R12, R64, R62.reuse, R12 ;  /* 0x0000003e400c723c */ /* 0x080fec000004180c */
[C---:B------:R-:W-:Y:S01]  /*9060*/  HMMA.16816.F32.BF16 R16, R56.reuse, R62, R16 ;  /* 0x0000003e3810723c */ /* 0x040fe20000041810 */
[----:B------:R3:W4:Y:S05]  /*9070*/  LDSM.16.M88.4 R60, [R2+0x1a000] ;  /* 0x01a00000023c783b */ /* 0x00072a0000000200 */
[-C--:B--2---:R-:W-:Y:S06]  /*9080*/  HMMA.16816.F32.BF16 R20, R56, R132.reuse, R20 ;  /* 0x000000843814723c */ /* 0x084fec0000041814 */
[C---:B------:R-:W-:Y:S06]  /*9090*/  HMMA.16816.F32.BF16 R24, R64.reuse, R132, R24 ;  /* 0x000000844018723c */ /* 0x040fec0000041818 */
[-C--:B------:R-:W-:Y:S01]  /*90a0*/  HMMA.16816.F32.BF16 R28, R64, R134.reuse, R28 ;  /* 0x00000086401c723c */ /* 0x080fe2000004181c */
[----:B------:R-:W2:Y:S05]  /*90b0*/  LDSM.16.MT88.4 R64, [R0+0x2000] ;  /* 0x002000000040783b */ /* 0x000eaa0000004200 */
[----:B------:R-:W-:Y:S01]  /*90c0*/  HMMA.16816.F32.BF16 R32, R56, R134, R32 ;  /* 0x000000863820723c */ /* 0x000fe20000041820 */
[----:B------:R-:W-:Y:S04]  /*90d0*/  LDSM.16.MT88.4 R56, [R3+0x6800] ;  /* 0x006800000338783b */ /* 0x000fe80000004200 */
[----:B------:R-:W-:Y:S01]  /*90e0*/  LDSM.16.M88.4 R132, [R140+0x1a000] ;  /* 0x01a000008c84783b */ /* 0x000fe20000000200 */
[-C--:B-1----:R-:W-:Y:S05]  /*90f0*/  HMMA.16816.F32.BF16 R4, R36, R44.reuse, R4 ;  /* 0x0000002c2404723c */ /* 0x082fea0000041804 */
[----:B---3--:R-:W-:Y:S01]  /*9100*/  @P0 IADD3 R2, P1, R247, UR20, RZ ;  /* 0x00000014f7020c10 */ /* 0x008fe2000ff3e0ff */
[C---:B------:R-:W-:Y:S01]  /*9110*/  HMMA.16816.F32.BF16 R8, R136.reuse, R44, R8 ;  /* 0x0000002c8808723c */ /* 0x040fe20000041808 */
[----:B------:R-:W-:Y:S05]  /*9120*/  @UP3 UIADD3 UR20, UP1, UR20, -0x200, URZ ;  /* 0xfffffe0014143890 */ /* 0x000fea000ff3e03f */
[-C--:B------:R-:W-:Y:S06]  /*9130*/  HMMA.16816.F32.BF16 R12, R136, R46.reuse, R12 ;  /* 0x0000002e880c723c */ /* 0x080fec000004180c */
[C---:B------:R-:W-:Y:S01]  /*9140*/  HMMA.16816.F32.BF16 R16, R36.reuse, R46, R16 ;  /* 0x0000002e2410723c */ /* 0x040fe20000041810 */
[----:B------:R-:W1:Y:S05]  /*9150*/  LDSM.16.M88.4 R44, [R140+0x18000] ;  /* 0x018000008c2c783b */ /* 0x000e6a0000000200 */
[-C--:B------:R-:W-:Y:S06]  /*9160*/  HMMA.16816.F32.BF16 R20, R36, R48.reuse, R20 ;  /* 0x000000302414723c */ /* 0x080fec0000041814 */
[C---:B------:R-:W-:Y:S06]  /*9170*/  HMMA.16816.F32.BF16 R24, R136.reuse, R48, R24 ;  /* 0x000000308818723c */ /* 0x040fec0000041818 */
[-C--:B------:R-:W-:Y:S01]  /*9180*/  HMMA.16816.F32.BF16 R28, R136, R50.reuse, R28 ;  /* 0x00000032881c723c */ /* 0x080fe2000004181c */
[----:B------:R-:W3:Y:S05]  /*9190*/  LDSM.16.MT88.4 R136, [R0+0x2800] ;  /* 0x002800000088783b */ /* 0x000eea0000004200 */
[----:B------:R-:W-:Y:S01]  /*91a0*/  HMMA.16816.F32.BF16 R32, R36, R50, R32 ;  /* 0x000000322420723c */ /* 0x000fe20000041820 */
[----:B------:R-:W-:Y:S04]  /*91b0*/  LDSM.16.M88.4 R36, [R144+0x18000] ;  /* 0x018000009024783b */ /* 0x000fe80000000200 */
[----:B------:R-:W3:Y:S01]  /*91c0*/  LDSM.16.MT88.4 R48, [R3+0x7000] ;  /* 0x007000000330783b */ /* 0x000ee20000004200 */
[-C--:B----4-:R-:W-:Y:S06]  /*91d0*/  HMMA.16816.F32.BF16 R4, R40, R52.reuse, R4 ;  /* 0x000000342804723c */ /* 0x090fec0000041804 */
[C---:B------:R-:W-:Y:S06]  /*91e0*/  HMMA.16816.F32.BF16 R8, R60.reuse, R52, R8 ;  /* 0x000000343c08723c */ /* 0x040fec0000041808 */
[-C--:B------:R-:W-:Y:S06]  /*91f0*/  HMMA.16816.F32.BF16 R12, R60, R54.reuse, R12 ;  /* 0x000000363c0c723c */ /* 0x080fec000004180c */
[C---:B------:R-:W-:Y:S01]  /*9200*/  HMMA.16816.F32.BF16 R16, R40.reuse, R54, R16 ;  /* 0x000000362810723c */ /* 0x040fe20000041810 */
[----:B------:R-:W4:Y:S05]  /*9210*/  LDSM.16.M88.4 R52, [R144+0x1a000] ;  /* 0x01a000009034783b */ /* 0x000f2a0000000200 */
[-C--:B--2---:R-:W-:Y:S06]  /*9220*/  HMMA.16816.F32.BF16 R20, R40, R64.reuse, R20 ;  /* 0x000000402814723c */ /* 0x084fec0000041814 */
[C---:B------:R-:W-:Y:S06]  /*9230*/  HMMA.16816.F32.BF16 R24, R60.reuse, R64, R24 ;  /* 0x000000403c18723c */ /* 0x040fec0000041818 */
[-C--:B------:R-:W-:Y:S01]  /*9240*/  HMMA.16816.F32.BF16 R28, R60, R66.reuse, R28 ;  /* 0x000000423c1c723c */ /* 0x080fe2000004181c */
[----:B------:R-:W2:Y:S05]  /*9250*/  LDSM.16.MT88.4 R60, [R0+0x3000] ;  /* 0x00300000003c783b */ /* 0x000eaa0000004200 */
[----:B------:R-:W-:Y:S01]  /*9260*/  HMMA.16816.F32.BF16 R32, R40, R66, R32 ;  /* 0x000000422820723c */ /* 0x000fe20000041820 */
[----:B------:R-:W-:Y:S04]  /*9270*/  LDSM.16.M88.4 R40, [R141+0x18000] ;  /* 0x018000008d28783b */ /* 0x000fe80000000200 */
[----:B------:R-:W-:Y:S01]  /*9280*/  LDSM.16.M88.4 R64, [R141+0x1a000] ;  /* 0x01a000008d40783b */ /* 0x000fe20000000200 */
[-C--:B-1----:R-:W-:Y:S06]  /*9290*/  HMMA.16816.F32.BF16 R4, R44, R56.reuse, R4 ;  /* 0x000000382c04723c */ /* 0x082fec0000041804 */
[C---:B------:R-:W-:Y:S06]  /*92a0*/  HMMA.16816.F32.BF16 R8, R132.reuse, R56, R8 ;  /* 0x000000388408723c */ /* 0x040fec0000041808 */
[-C--:B------:R-:W-:Y:S06]  /*92b0*/  HMMA.16816.F32.BF16 R12, R132, R58.reuse, R12 ;  /* 0x0000003a840c723c */ /* 0x080fec000004180c */
[C---:B------:R-:W-:Y:S01]  /*92c0*/  HMMA.16816.F32.BF16 R16, R44.reuse, R58, R16 ;  /* 0x0000003a2c10723c */ /* 0x040fe20000041810 */
[----:B------:R1:W2:Y:S05]  /*92d0*/  LDSM.16.MT88.4 R56, [R3+0x7800] ;  /* 0x007800000338783b */ /* 0x0002aa0000004200 */
[-C--:B---3--:R-:W-:Y:S06]  /*92e0*/  HMMA.16816.F32.BF16 R20, R44, R136.reuse, R20 ;  /* 0x000000882c14723c */ /* 0x088fec0000041814 */
[C---:B------:R-:W-:Y:S06]  /*92f0*/  HMMA.16816.F32.BF16 R24, R132.reuse, R136, R24 ;  /* 0x000000888418723c */ /* 0x040fec0000041818 */
[-C--:B------:R-:W-:Y:S01]  /*9300*/  HMMA.16816.F32.BF16 R28, R132, R138.reuse, R28 ;  /* 0x0000008a841c723c */ /* 0x080fe2000004181c */
[----:B------:R3:W2:Y:S05]  /*9310*/  LDSM.16.MT88.4 R132, [R0+0x3800] ;  /* 0x003800000084783b */ /* 0x0006aa0000004200 */
[----:B------:R-:W-:Y:S05]  /*9320*/  HMMA.16816.F32.BF16 R32, R44, R138, R32 ;  /* 0x0000008a2c20723c */ /* 0x000fea0000041820 */
[----:B-1----:R-:W-:Y:S01]  /*9330*/  @P0 IADD3.X R3, R248, UR19, RZ, P1, !PT ;  /* 0x00000013f8030c10 */ /* 0x002fe20008ffe4ff */
[-C--:B------:R-:W-:Y:S01]  /*9340*/  HMMA.16816.F32.BF16 R4, R36, R48.reuse, R4 ;  /* 0x000000302404723c */ /* 0x080fe20000041804 */
[----:B------:R-:W-:Y:S03]  /*9350*/  @UP3 UIADD3.X UR19, UR19, -0x1, URZ, UP1, !UPT ;  /* 0xffffffff13133890 */ /* 0x000fe60008ffe43f */
[----:B------:R-:W5:Y:S02]  /*9360*/  @P0 LDG.E R243, desc[UR14][R2.64] ;  /* 0x0000000e02f30981 */ /* 0x000f64000c1e1900 */
[C---:B----4-:R-:W-:Y:S02]  /*9370*/  HMMA.16816.F32.BF16 R8, R52.reuse, R48, R8 ;  /* 0x000000303408723c */ /* 0x050fe40000041808 */
[----:B------:R-:W5:Y:S04]  /*9380*/  @P0 LDG.E R244, desc[UR14][R2.64+0x20] ;  /* 0x0000200e02f40981 */ /* 0x000f68000c1e1900 */
[-C--:B------:R-:W-:Y:S01]  /*9390*/  HMMA.16816.F32.BF16 R12, R52, R50.reuse, R12 ;  /* 0x00000032340c723c */ /* 0x080fe2000004180c */
[----:B------:R-:W5:Y:S01]  /*93a0*/  @P0 LDG.E R241, desc[UR14][R2.64+0x100] ;  /* 0x0001000e02f10981 */ /* 0x000f62000c1e1900 */
[----:B---3--:R-:W-:Y:S03]  /*93b0*/  IMAD.U32 R0, RZ, RZ, UR7 ;  /* 0x00000007ff007e24 */ /* 0x008fe6000f8e00ff */
[----:B------:R1:W5:Y:S01]  /*93c0*/  @P0 LDG.E R242, desc[UR14][R2.64+0x120] ;  /* 0x0001200e02f20981 */ /* 0x000362000c1e1900 */
[C---:B------:R-:W-:Y:S06]  /*93d0*/  HMMA.16816.F32.BF16 R16, R36.reuse, R50, R16 ;  /* 0x000000322410723c */ /* 0x040fec0000041810 */
[-C--:B--2---:R-:W-:Y:S06]  /*93e0*/  HMMA.16816.F32.BF16 R20, R36, R60.reuse, R20 ;  /* 0x0000003c2414723c */ /* 0x084fec0000041814 */
[C---:B------:R-:W-:Y:S06]  /*93f0*/  HMMA.16816.F32.BF16 R24, R52.reuse, R60, R24 ;  /* 0x0000003c3418723c */ /* 0x040fec0000041818 */
[-C--:B------:R-:W-:Y:S06]  /*9400*/  HMMA.16816.F32.BF16 R28, R52, R62.reuse, R28 ;  /* 0x0000003e341c723c */ /* 0x080fec000004181c */
[----:B------:R-:W-:Y:S05]  /*9410*/  HMMA.16816.F32.BF16 R32, R36, R62, R32 ;  /* 0x0000003e2420723c */ /* 0x000fea0000041820 */
[CC--:B-1----:R-:W-:Y:S01]  /*9420*/  LEA R2, P1, R0.reuse, R192.reuse, 0x2 ;  /* 0x000000c000027211 */ /* 0x0c2fe200078210ff */
[-C--:B------:R-:W-:Y:S01]  /*9430*/  HMMA.16816.F32.BF16 R4, R40, R56.reuse, R4 ;  /* 0x000000382804723c */ /* 0x080fe20000041804 */
[----:B------:R-:W-:Y:S04]  /*9440*/  IMAD.U32 R37, RZ, RZ, UR16 ;  /* 0x00000010ff257e24 */ /* 0x000fe8000f8e00ff */
[-C--:B------:R-:W-:Y:S01]  /*9450*/  LEA.HI.X.SX32 R3, R0, R193.reuse, 0x2, P1 ;  /* 0x000000c100037211 */ /* 0x080fe200008f16ff */
[C---:B------:R-:W-:Y:S01]  /*9460*/  HMMA.16816.F32.BF16 R8, R64.reuse, R56, R8 ;  /* 0x000000384008723c */ /* 0x040fe20000041808 */
[----:B------:R-:W-:Y:S01]  /*9470*/  IMAD.U32 R0, RZ, RZ, UR8 ;  /* 0x00000008ff007e24 */ /* 0x000fe2000f8e00ff */
[----:B------:R-:W-:Y:S03]  /*9480*/  UIMAD UR8, UR6, 0x30, URZ ;  /* 0x00000030060878a4 */ /* 0x000fe6000f8e023f */
[CC--:B------:R-:W-:Y:S01]  /*9490*/  LEA R36, P0, R37.reuse, R192.reuse, 0x2 ;  /* 0x000000c025247211 */ /* 0x0c0fe200078010ff */
[-C--:B------:R-:W-:Y:S05]  /*94a0*/  HMMA.16816.F32.BF16 R12, R64, R58.reuse, R12 ;  /* 0x0000003a400c723c */ /* 0x080fea000004180c */
[-C--:B------:R-:W-:Y:S01]  /*94b0*/  LEA.HI.X.SX32 R37, R37, R193.reuse, 0x2, P0 ;  /* 0x000000c125257211 */ /* 0x080fe200000f16ff */
[C---:B------:R-:W-:Y:S05]  /*94c0*/  HMMA.16816.F32.BF16 R16, R40.reuse, R58, R16 ;  /* 0x0000003a2810723c */ /* 0x040fea0000041810 */
[----:B------:R-:W-:Y:S01]  /*94d0*/  REDG.E.ADD.F32.FTZ.RN.STRONG.GPU desc[UR14][R192.64], R4 ;  /* 0x00000004c00079a6 */ /* 0x000fe2000c10f38e */
[-C--:B------:R-:W-:Y:S03]  /*94e0*/  HMMA.16816.F32.BF16 R20, R40, R132.reuse, R20 ;  /* 0x000000842814723c */ /* 0x080fe60000041814 */
[----:B------:R1:W-:Y:S02]  /*94f0*/  REDG.E.ADD.F32.FTZ.RN.STRONG.GPU desc[UR14][R2.64], R5 ;  /* 0x00000005020079a6 */ /* 0x0003e4000c10f38e */
[CC--:B------:R-:W-:Y:S01]  /*9500*/  LEA R38, P1, R0.reuse, R192.reuse, 0x2 ;  /* 0x000000c000267211 */ /* 0x0c0fe200078210ff */
[C---:B------:R-:W-:Y:S01]  /*9510*/  HMMA.16816.F32.BF16 R24, R64.reuse, R132, R24 ;  /* 0x000000844018723c */ /* 0x040fe20000041818 */
[----:B------:R2:W-:Y:S04]  /*9520*/  REDG.E.ADD.F32.FTZ.RN.STRONG.GPU desc[UR14][R36.64], R6 ;  /* 0x00000006240079a6 */ /* 0x0005e8000c10f38e */
[-C--:B------:R-:W-:Y:S01]  /*9530*/  LEA.HI.X.SX32 R39, R0, R193.reuse, 0x2, P1 ;  /* 0x000000c100277211 */ /* 0x080fe200008f16ff */
[-C--:B------:R-:W-:Y:S01]  /*9540*/  HMMA.16816.F32.BF16 R28, R64, R134.reuse, R28 ;  /* 0x00000086401c723c */ /* 0x080fe2000004181c */
[----:B------:R-:W-:Y:S01]  /*9550*/  IMAD.U32 R0, RZ, RZ, UR8 ;  /* 0x00000008ff007e24 */ /* 0x000fe2000f8e00ff */
[----:B------:R-:W-:Y:S02]  /*9560*/  UIMAD UR8, UR6, 0x48, URZ ;  /* 0x00000048060878a4 */ /* 0x000fe4000f8e023f */
[----:B------:R3:W-:Y:S02]  /*9570*/  REDG.E.ADD.F32.FTZ.RN.STRONG.GPU desc[UR14][R38.64], R7 ;  /* 0x00000007260079a6 */ /* 0x0007e4000c10f38e */
[----:B------:R-:W-:Y:S07]  /*9580*/  HMMA.16816.F32.BF16 R32, R40, R134, R32 ;  /* 0x000000862820723c */ /* 0x000fee0000041820 */
[----:B------:R-:W-:Y:S01]  /*9590*/  IMAD.U32 R40, RZ, RZ, UR10 ;  /* 0x0000000aff287e24 */ /* 0x000fe2000f8e00ff */
[----:B------:R-:W-:Y:S03]  /*95a0*/  UIMAD UR10, UR6, 0x38, URZ ;  /* 0x00000038060a78a4 */ /* 0x000fe6000f8e023f */
[----:B-1----:R-:W-:Y:S01]  /*95b0*/  IMAD.U32 R5, RZ, RZ, UR9 ;  /* 0x00000009ff057e24 */ /* 0x002fe2000f8e00ff */
[----:B------:R-:W-:Y:S01]  /*95c0*/  USHF.L.U32 UR9, UR6, 0x6, URZ ;  /* 0x0000000606097899 */ /* 0x000fe2000800063f */
[CC--:B--2---:R-:W-:Y:S03]  /*95d0*/  LEA R36, P0, R40.reuse, R192.reuse, 0x2 ;  /* 0x000000c028247211 */ /* 0x0c4fe600078010ff */
[CC--:B------:R-:W-:Y:S02]  /*95e0*/  LEA R4, P1, R5.reuse, R192.reuse, 0x2 ;  /* 0x000000c005047211 */ /* 0x0c0fe400078210ff */
[-C--:B------:R-:W-:Y:S02]  /*95f0*/  LEA.HI.X.SX32 R37, R40, R193.reuse, 0x2, P0 ;  /* 0x000000c128257211 */ /* 0x080fe400000f16ff */
[-C--:B------:R-:W-:Y:S01]  /*9600*/  LEA.HI.X.SX32 R5, R5, R193.reuse, 0x2, P1 ;  /* 0x000000c105057211 */ /* 0x080fe200008f16ff */
[----:B------:R-:W-:Y:S01]  /*9610*/  LDSM.16.MT88.4 R40, [R180+0x19000] ;  /* 0x01900000b428783b */ /* 0x000fe20000004200 */
[CC--:B------:R-:W-:Y:S03]  /*9620*/  LEA R6, P0, R0.reuse, R192.reuse, 0x2 ;  /* 0x000000c000067211 */ /* 0x0c0fe600078010ff */
[----:B------:R1:W-:Y:S01]  /*9630*/  REDG.E.ADD.F32.FTZ.RN.STRONG.GPU desc[UR14][R36.64], R8 ;  /* 0x00000008240079a6 */ /* 0x0003e2000c10f38e */
[-C--:B---3--:R-:W-:Y:S01]  /*9640*/  LEA.HI.X.SX32 R7, R0, R193.reuse, 0x2, P0 ;  /* 0x000000c100077211 */ /* 0x088fe200000f16ff */
[----:B------:R-:W-:Y:S01]  /*9650*/  IMAD.U32 R0, RZ, RZ, UR8 ;  /* 0x00000008ff007e24 */ /* 0x000fe2000f8e00ff */
[----:B------:R-:W-:Y:S01]  /*9660*/  UIMAD UR8, UR6, 0x58, URZ ;  /* 0x00000058060878a4 */ /* 0x000fe2000f8e023f */
[----:B------:R2:W-:Y:S04]  /*9670*/  REDG.E.ADD.F32.FTZ.RN.STRONG.GPU desc[UR14][R4.64], R9 ;  /* 0x00000009040079a6 */ /* 0x0005e8000c10f38e */
[----:B------:R3:W-:Y:S01]  /*9680*/  REDG.E.ADD.F32.FTZ.RN.STRONG.GPU desc[UR14][R6.64], R10 ;  /* 0x0000000a060079a6 */ /* 0x0007e2000c10f38e */
[----:B-1----:R-:W-:Y:S01]  /*9690*/  IMAD.U32 R36, RZ, RZ, UR10 ;  /* 0x0000000aff247e24 */ /* 0x002fe2000f8e00ff */
[----:B------:R-:W-:Y:S01]  /*96a0*/  UIMAD UR10, UR6, 0x50, URZ ;  /* 0x00000050060a78a4 */ /* 0x000fe2000f8e023f */
[----:B--2---:R-:W-:Y:S03]  /*96b0*/  IMAD.U32 R9, RZ, RZ, UR9 ;  /* 0x00000009ff097e24 */ /* 0x004fe6000f8e00ff */
[CC--:B------:R-:W-:Y:S01]  /*96c0*/  LEA R4, P1, R36.reuse, R192.reuse, 0x2 ;  /* 0x000000c024047211 */ /* 0x0c0fe200078210ff */
[----:B------:R-:W-:Y:S01]  /*96d0*/  UIMAD UR9, UR6, 0x68, URZ ;  /* 0x00000068060978a4 */ /* 0x000fe2000f8e023f */
[----:B---3--:R-:W-:Y:S02]  /*96e0*/  IMAD.U32 R10, RZ, RZ, UR10 ;  /* 0x0000000aff0a7e24 */ /* 0x008fe4000f8e00ff */
[-C--:B------:R-:W-:Y:S01]  /*96f0*/  LEA.HI.X.SX32 R5, R36, R193.reuse, 0x2, P1 ;  /* 0x000000c124057211 */ /* 0x080fe200008f16ff */
[----:B------:R-:W-:Y:S01]  /*9700*/  UIMAD UR10, UR6, 0x60, URZ ;  /* 0x00000060060a78a4 */ /* 0x000fe2000f8e023f */
[CC--:B------:R-:W-:Y:S01]  /*9710*/  LEA R8, P0, R9.reuse, R192.reuse, 0x2 ;  /* 0x000000c009087211 */ /* 0x0c0fe200078010ff */
[----:B------:R-:W-:Y:S01]  /*9720*/  LDSM.16.MT88.4 R36, [R181+0x1000] ;  /* 0x00100000b524783b */ /* 0x000fe20000004200 */
[CC--:B------:R-:W-:Y:S02]  /*9730*/  LEA R6, P1, R0.reuse, R192.reuse, 0x2 ;  /* 0x000000c000067211 */ /* 0x0c0fe400078210ff */
[-C--:B------:R-:W-:Y:S01]  /*9740*/  LEA.HI.X.SX32 R9, R9, R193.reuse, 0x2, P0 ;  /* 0x000000c109097211 */ /* 0x080fe200000f16ff */
[----:B------:R1:W-:Y:S01]  /*9750*/  REDG.E.ADD.F32.FTZ.RN.STRONG.GPU desc[UR14][R4.64], R11 ;  /* 0x0000000b040079a6 */ /* 0x0003e2000c10f38e */
[-C--:B------:R-:W-:Y:S01]  /*9760*/  LEA.HI.X.SX32 R7, R0, R193.reuse, 0x2, P1 ;  /* 0x000000c100077211 */ /* 0x080fe200008f16ff */
[----:B------:R-:W-:Y:S02]  /*9770*/  IMAD.U32 R0, RZ, RZ, UR10 ;  /* 0x0000000aff007e24 */ /* 0x000fe4000f8e00ff */
[----:B------:R2:W-:Y:S04]  /*9780*/  REDG.E.ADD.F32.FTZ.RN.STRONG.GPU desc[UR14][R8.64], R16 ;  /* 0x00000010080079a6 */ /* 0x0005e8000c10f38e */
[----:B------:R3:W-:Y:S01]  /*9790*/  REDG.E.ADD.F32.FTZ.RN.STRONG.GPU desc[UR14][R6.64], R17 ;  /* 0x00000011060079a6 */ /* 0x0007e2000c10f38e */
[CC--:B-1----:R-:W-:Y:S04]  /*97a0*/  LEA R4, P0, R10.reuse, R192.reuse, 0x2 ;  /* 0x000000c00a047211 */ /* 0x0c2fe800078010ff */
[-C--:B------:R-:W-:Y:S01]  /*97b0*/  LEA.HI.X.SX32 R5, R10, R193.reuse, 0x2, P0 ;  /* 0x000000c10a057211 */ /* 0x080fe200000f16ff */
[----:B--2---:R-:W-:Y:S01]  /*97c0*/  IMAD.U32 R8, RZ, RZ, UR8 ;  /* 0x00000008ff087e24 */ /* 0x004fe2000f8e00ff */
[----:B------:R-:W-:Y:S01]  /*97d0*/  UIMAD UR8, UR6, 0x70, URZ ;  /* 0x00000070060878a4 */ /* 0x000fe2000f8e023f */
[----:B------:R-:W-:Y:S01]  /*97e0*/  IMAD.U32 R9, RZ, RZ, UR9 ;  /* 0x00000009ff097e24 */ /* 0x000fe2000f8e00ff */
[----:B------:R-:W-:Y:S01]  /*97f0*/  UIMAD UR6, UR6, 0x78, URZ ;  /* 0x00000078060678a4 */ /* 0x000fe2000f8e023f */
[----:B------:R1:W-:Y:S01]  /*9800*/  REDG.E.ADD.F32.FTZ.RN.STRONG.GPU desc[UR14][R4.64], R18 ;  /* 0x00000012040079a6 */ /* 0x0003e2000c10f38e */
[CC--:B---3--:R-:W-:Y:S02]  /*9810*/  LEA R6, P0, R8.reuse, R192.reuse, 0x2 ;  /* 0x000000c008067211 */ /* 0x0c8fe400078010ff */
[----:B------:R-:W-:Y:S02]  /*9820*/  IMAD.U32 R10, RZ, RZ, UR8 ;  /* 0x00000008ff0a7e24 */ /* 0x000fe4000f8e00ff */
[-C--:B------:R-:W-:Y:S02]  /*9830*/  LEA.HI.X.SX32 R7, R8, R193.reuse, 0x2, P0 ;  /* 0x000000c108077211 */ /* 0x080fe400000f16ff */
[CC--:B------:R-:W-:Y:S03]  /*9840*/  LEA R8, P0, R9.reuse, R192.reuse, 0x2 ;  /* 0x000000c009087211 */ /* 0x0c0fe600078010ff */
[----:B------:R2:W-:Y:S01]  /*9850*/  REDG.E.ADD.F32.FTZ.RN.STRONG.GPU desc[UR14][R6.64], R19 ;  /* 0x00000013060079a6 */ /* 0x0005e2000c10f38e */
[-C--:B------:R-:W-:Y:S02]  /*9860*/  LEA.HI.X.SX32 R9, R9, R193.reuse, 0x2, P0 ;  /* 0x000000c109097211 */ /* 0x080fe400000f16ff */
[CC--:B-1----:R-:W-:Y:S04]  /*9870*/  LEA R4, P1, R0.reuse, R192.reuse, 0x2 ;  /* 0x000000c000047211 */ /* 0x0c2fe800078210ff */
[-C--:B------:R-:W-:Y:S01]  /*9880*/  LEA.HI.X.SX32 R5, R0, R193.reuse, 0x2, P1 ;  /* 0x000000c100057211 */ /* 0x080fe200008f16ff */
[----:B------:R-:W-:Y:S01]  /*9890*/  IMAD.U32 R0, RZ, RZ, UR6 ;  /* 0x00000006ff007e24 */ /* 0x000fe2000f8e00ff */
[----:B------:R-:W-:Y:S03]  /*98a0*/  UIADD3 UR6, UR16, 0x20, URZ ;  /* 0x0000002010067890 */ /* 0x000fe6000fffe03f */
[----:B------:R1:W-:Y:S01]  /*98b0*/  REDG.E.ADD.F32.FTZ.RN.STRONG.GPU desc[UR14][R4.64], R12 ;  /* 0x0000000c040079a6 */ /* 0x0003e2000c10f38e */
[CC--:B--2---:R-:W-:Y:S01]  /*98c0*/  LEA R6, P1, R10.reuse, R192.reuse, 0x2 ;  /* 0x000000c00a067211 */ /* 0x0c4fe200078210ff */
[----:B------:R-:W-:Y:S02]  /*98d0*/  UIADD3 UR8, UR7, UR6, URZ ;  /* 0x0000000607087290 */ /* 0x000fe4000fffe03f */
[----:B------:R-:W-:Y:S01]  /*98e0*/  REDG.E.ADD.F32.FTZ.RN.STRONG.GPU desc[UR14][R8.64], R13 ;  /* 0x0000000d080079a6 */ /* 0x000fe2000c10f38e */
[-C--:B------:R-:W-:Y:S05]  /*98f0*/  LEA.HI.X.SX32 R7, R10, R193.reuse, 0x2, P1 ;  /* 0x000000c10a077211 */ /* 0x080fea00008f16ff */
[----:B------:R2:W-:Y:S01]  /*9900*/  REDG.E.ADD.F32.FTZ.RN.STRONG.GPU desc[UR14][R6.64], R14 ;  /* 0x0000000e060079a6 */ /* 0x0005e2000c10f38e */
[CC--:B-1----:R-:W-:Y:S04]  /*9910*/  LEA R4, P0, R0.reuse, R192.reuse, 0x2 ;  /* 0x000000c000047211 */ /* 0x0c2fe800078010ff */
[-C--:B------:R-:W-:Y:S01]  /*9920*/  LEA.HI.X.SX32 R5, R0, R193.reuse, 0x2, P0 ;  /* 0x000000c100057211 */ /* 0x080fe200000f16ff */
[----:B------:R-:W-:Y:S01]  /*9930*/  IMAD.U32 R0, RZ, RZ, UR6 ;  /* 0x00000006ff007e24 */ /* 0x000fe2000f8e00ff */
[----:B------:R-:W-:Y:S03]  /*9940*/  UIADD3 UR6, UR7, UR8, URZ ;  /* 0x0000000807067290 */ /* 0x000fe6000fffe03f */
[----:B------:R1:W-:Y:S01]  /*9950*/  REDG.E.ADD.F32.FTZ.RN.STRONG.GPU desc[UR14][R4.64], R15 ;  /* 0x0000000f040079a6 */ /* 0x0003e2000c10f38e */
[CC--:B--2---:R-:W-:Y:S03]  /*9960*/  LEA R6, P0, R0.reuse, R192.reuse, 0x2 ;  /* 0x000000c000067211 */ /* 0x0c4fe600078010ff */
[----:B------:R-:W-:Y:S01]  /*9970*/  REDG.E.ADD.F32.FTZ.RN.STRONG.GPU desc[UR14][R192.64+0x80], R20 ;  /* 0x00008014c00079a6 */ /* 0x000fe2000c10f38e */
[-C--:B------:R-:W-:Y:S01]  /*9980*/  LEA.HI.X.SX32 R7, R0, R193.reuse, 0x2, P0 ;  /* 0x000000c100077211 */ /* 0x080fe200000f16ff */
[----:B------:R-:W-:Y:S02]  /*9990*/  IMAD.U32 R0, RZ, RZ, UR6 ;  /* 0x00000006ff007e24 */ /* 0x000fe4000f8e00ff */
[----:B------:R2:W-:Y:S04]  /*99a0*/  REDG.E.ADD.F32.FTZ.RN.STRONG.GPU desc[UR14][R2.64+0x80], R21 ;  /* 0x00008015020079a6 */ /* 0x0005e8000c10f38e */
[----:B------:R3:W-:Y:S04]  /*99b0*/  REDG.E.ADD.F32.FTZ.RN.STRONG.GPU desc[UR14][R6.64], R22 ;  /* 0x00000016060079a6 */ /* 0x0007e8000c10f38e */
[----:B------:R-:W-:Y:S01]  /*99c0*/  LDSM.16.MT88.4 R12, [R180+0x18000] ;  /* 0x01800000b40c783b */ /* 0x000fe20000004200 */
[----:B-1----:R-:W-:Y:S01]  /*99d0*/  IMAD.U32 R5, RZ, RZ, UR8 ;  /* 0x00000008ff057e24 */ /* 0x002fe2000f8e00ff */
[----:B------:R-:W-:Y:S04]  /*99e0*/  UIADD3 UR8, UR7, UR6, URZ ;  /* 0x0000000607087290 */ /* 0x000fe8000fffe03f */
[CC--:B------:R-:W-:Y:S01]  /*99f0*/  LEA R4, P0, R5.reuse, R192.reuse, 0x2 ;  /* 0x000000c005047211 */ /* 0x0c0fe200078010ff */
[----:B------:R-:W-:Y:S03]  /*9a00*/  UIADD3 UR6, UR7, UR8, URZ ;  /* 0x0000000807067290 */ /* 0x000fe6000fffe03f */
[-C--:B------:R-:W-:Y:S02]  /*9a10*/  LEA.HI.X.SX32 R5, R5, R193.reuse, 0x2, P0 ;  /* 0x000000c105057211 */ /* 0x080fe400000f16ff */
[CC--:B--2---:R-:W-:Y:S01]  /*9a20*/  LEA R2, P0, R0.reuse, R192.reuse, 0x2 ;  /* 0x000000c000027211 */ /* 0x0c4fe200078010ff */
[----:B---3--:R-:W-:Y:S01]  /*9a30*/  IMAD.U32 R6, RZ, RZ, UR8 ;  /* 0x00000008ff067e24 */ /* 0x008fe2000f8e00ff */
[----:B------:R-:W-:Y:S01]  /*9a40*/  UIADD3 UR8, UR7, UR6, URZ ;  /* 0x0000000607087290 */ /* 0x000fe2000fffe03f */
[----:B------:R1:W-:Y:S01]  /*9a50*/  REDG.E.ADD.F32.FTZ.RN.STRONG.GPU desc[UR14][R4.64], R23 ;  /* 0x00000017040079a6 */ /* 0x0003e2000c10f38e */
[-C--:B------:R-:W-:Y:S01]  /*9a60*/  LEA.HI.X.SX32 R3, R0, R193.reuse, 0x2, P0 ;  /* 0x000000c100037211 */ /* 0x080fe200000f16ff */
[----:B------:R-:W-:Y:S01]  /*9a70*/  IMAD.U32 R0, RZ, RZ, UR6 ;  /* 0x00000006ff007e24 */ /* 0x000fe2000f8e00ff */
[----:B------:R-:W-:Y:S01]  /*9a80*/  UIADD3 UR6, UR7, UR8, URZ ;  /* 0x0000000807067290 */ /* 0x000fe2000fffe03f */
[----:B------:R-:W-:Y:S03]  /*9a90*/  LDSM.16.MT88.4 R20, [R180+0x14800] ;  /* 0x01480000b414783b */ /* 0x000fe60000004200 */
[----:B------:R-:W-:Y:S01]  /*9aa0*/  UIADD3 UR9, UR7, UR6, URZ ;  /* 0x0000000607097290 */ /* 0x000fe2000fffe03f */
[----:B------:R2:W-:Y:S01]  /*9ab0*/  REDG.E.ADD.F32.FTZ.RN.STRONG.GPU desc[UR14][R2.64], R24 ;  /* 0x00000018020079a6 */ /* 0x0005e2000c10f38e */
[CC--:B-1----:R-:W-:Y:S04]  /*9ac0*/  LEA R4, P0, R6.reuse, R192.reuse, 0x2 ;  /* 0x000000c006047211 */ /* 0x0c2fe800078010ff */
[-C--:B------:R-:W-:Y:S01]  /*9ad0*/  LEA.HI.X.SX32 R5, R6, R193.reuse, 0x2, P0 ;  /* 0x000000c106057211 */ /* 0x080fe200000f16ff */
[----:B------:R-:W-:Y:S01]  /*9ae0*/  IMAD.U32 R6, RZ, RZ, UR8 ;  /* 0x00000008ff067e24 */ /* 0x000fe2000f8e00ff */
[----:B------:R-:W-:Y:S01]  /*9af0*/  UIADD3 UR8, UR7, UR9, URZ ;  /* 0x0000000907087290 */ /* 0x000fe2000fffe03f */
[CC--:B--2---:R-:W-:Y:S02]  /*9b00*/  LEA R2, P0, R0.reuse, R192.reuse, 0x2 ;  /* 0x000000c000027211 */ /* 0x0c4fe400078010ff */
[----:B------:R1:W-:Y:S02]  /*9b10*/  REDG.E.ADD.F32.FTZ.RN.STRONG.GPU desc[UR14][R4.64], R25 ;  /* 0x00000019040079a6 */ /* 0x0003e4000c10f38e */
[-C--:B------:R-:W-:Y:S01]  /*9b20*/  LEA.HI.X.SX32 R3, R0, R193.reuse, 0x2, P0 ;  /* 0x000000c100037211 */ /* 0x080fe200000f16ff */
[----:B------:R-:W-:Y:S01]  /*9b30*/  IMAD.U32 R0, RZ, RZ, UR6 ;  /* 0x00000006ff007e24 */ /* 0x000fe2000f8e00ff */
[----:B------:R-:W-:Y:S03]  /*9b40*/  UIADD3 UR6, UR7, UR8, URZ ;  /* 0x0000000807067290 */ /* 0x000fe6000fffe03f */
        /* <DEDUP_REMOVED lines=9> */
[----:B------:R-:W-:Y:S01]  /*9be0*/  UIADD3 UR8, UR7, UR9, URZ ;  /* 0x0000000907087290 */ /* 0x000fe2000fffe03f */
[----:B------:R-:W-:Y:S04]  /*9bf0*/  LDSM.16.MT88.4 R24, [R181+0x800] ;  /* 0x00080000b518783b */ /* 0x000fe80000004200 */
[----:B------:R2:W-:Y:S01]  /*9c00*/  REDG.E.ADD.F32.FTZ.RN.STRONG.GPU desc[UR14][R2.64], R32 ;  /* 0x00000020020079a6 */ /* 0x0005e2000c10f38e */
[----:B------:R-:W-:Y:S01]  /*9c10*/  IMAD.U32 R7, RZ, RZ, UR8 ;  /* 0x00000008ff077e24 */ /* 0x000fe2000f8e00ff */
[CC--:B-1----:R-:W-:Y:S04]  /*9c20*/  LEA R4, P0, R6.reuse, R192.reuse, 0x2 ;  /* 0x000000c006047211 */ /* 0x0c2fe800078010ff */
[-C--:B------:R-:W-:Y:S01]  /*9c30*/  LEA.HI.X.SX32 R5, R6, R193.reuse, 0x2, P0 ;  /* 0x000000c106057211 */ /* 0x080fe200000f16ff */
[----:B------:R-:W-:Y:S01]  /*9c40*/  IMAD.U32 R6, RZ, RZ, UR6 ;  /* 0x00000006ff067e24 */ /* 0x000fe2000f8e00ff */
[----:B------:R-:W-:Y:S03]  /*9c50*/  UIADD3 UR6, UR7, UR8, URZ ;  /* 0x0000000807067290 */ /* 0x000fe6000fffe03f */
[----:B------:R1:W-:Y:S01]  /*9c60*/  REDG.E.ADD.F32.FTZ.RN.STRONG.GPU desc[UR14][R4.64], R33 ;  /* 0x00000021040079a6 */ /* 0x0003e2000c10f38e */
[CC--:B--2---:R-:W-:Y:S01]  /*9c70*/  LEA R2, P0, R0.reuse, R192.reuse, 0x2 ;  /* 0x000000c000027211 */ /* 0x0c4fe200078010ff */
[----:B------:R-:W-:Y:S03]  /*9c80*/  UIADD3 UR7, UR7, UR6, URZ ;  /* 0x0000000607077290 */ /* 0x000fe6000fffe03f */
[-C--:B------:R-:W-:Y:S01]  /*9c90*/  LEA.HI.X.SX32 R3, R0, R193.reuse, 0x2, P0 ;  /* 0x000000c100037211 */ /* 0x080fe200000f16ff */
[----:B------:R-:W-:Y:S01]  /*9ca0*/  IMAD.U32 R0, RZ, RZ, UR9 ;  /* 0x00000009ff007e24 */ /* 0x000fe2000f8e00ff */
[CC--:B------:R-:W-:Y:S03]  /*9cb0*/  LEA R10, P0, R6.reuse, R192.reuse, 0x2 ;  /* 0x000000c0060a7211 */ /* 0x0c0fe600078010ff */
[----:B------:R2:W-:Y:S01]  /*9cc0*/  REDG.E.ADD.F32.FTZ.RN.STRONG.GPU desc[UR14][R2.64], R34 ;  /* 0x00000022020079a6 */ /* 0x0005e2000c10f38e */
[-C--:B------:R-:W-:Y:S02]  /*9cd0*/  LEA.HI.X.SX32 R11, R6, R193.reuse, 0x2, P0 ;  /* 0x000000c1060b7211 */ /* 0x080fe400000f16ff */
[CC--:B------:R-:W-:Y:S02]  /*9ce0*/  LEA R8, P0, R0.reuse, R192.reuse, 0x2 ;  /* 0x000000c000087211 */ /* 0x0c0fe400078010ff */
[CC--:B------:R-:W-:Y:S01]  /*9cf0*/  LEA R6, P2, R7.reuse, R192.reuse, 0x2 ;  /* 0x000000c007067211 */ /* 0x0c0fe200078410ff */
[----:B------:R-:W-:Y:S01]  /*9d00*/  REDG.E.ADD.F32.FTZ.RN.STRONG.GPU desc[UR14][R10.64], R35 ;  /* 0x000000230a0079a6 */ /* 0x000fe2000c10f38e */
[-C--:B------:R-:W-:Y:S01]  /*9d10*/  LEA.HI.X.SX32 R9, R0, R193.reuse, 0x2, P0 ;  /* 0x000000c100097211 */ /* 0x080fe200000f16ff */
[----:B------:R-:W-:Y:S01]  /*9d20*/  IMAD.IADD R0, R182, 0x1, R181 ;  /* 0x00000001b6007824 */ /* 0x000fe200078e02b5 */
[-C--:B------:R-:W-:Y:S01]  /*9d30*/  LEA.HI.X.SX32 R7, R7, R193.reuse, 0x2, P2 ;  /* 0x000000c107077211 */ /* 0x080fe200010f16ff */
[----:B------:R-:W-:Y:S04]  /*9d40*/  LDSM.16.MT88.4 R32, [R180+0x18800] ;  /* 0x01880000b420783b */ /* 0x000fe80000004200 */
[----:B------:R-:W-:Y:S01]  /*9d50*/  REDG.E.ADD.F32.FTZ.RN.STRONG.GPU desc[UR14][R8.64], R28 ;  /* 0x0000001c080079a6 */ /* 0x000fe2000c10f38e */
[----:B-1----:R-:W-:Y:S03]  /*9d60*/  IMAD.U32 R5, RZ, RZ, UR6 ;  /* 0x00000006ff057e24 */ /* 0x002fe6000f8e00ff */
[----:B------:R-:W-:Y:S01]  /*9d70*/  REDG.E.ADD.F32.FTZ.RN.STRONG.GPU desc[UR14][R6.64], R29 ;  /* 0x0000001d060079a6 */ /* 0x000fe2000c10f38e */
[----:B------:R-:W-:Y:S01]  /*9d80*/  ULOP3.LUT UR6, UR13, 0x1, URZ, 0xc0, !UPT ;  /* 0x000000010d067892 */ /* 0x000fe2000f8ec03f */
[CC--:B------:R-:W-:Y:S02]  /*9d90*/  LEA R4, P1, R5.reuse, R192.reuse, 0x2 ;  /* 0x000000c005047211 */ /* 0x0c0fe400078210ff */
[----:B------:R-:W-:Y:S01]  /*9da0*/  LDSM.16.MT88.4 R8, [R181] ;  /* 0x00000000b508783b */ /* 0x000fe20000004200 */
[----:B------:R-:W-:Y:S01]  /*9db0*/  UISETP.NE.U32.AND UP0, UPT, UR6, 0x1, UPT ;  /* 0x000000010600788c */ /* 0x000fe2000bf05070 */
[-C--:B------:R-:W-:Y:S02]  /*9dc0*/  LEA.HI.X.SX32 R5, R5, R193.reuse, 0x2, P1 ;  /* 0x000000c105057211 */ /* 0x080fe400008f16ff */
[----:B------:R-:W-:Y:S01]  /*9dd0*/  LDSM.16.MT88.4 R16, [R0] ;  /* 0x000000000010783b */ /* 0x000fe20000004200 */
[----:B--2---:R-:W-:Y:S01]  /*9de0*/  IMAD.U32 R3, RZ, RZ, UR7 ;  /* 0x00000007ff037e24 */ /* 0x004fe2000f8e00ff */
[----:B------:R-:W-:Y:S01]  /*9df0*/  UIADD3 UR6, UR13, -0x1, URZ ;  /* 0xffffffff0d067890 */ /* 0x000fe2000fffe03f */
[----:B------:R-:W-:Y:S01]  /*9e00*/  PLOP3.LUT P1, PT, PT, PT, UP0, 0x80, 0x0 ;  /* 0x000000000000781c */ /* 0x000fe20003f2f008 */
[----:B------:R-:W-:Y:S01]  /*9e10*/  REDG.E.ADD.F32.FTZ.RN.STRONG.GPU desc[UR14][R4.64], R30 ;  /* 0x0000001e040079a6 */ /* 0x000fe2000c10f38e */
[----:B------:R-:W-:Y:S01]  /*9e20*/  @UP3 UIADD3 UR22, UP0, UR22, -0x200, URZ ;  /* 0xfffffe0016163890 */ /* 0x000fe2000ff1e03f */
[C---:B------:R-:W-:Y:S02]  /*9e30*/  LEA R2, P0, R3.reuse, R192, 0x2 ;  /* 0x000000c003027211 */ /* 0x040fe400078010ff */
[----:B------:R-:W1:Y:S01]  /*9e40*/  LDSM.16.MT88.4 R4, [R180+0x14000] ;  /* 0x01400000b404783b */ /* 0x000e620000004200 */
[----:B------:R-:W-:Y:S01]  /*9e50*/  @UP3 UIADD3.X UR21, UR21, -0x1, URZ, UP0, !UPT ;  /* 0xffffffff15153890 */ /* 0x000fe200087fe43f */
[----:B------:R-:W-:Y:S01]  /*9e60*/  LEA.HI.X.SX32 R3, R3, R193, 0x2, P0 ;  /* 0x000000c103037211 */ /* 0x000fe200000f16ff */
[----:B------:R-:W-:Y:S01]  /*9e70*/  UMOV UR13, UR6 ;  /* 0x00000006000d7c82 */ /* 0x000fe20008000000 */
[----:B------:R-:W-:Y:S03]  /*9e80*/  PLOP3.LUT P0, PT, PT, PT, UP2, 0x80, 0x0 ;  /* 0x000000000000781c */ /* 0x000fe60003f0f028 */
[----:B------:R-:W-:Y:S04]  /*9e90*/  REDG.E.ADD.F32.FTZ.RN.STRONG.GPU desc[UR14][R2.64], R31 ;  /* 0x0000001f020079a6 */ /* 0x000fe8000c10f38e */
[----:B------:R-:W2:Y:S01]  /*9ea0*/  LDSM.16.MT88.4 R28, [R0+0x800] ;  /* 0x00080000001c783b */ /* 0x000ea20000004200 */
        /* <DEDUP_REMOVED lines=11> */
[----:B------:R-:W4:Y:S01]  /*9f60*/  LDSM.16.MT88.4 R16, [R181+0x1800] ;  /* 0x00180000b510783b */ /* 0x000f220000004200 */
[-C--:B------:R-:W-:Y:S06]  /*9f70*/  HMMA.16816.F32.BF16 R100, R20, R24.reuse, R100 ;  /* 0x000000181464723c */ /* 0x080fec0000041864 */
[C---:B------:R-:W-:Y:S06]  /*9f80*/  HMMA.16816.F32.BF16 R104, R32.reuse, R24, R104 ;  /* 0x000000182068723c */ /* 0x040fec0000041868 */
[-C--:B------:R-:W-:Y:S06]  /*9f90*/  HMMA.16816.F32.BF16 R108, R32, R26.reuse, R108 ;  /* 0x0000001a206c723c */ /* 0x080fec000004186c */
[C---:B------:R-:W-:Y:S01]  /*9fa0*/  HMMA.16816.F32.BF16 R112, R20.reuse, R26, R112 ;  /* 0x0000001a1470723c */ /* 0x040fe20000041870 */
[----:B------:R-:W4:Y:S05]  /*9fb0*/  LDSM.16.MT88.4 R24, [R180+0x19800] ;  /* 0x01980000b418783b */ /* 0x000f2a0000004200 */
[-C--:B--2---:R-:W-:Y:S06]  /*9fc0*/  HMMA.16816.F32.BF16 R116, R20, R28.reuse, R116 ;  /* 0x0000001c1474723c */ /* 0x084fec0000041874 */
[C---:B------:R-:W-:Y:S06]  /*9fd0*/  HMMA.16816.F32.BF16 R120, R32.reuse, R28, R120 ;  /* 0x0000001c2078723c */ /* 0x040fec0000041878 */
[-C--:B------:R-:W-:Y:S01]  /*9fe0*/  HMMA.16816.F32.BF16 R124, R32, R30.reuse, R124 ;  /* 0x0000001e207c723c */ /* 0x080fe2000004187c */
[----:B------:R-:W2:Y:S05]  /*9ff0*/  LDSM.16.MT88.4 R32, [R0+0x1800] ;  /* 0x001800000020783b */ /* 0x000eaa0000004200 */
[----:B------:R-:W-:Y:S01]  /*a000*/  HMMA.16816.F32.BF16 R128, R20, R30, R128 ;  /* 0x0000001e1480723c */ /* 0x000fe20000041880 */
[----:B------:R-:W-:Y:S04]  /*a010*/  LDSM.16.MT88.4 R20, [R180+0x16000] ;  /* 0x01600000b414783b */ /* 0x000fe80000004200 */
[----:B------:R-:W2:Y:S01]  /*a020*/  LDSM.16.MT88.4 R28, [R181+0x2000] ;  /* 0x00200000b51c783b */ /* 0x000ea20000004200 */
[-C--:B-1----:R-:W-:Y:S06]  /*a030*/  HMMA.16816.F32.BF16 R100, R8, R36.reuse, R100 ;  /* 0x000000240864723c */ /* 0x082fec0000041864 */
[C---:B------:R-:W-:Y:S06]  /*a040*/  HMMA.16816.F32.BF16 R104, R40.reuse, R36, R104 ;  /* 0x000000242868723c */ /* 0x040fec0000041868 */
[-C--:B------:R-:W-:Y:S06]  /*a050*/  HMMA.16816.F32.BF16 R108, R40, R38.reuse, R108 ;  /* 0x00000026286c723c */ /* 0x080fec000004186c */
[C---:B------:R-:W-:Y:S01]  /*a060*/  HMMA.16816.F32.BF16 R112, R8.reuse, R38, R112 ;  /* 0x000000260870723c */ /* 0x040fe20000041870 */
[----:B------:R-:W1:Y:S05]  /*a070*/  LDSM.16.MT88.4 R36, [R180+0x1a000] ;  /* 0x01a00000b424783b */ /* 0x000e6a0000004200 */
[-C--:B---3--:R-:W-:Y:S06]  /*a080*/  HMMA.16816.F32.BF16 R116, R8, R12.reuse, R116 ;  /* 0x0000000c0874723c */ /* 0x088fec0000041874 */
[C---:B------:R-:W-:Y:S06]  /*a090*/  HMMA.16816.F32.BF16 R120, R40.reuse, R12, R120 ;  /* 0x0000000c2878723c */ /* 0x040fec0000041878 */
[-C--:B------:R-:W-:Y:S01]  /*a0a0*/  HMMA.16816.F32.BF16 R124, R40, R14.reuse, R124 ;  /* 0x0000000e287c723c */ /* 0x080fe2000004187c */
[----:B------:R-:W3:Y:S05]  /*a0b0*/  LDSM.16.MT88.4 R40, [R0+0x2000] ;  /* 0x002000000028783b */ /* 0x000eea0000004200 */
        /* <DEDUP_REMOVED lines=26> */
[----:B------:R-:W-:Y:S01]  /*a260*/  LDSM.16.MT88.4 R40, [R180+0x1b800] ;  /* 0x01b80000b428783b */ /* 0x000fe20000004200 */
[-C--:B------:R-:W-:Y:S06]  /*a270*/  HMMA.16816.F32.BF16 R100, R8, R12.reuse, R100 ;  /* 0x0000000c0864723c */ /* 0x080fec0000041864 */
[C---:B----4-:R-:W-:Y:S06]  /*a280*/  HMMA.16816.F32.BF16 R104, R16.reuse, R12, R104 ;  /* 0x0000000c1068723c */ /* 0x050fec0000041868 */
[-C--:B------:R-:W-:Y:S06]  /*a290*/  HMMA.16816.F32.BF16 R108, R16, R14.reuse, R108 ;  /* 0x0000000e106c723c */ /* 0x080fec000004186c */
[C---:B------:R-:W-:Y:S01]  /*a2a0*/  HMMA.16816.F32.BF16 R112, R8.reuse, R14, R112 ;  /* 0x0000000e0870723c */ /* 0x040fe20000041870 */
[----:B------:R-:W4:Y:S05]  /*a2b0*/  LDSM.16.MT88.4 R12, [R180+0x17800] ;  /* 0x01780000b40c783b */ /* 0x000f2a0000004200 */
[-C--:B--2---:R-:W-:Y:S06]  /*a2c0*/  HMMA.16816.F32.BF16 R116, R8, R24.reuse, R116 ;  /* 0x000000180874723c */ /* 0x084fec0000041874 */
[C---:B------:R-:W-:Y:S06]  /*a2d0*/  HMMA.16816.F32.BF16 R120, R16.reuse, R24, R120 ;  /* 0x000000181078723c */ /* 0x040fec0000041878 */
[-C--:B------:R-:W-:Y:S01]  /*a2e0*/  HMMA.16816.F32.BF16 R124, R16, R26.reuse, R124 ;  /* 0x0000001a107c723c */ /* 0x080fe2000004187c */
[----:B------:R2:W4:Y:S05]  /*a2f0*/  LDSM.16.MT88.4 R16, [R0+0x3800] ;  /* 0x003800000010783b */ /* 0x00052a0000004200 */
[----:B------:R-:W-:Y:S06]  /*a300*/  HMMA.16816.F32.BF16 R128, R8, R26, R128 ;  /* 0x0000001a0880723c */ /* 0x000fec0000041880 */
[-C--:B-1----:R-:W-:Y:S06]  /*a310*/  HMMA.16816.F32.BF16 R100, R4, R28.reuse, R100 ;  /* 0x0000001c0464723c */ /* 0x082fec0000041864 */
[C---:B------:R-:W-:Y:S06]  /*a320*/  HMMA.16816.F32.BF16 R104, R32.reuse, R28, R104 ;  /* 0x0000001c2068723c */ /* 0x040fec0000041868 */
[-C--:B------:R-:W-:Y:S05]  /*a330*/  HMMA.16816.F32.BF16 R108, R32, R30.reuse, R108 ;  /* 0x0000001e206c723c */ /* 0x080fea000004186c */
[C---:B--2---:R-:W-:Y:S01]  /*a340*/  VIADD R0, R181.reuse, 0xffffc000 ;  /* 0xffffc000b5007836 */ /* 0x044fe20000000000 */
[C---:B------:R-:W-:Y:S05]  /*a350*/  HMMA.16816.F32.BF16 R112, R4.reuse, R30, R112 ;  /* 0x0000001e0470723c */ /* 0x040fea0000041870 */
[----:B------:R-:W-:Y:S01]  /*a360*/  @P1 VIADD R0, R181, 0x4000 ;  /* 0x00004000b5001836 */ /* 0x000fe20000000000 */
[-C--:B---3--:R-:W-:Y:S05]  /*a370*/  HMMA.16816.F32.BF16 R116, R4, R36.reuse, R116 ;  /* 0x000000240474723c */ /* 0x088fea0000041874 */
[----:B------:R-:W-:Y:S01]  /*a380*/  IMAD.MOV.U32 R181, RZ, RZ, R0 ;  /* 0x000000ffffb57224 */ /* 0x000fe200078e0000 */
[C---:B------:R-:W-:Y:S06]  /*a390*/  HMMA.16816.F32.BF16 R120, R32.reuse, R36, R120 ;  /* 0x000000242078723c */ /* 0x040fec0000041878 */
[-C--:B------:R-:W-:Y:S06]  /*a3a0*/  HMMA.16816.F32.BF16 R124, R32, R38.reuse, R124 ;  /* 0x00000026207c723c */ /* 0x080fec000004187c */
[----:B------:R-:W-:Y:S06]  /*a3b0*/  HMMA.16816.F32.BF16 R128, R4, R38, R128 ;  /* 0x000000260480723c */ /* 0x000fec0000041880 */
[-C--:B----4-:R-:W-:Y:S06]  /*a3c0*/  HMMA.16816.F32.BF16 R100, R12, R20.reuse, R100 ;  /* 0x000000140c64723c */ /* 0x090fec0000041864 */
        /* <DEDUP_REMOVED lines=128> */
[----:B-1----:R-:W1:Y:S03]  /*abd0*/  S2R R3, SR_TID.X ;  /* 0x0000000000037919 */ /* 0x002e660000002100 */
[----:B------:R2:W-:Y:S01]  /*abe0*/  STS [R143+0x4000], R94 ;  /* 0x0040005e8f007388 */ /* 0x0005e20000000800 */
[----:B------:R-:W-:Y:S05]  /*abf0*/  @P0 BRA `(.L_x_573) ;  /* 0x0000000000340947 */ /* 0x000fea0003800000 */
        /* <DEDUP_REMOVED lines=13> */
.L_x_573:
[----:B------:R-:W-:Y:S01]  /*acd0*/  @UP0 UIADD3 UR11, UR25, UR37, URZ ;  /* 0x00000025190b0290 */ /* 0x000fe2000fffe03f */
[----:B--2---:R-:W-:Y:S01]  /*ace0*/  SHF.R.S32.HI R0, RZ, 0x1f, R197 ;  /* 0x0000001fff007819 */ /* 0x004fe200000114c5 */
[----:B------:R-:W-:Y:S01]  /*acf0*/  @UP0 ULDC.64 UR8, c[0x0][0x458] ;  /* 0x0001160000080ab9 */ /* 0x000fe20000000a00 */
[----:B------:R-:W-:Y:S01]  /*ad00*/  USHF.L.U32 UR10, UR23, 0x7, URZ ;  /* 0x00000007170a7899 */ /* 0x000fe2000800063f */
[----:B-1----:R-:W-:Y:S01]  /*ad10*/  SHF.R.S32.HI R2, RZ, 0x1f, R3 ;  /* 0x0000001fff027819 */ /* 0x002fe20000011403 */
        /* <DEDUP_REMOVED lines=18> */
.L_x_574:
[----:B------:R-:W-:Y:S01]  /*ae40*/  BAR.SYNC.DEFER_BLOCKING 0x0 ;  /* 0x0000000000007b1d */ /* 0x000fe20000010000 */
[----:B------:R-:W-:Y:S01]  /*ae50*/  LEA.HI R2, R2, R3, RZ, 0x3 ;  /* 0x0000000302027211 */ /* 0x000fe200078f18ff */
[----:B------:R-:W-:Y:S01]  /*ae60*/  USHF.R.S32.HI UR11, URZ, 0x1f, UR10 ;  /* 0x0000001f3f0b7899 */ /* 0x000fe2000801140a */
[----:B------:R-:W-:Y:S01]  /*ae70*/  IMAD.MOV.U32 R11, RZ, RZ, R0 ;  /* 0x000000ffff0b7224 */ /* 0x000fe200078e0000 */
[----:B------:R-:W-:Y:S01]  /*ae80*/  UIMAD UR12, UR23, -0x80, UR12 ;  /* 0xffffff80170c78a4 */ /* 0x000fe2000f8e020c */
[----:B------:R-:W-:Y:S01]  /*ae90*/  SHF.R.S32.HI R0, RZ, 0x3, R2 ;  /* 0x00000003ff007819 */ /* 0x000fe20000011402 */
[----:B------:R-:W-:Y:S01]  /*aea0*/  UIMAD UR13, UR11, UR6, URZ ;  /* 0x000000060b0d72a4 */ /* 0x000fe2000f8e023f */
[----:B------:R-:W-:Y:S01]  /*aeb0*/  IMAD.MOV.U32 R10, RZ, RZ, R197 ;  /* 0x000000ffff0a7224 */ /* 0x000fe200078e00c5 */
[----:B------:R-:W-:Y:S01]  /*aec0*/  ULDC UR16, c[0x0][0x2d0] ;  /* 0x0000b40000107ab9 */ /* 0x000fe20000000800 */
[----:B------:R-:W-:Y:S01]  /*aed0*/  IMAD.U32 R2, RZ, RZ, UR6 ;  /* 0x00000006ff027e24 */ /* 0x000fe2000f8e00ff */
[----:B------:R-:W-:Y:S01]  /*aee0*/  ISETP.GE.AND P4, PT, R197, UR16, PT ;  /* 0x00000010c5007c0c */ /* 0x000fe2000bf86270 */
[C---:B------:R-:W-:Y:S01]  /*aef0*/  VIADD R4, R0.reuse, 0x20 ;  /* 0x0000002000047836 */ /* 0x040fe20000000000 */
[----:B------:R-:W-:Y:S01]  /*af00*/  IADD3 R5, R0, 0x40, RZ ;  /* 0x0000004000057810 */ /* 0x000fe20007ffe0ff */
[----:B------:R-:W-:Y:S01]  /*af10*/  UIMAD UR13, UR10, UR7, UR13 ;  /* 0x000000070a0d72a4 */ /* 0x000fe2000f8e020d */
[----:B------:R-:W-:Y:S01]  /*af20*/  IMAD.WIDE.U32 R2, R2, UR10, R10 ;  /* 0x0000000a02027c25 */ /* 0x000fe2000f8e000a */
[----:B------:R-:W-:Y:S01]  /*af30*/  USHF.R.S32.HI UR22, URZ, 0x1f, UR57 ;  /* 0x0000001f3f167899 */ /* 0x000fe20008011439 */
[----:B------:R-:W-:Y:S01]  /*af40*/  ISETP.GE.OR P2, PT, R5, UR12, P4 ;  /* 0x0000000c05007c0c */ /* 0x000fe2000a746670 */
[----:B------:R-:W-:Y:S01]  /*af50*/  ULDC.64 UR16, c[0x0][0x468] ;  /* 0x00011a0000107ab9 */ /* 0x000fe20000000a00 */
[----:B------:R-:W-:Y:S01]  /*af60*/  VIADD R5, R0, 0x60 ;  /* 0x0000006000057836 */ /* 0x000fe20000000000 */
[----:B------:R-:W-:Y:S01]  /*af70*/  ISETP.GE.OR P3, PT, R4, UR12, P4 ;  /* 0x0000000c04007c0c */ /* 0x000fe2000a766670 */
[----:B------:R-:W-:Y:S01]  /*af80*/  IMAD.U32 R4, RZ, RZ, UR13 ;  /* 0x0000000dff047e24 */ /* 0x000fe2000f8e00ff */
[----:B------:R-:W-:Y:S01]  /*af90*/  IADD3 R2, P0, R2, UR20, RZ ;  /* 0x0000001402027c10 */ /* 0x000fe2000ff1e0ff */
[----:B------:R-:W-:Y:S01]  /*afa0*/  UIMAD UR13, UR22, UR16, URZ ;  /* 0x00000010160d72a4 */ /* 0x000fe2000f8e023f */
[----:B------:R-:W-:Y:S01]  /*afb0*/  ISETP.GE.OR P1, PT, R5, UR12, P4 ;  /* 0x0000000c05007c0c */ /* 0x000fe2000a726670 */
[----:B------:R1:W2:Y:S01]  /*afc0*/  LDS.128 R16, [R142+0xd000] ;  /* 0x00d000008e107984 */ /* 0x0002a20000000c00 */
[----:B------:R-:W-:Y:S01]  /*afd0*/  ISETP.GE.OR P4, PT, R0, UR12, P4 ;  /* 0x0000000c00007c0c */ /* 0x000fe2000a786670 */
[----:B------:R-:W-:Y:S01]  /*afe0*/  UIMAD UR17, UR57, UR17, UR13 ;  /* 0x00000011391172a4 */ /* 0x000fe2000f8e020d */
[----:B------:R-:W-:Y:S01]  /*aff0*/  IADD3.X R3, R3, UR21, R4, P0, !PT ;  /* 0x0000001503037c10 */ /* 0x000fe200087fe404 */
[----:B------:R1:W3:Y:S01]  /*b000*/  LDS.128 R20, [R142+0x11000] ;  /* 0x011000008e147984 */ /* 0x0002e20000000c00 */
[----:B------:R-:W-:Y:S01]  /*b010*/  MOV R4, UR16 ;  /* 0x0000001000047c02 */ /* 0x000fe20008000f00 */
[----:B------:R-:W-:Y:S01]  /*b020*/  BSSY B0, `(.L_x_575) ;  /* 0x0000012000007945 */ /* 0x000fe20003800000 */
[----:B------:R-:W-:Y:S01]  /*b030*/  SHF.R.S32.HI R9, RZ, 0x1f, R0 ;  /* 0x0000001fff097819 */ /* 0x000fe20000011400 */
[----:B------:R1:W4:Y:S02]  /*b040*/  LDS.128 R24, [R142+0x12000] ;  /* 0x012000008e187984 */ /* 0x0003240000000c00 */
[----:B------:R-:W-:-:S02]  /*b050*/  IMAD.WIDE.U32 R2, R4, UR57, R2 ;  /* 0x0000003904027c25 */ /* 0x000fc4000f8e0002 */
[----:B------:R1:W1:Y:S02]  /*b060*/  LDS.128 R28, [R142+0x13000] ;  /* 0x013000008e1c7984 */ /* 0x0002640000000c00 */
[----:B------:R-:W-:Y:S01]  /*b070*/  VIADD R8, R3, UR17 ;  /* 0x0000001103087c36 */ /* 0x000fe20008000000 */
[----:B------:R-:W-:Y:S06]  /*b080*/  @P4 BRA `(.L_x_576) ;  /* 0x00000000002c4947 */ /* 0x000fec0003800000 */
        /* <DEDUP_REMOVED lines=11> */
.L_x_576:
[----:B------:R-:W-:Y:S05]  /*b140*/  BSYNC B0 ;  /* 0x0000000000007941 */ /* 0x000fea0003800000 */
.L_x_575:
        /* <DEDUP_REMOVED lines=14> */
.L_x_578:
[----:B------:R-:W-:Y:S05]  /*b230*/  BSYNC B0 ;  /* 0x0000000000007941 */ /* 0x000fea0003800000 */
.L_x_577:
        /* <DEDUP_REMOVED lines=15> */
.L_x_580:
[----:B------:R-:W-:Y:S05]  /*b330*/  BSYNC B0 ;  /* 0x0000000000007941 */ /* 0x000fea0003800000 */
.L_x_579:
        /* <DEDUP_REMOVED lines=14> */
.L_x_582:
[----:B------:R-:W-:Y:S05]  /*b420*/  BSYNC B0 ;  /* 0x0000000000007941 */ /* 0x000fea0003800000 */
.L_x_581:
[----:B-12---:R-:W1:Y:S01]  /*b430*/  LDS.128 R140, [R142+0x10000] ;  /* 0x010000008e8c7984 */ /* 0x006e620000000c00 */
[----:B------:R-:W-:Y:S01]  /*b440*/  IMAD.U32 R2, RZ, RZ, UR8 ;  /* 0x00000008ff027e24 */ /* 0x000fe2000f8e00ff */
[----:B------:R-:W-:Y:S01]  /*b450*/  UIMAD UR11, UR11, UR8, URZ ;  /* 0x000000080b0b72a4 */ /* 0x000fe2000f8e023f */
[----:B------:R-:W-:Y:S01]  /*b460*/  BSSY B0, `(.L_x_583) ;  /* 0x0000018000007945 */ /* 0x000fe20003800000 */
[----:B------:R-:W-:Y:S01]  /*b470*/  USHF.R.S32.HI UR12, URZ, 0x1f, UR57 ;  /* 0x0000001f3f0c7899 */ /* 0x000fe20008011439 */
[----:B------:R-:W-:Y:S01]  /*b480*/  IMAD.WIDE.U32 R2, R2, UR10, R10 ;  /* 0x0000000a02027c25 */ /* 0x000fe2000f8e000a */
[----:B------:R-:W-:Y:S01]  /*b490*/  UIMAD UR10, UR10, UR9, UR11 ;  /* 0x000000090a0a72a4 */ /* 0x000fe2000f8e020b */
[----:B------:R-:W-:Y:S01]  /*b4a0*/  ULDC.64 UR6, c[0x0][0x470] ;  /* 0x00011c0000067ab9 */ /* 0x000fe20000000a00 */
[----:B------:R-:W-:-:S04]  /*b4b0*/  IADD3 R2, P0, R2, UR18, RZ ;  /* 0x0000001202027c10 */ /* 0x000fc8000ff1e0ff */
[----:B------:R-:W-:Y:S01]  /*b4c0*/  IMAD.U32 R4, RZ, RZ, UR10 ;  /* 0x0000000aff047e24 */ /* 0x000fe2000f8e00ff */
[----:B------:R-:W-:-:S04]  /*b4d0*/  UIMAD UR10, UR12, UR6, URZ ;  /* 0x000000060c0a72a4 */ /* 0x000fc8000f8e023f */
[----:B------:R-:W-:Y:S01]  /*b4e0*/  IADD3.X R3, R3, UR19, R4, P0, !PT ;  /* 0x0000001303037c10 */ /* 0x000fe200087fe404 */
[----:B------:R-:W-:Y:S01]  /*b4f0*/  UIMAD UR7, UR57, UR7, UR10 ;  /* 0x00000007390772a4 */ /* 0x000fe2000f8e020a */
[----:B------:R-:W-:-:S05]  /*b500*/  MOV R4, UR6 ;  /* 0x0000000600047c02 */ /* 0x000fca0008000f00 */
        /* <DEDUP_REMOVED lines=13> */
.L_x_584:
[----:B------:R-:W-:Y:S05]  /*b5e0*/  BSYNC B0 ;  /* 0x0000000000007941 */ /* 0x000fea0003800000 */
.L_x_583:
        /* <DEDUP_REMOVED lines=14> */
.L_x_586:
[----:B------:R-:W-:Y:S05]  /*b6d0*/  BSYNC B0 ;  /* 0x0000000000007941 */ /* 0x000fea0003800000 */
.L_x_585:
        /* <DEDUP_REMOVED lines=14> */
.L_x_588:
[----:B------:R-:W-:Y:S05]  /*b7c0*/  BSYNC B0 ;  /* 0x0000000000007941 */ /* 0x000fea0003800000 */
.L_x_587:
[----:B------:R-:W-:Y:S05]  /*b7d0*/  @P1 BRA `(.L_x_535) ;  /* 0x00000000002c1947 */ /* 0x000fea0003800000 */
[----:B------:R-:W-:Y:S01]  /*b7e0*/  IADD3 R0, P0, R0, 0x60, RZ ;  /* 0x0000006000007810 */ /* 0x000fe20007f1e0ff */
[----:B------:R-:W-:-:S03]  /*b7f0*/  ULDC.64 UR6, c[0x0][0x3f8] ;  /* 0x0000fe0000067ab9 */ /* 0x000fc60000000a00 */
[----:B------:R-:W-:-:S05]  /*b800*/  IADD3.X R3, RZ, R9, RZ, P0, !PT ;  /* 0x00000009ff037210 */ /* 0x000fca00007fe4ff */
[----:B--2---:R-:W-:Y:S01]  /*b810*/  IMAD R6, R3, UR8, RZ ;  /* 0x0000000803067c24 */ /* 0x004fe2000f8e02ff */
[----:B------:R-:W-:-:S03]  /*b820*/  MOV R3, R8 ;  /* 0x0000000800037202 */ /* 0x000fc60000000f00 */
[----:B------:R-:W-:-:S04]  /*b830*/  IMAD.WIDE.U32 R4, R0, UR8, R2 ;  /* 0x0000000800047c25 */ /* 0x000fc8000f8e0002 */
[----:B------:R-:W-:Y:S01]  /*b840*/  IMAD R0, R0, UR9, R6 ;  /* 0x0000000900007c24 */ /* 0x000fe2000f8e0206 */
[----:B------:R-:W-:-:S04]  /*b850*/  LEA R2, P0, R4, UR6, 0x1 ;  /* 0x0000000604027c11 */ /* 0x000fc8000f8008ff */
[----:B------:R-:W-:-:S04]  /*b860*/  IADD3 R0, R0, R5, RZ ;  /* 0x0000000500007210 */ /* 0x000fc80007ffe0ff */
[----:B------:R-:W-:-:S05]  /*b870*/  LEA.HI.X R3, R4, UR7, R0, 0x1, P0 ;  /* 0x0000000704037c11 */ /* 0x000fca00080f0c00 */
[----:B------:R2:W-:Y:S02]  /*b880*/  STG.E.128 desc[UR14][R2.64], R28 ;  /* 0x0000001c02007986 */ /* 0x0005e4000c101d0e */
.L_x_535:
[----:B------:R-:W-:Y:S05]  /*b890*/  BSYNC B1 ;  /* 0x0000000000017941 */ /* 0x000fea0003800000 */
.L_x_513:
        /* <DEDUP_REMOVED lines=11> */
.L_x_589:
[----:B------:R-:W-:Y:S05]  /*b950*/  EXIT ;  /* 0x000000000000794d */ /* 0x000fea0003800000 */
.L_x_591:
        /* <DEDUP_REMOVED lines=10> */
.L_x_2464:


//--------------------- .text._ZN5flash44flash_bwd_dq_dk_dv_loop_seqk_parallel_kernelI23Flash_bwd_kernel_traitsILi64ELi128ELi128ELi8ELi4ELi4ELi4ELb0ELb0EN7cutlass10bfloat16_tE19Flash_kernel_traitsILi64ELi128ELi128ELi8ES3_EELb0ELb0ELb0ELb0ELb1ELb1ELb0EEEvNS_16Flash_bwd_paramsE --------------------------
	.section	.text._ZN5flash44flash_bwd_dq_dk_dv_loop_seqk_parallel_kernelI23Flash_bwd_kernel_traitsILi64ELi128ELi128ELi8ELi4ELi4ELi4ELb0ELb0EN7cutlass10bfloat16_tE19Flash_kernel_traitsILi64ELi128ELi128ELi8ES3_EELb0ELb0ELb0ELb0ELb1ELb1ELb0EEEvNS_16Flash_bwd_paramsE,"ax",@progbits
	.align	128
        .global         _ZN5flash44flash_bwd_dq_dk_dv_loop_seqk_parallel_kernelI23Flash_bwd_kernel_traitsILi64ELi128ELi128ELi8ELi4ELi4ELi4ELb0ELb0EN7cutlass10bfloat16_tE19Flash_kernel_traitsILi64ELi128ELi128ELi8ES3_EELb0ELb0ELb0ELb0ELb1ELb1ELb0EEEvNS_16Flash_bwd_paramsE
        .type           _ZN5flash44flash_bwd_dq_dk_dv_loop_seqk_parallel_kernelI23Flash_bwd_kernel_traitsILi64ELi128ELi128ELi8ELi4ELi4ELi4ELb0ELb0EN7cutlass10bfloat16_tE19Flash_kernel_traitsILi64ELi128ELi128ELi8ES3_EELb0ELb0ELb0ELb0ELb1ELb1ELb0EEEvNS_16Flash_bwd_paramsE,@function
        .size           _ZN5flash44flash_bwd_dq_dk_dv_loop_seqk_parallel_kernelI23Flash_bwd_kernel_traitsILi64ELi128ELi128ELi8ELi4ELi4ELi4ELb0ELb0EN7cutlass10bfloat16_tE19Flash_kernel_traitsILi64ELi128ELi128ELi8ES3_EELb0ELb0ELb0ELb0ELb1ELb1ELb0EEEvNS_16Flash_bwd_paramsE,(.L_x_2465 - _ZN5flash44flash_bwd_dq_dk_dv_loop_seqk_parallel_kernelI23Flash_bwd_kernel_traitsILi64ELi128ELi128ELi8ELi4ELi4ELi4ELb0ELb0EN7cutlass10bfloat16_tE19Flash_kernel_traitsILi64ELi128ELi128ELi8ES3_EELb0ELb0ELb0ELb0ELb1ELb1ELb0EEEvNS_16Flash_bwd_paramsE)
        .other          _ZN5flash44flash_bwd_dq_dk_dv_loop_seqk_parallel_kernelI23Flash_bwd_kernel_traitsILi64ELi128ELi128ELi8ELi4ELi4ELi4ELb0ELb0EN7cutlass10bfloat16_tE19Flash_kernel_traitsILi64ELi128ELi128ELi8ES3_EELb0ELb0ELb0ELb0ELb1ELb1ELb0EEEvNS_16Flash_bwd_paramsE,@"STO_CUDA_ENTRY STV_DEFAULT"
_ZN5flash44flash_bwd_dq_dk_dv_loop_seqk_parallel_kernelI23Flash_bwd_kernel_traitsILi64ELi128ELi128ELi8ELi4ELi4ELi4ELb0ELb0EN7cutlass10bfloat16_tE19Flash_kernel_traitsILi64ELi128ELi128ELi8ES3_EELb0ELb0ELb0ELb0ELb1ELb1ELb0EEEvNS_16Flash_bwd_paramsE:
.text._ZN5flash44flash_bwd_dq_dk_dv_loop_seqk_parallel_kernelI23Flash_bwd_kernel_traitsILi64ELi128ELi128ELi8ELi4ELi4ELi4ELb0ELb0EN7cutlass10bfloat16_tE19Flash_kernel_traitsILi64ELi128ELi128ELi8ES3_EELb0ELb0ELb0ELb0ELb1ELb1ELb0EEEvNS_16Flash_bwd_paramsE:
        /* <DEDUP_REMOVED lines=17> */
[----:B------:R-:W-:Y:S01]  /*0110*/  UMOV UR27, 0xffffc000 ;  /* 0xffffc000001b7882 */ /* 0x000fe20000000000 */
[----:B------:R-:W-:Y:S01]  /*0120*/  ULDC.64 UR22, c[0x0][0x300] ;  /* 0x0000c00000167ab9 */ /* 0x000fe20000000a00 */
[----:B------:R-:W-:Y:S01]  /*0130*/  ULDC.64 UR20, c[0x0][0x308] ;  /* 0x0000c20000147ab9 */ /* 0x000fe20000000a00 */
[----:B------:R-:W3:Y:S08]  /*0140*/  S2UR UR26, SR_CTAID.Y ;  /* 0x00000000001a79c3 */ /* 0x000ef00000002600 */
[----:B------:R-:W4:Y:S01]  /*0150*/  S2UR UR28, SR_CTAID.Z ;  /* 0x00000000001c79c3 */ /* 0x000f220000002700 */
[----:B--2---:R-:W-:-:S07]  /*0160*/  ULEA UR5, UR5, UR4, 0x18 ;  /* 0x0000000405057291 */ /* 0x004fce000f8ec03f */
[----:B------:R-:W2:Y:S01]  /*0170*/  S2UR UR25, SR_CTAID.Z ;  /* 0x00000000001979c3 */ /* 0x000ea20000002700 */
[----:B------:R-:W-:Y:S01]  /*0180*/  UIADD3 UR4, UR5, 0xc000, URZ ;  /* 0x0000c00005047890 */ /* 0x000fe2000fffe03f */
[----:B-1----:R-:W-:Y:S01]  /*0190*/  SHF.R.S32.HI R5, RZ, 0x1f, R8 ;  /* 0x0000001fff057819 */ /* 0x002fe20000011408 */
[----:B---3--:R-:W-:-:S05]  /*01a0*/  USHF.R.S32.HI UR35, URZ, 0x1f, UR26 ;  /* 0x0000001f3f237899 */ /* 0x008fca000801141a */
[----:B------:R-:W1:Y:S01]  /*01b0*/  S2UR UR24, SR_CTAID.Y ;  /* 0x00000000001879c3 */ /* 0x000e620000002600 */
[----:B------:R-:W-:Y:S01]  /*01c0*/  UIMAD.WIDE UR36, UR26, 0x80, URZ ;  /* 0x000000801a2478a5 */ /* 0x000fe2000f8e023f */
[CC--:B------:R-:W-:Y:S02]  /*01d0*/  LEA.HI R0, R5.reuse, R8.reuse, RZ, 0x5 ;  /* 0x0000000805007211 */ /* 0x0c0fe400078f28ff */
[CC--:B------:R-:W-:Y:S02]  /*01e0*/  LEA.HI R13, R5.reuse, R8.reuse, RZ, 0x3 ;  /* 0x00000008050d7211 */ /* 0x0c0fe400078f18ff */
[----:B------:R-:W-:Y:S01]  /*01f0*/  LOP3.LUT R6, R0, 0xffffffe0, RZ, 0xc0, !PT ;  /* 0xffffffe000067812 */ /* 0x000fe200078ec0ff */
[----:B----4-:R-:W-:Y:S01]  /*0200*/  USHF.R.S32.HI UR34, URZ, 0x1f, UR28 ;  /* 0x0000001f3f227899 */ /* 0x010fe2000801141c */
[----:B------:R-:W-:Y:S02]  /*0210*/  SHF.R.S32.HI R4, RZ, 0x5, R0 ;  /* 0x00000005ff047819 */ /* 0x000fe40000011400 */
[CC--:B------:R-:W-:Y:S01]  /*0220*/  LEA.HI R2, R5.reuse, R8.reuse, RZ, 0x4 ;  /* 0x0000000805027211 */ /* 0x0c0fe200078f20ff */
[----:B------:R-:W-:Y:S01]  /*0230*/  IMAD.IADD R7, R8, 0x1, -R6 ;  /* 0x0000000108077824 */ /* 0x000fe200078e0a06 */
[----:B------:R-:W-:-:S02]  /*0240*/  LEA.HI R15, R5, R8, RZ, 0x7 ;  /* 0x00000008050f7211 */ /* 0x000fc400078f38ff */
[CC--:B------:R-:W-:Y:S02]  /*0250*/  LEA.HI R14, R5.reuse, R8.reuse, RZ, 0x6 ;  /* 0x00000008050e7211 */ /* 0x0c0fe400078f30ff */
[----:B------:R-:W-:Y:S01]  /*0260*/  SHF.R.S32.HI R0, RZ, 0x1f, R0 ;  /* 0x0000001fff007819 */ /* 0x000fe20000011400 */
[----:B--2---:R-:W-:Y:S01]  /*0270*/  USHF.R.S32.HI UR33, URZ, 0x1f, UR25 ;  /* 0x0000001f3f217899 */ /* 0x004fe20008011419 */
[----:B------:R-:W-:Y:S02]  /*0280*/  LEA.HI R5, R5, R8, RZ, 0x2 ;  /* 0x0000000805057211 */ /* 0x000fe400078f10ff */
[----:B------:R-:W-:Y:S02]  /*0290*/  SHF.R.S32.HI R11, RZ, 0x3, R13 ;  /* 0x00000003ff0b7819 */ /* 0x000fe4000001140d */
[----:B------:R-:W-:Y:S02]  /*02a0*/  LEA.HI R0, R0, R4, RZ, 0x2 ;  /* 0x0000000400007211 */ /* 0x000fe400078f10ff */
[----:B------:R-:W-:Y:S01]  /*02b0*/  LOP3.LUT R3, R13, 0xfffffff8, RZ, 0xc0, !PT ;  /* 0xfffffff80d037812 */ /* 0x000fe200078ec0ff */
[----:B------:R-:W-:Y:S01]  /*02c0*/  IMAD.SHL.U32 R6, R11, 0x40, RZ ;  /* 0x000000400b067824 */ /* 0x000fe200078e00ff */
[----:B------:R-:W-:Y:S01]  /*02d0*/  LOP3.LUT R10, R2, 0xfffffff0, RZ, 0xc0, !PT ;  /* 0xfffffff0020a7812 */ /* 0x000fe200078ec0ff */
[----:B-1----:R-:W-:Y:S01]  /*02e0*/  USHF.R.S32.HI UR32, URZ, 0x1f, UR24 ;  /* 0x0000001f3f207899 */ /* 0x002fe20008011418 */
[----:B------:R-:W-:Y:S01]  /*02f0*/  LOP3.LUT R9, R5, 0x7ffffffc, RZ, 0xc0, !PT ;  /* 0x7ffffffc05097812 */ /* 0x000fe200078ec0ff */
[----:B------:R-:W-:Y:S01]  /*0300*/  IMAD.IADD R3, R8, 0x1, -R3 ;  /* 0x0000000108037824 */ /* 0x000fe200078e0a03 */
[----:B------:R-:W-:Y:S01]  /*0310*/  LOP3.LUT R0, R0, 0xfffffffc, RZ, 0xc0, !PT ;  /* 0xfffffffc00007812 */ /* 0x000fe200078ec0ff */
[C---:B------:R-:W-:Y:S01]  /*0320*/  IMAD.IADD R10, R8.reuse, 0x1, -R10 ;  /* 0x00000001080a7824 */ /* 0x040fe200078e0a0a */
[----:B------:R-:W-:Y:S01]  /*0330*/  SHF.R.S32.HI R12, RZ, 0x1f, R7 ;  /* 0x0000001fff0c7819 */ /* 0x000fe20000011407 */
[----:B------:R-:W-:Y:S01]  /*0340*/  IMAD.IADD R16, R8, 0x1, -R9 ;  /* 0x0000000108107824 */ /* 0x000fe200078e0a09 */
[----:B------:R-:W-:Y:S01]  /*0350*/  SHF.R.S32.HI R8, RZ, 0x4, R2 ;  /* 0x00000004ff087819 */ /* 0x000fe20000011402 */
[----:B------:R-:W-:Y:S01]  /*0360*/  IMAD.IADD R11, R4, 0x1, -R0 ;  /* 0x00000001040b7824 */ /* 0x000fe200078e0a00 */
[----:B------:R-:W-:Y:S01]  /*0370*/  LOP3.LUT R0, R6, 0x1c0, RZ, 0xc0, !PT ;  /* 0x000001c006007812 */ /* 0x000fe200078ec0ff */
[----:B------:R-:W-:Y:S01]  /*0380*/  IMAD.SHL.U32 R6, R3, 0x8, RZ ;  /* 0x0000000803067824 */ /* 0x000fe200078e00ff */
[----:B------:R-:W-:-:S02]  /*0390*/  LEA.HI R2, R2, R8, RZ, 0x1 ;  /* 0x0000000802027211 */ /* 0x000fc400078f08ff */
[--C-:B------:R-:W-:Y:S02]  /*03a0*/  SHF.R.S32.HI R9, RZ, 0x2, R5.reuse ;  /* 0x00000002ff097819 */ /* 0x100fe40000011405 */
[----:B------:R-:W-:Y:S02]  /*03b0*/  SHF.R.S32.HI R4, RZ, 0x1f, R5 ;  /* 0x0000001fff047819 */ /* 0x000fe40000011405 */
[----:B------:R-:W-:Y:S02]  /*03c0*/  LOP3.LUT R5, R2, 0xfffffffe, RZ, 0xc0, !PT ;  /* 0xfffffffe02057812 */ /* 0x000fe400078ec0ff */
[----:B------:R-:W-:Y:S02]  /*03d0*/  LOP3.LUT R6, R0, 0x38, R6, 0xf8, !PT ;  /* 0x0000003800067812 */ /* 0x000fe400078ef806 */
[----:B------:R-:W-:Y:S01]  /*03e0*/  SHF.R.U32.HI R2, RZ, 0x3, R0 ;  /* 0x00000003ff027819 */ /* 0x000fe20000011600 */
[----:B------:R-:W-:Y:S01]  /*03f0*/  IMAD.IADD R8, R8, 0x1, -R5 ;  /* 0x0000000108087824 */ /* 0x000fe200078e0a05 */
[----:B------:R-:W-:Y:S01]  /*0400*/  LEA.HI R0, R4, R9, RZ, 0x3 ;  /* 0x0000000904007211 */ /* 0x000fe200078f18ff */
[----:B------:R-:W-:Y:S01]  /*0410*/  IMAD.SHL.U32 R5, R14, 0x8, RZ ;  /* 0x000000080e057824 */ /* 0x000fe200078e00ff */
[----:B------:R-:W-:Y:S01]  /*0420*/  LOP3.LUT R4, R6, R2, RZ, 0x3c, !PT ;  /* 0x0000000206047212 */ /* 0x000fe200078e3cff */
[C---:B------:R-:W-:Y:S01]  /*0430*/  IMAD.SHL.U32 R2, R3.reuse, 0x40, RZ ;  /* 0x0000004003027824 */ /* 0x040fe200078e00ff */
[----:B------:R-:W-:Y:S01]  /*0440*/  LOP3.LUT R0, R0, 0xfffffff8, RZ, 0xc0, !PT ;  /* 0xfffffff800007812 */ /* 0x000fe200078ec0ff */
[----:B------:R-:W-:Y:S01]  /*0450*/  IMAD.SHL.U32 R184, R8, 0x200, RZ ;  /* 0x0000020008b87824 */ /* 0x000fe200078e00ff */
[----:B------:R-:W-:-:S02]  /*0460*/  LOP3.LUT P4, RZ, R3, 0x2, RZ, 0xc0, !PT ;  /* 0x0000000203ff7812 */ /* 0x000fc4000788c0ff */
[----:B------:R-:W-:Y:S01]  /*0470*/  LOP3.LUT P3, RZ, R3, 0x4, RZ, 0xc0, !PT ;  /* 0x0000000403ff7812 */ /* 0x000fe2000786c0ff */
[----:B------:R-:W-:Y:S01]  /*0480*/  IMAD.IADD R3, R9, 0x1, -R0 ;  /* 0x0000000109037824 */ /* 0x000fe200078e0a00 */
[----:B------:R-:W-:Y:S02]  /*0490*/  LOP3.LUT R249, R4, 0xfffffe00, R5, 0xf8, !PT ;  /* 0xfffffe0004f97812 */ /* 0x000fe400078ef805 */
[----:B------:R-:W-:Y:S01]  /*04a0*/  LOP3.LUT R0, R2, 0x1c0, RZ, 0xc0, !PT ;  /* 0x000001c002007812 */ /* 0x000fe200078ec0ff */
[----:B------:R-:W-:Y:S01]  /*04b0*/  IMAD.SHL.U32 R2, R11, 0x10, RZ ;  /* 0x000000100b027824 */ /* 0x000fe200078e00ff */
[----:B------:R-:W-:Y:S02]  /*04c0*/  SHF.R.S32.HI R5, RZ, 0x1f, R10 ;  /* 0x0000001fff057819 */ /* 0x000fe4000001140a */
[----:B------:R-:W-:Y:S02]  /*04d0*/  LEA.HI R7, R12, R7, RZ, 0x2 ;  /* 0x000000070c077211 */ /* 0x000fe400078f10ff */
[----:B------:R-:W-:-:S02]  /*04e0*/  LEA.HI R9, R5, R10, RZ, 0x3 ;  /* 0x0000000a05097211 */ /* 0x000fc400078f18ff */
[----:B------:R-:W-:Y:S02]  /*04f0*/  LEA.HI.SX32 R5, R7, R2, 0x1e ;  /* 0x0000000207057211 */ /* 0x000fe400078ff2ff */
[----:B------:R-:W-:Y:S02]  /*0500*/  LOP3.LUT R7, R0, 0x30, R2, 0xf8, !PT ;  /* 0x0000003000077812 */ /* 0x000fe400078ef802 */
[----:B------:R-:W-:Y:S01]  /*0510*/  LOP3.LUT R2, R3, 0x1, RZ, 0xc0, !PT ;  /* 0x0000000103027812 */ /* 0x000fe200078ec0ff */
[----:B------:R1:W-:Y:S01]  /*0520*/  STL [R1+0xc], R5 ;  /* 0x00000c0501007387 */ /* 0x0003e20000100800 */
[----:B------:R-:W-:Y:S02]  /*0530*/  SHF.R.S32.HI R4, RZ, 0x7, R15 ;  /* 0x00000007ff047819 */ /* 0x000fe4000001140f */
[----:B------:R-:W-:Y:S02]  /*0540*/  ISETP.NE.U32.AND P0, PT, R2, 0x1, PT ;  /* 0x000000010200780c */ /* 0x000fe40003f05070 */
[----:B------:R-:W-:-:S02]  /*0550*/  LOP3.LUT R187, R0, 0x8, R13, 0xf8, !PT ;  /* 0x0000000800bb7812 */ /* 0x000fc400078ef80d */
[----:B------:R-:W-:Y:S02]  /*0560*/  SHF.R.U32.HI R0, RZ, 0x3, R0 ;  /* 0x00000003ff007819 */ /* 0x000fe40000011600 */
[----:B------:R-:W-:Y:S01]  /*0570*/  LOP3.LUT R2, R7, 0x8, R13, 0xf8, !PT ;  /* 0x0000000807027812 */ /* 0x000fe200078ef80d */
[----:B------:R-:W-:Y:S01]  /*0580*/  IMAD.SHL.U32 R7, R8, 0x10, RZ ;  /* 0x0000001008077824 */ /* 0x000fe200078e00ff */
[C---:B------:R-:W-:Y:S01]  /*0590*/  R2P PR, R3.reuse, 0x6 ;  /* 0x0000000603007804 */ /* 0x040fe20000000000 */
[----:B------:R-:W-:Y:S01]  /*05a0*/  IMAD.SHL.U32 R3, R3, 0x40, RZ ;  /* 0x0000004003037824 */ /* 0x000fe200078e00ff */
[----:B------:R-:W-:Y:S02]  /*05b0*/  LOP3.LUT R6, R9, 0xfffffff8, RZ, 0xc0, !PT ;  /* 0xfffffff809067812 */ /* 0x000fe400078ec0ff */
[----:B------:R-:W-:Y:S02]  /*05c0*/  LOP3.LUT R187, R187, R0, RZ, 0x3c, !PT ;  /* 0x00000000bbbb7212 */ /* 0x000fe400078e3cff */
[C---:B------:R-:W-:Y:S01]  /*05d0*/  SEL R189, R235.reuse, 0xffffffe0, !P4 ;  /* 0xffffffe0ebbd7807 */ /* 0x040fe20006000000 */
[----:B------:R-:W-:Y:S01]  /*05e0*/  IMAD.IADD R12, R10, 0x1, -R6 ;  /* 0x000000010a0c7824 */ /* 0x000fe200078e0a06 */
[----:B------:R-:W-:Y:S01]  /*05f0*/  SEL R235, R235, 0xffffffe0, !P1 ;  /* 0xffffffe0ebeb7807 */ /* 0x000fe20004800000 */
[----:B------:R-:W-:Y:S01]  /*0600*/  IMAD.SHL.U32 R6, R16, 0x2, RZ ;  /* 0x0000000210067824 */ /* 0x000fe200078e00ff */
[----:B------:R-:W-:-:S02]  /*0610*/  SEL R233, R233, 0x10, !P0 ;  /* 0x00000010e9e97807 */ /* 0x000fc40004000000 */
[----:B------:R2:W-:Y:S01]  /*0620*/  STL [R1+0x4], R12 ;  /* 0x0000040c01007387 */ /* 0x0005e20000100800 */
[----:B-1----:R-:W-:Y:S01]  /*0630*/  IMAD R5, R4, 0x1000, R184 ;  /* 0x0000100004057824 */ /* 0x002fe200078e02b8 */
[----:B------:R-:W-:Y:S01]  /*0640*/  LOP3.LUT R184, R184, R2, R0, 0xf6, !PT ;  /* 0x00000002b8b87212 */ /* 0x000fe200078ef600 */
[C---:B------:R-:W-:Y:S01]  /*0650*/  IMAD.SHL.U32 R2, R4.reuse, 0x8, RZ ;  /* 0x0000000804027824 */ /* 0x040fe200078e00ff */
[----:B------:R-:W-:Y:S01]  /*0660*/  LOP3.LUT R0, R3, 0x1c0, RZ, 0xc0, !PT ;  /* 0x000001c003007812 */ /* 0x000fe200078ec0ff */
[----:B------:R-:W-:Y:S01]  /*0670*/  IMAD R4, R4, 0x2000, R6 ;  /* 0x0000200004047824 */ /* 0x000fe200078e0206 */
[----:B------:R-:W-:Y:S01]  /*0680*/  LEA R184, R184, UR5, 0x1 ;  /* 0x00000005b8b87c11 */ /* 0x000fe2000f8e08ff */
[----:B------:R-:W-:Y:S01]  /*0690*/  IMAD.IADD R187, R5, 0x1, R187 ;  /* 0x0000000105bb7824 */ /* 0x000fe200078e02bb */
[----:B------:R-:W-:Y:S01]  /*06a0*/  LOP3.LUT R2, R2, 0x8, RZ, 0xc0, !PT ;  /* 0x0000000802027812 */ /* 0x000fe200078ec0ff */
[----:B------:R-:W-:Y:S01]  /*06b0*/  IMAD R4, R11, 0x400, R4 ;  /* 0x000004000b047824 */ /* 0x000fe200078e0204 */
[----:B------:R-:W-:-:S02]  /*06c0*/  SHF.R.U32.HI R3, RZ, 0x3, R0 ;  /* 0x00000003ff037819 */ /* 0x000fc40000011600 */
[----:B------:R-:W-:Y:S02]  /*06d0*/  LOP3.LUT R10, R2, 0x10, R7, 0xf8, !PT ;  /* 0x00000010020a7812 */ /* 0x000fe400078ef807 */
[CC--:B------:R-:W-:Y:S01]  /*06e0*/  LOP3.LUT R7, R3.reuse, R0.reuse, R2, 0x1e, !PT ;  /* 0x0000000003077212 */ /* 0x0c0fe200078e1e02 */
[----:B------:R-:W-:Y:S01]  /*06f0*/  IMAD.SHL.U32 R2, R12, 0x40, RZ ;  /* 0x000000400c027824 */ /* 0x000fe200078e00ff */
[----:B------:R-:W-:Y:S01]  /*0700*/  LOP3.LUT R5, R3, R0, RZ, 0xfc, !PT ;  /* 0x0000000003057212 */ /* 0x000fe200078efcff */
[----:B------:R-:W-:Y:S01]  /*0710*/  IMAD R0, R11, 0x400, R6 ;  /* 0x000004000b007824 */ /* 0x000fe200078e0206 */
[----:B------:R-:W-:Y:S01]  /*0720*/  LEA R187, R187, UR4, 0x1 ;  /* 0x00000004bbbb7c11 */ /* 0x000fe2000f8e08ff */
[----:B------:R-:W-:Y:S01]  /*0730*/  IMAD.SHL.U32 R3, R9, 0x40, RZ ;  /* 0x0000004009037824 */ /* 0x000fe200078e00ff */
[----:B------:R-:W-:Y:S01]  /*0740*/  LOP3.LUT R2, R2, 0x1c0, RZ, 0xc0, !PT ;  /* 0x000001c002027812 */ /* 0x000fe200078ec0ff */
[----:B------:R-:W-:Y:S02]  /*0750*/  IMAD.IADD R231, R5, 0x1, R4 ;  /* 0x0000000105e77824 */ /* 0x000fe400078e0204 */
[----:B------:R-:W-:Y:S01]  /*0760*/  IMAD.SHL.U32 R4, R8, 0x8, RZ ;  /* 0x0000000808047824 */ /* 0x000fe200078e00ff */
[----:B------:R-:W-:Y:S01]  /*0770*/  SHF.R.U32.HI R5, RZ, 0x3, R2 ;  /* 0x00000003ff057819 */ /* 0x000fe20000011602 */
[----:B------:R-:W-:Y:S01]  /*0780*/  IMAD.IADD R7, R0, 0x1, R7 ;  /* 0x0000000100077824 */ /* 0x000fe200078e0207 */
[----:B------:R-:W-:Y:S01]  /*0790*/  LOP3.LUT R0, R3, 0xfffffe00, RZ, 0xc0, !PT ;  /* 0xfffffe0003007812 */ /* 0x000fe200078ec0ff */
[----:B------:R-:W-:Y:S01]  /*07a0*/  IMAD.IADD R190, R187, 0x1, R189 ;  /* 0x00000001bbbe7824 */ /* 0x000fe200078e02bd */
[----:B------:R-:W-:-:S02]  /*07b0*/  LOP3.LUT R3, R2, 0x8, R4, 0xf8, !PT ;  /* 0x0000000802037812 */ /* 0x000fc400078ef804 */
[----:B------:R-:W-:Y:S01]  /*07c0*/  LOP3.LUT R2, R5, R10, R2, 0x1e, !PT ;  /* 0x0000000a05027212 */ /* 0x000fe200078e1e02 */
[----:B------:R-:W-:Y:S01]  /*07d0*/  IMAD R4, R11, 0x400, R0 ;  /* 0x000004000b047824 */ /* 0x000fe200078e0200 */
[----:B------:R-:W-:Y:S02]  /*07e0*/  LOP3.LUT R3, R3, R5, RZ, 0x3c, !PT ;  /* 0x0000000503037212 */ /* 0x000fe400078e3cff */
[----:B------:R-:W-:Y:S01]  /*07f0*/  LOP3.LUT R193, R2, R0, RZ, 0xfc, !PT ;  /* 0x0000000002c17212 */ /* 0x000fe200078efcff */
[----:B------:R-:W-:Y:S01]  /*0800*/  IMAD.MOV.U32 R2, RZ, RZ, 0x40 ;  /* 0x00000040ff027424 */ /* 0x000fe200078e00ff */
[----:B------:R-:W-:Y:S01]  /*0810*/  LEA R14, R7, UR4, 0x1 ;  /* 0x00000004070e7c11 */ /* 0x000fe2000f8e08ff */
[----:B------:R-:W-:Y:S01]  /*0820*/  IMAD.MOV.U32 R0, RZ, RZ, 0x440 ;  /* 0x00000440ff007424 */ /* 0x000fe200078e00ff */
[----:B------:R-:W-:Y:S01]  /*0830*/  LEA R231, R231, UR5, 0x1 ;  /* 0x00000005e7e77c11 */ /* 0x000fe2000f8e08ff */
[----:B------:R-:W-:Y:S01]  /*0840*/  IMAD.IADD R192, R4, 0x1, R3 ;  /* 0x0000000104c07824 */ /* 0x000fe200078e0203 */
[C---:B------:R-:W-:Y:S01]  /*0850*/  SEL R188, R2.reuse, 0xffffffc0, !P3 ;  /* 0xffffffc002bc7807 */ /* 0x040fe20005800000 */
[----:B------:R-:W-:Y:S01]  /*0860*/  IMAD.IADD R4, R235, 0x1, R14 ;  /* 0x00000001eb047824 */ /* 0x000fe200078e020e */
[----:B------:R-:W-:Y:S01]  /*0870*/  SEL R2, R2, 0xffffffc0, !P2 ;  /* 0xffffffc002027807 */ /* 0x000fe20005000000 */
[----:B------:R-:W-:Y:S01]  /*0880*/  VIADD R16, R14, 0x420 ;  /* 0x000004200e107836 */ /* 0x000fe20000000000 */
[----:B------:R-:W-:Y:S01]  /*0890*/  SEL R0, R0, 0x3c0, !P2 ;  /* 0x000003c000007807 */ /* 0x000fe20005000000 */
[----:B------:R-:W-:Y:S01]  /*08a0*/  STL [R1+0x8], R14 ;  /* 0x0000080e01007387 */ /* 0x000fe20000100800 */
[----:B--2---:R-:W-:-:S02]  /*08b0*/  VIADD R12, R14, 0x2020 ;  /* 0x000020200e0c7836 */ /* 0x004fc40000000000 */
[----:B------:R-:W-:Y:S02]  /*08c0*/  IMAD.IADD R13, R2, 0x1, R14 ;  /* 0x00000001020d7824 */ /* 0x000fe400078e020e */
[C---:B------:R-:W-:Y:S02]  /*08d0*/  IMAD.IADD R3, R14.reuse, 0x1, R0 ;  /* 0x000000010e037824 */ /* 0x040fe400078e0200 */
[C---:B------:R-:W-:Y:S01]  /*08e0*/  @P1 VIADD R16, R14.reuse, 0x3e0 ;  /* 0x000003e00e101836 */ /* 0x040fe20000000000 */
[----:B------:R-:W-:Y:S01]  /*08f0*/  STL [R1+0x20], R13 ;  /* 0x0000200d01007387 */ /* 0x000fe20000100800 */
[C---:B------:R-:W-:Y:S02]  /*0900*/  VIADD R15, R14.reuse, 0x2420 ;  /* 0x000024200e0f7836 */ /* 0x040fe40000000000 */
[C---:B------:R-:W-:Y:S01]  /*0910*/  @P1 VIADD R12, R14.reuse, 0x1fe0 ;  /* 0x00001fe00e0c1836 */ /* 0x040fe20000000000 */
[----:B------:R1:W-:Y:S01]  /*0920*/  STL [R1+0x3c], R4 ;  /* 0x00003c0401007387 */ /* 0x0003e20000100800 */
[----:B------:R-:W-:-:S02]  /*0930*/  VIADD R5, R14, 0x2040 ;  /* 0x000020400e057836 */ /* 0x000fc40000000000 */
[C---:B------:R-:W-:Y:S01]  /*0940*/  @P1 VIADD R15, R14.reuse, 0x23e0 ;  /* 0x000023e00e0f1836 */ /* 0x040fe20000000000 */
[----:B------:R2:W-:Y:S01]  /*0950*/  STL [R1+0x1c], R3 ;  /* 0x00001c0301007387 */ /* 0x0005e20000100800 */
[----:B------:R-:W-:Y:S02]  /*0960*/  @P2 VIADD R5, R14, 0x1fc0 ;  /* 0x00001fc00e052836 */ /* 0x000fe40000000000 */
[C---:B------:R-:W-:Y:S01]  /*0970*/  IMAD.IADD R232, R231.reuse, 0x1, R2 ;  /* 0x00000001e7e87824 */ /* 0x040fe200078e0202 */
[----:B------:R-:W-:Y:S01]  /*0980*/  STL [R1+0x28], R16 ;  /* 0x0000281001007387 */ /* 0x000fe20000100800 */
[--C-:B------:R-:W-:Y:S02]  /*0990*/  IMAD.IADD R2, R2, 0x1, R12.reuse ;  /* 0x0000000102027824 */ /* 0x100fe400078e020c */
[----:B------:R-:W-:Y:S01]  /*09a0*/  IMAD.IADD R0, R0, 0x1, R12 ;  /* 0x0000000100007824 */ /* 0x000fe200078e020c */
[----:B------:R-:W-:Y:S01]  /*09b0*/  STL [R1+0x10], R12 ;  /* 0x0000100c01007387 */ /* 0x000fe20000100800 */
[----:B------:R-:W-:-:S02]  /*09c0*/  IMAD.IADD R234, R231, 0x1, R233 ;  /* 0x00000001e7ea7824 */ /* 0x000fc400078e02e9 */
[----:B------:R-:W-:Y:S01]  /*09d0*/  IMAD.IADD R188, R187, 0x1, R188 ;  /* 0x00000001bbbc7824 */ /* 0x000fe200078e02bc */
[----:B------:R-:W-:Y:S01]  /*09e0*/  STL [R1+0x24], R15 ;  /* 0x0000240f01007387 */ /* 0x000fe20000100800 */
[--C-:B------:R-:W-:Y:S02]  /*09f0*/  IMAD.IADD R233, R233, 0x1, R232.reuse ;  /* 0x00000001e9e97824 */ /* 0x100fe400078e02e8 */
[--C-:B------:R-:W-:Y:S01]  /*0a00*/  IMAD.IADD R238, R231, 0x1, R235.reuse ;  /* 0x00000001e7ee7824 */ /* 0x100fe200078e02eb */
[----:B------:R-:W-:Y:S01]  /*0a10*/  STL [R1+0x18], R5 ;  /* 0x0000180501007387 */ /* 0x000fe20000100800 */
[----:B------:R-:W-:Y:S02]  /*0a20*/  IMAD.IADD R237, R234, 0x1, R235 ;  /* 0x00000001eaed7824 */ /* 0x000fe400078e02eb */
[----:B------:R-:W-:Y:S02]  /*0a30*/  IMAD.IADD R236, R235, 0x1, R232 ;  /* 0x00000001ebec7824 */ /* 0x000fe400078e02e8 */
[----:B-1----:R-:W-:-:S02]  /*0a40*/  VIADD R4, R14, 0x2440 ;  /* 0x000024400e047836 */ /* 0x002fc40000000000 */
[----:B------:R-:W-:Y:S02]  /*0a50*/  @P2 VIADD R4, R14, 0x23c0 ;  /* 0x000023c00e042836 */ /* 0x000fe40000000000 */
[----:B--2---:R-:W-:Y:S02]  /*0a60*/  IMAD.IADD R3, R235, 0x1, R3 ;  /* 0x00000001eb037824 */ /* 0x004fe400078e0203 */
[----:B------:R-:W-:Y:S01]  /*0a70*/  IMAD.IADD R189, R189, 0x1, R188 ;  /* 0x00000001bdbd7824 */ /* 0x000fe200078e02bc */
[----:B------:R1:W-:Y:S02]  /*0a80*/  STL [R1+0x14], R4 ;  /* 0x0000140401007387 */ /* 0x0003e40000100800 */
[C---:B-1----:R-:W-:Y:S02]  /*0a90*/  IMAD.IADD R4, R235.reuse, 0x1, R13 ;  /* 0x00000001eb047824 */ /* 0x042fe400078e020d */
[----:B------:R-:W-:-:S03]  /*0aa0*/  IMAD.IADD R235, R235, 0x1, R233 ;  /* 0x00000001ebeb7824 */ /* 0x000fc600078e02e9 */
[----:B------:R1:W-:Y:S04]  /*0ab0*/  STL [R1+0x38], R4 ;  /* 0x0000380401007387 */ /* 0x0003e80000100800 */
[----:B------:R1:W-:Y:S04]  /*0ac0*/  STL [R1+0x34], R3 ;  /* 0x0000340301007387 */ /* 0x0003e80000100800 */
[----:B------:R1:W-:Y:S04]  /*0ad0*/  STL [R1+0x30], R2 ;  /* 0x0000300201007387 */ /* 0x0003e80000100800 */
[----:B------:R1:W-:Y:S02]  /*0ae0*/  STL [R1+0x2c], R0 ;  /* 0x00002c0001007387 */ /* 0x0003e40000100800 */
.L_x_600:
[----:B------:R-:W-:Y:S02]  /*0af0*/  ISETP.NE.U32.AND P0, PT, RZ, UR22, PT ;  /* 0x00000016ff007c0c */ /* 0x000fe4000bf05070 */
[----:B------:R-:W-:Y:S02]  /*0b00*/  ISETP.NE.U32.AND P1, PT, RZ, UR20, PT ;  /* 0x00000014ff007c0c */ /* 0x000fe4000bf25070 */
[----:B------:R-:W-:Y:S02]  /*0b10*/  ISETP.NE.AND.EX P0, PT, RZ, UR23, PT, P0 ;  /* 0x00000017ff007c0c */ /* 0x000fe4000bf05300 */
[----:B------:R-:W-:-:S11]  /*0b20*/  ISETP.NE.AND.EX P1, PT, RZ, UR21, PT, P1 ;  /* 0x00000015ff007c0c */ /* 0x000fd6000bf25310 */
[----:B-1----:R-:W1:Y:S01]  /*0b30*/  @P0 S2R R0, SR_CTAID.Y ;  /* 0x0000000000000919 */ /* 0x002e620000002600 */
[----:B------:R-:W1:Y:S01]  /*0b40*/  @P0 LDC.64 R2, c[0x0][0x300] ;  /* 0x0000c000ff020b82 */ /* 0x000e620000000a00 */
[----:B------:R-:W2:Y:S07]  /*0b50*/  @P1 S2R R7, SR_CTAID.Y ;  /* 0x0000000000071919 */ /* 0x000eae0000002600 */
[----:B------:R-:W2:Y:S01]  /*0b60*/  @P1 LDC.64 R4, c[0x0][0x308] ;  /* 0x0000c200ff041b82 */ /* 0x000ea20000000a00 */
[----:B-1----:R-:W-:-:S05]  /*0b70*/  @P0 IMAD.WIDE R2, R0, 0x4, R2 ;  /* 0x0000000400020825 */ /* 0x002fca00078e0202 */
[----:B------:R2:W3:Y:S02]  /*0b80*/  @P0 LDG.E R6, desc[UR30][R2.64] ;  /* 0x0000001e02060981 */ /* 0x0004e4000c1e1900 */
[----:B--2---:R-:W-:Y:S02]  /*0b90*/  @P1 IMAD.WIDE R2, R7, 0x4, R4 ;  /* 0x0000000407021825 */ /* 0x004fe400078e0204 */
[----:B------:R-:W1:Y:S03]  /*0ba0*/  @!P1 LDC.64 R4, c[0x0][0x2c8] ;  /* 0x0000b200ff049b82 */ /* 0x000e660000000a00 */
[----:B------:R-:W2:Y:S01]  /*0bb0*/  @P1 LDG.E R0, desc[UR30][R2.64] ;  /* 0x0000001e02001981 */ /* 0x000ea2000c1e1900 */
[----:B------:R-:W-:Y:S01]  /*0bc0*/  UMOV UR11, URZ ;  /* 0x0000003f000b7c82 */ /* 0x000fe20008000000 */
[----:B------:R-:W-:-:S03]  /*0bd0*/  USHF.L.U32 UR4, UR29, 0x7, URZ ;  /* 0x000000071d047899 */ /* 0x000fc6000800063f */
[----:B------:R-:W4:Y:S01]  /*0be0*/  @!P1 LDC.64 R2, c[0x0][0x318] ;  /* 0x0000c600ff029b82 */ /* 0x000f220000000a00 */
[----:B---3--:R-:W-:Y:S02]  /*0bf0*/  @P0 R2UR UR11, R6 ;  /* 0x00000000060b02ca */ /* 0x008fe400000e0000 */
[----:B----4-:R-:W-:-:S04]  /*0c00*/  @!P1 ISETP.NE.U32.AND P0, PT, R2, RZ, PT ;  /* 0x000000ff0200920c */ /* 0x010fc80003f05070 */
[----:B------:R-:W-:-:S04]  /*0c10*/  @!P1 ISETP.NE.AND.EX P0, PT, R3, RZ, PT, P0 ;  /* 0x000000ff0300920c */ /* 0x000fc80003f05300 */
[----:B-1----:R-:W-:-:S03]  /*0c20*/  @!P1 SEL R2, R5, RZ, P0 ;  /* 0x000000ff05029207 */ /* 0x002fc60000000000 */
[----:B--2---:R-:W-:Y:S01]  /*0c30*/  @P1 VIADD R0, R0, -UR11 ;  /* 0x8000000b00001c36 */ /* 0x004fe20008000000 */
[----:B------:R-:W-:-:S04]  /*0c40*/  @!P1 IADD3 R0, R2, -UR11, R4 ;  /* 0x8000000b02009c10 */ /* 0x000fc8000fffe004 */
[----:B------:R-:W-:-:S13]  /*0c50*/  ISETP.LE.AND P0, PT, R0, UR4, PT ;  /* 0x0000000400007c0c */ /* 0x000fda000bf03270 */
[----:B-----5:R-:W-:Y:S05]  /*0c60*/  @P0 BRA `(.L_x_592) ;  /* 0x0000006400ac0947 */ /* 0x020fea0003800000 */
[----:B------:R-:W1:Y:S01]  /*0c70*/  LDC R7, c[0x0][0x278] ;  /* 0x00009e00ff077b82 */ /* 0x000e620000000800 */
[----:B------:R-:W2:Y:S01]  /*0c80*/  S2R R4, SR_CTAID.Z ;  /* 0x0000000000047919 */ /* 0x000ea20000002700 */
[----:B------:R-:W-:Y:S01]  /*0c90*/  ULDC.64 UR6, c[0x0][0x2f0] ;  /* 0x0000bc0000067ab9 */ /* 0x000fe20000000a00 */
[----:B------:R-:W-:Y:S01]  /*0ca0*/  ULDC UR38, c[0x0][0x2c4] ;  /* 0x0000b10000267ab9 */ /* 0x000fe20000000800 */
[----:B------:R-:W-:Y:S01]  /*0cb0*/  UISETP.NE.U32.AND UP1, UPT, UR6, URZ, UPT ;  /* 0x0000003f0600728c */ /* 0x000fe2000bf25070 */
[----:B------:R-:W3:Y:S01]  /*0cc0*/  S2R R8, SR_CTAID.X ;  /* 0x0000000000087919 */ /* 0x000ee20000002500 */
[----:B------:R-:W-:Y:S01]  /*0cd0*/  UIADD3 UR10, UR38, 0x7f, URZ ;  /* 0x0000007f260a7890 */ /* 0x000fe2000fffe03f */
[----:B------:R-:W-:Y:S01]  /*0ce0*/  ULDC.U8 UR6, c[0x0][0x3d8] ;  /* 0x0000f60000067ab9 */ /* 0x000fe20000000000 */
[----:B------:R-:W-:Y:S01]  /*0cf0*/  ULDC UR13, c[0x0][0x270] ;  /* 0x00009c00000d7ab9 */ /* 0x000fe20000000800 */
[----:B------:R-:W-:Y:S02]  /*0d00*/  UISETP.NE.AND UP0, UPT, UR6, URZ, UPT ;  /* 0x0000003f0600728c */ /* 0x000fe4000bf05270 */
[----:B------:R-:W-:Y:S01]  /*0d10*/  USHF.R.S32.HI UR45, URZ, 0x1f, UR10 ;  /* 0x0000001f3f2d7899 */ /* 0x000fe2000801140a */
[----:B------:R-:W-:Y:S01]  /*0d20*/  ULDC UR12, c[0x0][0x2dc] ;  /* 0x0000b700000c7ab9 */ /* 0x000fe20000000800 */
[----:B------:R-:W-:-:S02]  /*0d30*/  UISETP.NE.AND.EX UP1, UPT, UR7, URZ, UPT, UP1 ;  /* 0x0000003f0700728c */ /* 0x000fc4000bf25310 */
[----:B------:R-:W-:Y:S02]  /*0d40*/  ULEA.HI UR45, UR45, UR10, URZ, 0x7 ;  /* 0x0000000a2d2d7291 */ /* 0x000fe4000f8f383f */
[----:B------:R-:W-:Y:S02]  /*0d50*/  UIMAD UR9, UR28, UR12, URZ ;  /* 0x0000000c1c0972a4 */ /* 0x000fe4000f8e023f */
[----:B------:R-:W-:Y:S02]  /*0d60*/  ULOP3.LUT UR42, UR45, 0xffffff80, URZ, 0xc0, !UPT ;  /* 0xffffff802d2a7892 */ /* 0x000fe4000f8ec03f */
[----:B------:R-:W-:Y:S01]  /*0d70*/  @UP0 UIMAD UR14, UR26, UR38, URZ ;  /* 0x000000261a0e02a4 */ /* 0x000fe2000f8e023f */
[----:B-1----:R-:W-:Y:S01]  /*0d80*/  IABS R6, R7 ;  /* 0x0000000700067213 */ /* 0x002fe20000000000 */
[----:B------:R-:W-:Y:S01]  /*0d90*/  @!UP0 UIMAD UR7, UR26, UR13, UR28 ;  /* 0x0000000d1a0782a4 */ /* 0x000fe2000f8e021c */
[----:B------:R-:W-:Y:S01]  /*0da0*/  ISETP.NE.AND P2, PT, R7, RZ, PT ;  /* 0x000000ff0700720c */ /* 0x000fe20003f45270 */
[----:B------:R-:W-:Y:S01]  /*0db0*/  UIADD3 UR42, UR42, -0x80, URZ ;  /* 0xffffff802a2a7890 */ /* 0x000fe2000fffe03f */
[----:B------:R-:W1:Y:S01]  /*0dc0*/  I2F.RP R2, R6 ;  /* 0x0000000600027306 */ /* 0x000e620000209400 */
[----:B------:R-:W-:Y:S01]  /*0dd0*/  ULDC.U8 UR8, c[0x0][0x480] ;  /* 0x0001200000087ab9 */ /* 0x000fe20000000000 */
[----:B------:R-:W-:Y:S01]  /*0de0*/  @UP0 ULDC UR40, c[0x0][0x2e4] ;  /* 0x0000b90000280ab9 */ /* 0x000fe20000000800 */
[----:B------:R-:W-:Y:S01]  /*0df0*/  USHF.R.S32.HI UR44, URZ, 0x1f, UR11 ;  /* 0x0000001f3f2c7899 */ /* 0x000fe2000801140b */
[----:B--2---:R-:W-:Y:S01]  /*0e00*/  IABS R4, R4 ;  /* 0x0000000400047213 */ /* 0x004fe20000000000 */
[----:B------:R-:W-:-:S02]  /*0e10*/  @UP0 UIMAD UR40, UR28, UR40, UR14 ;  /* 0x000000281c2802a4 */ /* 0x000fc4000f8e020e */
[----:B------:R-:W-:Y:S02]  /*0e20*/  USHF.R.S32.HI UR41, URZ, 0x1f, UR4 ;  /* 0x0000001f3f297899 */ /* 0x000fe40008011404 */
[----:B------:R-:W-:Y:S02]  /*0e30*/  USHF.R.S32.HI UR48, URZ, 0x1f, UR13 ;  /* 0x0000001f3f307899 */ /* 0x000fe4000801140d */
[----:B------:R-:W-:Y:S02]  /*0e40*/  USHF.R.S32.HI UR6, URZ, 0x1f, UR9 ;  /* 0x0000001f3f067899 */ /* 0x000fe40008011409 */
[----:B------:R-:W-:Y:S01]  /*0e50*/  USEL UR10, UR36, URZ, UP1 ;  /* 0x0000003f240a7287 */ /* 0x000fe20008800000 */
[----:B-1----:R-:W1:Y:S01]  /*0e60*/  MUFU.RCP R2, R2 ;  /* 0x0000000200027308 */ /* 0x002e620000001000 */
[----:B------:R-:W-:Y:S02]  /*0e70*/  USEL UR46, UR37, URZ, UP1 ;  /* 0x0000003f252e7287 */ /* 0x000fe40008800000 */
[----:B------:R-:W-:-:S02]  /*0e80*/  @!UP0 UIMAD UR40, UR7, UR38, URZ ;  /* 0x00000026072882a4 */ /* 0x000fc4000f8e023f */
[----:B------:R-:W-:Y:S01]  /*0e90*/  USHF.R.S32.HI UR43, URZ, 0x1f, UR42 ;  /* 0x0000001f3f2b7899 */ /* 0x000fe2000801142a */
[----:B-1----:R-:W-:-:S04]  /*0ea0*/  VIADD R2, R2, 0xffffffe ;  /* 0x0ffffffe02027836 */ /* 0x002fc80000000000 */
[----:B------:R-:W1:Y:S02]  /*0eb0*/  F2I.FTZ.U32.TRUNC.NTZ R3, R2 ;  /* 0x0000000200037305 */ /* 0x000e64000021f000 */
[----:B-1----:R-:W-:Y:S02]  /*0ec0*/  IMAD.MOV R0, RZ, RZ, -R3 ;  /* 0x000000ffff007224 */ /* 0x002fe400078e0a03 */
[----:B------:R-:W-:Y:S02]  /*0ed0*/  IMAD.MOV.U32 R2, RZ, RZ, RZ ;  /* 0x000000ffff027224 */ /* 0x000fe400078e00ff */
[----:B------:R-:W-:-:S04]  /*0ee0*/  IMAD R0, R0, R6, RZ ;  /* 0x0000000600007224 */ /* 0x000fc800078e02ff */
[----:B------:R-:W-:Y:S01]  /*0ef0*/  IMAD.HI.U32 R0, R3, R0, R2 ;  /* 0x0000000003007227 */ /* 0x000fe200078e0002 */
[----:B------:R-:W-:Y:S02]  /*0f00*/  MOV R3, R4 ;  /* 0x0000000400037202 */ /* 0x000fe40000000f00 */
[----:B------:R-:W3:Y:S03]  /*0f10*/  LDC.64 R4, c[0x0][0x488] ;  /* 0x00012200ff047b82 */ /* 0x000ee60000000a00 */
[----:B------:R-:W-:-:S04]  /*0f20*/  IMAD.HI.U32 R0, R0, R3, RZ ;  /* 0x0000000300007227 */ /* 0x000fc800078e00ff */
[----:B------:R-:W-:-:S04]  /*0f30*/  IMAD.MOV R2, RZ, RZ, -R0 ;  /* 0x000000ffff027224 */ /* 0x000fc800078e0a00 */
[----:B------:R-:W-:-:S05]  /*0f40*/  IMAD R2, R6, R2, R3 ;  /* 0x0000000206027224 */ /* 0x000fca00078e0203 */
[----:B------:R-:W-:-:S13]  /*0f50*/  ISETP.GT.U32.AND P1, PT, R6, R2, PT ;  /* 0x000000020600720c */ /* 0x000fda0003f24070 */
[----:B------:R-:W-:Y:S01]  /*0f60*/  @!P1 IMAD.IADD R2, R2, 0x1, -R6 ;  /* 0x0000000102029824 */ /* 0x000fe200078e0a06 */
[----:B------:R-:W-:Y:S02]  /*0f70*/  @!P1 IADD3 R0, R0, 0x1, RZ ;  /* 0x0000000100009810 */ /* 0x000fe40007ffe0ff */
[----:B------:R-:W-:Y:S02]  /*0f80*/  ISETP.NE.AND P1, PT, RZ, UR8, PT ;  /* 0x00000008ff007c0c */ /* 0x000fe4000bf25270 */
[----:B------:R-:W-:Y:S02]  /*0f90*/  ISETP.GE.U32.AND P3, PT, R2, R6, PT ;  /* 0x000000060200720c */ /* 0x000fe40003f66070 */
[----:B------:R-:W-:-:S04]  /*0fa0*/  LOP3.LUT R2, R7, UR28, RZ, 0x3c, !PT ;  /* 0x0000001c07027c12 */ /* 0x000fc8000f8e3cff */
[----:B------:R-:W-:Y:S01]  /*0fb0*/  ISETP.GE.AND P0, PT, R2, RZ, PT ;  /* 0x000000ff0200720c */ /* 0x000fe20003f06270 */
[----:B---3--:R-:W-:-:S04]  /*0fc0*/  IMAD.WIDE.U32 R2, R8, R4, RZ ;  /* 0x0000000408027225 */ /* 0x008fc800078e00ff */
[----:B------:R-:W-:Y:S01]  /*0fd0*/  IMAD R3, R8, R5, R3 ;  /* 0x0000000508037224 */ /* 0x000fe200078e0203 */
[----:B------:R-:W-:Y:S01]  /*0fe0*/  SEL R11, R2, RZ, P1 ;  /* 0x000000ff020b7207 */ /* 0x000fe20000800000 */
[----:B------:R-:W-:-:S03]  /*0ff0*/  @P3 VIADD R0, R0, 0x1 ;  /* 0x0000000100003836 */ /* 0x000fc60000000000 */
[----:B------:R-:W-:Y:S01]  /*1000*/  SEL R9, R3, RZ, P1 ;  /* 0x000000ff03097207 */ /* 0x000fe20000800000 */
[----:B------:R-:W-:-:S05]  /*1010*/  IMAD.MOV.U32 R14, RZ, RZ, R0 ;  /* 0x000000ffff0e7224 */ /* 0x000fca00078e0000 */
[----:B------:R-:W-:Y:S02]  /*1020*/  @!P0 IADD3 R14, -R14, RZ, RZ ;  /* 0x000000ff0e0e8210 */ /* 0x000fe40007ffe1ff */
[----:B------:R-:W-:Y:S02]  /*1030*/  PLOP3.LUT P0, PT, PT, PT, UP0, 0x80, 0x0 ;  /* 0x000000000000781c */ /* 0x000fe40003f0f008 */
[----:B------:R-:W-:-:S04]  /*1040*/  @!P2 LOP3.LUT R14, RZ, R7, RZ, 0x33, !PT ;  /* 0x00000007ff0ea212 */ /* 0x000fc800078e33ff */
        /* <DEDUP_REMOVED lines=10> */
.L_x_593:
[----:B------:R-:W-:Y:S01]  /*10f0*/  UIMAD UR39, UR26, UR13, UR28 ;  /* 0x0000000d1a2772a4 */ /* 0x000fe2000f8e021c */
[----:B------:R-:W-:-:S03]  /*1100*/  ULDC UR52, c[0x0][0x2d4] ;  /* 0x0000b50000347ab9 */ /* 0x000fc60000000800 */
[----:B------:R-:W-:-:S12]  /*1110*/  UIMAD UR39, UR39, UR52, URZ ;  /* 0x00000034272772a4 */ /* 0x000fd8000f8e023f */
.L_x_594:
[----:B------:R-:W2:Y:S01]  /*1120*/  LDL R27, [R1+0xc] ;  /* 0x00000c00011b7983 */ /* 0x000ea20000100800 */
[----:B------:R-:W-:Y:S01]  /*1130*/  UIMAD UR8, UR13, UR12, URZ ;  /* 0x0000000c0d0872a4 */ /* 0x000fe2000f8e023f */
[----:B------:R-:W-:Y:S01]  /*1140*/  IMAD.U32 R10, RZ, RZ, UR9 ;  /* 0x00000009ff0a7e24 */ /* 0x000fe2000f8e00ff */
[----:B------:R-:W1:Y:S01]  /*1150*/  LDC.64 R18, c[0x0][0x418] ;  /* 0x00010600ff127b82 */ /* 0x000e620000000a00 */
[----:B------:R-:W3:Y:S01]  /*1160*/  S2R R13, SR_TID.X ;  /* 0x00000000000d7919 */ /* 0x000ee20000002100 */
[----:B------:R-:W-:Y:S01]  /*1170*/  USHF.L.U32 UR7, UR8, 0x7, URZ ;  /* 0x0000000708077899 */ /* 0x000fe2000800063f */
[----:B------:R-:W-:Y:S01]  /*1180*/  IMAD.U32 R8, RZ, RZ, UR6 ;  /* 0x00000006ff087e24 */ /* 0x000fe2000f8e00ff */
[----:B------:R-:W-:Y:S01]  /*1190*/  UIADD3 UR4, UP1, UR4, UR11, URZ ;  /* 0x0000000b04047290 */ /* 0x000fe2000ff3e03f */
[----:B------:R-:W-:Y:S01]  /*11a0*/  CS2R R126, SRZ ;  /* 0x00000000007e7805 */ /* 0x000fe2000001ff00 */
[----:B------:R-:W-:Y:S01]  /*11b0*/  USHF.R.S32.HI UR6, URZ, 0x1f, UR7 ;  /* 0x0000001f3f067899 */ /* 0x000fe20008011407 */
[----:B------:R-:W-:Y:S01]  /*11c0*/  CS2R R124, SRZ ;  /* 0x00000000007c7805 */ /* 0x000fe2000001ff00 */
[----:B------:R-:W4:Y:S01]  /*11d0*/  LDC.64 R20, c[0x0][0x228] ;  /* 0x00008a00ff147b82 */ /* 0x000f220000000a00 */
[----:B------:R-:W-:Y:S01]  /*11e0*/  UIMAD.WIDE UR52, UR26, UR52, UR42 ;  /* 0x000000341a3472a5 */ /* 0x000fe2000f8e022a */
[----:B------:R-:W-:Y:S01]  /*11f0*/  CS2R R130, SRZ ;  /* 0x0000000000827805 */ /* 0x000fe2000001ff00 */
[----:B------:R-:W-:Y:S01]  /*1200*/  UIMAD.WIDE.U32 UR50, UR12, UR13, URZ ;  /* 0x0000000d0c3272a5 */ /* 0x000fe2000f8e003f */
[----:B------:R-:W-:Y:S01]  /*1210*/  CS2R R128, SRZ ;  /* 0x0000000000807805 */ /* 0x000fe2000001ff00 */
[----:B------:R-:W-:Y:S01]  /*1220*/  ULDC.64 UR18, c[0x0][0x240] ;  /* 0x0000900000127ab9 */ /* 0x000fe20000000a00 */
[----:B------:R-:W-:Y:S01]  /*1230*/  USHF.R.S32.HI UR47, URZ, 0x1f, UR12 ;  /* 0x0000001f3f2f7899 */ /* 0x000fe2000801140c */
[----:B------:R-:W-:Y:S01]  /*1240*/  CS2R R122, SRZ ;  /* 0x00000000007a7805 */ /* 0x000fe2000001ff00 */
[----:B------:R-:W-:Y:S01]  /*1250*/  ULDC.64 UR14, c[0x0][0x420] ;  /* 0x00010800000e7ab9 */ /* 0x000fe20000000a00 */
[----:B------:R-:W-:Y:S01]  /*1260*/  IMAD.U32 R16, RZ, RZ, UR50 ;  /* 0x00000032ff107e24 */ /* 0x000fe2000f8e00ff */
[----:B------:R-:W-:Y:S01]  /*1270*/  UIMAD UR47, UR47, UR13, URZ ;  /* 0x0000000d2f2f72a4 */ /* 0x000fe2000f8e023f */
[----:B------:R-:W-:Y:S01]  /*1280*/  IMAD.U32 R17, RZ, RZ, UR51 ;  /* 0x00000033ff117e24 */ /* 0x000fe2000f8e00ff */
[----:B------:R-:W-:Y:S01]  /*1290*/  ULDC.64 UR16, c[0x0][0x258] ;  /* 0x0000960000107ab9 */ /* 0x000fe20000000a00 */
[----:B------:R-:W-:Y:S01]  /*12a0*/  ULEA.HI.SX32 UR45, UR45, 0xffffffff, 0x19 ;  /* 0xffffffff2d2d7891 */ /* 0x000fe2000f8fca3f */
[----:B------:R-:W-:Y:S01]  /*12b0*/  CS2R R120, SRZ ;  /* 0x0000000000787805 */ /* 0x000fe2000001ff00 */
[----:B------:R-:W-:Y:S01]  /*12c0*/  UIMAD UR47, UR48, UR12, UR47 ;  /* 0x0000000c302f72a4 */ /* 0x000fe2000f8e022f */
[----:B------:R-:W-:Y:S01]  /*12d0*/  CS2R R118, SRZ ;  /* 0x0000000000767805 */ /* 0x000fe2000001ff00 */
[----:B------:R-:W-:Y:S01]  /*12e0*/  UIADD3.X UR41, UR44, UR41, URZ, UP1, !UPT ;  /* 0x000000292c297290 */ /* 0x000fe20008ffe43f */
[----:B------:R-:W-:Y:S01]  /*12f0*/  CS2R R116, SRZ ;  /* 0x0000000000747805 */ /* 0x000fe2000001ff00 */
[----:B------:R-:W-:Y:S01]  /*1300*/  UIADD3 UR47, UR51, UR47, URZ ;  /* 0x0000002f332f7290 */ /* 0x000fe2000fffe03f */
[----:B------:R-:W-:Y:S01]  /*1310*/  CS2R R110, SRZ ;  /* 0x00000000006e7805 */ /* 0x000fe2000001ff00 */
[----:B------:R-:W-:Y:S01]  /*1320*/  UIADD3 UR40, UR42, UR40, URZ ;  /* 0x000000282a287290 */ /* 0x000fe2000fffe03f */
[----:B------:R-:W-:Y:S01]  /*1330*/  CS2R R108, SRZ ;  /* 0x00000000006c7805 */ /* 0x000fe2000001ff00 */
[----:B------:R-:W-:Y:S01]  /*1340*/  UIADD3 UR39, UR42, UR39, URZ ;  /* 0x000000272a277290 */ /* 0x000fe2000fffe03f */
[----:B------:R-:W-:-:S02]  /*1350*/  CS2R R114, SRZ ;  /* 0x0000000000727805 */ /* 0x000fc4000001ff00 */
[----:B---3--:R-:W-:Y:S02]  /*1360*/  SHF.R.S32.HI R4, RZ, 0x1f, R13 ;  /* 0x0000001fff047819 */ /* 0x008fe4000001140d */
[----:B------:R-:W-:Y:S02]  /*1370*/  CS2R R112, SRZ ;  /* 0x0000000000707805 */ /* 0x000fe4000001ff00 */
[----:B------:R-:W-:Y:S02]  /*1380*/  CS2R R106, SRZ ;  /* 0x00000000006a7805 */ /* 0x000fe4000001ff00 */
[----:B------:R-:W-:Y:S02]  /*1390*/  CS2R R104, SRZ ;  /* 0x0000000000687805 */ /* 0x000fe4000001ff00 */
[----:B------:R-:W-:Y:S02]  /*13a0*/  LEA.HI R0, R4, R13, RZ, 0x5 ;  /* 0x0000000d04007211 */ /* 0x000fe400078f28ff */
[----:B------:R-:W-:-:S02]  /*13b0*/  CS2R R102, SRZ ;  /* 0x0000000000667805 */ /* 0x000fc4000001ff00 */
[----:B------:R-:W-:Y:S02]  /*13c0*/  LEA.HI R4, R4, R13, RZ, 0x3 ;  /* 0x0000000d04047211 */ /* 0x000fe400078f18ff */
[----:B------:R-:W-:Y:S02]  /*13d0*/  CS2R R100, SRZ ;  /* 0x0000000000647805 */ /* 0x000fe4000001ff00 */
[----:B------:R-:W-:Y:S02]  /*13e0*/  LOP3.LUT R2, R0, 0xffffffe0, RZ, 0xc0, !PT ;  /* 0xffffffe000027812 */ /* 0x000fe400078ec0ff */
[----:B------:R-:W-:Y:S02]  /*13f0*/  CS2R R94, SRZ ;  /* 0x00000000005e7805 */ /* 0x000fe4000001ff00 */
[----:B------:R-:W-:Y:S02]  /*1400*/  SHF.R.S32.HI R0, RZ, 0x5, R0 ;  /* 0x00000005ff007819 */ /* 0x000fe40000011400 */
[----:B------:R-:W-:-:S02]  /*1410*/  CS2R R92, SRZ ;  /* 0x00000000005c7805 */ /* 0x000fc4000001ff00 */
[----:B------:R-:W-:Y:S01]  /*1420*/  LOP3.LUT R3, R4, 0xfffffff8, RZ, 0xc0, !PT ;  /* 0xfffffff804037812 */ /* 0x000fe200078ec0ff */
[C---:B------:R-:W-:Y:S01]  /*1430*/  IMAD.IADD R2, R13.reuse, 0x1, -R2 ;  /* 0x000000010d027824 */ /* 0x040fe200078e0a02 */
[----:B------:R-:W-:Y:S02]  /*1440*/  CS2R R98, SRZ ;  /* 0x0000000000627805 */ /* 0x000fe4000001ff00 */
[----:B------:R-:W-:Y:S02]  /*1450*/  CS2R R96, SRZ ;  /* 0x0000000000607805 */ /* 0x000fe4000001ff00 */
[----:B------:R-:W-:Y:S01]  /*1460*/  CS2R R90, SRZ ;  /* 0x00000000005a7805 */ /* 0x000fe2000001ff00 */
[----:B------:R-:W-:Y:S01]  /*1470*/  IMAD R2, R0, UR8, R2 ;  /* 0x0000000800027c24 */ /* 0x000fe2000f8e0202 */
[----:B------:R-:W-:Y:S01]  /*1480*/  SHF.R.S32.HI R0, RZ, 0x3, R4 ;  /* 0x00000003ff007819 */ /* 0x000fe20000011404 */
[----:B------:R-:W-:Y:S01]  /*1490*/  ULDC.64 UR8, c[0x0][0x248] ;  /* 0x0000920000087ab9 */ /* 0x000fe20000000a00 */
[----:B------:R-:W-:Y:S01]  /*14a0*/  IMAD.IADD R13, R13, 0x1, -R3 ;  /* 0x000000010d0d7824 */ /* 0x000fe200078e0a03 */
[----:B------:R-:W-:-:S02]  /*14b0*/  CS2R R88, SRZ ;  /* 0x0000000000587805 */ /* 0x000fc4000001ff00 */
[----:B------:R-:W-:Y:S01]  /*14c0*/  IADD3 R10, P2, P0, R2, UR7, R10 ;  /* 0x00000007020a7c10 */ /* 0x000fe2000f85e00a */
[----:B------:R-:W-:Y:S01]  /*14d0*/  IMAD.WIDE.U32 R4, R0, UR8, RZ ;  /* 0x0000000800047c25 */ /* 0x000fe2000f8e00ff */
[----:B------:R-:W-:Y:S02]  /*14e0*/  SHF.R.S32.HI R2, RZ, 0x1f, R2 ;  /* 0x0000001fff027819 */ /* 0x000fe40000011402 */
[----:B------:R-:W-:Y:S02]  /*14f0*/  CS2R R86, SRZ ;  /* 0x0000000000567805 */ /* 0x000fe4000001ff00 */
[----:B------:R-:W-:Y:S01]  /*1500*/  SHF.R.S32.HI R12, RZ, 0x1f, R0 ;  /* 0x0000001fff0c7819 */ /* 0x000fe20000011400 */
[----:B------:R-:W-:Y:S01]  /*1510*/  IMAD.U32 R22, RZ, RZ, UR8 ;  /* 0x00000008ff167e24 */ /* 0x000fe2000f8e00ff */
[----:B------:R-:W-:Y:S01]  /*1520*/  IADD3.X R8, R2, UR6, R8, P2, P0 ;  /* 0x0000000602087c10 */ /* 0x000fe200097e0408 */
[----:B------:R-:W-:Y:S01]  /*1530*/  ULDC.64 UR6, c[0x0][0x250] ;  /* 0x0000940000067ab9 */ /* 0x000fe20000000a00 */
[----:B------:R-:W-:Y:S01]  /*1540*/  IADD3 R10, P0, R10, R11, RZ ;  /* 0x0000000b0a0a7210 */ /* 0x000fe20007f1e0ff */
[C---:B------:R-:W-:Y:S01]  /*1550*/  IMAD R6, R12.reuse, UR8, RZ ;  /* 0x000000080c067c24 */ /* 0x040fe2000f8e02ff */
[----:B------:R-:W-:Y:S01]  /*1560*/  CS2R R84, SRZ ;  /* 0x0000000000547805 */ /* 0x000fe2000001ff00 */
[----:B------:R-:W-:Y:S01]  /*1570*/  IMAD R7, R12, UR6, RZ ;  /* 0x000000060c077c24 */ /* 0x000fe2000f8e02ff */
[----:B------:R-:W-:Y:S01]  /*1580*/  CS2R R78, SRZ ;  /* 0x00000000004e7805 */ /* 0x000fe2000001ff00 */
[C---:B------:R-:W-:Y:S01]  /*1590*/  IMAD R6, R0.reuse, UR9, R6 ;  /* 0x0000000900067c24 */ /* 0x040fe2000f8e0206 */
[----:B------:R-:W-:Y:S01]  /*15a0*/  CS2R R76, SRZ ;  /* 0x00000000004c7805 */ /* 0x000fe2000001ff00 */
[----:B------:R-:W-:Y:S01]  /*15b0*/  IMAD.WIDE.U32 R2, R0, UR6, RZ ;  /* 0x0000000600027c25 */ /* 0x000fe2000f8e00ff */
[----:B------:R-:W-:-:S02]  /*15c0*/  CS2R R82, SRZ ;  /* 0x0000000000527805 */ /* 0x000fc4000001ff00 */
[----:B------:R-:W-:Y:S02]  /*15d0*/  CS2R R80, SRZ ;  /* 0x0000000000507805 */ /* 0x000fe4000001ff00 */
[----:B------:R-:W-:Y:S01]  /*15e0*/  CS2R R74, SRZ ;  /* 0x00000000004a7805 */ /* 0x000fe2000001ff00 */
[----:B------:R-:W-:Y:S01]  /*15f0*/  IMAD R7, R0, UR7, R7 ;  /* 0x0000000700077c24 */ /* 0x000fe2000f8e0207 */
[----:B------:R-:W-:Y:S01]  /*1600*/  CS2R R72, SRZ ;  /* 0x0000000000487805 */ /* 0x000fe2000001ff00 */
[----:B------:R-:W-:Y:S01]  /*1610*/  IMAD.X R11, R8, 0x1, R9, P0 ;  /* 0x00000001080b7824 */ /* 0x000fe200000e0609 */
[----:B------:R-:W-:Y:S01]  /*1620*/  @P1 BAR.SYNC.DEFER_BLOCKING 0x0 ;  /* 0x0000000000001b1d */ /* 0x000fe20000010000 */
[----:B------:R-:W-:Y:S01]  /*1630*/  IADD3 R0, P0, R0, UR42, RZ ;  /* 0x0000002a00007c10 */ /* 0x000fe2000ff1e0ff */
[----:B------:R-:W-:Y:S01]  /*1640*/  IMAD.IADD R5, R5, 0x1, R6 ;  /* 0x0000000105057824 */ /* 0x000fe200078e0206 */
[----:B------:R-:W-:Y:S01]  /*1650*/  CS2R R70, SRZ ;  /* 0x0000000000467805 */ /* 0x000fe2000001ff00 */
[----:B------:R-:W-:Y:S01]  /*1660*/  IMAD.SHL.U32 R6, R13, 0x8, RZ ;  /* 0x000000080d067824 */ /* 0x000fe200078e00ff */
[----:B------:R-:W-:Y:S01]  /*1670*/  IADD3.X R12, R12, UR43, RZ, P0, !PT ;  /* 0x0000002b0c0c7c10 */ /* 0x000fe200087fe4ff */
[----:B------:R-:W-:Y:S01]  /*1680*/  IMAD.IADD R3, R3, 0x1, R7 ;  /* 0x0000000103037824 */ /* 0x000fe200078e0207 */
[----:B------:R-:W-:Y:S01]  /*1690*/  UIADD3 UR43, UP0, UR52, UR10, URZ ;  /* 0x0000000a342b7290 */ /* 0x000fe2000ff1e03f */
[----:B------:R-:W-:Y:S01]  /*16a0*/  IMAD.U32 R24, RZ, RZ, UR6 ;  /* 0x00000006ff187e24 */ /* 0x000fe2000f8e00ff */
[----:B------:R-:W-:Y:S01]  /*16b0*/  SHF.R.S32.HI R7, RZ, 0x1f, R6 ;  /* 0x0000001fff077819 */ /* 0x000fe20000011406 */
[----:B------:R-:W-:Y:S01]  /*16c0*/  IMAD.WIDE.U32 R22, R22, UR4, R4 ;  /* 0x0000000416167c25 */ /* 0x000fe2000f8e0004 */
[----:B------:R-:W-:Y:S01]  /*16d0*/  ULDC.64 UR10, c[0x0][0x428] ;  /* 0x00010a00000a7ab9 */ /* 0x000fe20000000a00 */
[----:B------:R-:W-:Y:S01]  /*16e0*/  UIADD3.X UR46, UR53, UR46, URZ, UP0, !UPT ;  /* 0x0000002e352e7290 */ /* 0x000fe200087fe43f */
[----:B------:R-:W-:Y:S01]  /*16f0*/  CS2R R68, SRZ ;  /* 0x0000000000447805 */ /* 0x000fe2000001ff00 */
[----:B------:R-:W-:Y:S01]  /*1700*/  IMAD R4, R12, UR18, RZ ;  /* 0x000000120c047c24 */ /* 0x000fe2000f8e02ff */
[----:B------:R-:W-:Y:S01]  /*1710*/  UIMAD UR12, UR34, UR10, URZ ;  /* 0x0000000a220c72a4 */ /* 0x000fe2000f8e023f */
[----:B------:R-:W-:Y:S01]  /*1720*/  IMAD.WIDE.U32 R24, R24, UR4, R2 ;  /* 0x0000000418187c25 */ /* 0x000fe2000f8e0002 */
[----:B------:R-:W-:-:S03]  /*1730*/  UIMAD UR47, UR47, UR43, URZ ;  /* 0x0000002b2f2f72a4 */ /* 0x000fc6000f8e023f */
[----:B-1----:R-:W-:Y:S01]  /*1740*/  IMAD R2, R18, UR35, RZ ;  /* 0x0000002312027c24 */ /* 0x002fe2000f8e02ff */
[----:B------:R-:W-:Y:S01]  /*1750*/  UIMAD UR46, UR46, UR50, UR47 ;  /* 0x000000322e2e72a4 */ /* 0x000fe2000f8e022f */
[C---:B------:R-:W-:Y:S01]  /*1760*/  IMAD R4, R0.reuse, UR19, R4 ;  /* 0x0000001300047c24 */ /* 0x040fe2000f8e0204 */
[----:B------:R-:W-:Y:S01]  /*1770*/  USHF.L.U64.HI UR19, UR18, 0x6, UR19 ;  /* 0x0000000612137899 */ /* 0x000fe20008010213 */
[----:B------:R-:W-:Y:S01]  /*1780*/  IMAD.WIDE.U32 R8, R0, UR18, R6 ;  /* 0x0000001200087c25 */ /* 0x000fe2000f8e0006 */
[----:B------:R-:W-:-:S03]  /*1790*/  USHF.L.U32 UR18, UR18, 0x6, URZ ;  /* 0x0000000612127899 */ /* 0x000fc6000800063f */
[----:B------:R-:W-:Y:S01]  /*17a0*/  IMAD.WIDE.U32 R16, R16, UR43, R10 ;  /* 0x0000002b10107c25 */ /* 0x000fe2000f8e000a */
[----:B------:R-:W-:-:S03]  /*17b0*/  UIMAD UR43, UR28, UR11, UR12 ;  /* 0x0000000b1c2b72a4 */ /* 0x000fc6000f8e020c */
[----:B------:R-:W-:Y:S01]  /*17c0*/  IMAD R10, R19, UR26, R2 ;  /* 0x0000001a130a7c24 */ /* 0x000fe2000f8e0202 */
[----:B------:R-:W-:Y:S01]  /*17d0*/  ULDC.64 UR12, c[0x0][0x3e0] ;  /* 0x0000f800000c7ab9 */ /* 0x000fe20000000a00 */
[----:B------:R-:W-:Y:S02]  /*17e0*/  IMAD.IADD R3, R9, 0x1, R4 ;  /* 0x0000000109037824 */ /* 0x000fe400078e0204 */
[----:B------:R-:W-:Y:S02]  /*17f0*/  IMAD.MOV.U32 R2, RZ, RZ, R8 ;  /* 0x000000ffff027224 */ /* 0x000fe400078e0008 */
[----:B------:R-:W-:-:S04]  /*1800*/  IMAD.WIDE.U32 R4, R18, UR26, R6 ;  /* 0x0000001a12047c25 */ /* 0x000fc8000f8e0006 */
[----:B----4-:R-:W-:-:S04]  /*1810*/  IMAD.WIDE.U32 R8, R20, UR26, R2 ;  /* 0x0000001a14087c25 */ /* 0x010fc8000f8e0002 */
[----:B------:R-:W-:Y:S02]  /*1820*/  IMAD.IADD R3, R5, 0x1, R10 ;  /* 0x0000000105037824 */ /* 0x000fe400078e020a */
[----:B------:R-:W-:Y:S02]  /*1830*/  IMAD R5, R12, UR14, RZ ;  /* 0x0000000e0c057c24 */ /* 0x000fe4000f8e02ff */
[----:B------:R-:W-:Y:S01]  /*1840*/  IMAD.MOV.U32 R2, RZ, RZ, R4 ;  /* 0x000000ffff027224 */ /* 0x000fe200078e0004 */
[----:B------:R-:W1:Y:S01]  /*1850*/  LDC.64 R12, c[0x0][0x230] ;  /* 0x00008c00ff0c7b82 */ /* 0x000e620000000a00 */
[----:B------:R-:W-:Y:S02]  /*1860*/  IMAD R11, R20, UR35, RZ ;  /* 0x00000023140b7c24 */ /* 0x000fe4000f8e02ff */
[C---:B------:R-:W-:Y:S02]  /*1870*/  IMAD R10, R0.reuse, UR15, R5 ;  /* 0x0000000f000a7c24 */ /* 0x040fe4000f8e0205 */
[----:B------:R-:W-:-:S04]  /*1880*/  IMAD.WIDE.U32 R2, R0, UR14, R2 ;  /* 0x0000000e00027c25 */ /* 0x000fc8000f8e0002 */
[----:B------:R-:W-:Y:S02]  /*1890*/  IMAD R11, R21, UR26, R11 ;  /* 0x0000001a150b7c24 */ /* 0x000fe4000f8e020b */
[----:B------:R-:W-:Y:S02]  /*18a0*/  IMAD.IADD R3, R3, 0x1, R10 ;  /* 0x0000000103037824 */ /* 0x000fe400078e020a */
[----:B------:R-:W-:Y:S01]  /*18b0*/  IMAD.U32 R0, RZ, RZ, UR10 ;  /* 0x0000000aff007e24 */ /* 0x000fe2000f8e00ff */
[----:B------:R-:W-:Y:S01]  /*18c0*/  ULDC.64 UR10, c[0x0][0x400] ;  /* 0x00010000000a7ab9 */ /* 0x000fe20000000a00 */
[----:B------:R-:W-:Y:S01]  /*18d0*/  IMAD.IADD R5, R9, 0x1, R11 ;  /* 0x0000000109057824 */ /* 0x000fe200078e020b */
[----:B------:R-:W-:Y:S01]  /*18e0*/  LEA R196, P0, R16, UR10, 0x2 ;  /* 0x0000000a10c47c11 */ /* 0x000fe2000f8010ff */
[----:B------:R-:W-:-:S04]  /*18f0*/  IMAD.WIDE.U32 R2, R0, UR28, R2 ;  /* 0x0000001c00027c25 */ /* 0x000fc8000f8e0002 */
[----:B------:R-:W-:Y:S01]  /*1900*/  IMAD.U32 R9, RZ, RZ, UR16 ;  /* 0x00000010ff097e24 */ /* 0x000fe2000f8e00ff */
[----:B------:R-:W-:Y:S01]  /*1910*/  UIMAD UR16, UR34, UR16, URZ ;  /* 0x00000010221072a4 */ /* 0x000fe2000f8e023f */
[----:B------:R-:W-:Y:S01]  /*1920*/  IMAD.MOV.U32 R4, RZ, RZ, R8 ;  /* 0x000000ffff047224 */ /* 0x000fe200078e0008 */
[C---:B------:R-:W-:Y:S01]  /*1930*/  LEA R242, P2, R2.reuse, UR12, 0x1 ;  /* 0x0000000c02f27c11 */ /* 0x040fe2000f8408ff */
[----:B------:R-:W-:Y:S01]  /*1940*/  VIADD R0, R3, UR43 ;  /* 0x0000002b03007c36 */ /* 0x000fe20008000000 */
[----:B------:R-:W-:Y:S01]  /*1950*/  UIMAD UR16, UR28, UR17, UR16 ;  /* 0x000000111c1072a4 */ /* 0x000fe2000f8e0210 */
[----:B------:R-:W-:Y:S01]  /*1960*/  VIADD R3, R17, UR46 ;  /* 0x0000002e11037c36 */ /* 0x000fe20008000000 */
[----:B------:R-:W-:Y:S01]  /*1970*/  USHF.L.U32 UR12, UR14, 0x6, URZ ;  /* 0x000000060e0c7899 */ /* 0x000fe2000800063f */
[----:B------:R-:W-:Y:S01]  /*1980*/  IMAD.WIDE.U32 R8, R9, UR28, R4 ;  /* 0x0000001c09087c25 */ /* 0x000fe2000f8e0004 */
[----:B------:R-:W-:Y:S01]  /*1990*/  LEA.HI.X R243, R2, UR13, R0, 0x1, P2 ;  /* 0x0000000d02f37c11 */ /* 0x000fe200090f0c00 */
[----:B------:R-:W-:Y:S01]  /*19a0*/  USHF.L.U64.HI UR14, UR14, 0x6, UR15 ;  /* 0x000000060e0e7899 */ /* 0x000fe2000801020f */
[----:B------:R-:W-:Y:S01]  /*19b0*/  LEA.HI.X R197, R16, UR11, R3, 0x2, P0 ;  /* 0x0000000b10c57c11 */ /* 0x000fe200080f1403 */
[----:B------:R-:W-:Y:S01]  /*19c0*/  ULDC.64 UR10, c[0x0][0x210] ;  /* 0x00008400000a7ab9 */ /* 0x000fe20000000a00 */
[----:B------:R-:W-:Y:S01]  /*19d0*/  VIADD R2, R9, UR16 ;  /* 0x0000001009027c36 */ /* 0x000fe20008000000 */
[----:B------:R-:W-:Y:S01]  /*19e0*/  IADD3 R4, P0, R242, UR12, RZ ;  /* 0x0000000cf2047c10 */ /* 0x000fe2000ff1e0ff */
[----:B------:R-:W3:Y:S01]  /*19f0*/  LDC.64 R16, c[0x0][0x238] ;  /* 0x00008e00ff107b82 */ /* 0x000ee20000000a00 */
[----:B------:R-:W-:Y:S01]  /*1a00*/  LEA R240, P2, R8, UR10, 0x1 ;  /* 0x0000000a08f07c11 */ /* 0x000fe2000f8408ff */
[----:B-1----:R-:W-:Y:S01]  /*1a10*/  IMAD R10, R12, UR35, RZ ;  /* 0x000000230c0a7c24 */ /* 0x002fe2000f8e02ff */
[----:B------:R-:W-:-:S02]  /*1a20*/  IADD3.X R5, R243, UR14, RZ, P0, !PT ;  /* 0x0000000ef3057c10 */ /* 0x000fc400087fe4ff */
[----:B------:R-:W-:Y:S01]  /*1a30*/  LEA.HI.X R241, R8, UR11, R2, 0x1, P2 ;  /* 0x0000000b08f17c11 */ /* 0x000fe200090f0c02 */
[----:B------:R-:W-:Y:S01]  /*1a40*/  IMAD R10, R13, UR26, R10 ;  /* 0x0000001a0d0a7c24 */ /* 0x000fe2000f8e020a */
[----:B------:R-:W-:Y:S01]  /*1a50*/  IADD3 R2, P0, R4, UR12, RZ ;  /* 0x0000000c04027c10 */ /* 0x000fe2000ff1e0ff */
[----:B------:R-:W-:Y:S01]  /*1a60*/  ULDC.64 UR10, c[0x0][0x260] ;  /* 0x00009800000a7ab9 */ /* 0x000fe20000000a00 */
[----:B------:R-:W-:Y:S02]  /*1a70*/  LEA R0, R249, UR5, 0x1 ;  /* 0x00000005f9007c11 */ /* 0x000fe4000f8e08ff */
[----:B------:R-:W-:Y:S02]  /*1a80*/  IADD3.X R3, R5, UR14, RZ, P0, !PT ;  /* 0x0000000e05037c10 */ /* 0x000fe400087fe4ff */
[----:B------:R-:W-:Y:S01]  /*1a90*/  IADD3 R8, P0, R2, UR12, RZ ;  /* 0x0000000c02087c10 */ /* 0x000fe2000ff1e0ff */
[----:B------:R-:W-:Y:S01]  /*1aa0*/  ULEA.HI UR12, UR45, UR45, URZ, 0x1 ;  /* 0x0000002d2d0c7291 */ /* 0x000fe2000f8f083f */
[----:B------:R-:W-:Y:S01]  /*1ab0*/  @!PT LDS RZ, [RZ] ;  /* 0x00000000fffff984 */ /* 0x000fe20000000800 */
[----:B------:R-:W-:Y:S01]  /*1ac0*/  @!PT LDS RZ, [RZ] ;  /* 0x00000000fffff984 */ /* 0x000fe20000000800 */
[----:B------:R-:W-:Y:S01]  /*1ad0*/  @!PT LDS RZ, [RZ] ;  /* 0x00000000fffff984 */ /* 0x000fe20000000800 */
[----:B------:R-:W-:Y:S02]  /*1ae0*/  LDGSTS.E.BYPASS.LTC128B.128 [R0+0x8000], desc[UR30][R242.64] ;  /* 0x08000000f2007fae */ /* 0x000fe4000b901d5e */
[----:B------:R-:W-:Y:S01]  /*1af0*/  IADD3.X R9, R3, UR14, RZ, P0, !PT ;  /* 0x0000000e03097c10 */ /* 0x000fe200087fe4ff */
[----:B------:R-:W-:Y:S01]  /*1b00*/  ULOP3.LUT UR12, UR12, 0xfffffffe, URZ, 0xc0, !UPT ;  /* 0xfffffffe0c0c7892 */ /* 0x000fe2000f8ec03f */
[----:B------:R1:W-:Y:S03]  /*1b10*/  LDGSTS.E.BYPASS.LTC128B.128 [R0+0x9000], desc[UR30][R4.64] ;  /* 0x0900000004007fae */ /* 0x0003e6000b901d5e */
[----:B------:R-:W-:Y:S01]  /*1b20*/  UIADD3 UR12, UR45, -UR12, URZ ;  /* 0x8000000c2d0c7290 */ /* 0x000fe2000fffe03f */
[----:B------:R4:W-:Y:S03]  /*1b30*/  LDGSTS.E.BYPASS.LTC128B.128 [R0+0xa000], desc[UR30][R2.64] ;  /* 0x0a00000002007fae */ /* 0x0009e6000b901d5e */
[----:B------:R-:W-:Y:S01]  /*1b40*/  UISETP.NE.AND UP0, UPT, UR12, 0x1, UPT ;  /* 0x000000010c00788c */ /* 0x000fe2000bf05270 */
[----:B------:R5:W-:Y:S02]  /*1b50*/  LDGSTS.E.BYPASS.LTC128B.128 [R0+0xb000], desc[UR30][R8.64] ;  /* 0x0b00000008007fae */ /* 0x000be4000b901d5e */
[----:B------:R-:W-:-:S03]  /*1b60*/  ULDC.64 UR12, c[0x0][0x218] ;  /* 0x00008600000c7ab9 */ /* 0x000fc60000000a00 */
[----:B------:R-:W-:Y:S01]  /*1b70*/  PLOP3.LUT P0, PT, PT, PT, UP0, 0x80, 0x0 ;  /* 0x000000000000781c */ /* 0x000fe20003f0f008 */
[----:B------:R-:W-:Y:S01]  /*1b80*/  UISETP.GE.AND UP0, UPT, UR38, 0x1, UPT ;  /* 0x000000012600788c */ /* 0x000fe2000bf06270 */
[----:B-1----:R-:W-:-:S04]  /*1b90*/  IMAD.WIDE.U32 R4, R12, UR26, R6 ;  /* 0x0000001a0c047c25 */ /* 0x002fc8000f8e0006 */
[----:B----4-:R-:W-:Y:S02]  /*1ba0*/  IMAD.IADD R3, R5, 0x1, R10 ;  /* 0x0000000105037824 */ /* 0x010fe400078e020a */
[----:B------:R-:W-:Y:S02]  /*1bb0*/  IMAD.MOV.U32 R2, RZ, RZ, R4 ;  /* 0x000000ffff027224 */ /* 0x000fe400078e0004 */
[----:B------:R-:W-:Y:S02]  /*1bc0*/  IMAD R4, R26, UR10, RZ ;  /* 0x0000000a1a047c24 */ /* 0x000fe4000f8e02ff */
[----:B-----5:R-:W-:Y:S01]  /*1bd0*/  IMAD.WIDE.U32 R8, R14, UR10, R2 ;  /* 0x0000000a0e087c25 */ /* 0x020fe2000f8e0002 */
[----:B------:R-:W-:Y:S01]  /*1be0*/  UIMAD UR10, UR41, UR8, URZ ;  /* 0x00000008290a72a4 */ /* 0x000fe2000f8e023f */
[----:B------:R-:W-:Y:S02]  /*1bf0*/  IADD3 R2, P1, R240, UR18, RZ ;  /* 0x00000012f0027c10 */ /* 0x000fe4000ff3e0ff */
[----:B------:R-:W-:Y:S01]  /*1c00*/  VIADD R3, R249, 0x2000 ;  /* 0x00002000f9037836 */ /* 0x000fe20000000000 */
[----:B------:R-:W-:Y:S01]  /*1c10*/  UIMAD UR10, UR4, UR9, UR10 ;  /* 0x00000009040a72a4 */ /* 0x000fe2000f8e020a */
[----:B---3--:R-:W-:-:S02]  /*1c20*/  IMAD R5, R16, UR35, RZ ;  /* 0x0000002310057c24 */ /* 0x008fc4000f8e02ff */
[----:B------:R-:W-:Y:S01]  /*1c30*/  IMAD R11, R14, UR11, R4 ;  /* 0x0000000b0e0b7c24 */ /* 0x000fe2000f8e0204 */
[----:B------:R-:W-:Y:S01]  /*1c40*/  SEL R10, R3, R249, !P0 ;  /* 0x000000f9030a7207 */ /* 0x000fe20004000000 */
[----:B------:R-:W-:Y:S01]  /*1c50*/  IMAD R17, R17, UR26, R5 ;  /* 0x0000001a11117c24 */ /* 0x000fe2000f8e0205 */
[----:B------:R-:W-:Y:S01]  /*1c60*/  IADD3.X R3, R241, UR19, RZ, P1, !PT ;  /* 0x00000013f1037c10 */ /* 0x000fe20008ffe4ff */
[----:B------:R-:W-:Y:S01]  /*1c70*/  IMAD.WIDE.U32 R4, R16, UR26, R6 ;  /* 0x0000001a10047c25 */ /* 0x000fe2000f8e0006 */
[----:B------:R-:W-:Y:S02]  /*1c80*/  LEA R15, R10, UR5, 0x1 ;  /* 0x000000050a0f7c11 */ /* 0x000fe4000f8e08ff */
[----:B------:R-:W-:Y:S01]  /*1c90*/  IADD3 R8, P1, R8, R22, RZ ;  /* 0x0000001608087210 */ /* 0x000fe20007f3e0ff */
[----:B------:R-:W-:Y:S02]  /*1ca0*/  IMAD.IADD R6, R9, 0x1, R11 ;  /* 0x0000000109067824 */ /* 0x000fe400078e020b */
[----:B------:R-:W-:Y:S01]  /*1cb0*/  LDGSTS.E.BYPASS.LTC128B.128 [R15], desc[UR30][R240.64] ;  /* 0x00000000f00f7fae */ /* 0x000fe2000b901d5e */
[----:B------:R-:W-:-:S02]  /*1cc0*/  IMAD.IADD R5, R5, 0x1, R17 ;  /* 0x0000000105057824 */ /* 0x000fc400078e0211 */
[----:B------:R-:W-:Y:S01]  /*1cd0*/  IADD3.X R7, R6, UR10, R23, P1, !PT ;  /* 0x0000000a06077c10 */ /* 0x000fe20008ffe417 */
[----:B------:R1:W-:Y:S01]  /*1ce0*/  LDGSTS.E.BYPASS.LTC128B.128 [R15+0x1000], desc[UR30][R2.64] ;  /* 0x01000000020f7fae */ /* 0x0003e2000b901d5e */
[----:B------:R-:W-:Y:S02]  /*1cf0*/  ULDC.64 UR10, c[0x0][0x268] ;  /* 0x00009a00000a7ab9 */ /* 0x000fe40000000a00 */
[----:B------:R-:W-:Y:S02]  /*1d00*/  IMAD R6, R26, UR10, RZ ;  /* 0x0000000a1a067c24 */ /* 0x000fe4000f8e02ff */
[----:B------:R-:W-:Y:S01]  /*1d10*/  IMAD.WIDE.U32 R4, R14, UR10, R4 ;  /* 0x0000000a0e047c25 */ /* 0x000fe2000f8e0004 */
[----:B------:R-:W-:-:S03]  /*1d20*/  UIMAD UR10, UR41, UR6, URZ ;  /* 0x00000006290a72a4 */ /* 0x000fc6000f8e023f */
[----:B------:R-:W-:Y:S01]  /*1d30*/  IMAD R6, R14, UR11, R6 ;  /* 0x0000000b0e067c24 */ /* 0x000fe2000f8e0206 */
[----:B------:R-:W-:Y:S02]  /*1d40*/  UIMAD UR10, UR4, UR7, UR10 ;  /* 0x00000007040a72a4 */ /* 0x000fe4000f8e020a */
[----:B------:R-:W-:Y:S01]  /*1d50*/  USHF.L.U64.HI UR11, UR8, 0x6, UR9 ;  /* 0x00000006080b7899 */ /* 0x000fe20008010209 */
[----:B------:R-:W-:Y:S01]  /*1d60*/  IMAD.IADD R6, R5, 0x1, R6 ;  /* 0x0000000105067824 */ /* 0x000fe200078e0206 */
[----:B-1----:R-:W-:-:S04]  /*1d70*/  IADD3 R2, P1, R2, UR18, RZ ;  /* 0x0000001202027c10 */ /* 0x002fc8000ff3e0ff */
[----:B------:R-:W-:Y:S02]  /*1d80*/  IADD3.X R3, R3, UR19, RZ, P1, !PT ;  /* 0x0000001303037c10 */ /* 0x000fe40008ffe4ff */
[C---:B------:R-:W-:Y:S01]  /*1d90*/  LEA R12, P1, R8.reuse, UR12, 0x1 ;  /* 0x0000000c080c7c11 */ /* 0x040fe2000f8208ff */
[----:B------:R-:W-:Y:S02]  /*1da0*/  USHF.L.U32 UR12, UR8, 0x6, URZ ;  /* 0x00000006080c7899 */ /* 0x000fe4000800063f */
[----:B------:R1:W-:Y:S01]  /*1db0*/  LDGSTS.E.BYPASS.LTC128B.128 [R15+0x2000], desc[UR30][R2.64] ;  /* 0x02000000020f7fae */ /* 0x0003e2000b901d5e */
[----:B------:R-:W-:Y:S01]  /*1dc0*/  LEA.HI.X R13, R8, UR13, R7, 0x1, P1 ;  /* 0x0000000d080d7c11 */ /* 0x000fe200088f0c07 */
[----:B------:R-:W-:Y:S01]  /*1dd0*/  ULDC.64 UR8, c[0x0][0x220] ;  /* 0x0000880000087ab9 */ /* 0x000fe20000000a00 */
[----:B------:R-:W-:-:S04]  /*1de0*/  IADD3 R4, P1, R4, R24, RZ ;  /* 0x0000001804047210 */ /* 0x000fc80007f3e0ff */
[----:B------:R-:W-:Y:S01]  /*1df0*/  IADD3.X R5, R6, UR10, R25, P1, !PT ;  /* 0x0000000a06057c10 */ /* 0x000fe20008ffe419 */
[----:B------:R-:W-:Y:S01]  /*1e00*/  USHF.L.U32 UR10, UR6, 0x6, URZ ;  /* 0x00000006060a7899 */ /* 0x000fe2000800063f */
[----:B------:R-:W-:Y:S01]  /*1e10*/  LEA R6, P1, R4, UR8, 0x1 ;  /* 0x0000000804067c11 */ /* 0x000fe2000f8208ff */
[----:B------:R-:W-:-:S03]  /*1e20*/  USHF.L.U64.HI UR6, UR6, 0x6, UR7 ;  /* 0x0000000606067899 */ /* 0x000fc60008010207 */
[----:B------:R-:W-:Y:S01]  /*1e30*/  LEA.HI.X R7, R4, UR9, R5, 0x1, P1 ;  /* 0x0000000904077c11 */ /* 0x000fe200088f0c05 */
[----:B------:R-:W-:Y:S01]  /*1e40*/  ULDC.64 UR8, c[0x0][0x2b0] ;  /* 0x0000ac0000087ab9 */ /* 0x000fe20000000a00 */
[----:B------:R-:W-:Y:S01]  /*1e50*/  IADD3 R4, P1, R6, UR10, RZ ;  /* 0x0000000a06047c10 */ /* 0x000fe2000ff3e0ff */
[----:B------:R-:W-:-:S03]  /*1e60*/  UIMAD.WIDE UR8, UR40, 0x4, UR8 ;  /* 0x00000004280878a5 */ /* 0x000fc6000f8e0208 */
[----:B------:R-:W-:Y:S02]  /*1e70*/  IADD3.X R5, R7, UR6, RZ, P1, !PT ;  /* 0x0000000607057c10 */ /* 0x000fe40008ffe4ff */
[----:B-1----:R-:W-:-:S04]  /*1e80*/  IADD3 R2, P2, R2, UR18, RZ ;  /* 0x0000001202027c10 */ /* 0x002fc8000ff5e0ff */
[----:B------:R-:W-:Y:S02]  /*1e90*/  IADD3.X R3, R3, UR19, RZ, P2, !PT ;  /* 0x0000001303037c10 */ /* 0x000fe400097fe4ff */
[----:B------:R-:W-:-:S03]  /*1ea0*/  IADD3 R10, P2, R12, UR12, RZ ;  /* 0x0000000c0c0a7c10 */ /* 0x000fc6000ff5e0ff */
[----:B------:R1:W-:Y:S01]  /*1eb0*/  LDGSTS.E.BYPASS.LTC128B.128 [R15+0x3000], desc[UR30][R2.64] ;  /* 0x03000000020f7fae */ /* 0x0003e2000b901d5e */
[----:B------:R-:W-:Y:S02]  /*1ec0*/  IADD3.X R11, R13, UR11, RZ, P2, !PT ;  /* 0x0000000b0d0b7c10 */ /* 0x000fe400097fe4ff */
[----:B------:R-:W-:Y:S01]  /*1ed0*/  IADD3 R8, P2, R10, UR12, RZ ;  /* 0x0000000c0a087c10 */ /* 0x000fe2000ff5e0ff */
[----:B------:R3:W-:Y:S03]  /*1ee0*/  LDGSTS.E.BYPASS.LTC128B.128 [R0+0xc000], desc[UR30][R12.64] ;  /* 0x0c0000000c007fae */ /* 0x0007e6000b901d5e */
[----:B------:R-:W-:Y:S01]  /*1ef0*/  IADD3.X R9, R11, UR11, RZ, P2, !PT ;  /* 0x0000000b0b097c10 */ /* 0x000fe200097fe4ff */
[----:B------:R-:W-:Y:S04]  /*1f00*/  LDGSTS.E.BYPASS.LTC128B.128 [R0+0xd000], desc[UR30][R10.64] ;  /* 0x0d0000000a007fae */ /* 0x000fe8000b901d5e */
[----:B------:R4:W-:Y:S01]  /*1f10*/  LDGSTS.E.BYPASS.LTC128B.128 [R0+0xe000], desc[UR30][R8.64] ;  /* 0x0e00000008007fae */ /* 0x0009e2000b901d5e */
[----:B-1----:R-:W-:-:S02]  /*1f20*/  IADD3 R2, P1, R4, UR10, RZ ;  /* 0x0000000a04027c10 */ /* 0x002fc4000ff3e0ff */
[----:B---3--:R-:W-:Y:S02]  /*1f30*/  IADD3 R12, P2, R8, UR12, RZ ;  /* 0x0000000c080c7c10 */ /* 0x008fe4000ff5e0ff */
[----:B------:R-:W-:Y:S02]  /*1f40*/  IADD3.X R3, R5, UR6, RZ, P1, !PT ;  /* 0x0000000605037c10 */ /* 0x000fe40008ffe4ff */
[----:B------:R-:W-:Y:S02]  /*1f50*/  IADD3.X R13, R9, UR11, RZ, P2, !PT ;  /* 0x0000000b090d7c10 */ /* 0x000fe400097fe4ff */
[----:B----4-:R-:W-:-:S03]  /*1f60*/  IADD3 R8, P1, R2, UR10, RZ ;  /* 0x0000000a02087c10 */ /* 0x010fc6000ff3e0ff */
[----:B------:R-:W-:Y:S01]  /*1f70*/  LDGSTS.E.BYPASS.LTC128B.128 [R0+0xf000], desc[UR30][R12.64] ;  /* 0x0f0000000c007fae */ /* 0x000fe2000b901d5e */
[----:B------:R-:W-:Y:S01]  /*1f80*/  UMOV UR10, UR8 ;  /* 0x00000008000a7c82 */ /* 0x000fe20008000000 */
[----:B------:R-:W-:Y:S02]  /*1f90*/  IADD3.X R9, R3, UR6, RZ, P1, !PT ;  /* 0x0000000603097c10 */ /* 0x000fe40008ffe4ff */
[----:B------:R-:W-:Y:S01]  /*1fa0*/  LDGSTS.E.BYPASS.LTC128B.128 [R0+0x10000], desc[UR30][R6.64] ;  /* 0x1000000006007fae */ /* 0x000fe2000b901d5e */
[----:B------:R-:W-:Y:S01]  /*1fb0*/  PLOP3.LUT P1, PT, PT, PT, UP0, 0x80, 0x0 ;  /* 0x000000000000781c */ /* 0x000fe20003f2f008 */
[----:B------:R-:W-:Y:S02]  /*1fc0*/  ULDC.64 UR6, c[0x0][0x478] ;  /* 0x00011e0000067ab9 */ /* 0x000fe40000000a00 */
[----:B------:R-:W-:Y:S01]  /*1fd0*/  LDGSTS.E.BYPASS.LTC128B.128 [R0+0x11000], desc[UR30][R4.64] ;  /* 0x1100000004007fae */ /* 0x000fe2000b901d5e */
[----:B------:R-:W-:-:S03]  /*1fe0*/  UIMAD.WIDE UR12, UR39, 0x4, UR6 ;  /* 0x00000004270c78a5 */ /* 0x000fc6000f8e0206 */
[----:B------:R2:W-:Y:S04]  /*1ff0*/  LDGSTS.E.BYPASS.LTC128B.128 [R0+0x12000], desc[UR30][R2.64] ;  /* 0x1200000002007fae */ /* 0x0005e8000b901d5e */
[----:B------:R1:W-:Y:S04]  /*2000*/  LDGSTS.E.BYPASS.LTC128B.128 [R0+0x13000], desc[UR30][R8.64] ;  /* 0x1300000008007fae */ /* 0x0003e8000b901d5e */
[----:B------:R-:W0:Y:S01]  /*2010*/  LDGDEPBAR ;  /* 0x00000000000079af */ /* 0x000e220000000000 */
[----:B--2---:R-:W-:Y:S01]  /*2020*/  IMAD.SHL.U32 R2, R27, 0x4, RZ ;  /* 0x000000041b027824 */ /* 0x004fe200078e00ff */
[----:B-1----:R-:W-:-:S04]  /*2030*/  SHF.R.S32.HI R0, RZ, 0x1f, R27 ;  /* 0x0000001fff007819 */ /* 0x002fc8000001141b */
[----:B------:R-:W-:Y:S02]  /*2040*/  IADD3 R2, P2, R2, UR10, RZ ;  /* 0x0000000a02027c10 */ /* 0x000fe4000ff5e0ff */
[----:B------:R-:W-:-:S04]  /*2050*/  SHF.L.U64.HI R3, R27, 0x2, R0 ;  /* 0x000000021b037819 */ /* 0x000fc80000010200 */
[----:B------:R-:W-:Y:S01]  /*2060*/  IADD3.X R3, R3, UR9, RZ, P2, !PT ;  /* 0x0000000903037c10 */ /* 0x000fe200097fe4ff */
[----:B------:R-:W-:Y:S06]  /*2070*/  @!P1 BRA `(.L_x_595) ;  /* 0x00000044007c9947 */ /* 0x000fec0003800000 */
[----:B------:R-:W1:Y:S01]  /*2080*/  LDC R248, c[0x0][0x2dc] ;  /* 0x0000b700fff87b82 */ /* 0x000e620000000800 */
[----:B------:R-:W5:Y:S01]  /*2090*/  LDG.E R247, desc[UR30][R2.64] ;  /* 0x0000001e02f77981 */ /* 0x000f62000c1e1900 */
[C---:B------:R-:W-:Y:S01]  /*20a0*/  SHF.L.U64.HI R252, R27.reuse, 0x2, R0 ;  /* 0x000000021bfc7819 */ /* 0x040fe20000010200 */
[----:B------:R-:W-:Y:S02]  /*20b0*/  VIADD R0, R27, 0xffffff80 ;  /* 0xffffff801b007836 */ /* 0x000fe40000000000 */
[----:B------:R-:W5:Y:S01]  /*20c0*/  LDG.E R246, desc[UR30][R2.64+0x20] ;  /* 0x0000201e02f67981 */ /* 0x000f62000c1e1900 */
[----:B------:R-:W-:-:S03]  /*20d0*/  IADD3 R191, R192, 0x2000, RZ ;  /* 0x00002000c0bf7810 */ /* 0x000fc60007ffe0ff */
[----:B------:R-:W5:Y:S04]  /*20e0*/  LDG.E R245, desc[UR30][R2.64+0x100] ;  /* 0x0001001e02f57981 */ /* 0x000f68000c1e1900 */
[----:B------:R2:W5:Y:S01]  /*20f0*/  LDG.E R244, desc[UR30][R2.64+0x120] ;  /* 0x0001201e02f47981 */ /* 0x000562000c1e1900 */
[----:B------:R-:W-:Y:S01]  /*2100*/  IMAD.MOV.U32 R239, RZ, RZ, R15 ;  /* 0x000000ffffef7224 */ /* 0x000fe200078e000f */
[----:B------:R-:W-:Y:S01]  /*2110*/  MOV R195, 0x40 ;  /* 0x0000004000c37802 */ /* 0x000fe20000000f00 */
[----:B------:R-:W-:Y:S01]  /*2120*/  IMAD.MOV.U32 R194, RZ, RZ, 0x20 ;  /* 0x00000020ffc27424 */ /* 0x000fe200078e00ff */
[----:B------:R-:W-:Y:S01]  /*2130*/  MOV R127, RZ ;  /* 0x000000ff007f7202 */ /* 0x000fe20000000f00 */
[----:B------:R-:W-:Y:S01]  /*2140*/  UMOV UR11, UR13 ;  /* 0x0000000d000b7c82 */ /* 0x000fe20008000000 */
[----:B------:R-:W-:Y:S01]  /*2150*/  SEL R191, R191, R192, !P0 ;  /* 0x000000c0bfbf7207 */ /* 0x000fe20004000000 */
[----:B--2---:R-:W-:-:S02]  /*2160*/  IMAD.SHL.U32 R3, R27, 0x4, RZ ;  /* 0x000000041b037824 */ /* 0x004fc400078e00ff */
[----:B------:R-:W-:-:S03]  /*2170*/  VIADD R2, R193, 0x2000 ;  /* 0x00002000c1027836 */ /* 0x000fc60000000000 */
[----:B------:R2:W-:Y:S02]  /*2180*/  STL [R1], R3 ;  /* 0x0000000301007387 */ /* 0x0005e40000100800 */
[----:B------:R-:W-:Y:S02]  /*2190*/  SEL R2, R2, R193, !P0 ;  /* 0x000000c102027207 */ /* 0x000fe40004000000 */
[----:B--2---:R-:W-:-:S04]  /*21a0*/  SHF.R.S32.HI R3, RZ, 0x1f, R0 ;  /* 0x0000001fff037819 */ /* 0x004fc80000011400 */
[C---:B------:R-:W-:Y:S01]  /*21b0*/  SHF.L.U64.HI R251, R0.reuse, 0x2, R3 ;  /* 0x0000000200fb7819 */ /* 0x040fe20000010203 */
[----:B------:R-:W-:Y:S01]  /*21c0*/  IMAD.SHL.U32 R250, R0, 0x4, RZ ;  /* 0x0000000400fa7824 */ /* 0x000fe200078e00ff */
[----:B------:R-:W-:Y:S01]  /*21d0*/  LEA R185, R2, UR5, 0x1 ;  /* 0x0000000502b97c11 */ /* 0x000fe2000f8e08ff */
[----:B------:R-:W-:Y:S01]  /*21e0*/  ULDC UR7, c[0x0][0x270] ;  /* 0x00009c0000077ab9 */ /* 0x000fe20000000800 */
[----:B------:R-:W-:Y:S01]  /*21f0*/  LEA R191, R191, UR5, 0x1 ;  /* 0x00000005bfbf7c11 */ /* 0x000fe2000f8e08ff */
[----:B-1----:R-:W-:-:S06]  /*2200*/  ULDC UR8, c[0x0][0x2ec] ;  /* 0x0000bb0000087ab9 */ /* 0x002fcc0000000800 */
.L_x_598:
[----:B------:R-:W2:Y:S01]  /*2210*/  LDL R0, [R1+0x4] ;  /* 0x0000040001007983 */ /* 0x000ea20000100800 */
[----:B-----5:R-:W-:Y:S01]  /*2220*/  FMUL.FTZ R3, R245, 1.4426950216293334961 ;  /* 0x3fb8aa3bf5037820 */ /* 0x020fe20000410000 */
[----:B------:R-:W-:Y:S02]  /*2230*/  UISETP.GE.AND UP2, UPT, UR45, 0x1, UPT ;  /* 0x000000012d00788c */ /* 0x000fe4000bf46270 */
[----:B------:R-:W0:Y:S01]  /*2240*/  LDGDEPBAR ;  /* 0x00000000000079af */ /* 0x000e220000000000 */
[----:B--2---:R-:W-:Y:S01]  /*2250*/  R2P PR, R0, 0x6 ;  /* 0x0000000600007804 */ /* 0x004fe20000000000 */
[----:B------:R-:W-:Y:S04]  /*2260*/  DEPBAR.LE SB0, 0x0 ;  /* 0x000080000000791a */ /* 0x000fe80000000000 */
[----:B------:R-:W-:Y:S01]  /*2270*/  BAR.SYNC.DEFER_BLOCKING 0x0 ;  /* 0x0000000000007b1d */ /* 0x000fe20000010000 */
[----:B------:R-:W-:Y:S02]  /*2280*/  SEL R2, R194, 0xffffffe0, !P1 ;  /* 0xffffffe0c2027807 */ /* 0x000fe40004800000 */
[----:B------:R-:W-:Y:S02]  /*2290*/  SEL R186, R195, 0xffffffc0, !P2 ;  /* 0xffffffc0c3ba7807 */ /* 0x000fe40005000000 */
[C---:B------:R-:W-:Y:S02]  /*22a0*/  IADD3 R0, R191.reuse, R2, RZ ;  /* 0x00000002bf007210 */ /* 0x040fe40007ffe0ff */
[----:B------:R-:W-:Y:S02]  /*22b0*/  IADD3 R164, R191, R186, RZ ;  /* 0x000000babfa47210 */ /* 0x000fe40007ffe0ff */
[C---:B------:R-:W-:Y:S01]  /*22c0*/  FSETP.NEU.FTZ.AND P0, PT, R247.reuse, -INF , PT ;  /* 0xff800000f700780b */ /* 0x040fe20003f1d000 */
[----:B------:R-:W-:Y:S08]  /*22d0*/  LDSM.16.M88.4 R64, [R191] ;  /* 0x00000000bf40783b */ /* 0x000ff00000000200 */
[----:B------:R-:W1:Y:S08]  /*22e0*/  LDSM.16.M88.4 R16, [R187] ;  /* 0x00000000bb10783b */ /* 0x000e700000000200 */
[----:B------:R-:W2:Y:S08]  /*22f0*/  LDSM.16.M88.4 R60, [R191+0x2000] ;  /* 0x00200000bf3c783b */ /* 0x000eb00000000200 */
[----:B------:R-:W3:Y:S08]  /*2300*/  LDSM.16.M88.4 R32, [R187+0x800] ;  /* 0x00080000bb20783b */ /* 0x000ef00000000200 */
[----:B------:R-:W4:Y:S08]  /*2310*/  LDSM.16.M88.4 R48, [R187+0x1000] ;  /* 0x00100000bb30783b */ /* 0x000f300000000200 */
[----:B------:R-:W4:Y:S01]  /*2320*/  LDSM.16.M88.4 R132, [R187+0x1800] ;  /* 0x00180000bb84783b */ /* 0x000f220000000200 */
        /* <DEDUP_REMOVED lines=10> */
[----:B------:R-:W-:Y:S05]  /*23d0*/  LDSM.16.M88.4 R152, [R190+0x1800] ;  /* 0x00180000be98783b */ /* 0x000fea0000000200 */
[-C--:B------:R-:W-:Y:S01]  /*23e0*/  HMMA.16816.F32.BF16 R28, R60, R34.reuse, RZ ;  /* 0x000000223c1c723c */ /* 0x080fe200000418ff */
[----:B--2---:R-:W-:Y:S02]  /*23f0*/  IADD3 R0, R186, R0, RZ ;  /* 0x00000000ba007210 */ /* 0x004fe40007ffe0ff */
[----:B------:R-:W-:Y:S03]  /*2400*/  LDSM.16.M88.4 R156, [R164] ;  /* 0x00000000a49c783b */ /* 0x000fe60000000200 */
[C---:B------:R-:W-:Y:S05]  /*2410*/  HMMA.16816.F32.BF16 R32, R64.reuse, R34, RZ ;  /* 0x000000224020723c */ /* 0x040fea00000418ff */
[----:B------:R-:W-:Y:S01]  /*2420*/  LDSM.16.M88.4 R160, [R188] ;  /* 0x00000000bca0783b */ /* 0x000fe20000000200 */
[-C--:B----4-:R-:W-:Y:S06]  /*2430*/  HMMA.16816.F32.BF16 R36, R64, R48.reuse, RZ ;  /* 0x000000304024723c */ /* 0x090fec00000418ff */
[C---:B------:R-:W-:Y:S01]  /*2440*/  HMMA.16816.F32.BF16 R40, R60.reuse, R48, RZ ;  /* 0x000000303c28723c */ /* 0x040fe200000418ff */
[----:B------:R-:W-:Y:S05]  /*2450*/  LDSM.16.M88.4 R164, [R164+0x2000] ;  /* 0x00200000a4a4783b */ /* 0x000fea0000000200 */
[-C--:B------:R-:W-:Y:S03]  /*2460*/  HMMA.16816.F32.BF16 R44, R60, R50.reuse, RZ ;  /* 0x000000323c2c723c */ /* 0x080fe600000418ff */
[----:B------:R-:W-:Y:S03]  /*2470*/  LDSM.16.M88.4 R168, [R188+0x1000] ;  /* 0x00100000bca8783b */ /* 0x000fe60000000200 */
[C---:B------:R-:W-:Y:S05]  /*2480*/  HMMA.16816.F32.BF16 R48, R64.reuse, R50, RZ ;  /* 0x000000324030723c */ /* 0x040fea00000418ff */
[----:B------:R-:W-:Y:S01]  /*2490*/  LDSM.16.M88.4 R172, [R188+0x1800] ;  /* 0x00180000bcac783b */ /* 0x000fe20000000200 */
[-C--:B------:R-:W-:Y:S06]  /*24a0*/  HMMA.16816.F32.BF16 R52, R64, R132.reuse, RZ ;  /* 0x000000844034723c */ /* 0x080fec00000418ff */
[C---:B------:R-:W-:Y:S01]  /*24b0*/  HMMA.16816.F32.BF16 R56, R60.reuse, R132, RZ ;  /* 0x000000843c38723c */ /* 0x040fe200000418ff */
[----:B------:R-:W-:Y:S05]  /*24c0*/  LDSM.16.M88.4 R180, [R189] ;  /* 0x00000000bdb4783b */ /* 0x000fea0000000200 */
[-C--:B------:R-:W-:Y:S03]  /*24d0*/  HMMA.16816.F32.BF16 R60, R60, R134.reuse, RZ ;  /* 0x000000863c3c723c */ /* 0x080fe600000418ff */
[----:B------:R-:W-:Y:S03]  /*24e0*/  LDSM.16.M88.4 R176, [R0] ;  /* 0x0000000000b0783b */ /* 0x000fe60000000200 */
[----:B------:R-:W-:Y:S05]  /*24f0*/  HMMA.16816.F32.BF16 R64, R64, R134, RZ ;  /* 0x000000864040723c */ /* 0x000fea00000418ff */
[----:B------:R-:W2:Y:S01]  /*2500*/  LDSM.16.M88.4 R132, [R190+0x1000] ;  /* 0x00100000be84783b */ /* 0x000ea20000000200 */
[-C--:B-1----:R-:W-:Y:S06]  /*2510*/  HMMA.16816.F32.BF16 R4, R136, R140.reuse, R4 ;  /* 0x0000008c8804723c */ /* 0x082fec0000041804 */
[C---:B------:R-:W-:Y:S06]  /*2520*/  HMMA.16816.F32.BF16 R8, R144.reuse, R140, R8 ;  /* 0x0000008c9008723c */ /* 0x040fec0000041808 */
[-C--:B------:R-:W-:Y:S06]  /*2530*/  HMMA.16816.F32.BF16 R12, R144, R142.reuse, R12 ;  /* 0x0000008e900c723c */ /* 0x080fec000004180c */
[C---:B------:R-:W-:Y:S01]  /*2540*/  HMMA.16816.F32.BF16 R16, R136.reuse, R142, R16 ;  /* 0x0000008e8810723c */ /* 0x040fe20000041810 */
[----:B------:R-:W1:Y:S05]  /*2550*/  LDSM.16.M88.4 R140, [R188+0x800] ;  /* 0x00080000bc8c783b */ /* 0x000e6a0000000200 */
[-C--:B------:R-:W-:Y:S06]  /*2560*/  HMMA.16816.F32.BF16 R20, R136, R148.reuse, R20 ;  /* 0x000000948814723c */ /* 0x080fec0000041814 */
[C---:B------:R-:W-:Y:S01]  /*2570*/  HMMA.16816.F32.BF16 R24, R144.reuse, R148, R24 ;  /* 0x000000949018723c */ /* 0x040fe20000041818 */
[----:B------:R-:W3:Y:S05]  /*2580*/  LDL R149, [R1] ;  /* 0x0000000001957983 */ /* 0x000eea0000100800 */
[-C--:B------:R-:W-:Y:S06]  /*2590*/  HMMA.16816.F32.BF16 R28, R144, R150.reuse, R28 ;  /* 0x00000096901c723c */ /* 0x080fec000004181c */
[C---:B------:R-:W-:Y:S06]  /*25a0*/  HMMA.16816.F32.BF16 R32, R136.reuse, R150, R32 ;  /* 0x000000968820723c */ /* 0x040fec0000041820 */
[-C--:B--2---:R-:W-:Y:S06]  /*25b0*/  HMMA.16816.F32.BF16 R36, R136, R132.reuse, R36 ;  /* 0x000000848824723c */ /* 0x084fec0000041824 */
[C---:B------:R-:W-:Y:S06]  /*25c0*/  HMMA.16816.F32.BF16 R40, R144.reuse, R132, R40 ;  /* 0x000000849028723c */ /* 0x040fec0000041828 */
[-C--:B------:R-:W-:Y:S06]  /*25d0*/  HMMA.16816.F32.BF16 R44, R144, R134.reuse, R44 ;  /* 0x00000086902c723c */ /* 0x080fec000004182c */
[C---:B------:R-:W-:Y:S01]  /*25e0*/  HMMA.16816.F32.BF16 R48, R136.reuse, R134, R48 ;  /* 0x000000868830723c */ /* 0x040fe20000041830 */
[----:B------:R2:W4:Y:S05]  /*25f0*/  LDSM.16.M88.4 R132, [R0+0x2000] ;  /* 0x002000000084783b */ /* 0x00052a0000000200 */
[-C--:B------:R-:W-:Y:S06]  /*2600*/  HMMA.16816.F32.BF16 R52, R136, R152.reuse, R52 ;  /* 0x000000988834723c */ /* 0x080fec0000041834 */
[C---:B------:R-:W-:Y:S06]  /*2610*/  HMMA.16816.F32.BF16 R56, R144.reuse, R152, R56 ;  /* 0x000000989038723c */ /* 0x040fec0000041838 */
[-C--:B------:R-:W-:Y:S06]  /*2620*/  HMMA.16816.F32.BF16 R60, R144, R154.reuse, R60 ;  /* 0x0000009a903c723c */ /* 0x080fec000004183c */
[----:B------:R-:W-:Y:S05]  /*2630*/  HMMA.16816.F32.BF16 R64, R136, R154, R64 ;  /* 0x0000009a8840723c */ /* 0x000fea0000041840 */
[----:B--2---:R-:W-:Y:S01]  /*2640*/  FMUL.FTZ R0, R244, 1.4426950216293334961 ;  /* 0x3fb8aa3bf4007820 */ /* 0x004fe20000410000 */
[-C--:B------:R-:W-:Y:S05]  /*2650*/  HMMA.16816.F32.BF16 R4, R156, R160.reuse, R4 ;  /* 0x000000a09c04723c */ /* 0x080fea0000041804 */
[----:B------:R-:W-:Y:S01]  /*2660*/  FMUL.FTZ R137, R247, 1.4426950216293334961 ;  /* 0x3fb8aa3bf7897820 */ /* 0x000fe20000410000 */
[C---:B------:R-:W-:Y:S05]  /*2670*/  HMMA.16816.F32.BF16 R8, R164.reuse, R160, R8 ;  /* 0x000000a0a408723c */ /* 0x040fea0000041808 */
[----:B------:R-:W-:Y:S01]  /*2680*/  FSEL R137, R137, RZ, P0 ;  /* 0x000000ff89897208 */ /* 0x000fe20000000000 */
[-C--:B------:R-:W-:Y:S03]  /*2690*/  HMMA.16816.F32.BF16 R12, R164, R162.reuse, R12 ;  /* 0x000000a2a40c723c */ /* 0x080fe6000004180c */
[C---:B------:R-:W-:Y:S02]  /*26a0*/  FSETP.NEU.FTZ.AND P0, PT, R246.reuse, -INF , PT ;  /* 0xff800000f600780b */ /* 0x040fe40003f1d000 */
[----:B------:R-:W-:Y:S01]  /*26b0*/  FMUL.FTZ R136, R246, 1.4426950216293334961 ;  /* 0x3fb8aa3bf6887820 */ /* 0x000fe20000410000 */
[C---:B------:R-:W-:Y:S05]  /*26c0*/  HMMA.16816.F32.BF16 R16, R156.reuse, R162, R16 ;  /* 0x000000a29c10723c */ /* 0x040fea0000041810 */
[----:B------:R-:W-:Y:S01]  /*26d0*/  FSEL R136, R136, RZ, P0 ;  /* 0x000000ff88887208 */ /* 0x000fe20000000000 */
[-C--:B-1----:R-:W-:Y:S03]  /*26e0*/  HMMA.16816.F32.BF16 R20, R156, R140.reuse, R20 ;  /* 0x0000008c9c14723c */ /* 0x082fe60000041814 */
[----:B------:R-:W-:Y:S03]  /*26f0*/  FSETP.NEU.FTZ.AND P0, PT, R245, -INF , PT ;  /* 0xff800000f500780b */ /* 0x000fe60003f1d000 */
[C---:B------:R-:W-:Y:S05]  /*2700*/  HMMA.16816.F32.BF16 R24, R164.reuse, R140, R24 ;  /* 0x0000008ca418723c */ /* 0x040fea0000041818 */
[----:B------:R-:W-:Y:S01]  /*2710*/  FSEL R3, R3, RZ, P0 ;  /* 0x000000ff03037208 */ /* 0x000fe20000000000 */
[-C--:B------:R-:W-:Y:S03]  /*2720*/  HMMA.16816.F32.BF16 R28, R164, R142.reuse, R28 ;  /* 0x0000008ea41c723c */ /* 0x080fe6000004181c */
[----:B------:R-:W-:Y:S03]  /*2730*/  FSETP.NEU.FTZ.AND P0, PT, R244, -INF , PT ;  /* 0xff800000f400780b */ /* 0x000fe60003f1d000 */
[C---:B------:R-:W-:Y:S05]  /*2740*/  HMMA.16816.F32.BF16 R32, R156.reuse, R142, R32 ;  /* 0x0000008e9c20723c */ /* 0x040fea0000041820 */
[----:B------:R-:W-:Y:S01]  /*2750*/  FSEL R0, R0, RZ, P0 ;  /* 0x000000ff00007208 */ /* 0x000fe20000000000 */
        /* <DEDUP_REMOVED lines=12> */
[--C-:B------:R-:W-:Y:S01]  /*2820*/  FFMA.FTZ R4, R4, UR8, -R137.reuse ;  /* 0x0000000804047c23 */ /* 0x100fe20008010889 */
[----:B------:R-:W-:Y:S01]  /*2830*/  FFMA.FTZ R5, R5, UR8, -R137 ;  /* 0x0000000805057c23 */ /* 0x000fe20008010889 */
[--C-:B------:R-:W-:Y:S02]  /*2840*/  FFMA.FTZ R6, R6, UR8, -R136.reuse ;  /* 0x0000000806067c23 */ /* 0x100fe40008010888 */
[----:B------:R-:W-:Y:S01]  /*2850*/  MUFU.EX2 R165, R4 ;  /* 0x0000000400a57308 */ /* 0x000fe20000000800 */
[----:B------:R-:W-:Y:S01]  /*2860*/  FFMA.FTZ R7, R7, UR8, -R136 ;  /* 0x0000000807077c23 */ /* 0x000fe20008010888 */
[--C-:B------:R-:W-:Y:S01]  /*2870*/  FFMA.FTZ R8, R8, UR8, -R3.reuse ;  /* 0x0000000808087c23 */ /* 0x100fe20008010803 */
[--C-:B------:R-:W-:Y:S01]  /*2880*/  FFMA.FTZ R9, R9, UR8, -R3.reuse ;  /* 0x0000000809097c23 */ /* 0x100fe20008010803 */
[--C-:B------:R-:W-:Y:S01]  /*2890*/  FFMA.FTZ R10, R10, UR8, -R0.reuse ;  /* 0x000000080a0a7c23 */ /* 0x100fe20008010800 */
[--C-:B------:R-:W-:Y:S05]  /*28a0*/  FFMA.FTZ R11, R11, UR8, -R0.reuse ;  /* 0x000000080b0b7c23 */ /* 0x100fea0008010800 */
[----:B------:R-:W1:Y:S01]  /*28b0*/  MUFU.EX2 R164, R5 ;  /* 0x0000000500a47308 */ /* 0x000e620000000800 */
[--C-:B------:R-:W-:Y:S01]  /*28c0*/  FFMA.FTZ R12, R12, UR8, -R3.reuse ;  /* 0x000000080c0c7c23 */ /* 0x100fe20008010803 */
[----:B------:R-:W-:Y:S01]  /*28d0*/  FFMA.FTZ R13, R13, UR8, -R3 ;  /* 0x000000080d0d7c23 */ /* 0x000fe20008010803 */
[--C-:B------:R-:W-:Y:S01]  /*28e0*/  FFMA.FTZ R14, R14, UR8, -R0.reuse ;  /* 0x000000080e0e7c23 */ /* 0x100fe20008010800 */
[----:B------:R-:W-:Y:S01]  /*28f0*/  FFMA.FTZ R15, R15, UR8, -R0 ;  /* 0x000000080f0f7c23 */ /* 0x000fe20008010800 */
[--C-:B------:R-:W-:Y:S01]  /*2900*/  FFMA.FTZ R16, R16, UR8, -R137.reuse ;  /* 0x0000000810107c23 */ /* 0x100fe20008010889 */
[--C-:B------:R-:W-:Y:S04]  /*2910*/  FFMA.FTZ R17, R17, UR8, -R137.reuse ;  /* 0x0000000811117c23 */ /* 0x100fe80008010889 */
[----:B------:R-:W-:Y:S01]  /*2920*/  MUFU.EX2 R218, R6 ;  /* 0x0000000600da7308 */ /* 0x000fe20000000800 */
[--C-:B------:R-:W-:Y:S01]  /*2930*/  FFMA.FTZ R18, R18, UR8, -R136.reuse ;  /* 0x0000000812127c23 */ /* 0x100fe20008010888 */
[--C-:B------:R-:W-:Y:S08]  /*2940*/  FFMA.FTZ R19, R19, UR8, -R136.reuse ;  /* 0x0000000813137c23 */ /* 0x100ff00008010888 */
[----:B------:R2:W4:Y:S10]  /*2950*/  MUFU.EX2 R217, R7 ;  /* 0x0000000700d97308 */ /* 0x0005340000000800 */
[----:B------:R-:W-:Y:S10]  /*2960*/  MUFU.EX2 R226, R8 ;  /* 0x0000000800e27308 */ /* 0x000ff40000000800 */
[----:B------:R-:W4:Y:S01]  /*2970*/  MUFU.EX2 R225, R9 ;  /* 0x0000000900e17308 */ /* 0x000f220000000800 */
[----:B--2---:R-:W2:Y:S09]  /*2980*/  LDSM.16.M88.4 R4, [R189+0x800] ;  /* 0x00080000bd04783b */ /* 0x004eb20000000200 */
[----:B------:R-:W-:Y:S10]  /*2990*/  MUFU.EX2 R230, R10 ;  /* 0x0000000a00e67308 */ /* 0x000ff40000000800 */
[----:B------:R1:W-:Y:S10]  /*29a0*/  MUFU.EX2 R229, R11 ;  /* 0x0000000b00e57308 */ /* 0x0003f40000000800 */
[----:B------:R-:W-:Y:S10]  /*29b0*/  MUFU.EX2 R198, R16 ;  /* 0x0000001000c67308 */ /* 0x000ff40000000800 */
[----:B------:R-:W4:Y:S01]  /*29c0*/  MUFU.EX2 R183, R17 ;  /* 0x0000001100b77308 */ /* 0x000f220000000800 */
[----:B-1----:R-:W1:Y:S09]  /*29d0*/  LDSM.16.M88.4 R8, [R189+0x1000] ;  /* 0x00100000bd08783b */ /* 0x002e720000000200 */
[----:B------:R-:W-:Y:S01]  /*29e0*/  MUFU.EX2 R208, R18 ;  /* 0x0000001200d07308 */ /* 0x000fe20000000800 */
[-C--:B--2---:R-:W-:Y:S06]  /*29f0*/  HMMA.16816.F32.BF16 R20, R176, R4.reuse, R20 ;  /* 0x00000004b014723c */ /* 0x084fec0000041814 */
[C---:B------:R-:W-:Y:S03]  /*2a00*/  HMMA.16816.F32.BF16 R24, R132.reuse, R4, R24 ;  /* 0x000000048418723c */ /* 0x040fe60000041818 */
[----:B------:R-:W2:Y:S03]  /*2a10*/  MUFU.EX2 R207, R19 ;  /* 0x0000001300cf7308 */ /* 0x000ea60000000800 */
[-C--:B------:R-:W-:Y:S07]  /*2a20*/  HMMA.16816.F32.BF16 R28, R132, R6.reuse, R28 ;  /* 0x00000006841c723c */ /* 0x080fee000004181c */
[----:B------:R-:W-:Y:S01]  /*2a30*/  MUFU.EX2 R223, R12 ;  /* 0x0000000c00df7308 */ /* 0x000fe20000000800 */
[C---:B------:R-:W-:Y:S01]  /*2a40*/  HMMA.16816.F32.BF16 R32, R176.reuse, R6, R32 ;  /* 0x00000006b020723c */ /* 0x040fe20000041820 */
[----:B------:R-:W4:Y:S08]  /*2a50*/  LDSM.16.M88.4 R4, [R189+0x1800] ;  /* 0x00180000bd04783b */ /* 0x000f300000000200 */
[----:B------:R-:W2:Y:S02]  /*2a60*/  MUFU.EX2 R222, R13 ;  /* 0x0000000d00de7308 */ /* 0x000ea40000000800 */
[--C-:B------:R-:W-:Y:S01]  /*2a70*/  FFMA.FTZ R20, R20, UR8, -R137.reuse ;  /* 0x0000000814147c23 */ /* 0x100fe20008010889 */
[----:B------:R-:W-:Y:S01]  /*2a80*/  FFMA.FTZ R21, R21, UR8, -R137 ;  /* 0x0000000815157c23 */ /* 0x000fe20008010889 */
[--C-:B------:R-:W-:Y:S01]  /*2a90*/  FFMA.FTZ R22, R22, UR8, -R136.reuse ;  /* 0x0000000816167c23 */ /* 0x100fe20008010888 */
[--C-:B------:R-:W-:Y:S01]  /*2aa0*/  FFMA.FTZ R23, R23, UR8, -R136.reuse ;  /* 0x0000000817177c23 */ /* 0x100fe20008010888 */
[----:B---3--:R-:W-:Y:S01]  /*2ab0*/  IADD3 R148, P0, R149, UR12, RZ ;  /* 0x0000000c95947c10 */ /* 0x008fe2000ff1e0ff */
[--C-:B------:R-:W-:Y:S01]  /*2ac0*/  FFMA.FTZ R24, R24, UR8, -R3.reuse ;  /* 0x0000000818187c23 */ /* 0x100fe20008010803 */
[-C--:B-1----:R-:W-:Y:S02]  /*2ad0*/  HMMA.16816.F32.BF16 R36, R176, R8.reuse, R36 ;  /* 0x00000008b024723c */ /* 0x082fe40000041824 */
[----:B------:R-:W-:Y:S01]  /*2ae0*/  MUFU.EX2 R228, R14 ;  /* 0x0000000e00e47308 */ /* 0x000fe20000000800 */
[----:B------:R-:W-:Y:S01]  /*2af0*/  IADD3.X R149, R252, UR11, RZ, P0, !PT ;  /* 0x0000000bfc957c10 */ /* 0x000fe200087fe4ff */
[--C-:B------:R-:W-:Y:S01]  /*2b00*/  FFMA.FTZ R25, R25, UR8, -R3.reuse ;  /* 0x0000000819197c23 */ /* 0x100fe20008010803 */
[----:B------:R-:W-:Y:S01]  /*2b10*/  FFMA.FTZ R28, R28, UR8, -R3 ;  /* 0x000000081c1c7c23 */ /* 0x000fe20008010803 */
[C---:B------:R-:W-:Y:S01]  /*2b20*/  HMMA.16816.F32.BF16 R40, R132.reuse, R8, R40 ;  /* 0x000000088428723c */ /* 0x040fe20000041828 */
[----:B------:R-:W-:Y:S01]  /*2b30*/  PLOP3.LUT P0, PT, PT, PT, UP2, 0x80, 0x0 ;  /* 0x000000000000781c */ /* 0x000fe20003f0f028 */
[----:B------:R-:W3:Y:S04]  /*2b40*/  LDG.E R147, desc[UR30][R148.64] ;  /* 0x0000001e94937981 */ /* 0x000ee8000c1e1900 */
[----:B------:R-:W-:Y:S01]  /*2b50*/  MUFU.EX2 R227, R15 ;  /* 0x0000000f00e37308 */ /* 0x000fe20000000800 */
[--C-:B------:R-:W-:Y:S01]  /*2b60*/  FFMA.FTZ R32, R32, UR8, -R137.reuse ;  /* 0x0000000820207c23 */ /* 0x100fe20008010889 */
[-C--:B------:R-:W-:Y:S01]  /*2b70*/  HMMA.16816.F32.BF16 R44, R132, R10.reuse, R44 ;  /* 0x0000000a842c723c */ /* 0x080fe2000004182c */
[----:B------:R-:W3:Y:S02]  /*2b80*/  LDG.E R144, desc[UR30][R148.64+0x20] ;  /* 0x0000201e94907981 */ /* 0x000ee4000c1e1900 */
[----:B------:R-:W-:Y:S03]  /*2b90*/  FFMA.FTZ R33, R33, UR8, -R137 ;  /* 0x0000000821217c23 */ /* 0x000fe60008010889 */
[C---:B------:R-:W-:Y:S02]  /*2ba0*/  HMMA.16816.F32.BF16 R48, R176.reuse, R10, R48 ;  /* 0x0000000ab030723c */ /* 0x040fe40000041830 */
[----:B------:R-:W-:Y:S03]  /*2bb0*/  MUFU.EX2 R163, R32 ;  /* 0x0000002000a37308 */ /* 0x000fe60000000800 */
[--C-:B------:R-:W-:Y:S01]  /*2bc0*/  FFMA.FTZ R34, R34, UR8, -R136.reuse ;  /* 0x0000000822227c23 */ /* 0x100fe20008010888 */
[----:B------:R-:W-:Y:S01]  /*2bd0*/  FFMA.FTZ R35, R35, UR8, -R136 ;  /* 0x0000000823237c23 */ /* 0x000fe20008010888 */
[--C-:B------:R-:W-:Y:S01]  /*2be0*/  FFMA.FTZ R29, R29, UR8, -R3.reuse ;  /* 0x000000081d1d7c23 */ /* 0x100fe20008010803 */
[--C-:B------:R-:W-:Y:S01]  /*2bf0*/  FFMA.FTZ R26, R26, UR8, -R0.reuse ;  /* 0x000000081a1a7c23 */ /* 0x100fe20008010800 */
[-C--:B----4-:R-:W-:Y:S03]  /*2c00*/  HMMA.16816.F32.BF16 R52, R176, R4.reuse, R52 ;  /* 0x00000004b034723c */ /* 0x090fe60000041834 */
[----:B------:R-:W-:Y:S01]  /*2c10*/  MUFU.EX2 R162, R33 ;  /* 0x0000002100a27308 */ /* 0x000fe20000000800 */
[--C-:B------:R-:W-:Y:S01]  /*2c20*/  FFMA.FTZ R40, R40, UR8, -R3.reuse ;  /* 0x0000000828287c23 */ /* 0x100fe20008010803 */
[--C-:B------:R-:W-:Y:S01]  /*2c30*/  FFMA.FTZ R41, R41, UR8, -R3.reuse ;  /* 0x0000000829297c23 */ /* 0x100fe20008010803 */
[--C-:B------:R-:W-:Y:S01]  /*2c40*/  FFMA.FTZ R27, R27, UR8, -R0.reuse ;  /* 0x000000081b1b7c23 */ /* 0x100fe20008010800 */
[C---:B------:R-:W-:Y:S06]  /*2c50*/  HMMA.16816.F32.BF16 R56, R132.reuse, R4, R56 ;  /* 0x000000048438723c */ /* 0x040fec0000041838 */
[----:B------:R-:W-:Y:S01]  /*2c60*/  MUFU.EX2 R199, R34 ;  /* 0x0000002200c77308 */ /* 0x000fe20000000800 */
[--C-:B------:R-:W-:Y:S01]  /*2c70*/  FFMA.FTZ R44, R44, UR8, -R3.reuse ;  /* 0x000000082c2c7c23 */ /* 0x100fe20008010803 */
[-C--:B------:R-:W-:Y:S03]  /*2c80*/  HMMA.16816.F32.BF16 R60, R132, R6.reuse, R60 ;  /* 0x00000006843c723c */ /* 0x080fe6000004183c */
[----:B------:R-:W-:Y:S03]  /*2c90*/  F2FP.BF16.F32.PACK_AB R5, R164, R165 ;  /* 0x000000a5a405723e */ /* 0x000fe600000010ff */
[----:B------:R-:W-:Y:S02]  /*2ca0*/  HMMA.16816.F32.BF16 R64, R176, R6, R64 ;  /* 0x00000006b040723c */ /* 0x000fe40000041840 */
[----:B------:R-:W-:Y:S01]  /*2cb0*/  MUFU.EX2 R175, R20 ;  /* 0x0000001400af7308 */ /* 0x000fe20000000800 */
[----:B------:R1:W-:Y:S02]  /*2cc0*/  STS [R231+0x1c000], R5 ;  /* 0x01c00005e7007388 */ /* 0x0003e40000000800 */
[----:B------:R-:W-:Y:S01]  /*2cd0*/  F2FP.BF16.F32.PACK_AB R4, R217, R218 ;  /* 0x000000dad904723e */ /* 0x000fe200000010ff */
[--C-:B------:R-:W-:Y:S01]  /*2ce0*/  FFMA.FTZ R45, R45, UR8, -R3.reuse ;  /* 0x000000082d2d7c23 */ /* 0x100fe20008010803 */
[----:B------:R-:W-:Y:S01]  /*2cf0*/  F2FP.BF16.F32.PACK_AB R6, R225, R226 ;  /* 0x000000e2e106723e */ /* 0x000fe200000010ff */
[--C-:B------:R-:W-:Y:S04]  /*2d00*/  FFMA.FTZ R30, R30, UR8, -R0.reuse ;  /* 0x000000081e1e7c23 */ /* 0x100fe80008010800 */
[----:B------:R-:W4:Y:S01]  /*2d10*/  MUFU.EX2 R174, R21 ;  /* 0x0000001500ae7308 */ /* 0x000f220000000800 */
[----:B------:R2:W-:Y:S01]  /*2d20*/  STS [R231+0x1c400], R4 ;  /* 0x01c40004e7007388 */ /* 0x0005e20000000800 */
[----:B------:R-:W-:Y:S01]  /*2d30*/  FFMA.FTZ R31, R31, UR8, -R0 ;  /* 0x000000081f1f7c23 */ /* 0x000fe20008010800 */
[--C-:B------:R-:W-:Y:S01]  /*2d40*/  FFMA.FTZ R56, R56, UR8, -R3.reuse ;  /* 0x0000000838387c23 */ /* 0x100fe20008010803 */
[----:B------:R-:W-:Y:S01]  /*2d50*/  FFMA.FTZ R57, R57, UR8, -R3 ;  /* 0x0000000839397c23 */ /* 0x000fe20008010803 */
[--C-:B------:R-:W-:Y:S01]  /*2d60*/  FFMA.FTZ R36, R36, UR8, -R137.reuse ;  /* 0x0000000824247c23 */ /* 0x100fe20008010889 */
[----:B------:R-:W-:Y:S01]  /*2d70*/  FFMA.FTZ R37, R37, UR8, -R137 ;  /* 0x0000000825257c23 */ /* 0x000fe20008010889 */
[--C-:B------:R-:W-:Y:S03]  /*2d80*/  FFMA.FTZ R38, R38, UR8, -R136.reuse ;  /* 0x0000000826267c23 */ /* 0x100fe60008010888 */
[----:B------:R-:W-:Y:S01]  /*2d90*/  MUFU.EX2 R206, R22 ;  /* 0x0000001600ce7308 */ /* 0x000fe20000000800 */
[--C-:B------:R-:W-:Y:S01]  /*2da0*/  FFMA.FTZ R60, R60, UR8, -R3.reuse ;  /* 0x000000083c3c7c23 */ /* 0x100fe20008010803 */
[----:B------:R-:W-:Y:S01]  /*2db0*/  FFMA.FTZ R3, R61, UR8, -R3 ;  /* 0x000000083d037c23 */ /* 0x000fe20008010803 */
[--C-:B------:R-:W-:Y:S01]  /*2dc0*/  FFMA.FTZ R39, R39, UR8, -R136.reuse ;  /* 0x0000000827277c23 */ /* 0x100fe20008010888 */
[--C-:B------:R-:W-:Y:S01]  /*2dd0*/  FFMA.FTZ R48, R48, UR8, -R137.reuse ;  /* 0x0000000830307c23 */ /* 0x100fe20008010889 */
[--C-:B------:R-:W-:Y:S01]  /*2de0*/  FFMA.FTZ R49, R49, UR8, -R137.reuse ;  /* 0x0000000831317c23 */ /* 0x100fe20008010889 */
[--C-:B------:R-:W-:Y:S01]  /*2df0*/  FFMA.FTZ R50, R50, UR8, -R136.reuse ;  /* 0x0000000832327c23 */ /* 0x100fe20008010888 */
[----:B------:R-:W-:Y:S03]  /*2e00*/  FFMA.FTZ R51, R51, UR8, -R136 ;  /* 0x0000000833337c23 */ /* 0x000fe60008010888 */
[----:B------:R4:W-:Y:S01]  /*2e10*/  MUFU.EX2 R168, R3 ;  /* 0x0000000300a87308 */ /* 0x0009e20000000800 */
[--C-:B------:R-:W-:Y:S01]  /*2e20*/  FFMA.FTZ R42, R42, UR8, -R0.reuse ;  /* 0x000000082a2a7c23 */ /* 0x100fe20008010800 */
[--C-:B------:R-:W-:Y:S01]  /*2e30*/  FFMA.FTZ R43, R43, UR8, -R0.reuse ;  /* 0x000000082b2b7c23 */ /* 0x100fe20008010800 */
[--C-:B------:R-:W-:Y:S01]  /*2e40*/  FFMA.FTZ R46, R46, UR8, -R0.reuse ;  /* 0x000000082e2e7c23 */ /* 0x100fe20008010800 */
[----:B-1----:R-:W-:Y:S01]  /*2e50*/  F2FP.BF16.F32.PACK_AB R5, R183, R198 ;  /* 0x000000c6b705723e */ /* 0x002fe200000010ff */
[----:B------:R-:W-:Y:S01]  /*2e60*/  FFMA.FTZ R47, R47, UR8, -R0 ;  /* 0x000000082f2f7c23 */ /* 0x000fe20008010800 */
[--C-:B------:R-:W-:Y:S01]  /*2e70*/  FFMA.FTZ R52, R52, UR8, -R137.reuse ;  /* 0x0000000834347c23 */ /* 0x100fe20008010889 */
[--C-:B------:R-:W-:Y:S03]  /*2e80*/  FFMA.FTZ R53, R53, UR8, -R137.reuse ;  /* 0x0000000835357c23 */ /* 0x100fe60008010889 */
[----:B------:R-:W1:Y:S01]  /*2e90*/  MUFU.EX2 R205, R23 ;  /* 0x0000001700cd7308 */ /* 0x000e620000000800 */
[----:B------:R1:W-:Y:S01]  /*2ea0*/  STS [R234+0x1c000], R5 ;  /* 0x01c00005ea007388 */ /* 0x0003e20000000800 */
[----:B--2---:R-:W-:Y:S01]  /*2eb0*/  F2FP.BF16.F32.PACK_AB R4, R207, R208 ;  /* 0x000000d0cf04723e */ /* 0x004fe200000010ff */
[--C-:B------:R-:W-:Y:S01]  /*2ec0*/  FFMA.FTZ R54, R54, UR8, -R136.reuse ;  /* 0x0000000836367c23 */ /* 0x100fe20008010888 */
[--C-:B------:R-:W-:Y:S01]  /*2ed0*/  FFMA.FTZ R55, R55, UR8, -R136.reuse ;  /* 0x0000000837377c23 */ /* 0x100fe20008010888 */
[--C-:B------:R-:W-:Y:S01]  /*2ee0*/  FFMA.FTZ R64, R64, UR8, -R137.reuse ;  /* 0x0000000840407c23 */ /* 0x100fe20008010889 */
[----:B------:R-:W-:Y:S01]  /*2ef0*/  FFMA.FTZ R137, R65, UR8, -R137 ;  /* 0x0000000841897c23 */ /* 0x000fe20008010889 */
[----:B------:R2:W-:Y:S03]  /*2f00*/  STS [R234+0x1c400], R4 ;  /* 0x01c40004ea007388 */ /* 0x0005e60000000800 */
[----:B------:R-:W2:Y:S01]  /*2f10*/  MUFU.EX2 R182, R35 ;  /* 0x0000002300b67308 */ /* 0x000ea20000000800 */
[----:B----4-:R-:W-:Y:S01]  /*2f20*/  F2FP.BF16.F32.PACK_AB R3, R222, R223 ;  /* 0x000000dfde03723e */ /* 0x010fe200000010ff */
[----:B------:R-:W-:Y:S01]  /*2f30*/  FFMA.FTZ R66, R66, UR8, -R136 ;  /* 0x0000000842427c23 */ /* 0x000fe20008010888 */
[----:B------:R-:W-:Y:S01]  /*2f40*/  STS [R231+0x1e000], R6 ;  /* 0x01e00006e7007388 */ /* 0x000fe20000000800 */
[--C-:B------:R-:W-:Y:S01]  /*2f50*/  FFMA.FTZ R62, R62, UR8, -R0.reuse ;  /* 0x000000083e3e7c23 */ /* 0x100fe20008010800 */
[--C-:B------:R-:W-:Y:S01]  /*2f60*/  FFMA.FTZ R58, R58, UR8, -R0.reuse ;  /* 0x000000083a3a7c23 */ /* 0x100fe20008010800 */
[----:B------:R-:W-:Y:S01]  /*2f70*/  FFMA.FTZ R59, R59, UR8, -R0 ;  /* 0x000000083b3b7c23 */ /* 0x000fe20008010800 */
[----:B------:R-:W-:Y:S03]  /*2f80*/  FFMA.FTZ R136, R67, UR8, -R136 ;  /* 0x0000000843887c23 */ /* 0x000fe60008010888 */
[----:B------:R-:W-:Y:S01]  /*2f90*/  MUFU.EX2 R216, R24 ;  /* 0x0000001800d87308 */ /* 0x000fe20000000800 */
[----:B------:R-:W-:Y:S09]  /*2fa0*/  FFMA.FTZ R0, R63, UR8, -R0 ;  /* 0x000000083f007c23 */ /* 0x000ff20008010800 */
[----:B------:R-:W-:Y:S01]  /*2fb0*/  MUFU.EX2 R215, R25 ;  /* 0x0000001900d77308 */ /* 0x000fe20000000800 */
[----:B-1----:R-:W-:Y:S05]  /*2fc0*/  F2FP.BF16.F32.PACK_AB R5, R229, R230 ;  /* 0x000000e6e505723e */ /* 0x002fea00000010ff */
[----:B------:R1:W-:Y:S01]  /*2fd0*/  STS [R231+0x1e400], R5 ;  /* 0x01e40005e7007388 */ /* 0x0003e20000000800 */
[----:B--2---:R-:W-:Y:S03]  /*2fe0*/  F2FP.BF16.F32.PACK_AB R4, R174, R175 ;  /* 0x000000afae04723e */ /* 0x004fe600000010ff */
[----:B------:R-:W-:Y:S01]  /*2ff0*/  MUFU.EX2 R224, R26 ;  /* 0x0000001a00e07308 */ /* 0x000fe20000000800 */
[----:B------:R2:W-:Y:S09]  /*3000*/  STS [R234+0x1e000], R3 ;  /* 0x01e00003ea007388 */ /* 0x0005f20000000800 */
[----:B------:R-:W-:Y:S10]  /*3010*/  MUFU.EX2 R221, R27 ;  /* 0x0000001b00dd7308 */ /* 0x000ff40000000800 */
[----:B------:R-:W-:Y:S01]  /*3020*/  MUFU.EX2 R212, R28 ;  /* 0x0000001c00d47308 */ /* 0x000fe20000000800 */
[----:B-1----:R-:W-:Y:S09]  /*3030*/  F2FP.BF16.F32.PACK_AB R5, R227, R228 ;  /* 0x000000e4e305723e */ /* 0x002ff200000010ff */
[----:B------:R-:W-:Y:S01]  /*3040*/  MUFU.EX2 R211, R29 ;  /* 0x0000001d00d37308 */ /* 0x000fe20000000800 */
[----:B--2---:R-:W-:Y:S01]  /*3050*/  F2FP.BF16.F32.PACK_AB R3, R205, R206 ;  /* 0x000000cecd03723e */ /* 0x004fe200000010ff */
[----:B------:R1:W-:Y:S04]  /*3060*/  STS [R234+0x1e400], R5 ;  /* 0x01e40005ea007388 */ /* 0x0003e80000000800 */
[----:B------:R2:W-:Y:S04]  /*3070*/  STS [R238+0x1c000], R4 ;  /* 0x01c00004ee007388 */ /* 0x0005e80000000800 */
[----:B------:R-:W-:Y:S01]  /*3080*/  MUFU.EX2 R220, R30 ;  /* 0x0000001e00dc7308 */ /* 0x000fe20000000800 */
[----:B------:R4:W-:Y:S09]  /*3090*/  STS [R238+0x1c400], R3 ;  /* 0x01c40003ee007388 */ /* 0x0009f20000000800 */
[----:B------:R-:W4:Y:S10]  /*30a0*/  MUFU.EX2 R219, R31 ;  /* 0x0000001f00db7308 */ /* 0x000f340000000800 */
[----:B------:R-:W-:Y:S01]  /*30b0*/  MUFU.EX2 R159, R36 ;  /* 0x00000024009f7308 */ /* 0x000fe20000000800 */
[----:B-1----:R-:W-:Y:S02]  /*30c0*/  F2FP.BF16.F32.PACK_AB R5, R162, R163 ;  /* 0x000000a3a205723e */ /* 0x002fe400000010ff */
[----:B--2---:R-:W-:Y:S03]  /*30d0*/  F2FP.BF16.F32.PACK_AB R4, R182, R199 ;  /* 0x000000c7b604723e */ /* 0x004fe600000010ff */
[----:B------:R1:W-:Y:S04]  /*30e0*/  STS [R237+0x1c000], R5 ;  /* 0x01c00005ed007388 */ /* 0x0003e80000000800 */
[----:B------:R-:W-:Y:S01]  /*30f0*/  MUFU.EX2 R158, R37 ;  /* 0x00000025009e7308 */ /* 0x000fe20000000800 */
[----:B----4-:R-:W-:Y:S02]  /*3100*/  F2FP.BF16.F32.PACK_AB R6, R219, R220 ;  /* 0x000000dcdb06723e */ /* 0x010fe400000010ff */
[----:B------:R-:W-:Y:S01]  /*3110*/  F2FP.BF16.F32.PACK_AB R3, R215, R216 ;  /* 0x000000d8d703723e */ /* 0x000fe200000010ff */
[----:B------:R-:W-:Y:S04]  /*3120*/  STS [R237+0x1c400], R4 ;  /* 0x01c40004ed007388 */ /* 0x000fe80000000800 */
[----:B------:R2:W-:Y:S02]  /*3130*/  STS [R238+0x1e000], R3 ;  /* 0x01e00003ee007388 */ /* 0x0005e40000000800 */
[----:B------:R-:W-:Y:S10]  /*3140*/  MUFU.EX2 R181, R38 ;  /* 0x0000002600b57308 */ /* 0x000ff40000000800 */
[----:B------:R-:W4:Y:S01]  /*3150*/  MUFU.EX2 R180, R39 ;  /* 0x0000002700b47308 */ /* 0x000f220000000800 */
[----:B-1----:R-:W-:Y:S09]  /*3160*/  F2FP.BF16.F32.PACK_AB R5, R221, R224 ;  /* 0x000000e0dd05723e */ /* 0x002ff200000010ff */
[----:B------:R-:W-:Y:S01]  /*3170*/  MUFU.EX2 R157, R48 ;  /* 0x00000030009d7308 */ /* 0x000fe20000000800 */
[----:B------:R1:W-:Y:S01]  /*3180*/  STS [R238+0x1e400], R5 ;  /* 0x01e40005ee007388 */ /* 0x0003e20000000800 */
[----:B--2---:R-:W-:Y:S08]  /*3190*/  F2FP.BF16.F32.PACK_AB R3, R211, R212 ;  /* 0x000000d4d303723e */ /* 0x004ff000000010ff */
[----:B------:R-:W2:Y:S01]  /*31a0*/  MUFU.EX2 R156, R49 ;  /* 0x00000031009c7308 */ /* 0x000ea20000000800 */
[----:B----4-:R-:W-:Y:S01]  /*31b0*/  F2FP.BF16.F32.PACK_AB R4, R180, R181 ;  /* 0x000000b5b404723e */ /* 0x010fe200000010ff */
[----:B------:R-:W-:Y:S04]  /*31c0*/  STS [R237+0x1e400], R6 ;  /* 0x01e40006ed007388 */ /* 0x000fe80000000800 */
[----:B------:R2:W-:Y:S04]  /*31d0*/  STS [R237+0x1e000], R3 ;  /* 0x01e00003ed007388 */ /* 0x0005e80000000800 */
[----:B------:R-:W-:Y:S01]  /*31e0*/  MUFU.EX2 R167, R50 ;  /* 0x0000003200a77308 */ /* 0x000fe20000000800 */
[----:B------:R-:W-:Y:S09]  /*31f0*/  STS [R232+0x1c400], R4 ;  /* 0x01c40004e8007388 */ /* 0x000ff20000000800 */
[----:B------:R-:W4:Y:S01]  /*3200*/  MUFU.EX2 R166, R51 ;  /* 0x0000003300a67308 */ /* 0x000f220000000800 */
[----:B-1----:R-:W-:Y:S09]  /*3210*/  F2FP.BF16.F32.PACK_AB R5, R158, R159 ;  /* 0x0000009f9e05723e */ /* 0x002ff200000010ff */
[----:B------:R-:W-:Y:S01]  /*3220*/  MUFU.EX2 R204, R40 ;  /* 0x0000002800cc7308 */ /* 0x000fe20000000800 */
[----:B------:R1:W-:Y:S01]  /*3230*/  STS [R232+0x1c000], R5 ;  /* 0x01c00005e8007388 */ /* 0x0003e20000000800 */
[----:B--2---:R-:W-:Y:S08]  /*3240*/  F2FP.BF16.F32.PACK_AB R3, R156, R157 ;  /* 0x0000009d9c03723e */ /* 0x004ff000000010ff */
[----:B------:R-:W1:Y:S01]  /*3250*/  MUFU.EX2 R203, R41 ;  /* 0x0000002900cb7308 */ /* 0x000e620000000800 */
[----:B----4-:R-:W-:Y:S01]  /*3260*/  F2FP.BF16.F32.PACK_AB R6, R166, R167 ;  /* 0x000000a7a606723e */ /* 0x010fe200000010ff */
[----:B------:R2:W-:Y:S08]  /*3270*/  STS [R233+0x1c000], R3 ;  /* 0x01c00003e9007388 */ /* 0x0005f00000000800 */
[----:B------:R-:W-:Y:S01]  /*3280*/  MUFU.EX2 R214, R42 ;  /* 0x0000002a00d67308 */ /* 0x000fe20000000800 */
[----:B------:R4:W-:Y:S09]  /*3290*/  STS [R233+0x1c400], R6 ;  /* 0x01c40006e9007388 */ /* 0x0009f20000000800 */
[----:B------:R-:W2:Y:S01]  /*32a0*/  MUFU.EX2 R213, R43 ;  /* 0x0000002b00d57308 */ /* 0x000ea20000000800 */
[----:B-1----:R-:W-:Y:S05]  /*32b0*/  F2FP.BF16.F32.PACK_AB R5, R203, R204 ;  /* 0x000000cccb05723e */ /* 0x002fea00000010ff */
[----:B------:R1:W-:Y:S04]  /*32c0*/  STS [R232+0x1e000], R5 ;  /* 0x01e00005e8007388 */ /* 0x0003e80000000800 */
[----:B------:R-:W-:Y:S10]  /*32d0*/  MUFU.EX2 R202, R44 ;  /* 0x0000002c00ca7308 */ /* 0x000ff40000000800 */
[----:B------:R-:W3:Y:S01]  /*32e0*/  MUFU.EX2 R201, R45 ;  /* 0x0000002d00c97308 */ /* 0x000ee20000000800 */
[----:B--2---:R-:W-:Y:S05]  /*32f0*/  F2FP.BF16.F32.PACK_AB R4, R213, R214 ;  /* 0x000000d6d504723e */ /* 0x004fea00000010ff */
[----:B------:R2:W-:Y:S04]  /*3300*/  STS [R232+0x1e400], R4 ;  /* 0x01e40004e8007388 */ /* 0x0005e80000000800 */
[----:B------:R-:W-:Y:S10]  /*3310*/  MUFU.EX2 R210, R46 ;  /* 0x0000002e00d27308 */ /* 0x000ff40000000800 */
[----:B------:R-:W4:Y:S01]  /*3320*/  MUFU.EX2 R209, R47 ;  /* 0x0000002f00d17308 */ /* 0x000f220000000800 */
[----:B---3--:R-:W-:Y:S05]  /*3330*/  F2FP.BF16.F32.PACK_AB R3, R201, R202 ;  /* 0x000000cac903723e */ /* 0x008fea00000010ff */
[----:B------:R3:W-:Y:S04]  /*3340*/  STS [R233+0x1e000], R3 ;  /* 0x01e00003e9007388 */ /* 0x0007e80000000800 */
[----:B------:R-:W-:Y:S10]  /*3350*/  MUFU.EX2 R155, R52 ;  /* 0x00000034009b7308 */ /* 0x000ff40000000800 */
[----:B------:R-:W1:Y:S01]  /*3360*/  MUFU.EX2 R153, R53 ;  /* 0x0000003500997308 */ /* 0x000e620000000800 */
[----:B----4-:R-:W-:Y:S05]  /*3370*/  F2FP.BF16.F32.PACK_AB R6, R209, R210 ;  /* 0x000000d2d106723e */ /* 0x010fea00000010ff */
[----:B------:R4:W-:Y:S04]  /*3380*/  STS [R233+0x1e400], R6 ;  /* 0x01e40006e9007388 */ /* 0x0009e80000000800 */
[----:B------:R-:W-:Y:S10]  /*3390*/  MUFU.EX2 R161, R54 ;  /* 0x0000003600a17308 */ /* 0x000ff40000000800 */
[----:B------:R-:W2:Y:S01]  /*33a0*/  MUFU.EX2 R160, R55 ;  /* 0x0000003700a07308 */ /* 0x000ea20000000800 */
[----:B-1----:R-:W-:Y:S05]  /*33b0*/  F2FP.BF16.F32.PACK_AB R5, R153, R155 ;  /* 0x0000009b9905723e */ /* 0x002fea00000010ff */
[----:B------:R-:W-:Y:S04]  /*33c0*/  STS [R236+0x1c000], R5 ;  /* 0x01c00005ec007388 */ /* 0x000fe80000000800 */
[----:B------:R-:W-:Y:S10]  /*33d0*/  MUFU.EX2 R151, R64 ;  /* 0x0000004000977308 */ /* 0x000ff40000000800 */
[----:B------:R-:W3:Y:S01]  /*33e0*/  MUFU.EX2 R150, R137 ;  /* 0x0000008900967308 */ /* 0x000ee20000000800 */
[----:B--2---:R-:W-:Y:S05]  /*33f0*/  F2FP.BF16.F32.PACK_AB R4, R160, R161 ;  /* 0x000000a1a004723e */ /* 0x004fea00000010ff */
[----:B------:R-:W-:Y:S04]  /*3400*/  STS [R236+0x1c400], R4 ;  /* 0x01c40004ec007388 */ /* 0x000fe80000000800 */
[----:B------:R-:W-:Y:S10]  /*3410*/  MUFU.EX2 R154, R66 ;  /* 0x00000042009a7308 */ /* 0x000ff40000000800 */
[----:B------:R-:W1:Y:S01]  /*3420*/  MUFU.EX2 R152, R136 ;  /* 0x0000008800987308 */ /* 0x000e620000000800 */
[----:B---3--:R-:W-:Y:S05]  /*3430*/  F2FP.BF16.F32.PACK_AB R3, R150, R151 ;  /* 0x000000979603723e */ /* 0x008fea00000010ff */
[----:B------:R-:W-:Y:S04]  /*3440*/  STS [R235+0x1c000], R3 ;  /* 0x01c00003eb007388 */ /* 0x000fe80000000800 */
[----:B------:R1:W-:Y:S10]  /*3450*/  MUFU.EX2 R170, R0 ;  /* 0x0000000000aa7308 */ /* 0x0003f40000000800 */
[----:B------:R-:W-:Y:S10]  /*3460*/  MUFU.EX2 R173, R56 ;  /* 0x0000003800ad7308 */ /* 0x000ff40000000800 */
[----:B------:R-:W4:Y:S01]  /*3470*/  MUFU.EX2 R172, R57 ;  /* 0x0000003900ac7308 */ /* 0x000f220000000800 */
[----:B-1----:R-:W-:Y:S05]  /*3480*/  F2FP.BF16.F32.PACK_AB R0, R152, R154 ;  /* 0x0000009a9800723e */ /* 0x002fea00000010ff */
[----:B------:R1:W-:Y:S04]  /*3490*/  STS [R235+0x1c400], R0 ;  /* 0x01c40000eb007388 */ /* 0x0003e80000000800 */
[----:B------:R-:W-:Y:S10]  /*34a0*/  MUFU.EX2 R200, R58 ;  /* 0x0000003a00c87308 */ /* 0x000ff40000000800 */
[----:B------:R-:W2:Y:S01]  /*34b0*/  MUFU.EX2 R176, R59 ;  /* 0x0000003b00b07308 */ /* 0x000ea20000000800 */
[----:B----4-:R-:W-:Y:S05]  /*34c0*/  F2FP.BF16.F32.PACK_AB R6, R172, R173 ;  /* 0x000000adac06723e */ /* 0x010fea00000010ff */
[----:B------:R-:W-:Y:S04]  /*34d0*/  STS [R236+0x1e000], R6 ;  /* 0x01e00006ec007388 */ /* 0x000fe80000000800 */
[----:B------:R-:W3:Y:S01]  /*34e0*/  MUFU.EX2 R169, R60 ;  /* 0x0000003c00a97308 */ /* 0x000ee20000000800 */
[----:B-1----:R-:W-:Y:S09]  /*34f0*/  LEA R0, R192, UR5, 0x1 ;  /* 0x00000005c0007c11 */ /* 0x002ff2000f8e08ff */
[----:B------:R-:W1:Y:S01]  /*3500*/  MUFU.EX2 R171, R62 ;  /* 0x0000003e00ab7308 */ /* 0x000e620000000800 */
[----:B--2---:R-:W-:Y:S02]  /*3510*/  F2FP.BF16.F32.PACK_AB R5, R176, R200 ;  /* 0x000000c8b005723e */ /* 0x004fe400000010ff */
[C---:B------:R-:W-:Y:S02]  /*3520*/  IADD3 R146, R0.reuse, R2, RZ ;  /* 0x0000000200927210 */ /* 0x040fe40007ffe0ff */
[----:B------:R-:W-:Y:S01]  /*3530*/  IADD3 R145, R0, R186, RZ ;  /* 0x000000ba00917210 */ /* 0x000fe20007ffe0ff */
[----:B------:R-:W-:Y:S01]  /*3540*/  STS [R236+0x1e400], R5 ;  /* 0x01e40005ec007388 */ /* 0x000fe20000000800 */
[----:B---3--:R-:W-:Y:S05]  /*3550*/  F2FP.BF16.F32.PACK_AB R4, R168, R169 ;  /* 0x000000a9a804723e */ /* 0x008fea00000010ff */
[----:B------:R-:W-:Y:S01]  /*3560*/  STS [R235+0x1e000], R4 ;  /* 0x01e00004eb007388 */ /* 0x000fe20000000800 */
[----:B-1----:R-:W-:Y:S05]  /*3570*/  F2FP.BF16.F32.PACK_AB R3, R170, R171 ;  /* 0x000000abaa03723e */ /* 0x002fea00000010ff */
[----:B------:R-:W-:Y:S04]  /*3580*/  STS [R235+0x1e400], R3 ;  /* 0x01e40003eb007388 */ /* 0x000fe80000000800 */
[----:B------:R-:W-:Y:S08]  /*3590*/  LDSM.16.M88.4 R64, [R0+0x8000] ;  /* 0x008000000040783b */ /* 0x000ff00000000200 */
[----:B------:R-:W1:Y:S08]  /*35a0*/  LDSM.16.M88.4 R16, [R187+0x4000] ;  /* 0x00400000bb10783b */ /* 0x000e700000000200 */
[----:B------:R-:W2:Y:S08]  /*35b0*/  LDSM.16.M88.4 R60, [R0+0xa000] ;  /* 0x00a00000003c783b */ /* 0x000eb00000000200 */
[----:B------:R-:W3:Y:S08]  /*35c0*/  LDSM.16.M88.4 R32, [R187+0x4800] ;  /* 0x00480000bb20783b */ /* 0x000ef00000000200 */
[----:B------:R-:W4:Y:S08]  /*35d0*/  LDSM.16.M88.4 R48, [R187+0x5000] ;  /* 0x00500000bb30783b */ /* 0x000f300000000200 */
[----:B------:R-:W4:Y:S01]  /*35e0*/  LDSM.16.M88.4 R132, [R187+0x5800] ;  /* 0x00580000bb84783b */ /* 0x000f220000000200 */
        /* <DEDUP_REMOVED lines=65> */
[----:B------:R-:W3:Y:S01]  /*3a00*/  LDSM.16.M88.4 R140, [R140+0xa000] ;  /* 0x00a000008c8c783b */ /* 0x000ee20000000200 */
[-C--:B-1----:R-:W-:Y:S06]  /*3a10*/  HMMA.16816.F32.BF16 R4, R132, R136.reuse, R4 ;  /* 0x000000888404723c */ /* 0x082fec0000041804 */
[C---:B---3--:R-:W-:Y:S06]  /*3a20*/  HMMA.16816.F32.BF16 R8, R140.reuse, R136, R8 ;  /* 0x000000888c08723c */ /* 0x048fec0000041808 */
[-C--:B------:R-:W-:Y:S06]  /*3a30*/  HMMA.16816.F32.BF16 R12, R140, R138.reuse, R12 ;  /* 0x0000008a8c0c723c */ /* 0x080fec000004180c */
[C---:B------:R-:W-:Y:S01]  /*3a40*/  HMMA.16816.F32.BF16 R16, R132.reuse, R138, R16 ;  /* 0x0000008a8410723c */ /* 0x040fe20000041810 */
[----:B------:R-:W1:Y:S05]  /*3a50*/  LDSM.16.M88.4 R136, [R189+0x4800] ;  /* 0x00480000bd88783b */ /* 0x000e6a0000000200 */
[C---:B------:R-:W-:Y:S01]  /*3a60*/  FADD.FTZ R4, -R147.reuse, R4 ;  /* 0x0000000493047221 */ /* 0x040fe20000010100 */
[----:B------:R-:W-:Y:S04]  /*3a70*/  FADD.FTZ R5, -R147, R5 ;  /* 0x0000000593057221 */ /* 0x000fe80000010100 */
[----:B--2---:R-:W-:Y:S01]  /*3a80*/  FMUL.FTZ R149, R165, R4 ;  /* 0x00000004a5957220 */ /* 0x004fe20000410000 */
[----:B------:R-:W-:Y:S11]  /*3a90*/  FMUL.FTZ R148, R164, R5 ;  /* 0x00000005a4947220 */ /* 0x000ff60000410000 */
[----:B------:R-:W-:Y:S01]  /*3aa0*/  @!UPT UIADD3 URZ, URZ, URZ, URZ ;  /* 0x0000003f3f3ff290 */ /* 0x000fe2000fffe03f */
        /* <DEDUP_REMOVED lines=10> */
[----:B------:R-:W-:Y:S04]  /*3b50*/  FADD.FTZ R5, -R147, R21 ;  /* 0x0000001593057221 */ /* 0x000fe80000010100 */
[----:B------:R-:W-:Y:S01]  /*3b60*/  FMUL.FTZ R16, R175, R16 ;  /* 0x00000010af107220 */ /* 0x000fe20000410000 */
[----:B------:R-:W-:Y:S11]  /*3b70*/  FMUL.FTZ R5, R174, R5 ;  /* 0x00000005ae057220 */ /* 0x000ff60000410000 */
[----:B------:R-:W-:Y:S01]  /*3b80*/  @!UPT UIADD3 URZ, URZ, URZ, URZ ;  /* 0x0000003f3f3ff290 */ /* 0x000fe2000fffe03f */
[C---:B------:R-:W-:Y:S01]  /*3b90*/  FADD.FTZ R33, -R147.reuse, R33 ;  /* 0x0000002193217221 */ /* 0x040fe20000010100 */
[-C--:B-1----:R-:W-:Y:S06]  /*3ba0*/  HMMA.16816.F32.BF16 R36, R132, R136.reuse, R36 ;  /* 0x000000888424723c */ /* 0x082fec0000041824 */
[C---:B------:R-:W-:Y:S06]  /*3bb0*/  HMMA.16816.F32.BF16 R40, R140.reuse, R136, R40 ;  /* 0x000000888c28723c */ /* 0x040fec0000041828 */
[-C--:B------:R-:W-:Y:S06]  /*3bc0*/  HMMA.16816.F32.BF16 R44, R140, R138.reuse, R44 ;  /* 0x0000008a8c2c723c */ /* 0x080fec000004182c */
[C---:B------:R-:W-:Y:S01]  /*3bd0*/  HMMA.16816.F32.BF16 R48, R132.reuse, R138, R48 ;  /* 0x0000008a8430723c */ /* 0x040fe20000041830 */
[----:B------:R-:W1:Y:S05]  /*3be0*/  LDSM.16.M88.4 R136, [R189+0x5800] ;  /* 0x00580000bd88783b */ /* 0x000e6a0000000200 */
[C---:B------:R-:W-:Y:S05]  /*3bf0*/  FADD.FTZ R21, -R147.reuse, R37 ;  /* 0x0000002593157221 */ /* 0x040fea0000010100 */
[----:B------:R-:W-:Y:S11]  /*3c00*/  FMUL.FTZ R21, R158, R21 ;  /* 0x000000159e157220 */ /* 0x000ff60000410000 */
[----:B------:R-:W-:Y:S02]  /*3c10*/  @!UPT UIADD3 URZ, URZ, URZ, URZ ;  /* 0x0000003f3f3ff290 */ /* 0x000fe4000fffe03f */
[C---:B------:R-:W-:Y:S01]  /*3c20*/  FADD.FTZ R20, -R147.reuse, R48 ;  /* 0x0000003093147221 */ /* 0x040fe20000010100 */
[----:B------:R-:W-:Y:S03]  /*3c30*/  FADD.FTZ R17, -R147, R49 ;  /* 0x0000003193117221 */ /* 0x000fe60000010100 */
[----:B------:R-:W-:Y:S01]  /*3c40*/  FMUL.FTZ R20, R157, R20 ;  /* 0x000000149d147220 */ /* 0x000fe20000410000 */
[----:B------:R-:W-:Y:S05]  /*3c50*/  FMUL.FTZ R17, R156, R17 ;  /* 0x000000119c117220 */ /* 0x000fea0000410000 */
[----:B------:R-:W-:Y:S01]  /*3c60*/  F2FP.BF16.F32.PACK_AB R49, R17, R20 ;  /* 0x000000141131723e */ /* 0x000fe200000010ff */
[-C--:B-1----:R-:W-:Y:S06]  /*3c70*/  HMMA.16816.F32.BF16 R52, R132, R136.reuse, R52 ;  /* 0x000000888434723c */ /* 0x082fec0000041834 */
[C---:B------:R-:W-:Y:S06]  /*3c80*/  HMMA.16816.F32.BF16 R56, R140.reuse, R136, R56 ;  /* 0x000000888c38723c */ /* 0x040fec0000041838 */
[-C--:B------:R-:W-:Y:S06]  /*3c90*/  HMMA.16816.F32.BF16 R60, R140, R138.reuse, R60 ;  /* 0x0000008a8c3c723c */ /* 0x080fec000004183c */
[----:B------:R-:W-:Y:S07]  /*3ca0*/  HMMA.16816.F32.BF16 R64, R132, R138, R64 ;  /* 0x0000008a8440723c */ /* 0x000fee0000041840 */
[C---:B------:R-:W-:Y:S01]  /*3cb0*/  FADD.FTZ R134, -R147.reuse, R32 ;  /* 0x0000002093867221 */ /* 0x040fe20000010100 */
[----:B------:R-:W-:Y:S03]  /*3cc0*/  FMUL.FTZ R133, R162, R33 ;  /* 0x00000021a2857220 */ /* 0x000fe60000410000 */
[----:B------:R-:W-:Y:S01]  /*3cd0*/  F2FP.BF16.F32.PACK_AB R32, R2, R4 ;  /* 0x000000040220723e */ /* 0x000fe200000010ff */
[----:B------:R-:W-:Y:S01]  /*3ce0*/  FADD.FTZ R33, -R147, R36 ;  /* 0x0000002493217221 */ /* 0x000fe20000010100 */
[----:B------:R-:W-:Y:S01]  /*3cf0*/  F2FP.BF16.F32.PACK_AB R135, R5, R16 ;  /* 0x000000100587723e */ /* 0x000fe200000010ff */
[C---:B------:R-:W-:Y:S01]  /*3d00*/  FADD.FTZ R16, -R147.reuse, R52 ;  /* 0x0000003493107221 */ /* 0x040fe20000010100 */
[----:B------:R-:W-:Y:S01]  /*3d10*/  FADD.FTZ R5, -R147, R53 ;  /* 0x0000003593057221 */ /* 0x000fe20000010100 */
[----:B------:R-:W-:Y:S01]  /*3d20*/  FMUL.FTZ R33, R159, R33 ;  /* 0x000000219f217220 */ /* 0x000fe20000410000 */
[----:B------:R-:W-:Y:S01]  /*3d30*/  F2FP.BF16.F32.PACK_AB R132, R148, R149 ;  /* 0x000000959484723e */ /* 0x000fe200000010ff */
[----:B------:R-:W-:Y:S01]  /*3d40*/  FMUL.FTZ R134, R163, R134 ;  /* 0x00000086a3867220 */ /* 0x000fe20000410000 */
[----:B------:R-:W-:Y:S01]  /*3d50*/  FMUL.FTZ R16, R155, R16 ;  /* 0x000000109b107220 */ /* 0x000fe20000410000 */
[----:B------:R-:W-:Y:S01]  /*3d60*/  FMUL.FTZ R5, R153, R5 ;  /* 0x0000000599057220 */ /* 0x000fe20000410000 */
[----:B------:R-:W-:Y:S01]  /*3d70*/  F2FP.BF16.F32.PACK_AB R52, R21, R33 ;  /* 0x000000211534723e */ /* 0x000fe200000010ff */
[C---:B------:R-:W-:Y:S01]  /*3d80*/  FADD.FTZ R36, -R144.reuse, R6 ;  /* 0x0000000690247221 */ /* 0x040fe20000010100 */
[----:B------:R-:W-:Y:S01]  /*3d90*/  F2FP.BF16.F32.PACK_AB R133, R133, R134 ;  /* 0x000000868585723e */ /* 0x000fe200000010ff */
[C---:B------:R-:W-:Y:S01]  /*3da0*/  FADD.FTZ R4, -R147.reuse, R64 ;  /* 0x0000004093047221 */ /* 0x040fe20000010100 */
[----:B------:R-:W-:Y:S01]  /*3db0*/  FADD.FTZ R2, -R147, R65 ;  /* 0x0000004193027221 */ /* 0x000fe20000010100 */
[----:B------:R-:W-:Y:S01]  /*3dc0*/  F2FP.BF16.F32.PACK_AB R48, R5, R16 ;  /* 0x000000100530723e */ /* 0x000fe200000010ff */
[----:B------:R-:W-:Y:S01]  /*3dd0*/  FADD.FTZ R33, -R144, R7 ;  /* 0x0000000790217221 */ /* 0x000fe20000010100 */
[----:B------:R-:W-:Y:S01]  /*3de0*/  FMUL.FTZ R4, R151, R4 ;  /* 0x0000000497047220 */ /* 0x000fe20000410000 */
[----:B------:R-:W-:Y:S05]  /*3df0*/  FMUL.FTZ R2, R150, R2 ;  /* 0x0000000296027220 */ /* 0x000fea0000410000 */
[----:B------:R-:W-:Y:S01]  /*3e00*/  F2FP.BF16.F32.PACK_AB R37, R2, R4 ;  /* 0x000000040225723e */ /* 0x000fe200000010ff */
[----:B------:R-:W-:Y:S06]  /*3e10*/  @!P0 BRA `(.L_x_596) ;  /* 0x00000000006c8947 */ /* 0x000fec0003800000 */
[----:B------:R-:W1:Y:S01]  /*3e20*/  LDC.64 R16, c[0x0][0x240] ;  /* 0x00009000ff107b82 */ /* 0x000e620000000a00 */
[----:B------:R-:W-:Y:S04]  /*3e30*/  ULOP3.LUT UR6, UR45, 0x1, URZ, 0xc0, !UPT ;  /* 0x000000012d067892 */ /* 0x000fe8000f8ec03f */
[----:B------:R-:W-:Y:S04]  /*3e40*/  UISETP.NE.U32.AND UP0, UPT, UR6, 0x1, UPT ;  /* 0x000000010600788c */ /* 0x000fe8000bf05070 */
[----:B------:R-:W-:Y:S06]  /*3e50*/  USEL UR6, UR27, 0x4000, !UP0 ;  /* 0x000040001b067887 */ /* 0x000fec000c000000 */
[----:B------:R-:W-:Y:S01]  /*3e60*/  VIADD R239, R239, UR6 ;  /* 0x00000006efef7c36 */ /* 0x000fe20008000000 */
[----:B------:R-:W-:Y:S01]  /*3e70*/  IADD3 R191, R191, UR6, RZ ;  /* 0x00000006bfbf7c10 */ /* 0x000fe2000fffe0ff */
[C---:B-1----:R-:W-:Y:S02]  /*3e80*/  IMAD.U32 R4, R16.reuse, -0x80, RZ ;  /* 0xffffff8010047824 */ /* 0x042fe400078e00ff */
[C---:B------:R-:W-:Y:S01]  /*3e90*/  IMAD.SHL.U32 R2, R16.reuse, 0x40, RZ ;  /* 0x0000004010027824 */ /* 0x040fe200078e00ff */
[----:B------:R-:W-:Y:S02]  /*3ea0*/  SHF.L.U64.HI R16, R16, 0x6, R17 ;  /* 0x0000000610107819 */ /* 0x000fe40000010211 */
[C---:B------:R-:W-:Y:S04]  /*3eb0*/  LEA R5, P1, R4.reuse, R240, 0x1 ;  /* 0x000000f004057211 */ /* 0x040fe800078208ff */
[----:B------:R-:W-:Y:S01]  /*3ec0*/  LEA.HI.X.SX32 R4, R4, R241, 0x1, P1 ;  /* 0x000000f104047211 */ /* 0x000fe200008f0eff */
[----:B------:R-:W-:Y:S03]  /*3ed0*/  IMAD.MOV.U32 R240, RZ, RZ, R5 ;  /* 0x000000fffff07224 */ /* 0x000fe600078e0005 */
        /* <DEDUP_REMOVED lines=15> */
.L_x_596:
[----:B-1----:R-:W-:Y:S01]  /*3fd0*/  FMUL.FTZ R4, R217, R33 ;  /* 0x00000021d9047220 */ /* 0x002fe20000410000 */
[----:B------:R-:W-:Y:S01]  /*3fe0*/  FMUL.FTZ R5, R218, R36 ;  /* 0x00000024da057220 */ /* 0x000fe20000410000 */
[C---:B------:R-:W-:Y:S01]  /*3ff0*/  FADD.FTZ R19, -R144.reuse, R19 ;  /* 0x0000001390137221 */ /* 0x040fe20000010100 */
[----:B------:R-:W-:Y:S01]  /*4000*/  FADD.FTZ R18, -R144, R18 ;  /* 0x0000001290127221 */ /* 0x000fe20000010100 */
[----:B------:R-:W-:Y:S01]  /*4010*/  STS [R231+0x14000], R132 ;  /* 0x01400084e7007388 */ /* 0x000fe20000000800 */
[----:B-----5:R-:W-:Y:S01]  /*4020*/  FADD.FTZ R8, -R3, R8 ;  /* 0x0000000803087221 */ /* 0x020fe20000010100 */
[----:B------:R-:W-:Y:S01]  /*4030*/  FMUL.FTZ R2, R207, R19 ;  /* 0x00000013cf027220 */ /* 0x000fe20000410000 */
[----:B------:R-:W-:Y:S01]  /*4040*/  FMUL.FTZ R18, R208, R18 ;  /* 0x00000012d0127220 */ /* 0x000fe20000410000 */
[----:B------:R-:W-:Y:S01]  /*4050*/  F2FP.BF16.F32.PACK_AB R4, R4, R5 ;  /* 0x000000050404723e */ /* 0x000fe200000010ff */
[----:B------:R-:W-:Y:S01]  /*4060*/  FADD.FTZ R9, -R3, R9 ;  /* 0x0000000903097221 */ /* 0x000fe20000010100 */
[----:B------:R-:W-:Y:S01]  /*4070*/  FMUL.FTZ R8, R226, R8 ;  /* 0x00000008e2087220 */ /* 0x000fe20000410000 */
[----:B------:R-:W-:Y:S01]  /*4080*/  FADD.FTZ R16, -R144, R54 ;  /* 0x0000003690107221 */ /* 0x000fe20000010100 */
[----:B------:R-:W-:Y:S01]  /*4090*/  F2FP.BF16.F32.PACK_AB R2, R2, R18 ;  /* 0x000000120202723e */ /* 0x000fe200000010ff */
[----:B------:R-:W-:Y:S01]  /*40a0*/  STS [R231+0x14400], R4 ;  /* 0x01440004e7007388 */ /* 0x000fe20000000800 */
[----:B------:R-:W-:Y:S01]  /*40b0*/  FMUL.FTZ R9, R225, R9 ;  /* 0x00000009e1097220 */ /* 0x000fe20000410000 */
[----:B------:R-:W-:Y:S01]  /*40c0*/  FADD.FTZ R7, -R144, R55 ;  /* 0x0000003790077221 */ /* 0x000fe20000010100 */
[C---:B------:R-:W-:Y:S01]  /*40d0*/  FADD.FTZ R11, -R0.reuse, R11 ;  /* 0x0000000b000b7221 */ /* 0x040fe20000010100 */
[----:B------:R1:W-:Y:S01]  /*40e0*/  STS [R234+0x14400], R2 ;  /* 0x01440002ea007388 */ /* 0x0003e20000000800 */
[----:B------:R-:W-:Y:S01]  /*40f0*/  FADD.FTZ R10, -R0, R10 ;  /* 0x0000000a000a7221 */ /* 0x000fe20000010100 */
[----:B------:R-:W-:Y:S01]  /*4100*/  FMUL.FTZ R16, R161, R16 ;  /* 0x00000010a1107220 */ /* 0x000fe20000410000 */
[----:B------:R-:W-:Y:S01]  /*4110*/  FMUL.FTZ R7, R160, R7 ;  /* 0x00000007a0077220 */ /* 0x000fe20000410000 */
[----:B------:R-:W-:Y:S01]  /*4120*/  FADD.FTZ R15, -R0, R15 ;  /* 0x0000000f000f7221 */ /* 0x000fe20000010100 */
[----:B------:R-:W-:Y:S01]  /*4130*/  FMUL.FTZ R10, R230, R10 ;  /* 0x0000000ae60a7220 */ /* 0x000fe20000410000 */
[----:B------:R-:W-:Y:S01]  /*4140*/  FADD.FTZ R14, -R0, R14 ;  /* 0x0000000e000e7221 */ /* 0x000fe20000010100 */
[C---:B------:R-:W-:Y:S01]  /*4150*/  FADD.FTZ R12, -R3.reuse, R12 ;  /* 0x0000000c030c7221 */ /* 0x040fe20000010100 */
[----:B------:R-:W-:Y:S01]  /*4160*/  FADD.FTZ R13, -R3, R13 ;  /* 0x0000000d030d7221 */ /* 0x000fe20000010100 */
[C---:B------:R-:W-:Y:S01]  /*4170*/  FADD.FTZ R22, -R144.reuse, R22 ;  /* 0x0000001690167221 */ /* 0x040fe20000010100 */
[----:B------:R-:W-:Y:S01]  /*4180*/  FADD.FTZ R23, -R144, R23 ;  /* 0x0000001790177221 */ /* 0x000fe20000010100 */
[----:B------:R-:W-:Y:S01]  /*4190*/  STS [R234+0x14000], R32 ;  /* 0x01400020ea007388 */ /* 0x000fe20000000800 */
[----:B------:R-:W-:Y:S01]  /*41a0*/  F2FP.BF16.F32.PACK_AB R21, R7, R16 ;  /* 0x000000100715723e */ /* 0x000fe200000010ff */
        /* <DEDUP_REMOVED lines=12> */
[----:B-1----:R-:W-:Y:S01]  /*4270*/  F2FP.BF16.F32.PACK_AB R2, R9, R8 ;  /* 0x000000080902723e */ /* 0x002fe200000010ff */
[----:B------:R-:W-:Y:S01]  /*4280*/  FMUL.FTZ R8, R229, R11 ;  /* 0x0000000be5087220 */ /* 0x000fe20000410000 */
[----:B------:R-:W-:Y:S01]  /*4290*/  F2FP.BF16.F32.PACK_AB R7, R7, R14 ;  /* 0x0000000e0707723e */ /* 0x000fe200000010ff */
[----:B------:R-:W-:Y:S01]  /*42a0*/  FMUL.FTZ R5, R152, R5 ;  /* 0x0000000598057220 */ /* 0x000fe20000410000 */
[C---:B------:R-:W-:Y:S01]  /*42b0*/  FADD.FTZ R56, -R3.reuse, R56 ;  /* 0x0000003803387221 */ /* 0x040fe20000010100 */
[----:B------:R1:W-:Y:S01]  /*42c0*/  STS [R231+0x16000], R2 ;  /* 0x01600002e7007388 */ /* 0x0003e20000000800 */
[----:B------:R-:W-:Y:S01]  /*42d0*/  F2FP.BF16.F32.PACK_AB R8, R8, R10 ;  /* 0x0000000a0808723e */ /* 0x000fe200000010ff */
[----:B------:R-:W-:Y:S01]  /*42e0*/  FADD.FTZ R16, -R3, R57 ;  /* 0x0000003903107221 */ /* 0x000fe20000010100 */
[----:B------:R-:W-:Y:S01]  /*42f0*/  F2FP.BF16.F32.PACK_AB R23, R23, R22 ;  /* 0x000000161717723e */ /* 0x000fe200000010ff */
[----:B------:R-:W-:Y:S01]  /*4300*/  FMUL.FTZ R34, R199, R34 ;  /* 0x00000022c7227220 */ /* 0x000fe20000410000 */
[----:B------:R-:W-:Y:S01]  /*4310*/  FMUL.FTZ R22, R182, R35 ;  /* 0x00000023b6167220 */ /* 0x000fe20000410000 */
[----:B------:R-:W-:Y:S01]  /*4320*/  STS [R231+0x16400], R8 ;  /* 0x01640008e7007388 */ /* 0x000fe20000000800 */
[C---:B------:R-:W-:Y:S01]  /*4330*/  FADD.FTZ R25, -R3.reuse, R25 ;  /* 0x0000001903197221 */ /* 0x040fe20000010100 */
[C---:B------:R-:W-:Y:S01]  /*4340*/  FADD.FTZ R27, -R0.reuse, R27 ;  /* 0x0000001b001b7221 */ /* 0x040fe20000010100 */
[C---:B------:R-:W-:Y:S01]  /*4350*/  FADD.FTZ R24, -R3.reuse, R24 ;  /* 0x0000001803187221 */ /* 0x040fe20000010100 */
[----:B------:R-:W-:Y:S01]  /*4360*/  FADD.FTZ R26, -R0, R26 ;  /* 0x0000001a001a7221 */ /* 0x000fe20000010100 */
        /* <DEDUP_REMOVED lines=15> */
[----:B------:R-:W-:Y:S01]  /*4460*/  FMUL.FTZ R26, R224, R26 ;  /* 0x0000001ae01a7220 */ /* 0x000fe20000410000 */
        /* <DEDUP_REMOVED lines=37> */
[----:B-1----:R-:W-:Y:S01]  /*46c0*/  FMUL.FTZ R2, R213, R43 ;  /* 0x0000002bd5027220 */ /* 0x002fe20000410000 */
        /* <DEDUP_REMOVED lines=27> */
[----:B------:R-:W-:Y:S01]  /*4880*/  F2FP.BF16.F32.PACK_AB R9, R9, R60 ;  /* 0x0000003c0909723e */ /* 0x000fe200000010ff */
[----:B------:R-:W-:Y:S01]  /*4890*/  IMAD R147, R248, UR7, RZ ;  /* 0x00000007f8937c24 */ /* 0x000fe2000f8e02ff */
[----:B------:R-:W-:Y:S01]  /*48a0*/  F2FP.BF16.F32.PACK_AB R5, R5, R62 ;  /* 0x0000003e0505723e */ /* 0x000fe200000010ff */
[----:B------:R2:W-:Y:S04]  /*48b0*/  STS [R233+0x16400], R0 ;  /* 0x01640000e9007388 */ /* 0x0005e80000000800 */
[----:B------:R-:W-:Y:S04]  /*48c0*/  STS [R236+0x14000], R48 ;  /* 0x01400030ec007388 */ /* 0x000fe80000000800 */
[----:B------:R-:W-:Y:S04]  /*48d0*/  STS [R236+0x14400], R21 ;  /* 0x01440015ec007388 */ /* 0x000fe80000000800 */
[----:B------:R-:W-:Y:S04]  /*48e0*/  STS [R235+0x14000], R37 ;  /* 0x01400025eb007388 */ /* 0x000fe80000000800 */
[----:B------:R-:W-:Y:S01]  /*48f0*/  STS [R235+0x14400], R20 ;  /* 0x01440014eb007388 */ /* 0x000fe20000000800 */
[----:B-1----:R-:W-:Y:S03]  /*4900*/  LEA R2, R193, UR5, 0x1 ;  /* 0x00000005c1027c11 */ /* 0x002fe6000f8e08ff */
[----:B------:R-:W-:Y:S04]  /*4910*/  STS [R236+0x16000], R16 ;  /* 0x01600010ec007388 */ /* 0x000fe80000000800 */
[----:B------:R-:W-:Y:S01]  /*4920*/  STS [R236+0x16400], R4 ;  /* 0x01640004ec007388 */ /* 0x000fe20000000800 */
[----:B--2---:R-:W-:Y:S03]  /*4930*/  IADD3 R0, R2, R186, RZ ;  /* 0x000000ba02007210 */ /* 0x004fe60007ffe0ff */
[----:B------:R-:W-:Y:S04]  /*4940*/  STS [R235+0x16000], R9 ;  /* 0x01600009eb007388 */ /* 0x000fe80000000800 */
[----:B------:R-:W-:Y:S01]  /*4950*/  STS [R235+0x16400], R5 ;  /* 0x01640005eb007388 */ /* 0x000fe20000000800 */
[----:B------:R-:W-:Y:S06]  /*4960*/  BAR.SYNC.DEFER_BLOCKING 0x0 ;  /* 0x0000000000007b1d */ /* 0x000fec0000010000 */
[----:B------:R-:W-:Y:S04]  /*4970*/  LDSM.16.MT88.4 R4, [R184+0x1c000] ;  /* 0x01c00000b804783b */ /* 0x000fe80000004200 */
        /* <DEDUP_REMOVED lines=78> */
[----:B------:R4:W3:Y:S01]  /*4e60*/  LDSM.16.MT88.4 R32, [R0+0xb800] ;  /* 0x00b800000020783b */ /* 0x0008e20000004200 */
[-C--:B-1----:R-:W-:Y:S01]  /*4e70*/  HMMA.16816.F32.BF16 R68, R4, R8.reuse, R68 ;  /* 0x000000080444723c */ /* 0x082fe20000041844 */
[----:B------:R-:W-:Y:S05]  /*4e80*/  BAR.SYNC.DEFER_BLOCKING 0x0 ;  /* 0x0000000000007b1d */ /* 0x000fea0000010000 */
[C---:B------:R-:W-:Y:S06]  /*4e90*/  HMMA.16816.F32.BF16 R72, R12.reuse, R8, R72 ;  /* 0x000000080c48723c */ /* 0x040fec0000041848 */
[-C--:B------:R-:W-:Y:S06]  /*4ea0*/  HMMA.16816.F32.BF16 R76, R12, R10.reuse, R76 ;  /* 0x0000000a0c4c723c */ /* 0x080fec000004184c */
[C---:B------:R-:W-:Y:S05]  /*4eb0*/  HMMA.16816.F32.BF16 R80, R4.reuse, R10, R80 ;  /* 0x0000000a0450723c */ /* 0x040fea0000041850 */
[----:B----4-:R-:W-:Y:S01]  /*4ec0*/  LEA R0, -R147, RZ, 0x7 ;  /* 0x000000ff93007211 */ /* 0x010fe200078e39ff */
[-C--:B--2---:R-:W-:Y:S05]  /*4ed0*/  HMMA.16816.F32.BF16 R84, R4, R16.reuse, R84 ;  /* 0x000000100454723c */ /* 0x084fea0000041854 */
[C---:B------:R-:W-:Y:S01]  /*4ee0*/  LEA R196, P1, R0.reuse, R196, 0x2 ;  /* 0x000000c400c47211 */ /* 0x040fe200078210ff */
[C---:B------:R-:W-:Y:S05]  /*4ef0*/  HMMA.16816.F32.BF16 R88, R12.reuse, R16, R88 ;  /* 0x000000100c58723c */ /* 0x040fea0000041858 */
[----:B------:R-:W-:Y:S01]  /*4f00*/  LEA.HI.X.SX32 R197, R0, R197, 0x2, P1 ;  /* 0x000000c500c57211 */ /* 0x000fe200008f16ff */
        /* <DEDUP_REMOVED lines=13> */
[----:B------:R-:W1:Y:S02]  /*4fe0*/  LDC.64 R4, c[0x0][0x420] ;  /* 0x00010800ff047b82 */ /* 0x000e640000000a00 */
[C---:B-1----:R-:W-:Y:S02]  /*4ff0*/  IMAD.U32 R0, R4.reuse, -0x80, RZ ;  /* 0xffffff8004007824 */ /* 0x042fe400078e00ff */
[----:B------:R-:W-:Y:S03]  /*5000*/  IMAD.SHL.U32 R8, R4, 0x40, RZ ;  /* 0x0000004004087824 */ /* 0x000fe600078e00ff */
[C---:B------:R-:W-:Y:S04]  /*5010*/  LEA R3, P1, R0.reuse, R242, 0x1 ;  /* 0x000000f200037211 */ /* 0x040fe800078208ff */
[----:B------:R-:W-:Y:S01]  /*5020*/  LEA.HI.X.SX32 R0, R0, R243, 0x1, P1 ;  /* 0x000000f300007211 */ /* 0x000fe200008f0eff */
[----:B------:R-:W-:Y:S01]  /*5030*/  IMAD.MOV.U32 R242, RZ, RZ, R3 ;  /* 0x000000fffff27224 */ /* 0x000fe200078e0003 */
[----:B------:R-:W-:Y:S03]  /*5040*/  SHF.L.U64.HI R3, R4, 0x6, R5 ;  /* 0x0000000604037819 */ /* 0x000fe60000010205 */
[----:B------:R-:W-:Y:S01]  /*5050*/  IMAD.MOV.U32 R243, RZ, RZ, R0 ;  /* 0x000000fffff37224 */ /* 0x000fe200078e0000 */
[-C--:B------:R-:W-:Y:S02]  /*5060*/  IADD3 R6, P1, R242, R8.reuse, RZ ;  /* 0x00000008f2067210 */ /* 0x080fe40007f3e0ff */
[----:B------:R-:W-:Y:S02]  /*5070*/  LEA R0, R249, UR5, 0x1 ;  /* 0x00000005f9007c11 */ /* 0x000fe4000f8e08ff */
[-C--:B------:R-:W-:Y:S01]  /*5080*/  IADD3 R4, P2, R6, R8.reuse, RZ ;  /* 0x0000000806047210 */ /* 0x080fe20007f5e0ff */
[--C-:B------:R-:W-:Y:S02]  /*5090*/  IMAD.X R7, R243, 0x1, R3.reuse, P1 ;  /* 0x00000001f3077824 */ /* 0x100fe400008e0603 */
[----:B------:R-:W-:Y:S01]  /*50a0*/  @!PT LDS RZ, [RZ] ;  /* 0x00000000fffff984 */ /* 0x000fe20000000800 */
[----:B------:R-:W-:Y:S01]  /*50b0*/  @!PT LDS RZ, [RZ] ;  /* 0x00000000fffff984 */ /* 0x000fe20000000800 */
[----:B------:R-:W-:Y:S01]  /*50c0*/  @!PT LDS RZ, [RZ] ;  /* 0x00000000fffff984 */ /* 0x000fe20000000800 */
[----:B------:R1:W-:Y:S01]  /*50d0*/  LDGSTS.E.BYPASS.LTC128B.128 [R0+0x8000], desc[UR30][R242.64] ;  /* 0x08000000f2007fae */ /* 0x0003e2000b901d5e */
[----:B------:R-:W-:Y:S01]  /*50e0*/  IADD3 R8, P1, R4, R8, RZ ;  /* 0x0000000804087210 */ /* 0x000fe20007f3e0ff */
[--C-:B------:R-:W-:Y:S02]  /*50f0*/  IMAD.X R5, R7, 0x1, R3.reuse, P2 ;  /* 0x0000000107057824 */ /* 0x100fe400010e0603 */
[----:B------:R1:W-:Y:S02]  /*5100*/  LDGSTS.E.BYPASS.LTC128B.128 [R0+0x9000], desc[UR30][R6.64] ;  /* 0x0900000006007fae */ /* 0x0003e4000b901d5e */
[----:B------:R-:W-:Y:S02]  /*5110*/  IMAD.X R9, R5, 0x1, R3, P1 ;  /* 0x0000000105097824 */ /* 0x000fe400008e0603 */
[----:B------:R1:W-:Y:S04]  /*5120*/  LDGSTS.E.BYPASS.LTC128B.128 [R0+0xa000], desc[UR30][R4.64] ;  /* 0x0a00000004007fae */ /* 0x0003e8000b901d5e */
[----:B------:R1:W-:Y:S04]  /*5130*/  LDGSTS.E.BYPASS.LTC128B.128 [R0+0xb000], desc[UR30][R8.64] ;  /* 0x0b00000008007fae */ /* 0x0003e8000b901d5e */
[----:B------:R-:W0:Y:S02]  /*5140*/  LDGDEPBAR ;  /* 0x00000000000079af */ /* 0x000e240000000000 */
.L_x_597:
[----:B------:R-:W-:Y:S01]  /*5150*/  LEA R3, R192, UR5, 0x1 ;  /* 0x00000005c0037c11 */ /* 0x000fe2000f8e08ff */
[----:B------:R-:W-:Y:S01]  /*5160*/  LDSM.16.MT88.4 R16, [R2+0xc000] ;  /* 0x00c000000210783b */ /* 0x000fe20000004200 */
[----:B-1----:R-:W-:Y:S01]  /*5170*/  VIADD R0, R2, 0xc000 ;  /* 0x0000c00002007836 */ /* 0x002fe20000000000 */
[----:B------:R-:W-:Y:S01]  /*5180*/  ULOP3.LUT UR6, UR45, 0x1, URZ, 0xc0, !UPT ;  /* 0x000000012d067892 */ /* 0x000fe2000f8ec03f */
[----:B------:R-:W-:Y:S01]  /*5190*/  IMAD.IADD R144, R186, 0x1, R146 ;  /* 0x00000001ba907824 */ /* 0x000fe200078e0292 */
[----:B------:R-:W1:Y:S01]  /*51a0*/  LDSM.16.M88.4 R32, [R3+0x14000] ;  /* 0x014000000320783b */ /* 0x000e620000000200 */
[----:B------:R-:W-:Y:S01]  /*51b0*/  IMAD.IADD R0, R0, 0x1, R186 ;  /* 0x0000000100007824 */ /* 0x000fe200078e02ba */
[----:B------:R-:W-:Y:S02]  /*51c0*/  UISETP.NE.U32.AND UP0, UPT, UR6, 0x1, UPT ;  /* 0x000000010600788c */ /* 0x000fe4000bf05070 */
        /* <DEDUP_REMOVED lines=56> */
[----:B------:R-:W-:Y:S05]  /*5550*/  LDSM.16.M88.4 R36, [R145+0x18000] ;  /* 0x018000009124783b */ /* 0x000fea0000000200 */
        /* <DEDUP_REMOVED lines=8> */
[----:B------:R-:W3:Y:S05]  /*55e0*/  LDSM.16.MT88.4 R52, [R0+0x3000] ;  /* 0x003000000034783b */ /* 0x000eea0000004200 */
[----:B------:R-:W-:Y:S01]  /*55f0*/  HMMA.16816.F32.BF16 R32, R40, R62, R32 ;  /* 0x0000003e2820723c */ /* 0x000fe20000041820 */
[----:B------:R-:W-:Y:S04]  /*5600*/  LDSM.16.M88.4 R40, [R144+0x18000] ;  /* 0x018000009028783b */ /* 0x000fe80000000200 */
[----:B------:R-:W-:Y:S01]  /*5610*/  LDSM.16.M88.4 R60, [R144+0x1a000] ;  /* 0x01a00000903c783b */ /* 0x000fe20000000200 */
[-C--:B-1----:R-:W-:Y:S06]  /*5620*/  HMMA.16816.F32.BF16 R4, R44, R56.reuse, R4 ;  /* 0x000000382c04723c */ /* 0x082fec0000041804 */
[C---:B------:R-:W-:Y:S06]  /*5630*/  HMMA.16816.F32.BF16 R8, R64.reuse, R56, R8 ;  /* 0x000000384008723c */ /* 0x040fec0000041808 */
[-C--:B------:R-:W-:Y:S06]  /*5640*/  HMMA.16816.F32.BF16 R12, R64, R58.reuse, R12 ;  /* 0x0000003a400c723c */ /* 0x080fec000004180c */
[C---:B------:R-:W-:Y:S01]  /*5650*/  HMMA.16816.F32.BF16 R16, R44.reuse, R58, R16 ;  /* 0x0000003a2c10723c */ /* 0x040fe20000041810 */
[----:B------:R1:W4:Y:S05]  /*5660*/  LDSM.16.MT88.4 R56, [R2+0xf800] ;  /* 0x00f800000238783b */ /* 0x00032a0000004200 */
[-C--:B------:R-:W-:Y:S06]  /*5670*/  HMMA.16816.F32.BF16 R20, R44, R132.reuse, R20 ;  /* 0x000000842c14723c */ /* 0x080fec0000041814 */
[C---:B------:R-:W-:Y:S06]  /*5680*/  HMMA.16816.F32.BF16 R24, R64.reuse, R132, R24 ;  /* 0x000000844018723c */ /* 0x040fec0000041818 */
[-C--:B------:R-:W-:Y:S01]  /*5690*/  HMMA.16816.F32.BF16 R28, R64, R134.reuse, R28 ;  /* 0x00000086401c723c */ /* 0x080fe2000004181c */
[----:B------:R4:W4:Y:S05]  /*56a0*/  LDSM.16.MT88.4 R64, [R0+0x3800] ;  /* 0x003800000040783b */ /* 0x00092a0000004200 */
[----:B------:R-:W-:Y:S05]  /*56b0*/  HMMA.16816.F32.BF16 R32, R44, R134, R32 ;  /* 0x000000862c20723c */ /* 0x000fea0000041820 */
[----:B-1----:R-:W-:Y:S01]  /*56c0*/  @P0 IADD3 R2, P1, R250, UR10, RZ ;  /* 0x0000000afa020c10 */ /* 0x002fe2000ff3e0ff */
[-C--:B--2---:R-:W-:Y:S01]  /*56d0*/  HMMA.16816.F32.BF16 R4, R36, R48.reuse, R4 ;  /* 0x000000302404723c */ /* 0x084fe20000041804 */
[----:B------:R-:W-:Y:S04]  /*56e0*/  @UP2 UIADD3 UR10, UP1, UR10, -0x200, URZ ;  /* 0xfffffe000a0a2890 */ /* 0x000fe8000ff3e03f */
[----:B------:R-:W-:Y:S01]  /*56f0*/  @P0 IADD3.X R3, R251, UR9, RZ, P1, !PT ;  /* 0x00000009fb030c10 */ /* 0x000fe20008ffe4ff */
[C---:B------:R-:W-:Y:S01]  /*5700*/  HMMA.16816.F32.BF16 R8, R136.reuse, R48, R8 ;  /* 0x000000308808723c */ /* 0x040fe20000041808 */
[----:B------:R-:W-:Y:S03]  /*5710*/  @UP2 UIADD3.X UR9, UR9, -0x1, URZ, UP1, !UPT ;  /* 0xffffffff09092890 */ /* 0x000fe60008ffe43f */
[----:B------:R-:W5:Y:S01]  /*5720*/  @P0 LDG.E R247, desc[UR30][R2.64] ;  /* 0x0000001e02f70981 */ /* 0x000f62000c1e1900 */
[C---:B------:R-:W-:Y:S01]  /*5730*/  IMAD.SHL.U32 R44, R147.reuse, 0x8, RZ ;  /* 0x00000008932c7824 */ /* 0x040fe200078e00ff */
[-C--:B------:R-:W-:Y:S02]  /*5740*/  HMMA.16816.F32.BF16 R12, R136, R50.reuse, R12 ;  /* 0x00000032880c723c */ /* 0x080fe4000004180c */
[----:B------:R-:W5:Y:S03]  /*5750*/  @P0 LDG.E R246, desc[UR30][R2.64+0x20] ;  /* 0x0000201e02f60981 */ /* 0x000f66000c1e1900 */
[C---:B------:R-:W-:Y:S01]  /*5760*/  IMAD.SHL.U32 R45, R147.reuse, 0x10, RZ ;  /* 0x00000010932d7824 */ /* 0x040fe200078e00ff */
[C---:B------:R-:W-:Y:S01]  /*5770*/  HMMA.16816.F32.BF16 R16, R36.reuse, R50, R16 ;  /* 0x000000322410723c */ /* 0x040fe20000041810 */
[----:B------:R-:W5:Y:S04]  /*5780*/  @P0 LDG.E R245, desc[UR30][R2.64+0x100] ;  /* 0x0001001e02f50981 */ /* 0x000f68000c1e1900 */
[----:B------:R1:W5:Y:S01]  /*5790*/  @P0 LDG.E R244, desc[UR30][R2.64+0x120] ;  /* 0x0001201e02f40981 */ /* 0x000362000c1e1900 */
[-C--:B---3--:R-:W-:Y:S05]  /*57a0*/  HMMA.16816.F32.BF16 R20, R36, R52.reuse, R20 ;  /* 0x000000342414723c */ /* 0x088fea0000041814 */
[----:B----4-:R-:W-:Y:S01]  /*57b0*/  IMAD R0, R147, 0x18, RZ ;  /* 0x0000001893007824 */ /* 0x010fe200078e02ff */
[C---:B------:R-:W-:Y:S06]  /*57c0*/  HMMA.16816.F32.BF16 R24, R136.reuse, R52, R24 ;  /* 0x000000348818723c */ /* 0x040fec0000041818 */
[-C--:B------:R-:W-:Y:S06]  /*57d0*/  HMMA.16816.F32.BF16 R28, R136, R54.reuse, R28 ;  /* 0x00000036881c723c */ /* 0x080fec000004181c */
[----:B------:R-:W-:Y:S06]  /*57e0*/  HMMA.16816.F32.BF16 R32, R36, R54, R32 ;  /* 0x000000362420723c */ /* 0x000fec0000041820 */
[-C--:B------:R-:W-:Y:S05]  /*57f0*/  HMMA.16816.F32.BF16 R4, R40, R56.reuse, R4 ;  /* 0x000000382804723c */ /* 0x080fea0000041804 */
[CC--:B------:R-:W-:Y:S01]  /*5800*/  LEA R36, P0, R44.reuse, R196.reuse, 0x2 ;  /* 0x000000c42c247211 */ /* 0x0c0fe200078010ff */
[C---:B------:R-:W-:Y:S05]  /*5810*/  HMMA.16816.F32.BF16 R8, R60.reuse, R56, R8 ;  /* 0x000000383c08723c */ /* 0x040fea0000041808 */
[CC--:B-1----:R-:W-:Y:S01]  /*5820*/  LEA R2, P1, R45.reuse, R196.reuse, 0x2 ;  /* 0x000000c42d027211 */ /* 0x0c2fe200078210ff */
[-C--:B------:R-:W-:Y:S05]  /*5830*/  HMMA.16816.F32.BF16 R12, R60, R58.reuse, R12 ;  /* 0x0000003a3c0c723c */ /* 0x080fea000004180c */
[-C--:B------:R-:W-:Y:S01]  /*5840*/  LEA.HI.X.SX32 R37, R44, R197.reuse, 0x2, P0 ;  /* 0x000000c52c257211 */ /* 0x080fe200000f16ff */
[C---:B------:R-:W-:Y:S05]  /*5850*/  HMMA.16816.F32.BF16 R16, R40.reuse, R58, R16 ;  /* 0x0000003a2810723c */ /* 0x040fea0000041810 */
[----:B------:R1:W-:Y:S01]  /*5860*/  REDG.E.ADD.F32.FTZ.RN.STRONG.GPU desc[UR30][R196.64], R4 ;  /* 0x00000004c40079a6 */ /* 0x0003e2000c10f39e */
[-C--:B------:R-:W-:Y:S03]  /*5870*/  HMMA.16816.F32.BF16 R20, R40, R64.reuse, R20 ;  /* 0x000000402814723c */ /* 0x080fe60000041814 */
[----:B------:R2:W-:Y:S02]  /*5880*/  REDG.E.ADD.F32.FTZ.RN.STRONG.GPU desc[UR30][R36.64], R5 ;  /* 0x00000005240079a6 */ /* 0x0005e4000c10f39e */
[-C--:B------:R-:W-:Y:S01]  /*5890*/  LEA.HI.X.SX32 R3, R45, R197.reuse, 0x2, P1 ;  /* 0x000000c52d037211 */ /* 0x080fe200008f16ff */
[C---:B------:R-:W-:Y:S04]  /*58a0*/  HMMA.16816.F32.BF16 R24, R60.reuse, R64, R24 ;  /* 0x000000403c18723c */ /* 0x040fe80000041818 */
[----:B------:R3:W-:Y:S01]  /*58b0*/  REDG.E.ADD.F32.FTZ.RN.STRONG.GPU desc[UR30][R2.64], R6 ;  /* 0x00000006020079a6 */ /* 0x0007e2000c10f39e */
[CC--:B------:R-:W-:Y:S01]  /*58c0*/  LEA R38, P0, R0.reuse, R196.reuse, 0x2 ;  /* 0x000000c400267211 */ /* 0x0c0fe200078010ff */
[-C--:B------:R-:W-:Y:S05]  /*58d0*/  HMMA.16816.F32.BF16 R28, R60, R66.reuse, R28 ;  /* 0x000000423c1c723c */ /* 0x080fea000004181c */
[-C--:B------:R-:W-:Y:S01]  /*58e0*/  LEA.HI.X.SX32 R39, R0, R197.reuse, 0x2, P0 ;  /* 0x000000c500277211 */ /* 0x080fe200000f16ff */
[----:B------:R-:W-:Y:S04]  /*58f0*/  HMMA.16816.F32.BF16 R32, R40, R66, R32 ;  /* 0x000000422820723c */ /* 0x000fe80000041820 */
[----:B------:R4:W-:Y:S01]  /*5900*/  REDG.E.ADD.F32.FTZ.RN.STRONG.GPU desc[UR30][R38.64], R7 ;  /* 0x00000007260079a6 */ /* 0x0009e2000c10f39e */
[C---:B------:R-:W-:Y:S02]  /*5910*/  IMAD.SHL.U32 R0, R147.reuse, 0x40, RZ ;  /* 0x0000004093007824 */ /* 0x040fe400078e00ff */
[C---:B------:R-:W-:Y:S04]  /*5920*/  IMAD.SHL.U32 R40, R147.reuse, 0x20, RZ ;  /* 0x0000002093287824 */ /* 0x040fe800078e00ff */
[C---:B------:R-:W-:Y:S01]  /*5930*/  IMAD R42, R147.reuse, 0x28, RZ ;  /* 0x00000028932a7824 */ /* 0x040fe200078e02ff */
[CC--:B-1----:R-:W-:Y:S01]  /*5940*/  LEA R4, P1, R40.reuse, R196.reuse, 0x2 ;  /* 0x000000c428047211 */ /* 0x0c2fe200078210ff */
[----:B------:R-:W-:Y:S03]  /*5950*/  IMAD R41, R147, 0x30, RZ ;  /* 0x0000003093297824 */ /* 0x000fe600078e02ff */
[-C--:B--2---:R-:W-:Y:S02]  /*5960*/  LEA.HI.X.SX32 R5, R40, R197.reuse, 0x2, P1 ;  /* 0x000000c528057211 */ /* 0x084fe400008f16ff */
[CC--:B---3--:R-:W-:Y:S03]  /*5970*/  LEA R2, P0, R42.reuse, R196.reuse, 0x2 ;  /* 0x000000c42a027211 */ /* 0x0c8fe600078010ff */
[----:B------:R1:W-:Y:S01]  /*5980*/  REDG.E.ADD.F32.FTZ.RN.STRONG.GPU desc[UR30][R4.64], R8 ;  /* 0x00000008040079a6 */ /* 0x0003e2000c10f39e */
[CC--:B------:R-:W-:Y:S02]  /*5990*/  LEA R6, P1, R41.reuse, R196.reuse, 0x2 ;  /* 0x000000c429067211 */ /* 0x0c0fe400078210ff */
[-C--:B------:R-:W-:Y:S05]  /*59a0*/  LEA.HI.X.SX32 R3, R42, R197.reuse, 0x2, P0 ;  /* 0x000000c52a037211 */ /* 0x080fea00000f16ff */
[----:B------:R2:W-:Y:S01]  /*59b0*/  REDG.E.ADD.F32.FTZ.RN.STRONG.GPU desc[UR30][R2.64], R9 ;  /* 0x00000009020079a6 */ /* 0x0005e2000c10f39e */
[-C--:B----4-:R-:W-:Y:S01]  /*59c0*/  LEA.HI.X.SX32 R7, R41, R197.reuse, 0x2, P1 ;  /* 0x000000c529077211 */ /* 0x090fe200008f16ff */
[C---:B------:R-:W-:Y:S02]  /*59d0*/  IMAD R38, R147.reuse, 0x38, RZ ;  /* 0x0000003893267824 */ /* 0x040fe400078e02ff */
[----:B------:R-:W-:Y:S04]  /*59e0*/  LDSM.16.MT88.4 R40, [R184+0x19000] ;  /* 0x01900000b828783b */ /* 0x000fe80000004200 */
[----:B------:R3:W-:Y:S01]  /*59f0*/  REDG.E.ADD.F32.FTZ.RN.STRONG.GPU desc[UR30][R6.64], R10 ;  /* 0x0000000a060079a6 */ /* 0x0007e2000c10f39e */
[CC--:B-1----:R-:W-:Y:S01]  /*5a00*/  LEA R4, P0, R38.reuse, R196.reuse, 0x2 ;  /* 0x000000c426047211 */ /* 0x0c2fe200078010ff */
[C---:B------:R-:W-:Y:S03]  /*5a10*/  IMAD R8, R147.reuse, 0x50, RZ ;  /* 0x0000005093087824 */ /* 0x040fe600078e02ff */
[-C--:B------:R-:W-:Y:S02]  /*5a20*/  LEA.HI.X.SX32 R5, R38, R197.reuse, 0x2, P0 ;  /* 0x000000c526057211 */ /* 0x080fe400000f16ff */
[CC--:B--2---:R-:W-:Y:S01]  /*5a30*/  LEA R2, P1, R0.reuse, R196.reuse, 0x2 ;  /* 0x000000c400027211 */ /* 0x0c4fe200078210ff */
[C---:B------:R-:W-:Y:S02]  /*5a40*/  IMAD R9, R147.reuse, 0x48, RZ ;  /* 0x0000004893097824 */ /* 0x040fe400078e02ff */
[----:B------:R1:W-:Y:S01]  /*5a50*/  REDG.E.ADD.F32.FTZ.RN.STRONG.GPU desc[UR30][R4.64], R11 ;  /* 0x0000000b040079a6 */ /* 0x0003e2000c10f39e */
[-C--:B------:R-:W-:Y:S01]  /*5a60*/  LEA.HI.X.SX32 R3, R0, R197.reuse, 0x2, P1 ;  /* 0x000000c500037211 */ /* 0x080fe200008f16ff */
[----:B------:R-:W-:Y:S01]  /*5a70*/  IMAD R0, R147, 0x58, RZ ;  /* 0x0000005893007824 */ /* 0x000fe200078e02ff */
[CC--:B---3--:R-:W-:Y:S03]  /*5a80*/  LEA R6, P0, R9.reuse, R196.reuse, 0x2 ;  /* 0x000000c409067211 */ /* 0x0c8fe600078010ff */
[----:B------:R2:W-:Y:S01]  /*5a90*/  REDG.E.ADD.F32.FTZ.RN.STRONG.GPU desc[UR30][R2.64], R16 ;  /* 0x00000010020079a6 */ /* 0x0005e2000c10f39e */
[-C--:B------:R-:W-:Y:S01]  /*5aa0*/  LEA.HI.X.SX32 R7, R9, R197.reuse, 0x2, P0 ;  /* 0x000000c509077211 */ /* 0x080fe200000f16ff */
[C---:B------:R-:W-:Y:S04]  /*5ab0*/  IMAD R9, R147.reuse, 0x60, RZ ;  /* 0x0000006093097824 */ /* 0x040fe800078e02ff */
[----:B------:R3:W-:Y:S01]  /*5ac0*/  REDG.E.ADD.F32.FTZ.RN.STRONG.GPU desc[UR30][R6.64], R17 ;  /* 0x00000011060079a6 */ /* 0x0007e2000c10f39e */
[CC--:B-1----:R-:W-:Y:S04]  /*5ad0*/  LEA R4, P1, R8.reuse, R196.reuse, 0x2 ;  /* 0x000000c408047211 */ /* 0x0c2fe800078210ff */
[-C--:B------:R-:W-:Y:S01]  /*5ae0*/  LEA.HI.X.SX32 R5, R8, R197.reuse, 0x2, P1 ;  /* 0x000000c508057211 */ /* 0x080fe200008f16ff */
[C---:B------:R-:W-:Y:S01]  /*5af0*/  IMAD R8, R147.reuse, 0x68, RZ ;  /* 0x0000006893087824 */ /* 0x040fe200078e02ff */
[CC--:B--2---:R-:W-:Y:S03]  /*5b00*/  LEA R2, P0, R0.reuse, R196.reuse, 0x2 ;  /* 0x000000c400027211 */ /* 0x0c4fe600078010ff */
[----:B------:R1:W-:Y:S01]  /*5b10*/  REDG.E.ADD.F32.FTZ.RN.STRONG.GPU desc[UR30][R4.64], R18 ;  /* 0x00000012040079a6 */ /* 0x0003e2000c10f39e */
[-C--:B------:R-:W-:Y:S01]  /*5b20*/  LEA.HI.X.SX32 R3, R0, R197.reuse, 0x2, P0 ;  /* 0x000000c500037211 */ /* 0x080fe200000f16ff */
[C---:B------:R-:W-:Y:S02]  /*5b30*/  IMAD R0, R147.reuse, 0x70, RZ ;  /* 0x0000007093007824 */ /* 0x040fe400078e02ff */
[----:B------:R-:W-:Y:S01]  /*5b40*/  IMAD R147, R147, 0x78, RZ ;  /* 0x0000007893937824 */ /* 0x000fe200078e02ff */
[CC--:B---3--:R-:W-:Y:S01]  /*5b50*/  LEA R6, P1, R9.reuse, R196.reuse, 0x2 ;  /* 0x000000c409067211 */ /* 0x0c8fe200078210ff */
[----:B------:R2:W-:Y:S03]  /*5b60*/  REDG.E.ADD.F32.FTZ.RN.STRONG.GPU desc[UR30][R2.64], R19 ;  /* 0x00000013020079a6 */ /* 0x0005e6000c10f39e */
[-C--:B------:R-:W-:Y:S05]  /*5b70*/  LEA.HI.X.SX32 R7, R9, R197.reuse, 0x2, P1 ;  /* 0x000000c509077211 */ /* 0x080fea00008f16ff */
[----:B------:R3:W-:Y:S01]  /*5b80*/  REDG.E.ADD.F32.FTZ.RN.STRONG.GPU desc[UR30][R6.64], R12 ;  /* 0x0000000c060079a6 */ /* 0x0007e2000c10f39e */
[CC--:B-1----:R-:W-:Y:S04]  /*5b90*/  LEA R4, P0, R8.reuse, R196.reuse, 0x2 ;  /* 0x000000c408047211 */ /* 0x0c2fe800078010ff */
[-C--:B------:R-:W-:Y:S02]  /*5ba0*/  LEA.HI.X.SX32 R5, R8, R197.reuse, 0x2, P0 ;  /* 0x000000c508057211 */ /* 0x080fe400000f16ff */
[CC--:B--2---:R-:W-:Y:S03]  /*5bb0*/  LEA R2, P1, R0.reuse, R196.reuse, 0x2 ;  /* 0x000000c400027211 */ /* 0x0c4fe600078210ff */
[----:B------:R-:W-:Y:S01]  /*5bc0*/  REDG.E.ADD.F32.FTZ.RN.STRONG.GPU desc[UR30][R4.64], R13 ;  /* 0x0000000d040079a6 */ /* 0x000fe2000c10f39e */
[-C--:B------:R-:W-:Y:S01]  /*5bd0*/  LEA.HI.X.SX32 R3, R0, R197.reuse, 0x2, P1 ;  /* 0x000000c500037211 */ /* 0x080fe200008f16ff */
[----:B------:R-:W-:Y:S01]  /*5be0*/  VIADD R0, R45, 0x20 ;  /* 0x000000202d007836 */ /* 0x000fe20000000000 */
[CC--:B---3--:R-:W-:Y:S03]  /*5bf0*/  LEA R6, P0, R147.reuse, R196.reuse, 0x2 ;  /* 0x000000c493067211 */ /* 0x0c8fe600078010ff */
[----:B------:R1:W-:Y:S01]  /*5c00*/  REDG.E.ADD.F32.FTZ.RN.STRONG.GPU desc[UR30][R2.64], R14 ;  /* 0x0000000e020079a6 */ /* 0x0003e2000c10f39e */
[-C--:B------:R-:W-:Y:S02]  /*5c10*/  LEA.HI.X.SX32 R7, R147, R197.reuse, 0x2, P0 ;  /* 0x000000c593077211 */ /* 0x080fe400000f16ff */
[CC--:B------:R-:W-:Y:S03]  /*5c20*/  LEA R8, P0, R0.reuse, R196.reuse, 0x2 ;  /* 0x000000c400087211 */ /* 0x0c0fe600078010ff */
[----:B------:R2:W-:Y:S01]  /*5c30*/  REDG.E.ADD.F32.FTZ.RN.STRONG.GPU desc[UR30][R6.64], R15 ;  /* 0x0000000f060079a6 */ /* 0x0005e2000c10f39e */
[-C--:B------:R-:W-:Y:S03]  /*5c40*/  LEA.HI.X.SX32 R9, R0, R197.reuse, 0x2, P0 ;  /* 0x000000c500097211 */ /* 0x080fe600000f16ff */
[----:B------:R-:W-:Y:S04]  /*5c50*/  REDG.E.ADD.F32.FTZ.RN.STRONG.GPU desc[UR30][R196.64+0x80], R20 ;  /* 0x00008014c40079a6 */ /* 0x000fe8000c10f39e */
[----:B------:R-:W-:Y:S04]  /*5c60*/  REDG.E.ADD.F32.FTZ.RN.STRONG.GPU desc[UR30][R36.64+0x80], R21 ;  /* 0x00008015240079a6 */ /* 0x000fe8000c10f39e */
[----:B------:R3:W-:Y:S04]  /*5c70*/  REDG.E.ADD.F32.FTZ.RN.STRONG.GPU desc[UR30][R8.64], R22 ;  /* 0x00000016080079a6 */ /* 0x0007e8000c10f39e */
[----:B------:R-:W-:Y:S01]  /*5c80*/  LDSM.16.MT88.4 R36, [R185+0x1000] ;  /* 0x00100000b924783b */ /* 0x000fe20000004200 */
[C---:B-1----:R-:W-:Y:S04]  /*5c90*/  IMAD.IADD R2, R44.reuse, 0x1, R0 ;  /* 0x000000012c027824 */ /* 0x042fe800078e0200 */
[----:B------:R-:W-:Y:S01]  /*5ca0*/  IMAD.IADD R0, R44, 0x1, R2 ;  /* 0x000000012c007824 */ /* 0x000fe200078e0202 */
[-C--:B--2---:R-:W-:Y:S03]  /*5cb0*/  LEA R6, P0, R2, R196.reuse, 0x2 ;  /* 0x000000c402067211 */ /* 0x084fe600078010ff */
[----:B------:R-:W-:Y:S01]  /*5cc0*/  IMAD.IADD R3, R44, 0x1, R0 ;  /* 0x000000012c037824 */ /* 0x000fe200078e0200 */
[-C--:B------:R-:W-:Y:S02]  /*5cd0*/  LEA.HI.X.SX32 R7, R2, R197.reuse, 0x2, P0 ;  /* 0x000000c502077211 */ /* 0x080fe400000f16ff */
[CC--:B------:R-:W-:Y:S03]  /*5ce0*/  LEA R4, P0, R0.reuse, R196.reuse, 0x2 ;  /* 0x000000c400047211 */ /* 0x0c0fe600078010ff */
[----:B------:R1:W-:Y:S01]  /*5cf0*/  REDG.E.ADD.F32.FTZ.RN.STRONG.GPU desc[UR30][R6.64], R23 ;  /* 0x00000017060079a6 */ /* 0x0003e2000c10f39e */
[-C--:B------:R-:W-:Y:S01]  /*5d00*/  LEA.HI.X.SX32 R5, R0, R197.reuse, 0x2, P0 ;  /* 0x000000c500057211 */ /* 0x080fe200000f16ff */
[C---:B------:R-:W-:Y:S02]  /*5d10*/  IMAD.IADD R0, R44.reuse, 0x1, R3 ;  /* 0x000000012c007824 */ /* 0x040fe400078e0203 */
[----:B------:R-:W-:Y:S02]  /*5d20*/  LDSM.16.MT88.4 R20, [R184+0x14800] ;  /* 0x01480000b814783b */ /* 0x000fe40000004200 */
[----:B------:R-:W-:Y:S01]  /*5d30*/  IMAD.IADD R2, R44, 0x1, R0 ;  /* 0x000000012c027824 */ /* 0x000fe200078e0200 */
[CC--:B---3--:R-:W-:Y:S01]  /*5d40*/  LEA R8, P0, R0.reuse, R196.reuse, 0x2 ;  /* 0x000000c400087211 */ /* 0x0c8fe200078010ff */
[----:B------:R2:W-:Y:S03]  /*5d50*/  REDG.E.ADD.F32.FTZ.RN.STRONG.GPU desc[UR30][R4.64], R24 ;  /* 0x00000018040079a6 */ /* 0x0005e6000c10f39e */
[-C--:B------:R-:W-:Y:S01]  /*5d60*/  LEA.HI.X.SX32 R9, R0, R197.reuse, 0x2, P0 ;  /* 0x000000c500097211 */ /* 0x080fe200000f16ff */
[C---:B------:R-:W-:Y:S01]  /*5d70*/  IMAD.IADD R0, R44.reuse, 0x1, R2 ;  /* 0x000000012c007824 */ /* 0x040fe200078e0202 */
[CC--:B-1----:R-:W-:Y:S04]  /*5d80*/  LEA R6, P1, R3.reuse, R196.reuse, 0x2 ;  /* 0x000000c403067211 */ /* 0x0c2fe800078210ff */
[-C--:B------:R-:W-:Y:S01]  /*5d90*/  LEA.HI.X.SX32 R7, R3, R197.reuse, 0x2, P1 ;  /* 0x000000c503077211 */ /* 0x080fe200008f16ff */
[----:B------:R-:W-:Y:S01]  /*5da0*/  IMAD.IADD R3, R44, 0x1, R0 ;  /* 0x000000012c037824 */ /* 0x000fe200078e0200 */
[CC--:B--2---:R-:W-:Y:S03]  /*5db0*/  LEA R4, P0, R2.reuse, R196.reuse, 0x2 ;  /* 0x000000c402047211 */ /* 0x0c4fe600078010ff */
[----:B------:R1:W-:Y:S01]  /*5dc0*/  REDG.E.ADD.F32.FTZ.RN.STRONG.GPU desc[UR30][R6.64], R25 ;  /* 0x00000019060079a6 */ /* 0x0003e2000c10f39e */
[-C--:B------:R-:W-:Y:S03]  /*5dd0*/  LEA.HI.X.SX32 R5, R2, R197.reuse, 0x2, P0 ;  /* 0x000000c502057211 */ /* 0x080fe600000f16ff */
[----:B------:R2:W-:Y:S01]  /*5de0*/  REDG.E.ADD.F32.FTZ.RN.STRONG.GPU desc[UR30][R8.64], R26 ;  /* 0x0000001a080079a6 */ /* 0x0005e2000c10f39e */
[----:B------:R-:W-:Y:S03]  /*5df0*/  IMAD.IADD R2, R44, 0x1, R3 ;  /* 0x000000012c027824 */ /* 0x000fe600078e0203 */
[----:B------:R3:W-:Y:S04]  /*5e00*/  REDG.E.ADD.F32.FTZ.RN.STRONG.GPU desc[UR30][R4.64], R27 ;  /* 0x0000001b040079a6 */ /* 0x0007e8000c10f39e */
[----:B------:R-:W-:Y:S01]  /*5e10*/  LDSM.16.MT88.4 R24, [R185+0x800] ;  /* 0x00080000b918783b */ /* 0x000fe20000004200 */
[CC--:B-1----:R-:W-:Y:S04]  /*5e20*/  LEA R6, P0, R0.reuse, R196.reuse, 0x2 ;  /* 0x000000c400067211 */ /* 0x0c2fe800078010ff */
[-C--:B------:R-:W-:Y:S01]  /*5e30*/  LEA.HI.X.SX32 R7, R0, R197.reuse, 0x2, P0 ;  /* 0x000000c500077211 */ /* 0x080fe200000f16ff */
[----:B------:R-:W-:Y:S01]  /*5e40*/  IMAD.IADD R0, R44, 0x1, R2 ;  /* 0x000000012c007824 */ /* 0x000fe200078e0202 */
[CC--:B--2---:R-:W-:Y:S02]  /*5e50*/  LEA R8, P0, R2.reuse, R196.reuse, 0x2 ;  /* 0x000000c402087211 */ /* 0x0c4fe400078010ff */
[CC--:B---3--:R-:W-:Y:S01]  /*5e60*/  LEA R4, P1, R3.reuse, R196.reuse, 0x2 ;  /* 0x000000c403047211 */ /* 0x0c8fe200078210ff */
[----:B------:R1:W-:Y:S01]  /*5e70*/  REDG.E.ADD.F32.FTZ.RN.STRONG.GPU desc[UR30][R6.64], R32 ;  /* 0x00000020060079a6 */ /* 0x0003e2000c10f39e */
[-C--:B------:R-:W-:Y:S02]  /*5e80*/  LEA.HI.X.SX32 R9, R2, R197.reuse, 0x2, P0 ;  /* 0x000000c502097211 */ /* 0x080fe400000f16ff */
[-C--:B------:R-:W-:Y:S01]  /*5e90*/  LEA.HI.X.SX32 R5, R3, R197.reuse, 0x2, P1 ;  /* 0x000000c503057211 */ /* 0x080fe200008f16ff */
[----:B------:R-:W-:Y:S01]  /*5ea0*/  IMAD.IADD R3, R44, 0x1, R0 ;  /* 0x000000012c037824 */ /* 0x000fe200078e0200 */
[CC--:B------:R-:W-:Y:S03]  /*5eb0*/  LEA R12, P0, R0.reuse, R196.reuse, 0x2 ;  /* 0x000000c4000c7211 */ /* 0x0c0fe600078010ff */
[----:B------:R2:W-:Y:S01]  /*5ec0*/  REDG.E.ADD.F32.FTZ.RN.STRONG.GPU desc[UR30][R4.64], R33 ;  /* 0x00000021040079a6 */ /* 0x0005e2000c10f39e */
[-C--:B------:R-:W-:Y:S01]  /*5ed0*/  LEA.HI.X.SX32 R13, R0, R197.reuse, 0x2, P0 ;  /* 0x000000c5000d7211 */ /* 0x080fe200000f16ff */
[C---:B------:R-:W-:Y:S01]  /*5ee0*/  IMAD.IADD R2, R44.reuse, 0x1, R3 ;  /* 0x000000012c027824 */ /* 0x040fe200078e0203 */
[CC--:B------:R-:W-:Y:S01]  /*5ef0*/  LEA R10, P0, R3.reuse, R196.reuse, 0x2 ;  /* 0x000000c4030a7211 */ /* 0x0c0fe200078010ff */
[----:B------:R3:W-:Y:S02]  /*5f00*/  REDG.E.ADD.F32.FTZ.RN.STRONG.GPU desc[UR30][R8.64], R34 ;  /* 0x00000022080079a6 */ /* 0x0007e4000c10f39e */
[----:B------:R-:W-:Y:S01]  /*5f10*/  IMAD.IADD R0, R44, 0x1, R2 ;  /* 0x000000012c007824 */ /* 0x000fe200078e0202 */
[-C--:B------:R-:W-:Y:S01]  /*5f20*/  LEA.HI.X.SX32 R11, R3, R197.reuse, 0x2, P0 ;  /* 0x000000c5030b7211 */ /* 0x080fe200000f16ff */
[----:B------:R-:W-:Y:S04]  /*5f30*/  REDG.E.ADD.F32.FTZ.RN.STRONG.GPU desc[UR30][R12.64], R35 ;  /* 0x000000230c0079a6 */ /* 0x000fe8000c10f39e */
[----:B------:R-:W-:Y:S04]  /*5f40*/  REDG.E.ADD.F32.FTZ.RN.STRONG.GPU desc[UR30][R10.64], R28 ;  /* 0x0000001c0a0079a6 */ /* 0x000fe8000c10f39e */
[----:B------:R-:W-:Y:S01]  /*5f50*/  LDSM.16.MT88.4 R12, [R184+0x18000] ;  /* 0x01800000b80c783b */ /* 0x000fe20000004200 */
[CC--:B-1----:R-:W-:Y:S03]  /*5f60*/  LEA R6, P1, R0.reuse, R196.reuse, 0x2 ;  /* 0x000000c400067211 */ /* 0x0c2fe600078210ff */
[----:B------:R-:W-:Y:S01]  /*5f70*/  LDSM.16.MT88.4 R32, [R184+0x18800] ;  /* 0x01880000b820783b */ /* 0x000fe20000004200 */
[-C--:B------:R-:W-:Y:S02]  /*5f80*/  LEA.HI.X.SX32 R7, R0, R197.reuse, 0x2, P1 ;  /* 0x000000c500077211 */ /* 0x080fe400008f16ff */
[----:B------:R-:W-:Y:S01]  /*5f90*/  ISETP.LT.AND P1, PT, RZ, UR45, PT ;  /* 0x0000002dff007c0c */ /* 0x000fe2000bf21270 */
[----:B------:R-:W-:Y:S01]  /*5fa0*/  UMOV UR45, UR6 ;  /* 0x00000006002d7c82 */ /* 0x000fe20008000000 */
[----:B--2---:R-:W-:Y:S02]  /*5fb0*/  IMAD.IADD R5, R44, 0x1, R0 ;  /* 0x000000012c057824 */ /* 0x004fe400078e0200 */
[----:B------:R-:W-:Y:S01]  /*5fc0*/  IMAD.IADD R0, R186, 0x1, R185 ;  /* 0x00000001ba007824 */ /* 0x000fe200078e02b9 */
[CC--:B---3--:R-:W-:Y:S02]  /*5fd0*/  LEA R8, P2, R2.reuse, R196.reuse, 0x2 ;  /* 0x000000c402087211 */ /* 0x0c8fe400078410ff */
[C---:B------:R-:W-:Y:S02]  /*5fe0*/  LEA R4, P0, R5.reuse, R196, 0x2 ;  /* 0x000000c405047211 */ /* 0x040fe400078010ff */
[----:B------:R-:W-:Y:S01]  /*5ff0*/  LDSM.16.MT88.4 R16, [R0] ;  /* 0x000000000010783b */ /* 0x000fe20000004200 */
[-C--:B------:R-:W-:Y:S02]  /*6000*/  LEA.HI.X.SX32 R9, R2, R197.reuse, 0x2, P2 ;  /* 0x000000c502097211 */ /* 0x080fe400010f16ff */
[----:B------:R-:W-:Y:S02]  /*6010*/  LEA.HI.X.SX32 R5, R5, R197, 0x2, P0 ;  /* 0x000000c505057211 */ /* 0x000fe400000f16ff */
[----:B------:R-:W-:Y:S01]  /*6020*/  PLOP3.LUT P0, PT, PT, PT, UP0, 0x80, 0x0 ;  /* 0x000000000000781c */ /* 0x000fe20003f0f008 */
[----:B------:R-:W-:Y:S01]  /*6030*/  REDG.E.ADD.F32.FTZ.RN.STRONG.GPU desc[UR30][R8.64], R29 ;  /* 0x0000001d080079a6 */ /* 0x000fe2000c10f39e */
[----:B------:R-:W-:Y:S03]  /*6040*/  @UP2 UIADD3 UR12, UP0, UR12, -0x200, URZ ;  /* 0xfffffe000c0c2890 */ /* 0x000fe6000ff1e03f */
[----:B------:R-:W-:Y:S01]  /*6050*/  REDG.E.ADD.F32.FTZ.RN.STRONG.GPU desc[UR30][R6.64], R30 ;  /* 0x0000001e060079a6 */ /* 0x000fe2000c10f39e */
[----:B------:R-:W-:Y:S03]  /*6060*/  @UP2 UIADD3.X UR11, UR11, -0x1, URZ, UP0, !UPT ;  /* 0xffffffff0b0b2890 */ /* 0x000fe600087fe43f */
[----:B------:R-:W-:Y:S04]  /*6070*/  REDG.E.ADD.F32.FTZ.RN.STRONG.GPU desc[UR30][R4.64], R31 ;  /* 0x0000001f040079a6 */ /* 0x000fe8000c10f39e */
[----:B------:R-:W-:Y:S04]  /*6080*/  LDSM.16.MT88.4 R4, [R184+0x14000] ;  /* 0x01400000b804783b */ /* 0x000fe80000004200 */
[----:B------:R-:W1:Y:S04]  /*6090*/  LDSM.16.MT88.4 R8, [R185] ;  /* 0x00000000b908783b */ /* 0x000e680000004200 */
        /* <DEDUP_REMOVED lines=93> */
.L_x_595:
        /* <DEDUP_REMOVED lines=14> */
[----:B------:R-:W1:Y:S01]  /*6750*/  S2R R19, SR_TID.X ;  /* 0x0000000000137919 */ /* 0x000e620000002100 */
        /* <DEDUP_REMOVED lines=39> */
[----:B-1----:R-:W-:Y:S01]  /*69d0*/  SHF.R.S32.HI R9, RZ, 0x1f, R19 ;  /* 0x0000001fff097819 */ /* 0x002fe20000011413 */
[----:B------:R-:W-:Y:S01]  /*69e0*/  FMUL.FTZ R125, R125, UR6 ;  /* 0x000000067d7d7c20 */ /* 0x000fe20008410000 */
[----:B------:R-:W-:Y:S01]  /*69f0*/  F2FP.BF16.F32.PACK_AB R18, R18, R118 ;  /* 0x000000761212723e */ /* 0x000fe200000010ff */
[----:B------:R-:W-:Y:S01]  /*6a00*/  FMUL.FTZ R126, R126, UR6 ;  /* 0x000000067e7e7c20 */ /* 0x000fe20008410000 */
[----:B------:R-:W-:Y:S01]  /*6a10*/  FMUL.FTZ R127, R127, UR6 ;  /* 0x000000067f7f7c20 */ /* 0x000fe20008410000 */
[----:B------:R-:W-:Y:S01]  /*6a20*/  F2FP.BF16.F32.PACK_AB R15, R15, R128 ;  /* 0x000000800f0f723e */ /* 0x000fe200000010ff */
[----:B------:R-:W-:Y:S01]  /*6a30*/  ULDC.64 UR10, c[0x0][0x450] ;  /* 0x00011400000a7ab9 */ /* 0x000fe20000000a00 */
[----:B------:R-:W-:Y:S01]  /*6a40*/  F2FP.BF16.F32.PACK_AB R130, R131, R130 ;  /* 0x000000828382723e */ /* 0x000fe200000010ff */
[----:B------:R-:W-:Y:S01]  /*6a50*/  ULDC.64 UR6, c[0x0][0x458] ;  /* 0x0001160000067ab9 */ /* 0x000fe20000000a00 */
[----:B------:R-:W-:Y:S01]  /*6a60*/  F2FP.BF16.F32.PACK_AB R17, R17, R120 ;  /* 0x000000781111723e */ /* 0x000fe200000010ff */
[----:B------:R-:W1:Y:S01]  /*6a70*/  LDC.64 R12, c[0x0][0x438] ;  /* 0x00010e00ff0c7b82 */ /* 0x000e620000000a00 */
[----:B------:R-:W-:-:S02]  /*6a80*/  LEA.HI R9, R9, R19, RZ, 0x3 ;  /* 0x0000001309097211 */ /* 0x000fc400078f18ff */
[----:B------:R-:W-:Y:S02]  /*6a90*/  F2FP.BF16.F32.PACK_AB R16, R16, R122 ;  /* 0x0000007a1010723e */ /* 0x000fe400000010ff */
[----:B------:R-:W-:Y:S02]  /*6aa0*/  F2FP.BF16.F32.PACK_AB R124, R125, R124 ;  /* 0x0000007c7d7c723e */ /* 0x000fe400000010ff */
[----:B------:R-:W-:Y:S02]  /*6ab0*/  F2FP.BF16.F32.PACK_AB R126, R127, R126 ;  /* 0x0000007e7f7e723e */ /* 0x000fe400000010ff */
[----:B------:R-:W-:Y:S02]  /*6ac0*/  F2FP.BF16.F32.PACK_AB R68, R69, R68 ;  /* 0x000000444544723e */ /* 0x000fe400000010ff */
[----:B------:R-:W-:Y:S02]  /*6ad0*/  SHF.R.S32.HI R0, RZ, 0x3, R9 ;  /* 0x00000003ff007819 */ /* 0x000fe40000011409 */
        /* <DEDUP_REMOVED lines=14> */
[----:B------:R-:W-:Y:S01]  /*6bc0*/  F2FP.BF16.F32.PACK_AB R94, R95, R94 ;  /* 0x0000005e5f5e723e */ /* 0x000fe200000010ff */
[----:B------:R-:W-:-:S04]  /*6bd0*/  UIMAD UR8, UR41, UR10, URZ ;  /* 0x0000000a290872a4 */ /* 0x000fc8000f8e023f */
[----:B------:R-:W-:Y:S02]  /*6be0*/  UIMAD UR8, UR4, UR11, UR8 ;  /* 0x0000000b040872a4 */ /* 0x000fe4000f8e0208 */
[----:B------:R-:W-:Y:S02]  /*6bf0*/  UIMAD UR41, UR41, UR6, URZ ;  /* 0x00000006292972a4 */ /* 0x000fe4000f8e023f */
[----:B------:R-:W-:Y:S01]  /*6c00*/  USHF.L.U32 UR12, UR10, 0x6, URZ ;  /* 0x000000060a0c7899 */ /* 0x000fe2000800063f */
[----:B--2---:R2:W-:Y:S04]  /*6c10*/  STS [R30], R5 ;  /* 0x000000051e007388 */ /* 0x0045e80000000800 */
[----:B------:R1:W-:Y:S04]  /*6c20*/  STS [R30+0x400], R4 ;  /* 0x000400041e007388 */ /* 0x0003e80000000800 */
        /* <DEDUP_REMOVED lines=8> */
[----:B------:R3:W-:Y:S01]  /*6cb0*/  STS [R25], R15 ;  /* 0x0000000f19007388 */ /* 0x0007e20000000800 */
[----:B--2---:R-:W-:-:S03]  /*6cc0*/  LOP3.LUT R5, R9, 0xfffffff8, RZ, 0xc0, !PT ;  /* 0xfffffff809057812 */ /* 0x004fc600078ec0ff */
[----:B------:R-:W-:Y:S01]  /*6cd0*/  STS [R24], R130 ;  /* 0x0000008218007388 */ /* 0x000fe20000000800 */
[----:B-1----:R-:W-:-:S03]  /*6ce0*/  SHF.R.S32.HI R4, RZ, 0x1f, R0 ;  /* 0x0000001fff047819 */ /* 0x002fc60000011400 */
[----:B------:R-:W-:Y:S04]  /*6cf0*/  STS [R23], R17 ;  /* 0x0000001117007388 */ /* 0x000fe80000000800 */
[----:B------:R1:W-:Y:S04]  /*6d00*/  STS [R22], R16 ;  /* 0x0000001016007388 */ /* 0x0003e80000000800 */
[----:B------:R-:W-:Y:S04]  /*6d10*/  STS [R21], R124 ;  /* 0x0000007c15007388 */ /* 0x000fe80000000800 */
[----:B------:R-:W-:Y:S01]  /*6d20*/  STS [R20], R126 ;  /* 0x0000007e14007388 */ /* 0x000fe20000000800 */
[----:B------:R-:W-:-:S03]  /*6d30*/  IMAD.IADD R19, R19, 0x1, -R5 ;  /* 0x0000000113137824 */ /* 0x000fc600078e0a05 */
[----:B------:R-:W-:Y:S01]  /*6d40*/  STS [R30+0x4000], R68 ;  /* 0x004000441e007388 */ /* 0x000fe20000000800 */
[C---:B------:R-:W-:Y:S01]  /*6d50*/  IMAD R5, R4.reuse, UR10, RZ ;  /* 0x0000000a04057c24 */ /* 0x040fe2000f8e02ff */
[----:B---3--:R-:W2:Y:S02]  /*6d60*/  LDC.64 R14, c[0x0][0x440] ;  /* 0x00011000ff0e7b82 */ /* 0x008ea40000000a00 */
[----:B------:R-:W-:Y:S01]  /*6d70*/  STS [R30+0x4400], R70 ;  /* 0x004400461e007388 */ /* 0x000fe20000000800 */
[----:B------:R-:W-:-:S03]  /*6d80*/  IMAD R4, R4, UR6, RZ ;  /* 0x0000000604047c24 */ /* 0x000fc6000f8e02ff */
[----:B------:R-:W-:Y:S04]  /*6d90*/  STS [R32+0x4000], R80 ;  /* 0x0040005020007388 */ /* 0x000fe80000000800 */
[----:B------:R-:W-:Y:S01]  /*6da0*/  STS [R31+0x4000], R82 ;  /* 0x004000521f007388 */ /* 0x000fe20000000800 */
[C---:B------:R-:W-:Y:S01]  /*6db0*/  IMAD.WIDE.U32 R2, R0.reuse, UR10, RZ ;  /* 0x0000000a00027c25 */ /* 0x040fe2000f8e00ff */
[----:B------:R-:W-:Y:S01]  /*6dc0*/  MOV R8, UR10 ;  /* 0x0000000a00087c02 */ /* 0x000fe20008000f00 */
[----:B-1----:R-:W1:Y:S01]  /*6dd0*/  LDC.64 R16, c[0x0][0x470] ;  /* 0x00011c00ff107b82 */ /* 0x002e620000000a00 */
[----:B------:R-:W-:Y:S04]  /*6de0*/  STS [R30+0x6000], R72 ;  /* 0x006000481e007388 */ /* 0x000fe80000000800 */
[----:B------:R-:W-:Y:S01]  /*6df0*/  STS [R30+0x6400], R74 ;  /* 0x0064004a1e007388 */ /* 0x000fe20000000800 */
[----:B------:R-:W-:-:S03]  /*6e00*/  IMAD R9, R0, UR11, R5 ;  /* 0x0000000b00097c24 */ /* 0x000fc6000f8e0205 */
[----:B------:R-:W-:Y:S01]  /*6e10*/  STS [R29+0x4000], R76 ;  /* 0x0040004c1d007388 */ /* 0x000fe20000000800 */
[----:B------:R-:W-:-:S03]  /*6e20*/  IMAD R10, R0, UR7, R4 ;  /* 0x00000007000a7c24 */ /* 0x000fc6000f8e0204 */
[----:B------:R-:W-:Y:S01]  /*6e30*/  STS [R28+0x4000], R78 ;  /* 0x0040004e1c007388 */ /* 0x000fe20000000800 */
[----:B------:R-:W-:-:S03]  /*6e40*/  IMAD.WIDE.U32 R4, R0, UR6, RZ ;  /* 0x0000000600047c25 */ /* 0x000fc6000f8e00ff */
[----:B------:R-:W-:Y:S04]  /*6e50*/  STS [R27+0x4000], R84 ;  /* 0x004000541b007388 */ /* 0x000fe80000000800 */
[----:B------:R-:W-:Y:S04]  /*6e60*/  STS [R26+0x4000], R86 ;  /* 0x004000561a007388 */ /* 0x000fe80000000800 */
[----:B------:R-:W-:Y:S01]  /*6e70*/  STS [R25+0x4000], R96 ;  /* 0x0040006019007388 */ /* 0x000fe20000000800 */
[----:B------:R-:W-:Y:S02]  /*6e80*/  IMAD.IADD R7, R5, 0x1, R10 ;  /* 0x0000000105077824 */ /* 0x000fe400078e020a */
[----:B------:R-:W3:Y:S01]  /*6e90*/  LDC.64 R10, c[0x0][0x468] ;  /* 0x00011a00ff0a7b82 */ /* 0x000ee20000000a00 */
[----:B------:R-:W-:Y:S04]  /*6ea0*/  STS [R24+0x4000], R98 ;  /* 0x0040006218007388 */ /* 0x000fe80000000800 */
[----:B------:R-:W-:Y:S04]  /*6eb0*/  STS [R23+0x4000], R88 ;  /* 0x0040005817007388 */ /* 0x000fe80000000800 */
[----:B------:R-:W-:Y:S04]  /*6ec0*/  STS [R22+0x4000], R90 ;  /* 0x0040005a16007388 */ /* 0x000fe80000000800 */
[----:B------:R-:W-:Y:S01]  /*6ed0*/  STS [R21+0x4000], R92 ;  /* 0x0040005c15007388 */ /* 0x000fe20000000800 */
[----:B------:R-:W-:-:S03]  /*6ee0*/  IMAD.IADD R3, R3, 0x1, R9 ;  /* 0x0000000103037824 */ /* 0x000fc600078e0209 */
[----:B------:R-:W-:Y:S01]  /*6ef0*/  STS [R20+0x4000], R94 ;  /* 0x0040005e14007388 */ /* 0x000fe20000000800 */
[----:B------:R-:W-:-:S04]  /*6f00*/  IMAD.WIDE.U32 R8, R8, UR4, R2 ;  /* 0x0000000408087c25 */ /* 0x000fc8000f8e0002 */
[----:B------:R-:W-:Y:S02]  /*6f10*/  IMAD.SHL.U32 R2, R19, 0x8, RZ ;  /* 0x0000000813027824 */ /* 0x000fe400078e00ff */
[----:B------:R-:W-:-:S03]  /*6f20*/  IMAD R0, R12, UR32, RZ ;  /* 0x000000200c007c24 */ /* 0x000fc6000f8e02ff */
[----:B------:R-:W-:Y:S01]  /*6f30*/  SHF.R.S32.HI R3, RZ, 0x1f, R2 ;  /* 0x0000001fff037819 */ /* 0x000fe20000011402 */
[----:B------:R-:W-:Y:S02]  /*6f40*/  IMAD.MOV.U32 R6, RZ, RZ, R4 ;  /* 0x000000ffff067224 */ /* 0x000fe400078e0004 */
[----:B------:R-:W-:Y:S02]  /*6f50*/  IMAD R13, R13, UR24, R0 ;  /* 0x000000180d0d7c24 */ /* 0x000fe4000f8e0200 */
[----:B------:R-:W-:Y:S01]  /*6f60*/  IMAD.WIDE.U32 R4, R12, UR24, R2 ;  /* 0x000000180c047c25 */ /* 0x000fe2000f8e0002 */
[----:B------:R-:W-:Y:S01]  /*6f70*/  LEA R0, R249, UR5, 0x1 ;  /* 0x00000005f9007c11 */ /* 0x000fe2000f8e08ff */
[----:B------:R-:W-:Y:S02]  /*6f80*/  BAR.SYNC.DEFER_BLOCKING 0x0 ;  /* 0x0000000000007b1d */ /* 0x000fe40000010000 */
[----:B---3--:R-:W-:Y:S01]  /*6f90*/  IMAD R12, R10, UR33, RZ ;  /* 0x000000210a0c7c24 */ /* 0x008fe2000f8e02ff */
[----:B------:R-:W-:Y:S01]  /*6fa0*/  IADD3 R5, R5, R13, RZ ;  /* 0x0000000d05057210 */ /* 0x000fe20007ffe0ff */
[----:B--2---:R-:W-:-:S02]  /*6fb0*/  IMAD R13, R14, UR32, RZ ;  /* 0x000000200e0d7c24 */ /* 0x004fc4000f8e02ff */
[----:B------:R-:W-:Y:S02]  /*6fc0*/  IMAD R11, R11, UR25, R12 ;  /* 0x000000190b0b7c24 */ /* 0x000fe4000f8e020c */
[----:B------:R-:W-:-:S04]  /*6fd0*/  IMAD.WIDE.U32 R4, R10, UR25, R4 ;  /* 0x000000190a047c25 */ /* 0x000fc8000f8e0004 */
[----:B------:R-:W-:Y:S02]  /*6fe0*/  IMAD R10, R15, UR24, R13 ;  /* 0x000000180f0a7c24 */ /* 0x000fe4000f8e020d */
[----:B------:R-:W-:Y:S01]  /*6ff0*/  IMAD.WIDE.U32 R2, R14, UR24, R2 ;  /* 0x000000180e027c25 */ /* 0x000fe2000f8e0002 */
[----:B------:R-:W-:Y:S01]  /*7000*/  IADD3 R8, P0, R4, R8, RZ ;  /* 0x0000000804087210 */ /* 0x000fe20007f1e0ff */
[----:B------:R-:W2:Y:S02]  /*7010*/  LDS.128 R44, [R0+0xc000] ;  /* 0x00c00000002c7984 */ /* 0x000ea40000000c00 */
[----:B------:R-:W-:Y:S02]  /*7020*/  IMAD.IADD R5, R5, 0x1, R11 ;  /* 0x0000000105057824 */ /* 0x000fe400078e020b */
[----:B------:R-:W3:Y:S04]  /*7030*/  LDS.128 R40, [R0+0xd000] ;  /* 0x00d0000000287984 */ /* 0x000ee80000000c00 */
[----:B------:R-:W4:Y:S01]  /*7040*/  LDS.128 R36, [R0+0xe000] ;  /* 0x00e0000000247984 */ /* 0x000f220000000c00 */
[----:B------:R-:W-:Y:S01]  /*7050*/  IADD3 R3, R3, R10, RZ ;  /* 0x0000000a03037210 */ /* 0x000fe20007ffe0ff */
[C---:B-1----:R-:W-:Y:S01]  /*7060*/  IMAD R4, R16.reuse, UR33, RZ ;  /* 0x0000002110047c24 */ /* 0x042fe2000f8e02ff */
[----:B------:R-:W-:Y:S01]  /*7070*/  IADD3.X R10, R5, UR8, R9, P0, !PT ;  /* 0x00000008050a7c10 */ /* 0x000fe200087fe409 */
[----:B------:R-:W1:Y:S04]  /*7080*/  LDS.128 R32, [R0+0xf000] ;  /* 0x00f0000000207984 */ /* 0x000e680000000c00 */
[----:B------:R-:W1:Y:S01]  /*7090*/  LDS.128 R28, [R0+0x10000] ;  /* 0x01000000001c7984 */ /* 0x000e620000000c00 */
[----:B------:R-:W-:Y:S01]  /*70a0*/  IMAD R9, R17, UR25, R4 ;  /* 0x0000001911097c24 */ /* 0x000fe2000f8e0204 */
[----:B------:R-:W-:Y:S01]  /*70b0*/  ULDC.64 UR8, c[0x0][0x3f0] ;  /* 0x0000fc0000087ab9 */ /* 0x000fe20000000a00 */
[----:B------:R-:W-:Y:S01]  /*70c0*/  IMAD.WIDE.U32 R4, R16, UR25, R2 ;  /* 0x0000001910047c25 */ /* 0x000fe2000f8e0002 */
[----:B------:R-:W1:Y:S04]  /*70d0*/  LDS.128 R24, [R0+0x11000] ;  /* 0x0110000000187984 */ /* 0x000e680000000c00 */
[----:B------:R-:W1:Y:S01]  /*70e0*/  LDS.128 R20, [R0+0x12000] ;  /* 0x0120000000147984 */ /* 0x000e620000000c00 */
[----:B------:R-:W-:-:S03]  /*70f0*/  IMAD.U32 R12, RZ, RZ, UR6 ;  /* 0x00000006ff0c7e24 */ /* 0x000fc6000f8e00ff */
[----:B------:R2:W1:Y:S01]  /*7100*/  LDS.128 R16, [R0+0x13000] ;  /* 0x0130000000107984 */ /* 0x0004620000000c00 */
[----:B------:R-:W-:Y:S01]  /*7110*/  IMAD.WIDE.U32 R6, R12, UR4, R6 ;  /* 0x000000040c067c25 */ /* 0x000fe2000f8e0006 */
[----:B------:R-:W-:Y:S01]  /*7120*/  UIMAD UR4, UR4, UR7, UR41 ;  /* 0x00000007040472a4 */ /* 0x000fe2000f8e0229 */
[C---:B------:R-:W-:Y:S02]  /*7130*/  LEA R2, P1, R8.reuse, UR8, 0x1 ;  /* 0x0000000808027c11 */ /* 0x040fe4000f8208ff */
[----:B------:R-:W-:Y:S01]  /*7140*/  IMAD.IADD R5, R5, 0x1, R9 ;  /* 0x0000000105057824 */ /* 0x000fe200078e0209 */
[----:B------:R-:W-:Y:S01]  /*7150*/  USHF.L.U64.HI UR10, UR10, 0x6, UR11 ;  /* 0x000000060a0a7899 */ /* 0x000fe2000801020b */
[----:B------:R-:W-:Y:S01]  /*7160*/  LEA.HI.X R3, R8, UR9, R10, 0x1, P1 ;  /* 0x0000000908037c11 */ /* 0x000fe200088f0c0a */
[----:B------:R-:W-:Y:S01]  /*7170*/  ULDC.64 UR8, c[0x0][0x3f8] ;  /* 0x0000fe0000087ab9 */ /* 0x000fe20000000a00 */
[----:B------:R-:W-:-:S04]  /*7180*/  IADD3 R8, P1, R2, UR12, RZ ;  /* 0x0000000c02087c10 */ /* 0x000fc8000ff3e0ff */
[----:B------:R-:W-:Y:S02]  /*7190*/  IADD3.X R9, R3, UR10, RZ, P1, !PT ;  /* 0x0000000a03097c10 */ /* 0x000fe40008ffe4ff */
[----:B--2---:R-:W-:-:S04]  /*71a0*/  IADD3 R0, P0, R4, R6, RZ ;  /* 0x0000000604007210 */ /* 0x004fc80007f1e0ff */
[----:B------:R-:W-:Y:S01]  /*71b0*/  IADD3.X R6, R5, UR4, R7, P0, !PT ;  /* 0x0000000405067c10 */ /* 0x000fe200087fe407 */
[----:B------:R-:W-:Y:S01]  /*71c0*/  USHF.L.U32 UR4, UR6, 0x6, URZ ;  /* 0x0000000606047899 */ /* 0x000fe2000800063f */
[----:B------:R-:W-:Y:S01]  /*71d0*/  LEA R10, P0, R0, UR8, 0x1 ;  /* 0x00000008000a7c11 */ /* 0x000fe2000f8008ff */
[----:B------:R-:W-:-:S03]  /*71e0*/  USHF.L.U64.HI UR6, UR6, 0x6, UR7 ;  /* 0x0000000606067899 */ /* 0x000fc60008010207 */
[----:B------:R-:W-:Y:S02]  /*71f0*/  LEA.HI.X R11, R0, UR9, R6, 0x1, P0 ;  /* 0x00000009000b7c11 */ /* 0x000fe400080f0c06 */
[----:B------:R-:W-:Y:S02]  /*7200*/  IADD3 R6, P1, R8, UR12, RZ ;  /* 0x0000000c08067c10 */ /* 0x000fe4000ff3e0ff */
[----:B------:R-:W-:Y:S01]  /*7210*/  IADD3 R4, P0, R10, UR4, RZ ;  /* 0x000000040a047c10 */ /* 0x000fe2000ff1e0ff */
[----:B------:R2:W-:Y:S01]  /*7220*/  STG.E.128 desc[UR30][R2.64], R44 ;  /* 0x0000002c02007986 */ /* 0x0005e2000c101d1e */
[----:B------:R-:W-:Y:S02]  /*7230*/  IADD3.X R7, R9, UR10, RZ, P1, !PT ;  /* 0x0000000a09077c10 */ /* 0x000fe40008ffe4ff */
[----:B------:R-:W-:Y:S02]  /*7240*/  IADD3.X R5, R11, UR6, RZ, P0, !PT ;  /* 0x000000060b057c10 */ /* 0x000fe400087fe4ff */
[----:B------:R-:W-:Y:S01]  /*7250*/  IADD3 R12, P1, R6, UR12, RZ ;  /* 0x0000000c060c7c10 */ /* 0x000fe2000ff3e0ff */
[----:B---3--:R-:W-:Y:S03]  /*7260*/  STG.E.128 desc[UR30][R8.64], R40 ;  /* 0x0000002808007986 */ /* 0x008fe6000c101d1e */
[----:B------:R-:W-:Y:S01]  /*7270*/  IADD3.X R13, R7, UR10, RZ, P1, !PT ;  /* 0x0000000a070d7c10 */ /* 0x000fe20008ffe4ff */
[----:B----4-:R3:W-:Y:S04]  /*7280*/  STG.E.128 desc[UR30][R6.64], R36 ;  /* 0x0000002406007986 */ /* 0x0107e8000c101d1e */
[----:B-1----:R1:W-:Y:S04]  /*7290*/  STG.E.128 desc[UR30][R12.64], R32 ;  /* 0x000000200c007986 */ /* 0x0023e8000c101d1e */
[----:B------:R1:W-:Y:S01]  /*72a0*/  STG.E.128 desc[UR30][R10.64], R28 ;  /* 0x0000001c0a007986 */ /* 0x0003e2000c101d1e */
[----:B--2---:R-:W-:-:S04]  /*72b0*/  IADD3 R2, P0, R4, UR4, RZ ;  /* 0x0000000404027c10 */ /* 0x004fc8000ff1e0ff */
[----:B------:R-:W-:Y:S02]  /*72c0*/  IADD3.X R3, R5, UR6, RZ, P0, !PT ;  /* 0x0000000605037c10 */ /* 0x000fe400087fe4ff */
[----:B---3--:R-:W-:Y:S01]  /*72d0*/  IADD3 R6, P0, R2, UR4, RZ ;  /* 0x0000000402067c10 */ /* 0x008fe2000ff1e0ff */
[----:B------:R1:W-:Y:S03]  /*72e0*/  STG.E.128 desc[UR30][R4.64], R24 ;  /* 0x0000001804007986 */ /* 0x0003e6000c101d1e */
[----:B------:R-:W-:Y:S01]  /*72f0*/  IADD3.X R7, R3, UR6, RZ, P0, !PT ;  /* 0x0000000603077c10 */ /* 0x000fe200087fe4ff */
[----:B------:R1:W-:Y:S04]  /*7300*/  STG.E.128 desc[UR30][R2.64], R20 ;  /* 0x0000001402007986 */ /* 0x0003e8000c101d1e */
[----:B------:R1:W-:Y:S04]  /*7310*/  STG.E.128 desc[UR30][R6.64], R16 ;  /* 0x0000001006007986 */ /* 0x0003e8000c101d1e */
.L_x_592:
        /* <DEDUP_REMOVED lines=11> */
.L_x_599:
[----:B------:R-:W-:Y:S05]  /*73d0*/  EXIT ;  /* 0x000000000000794d */ /* 0x000fea0003800000 */
.L_x_601:
        /* <DEDUP_REMOVED lines=10> */
.L_x_2465:


//--------------------- .text._ZN5flash44flash_bwd_dq_dk_dv_loop_seqk_parallel_kernelI23Flash_bwd_kernel_traitsILi64ELi128ELi128ELi8ELi4ELi4ELi4ELb0ELb0EN7cutlass10bfloat16_tE19Flash_kernel_traitsILi64ELi128ELi128ELi8ES3_EELb0ELb0ELb0ELb1ELb0ELb0ELb0EEEvNS_16Flash_bwd_paramsE --------------------------
	.section	.text._ZN5flash44flash_bwd_dq_dk_dv_loop_seqk_parallel_kernelI23Flash_bwd_kernel_traitsILi64ELi128ELi128ELi8ELi4ELi4ELi4ELb0ELb0EN7cutlass10bfloat16_tE19Flash_kernel_traitsILi64ELi128ELi128ELi8ES3_EELb0ELb0ELb0ELb1ELb0ELb0ELb0EEEvNS_16Flash_bwd_paramsE,"ax",@progbits
	.align	128
        .global         _ZN5flash44flash_bwd_dq_dk_dv_loop_seqk_parallel_kernelI23Flash_bwd_kernel_traitsILi64ELi128ELi128ELi8ELi4ELi4ELi4ELb0ELb0EN7cutlass10bfloat16_tE19Flash_kernel_traitsILi64ELi128ELi128ELi8ES3_EELb0ELb0ELb0ELb1ELb0ELb0ELb0EEEvNS_16Flash_bwd_paramsE
        .type           _ZN5flash44flash_bwd_dq_dk_dv_loop_seqk_parallel_kernelI23Flash_bwd_kernel_traitsILi64ELi128ELi128ELi8ELi4ELi4ELi4ELb0ELb0EN7cutlass10bfloat16_tE19Flash_kernel_traitsILi64ELi128ELi128ELi8ES3_EELb0ELb0ELb0ELb1ELb0ELb0ELb0EEEvNS_16Flash_bwd_paramsE,@function
        .size           _ZN5flash44flash_bwd_dq_dk_dv_loop_seqk_parallel_kernelI23Flash_bwd_kernel_traitsILi64ELi128ELi128ELi8ELi4ELi4ELi4ELb0ELb0EN7cutlass10bfloat16_tE19Flash_kernel_traitsILi64ELi128ELi128ELi8ES3_EELb0ELb0ELb0ELb1ELb0ELb0ELb0EEEvNS_16Flash_bwd_paramsE,(.L_x_2466 - _ZN5flash44flash_bwd_dq_dk_dv_loop_seqk_parallel_kernelI23Flash_bwd_kernel_traitsILi64ELi128ELi128ELi8ELi4ELi4ELi4ELb0ELb0EN7cutlass10bfloat16_tE19Flash_kernel_traitsILi64ELi128ELi128ELi8ES3_EELb0ELb0ELb0ELb1ELb0ELb0ELb0EEEvNS_16Flash_bwd_paramsE)
        .other          _ZN5flash44flash_bwd_dq_dk_dv_loop_seqk_parallel_kernelI23Flash_bwd_kernel_traitsILi64ELi128ELi128ELi8ELi4ELi4ELi4ELb0ELb0EN7cutlass10bfloat16_tE19Flash_kernel_traitsILi64ELi128ELi128ELi8ES3_EELb0ELb0ELb0ELb1ELb0ELb0ELb0EEEvNS_16Flash_bwd_paramsE,@"STO_CUDA_ENTRY STV_DEFAULT"
_ZN5flash44flash_bwd_dq_dk_dv_loop_seqk_parallel_kernelI23Flash_bwd_kernel_traitsILi64ELi128ELi128ELi8ELi4ELi4ELi4ELb0ELb0EN7cutlass10bfloat16_tE19Flash_kernel_traitsILi64ELi128ELi128ELi8ES3_EELb0ELb0ELb0ELb1ELb0ELb0ELb0EEEvNS_16Flash_bwd_paramsE:
.text._ZN5flash44flash_bwd_dq_dk_dv_loop_seqk_parallel_kernelI23Flash_bwd_kernel_traitsILi64ELi128ELi128ELi8ELi4ELi4ELi4ELb0ELb0EN7cutlass10bfloat16_tE19Flash_kernel_traitsILi64ELi128ELi128ELi8ES3_EELb0ELb0ELb0ELb1ELb0ELb0ELb0EEEvNS_16Flash_bwd_paramsE:
        /* <DEDUP_REMOVED lines=28> */
[----:B------:R-:W-:Y:S02]  /*01c0*/  LOP3.LUT R5, R5, 0xffffffe0, RZ, 0xc0, !PT ;  /* 0xffffffe005057812 */ /* 0x000fe400078ec0ff */
[----:B------:R-:W-:-:S02]  /*01d0*/  LEA.HI R0, R0, R4, RZ, 0x2 ;  /* 0x0000000400007211 */ /* 0x000fc400078f10ff */
[-C--:B------:R-:W-:Y:S01]  /*01e0*/  LEA.HI R3, R2, R8.reuse, RZ, 0x4 ;  /* 0x0000000802037211 */ /* 0x080fe200078f20ff */
[----:B------:R-:W-:Y:S01]  /*01f0*/  IMAD.IADD R6, R8, 0x1, -R5 ;  /* 0x0000000108067824 */ /* 0x000fe200078e0a05 */
[CC--:B------:R-:W-:Y:S02]  /*0200*/  LEA.HI R15, R2.reuse, R8.reuse, RZ, 0x7 ;  /* 0x00000008020f7211 */ /* 0x0c0fe400078f38ff */
[CC--:B------:R-:W-:Y:S02]  /*0210*/  LEA.HI R14, R2.reuse, R8.reuse, RZ, 0x6 ;  /* 0x00000008020e7211 */ /* 0x0c0fe400078f30ff */
[----:B------:R-:W-:Y:S02]  /*0220*/  LEA.HI R2, R2, R8, RZ, 0x2 ;  /* 0x0000000802027211 */ /* 0x000fe400078f10ff */
[----:B------:R-:W-:Y:S02]  /*0230*/  LOP3.LUT R5, R0, 0xfffffffc, RZ, 0xc0, !PT ;  /* 0xfffffffc00057812 */ /* 0x000fe400078ec0ff */
[----:B------:R-:W-:-:S02]  /*0240*/  SHF.R.S32.HI R12, RZ, 0x3, R13 ;  /* 0x00000003ff0c7819 */ /* 0x000fc4000001140d */
[----:B------:R-:W-:Y:S01]  /*0250*/  LOP3.LUT R7, R13, 0xfffffff8, RZ, 0xc0, !PT ;  /* 0xfffffff80d077812 */ /* 0x000fe200078ec0ff */
[----:B------:R-:W-:Y:S01]  /*0260*/  IMAD.IADD R11, R4, 0x1, -R5 ;  /* 0x00000001040b7824 */ /* 0x000fe200078e0a05 */
[----:B------:R-:W-:Y:S01]  /*0270*/  LOP3.LUT R9, R3, 0xfffffff0, RZ, 0xc0, !PT ;  /* 0xfffffff003097812 */ /* 0x000fe200078ec0ff */
[----:B------:R-:W-:Y:S01]  /*0280*/  IMAD.SHL.U32 R4, R12, 0x40, RZ ;  /* 0x000000400c047824 */ /* 0x000fe200078e00ff */
[----:B------:R-:W-:Y:S01]  /*0290*/  LOP3.LUT R10, R2, 0x7ffffffc, RZ, 0xc0, !PT ;  /* 0x7ffffffc020a7812 */ /* 0x000fe200078ec0ff */
[C---:B------:R-:W-:Y:S01]  /*02a0*/  IMAD.IADD R0, R8.reuse, 0x1, -R7 ;  /* 0x0000000108007824 */ /* 0x040fe200078e0a07 */
[----:B------:R-:W-:Y:S01]  /*02b0*/  SHF.R.S32.HI R5, RZ, 0x4, R3 ;  /* 0x00000004ff057819 */ /* 0x000fe20000011403 */
[C---:B------:R-:W-:Y:S01]  /*02c0*/  IMAD.IADD R9, R8.reuse, 0x1, -R9 ;  /* 0x0000000108097824 */ /* 0x040fe200078e0a09 */
[----:B------:R-:W-:Y:S01]  /*02d0*/  SHF.R.S32.HI R7, RZ, 0x2, R2 ;  /* 0x00000002ff077819 */ /* 0x000fe20000011402 */
[----:B------:R-:W-:Y:S01]  /*02e0*/  IMAD.IADD R16, R8, 0x1, -R10 ;  /* 0x0000000108107824 */ /* 0x000fe200078e0a0a */
[----:B------:R-:W-:Y:S01]  /*02f0*/  SHF.R.S32.HI R8, RZ, 0x1f, R2 ;  /* 0x0000001fff087819 */ /* 0x000fe20000011402 */
[----:B------:R-:W-:Y:S01]  /*0300*/  IMAD.SHL.U32 R188, R0, 0x8, RZ ;  /* 0x0000000800bc7824 */ /* 0x000fe200078e00ff */
[----:B------:R-:W-:-:S02]  /*0310*/  LOP3.LUT R2, R4, 0x1c0, RZ, 0xc0, !PT ;  /* 0x000001c004027812 */ /* 0x000fc400078ec0ff */
[----:B------:R-:W-:Y:S02]  /*0320*/  LEA.HI R3, R3, R5, RZ, 0x1 ;  /* 0x0000000503037211 */ /* 0x000fe400078f08ff */
[----:B------:R-:W-:Y:S02]  /*0330*/  SHF.R.S32.HI R12, RZ, 0x1f, R6 ;  /* 0x0000001fff0c7819 */ /* 0x000fe40000011406 */
[----:B------:R-:W-:Y:S02]  /*0340*/  SHF.R.U32.HI R4, RZ, 0x3, R2 ;  /* 0x00000003ff047819 */ /* 0x000fe40000011602 */
[----:B------:R-:W-:Y:S02]  /*0350*/  LOP3.LUT R3, R3, 0xfffffffe, RZ, 0xc0, !PT ;  /* 0xfffffffe03037812 */ /* 0x000fe400078ec0ff */
[----:B------:R-:W-:Y:S02]  /*0360*/  LOP3.LUT R2, R2, 0x38, R188, 0xf8, !PT ;  /* 0x0000003802027812 */ /* 0x000fe400078ef8bc */
[----:B------:R-:W-:Y:S01]  /*0370*/  LEA.HI R12, R12, R6, RZ, 0x2 ;  /* 0x000000060c0c7211 */ /* 0x000fe200078f10ff */
[----:B------:R-:W-:Y:S01]  /*0380*/  IMAD.IADD R10, R5, 0x1, -R3 ;  /* 0x00000001050a7824 */ /* 0x000fe200078e0a03 */
[----:B------:R-:W-:Y:S01]  /*0390*/  LEA.HI R6, R8, R7, RZ, 0x3 ;  /* 0x0000000708067211 */ /* 0x000fe200078f18ff */
[----:B------:R-:W-:Y:S01]  /*03a0*/  IMAD.SHL.U32 R5, R14, 0x8, RZ ;  /* 0x000000080e057824 */ /* 0x000fe200078e00ff */
[----:B------:R-:W-:Y:S01]  /*03b0*/  LOP3.LUT R4, R2, R4, RZ, 0x3c, !PT ;  /* 0x0000000402047212 */ /* 0x000fe200078e3cff */
[----:B------:R-:W-:Y:S01]  /*03c0*/  IMAD.SHL.U32 R176, R10, 0x200, RZ ;  /* 0x000002000ab07824 */ /* 0x000fe200078e00ff */
[----:B------:R-:W-:-:S02]  /*03d0*/  LOP3.LUT R2, R6, 0xfffffff8, RZ, 0xc0, !PT ;  /* 0xfffffff806027812 */ /* 0x000fc400078ec0ff */
[C---:B------:R-:W-:Y:S02]  /*03e0*/  LOP3.LUT P4, RZ, R0.reuse, 0x2, RZ, 0xc0, !PT ;  /* 0x0000000200ff7812 */ /* 0x040fe4000788c0ff */
[----:B------:R-:W-:Y:S01]  /*03f0*/  LOP3.LUT P3, RZ, R0, 0x4, RZ, 0xc0, !PT ;  /* 0x0000000400ff7812 */ /* 0x000fe2000786c0ff */
[----:B------:R-:W-:Y:S01]  /*0400*/  IMAD.IADD R3, R7, 0x1, -R2 ;  /* 0x0000000107037824 */ /* 0x000fe200078e0a02 */
[----:B------:R-:W-:Y:S01]  /*0410*/  LOP3.LUT R2, R4, 0xfffffe00, R5, 0xf8, !PT ;  /* 0xfffffe0004027812 */ /* 0x000fe200078ef805 */
[----:B------:R-:W-:Y:S01]  /*0420*/  IMAD.SHL.U32 R0, R0, 0x40, RZ ;  /* 0x0000004000007824 */ /* 0x000fe200078e00ff */
[----:B------:R-:W-:Y:S02]  /*0430*/  SHF.R.S32.HI R4, RZ, 0x1f, R9 ;  /* 0x0000001fff047819 */ /* 0x000fe40000011409 */
[----:B------:R-:W-:Y:S01]  /*0440*/  SHF.R.S32.HI R6, RZ, 0x7, R15 ;  /* 0x00000007ff067819 */ /* 0x000fe2000001140f */
[----:B------:R1:W-:Y:S01]  /*0450*/  STL [R1], R2 ;  /* 0x0000000201007387 */ /* 0x0003e20000100800 */
[----:B------:R-:W-:-:S02]  /*0460*/  LOP3.LUT R0, R0, 0x1c0, RZ, 0xc0, !PT ;  /* 0x000001c000007812 */ /* 0x000fc400078ec0ff */
[----:B------:R-:W-:Y:S02]  /*0470*/  LEA.HI R8, R4, R9, RZ, 0x3 ;  /* 0x0000000904087211 */ /* 0x000fe400078f18ff */
[----:B------:R-:W-:Y:S02]  /*0480*/  LOP3.LUT R180, R0, 0x8, R13, 0xf8, !PT ;  /* 0x0000000800b47812 */ /* 0x000fe400078ef80d */
[C---:B------:R-:W-:Y:S01]  /*0490*/  LOP3.LUT R7, R8.reuse, 0xfffffff8, RZ, 0xc0, !PT ;  /* 0xfffffff808077812 */ /* 0x040fe200078ec0ff */
[----:B------:R-:W-:Y:S01]  /*04a0*/  IMAD.SHL.U32 R8, R8, 0x40, RZ ;  /* 0x0000004008087824 */ /* 0x000fe200078e00ff */
[----:B------:R-:W-:-:S03]  /*04b0*/  SEL R181, R216, 0xffffffe0, !P4 ;  /* 0xffffffe0d8b57807 */ /* 0x000fc60006000000 */
[----:B------:R-:W-:Y:S02]  /*04c0*/  IMAD.IADD R14, R9, 0x1, -R7 ;  /* 0x00000001090e7824 */ /* 0x000fe400078e0a07 */
[----:B-1----:R-:W-:-:S05]  /*04d0*/  IMAD.SHL.U32 R2, R11, 0x10, RZ ;  /* 0x000000100b027824 */ /* 0x002fca00078e00ff */
[----:B------:R-:W-:Y:S02]  /*04e0*/  LOP3.LUT R4, R0, 0x30, R2, 0xf8, !PT ;  /* 0x0000003000047812 */ /* 0x000fe400078ef802 */
[----:B------:R-:W-:Y:S01]  /*04f0*/  LEA.HI.SX32 R5, R12, R2, 0x1e ;  /* 0x000000020c057211 */ /* 0x000fe200078ff2ff */
[----:B------:R-:W-:Y:S01]  /*0500*/  IMAD R2, R6, 0x1000, R176 ;  /* 0x0000100006027824 */ /* 0x000fe200078e02b0 */
[----:B------:R-:W-:Y:S02]  /*0510*/  SHF.R.U32.HI R0, RZ, 0x3, R0 ;  /* 0x00000003ff007819 */ /* 0x000fe40000011600 */
[----:B------:R-:W-:Y:S01]  /*0520*/  LOP3.LUT R4, R4, 0x8, R13, 0xf8, !PT ;  /* 0x0000000804047812 */ /* 0x000fe200078ef80d */
[----:B------:R1:W-:Y:S01]  /*0530*/  STL [R1+0x8], R5 ;  /* 0x0000080501007387 */ /* 0x0003e20000100800 */
[----:B------:R-:W-:Y:S02]  /*0540*/  LOP3.LUT R180, R180, R0, RZ, 0x3c, !PT ;  /* 0x00000000b4b47212 */ /* 0x000fe400078e3cff */
[----:B------:R-:W-:Y:S01]  /*0550*/  LOP3.LUT R176, R176, R4, R0, 0xf6, !PT ;  /* 0x00000004b0b07212 */ /* 0x000fe200078ef600 */
[----:B------:R-:W-:Y:S01]  /*0560*/  IMAD.SHL.U32 R0, R3, 0x40, RZ ;  /* 0x0000004003007824 */ /* 0x000fe200078e00ff */
[----:B------:R-:W-:Y:S01]  /*0570*/  STL [R1+0x4], R14 ;  /* 0x0000040e01007387 */ /* 0x000fe20000100800 */
[----:B------:R-:W-:Y:S01]  /*0580*/  IMAD.IADD R180, R2, 0x1, R180 ;  /* 0x0000000102b47824 */ /* 0x000fe200078e02b4 */
[----:B------:R-:W-:Y:S01]  /*0590*/  LEA R176, R176, UR4, 0x1 ;  /* 0x00000004b0b07c11 */ /* 0x000fe2000f8e08ff */
[----:B------:R-:W-:Y:S01]  /*05a0*/  IMAD.SHL.U32 R2, R6, 0x8, RZ ;  /* 0x0000000806027824 */ /* 0x000fe200078e00ff */
[----:B------:R-:W-:Y:S01]  /*05b0*/  LOP3.LUT R0, R0, 0x1c0, RZ, 0xc0, !PT ;  /* 0x000001c000007812 */ /* 0x000fe200078ec0ff */
[----:B------:R-:W-:-:S02]  /*05c0*/  IMAD.SHL.U32 R4, R16, 0x2, RZ ;  /* 0x0000000210047824 */ /* 0x000fc400078e00ff */
[----:B------:R-:W-:Y:S01]  /*05d0*/  IMAD.SHL.U32 R180, R180, 0x2, RZ ;  /* 0x00000002b4b47824 */ /* 0x000fe200078e00ff */
[----:B------:R-:W-:Y:S01]  /*05e0*/  LOP3.LUT R2, R2, 0x8, RZ, 0xc0, !PT ;  /* 0x0000000802027812 */ /* 0x000fe200078ec0ff */
[----:B------:R-:W-:Y:S01]  /*05f0*/  IMAD R6, R6, 0x2000, R4 ;  /* 0x0000200006067824 */ /* 0x000fe200078e0204 */
[----:B-1----:R-:W-:-:S04]  /*0600*/  LOP3.LUT R5, R3, 0x1, RZ, 0xc0, !PT ;  /* 0x0000000103057812 */ /* 0x002fc800078ec0ff */
[----:B------:R-:W-:Y:S01]  /*0610*/  ISETP.NE.U32.AND P0, PT, R5, 0x1, PT ;  /* 0x000000010500780c */ /* 0x000fe20003f05070 */
[----:B------:R-:W-:-:S03]  /*0620*/  IMAD.SHL.U32 R5, R10, 0x10, RZ ;  /* 0x000000100a057824 */ /* 0x000fc600078e00ff */
[----:B------:R-:W-:Y:S02]  /*0630*/  R2P PR, R3, 0x6 ;  /* 0x0000000603007804 */ /* 0x000fe40000000000 */
[----:B------:R-:W-:Y:S02]  /*0640*/  SHF.R.U32.HI R3, RZ, 0x3, R0 ;  /* 0x00000003ff037819 */ /* 0x000fe40000011600 */
[----:B------:R-:W-:Y:S01]  /*0650*/  LOP3.LUT R12, R2, 0x10, R5, 0xf8, !PT ;  /* 0x00000010020c7812 */ /* 0x000fe200078ef805 */
[----:B------:R-:W-:Y:S01]  /*0660*/  IMAD.SHL.U32 R5, R10, 0x8, RZ ;  /* 0x000000080a057824 */ /* 0x000fe200078e00ff */
[CC--:B------:R-:W-:Y:S01]  /*0670*/  LOP3.LUT R9, R3.reuse, R0.reuse, R2, 0x1e, !PT ;  /* 0x0000000003097212 */ /* 0x0c0fe200078e1e02 */
[----:B------:R-:W-:Y:S01]  /*0680*/  IMAD.SHL.U32 R2, R14, 0x40, RZ ;  /* 0x000000400e027824 */ /* 0x000fe200078e00ff */
[----:B------:R-:W-:Y:S01]  /*0690*/  LOP3.LUT R7, R3, R0, RZ, 0xfc, !PT ;  /* 0x0000000003077212 */ /* 0x000fe200078efcff */
[C---:B------:R-:W-:Y:S01]  /*06a0*/  IMAD R0, R11.reuse, 0x400, R4 ;  /* 0x000004000b007824 */ /* 0x040fe200078e0204 */
[----:B------:R-:W-:Y:S01]  /*06b0*/  SEL R216, R216, 0xffffffe0, !P1 ;  /* 0xffffffe0d8d87807 */ /* 0x000fe20004800000 */
[----:B------:R-:W-:Y:S01]  /*06c0*/  IMAD R3, R11, 0x400, R6 ;  /* 0x000004000b037824 */ /* 0x000fe200078e0206 */
[----:B------:R-:W-:Y:S01]  /*06d0*/  LOP3.LUT R4, R2, 0x1c0, RZ, 0xc0, !PT ;  /* 0x000001c002047812 */ /* 0x000fe200078ec0ff */
[----:B------:R-:W-:Y:S01]  /*06e0*/  IMAD.IADD R9, R0, 0x1, R9 ;  /* 0x0000000100097824 */ /* 0x000fe200078e0209 */
[----:B------:R-:W-:Y:S01]  /*06f0*/  LOP3.LUT R0, R8, 0xfffffe00, RZ, 0xc0, !PT ;  /* 0xfffffe0008007812 */ /* 0x000fe200078ec0ff */
[----:B------:R-:W-:Y:S01]  /*0700*/  IMAD.IADD R7, R7, 0x1, R3 ;  /* 0x0000000107077824 */ /* 0x000fe200078e0203 */
[----:B------:R-:W-:-:S02]  /*0710*/  LOP3.LUT R2, R4, 0x8, R5, 0xf8, !PT ;  /* 0x0000000804027812 */ /* 0x000fc400078ef805 */
[----:B------:R-:W-:Y:S01]  /*0720*/  SHF.R.U32.HI R5, RZ, 0x3, R4 ;  /* 0x00000003ff057819 */ /* 0x000fe20000011604 */
[----:B------:R-:W-:Y:S01]  /*0730*/  IMAD R3, R11, 0x400, R0 ;  /* 0x000004000b037824 */ /* 0x000fe200078e0200 */
[----:B------:R-:W-:Y:S02]  /*0740*/  LEA R213, R7, UR4, 0x1 ;  /* 0x0000000407d57c11 */ /* 0x000fe4000f8e08ff */
[----:B------:R-:W-:Y:S02]  /*0750*/  LOP3.LUT R2, R2, R5, RZ, 0x3c, !PT ;  /* 0x0000000502027212 */ /* 0x000fe400078e3cff */
[----:B------:R-:W-:Y:S01]  /*0760*/  LOP3.LUT R4, R5, R12, R4, 0x1e, !PT ;  /* 0x0000000c05047212 */ /* 0x000fe200078e1e04 */
[----:B------:R-:W-:Y:S01]  /*0770*/  IMAD.IADD R219, R213, 0x1, R216 ;  /* 0x00000001d5db7824 */ /* 0x000fe200078e02d8 */
[----:B------:R-:W-:Y:S01]  /*0780*/  SEL R214, R214, 0x10, !P0 ;  /* 0x00000010d6d67807 */ /* 0x000fe20004000000 */
[----:B------:R-:W-:Y:S01]  /*0790*/  IMAD.IADD R184, R3, 0x1, R2 ;  /* 0x0000000103b87824 */ /* 0x000fe200078e0202 */
[----:B------:R-:W-:Y:S01]  /*07a0*/  LOP3.LUT R185, R4, R0, RZ, 0xfc, !PT ;  /* 0x0000000004b97212 */ /* 0x000fe200078efcff */
[----:B------:R-:W-:Y:S01]  /*07b0*/  IMAD.U32 R0, RZ, RZ, UR5 ;  /* 0x00000005ff007e24 */ /* 0x000fe2000f8e00ff */
[----:B------:R-:W-:Y:S01]  /*07c0*/  USHF.R.S32.HI UR5, URZ, 0x1f, UR55 ;  /* 0x0000001f3f057899 */ /* 0x000fe20008011437 */
[----:B------:R-:W-:Y:S01]  /*07d0*/  IMAD.U32 R2, RZ, RZ, UR6 ;  /* 0x00000006ff027e24 */ /* 0x000fe2000f8e00ff */
[----:B------:R-:W-:Y:S01]  /*07e0*/  USHF.R.S32.HI UR6, URZ, 0x1f, UR45 ;  /* 0x0000001f3f067899 */ /* 0x000fe2000801142d */
[----:B------:R-:W-:-:S03]  /*07f0*/  IMAD.IADD R215, R213, 0x1, R214 ;  /* 0x00000001d5d77824 */ /* 0x000fc600078e02d6 */
[----:B------:R-:W-:Y:S02]  /*0800*/  IMAD.U32 R0, RZ, RZ, UR5 ;  /* 0x00000005ff007e24 */ /* 0x000fe4000f8e00ff */
[----:B------:R-:W-:Y:S02]  /*0810*/  IMAD.U32 R2, RZ, RZ, UR6 ;  /* 0x00000006ff027e24 */ /* 0x000fe4000f8e00ff */
[----:B------:R-:W-:Y:S01]  /*0820*/  IMAD.U32 R0, RZ, RZ, UR6 ;  /* 0x00000006ff007e24 */ /* 0x000fe2000f8e00ff */
[----:B------:R-:W-:Y:S01]  /*0830*/  UIADD3 UR6, UR4, 0xc000, URZ ;  /* 0x0000c00004067890 */ /* 0x000fe2000fffe03f */
[----:B------:R-:W-:Y:S02]  /*0840*/  IMAD.MOV.U32 R2, RZ, RZ, 0x40 ;  /* 0x00000040ff027424 */ /* 0x000fe400078e00ff */
[----:B------:R-:W-:Y:S02]  /*0850*/  IMAD.MOV.U32 R0, RZ, RZ, 0x440 ;  /* 0x00000440ff007424 */ /* 0x000fe400078e00ff */
[----:B------:R-:W-:Y:S01]  /*0860*/  IMAD.U32 R3, RZ, RZ, UR5 ;  /* 0x00000005ff037e24 */ /* 0x000fe2000f8e00ff */
[----:B------:R-:W-:Y:S01]  /*0870*/  SEL R179, R2, 0xffffffc0, !P3 ;  /* 0xffffffc002b37807 */ /* 0x000fe20005800000 */
[----:B------:R-:W-:Y:S01]  /*0880*/  VIADD R182, R180, UR6 ;  /* 0x00000006b4b67c36 */ /* 0x000fe20008000000 */
[----:B------:R-:W-:Y:S01]  /*0890*/  SEL R2, R2, 0xffffffc0, !P2 ;  /* 0xffffffc002027807 */ /* 0x000fe20005000000 */
[----:B------:R-:W-:Y:S01]  /*08a0*/  IMAD.IADD R218, R215, 0x1, R216 ;  /* 0x00000001d7da7824 */ /* 0x000fe200078e02d8 */
[----:B------:R-:W-:Y:S01]  /*08b0*/  LEA R8, R9, UR6, 0x1 ;  /* 0x0000000609087c11 */ /* 0x000fe2000f8e08ff */
[----:B------:R-:W-:Y:S01]  /*08c0*/  IMAD.IADD R179, R182, 0x1, R179 ;  /* 0x00000001b6b37824 */ /* 0x000fe200078e02b3 */
[----:B------:R-:W-:Y:S01]  /*08d0*/  SEL R0, R0, 0x3c0, !P2 ;  /* 0x000003c000007807 */ /* 0x000fe20005000000 */
[----:B------:R-:W-:Y:S01]  /*08e0*/  IMAD.IADD R212, R213, 0x1, R2 ;  /* 0x00000001d5d47824 */ /* 0x000fe200078e0202 */
[----:B------:R-:W-:Y:S01]  /*08f0*/  UIADD3 UR5, UR4, 0xc000, URZ ;  /* 0x0000c00004057890 */ /* 0x000fe2000fffe03f */
[--C-:B------:R-:W-:Y:S01]  /*0900*/  IMAD.IADD R5, R2, 0x1, R8.reuse ;  /* 0x0000000102057824 */ /* 0x100fe200078e0208 */
[----:B------:R-:W-:Y:S01]  /*0910*/  STL [R1+0xc], R8 ;  /* 0x00000c0801007387 */ /* 0x000fe20000100800 */
        /* <DEDUP_REMOVED lines=8> */
[----:B------:R3:W-:Y:S01]  /*09a0*/  STL [R1+0x24], R4 ;  /* 0x0000240401007387 */ /* 0x0007e20000100800 */
[----:B------:R-:W-:-:S02]  /*09b0*/  @P1 VIADD R3, R8, 0x1fe0 ;  /* 0x00001fe008031836 */ /* 0x000fc40000000000 */
[C---:B------:R-:W-:Y:S01]  /*09c0*/  VIADD R7, R8.reuse, 0x2040 ;  /* 0x0000204008077836 */ /* 0x040fe20000000000 */
[----:B------:R4:W-:Y:S01]  /*09d0*/  STL [R1+0x30], R11 ;  /* 0x0000300b01007387 */ /* 0x0009e20000100800 */
[C---:B------:R-:W-:Y:S02]  /*09e0*/  @P1 VIADD R10, R8.reuse, 0x23e0 ;  /* 0x000023e0080a1836 */ /* 0x040fe40000000000 */
[----:B------:R-:W-:Y:S01]  /*09f0*/  @P2 VIADD R7, R8, 0x1fc0 ;  /* 0x00001fc008072836 */ /* 0x000fe20000000000 */
[----:B------:R4:W-:Y:S01]  /*0a00*/  STL [R1+0x18], R3 ;  /* 0x0000180301007387 */ /* 0x0009e20000100800 */
[--C-:B------:R-:W-:Y:S02]  /*0a10*/  IMAD.IADD R2, R2, 0x1, R3.reuse ;  /* 0x0000000102027824 */ /* 0x100fe400078e0203 */
[----:B------:R-:W-:Y:S01]  /*0a20*/  IMAD.IADD R0, R0, 0x1, R3 ;  /* 0x0000000100007824 */ /* 0x000fe200078e0203 */
[----:B------:R4:W-:Y:S01]  /*0a30*/  STL [R1+0x2c], R10 ;  /* 0x00002c0a01007387 */ /* 0x0009e20000100800 */
[----:B------:R-:W-:-:S02]  /*0a40*/  IMAD.IADD R214, R214, 0x1, R212 ;  /* 0x00000001d6d67824 */ /* 0x000fc400078e02d4 */
[----:B------:R-:W-:Y:S01]  /*0a50*/  IMAD.IADD R182, R182, 0x1, R181 ;  /* 0x00000001b6b67824 */ /* 0x000fe200078e02b5 */
[----:B------:R4:W-:Y:S01]  /*0a60*/  STL [R1+0x20], R7 ;  /* 0x0000200701007387 */ /* 0x0009e20000100800 */
[C---:B-1----:R-:W-:Y:S02]  /*0a70*/  IMAD.IADD R5, R216.reuse, 0x1, R5 ;  /* 0x00000001d8057824 */ /* 0x042fe400078e0205 */
[----:B------:R-:W-:Y:S02]  /*0a80*/  IMAD.IADD R217, R216, 0x1, R212 ;  /* 0x00000001d8d97824 */ /* 0x000fe400078e02d4 */
[C---:B--2---:R-:W-:Y:S02]  /*0a90*/  VIADD R6, R8.reuse, 0x2440 ;  /* 0x0000244008067836 */ /* 0x044fe40000000000 */
[----:B------:R-:W-:Y:S02]  /*0aa0*/  @P2 VIADD R6, R8, 0x23c0 ;  /* 0x000023c008062836 */ /* 0x000fe40000000000 */
[----:B---3--:R-:W-:-:S02]  /*0ab0*/  IMAD.IADD R4, R216, 0x1, R4 ;  /* 0x00000001d8047824 */ /* 0x008fc400078e0204 */
[----:B------:R-:W-:Y:S01]  /*0ac0*/  IMAD.IADD R181, R181, 0x1, R179 ;  /* 0x00000001b5b57824 */ /* 0x000fe200078e02b3 */
[----:B------:R4:W-:Y:S01]  /*0ad0*/  STL [R1+0x1c], R6 ;  /* 0x00001c0601007387 */ /* 0x0009e20000100800 */
[----:B------:R-:W-:-:S03]  /*0ae0*/  IMAD.IADD R216, R216, 0x1, R214 ;  /* 0x00000001d8d87824 */ /* 0x000fc600078e02d6 */
[----:B------:R4:W-:Y:S04]  /*0af0*/  STL [R1+0x40], R5 ;  /* 0x0000400501007387 */ /* 0x0009e80000100800 */
[----:B------:R4:W-:Y:S04]  /*0b00*/  STL [R1+0x3c], R4 ;  /* 0x00003c0401007387 */ /* 0x0009e80000100800 */
[----:B------:R4:W-:Y:S04]  /*0b10*/  STL [R1+0x38], R2 ;  /* 0x0000380201007387 */ /* 0x0009e80000100800 */
[----:B------:R4:W-:Y:S02]  /*0b20*/  STL [R1+0x34], R0 ;  /* 0x0000340001007387 */ /* 0x0009e40000100800 */
.L_x_678:
        /* <DEDUP_REMOVED lines=18> */
[----:B------:R-:W-:Y:S01]  /*0c50*/  IMAD.U32 R4, RZ, RZ, UR12 ;  /* 0x0000000cff047e24 */ /* 0x000fe2000f8e00ff */
        /* <DEDUP_REMOVED lines=31> */
[----:B------:R-:W-:Y:S01]  /*0e50*/  @!UP3 USEL UR9, UR7, URZ, UP0 ;  /* 0x0000003f0709b287 */ /* 0x000fe20008000000 */
[----:B--2---:R-:W-:-:S02]  /*0e60*/  @P1 R2UR UR18, R7 ;  /* 0x00000000071212ca */ /* 0x004fc400000e0000 */
[----:B---3--:R-:W-:Y:S02]  /*0e70*/  @P0 R2UR UR8, R5 ;  /* 0x00000000050802ca */ /* 0x008fe400000e0000 */
[----:B------:R-:W-:-:S04]  /*0e80*/  ISETP.NE.U32.AND P0, PT, RZ, UR14, PT ;  /* 0x0000000eff007c0c */ /* 0x000fc8000bf05070 */
[----:B------:R-:W-:-:S07]  /*0e90*/  ISETP.NE.AND.EX P0, PT, RZ, UR15, PT, P0 ;  /* 0x0000000fff007c0c */ /* 0x000fce000bf05300 */
[----:B------:R-:W-:-:S03]  /*0ea0*/  @UP3 UIADD3 UR7, UR8, -UR18, URZ ;  /* 0x8000001208073290 */ /* 0x000fc6000fffe03f */
[----:B------:R-:W-:Y:S01]  /*0eb0*/  ULDC UR8, c[0x0][0x2c8] ;  /* 0x0000b20000087ab9 */ /* 0x000fe20000000800 */
        /* <DEDUP_REMOVED lines=10> */
.L_x_602:
[----:B------:R-:W-:Y:S02]  /*0f60*/  @!UP3 UIADD3 UR7, UR9, UR8, -UR18 ;  /* 0x000000080907b290 */ /* 0x000fe4000fffe812 */
[----:B------:R-:W-:Y:S02]  /*0f70*/  @UP2 UIADD3 UR36, UR12, -UR6, URZ ;  /* 0x800000060c242290 */ /* 0x000fe4000fffe03f */
[----:B------:R-:W-:-:S05]  /*0f80*/  UISETP.GT.AND UP0, UPT, UR7, UR29, UPT ;  /* 0x0000001d0700728c */ /* 0x000fca000bf04270 */
[----:B------:R-:W-:Y:S01]  /*0f90*/  @!UP2 ULDC UR36, c[0x0][0x2c4] ;  /* 0x0000b1000024aab9 */ /* 0x000fe20000000800 */
[----:B------:R-:W-:-:S13]  /*0fa0*/  PLOP3.LUT P0, PT, PT, PT, UP0, 0x80, 0x0 ;  /* 0x000000000000781c */ /* 0x000fda0003f0f008 */
[----:B------:R-:W-:Y:S05]  /*0fb0*/  @!P0 BRA `(.L_x_603) ;  /* 0x000000ac00ec8947 */ /* 0x000fea0003800000 */
[----:B------:R-:W1:Y:S01]  /*0fc0*/  LDC R6, c[0x0][0x278] ;  /* 0x00009e00ff067b82 */ /* 0x000e620000000800 */
[----:B------:R-:W-:Y:S01]  /*0fd0*/  IABS R4, UR55 ;  /* 0x0000003700047c13 */ /* 0x000fe20008000000 */
[----:B------:R-:W-:Y:S01]  /*0fe0*/  UISETP.NE.AND UP1, UPT, UR6, -0x1, UPT ;  /* 0xffffffff0600788c */ /* 0x000fe2000bf25270 */
[----:B------:R-:W-:Y:S01]  /*0ff0*/  ULDC.64 UR12, c[0x0][0x488] ;  /* 0x00012200000c7ab9 */ /* 0x000fe20000000a00 */
[----:B------:R-:W-:Y:S01]  /*1000*/  ULDC.64 UR8, c[0x0][0x228] ;  /* 0x00008a0000087ab9 */ /* 0x000fe20000000a00 */
[----:B------:R-:W-:-:S03]  /*1010*/  UISETP.NE.AND UP0, UPT, UR28, -0x1, UPT ;  /* 0xffffffff1c00788c */ /* 0x000fc6000bf05270 */
[----:B------:R-:W2:Y:S01]  /*1020*/  S2UR UR14, SR_CTAID.X ;  /* 0x00000000000e79c3 */ /* 0x000ea20000002500 */
[----:B------:R-:W-:Y:S02]  /*1030*/  UIMAD.WIDE.U32 UR20, UR45, UR8, URZ ;  /* 0x000000082d1472a5 */ /* 0x000fe4000f8e003f */
[----:B------:R-:W-:Y:S02]  /*1040*/  UIADD3 UR16, UR36, 0x7f, URZ ;  /* 0x0000007f24107890 */ /* 0x000fe4000fffe03f */
[----:B------:R-:W-:Y:S02]  /*1050*/  UIMAD UR8, UR57, UR8, URZ ;  /* 0x00000008390872a4 */ /* 0x000fe4000f8e023f */
[----:B------:R-:W-:Y:S02]  /*1060*/  USHF.L.U64.HI UR22, UR45, 0x7, UR57 ;  /* 0x000000072d167899 */ /* 0x000fe40008010239 */
[----:B------:R-:W-:Y:S01]  /*1070*/  USHF.R.S32.HI UR23, URZ, 0x1f, UR16 ;  /* 0x0000001f3f177899 */ /* 0x000fe20008011410 */
[----:B------:R-:W-:Y:S01]  /*1080*/  ULDC UR58, c[0x0][0x2d4] ;  /* 0x0000b500003a7ab9 */ /* 0x000fe20000000800 */
[----:B------:R-:W-:Y:S01]  /*1090*/  ULDC.64 UR24, c[0x0][0x240] ;  /* 0x0000900000187ab9 */ /* 0x000fe20000000a00 */
[----:B------:R-:W-:-:S02]  /*10a0*/  UIMAD UR27, UR45, UR9, UR8 ;  /* 0x000000092d1b72a4 */ /* 0x000fc4000f8e0208 */
[----:B------:R-:W-:Y:S01]  /*10b0*/  USHF.R.S32.HI UR34, URZ, 0x1f, UR58 ;  /* 0x0000001f3f227899 */ /* 0x000fe2000801143a */
[----:B-1----:R-:W-:Y:S01]  /*10c0*/  IABS R5, R6 ;  /* 0x0000000600057213 */ /* 0x002fe20000000000 */
[----:B------:R-:W-:Y:S01]  /*10d0*/  @!UP1 ULDC.64 UR8, c[0x0][0x418] ;  /* 0x0001060000089ab9 */ /* 0x000fe20000000a00 */
[----:B------:R-:W-:Y:S01]  /*10e0*/  @UP0 UIADD3 UR19, UR18, UR28, URZ ;  /* 0x0000001c12130290 */ /* 0x000fe2000fffe03f */
[----:B------:R-:W-:Y:S01]  /*10f0*/  ISETP.NE.AND P3, PT, R6, RZ, PT ;  /* 0x000000ff0600720c */ /* 0x000fe20003f65270 */
[----:B------:R-:W1:Y:S01]  /*1100*/  I2F.RP R2, R5 ;  /* 0x0000000500027306 */ /* 0x000e620000209400 */
[----:B------:R-:W-:Y:S02]  /*1110*/  USEL UR35, UR22, URZ, UP2 ;  /* 0x0000003f16237287 */ /* 0x000fe40009000000 */
[----:B------:R-:W-:Y:S02]  /*1120*/  ULEA.HI UR39, UR23, UR16, URZ, 0x7 ;  /* 0x0000001017277291 */ /* 0x000fe4000f8f383f */
[----:B--2---:R-:W-:Y:S01]  /*1130*/  UIMAD.WIDE.U32 UR30, UR14, UR12, URZ ;  /* 0x0000000c0e1e72a5 */ /* 0x004fe2000f8e003f */
[----:B------:R-:W-:Y:S01]  /*1140*/  ULDC.U8 UR37, c[0x0][0x3d8] ;  /* 0x0000f60000257ab9 */ /* 0x000fe20000000000 */
[----:B------:R-:W-:-:S02]  /*1150*/  @UP0 ULDC.64 UR22, c[0x0][0x248] ;  /* 0x0000920000160ab9 */ /* 0x000fc40000000a00 */
[----:B------:R-:W-:Y:S02]  /*1160*/  UIMAD UR50, UR14, UR13, UR31 ;  /* 0x0000000d0e3272a4 */ /* 0x000fe4000f8e021f */
[----:B------:R-:W-:Y:S01]  /*1170*/  USHF.L.U32 UR14, UR45, 0x7, URZ ;  /* 0x000000072d0e7899 */ /* 0x000fe2000800063f */
[----:B------:R-:W-:Y:S01]  /*1180*/  @UP1 ULDC.64 UR12, c[0x0][0x420] ;  /* 0x00010800000c1ab9 */ /* 0x000fe20000000a00 */
[----:B------:R-:W-:Y:S01]  /*1190*/  UIMAD UR16, UR34, UR45, URZ ;  /* 0x0000002d221072a4 */ /* 0x000fe2000f8e023f */
[----:B-1----:R-:W1:Y:S01]  /*11a0*/  MUFU.RCP R2, R2 ;  /* 0x0000000200027308 */ /* 0x002e620000001000 */
[----:B------:R-:W-:Y:S02]  /*11b0*/  USEL UR33, UR14, URZ, UP2 ;  /* 0x0000003f0e217287 */ /* 0x000fe40009000000 */
[----:B------:R-:W-:Y:S02]  /*11c0*/  UIMAD.WIDE.U32 UR14, UR6, UR24, URZ ;  /* 0x00000018060e72a5 */ /* 0x000fe4000f8e003f */
[----:B------:R-:W-:-:S02]  /*11d0*/  @UP1 UIMAD.WIDE.U32 UR42, UR6, UR12, URZ ;  /* 0x0000000c062a12a5 */ /* 0x000fc4000f8e003f */
[----:B------:R-:W-:Y:S02]  /*11e0*/  @!UP1 UIMAD UR12, UR57, UR8, URZ ;  /* 0x00000008390c92a4 */ /* 0x000fe4000f8e023f */
[----:B------:R-:W-:Y:S02]  /*11f0*/  USEL UR56, UR20, UR14, !UP1 ;  /* 0x0000000e14387287 */ /* 0x000fe4000c800000 */
[----:B------:R-:W-:Y:S01]  /*1200*/  UIADD3 UR48, UR21, UR27, URZ ;  /* 0x0000001b15307290 */ /* 0x000fe2000fffe03f */
[----:B------:R-:W-:Y:S01]  /*1210*/  ULDC UR61, c[0x0][0x2dc] ;  /* 0x0000b700003d7ab9 */ /* 0x000fe20000000800 */
[----:B------:R-:W-:Y:S01]  /*1220*/  ULDC UR60, c[0x0][0x270] ;  /* 0x00009c00003c7ab9 */ /* 0x000fe20000000800 */
[----:B------:R-:W-:Y:S01]  /*1230*/  UISETP.NE.AND UP3, UPT, UR37, URZ, UPT ;  /* 0x0000003f2500728c */ /* 0x000fe2000bf65270 */
[----:B-1----:R-:W-:Y:S01]  /*1240*/  VIADD R2, R2, 0xffffffe ;  /* 0x0ffffffe02027836 */ /* 0x002fe20000000000 */
[----:B------:R-:W-:Y:S02]  /*1250*/  @UP0 UIMAD.WIDE.U32 UR20, UR19, UR22, URZ ;  /* 0x00000016131402a5 */ /* 0x000fe4000f8e003f */
[----:B------:R-:W-:Y:S01]  /*1260*/  @UP1 UIMAD UR47, UR6, UR13, UR43 ;  /* 0x0000000d062f12a4 */ /* 0x000fe2000f8e022b */
[----:B------:R-:W1:Y:S01]  /*1270*/  F2I.FTZ.U32.TRUNC.NTZ R3, R2 ;  /* 0x0000000200037305 */ /* 0x000e62000021f000 */
[----:B------:R-:W-:-:S02]  /*1280*/  @!UP1 UIMAD.WIDE.U32 UR40, UR45, UR8, URZ ;  /* 0x000000082d2892a5 */ /* 0x000fc4000f8e003f */
[----:B------:R-:W-:Y:S02]  /*1290*/  @!UP1 UIMAD UR32, UR45, UR9, UR12 ;  /* 0x000000092d2092a4 */ /* 0x000fe4000f8e020c */
[----:B------:R-:W-:Y:S02]  /*12a0*/  UIMAD UR26, UR6, UR25, URZ ;  /* 0x00000019061a72a4 */ /* 0x000fe4000f8e023f */
[----:B------:R-:W-:Y:S01]  /*12b0*/  @UP0 UIMAD UR19, UR19, UR23, URZ ;  /* 0x00000017131302a4 */ /* 0x000fe2000f8e023f */
[----:B------:R-:W-:Y:S01]  /*12c0*/  ULDC.U8 UR38, c[0x0][0x480] ;  /* 0x0001200000267ab9 */ /* 0x000fe20000000000 */
[----:B------:R-:W-:Y:S02]  /*12d0*/  UIMAD.WIDE UR8, UR61, UR60, URZ ;  /* 0x0000003c3d0872a5 */ /* 0x000fe4000f8e023f */
[----:B------:R-:W-:Y:S02]  /*12e0*/  UIMAD.WIDE.U32 UR12, UR45, UR58, URZ ;  /* 0x0000003a2d0c72a5 */ /* 0x000fe4000f8e003f */
[----:B------:R-:W-:Y:S01]  /*12f0*/  UIMAD UR16, UR57, UR58, UR16 ;  /* 0x0000003a391072a4 */ /* 0x000fe2000f8e0210 */
[----:B-1----:R-:W-:Y:S01]  /*1300*/  IMAD.MOV R0, RZ, RZ, -R3 ;  /* 0x000000ffff007224 */ /* 0x002fe200078e0a03 */
[----:B------:R-:W-:Y:S01]  /*1310*/  UISETP.NE.AND UP4, UPT, UR38, URZ, UPT ;  /* 0x0000003f2600728c */ /* 0x000fe2000bf85270 */
[----:B------:R-:W-:Y:S01]  /*1320*/  IMAD.MOV.U32 R2, RZ, RZ, RZ ;  /* 0x000000ffff027224 */ /* 0x000fe200078e00ff */
[----:B------:R-:W-:Y:S01]  /*1330*/  @UP1 UIADD3 UR48, UR15, UR26, URZ ;  /* 0x0000001a0f301290 */ /* 0x000fe2000fffe03f */
[----:B------:R-:W-:Y:S01]  /*1340*/  IMAD R0, R0, R5, RZ ;  /* 0x0000000500007224 */ /* 0x000fe200078e02ff */
[----:B------:R-:W-:-:S02]  /*1350*/  @UP0 UIADD3 UR38, UR21, UR19, URZ ;  /* 0x0000001315260290 */ /* 0x000fc4000fffe03f */
[----:B------:R-:W-:Y:S01]  /*1360*/  UIMAD.WIDE.U32 UR14, UR8, UR12, URZ ;  /* 0x0000000c080e72a5 */ /* 0x000fe2000f8e003f */
[----:B------:R-:W-:Y:S01]  /*1370*/  IMAD.HI.U32 R0, R3, R0, R2 ;  /* 0x0000000003007227 */ /* 0x000fe200078e0002 */
[----:B------:R-:W-:Y:S01]  /*1380*/  MOV R2, R4 ;  /* 0x0000000400027202 */ /* 0x000fe20000000f00 */
[----:B------:R-:W-:Y:S02]  /*1390*/  UIMAD UR19, UR9, UR12, URZ ;  /* 0x0000000c091372a4 */ /* 0x000fe4000f8e023f */
[----:B------:R-:W-:Y:S02]  /*13a0*/  UIADD3 UR16, UR13, UR16, URZ ;  /* 0x000000100d107290 */ /* 0x000fe4000fffe03f */
[----:B------:R-:W-:Y:S01]  /*13b0*/  IMAD.HI.U32 R0, R0, R2, RZ ;  /* 0x0000000200007227 */ /* 0x000fe200078e00ff */
[----:B------:R-:W-:Y:S01]  /*13c0*/  UIMAD.WIDE.U32 UR12, UR8, UR6, URZ ;  /* 0x00000006080c72a5 */ /* 0x000fe2000f8e003f */
[----:B------:R-:W-:Y:S02]  /*13d0*/  ULDC UR51, c[0x0][0x2c4] ;  /* 0x0000b10000337ab9 */ /* 0x000fe40000000800 */
[----:B------:R-:W-:Y:S01]  /*13e0*/  IMAD.MOV R3, RZ, RZ, -R0 ;  /* 0x000000ffff037224 */ /* 0x000fe200078e0a00 */
[----:B------:R-:W-:-:S02]  /*13f0*/  UIMAD UR16, UR8, UR16, UR19 ;  /* 0x00000010081072a4 */ /* 0x000fc4000f8e0213 */
[----:B------:R-:W-:Y:S01]  /*1400*/  @UP3 UIMAD UR19, UR45, UR51, URZ ;  /* 0x000000332d1332a4 */ /* 0x000fe2000f8e023f */
[C---:B------:R-:W-:Y:S01]  /*1410*/  IMAD R2, R5.reuse, R3, R2 ;  /* 0x0000000305027224 */ /* 0x040fe200078e0202 */
[----:B------:R-:W-:Y:S02]  /*1420*/  USEL UR54, UR14, UR12, !UP1 ;  /* 0x0000000c0e367287 */ /* 0x000fe4000c800000 */
[----:B------:R-:W-:Y:S02]  /*1430*/  ULOP3.LUT UR12, UR39, 0xffffff80, URZ, 0xc0, !UPT ;  /* 0xffffff80270c7892 */ /* 0x000fe4000f8ec03f */
[----:B------:R-:W-:Y:S01]  /*1440*/  ISETP.GT.U32.AND P1, PT, R5, R2, PT ;  /* 0x000000020500720c */ /* 0x000fe20003f24070 */
[----:B------:R-:W-:Y:S01]  /*1450*/  @UP3 USEL UR14, UR19, UR6, !UP1 ;  /* 0x00000006130e3287 */ /* 0x000fe2000c800000 */
[----:B------:R-:W-:Y:S01]  /*1460*/  @UP0 UMOV UR37, UR20 ;  /* 0x0000001400250c82 */ /* 0x000fe20008000000 */
[----:B------:R-:W-:Y:S01]  /*1470*/  UIADD3 UR12, UR12, -0x80, URZ ;  /* 0xffffff800c0c7890 */ /* 0x000fe2000fffe03f */
[----:B------:R-:W-:Y:S01]  /*1480*/  @UP3 ULDC UR20, c[0x0][0x2e4] ;  /* 0x0000b90000143ab9 */ /* 0x000fe20000000800 */
[----:B------:R-:W-:-:S02]  /*1490*/  UIADD3 UR46, UR15, UR16, URZ ;  /* 0x000000100f2e7290 */ /* 0x000fc4000fffe03f */
[----:B------:R-:W-:Y:S02]  /*14a0*/  @!UP3 UIMAD UR15, UR45, UR60, UR55 ;  /* 0x0000003c2d0fb2a4 */ /* 0x000fe4000f8e0237 */
[----:B------:R-:W-:-:S04]  /*14b0*/  @UP3 UIMAD UR34, UR55, UR20, UR14 ;  /* 0x00000014372232a4 */ /* 0x000fc8000f8e020e */
[----:B------:R-:W-:Y:S01]  /*14c0*/  @!P1 IMAD.IADD R2, R2, 0x1, -R5 ;  /* 0x0000000102029824 */ /* 0x000fe200078e0a05 */
[----:B------:R-:W-:Y:S01]  /*14d0*/  USHF.R.S32.HI UR19, URZ, 0x1f, UR12 ;  /* 0x0000001f3f137899 */ /* 0x000fe2000801140c */
[----:B------:R-:W-:Y:S01]  /*14e0*/  @!P1 IADD3 R0, R0, 0x1, RZ ;  /* 0x0000000100009810 */ /* 0x000fe20007ffe0ff */
[----:B------:R-:W-:Y:S01]  /*14f0*/  UIADD3 UR14, UP2, UR12, UR33, URZ ;  /* 0x000000210c0e7290 */ /* 0x000fe2000ff5e03f */
[----:B------:R-:W-:Y:S01]  /*1500*/  PLOP3.LUT P1, PT, PT, PT, UP0, 0x80, 0x0 ;  /* 0x000000000000781c */ /* 0x000fe20003f2f008 */
[----:B------:R-:W-:Y:S01]  /*1510*/  @!UP3 UIMAD UR34, UR15, UR51, URZ ;  /* 0x000000330f22b2a4 */ /* 0x000fe2000f8e023f */
[----:B------:R-:W-:Y:S01]  /*1520*/  ISETP.GE.U32.AND P0, PT, R2, R5, PT ;  /* 0x000000050200720c */ /* 0x000fe20003f06070 */
[----:B------:R-:W-:Y:S01]  /*1530*/  UIMAD UR15, UR9, UR6, URZ ;  /* 0x00000006090f72a4 */ /* 0x000fe2000f8e023f */
[----:B------:R-:W-:Y:S01]  /*1540*/  LOP3.LUT R2, R6, UR55, RZ, 0x3c, !PT ;  /* 0x0000003706027c12 */ /* 0x000fe2000f8e3cff */
[----:B------:R-:W-:Y:S02]  /*1550*/  UIADD3.X UR16, UR19, UR35, URZ, UP2, !UPT ;  /* 0x0000002313107290 */ /* 0x000fe400097fe43f */
[----:B------:R-:W-:Y:S01]  /*1560*/  UIMAD UR9, UR9, UR14, URZ ;  /* 0x0000000e090972a4 */ /* 0x000fe2000f8e023f */
[----:B------:R-:W-:Y:S01]  /*1570*/  ISETP.GE.AND P2, PT, R2, RZ, PT ;  /* 0x000000ff0200720c */ /* 0x000fe20003f46270 */
[----:B------:R-:W-:-:S02]  /*1580*/  @UP0 UIADD3 UR31, UR18, UR28, URZ ;  /* 0x0000001c121f0290 */ /* 0x000fc4000fffe03f */
        /* <DEDUP_REMOVED lines=8> */
[----:B------:R-:W-:Y:S02]  /*1610*/  UIMAD UR49, UR55, UR61, URZ ;  /* 0x0000003d373172a4 */ /* 0x000fe4000f8e023f */
[----:B------:R-:W-:-:S02]  /*1620*/  @UP0 UIMAD UR14, UR31, UR21, URZ ;  /* 0x000000151f0e02a4 */ /* 0x000fc4000f8e023f */
[----:B------:R-:W-:Y:S01]  /*1630*/  @!UP1 UIADD3 UR47, UR41, UR32, URZ ;  /* 0x00000020292f9290 */ /* 0x000fe2000fffe03f */
[----:B------:R-:W-:Y:S01]  /*1640*/  @!P2 IADD3 R13, -R13, RZ, RZ ;  /* 0x000000ff0d0da210 */ /* 0x000fe20007ffe1ff */
[----:B------:R-:W-:Y:S01]  /*1650*/  USEL UR52, UR50, URZ, UP4 ;  /* 0x0000003f32347287 */ /* 0x000fe2000a000000 */
[----:B------:R-:W-:Y:S01]  /*1660*/  @!P3 LOP3.LUT R13, RZ, R6, RZ, 0x33, !PT ;  /* 0x00000006ff0db212 */ /* 0x000fe200078e33ff */
[----:B------:R-:W-:Y:S02]  /*1670*/  USHF.R.S32.HI UR44, URZ, 0x1f, UR29 ;  /* 0x0000001f3f2c7899 */ /* 0x000fe4000801141d */
        /* <DEDUP_REMOVED lines=18> */
.L_x_604:
[----:B------:R-:W-:Y:S05]  /*17a0*/  @P1 BRA `(.L_x_605) ;  /* 0x0000000000301947 */ /* 0x000fea0003800000 */
        /* <DEDUP_REMOVED lines=12> */
.L_x_605:
        /* <DEDUP_REMOVED lines=11> */
.L_x_606:
[----:B------:R-:W-:-:S04]  /*1920*/  UIMAD UR6, UR45, UR60, UR55 ;  /* 0x0000003c2d0672a4 */ /* 0x000fc8000f8e0237 */
[----:B------:R-:W-:-:S12]  /*1930*/  UIMAD UR6, UR6, UR58, URZ ;  /* 0x0000003a060672a4 */ /* 0x000fd8000f8e023f */
.L_x_607:
[----:B------:R-:W1:Y:S01]  /*1940*/  S2R R20, SR_TID.X ;  /* 0x0000000000147919 */ /* 0x000e620000002100 */
[----:B------:R-:W2:Y:S01]  /*1950*/  LDC.64 R4, c[0x0][0x420] ;  /* 0x00010800ff047b82 */ /* 0x000ea20000000a00 */
[--C-:B------:R-:W-:Y:S01]  /*1960*/  SHF.R.S32.HI R25, RZ, 0x1f, R188.reuse ;  /* 0x0000001fff197819 */ /* 0x100fe200000114bc */
[----:B------:R-:W-:Y:S01]  /*1970*/  UIADD3 UR27, UR12, UR6, URZ ;  /* 0x000000060c1b7290 */ /* 0x000fe2000fffe03f */
[----:B------:R-:W-:Y:S01]  /*1980*/  IADD3 R6, P0, R188, UR8, RZ ;  /* 0x00000008bc067c10 */ /* 0x000fe2000ff1e0ff */
[----:B------:R-:W-:Y:S01]  /*1990*/  UIMAD UR6, UR61, UR60, URZ ;  /* 0x0000003c3d0672a4 */ /* 0x000fe2000f8e023f */
[----:B------:R-:W-:Y:S01]  /*19a0*/  IMAD.MOV.U32 R24, RZ, RZ, R188 ;  /* 0x000000ffff187224 */ /* 0x000fe200078e00bc */
[----:B------:R-:W-:Y:S01]  /*19b0*/  USHF.R.S32.HI UR58, URZ, 0x1f, UR55 ;  /* 0x0000001f3f3a7899 */ /* 0x000fe20008011437 */
[----:B------:R-:W-:Y:S01]  /*19c0*/  IADD3.X R7, R25, UR47, RZ, P0, !PT ;  /* 0x0000002f19077c10 */ /* 0x000fe200087fe4ff */
[----:B------:R-:W-:Y:S01]  /*19d0*/  ULDC.64 UR8, c[0x0][0x428] ;  /* 0x00010a0000087ab9 */ /* 0x000fe20000000a00 */
[----:B------:R-:W-:Y:S01]  /*19e0*/  ULDC.64 UR14, c[0x0][0x258] ;  /* 0x00009600000e7ab9 */ /* 0x000fe20000000a00 */
[----:B------:R-:W-:Y:S01]  /*19f0*/  UIMAD UR13, UR58, UR8, URZ ;  /* 0x000000083a0d72a4 */ /* 0x000fe2000f8e023f */
[----:B------:R3:W-:Y:S01]  /*1a00*/  STL.64 [R1+0x10], R24 ;  /* 0x0000101801007387 */ /* 0x0007e20000100a00 */
[----:B------:R-:W-:Y:S01]  /*1a10*/  UIADD3 UR16, UR12, UR34, URZ ;  /* 0x000000220c107290 */ /* 0x000fe2000fffe03f */
[----:B------:R-:W-:Y:S01]  /*1a20*/  BSSY B1, `(.L_x_603) ;  /* 0x0000a54000017945 */ /* 0x000fe20003800000 */
[----:B------:R-:W-:Y:S01]  /*1a30*/  UISETP.GE.AND UP2, UPT, UR36, 0x1, UPT ;  /* 0x000000012400788c */ /* 0x000fe2000bf46270 */
[----:B------:R-:W-:Y:S01]  /*1a40*/  ULDC.64 UR30, c[0x0][0x2b0] ;  /* 0x0000ac00001e7ab9 */ /* 0x000fe20000000a00 */
[----:B------:R-:W-:Y:S01]  /*1a50*/  ULDC.64 UR40, c[0x0][0x210] ;  /* 0x0000840000287ab9 */ /* 0x000fe20000000a00 */
[----:B------:R-:W-:Y:S01]  /*1a60*/  ULDC.64 UR34, c[0x0][0x3e0] ;  /* 0x0000f80000227ab9 */ /* 0x000fe20000000a00 */
[----:B------:R-:W-:Y:S01]  /*1a70*/  ULDC.64 UR42, c[0x0][0x478] ;  /* 0x00011e00002a7ab9 */ /* 0x000fe20000000a00 */
[----:B------:R-:W-:Y:S01]  /*1a80*/  ULEA.HI.SX32 UR39, UR39, 0xffffffff, 0x19 ;  /* 0xffffffff27277891 */ /* 0x000fe2000f8fca3f */
[----:B--2---:R-:W-:-:S02]  /*1a90*/  IMAD R3, R4, UR19, RZ ;  /* 0x0000001304037c24 */ /* 0x004fc4000f8e02ff */
[----:B------:R-:W-:Y:S01]  /*1aa0*/  IMAD.WIDE.U32 R6, R4, UR12, R6 ;  /* 0x0000000c04067c25 */ /* 0x000fe2000f8e0006 */
[----:B-1----:R-:W-:-:S04]  /*1ab0*/  SHF.R.S32.HI R21, RZ, 0x1f, R20 ;  /* 0x0000001fff157819 */ /* 0x002fc80000011414 */
[CC--:B------:R-:W-:Y:S02]  /*1ac0*/  LEA.HI R2, R21.reuse, R20.reuse, RZ, 0x3 ;  /* 0x0000001415027211 */ /* 0x0c0fe400078f18ff */
[----:B------:R-:W-:Y:S02]  /*1ad0*/  LEA.HI R10, R21, R20, RZ, 0x5 ;  /* 0x00000014150a7211 */ /* 0x000fe400078f28ff */
[----:B------:R-:W-:Y:S02]  /*1ae0*/  SHF.R.S32.HI R2, RZ, 0x3, R2 ;  /* 0x00000003ff027819 */ /* 0x000fe40000011402 */
[----:B------:R-:W-:Y:S02]  /*1af0*/  LOP3.LUT R0, R10, 0xffffffe0, RZ, 0xc0, !PT ;  /* 0xffffffe00a007812 */ /* 0x000fe400078ec0ff */
[----:B------:R-:W-:Y:S02]  /*1b00*/  SHF.R.S32.HI R19, RZ, 0x1f, R2 ;  /* 0x0000001fff137819 */ /* 0x000fe40000011402 */
[----:B------:R-:W-:Y:S01]  /*1b10*/  IADD3 R8, P0, R2, UR12, RZ ;  /* 0x0000000c02087c10 */ /* 0x000fe2000ff1e0ff */
[----:B------:R-:W-:Y:S01]  /*1b20*/  IMAD.IADD R9, R20, 0x1, -R0 ;  /* 0x0000000114097824 */ /* 0x000fe200078e0a00 */
[----:B------:R-:W-:Y:S01]  /*1b30*/  SHF.R.S32.HI R10, RZ, 0x5, R10 ;  /* 0x00000005ff0a7819 */ /* 0x000fe2000001140a */
[----:B------:R-:W-:Y:S01]  /*1b40*/  IMAD R0, R5, UR12, R3 ;  /* 0x0000000c05007c24 */ /* 0x000fe2000f8e0203 */
[----:B------:R-:W-:Y:S01]  /*1b50*/  IADD3.X R3, R19, UR19, RZ, P0, !PT ;  /* 0x0000001313037c10 */ /* 0x000fe200087fe4ff */
[----:B------:R-:W-:-:S02]  /*1b60*/  UIMAD UR19, UR55, UR9, UR13 ;  /* 0x00000009371372a4 */ /* 0x000fc4000f8e020d */
[----:B------:R-:W-:Y:S01]  /*1b70*/  IMAD R11, R10, UR6, R9 ;  /* 0x000000060a0b7c24 */ /* 0x000fe2000f8e0209 */
[----:B------:R-:W-:Y:S01]  /*1b80*/  USHF.L.U32 UR6, UR6, 0x7, URZ ;  /* 0x0000000706067899 */ /* 0x000fe2000800063f */
[----:B------:R-:W-:Y:S01]  /*1b90*/  IMAD R3, R3, UR24, RZ ;  /* 0x0000001803037c24 */ /* 0x000fe2000f8e02ff */
[----:B------:R-:W-:Y:S01]  /*1ba0*/  UIMAD UR12, UR58, UR14, URZ ;  /* 0x0000000e3a0c72a4 */ /* 0x000fe2000f8e023f */
[----:B------:R-:W-:Y:S01]  /*1bb0*/  IMAD.U32 R10, RZ, RZ, UR8 ;  /* 0x00000008ff0a7e24 */ /* 0x000fe2000f8e00ff */
[----:B------:R-:W-:Y:S01]  /*1bc0*/  UIADD3 UR13, UP1, UP0, UR26, UR6, UR49 ;  /* 0x000000061a0d7290 */ /* 0x000fe2000f83e031 */
[C---:B------:R-:W-:Y:S01]  /*1bd0*/  IMAD R3, R8.reuse, UR25, R3 ;  /* 0x0000001908037c24 */ /* 0x040fe2000f8e0203 */
[----:B------:R-:W-:Y:S01]  /*1be0*/  USHF.R.S32.HI UR6, URZ, 0x1f, UR6 ;  /* 0x0000001f3f067899 */ /* 0x000fe20008011406 */
[----:B------:R-:W-:Y:S01]  /*1bf0*/  IMAD.WIDE.U32 R8, R8, UR24, R24 ;  /* 0x0000001808087c25 */ /* 0x000fe2000f8e0018 */
[----:B------:R-:W-:Y:S02]  /*1c00*/  UIMAD UR15, UR55, UR15, UR12 ;  /* 0x0000000f370f72a4 */ /* 0x000fe4000f8e020c */
[----:B------:R-:W-:Y:S01]  /*1c10*/  UIADD3.X UR6, UR50, UR6, UR53, UP1, UP0 ;  /* 0x0000000632067290 */ /* 0x000fe20008fe0435 */
[----:B------:R-:W-:Y:S01]  /*1c20*/  IMAD.IADD R7, R7, 0x1, R0 ;  /* 0x0000000107077824 */ /* 0x000fe200078e0200 */
[----:B------:R-:W-:Y:S01]  /*1c30*/  IADD3 R8, P0, R8, UR56, RZ ;  /* 0x0000003808087c10 */ /* 0x000fe2000ff1e0ff */
[----:B------:R-:W-:Y:S01]  /*1c40*/  UIADD3 UR12, UP1, UP0, UR51, UR13, UR54 ;  /* 0x0000000d330c7290 */ /* 0x000fe2000f83e036 */
[----:B------:R-:W-:Y:S01]  /*1c50*/  IMAD.U32 R0, RZ, RZ, UR14 ;  /* 0x0000000eff007e24 */ /* 0x000fe2000f8e00ff */
[----:B------:R-:W-:Y:S01]  /*1c60*/  UIMAD.WIDE UR8, UR16, 0x4, UR30 ;  /* 0x00000004100878a5 */ /* 0x000fe2000f8e021e */
[----:B------:R-:W-:Y:S01]  /*1c70*/  IMAD.WIDE.U32 R6, R10, UR55, R6 ;  /* 0x000000370a067c25 */ /* 0x000fe2000f8e0006 */
[----:B------:R-:W-:Y:S01]  /*1c80*/  IADD3.X R9, R9, UR48, R3, P0, !PT ;  /* 0x0000003009097c10 */ /* 0x000fe200087fe403 */
[----:B------:R-:W-:Y:S01]  /*1c90*/  UIADD3.X UR6, UR52, UR6, UR46, UP1, UP0 ;  /* 0x0000000634067290 */ /* 0x000fe20008fe042e */
[----:B------:R-:W-:Y:S01]  /*1ca0*/  PLOP3.LUT P0, PT, PT, PT, UP2, 0x80, 0x0 ;  /* 0x000000000000781c */ /* 0x000fe20003f0f028 */
[----:B------:R-:W-:Y:S01]  /*1cb0*/  VIADD R7, R7, UR19 ;  /* 0x0000001307077c36 */ /* 0x000fe20008000000 */
[----:B------:R-:W-:Y:S01]  /*1cc0*/  ULDC.64 UR30, c[0x0][0x400] ;  /* 0x00010000001e7ab9 */ /* 0x000fe20000000a00 */
[----:B------:R-:W-:Y:S01]  /*1cd0*/  IMAD R3, R19, R4, RZ ;  /* 0x0000000413037224 */ /* 0x000fe200078e02ff */
[----:B------:R-:W-:Y:S01]  /*1ce0*/  UIMAD.WIDE UR26, UR27, 0x4, UR42 ;  /* 0x000000041b1a78a5 */ /* 0x000fe2000f8e022a */
[----:B------:R-:W-:Y:S01]  /*1cf0*/  IMAD.WIDE.U32 R8, R0, UR55, R8 ;  /* 0x0000003700087c25 */ /* 0x000fe2000f8e0008 */
[----:B------:R-:W-:-:S03]  /*1d00*/  IADD3 R0, P1, R11, UR12, RZ ;  /* 0x0000000c0b007c10 */ /* 0x000fc6000ff3e0ff */
[----:B------:R-:W-:Y:S01]  /*1d10*/  IMAD.WIDE.U32 R6, R2, R4, R6 ;  /* 0x0000000402067225 */ /* 0x000fe200078e0006 */
[----:B------:R-:W-:Y:S02]  /*1d20*/  LEA.HI.X.SX32 R10, R11, UR6, 0x1, P1 ;  /* 0x000000060b0a7c11 */ /* 0x000fe400088f0eff */
[----:B------:R-:W-:Y:S01]  /*1d30*/  LEA R221, P1, R0, UR30, 0x2 ;  /* 0x0000001e00dd7c11 */ /* 0x000fe2000f8210ff */
[----:B------:R-:W-:Y:S01]  /*1d40*/  IMAD R3, R2, R5, R3 ;  /* 0x0000000502037224 */ /* 0x000fe200078e0203 */
[----:B------:R-:W-:Y:S01]  /*1d50*/  LEA R12, P2, R6, UR34, 0x1 ;  /* 0x00000022060c7c11 */ /* 0x000fe2000f8408ff */
[----:B------:R-:W-:Y:S01]  /*1d60*/  VIADD R9, R9, UR15 ;  /* 0x0000000f09097c36 */ /* 0x000fe20008000000 */
[----:B------:R-:W-:Y:S01]  /*1d70*/  LEA R11, P3, R8, UR40, 0x1 ;  /* 0x00000028080b7c11 */ /* 0x000fe2000f8608ff */
[----:B------:R-:W-:Y:S01]  /*1d80*/  IMAD.IADD R3, R7, 0x1, R3 ;  /* 0x0000000107037824 */ /* 0x000fe200078e0203 */
[----:B------:R-:W-:Y:S02]  /*1d90*/  LEA.HI.X R220, R0, UR31, R10, 0x2, P1 ;  /* 0x0000001f00dc7c11 */ /* 0x000fe400088f140a */
[----:B------:R-:W-:-:S02]  /*1da0*/  LEA.HI.X R9, R8, UR41, R9, 0x1, P3 ;  /* 0x0000002908097c11 */ /* 0x000fc400098f0c09 */
[----:B------:R-:W-:Y:S01]  /*1db0*/  LEA.HI.X R6, R6, UR35, R3, 0x1, P2 ;  /* 0x0000002306067c11 */ /* 0x000fe200090f0c03 */
[----:B---3--:R-:W-:Y:S06]  /*1dc0*/  @!P0 BRA `(.L_x_608) ;  /* 0x00000094003c8947 */ /* 0x008fec0003800000 */
[----:B------:R-:W2:Y:S01]  /*1dd0*/  LDL R15, [R1] ;  /* 0x00000000010f7983 */ /* 0x000ea20000100800 */
[----:B------:R-:W-:Y:S01]  /*1de0*/  PLOP3.LUT P1, PT, PT, PT, UP4, 0x80, 0x0 ;  /* 0x000000000000781c */ /* 0x000fe20003f2f048 */
[----:B------:R-:W-:Y:S01]  /*1df0*/  UMOV UR13, UR9 ;  /* 0x00000009000d7c82 */ /* 0x000fe20008000000 */
[----:B------:R-:W-:Y:S01]  /*1e00*/  UMOV UR9, UR39 ;  /* 0x0000002700097c82 */ /* 0x000fe20008000000 */
[----:B------:R-:W-:Y:S01]  /*1e10*/  UMOV UR14, UR8 ;  /* 0x00000008000e7c82 */ /* 0x000fe20008000000 */
[----:B------:R-:W-:Y:S01]  /*1e20*/  UIMAD UR6, UR9, -0x80, UR36 ;  /* 0xffffff80090678a4 */ /* 0x000fe2000f8e0224 */
[C---:B------:R-:W-:Y:S01]  /*1e30*/  VIADD R10, R2.reuse, 0x20 ;  /* 0x00000020020a7836 */ /* 0x040fe20000000000 */
[----:B------:R-:W-:Y:S01]  /*1e40*/  ULEA.HI UR8, UR9, UR9, URZ, 0x1 ;  /* 0x0000000909087291 */ /* 0x000fe2000f8f083f */
[C---:B------:R-:W-:Y:S01]  /*1e50*/  VIADD R17, R2.reuse, 0x40 ;  /* 0x0000004002117836 */ /* 0x040fe20000000000 */
[----:B------:R-:W-:Y:S01]  /*1e60*/  UMOV UR16, UR26 ;  /* 0x0000001a00107c82 */ /* 0x000fe20008000000 */
[C---:B------:R-:W-:Y:S01]  /*1e70*/  VIADD R18, R2.reuse, 0x60 ;  /* 0x0000006002127836 */ /* 0x040fe20000000000 */
[----:B------:R-:W-:Y:S01]  /*1e80*/  ISETP.GE.AND P5, PT, R2, UR6, PT ;  /* 0x0000000602007c0c */ /* 0x000fe2000bfa6270 */
[----:B------:R-:W-:Y:S01]  /*1e90*/  ULOP3.LUT UR8, UR8, 0xfffffffe, URZ, 0xc0, !UPT ;  /* 0xfffffffe08087892 */ /* 0x000fe2000f8ec03f */
[----:B------:R-:W-:Y:S01]  /*1ea0*/  BSSY B0, `(.L_x_609) ;  /* 0x000001b000007945 */ /* 0x000fe20003800000 */
[----:B------:R-:W-:Y:S01]  /*1eb0*/  UMOV UR15, UR27 ;  /* 0x0000001b000f7c82 */ /* 0x000fe20008000000 */
[----:B------:R-:W-:Y:S01]  /*1ec0*/  IMAD.MOV.U32 R226, RZ, RZ, R11 ;  /* 0x000000ffffe27224 */ /* 0x000fe200078e000b */
[----:B------:R-:W-:Y:S01]  /*1ed0*/  UIADD3 UR8, UR9, -UR8, URZ ;  /* 0x8000000809087290 */ /* 0x000fe2000fffe03f */
[----:B------:R-:W-:Y:S01]  /*1ee0*/  ISETP.GE.AND P4, PT, R10, UR6, PT ;  /* 0x000000060a007c0c */ /* 0x000fe2000bf86270 */
[----:B------:R-:W-:Y:S01]  /*1ef0*/  IMAD.MOV.U32 R227, RZ, RZ, R12 ;  /* 0x000000ffffe37224 */ /* 0x000fe200078e000c */
[----:B------:R-:W-:Y:S01]  /*1f00*/  @P1 BAR.SYNC.DEFER_BLOCKING 0x0 ;  /* 0x0000000000001b1d */ /* 0x000fe20000010000 */
[----:B------:R-:W-:Y:S01]  /*1f10*/  UISETP.NE.AND UP0, UPT, UR8, 0x1, UPT ;  /* 0x000000010800788c */ /* 0x000fe2000bf05270 */
[----:B------:R-:W-:Y:S01]  /*1f20*/  ISETP.GE.AND P3, PT, R17, UR6, PT ;  /* 0x0000000611007c0c */ /* 0x000fe2000bf66270 */
[----:B------:R-:W-:Y:S01]  /*1f30*/  IMAD.MOV.U32 R228, RZ, RZ, R6 ;  /* 0x000000ffffe47224 */ /* 0x000fe200078e0006 */
[----:B------:R-:W-:-:S03]  /*1f40*/  ISETP.GE.AND P2, PT, R18, UR6, PT ;  /* 0x0000000612007c0c */ /* 0x000fc6000bf46270 */
[----:B------:R-:W-:Y:S02]  /*1f50*/  PLOP3.LUT P0, PT, PT, PT, UP0, 0x80, 0x0 ;  /* 0x000000000000781c */ /* 0x000fe40003f0f008 */
[C---:B--2---:R-:W-:Y:S01]  /*1f60*/  LEA R0, R15.reuse, UR4, 0x1 ;  /* 0x000000040f007c11 */ /* 0x044fe2000f8e08ff */
[----:B------:R-:W-:-:S04]  /*1f70*/  VIADD R3, R15, 0x2000 ;  /* 0x000020000f037836 */ /* 0x000fc80000000000 */
[----:B------:R1:W-:Y:S01]  /*1f80*/  @P5 STS.128 [R0+0x8000], RZ ;  /* 0x008000ff00005388 */ /* 0x0003e20000000c00 */
[----:B------:R-:W-:Y:S01]  /*1f90*/  SEL R3, R3, R15, !P0 ;  /* 0x0000000f03037207 */ /* 0x000fe20004000000 */
[----:B------:R-:W-:Y:S06]  /*1fa0*/  @P5 BRA `(.L_x_610) ;  /* 0x0000000000285947 */ /* 0x000fec0003800000 */
        /* <DEDUP_REMOVED lines=10> */
.L_x_610:
[----:B------:R-:W-:Y:S05]  /*2050*/  BSYNC B0 ;  /* 0x0000000000007941 */ /* 0x000fea0003800000 */
.L_x_609:
        /* <DEDUP_REMOVED lines=14> */
.L_x_612:
[----:B------:R-:W-:Y:S05]  /*2140*/  BSYNC B0 ;  /* 0x0000000000007941 */ /* 0x000fea0003800000 */
.L_x_611:
        /* <DEDUP_REMOVED lines=13> */
.L_x_614:
[----:B------:R-:W-:Y:S05]  /*2220*/  BSYNC B0 ;  /* 0x0000000000007941 */ /* 0x000fea0003800000 */
.L_x_613:
        /* <DEDUP_REMOVED lines=16> */
.L_x_616:
[----:B------:R-:W-:Y:S05]  /*2330*/  BSYNC B0 ;  /* 0x0000000000007941 */ /* 0x000fea0003800000 */
.L_x_615:
[----:B------:R1:W-:Y:S01]  /*2340*/  @P5 STS [R189], RZ ;  /* 0x000000ffbd005388 */ /* 0x0003e20000000800 */
[----:B------:R-:W-:Y:S01]  /*2350*/  BSSY B0, `(.L_x_617) ;  /* 0x0000014000007945 */ /* 0x000fe20003800000 */
[----:B------:R-:W-:Y:S02]  /*2360*/  MOV R225, R9 ;  /* 0x0000000900e17202 */ /* 0x000fe40000000f00 */
[----:B------:R1:W-:Y:S01]  /*2370*/  @P5 STS [R189+0x4], RZ ;  /* 0x000004ffbd005388 */ /* 0x0003e20000000800 */
[----:B------:R-:W-:-:S03]  /*2380*/  MOV R3, UR22 ;  /* 0x0000001600037c02 */ /* 0x000fc60008000f00 */
        /* <DEDUP_REMOVED lines=16> */
.L_x_618:
[----:B------:R-:W-:Y:S05]  /*2490*/  BSYNC B0 ;  /* 0x0000000000007941 */ /* 0x000fea0003800000 */
.L_x_617:
        /* <DEDUP_REMOVED lines=13> */
[----:B---3--:R-:W-:Y:S02]  /*2570*/  IMAD.U32 R5, RZ, RZ, UR24 ;  /* 0x00000018ff057e24 */ /* 0x008fe4000f8e00ff */
[----:B------:R-:W-:-:S03]  /*2580*/  IMAD.U32 R6, RZ, RZ, UR25 ;  /* 0x00000019ff067e24 */ /* 0x000fc6000f8e00ff */
[----:B------:R-:W-:-:S04]  /*2590*/  LEA R4, P1, R5, R226, 0x6 ;  /* 0x000000e205047211 */ /* 0x000fc800078230ff */
[----:B------:R-:W-:-:S05]  /*25a0*/  LEA.HI.X R5, R5, R225, R6, 0x6, P1 ;  /* 0x000000e105057211 */ /* 0x000fca00008f3406 */
[----:B------:R-:W-:Y:S01]  /*25b0*/  @!PT LDS RZ, [RZ] ;  /* 0x00000000fffff984 */ /* 0x000fe20000000800 */
[----:B------:R-:W-:Y:S01]  /*25c0*/  @!PT LDS RZ, [RZ] ;  /* 0x00000000fffff984 */ /* 0x000fe20000000800 */
[----:B------:R-:W-:Y:S01]  /*25d0*/  @!PT LDS RZ, [RZ] ;  /* 0x00000000fffff984 */ /* 0x000fe20000000800 */
[----:B------:R3:W-:Y:S04]  /*25e0*/  LDGSTS.E.BYPASS.LTC128B.128 [R189+0x1000], desc[UR10][R4.64] ;  /* 0x0100000004bd7fae */ /* 0x0007e8000b901d4a */
.L_x_620:
[----:B------:R-:W-:Y:S05]  /*25f0*/  BSYNC B0 ;  /* 0x0000000000007941 */ /* 0x000fea0003800000 */
.L_x_619:
        /* <DEDUP_REMOVED lines=21> */
.L_x_622:
[----:B------:R-:W-:Y:S05]  /*2750*/  BSYNC B0 ;  /* 0x0000000000007941 */ /* 0x000fea0003800000 */
.L_x_621:
        /* <DEDUP_REMOVED lines=13> */
[----:B---3--:R-:W-:Y:S01]  /*2830*/  MOV R6, UR24 ;  /* 0x0000001800067c02 */ /* 0x008fe20008000f00 */
[----:B------:R-:W-:Y:S01]  /*2840*/  UIMAD UR8, UR25, 0xc0, URZ ;  /* 0x000000c0190878a4 */ /* 0x000fe2000f8e023f */
[----:B------:R-:W-:Y:S02]  /*2850*/  MOV R4, R226 ;  /* 0x000000e200047202 */ /* 0x000fe40000000f00 */
[----:B------:R-:W-:-:S03]  /*2860*/  MOV R5, R225 ;  /* 0x000000e100057202 */ /* 0x000fc60000000f00 */
[----:B------:R-:W-:-:S05]  /*2870*/  IMAD.WIDE.U32 R4, R6, 0xc0, R4 ;  /* 0x000000c006047825 */ /* 0x000fca00078e0004 */
[----:B------:R-:W-:-:S05]  /*2880*/  IADD3 R5, R5, UR8, RZ ;  /* 0x0000000805057c10 */ /* 0x000fca000fffe0ff */
[----:B------:R-:W-:Y:S01]  /*2890*/  @!PT LDS RZ, [RZ] ;  /* 0x00000000fffff984 */ /* 0x000fe20000000800 */
[----:B------:R-:W-:Y:S01]  /*28a0*/  @!PT LDS RZ, [RZ] ;  /* 0x00000000fffff984 */ /* 0x000fe20000000800 */
[----:B------:R-:W-:Y:S01]  /*28b0*/  @!PT LDS RZ, [RZ] ;  /* 0x00000000fffff984 */ /* 0x000fe20000000800 */
[----:B------:R3:W-:Y:S02]  /*28c0*/  LDGSTS.E.BYPASS.LTC128B.128 [R189+0x3000], desc[UR10][R4.64] ;  /* 0x0300000004bd7fae */ /* 0x0007e4000b901d4a */
.L_x_624:
[----:B------:R-:W-:Y:S05]  /*28d0*/  BSYNC B0 ;  /* 0x0000000000007941 */ /* 0x000fea0003800000 */
.L_x_623:
[----:B------:R-:W5:Y:S01]  /*28e0*/  LDL R22, [R1+0x8] ;  /* 0x0000080001167983 */ /* 0x000f620000100800 */
[----:B------:R-:W-:Y:S01]  /*28f0*/  UIMAD UR8, UR44, UR22, URZ ;  /* 0x000000162c0872a4 */ /* 0x000fe2000f8e023f */
[----:B---3--:R-:W-:Y:S01]  /*2900*/  IMAD.WIDE.U32 R4, R3, UR29, R24 ;  /* 0x0000001d03047c25 */ /* 0x008fe2000f8e0018 */
[----:B------:R-:W-:Y:S01]  /*2910*/  ULDC.64 UR24, c[0x0][0x260] ;  /* 0x0000980000187ab9 */ /* 0x000fe20000000a00 */
[----:B------:R-:W-:Y:S01]  /*2920*/  BSSY B0, `(.L_x_625) ;  /* 0x0000028000007945 */ /* 0x000fe20003800000 */
[----:B------:R-:W-:Y:S02]  /*2930*/  UIMAD UR12, UR29, UR23, UR8 ;  /* 0x000000171d0c72a4 */ /* 0x000fe4000f8e0208 */
[----:B------:R-:W-:Y:S01]  /*2940*/  UIMAD UR8, UR17, -0x80, UR7 ;  /* 0xffffff80110878a4 */ /* 0x000fe2000f8e0207 */
[----:B------:R-:W-:-:S03]  /*2950*/  IADD3 R4, P1, R4, UR37, RZ ;  /* 0x0000002504047c10 */ /* 0x000fc6000ff3e0ff */
[----:B------:R-:W-:Y:S02]  /*2960*/  IMAD.U32 R3, RZ, RZ, UR12 ;  /* 0x0000000cff037e24 */ /* 0x000fe4000f8e00ff */
[----:B------:R-:W-:-:S03]  /*2970*/  ISETP.GE.AND P5, PT, R2, UR8, PT ;  /* 0x0000000802007c0c */ /* 0x000fc6000bfa6270 */
[----:B------:R-:W-:Y:S01]  /*2980*/  IADD3.X R5, R5, UR38, R3, P1, !PT ;  /* 0x0000002605057c10 */ /* 0x000fe20008ffe403 */
[----:B------:R-:W-:-:S04]  /*2990*/  IMAD R3, R14, UR24, RZ ;  /* 0x000000180e037c24 */ /* 0x000fc8000f8e02ff */
[C---:B------:R-:W-:Y:S02]  /*29a0*/  IMAD R3, R13.reuse, UR25, R3 ;  /* 0x000000190d037c24 */ /* 0x040fe4000f8e0203 */
[----:B------:R-:W-:-:S03]  /*29b0*/  IMAD.WIDE.U32 R4, R13, UR24, R4 ;  /* 0x000000180d047c25 */ /* 0x000fc6000f8e0004 */
[----:B------:R3:W-:Y:S01]  /*29c0*/  @P5 STS.128 [R0+0xc000], RZ ;  /* 0x00c000ff00005388 */ /* 0x0007e20000000c00 */
[----:B------:R-:W-:Y:S02]  /*29d0*/  IMAD.IADD R3, R5, 0x1, R3 ;  /* 0x0000000105037824 */ /* 0x000fe400078e0203 */
[C---:B-----5:R-:W-:Y:S02]  /*29e0*/  VIADD R6, R22.reuse, 0x8 ;  /* 0x0000000816067836 */ /* 0x060fe40000000000 */
[----:B------:R-:W-:-:S03]  /*29f0*/  VIADD R11, R22, 0x48 ;  /* 0x00000048160b7836 */ /* 0x000fc60000000000 */
[----:B------:R-:W-:Y:S01]  /*2a00*/  ISETP.GE.AND P1, PT, R6, UR6, PT ;  /* 0x0000000606007c0c */ /* 0x000fe2000bf26270 */
[----:B------:R-:W-:Y:S01]  /*2a10*/  VIADD R6, R22, 0x40 ;  /* 0x0000004016067836 */ /* 0x000fe20000000000 */
[----:B------:R-:W-:Y:S02]  /*2a20*/  ISETP.GE.AND P6, PT, R11, UR6, PT ;  /* 0x000000060b007c0c */ /* 0x000fe4000bfc6270 */
[----:B------:R-:W-:Y:S02]  /*2a30*/  P2R R16, PR, RZ, 0x2 ;  /* 0x00000002ff107803 */ /* 0x000fe40000000000 */
[----:B------:R-:W-:Y:S02]  /*2a40*/  ISETP.GE.AND P2, PT, R6, UR6, PT ;  /* 0x0000000606007c0c */ /* 0x000fe4000bf46270 */
[----:B------:R-:W-:Y:S02]  /*2a50*/  ISETP.GE.AND P1, PT, R22, UR6, PT ;  /* 0x0000000616007c0c */ /* 0x000fe4000bf26270 */
[----:B------:R-:W-:-:S02]  /*2a60*/  P2R R12, PR, RZ, 0x4 ;  /* 0x00000004ff0c7803 */ /* 0x000fc40000000000 */
[----:B------:R-:W-:Y:S01]  /*2a70*/  P2R R15, PR, RZ, 0x2 ;  /* 0x00000002ff0f7803 */ /* 0x000fe20000000000 */
[----:B---3--:R-:W-:Y:S08]  /*2a80*/  @P5 BRA `(.L_x_626) ;  /* 0x0000000000445947 */ /* 0x008ff00003800000 */
        /* <DEDUP_REMOVED lines=17> */
.L_x_626:
[----:B------:R-:W-:Y:S05]  /*2ba0*/  BSYNC B0 ;  /* 0x0000000000007941 */ /* 0x000fea0003800000 */
.L_x_625:
        /* <DEDUP_REMOVED lines=23> */
.L_x_628:
[----:B------:R-:W-:Y:S05]  /*2d20*/  BSYNC B0 ;  /* 0x0000000000007941 */ /* 0x000fea0003800000 */
.L_x_627:
        /* <DEDUP_REMOVED lines=23> */
.L_x_630:
[----:B------:R-:W-:Y:S05]  /*2ea0*/  BSYNC B0 ;  /* 0x0000000000007941 */ /* 0x000fea0003800000 */
.L_x_629:
        /* <DEDUP_REMOVED lines=23> */
.L_x_632:
[----:B------:R-:W-:Y:S05]  /*3020*/  BSYNC B0 ;  /* 0x0000000000007941 */ /* 0x000fea0003800000 */
.L_x_631:
        /* <DEDUP_REMOVED lines=32> */
.L_x_634:
[----:B------:R-:W-:Y:S05]  /*3230*/  BSYNC B0 ;  /* 0x0000000000007941 */ /* 0x000fea0003800000 */
.L_x_633:
        /* <DEDUP_REMOVED lines=22> */
.L_x_636:
[----:B------:R-:W-:Y:S05]  /*33a0*/  BSYNC B0 ;  /* 0x0000000000007941 */ /* 0x000fea0003800000 */
.L_x_635:
        /* <DEDUP_REMOVED lines=22> */
.L_x_638:
[----:B------:R-:W-:Y:S05]  /*3510*/  BSYNC B0 ;  /* 0x0000000000007941 */ /* 0x000fea0003800000 */
.L_x_637:
        /* <DEDUP_REMOVED lines=21> */
.L_x_640:
[----:B------:R-:W-:Y:S05]  /*3670*/  BSYNC B0 ;  /* 0x0000000000007941 */ /* 0x000fea0003800000 */
.L_x_639:
[----:B------:R-:W-:Y:S01]  /*3680*/  ULDC.64 UR22, c[0x0][0x3c8] ;  /* 0x0000f20000167ab9 */ /* 0x000fe20000000a00 */
[----:B------:R-:W-:Y:S01]  /*3690*/  USHF.R.S32.HI UR8, URZ, 0x1f, UR55 ;  /* 0x0000001f3f087899 */ /* 0x000fe20008011437 */
[----:B------:R-:W-:Y:S01]  /*36a0*/  ISETP.NE.AND P5, PT, R15, RZ, PT ;  /* 0x000000ff0f00720c */ /* 0x000fe20003fa5270 */
[----:B------:R-:W-:Y:S01]  /*36b0*/  UISETP.NE.U32.AND UP1, UPT, UR22, URZ, UPT ;  /* 0x0000003f1600728c */ /* 0x000fe2000bf25070 */
[----:B------:R-:W-:Y:S01]  /*36c0*/  SHF.R.S32.HI R7, RZ, 0x1f, R22 ;  /* 0x0000001fff077819 */ /* 0x000fe20000011416 */
[----:B------:R-:W0:Y:S01]  /*36d0*/  LDGDEPBAR ;  /* 0x00000000000079af */ /* 0x000e220000000000 */
[----:B------:R-:W-:Y:S01]  /*36e0*/  SHF.R.S32.HI R5, RZ, 0x1f, R11 ;  /* 0x0000001fff057819 */ /* 0x000fe2000001140b */
[----:B------:R-:W-:Y:S01]  /*36f0*/  UISETP.NE.AND.EX UP1, UPT, UR23, URZ, UPT, UP1 ;  /* 0x0000003f1700728c */ /* 0x000fe2000bf25310 */
[----:B------:R-:W-:Y:S01]  /*3700*/  IMAD.MOV.U32 R244, RZ, RZ, 0x7f800000 ;  /* 0x7f800000fff47424 */ /* 0x000fe200078e00ff */
[----:B------:R-:W-:Y:S02]  /*3710*/  ISETP.NE.AND P4, PT, R16, RZ, PT ;  /* 0x000000ff1000720c */ /* 0x000fe40003f85270 */
[----:B------:R-:W-:Y:S01]  /*3720*/  ISETP.NE.AND P3, PT, R12, RZ, PT ;  /* 0x000000ff0c00720c */ /* 0x000fe20003f65270 */
[----:B------:R-:W-:Y:S01]  /*3730*/  IMAD.MOV.U32 R245, RZ, RZ, 0x7f800000 ;  /* 0x7f800000fff57424 */ /* 0x000fe200078e00ff */
[----:B------:R-:W-:Y:S01]  /*3740*/  PLOP3.LUT P1, PT, PT, PT, UP1, 0x80, 0x0 ;  /* 0x000000000000781c */ /* 0x000fe20003f2f018 */
[----:B------:R-:W-:Y:S01]  /*3750*/  IMAD.MOV.U32 R246, RZ, RZ, 0x7f800000 ;  /* 0x7f800000fff67424 */ /* 0x000fe200078e00ff */
[----:B------:R-:W-:-:S03]  /*3760*/  ULDC UR19, c[0x0][0x2d0] ;  /* 0x0000b40000137ab9 */ /* 0x000fc60000000800 */
[----:B------:R-:W-:Y:S01]  /*3770*/  @UP1 ULDC.64 UR24, c[0x0][0x3d0] ;  /* 0x0000f40000181ab9 */ /* 0x000fe20000000a00 */
[----:B------:R-:W-:Y:S01]  /*3780*/  @UP1 UMOV UR20, UR55 ;  /* 0x0000003700141c82 */ /* 0x000fe20008000000 */
[----:B------:R-:W-:Y:S01]  /*3790*/  @UP1 UIMAD UR6, UR57, UR24, URZ ;  /* 0x00000018390612a4 */ /* 0x000fe2000f8e023f */
[----:B------:R-:W-:Y:S02]  /*37a0*/  @UP1 UMOV UR21, UR8 ;  /* 0x0000000800151c82 */ /* 0x000fe40008000000 */
[----:B------:R-:W-:Y:S02]  /*37b0*/  @UP1 UIMAD.WIDE.U32 UR20, UR45, UR24, UR20 ;  /* 0x000000182d1412a5 */ /* 0x000fe4000f8e0014 */
[----:B------:R-:W-:Y:S02]  /*37c0*/  @UP1 UIMAD UR6, UR45, UR25, UR6 ;  /* 0x000000192d0612a4 */ /* 0x000fe4000f8e0206 */
[----:B------:R-:W-:Y:S02]  /*37d0*/  @UP1 ULEA UR22, UP0, UR20, UR22, 0x2 ;  /* 0x0000001614161291 */ /* 0x000fe4000f80103f */
[----:B------:R-:W-:-:S04]  /*37e0*/  @UP1 UIADD3 UR6, UR21, UR6, URZ ;  /* 0x0000000615061290 */ /* 0x000fc8000fffe03f */
[----:B------:R-:W-:Y:S01]  /*37f0*/  @UP1 ULEA.HI.X UR23, UR20, UR23, UR6, 0x2, UP0 ;  /* 0x0000001714171291 */ /* 0x000fe200080f1406 */
[----:B-1----:R-:W-:Y:S01]  /*3800*/  IMAD.U32 R2, RZ, RZ, UR22 ;  /* 0x00000016ff027e24 */ /* 0x002fe2000f8e00ff */
[----:B--234-:R-:W-:Y:S01]  /*3810*/  SHF.L.U64.HI R0, R22, 0x2, R7 ;  /* 0x0000000216007819 */ /* 0x01cfe20000010207 */
[----:B------:R-:W-:Y:S01]  /*3820*/  @UP1 ULDC UR6, c[0x0][0x2e8] ;  /* 0x0000ba0000061ab9 */ /* 0x000fe20000000800 */
[----:B------:R-:W-:Y:S02]  /*3830*/  IMAD.MOV.U32 R243, RZ, RZ, 0x7f800000 ;  /* 0x7f800000fff37424 */ /* 0x000fe400078e00ff */
[----:B------:R-:W-:Y:S02]  /*3840*/  IMAD.SHL.U32 R247, R20, 0x2, RZ ;  /* 0x0000000214f77824 */ /* 0x000fe400078e00ff */
[----:B------:R-:W-:Y:S02]  /*3850*/  VIADD R178, R185, 0x2000 ;  /* 0x00002000b9b27836 */ /* 0x000fe40000000000 */
[----:B------:R-:W-:Y:S01]  /*3860*/  VIADD R183, R184, 0x2000 ;  /* 0x00002000b8b77836 */ /* 0x000fe20000000000 */
[----:B------:R-:W-:Y:S01]  /*3870*/  CS2R R126, SRZ ;  /* 0x00000000007e7805 */ /* 0x000fe2000001ff00 */
[----:B------:R-:W-:Y:S01]  /*3880*/  IMAD.U32 R3, RZ, RZ, UR23 ;  /* 0x00000017ff037e24 */ /* 0x000fe2000f8e00ff */
[----:B------:R-:W-:Y:S01]  /*3890*/  CS2R R124, SRZ ;  /* 0x00000000007c7805 */ /* 0x000fe2000001ff00 */
[----:B------:R-:W-:Y:S01]  /*38a0*/  IMAD.SHL.U32 R252, R22, 0x4, RZ ;  /* 0x0000000416fc7824 */ /* 0x000fe200078e00ff */
[----:B------:R-:W-:Y:S01]  /*38b0*/  CS2R R130, SRZ ;  /* 0x0000000000827805 */ /* 0x000fe2000001ff00 */
[----:B------:R-:W-:Y:S01]  /*38c0*/  IMAD.MOV.U32 R187, RZ, RZ, 0x20 ;  /* 0x00000020ffbb7424 */ /* 0x000fe200078e00ff */
[----:B------:R1:W2:Y:S01]  /*38d0*/  @P1 LDG.E R6, desc[UR10][R2.64] ;  /* 0x0000000a02061981 */ /* 0x0002a2000c1e1900 */
[----:B------:R-:W-:Y:S01]  /*38e0*/  IMAD.MOV.U32 R186, RZ, RZ, 0x40 ;  /* 0x00000040ffba7424 */ /* 0x000fe200078e00ff */
        /* <DEDUP_REMOVED lines=23> */
[----:B-1----:R-:W-:Y:S01]  /*3a60*/  IMAD.SHL.U32 R2, R22, 0x4, RZ ;  /* 0x0000000416027824 */ /* 0x002fe200078e00ff */
[----:B------:R-:W-:Y:S02]  /*3a70*/  CS2R R82, SRZ ;  /* 0x0000000000527805 */ /* 0x000fe4000001ff00 */
[----:B------:R-:W-:-:S02]  /*3a80*/  CS2R R80, SRZ ;  /* 0x0000000000507805 */ /* 0x000fc4000001ff00 */
[----:B------:R-:W-:Y:S02]  /*3a90*/  CS2R R74, SRZ ;  /* 0x00000000004a7805 */ /* 0x000fe4000001ff00 */
[----:B------:R-:W-:Y:S02]  /*3aa0*/  CS2R R72, SRZ ;  /* 0x0000000000487805 */ /* 0x000fe4000001ff00 */
[----:B------:R-:W-:Y:S02]  /*3ab0*/  IADD3 R2, P2, R2, UR14, RZ ;  /* 0x0000000e02027c10 */ /* 0x000fe4000ff5e0ff */
[----:B------:R-:W-:Y:S02]  /*3ac0*/  CS2R R70, SRZ ;  /* 0x0000000000467805 */ /* 0x000fe4000001ff00 */
[----:B------:R-:W-:Y:S02]  /*3ad0*/  CS2R R68, SRZ ;  /* 0x0000000000447805 */ /* 0x000fe4000001ff00 */
[----:B------:R-:W-:Y:S01]  /*3ae0*/  SHF.L.U64.HI R251, R22, 0x2, R7 ;  /* 0x0000000216fb7819 */ /* 0x000fe20000010207 */
[----:B------:R-:W-:Y:S01]  /*3af0*/  IMAD.MOV.U32 R224, RZ, RZ, R189 ;  /* 0x000000ffffe07224 */ /* 0x000fe200078e00bd */
[----:B------:R-:W-:Y:S01]  /*3b00*/  IADD3.X R3, R0, UR13, RZ, P2, !PT ;  /* 0x0000000d00037c10 */ /* 0x000fe200097fe4ff */
[----:B------:R-:W-:Y:S01]  /*3b10*/  ULDC UR20, c[0x0][0x2dc] ;  /* 0x0000b70000147ab9 */ /* 0x000fe20000000800 */
[C---:B------:R-:W-:Y:S01]  /*3b20*/  @!P6 LEA R4, P2, R11.reuse, UR14, 0x2 ;  /* 0x0000000e0b04ec11 */ /* 0x040fe2000f8410ff */
[----:B------:R-:W2:Y:S02]  /*3b30*/  @P1 MUFU.RCP R0, UR6 ;  /* 0x0000000600001d08 */ /* 0x000ea40008001000 */
[----:B------:R-:W5:Y:S01]  /*3b40*/  @!P5 LDG.E R245, desc[UR10][R2.64] ;  /* 0x0000000a02f5d981 */ /* 0x000f62000c1e1900 */
[----:B------:R-:W-:-:S03]  /*3b50*/  @!P6 LEA.HI.X R5, R11, UR13, R5, 0x2, P2 ;  /* 0x0000000d0b05ec11 */ /* 0x000fc600090f1405 */
[----:B------:R-:W5:Y:S04]  /*3b60*/  @!P4 LDG.E R246, desc[UR10][R2.64+0x20] ;  /* 0x0000200a02f6c981 */ /* 0x000f68000c1e1900 */
[----:B------:R-:W5:Y:S04]  /*3b70*/  @!P6 LDG.E R244, desc[UR10][R4.64] ;  /* 0x0000000a04f4e981 */ /* 0x000f68000c1e1900 */
[----:B------:R1:W5:Y:S01]  /*3b80*/  @!P3 LDG.E R243, desc[UR10][R2.64+0x100] ;  /* 0x0001000a02f3b981 */ /* 0x000362000c1e1900 */
[----:B------:R-:W-:Y:S02]  /*3b90*/  LOP3.LUT R247, R247, 0x6, RZ, 0xc0, !PT ;  /* 0x00000006f7f77812 */ /* 0x000fe400078ec0ff */
[----:B------:R-:W-:-:S02]  /*3ba0*/  SEL R178, R178, R185, !P0 ;  /* 0x000000b9b2b27207 */ /* 0x000fc40004000000 */
[----:B------:R-:W-:Y:S02]  /*3bb0*/  SEL R183, R183, R184, !P0 ;  /* 0x000000b8b7b77207 */ /* 0x000fe40004000000 */
[----:B-1----:R-:W-:-:S04]  /*3bc0*/  LEA.HI R2, R21, R20, RZ, 0x7 ;  /* 0x0000001415027211 */ /* 0x002fc800078f38ff */
[----:B------:R-:W-:-:S05]  /*3bd0*/  SHF.R.S32.HI R2, RZ, 0x7, R2 ;  /* 0x00000007ff027819 */ /* 0x000fca0000011402 */
[----:B------:R-:W-:Y:S02]  /*3be0*/  IMAD R247, R2, 0x40, R247 ;  /* 0x0000004002f77824 */ /* 0x000fe400078e02f7 */
[----:B------:R-:W-:-:S04]  /*3bf0*/  IMAD.U32 R2, RZ, RZ, UR17 ;  /* 0x00000011ff027e24 */ /* 0x000fc8000f8e00ff */
[----:B------:R-:W-:-:S05]  /*3c00*/  IMAD R2, R2, 0x80, R247 ;  /* 0x0000008002027824 */ /* 0x000fca00078e02f7 */
[----:B------:R-:W-:Y:S01]  /*3c10*/  IADD3 R2, R22, -UR36, -R2 ;  /* 0x8000002416027c10 */ /* 0x000fe2000fffe802 */
[----:B------:R-:W-:Y:S01]  /*3c20*/  UMOV UR6, URZ ;  /* 0x0000003f00067c82 */ /* 0x000fe20008000000 */
[----:B------:R-:W-:Y:S02]  /*3c30*/  LEA R178, R178, UR4, 0x1 ;  /* 0x00000004b2b27c11 */ /* 0x000fe4000f8e08ff */
[----:B------:R-:W-:Y:S01]  /*3c40*/  LEA R183, R183, UR4, 0x1 ;  /* 0x00000004b7b77c11 */ /* 0x000fe2000f8e08ff */
[----:B------:R-:W-:Y:S02]  /*3c50*/  VIADD R248, R2, UR7 ;  /* 0x0000000702f87c36 */ /* 0x000fe40008000000 */
[----:B--2---:R-:W-:-:S05]  /*3c60*/  @P1 FMUL.FTZ R0, R6, R0 ;  /* 0x0000000006001220 */ /* 0x004fca0000410000 */
[----:B------:R-:W-:Y:S01]  /*3c70*/  @P1 R2UR UR8, R0 ;  /* 0x00000000000812ca */ /* 0x000fe200000e0000 */
[----:B------:R-:W-:-:S05]  /*3c80*/  VIADD R0, R22, 0xffffff80 ;  /* 0xffffff8016007836 */ /* 0x000fca0000000000 */
[----:B------:R-:W-:Y:S01]  /*3c90*/  SHF.R.S32.HI R3, RZ, 0x1f, R0 ;  /* 0x0000001fff037819 */ /* 0x000fe20000011400 */
[----:B------:R-:W-:-:S03]  /*3ca0*/  IMAD.SHL.U32 R249, R0, 0x4, RZ ;  /* 0x0000000400f97824 */ /* 0x000fc600078e00ff */
[----:B------:R-:W-:-:S03]  /*3cb0*/  SHF.L.U64.HI R250, R0, 0x2, R3 ;  /* 0x0000000200fa7819 */ /* 0x000fc60000010203 */
[----:B------:R-:W-:Y:S01]  /*3cc0*/  @UP1 UMOV UR6, UR8 ;  /* 0x0000000800061c82 */ /* 0x000fe20008000000 */
[----:B------:R-:W-:-:S05]  /*3cd0*/  ULDC UR8, c[0x0][0x2ec] ;  /* 0x0000bb0000087ab9 */ /* 0x000fca0000000800 */
.L_x_643:
[----:B------:R-:W2:Y:S01]  /*3ce0*/  LDL R0, [R1+0x4] ;  /* 0x0000040001007983 */ /* 0x000ea20000100800 */
[----:B------:R-:W-:Y:S02]  /*3cf0*/  USHF.L.U32 UR12, UR17, 0x7, URZ ;  /* 0x00000007110c7899 */ /* 0x000fe4000800063f */
[----:B------:R-:W-:Y:S01]  /*3d00*/  UISETP.GE.AND UP2, UPT, UR9, 0x1, UPT ;  /* 0x000000010900788c */ /* 0x000fe2000bf46270 */
[----:B------:R-:W0:Y:S01]  /*3d10*/  LDGDEPBAR ;  /* 0x00000000000079af */ /* 0x000e220000000000 */
[----:B------:R-:W-:Y:S04]  /*3d20*/  UIADD3 UR12, UR12, 0x80, URZ ;  /* 0x000000800c0c7890 */ /* 0x000fe8000fffe03f */
[----:B------:R-:W-:Y:S01]  /*3d30*/  UISETP.GE.AND UP0, UPT, UR12, UR7, UPT ;  /* 0x000000070c00728c */ /* 0x000fe2000bf06270 */
[----:B--2---:R-:W-:Y:S01]  /*3d40*/  R2P PR, R0, 0x6 ;  /* 0x0000000600007804 */ /* 0x004fe20000000000 */
[----:B------:R-:W-:Y:S04]  /*3d50*/  DEPBAR.LE SB0, 0x0 ;  /* 0x000080000000791a */ /* 0x000fe80000000000 */
[----:B------:R-:W-:Y:S01]  /*3d60*/  BAR.SYNC.DEFER_BLOCKING 0x0 ;  /* 0x0000000000007b1d */ /* 0x000fe20000010000 */
[----:B------:R-:W-:Y:S02]  /*3d70*/  SEL R2, R187, 0xffffffe0, !P1 ;  /* 0xffffffe0bb027807 */ /* 0x000fe40004800000 */
[----:B------:R-:W-:Y:S02]  /*3d80*/  SEL R177, R186, 0xffffffc0, !P2 ;  /* 0xffffffc0bab17807 */ /* 0x000fe40005000000 */
[----:B------:R-:W-:Y:S01]  /*3d90*/  PLOP3.LUT P1, PT, PT, PT, UP0, 0x80, 0x0 ;  /* 0x000000000000781c */ /* 0x000fe20003f2f008 */
[C---:B------:R-:W-:Y:S01]  /*3da0*/  IMAD.IADD R0, R183.reuse, 0x1, R2 ;  /* 0x00000001b7007824 */ /* 0x040fe200078e0202 */
[----:B------:R-:W-:Y:S01]  /*3db0*/  PLOP3.LUT P5, PT, PT, PT, UP0, 0x80, 0x0 ;  /* 0x000000000000781c */ /* 0x000fe20003faf008 */
[--C-:B------:R-:W-:Y:S01]  /*3dc0*/  IMAD.IADD R168, R183, 0x1, R177.reuse ;  /* 0x00000001b7a87824 */ /* 0x100fe200078e02b1 */
[----:B------:R-:W-:Y:S02]  /*3dd0*/  PLOP3.LUT P0, PT, PT, PT, UP0, 0x80, 0x0 ;  /* 0x000000000000781c */ /* 0x000fe40003f0f008 */
[----:B------:R-:W-:Y:S02]  /*3de0*/  PLOP3.LUT P4, PT, PT, PT, UP0, 0x80, 0x0 ;  /* 0x000000000000781c */ /* 0x000fe40003f8f008 */
[----:B-----5:R-:W-:Y:S02]  /*3df0*/  FSETP.NEU.FTZ.AND P6, PT, R245, -INF , PT ;  /* 0xff800000f500780b */ /* 0x020fe40003fdd000 */
[----:B------:R-:W-:Y:S02]  /*3e00*/  FSETP.NEU.FTZ.AND P2, PT, R244, -INF , PT ;  /* 0xff800000f400780b */ /* 0x000fe40003f5d000 */
[C---:B------:R-:W-:Y:S01]  /*3e10*/  FSETP.NEU.FTZ.AND P3, PT, R243.reuse, -INF , PT ;  /* 0xff800000f300780b */ /* 0x040fe20003f7d000 */
        /* <DEDUP_REMOVED lines=11> */
[----:B------:R-:W2:Y:S01]  /*3ed0*/  LDSM.16.M88.4 R144, [R0+0x2000] ;  /* 0x002000000090783b */ /* 0x000ea20000000200 */
[C---:B------:R-:W-:Y:S07]  /*3ee0*/  HMMA.16816.F32.BF16 R16, R64.reuse, R18, RZ ;  /* 0x000000124010723c */ /* 0x040fee00000418ff */
[----:B------:R-:W2:Y:S01]  /*3ef0*/  LDSM.16.M88.4 R148, [R182+0x800] ;  /* 0x00080000b694783b */ /* 0x000ea20000000200 */
[-C--:B---3--:R-:W-:Y:S06]  /*3f00*/  HMMA.16816.F32.BF16 R20, R64, R32.reuse, RZ ;  /* 0x000000204014723c */ /* 0x088fec00000418ff */
[C---:B------:R-:W-:Y:S01]  /*3f10*/  HMMA.16816.F32.BF16 R24, R60.reuse, R32, RZ ;  /* 0x000000203c18723c */ /* 0x040fe200000418ff */
[----:B------:R-:W3:Y:S05]  /*3f20*/  LDSM.16.M88.4 R152, [R182+0x1000] ;  /* 0x00100000b698783b */ /* 0x000eea0000000200 */
[-C--:B------:R-:W-:Y:S03]  /*3f30*/  HMMA.16816.F32.BF16 R28, R60, R34.reuse, RZ ;  /* 0x000000223c1c723c */ /* 0x080fe600000418ff */
[----:B------:R-:W3:Y:S03]  /*3f40*/  LDSM.16.M88.4 R156, [R182+0x1800] ;  /* 0x00180000b69c783b */ /* 0x000ee60000000200 */
[C---:B------:R-:W-:Y:S05]  /*3f50*/  HMMA.16816.F32.BF16 R32, R64.reuse, R34, RZ ;  /* 0x000000224020723c */ /* 0x040fea00000418ff */
[----:B------:R-:W-:Y:S01]  /*3f60*/  LDSM.16.M88.4 R160, [R168] ;  /* 0x00000000a8a0783b */ /* 0x000fe20000000200 */
[-C--:B----4-:R-:W-:Y:S06]  /*3f70*/  HMMA.16816.F32.BF16 R36, R64, R48.reuse, RZ ;  /* 0x000000304024723c */ /* 0x090fec00000418ff */
[C---:B------:R-:W-:Y:S01]  /*3f80*/  HMMA.16816.F32.BF16 R40, R60.reuse, R48, RZ ;  /* 0x000000303c28723c */ /* 0x040fe200000418ff */
[----:B------:R-:W4:Y:S05]  /*3f90*/  LDSM.16.M88.4 R164, [R179] ;  /* 0x00000000b3a4783b */ /* 0x000f2a0000000200 */
[-C--:B------:R-:W-:Y:S03]  /*3fa0*/  HMMA.16816.F32.BF16 R44, R60, R50.reuse, RZ ;  /* 0x000000323c2c723c */ /* 0x080fe600000418ff */
[----:B------:R-:W4:Y:S03]  /*3fb0*/  LDSM.16.M88.4 R168, [R168+0x2000] ;  /* 0x00200000a8a8783b */ /* 0x000f260000000200 */
[C---:B------:R-:W-:Y:S05]  /*3fc0*/  HMMA.16816.F32.BF16 R48, R64.reuse, R50, RZ ;  /* 0x000000324030723c */ /* 0x040fea00000418ff */
[----:B------:R-:W-:Y:S01]  /*3fd0*/  LDSM.16.M88.4 R172, [R179+0x1000] ;  /* 0x00100000b3ac783b */ /* 0x000fe20000000200 */
[-C--:B------:R-:W-:Y:S06]  /*3fe0*/  HMMA.16816.F32.BF16 R52, R64, R132.reuse, RZ ;  /* 0x000000844034723c */ /* 0x080fec00000418ff */
[C---:B------:R-:W-:Y:S06]  /*3ff0*/  HMMA.16816.F32.BF16 R56, R60.reuse, R132, RZ ;  /* 0x000000843c38723c */ /* 0x040fec00000418ff */
[-C--:B------:R-:W-:Y:S06]  /*4000*/  HMMA.16816.F32.BF16 R60, R60, R134.reuse, RZ ;  /* 0x000000863c3c723c */ /* 0x080fec00000418ff */
[----:B------:R-:W-:Y:S01]  /*4010*/  HMMA.16816.F32.BF16 R64, R64, R134, RZ ;  /* 0x000000864040723c */ /* 0x000fe200000418ff */
[----:B------:R-:W4:Y:S05]  /*4020*/  LDSM.16.M88.4 R132, [R179+0x800] ;  /* 0x00080000b384783b */ /* 0x000f2a0000000200 */
[-C--:B-1----:R-:W-:Y:S06]  /*4030*/  HMMA.16816.F32.BF16 R4, R136, R140.reuse, R4 ;  /* 0x0000008c8804723c */ /* 0x082fec0000041804 */
[C---:B--2---:R-:W-:Y:S06]  /*4040*/  HMMA.16816.F32.BF16 R8, R144.reuse, R140, R8 ;  /* 0x0000008c9008723c */ /* 0x044fec0000041808 */
[-C--:B------:R-:W-:Y:S06]  /*4050*/  HMMA.16816.F32.BF16 R12, R144, R142.reuse, R12 ;  /* 0x0000008e900c723c */ /* 0x080fec000004180c */
[C---:B------:R-:W-:Y:S01]  /*4060*/  HMMA.16816.F32.BF16 R16, R136.reuse, R142, R16 ;  /* 0x0000008e8810723c */ /* 0x040fe20000041810 */
[----:B------:R-:W1:Y:S05]  /*4070*/  LDSM.16.M88.4 R140, [R179+0x1800] ;  /* 0x00180000b38c783b */ /* 0x000e6a0000000200 */
[-C--:B------:R-:W-:Y:S06]  /*4080*/  HMMA.16816.F32.BF16 R20, R136, R148.reuse, R20 ;  /* 0x000000948814723c */ /* 0x080fec0000041814 */
[C---:B------:R-:W-:Y:S06]  /*4090*/  HMMA.16816.F32.BF16 R24, R144.reuse, R148, R24 ;  /* 0x000000949018723c */ /* 0x040fec0000041818 */
[-C--:B------:R-:W-:Y:S06]  /*40a0*/  HMMA.16816.F32.BF16 R28, R144, R150.reuse, R28 ;  /* 0x00000096901c723c */ /* 0x080fec000004181c */
[C---:B------:R-:W-:Y:S06]  /*40b0*/  HMMA.16816.F32.BF16 R32, R136.reuse, R150, R32 ;  /* 0x000000968820723c */ /* 0x040fec0000041820 */
        /* <DEDUP_REMOVED lines=8> */
[----:B------:R-:W-:Y:S04]  /*4140*/  LDSM.16.M88.4 R136, [R181] ;  /* 0x00000000b588783b */ /* 0x000fe80000000200 */
[----:B------:R-:W-:Y:S01]  /*4150*/  IMAD.IADD R144, R0, 0x1, R177 ;  /* 0x0000000100907824 */ /* 0x000fe200078e02b1 */
[-C--:B----4-:R-:W-:Y:S01]  /*4160*/  HMMA.16816.F32.BF16 R4, R160, R164.reuse, R4 ;  /* 0x000000a4a004723c */ /* 0x090fe20000041804 */
[----:B------:R-:W-:Y:S05]  /*4170*/  IMAD.U32 R0, RZ, RZ, UR17 ;  /* 0x00000011ff007e24 */ /* 0x000fea000f8e00ff */
[C---:B------:R-:W-:Y:S06]  /*4180*/  HMMA.16816.F32.BF16 R8, R168.reuse, R164, R8 ;  /* 0x000000a4a808723c */ /* 0x040fec0000041808 */
[-C--:B------:R-:W-:Y:S06]  /*4190*/  HMMA.16816.F32.BF16 R12, R168, R166.reuse, R12 ;  /* 0x000000a6a80c723c */ /* 0x080fec000004180c */
[C---:B------:R-:W-:Y:S06]  /*41a0*/  HMMA.16816.F32.BF16 R16, R160.reuse, R166, R16 ;  /* 0x000000a6a010723c */ /* 0x040fec0000041810 */
[-C--:B------:R-:W-:Y:S06]  /*41b0*/  HMMA.16816.F32.BF16 R20, R160, R132.reuse, R20 ;  /* 0x00000084a014723c */ /* 0x080fec0000041814 */
[C---:B------:R-:W-:Y:S06]  /*41c0*/  HMMA.16816.F32.BF16 R24, R168.reuse, R132, R24 ;  /* 0x00000084a818723c */ /* 0x040fec0000041818 */
[-C--:B------:R-:W-:Y:S06]  /*41d0*/  HMMA.16816.F32.BF16 R28, R168, R134.reuse, R28 ;  /* 0x00000086a81c723c */ /* 0x080fec000004181c */
[C---:B------:R-:W-:Y:S01]  /*41e0*/  HMMA.16816.F32.BF16 R32, R160.reuse, R134, R32 ;  /* 0x00000086a020723c */ /* 0x040fe20000041820 */
[----:B------:R-:W2:Y:S05]  /*41f0*/  LDSM.16.M88.4 R132, [R144] ;  /* 0x000000009084783b */ /* 0x000eaa0000000200 */
[-C--:B------:R-:W-:Y:S03]  /*4200*/  HMMA.16816.F32.BF16 R36, R160, R172.reuse, R36 ;  /* 0x000000aca024723c */ /* 0x080fe60000041824 */
[----:B------:R-:W3:Y:S03]  /*4210*/  LDSM.16.M88.4 R144, [R144+0x2000] ;  /* 0x002000009090783b */ /* 0x000ee60000000200 */
[C---:B------:R-:W-:Y:S06]  /*4220*/  HMMA.16816.F32.BF16 R40, R168.reuse, R172, R40 ;  /* 0x000000aca828723c */ /* 0x040fec0000041828 */
[-C--:B------:R-:W-:Y:S06]  /*4230*/  HMMA.16816.F32.BF16 R44, R168, R174.reuse, R44 ;  /* 0x000000aea82c723c */ /* 0x080fec000004182c */
[C---:B------:R-:W-:Y:S06]  /*4240*/  HMMA.16816.F32.BF16 R48, R160.reuse, R174, R48 ;  /* 0x000000aea030723c */ /* 0x040fec0000041830 */
[-C--:B-1----:R-:W-:Y:S06]  /*4250*/  HMMA.16816.F32.BF16 R52, R160, R140.reuse, R52 ;  /* 0x0000008ca034723c */ /* 0x082fec0000041834 */
[C---:B------:R-:W-:Y:S06]  /*4260*/  HMMA.16816.F32.BF16 R56, R168.reuse, R140, R56 ;  /* 0x0000008ca838723c */ /* 0x040fec0000041838 */
[-C--:B------:R-:W-:Y:S05]  /*4270*/  HMMA.16816.F32.BF16 R60, R168, R142.reuse, R60 ;  /* 0x0000008ea83c723c */ /* 0x080fea000004183c */
[----:B------:R-:W-:Y:S01]  /*4280*/  FMUL.FTZ R141, R246, 1.4426950216293334961 ;  /* 0x3fb8aa3bf68d7820 */ /* 0x000fe20000410000 */
[----:B------:R-:W-:Y:S05]  /*4290*/  HMMA.16816.F32.BF16 R64, R160, R142, R64 ;  /* 0x0000008ea040723c */ /* 0x000fea0000041840 */
[----:B------:R-:W-:Y:S01]  /*42a0*/  FMUL.FTZ R140, R243, 1.4426950216293334961 ;  /* 0x3fb8aa3bf38c7820 */ /* 0x000fe20000410000 */
[-C--:B--2---:R-:W-:Y:S05]  /*42b0*/  HMMA.16816.F32.BF16 R4, R132, R136.reuse, R4 ;  /* 0x000000888404723c */ /* 0x084fea0000041804 */
[----:B------:R-:W-:Y:S01]  /*42c0*/  FSEL R140, R140, RZ, P3 ;  /* 0x000000ff8c8c7208 */ /* 0x000fe20001800000 */
[----:B------:R-:W-:Y:S02]  /*42d0*/  IMAD R143, R0, 0x80, R247 ;  /* 0x00000080008f7824 */ /* 0x000fe400078e02f7 */
[----:B------:R-:W-:Y:S01]  /*42e0*/  FMUL.FTZ R142, R245, 1.4426950216293334961 ;  /* 0x3fb8aa3bf58e7820 */ /* 0x000fe20000410000 */
[C---:B---3--:R-:W-:Y:S04]  /*42f0*/  HMMA.16816.F32.BF16 R8, R144.reuse, R136, R8 ;  /* 0x000000889008723c */ /* 0x048fe80000041808 */
[----:B------:R-:W-:Y:S01]  /*4300*/  FSEL R142, R142, RZ, P6 ;  /* 0x000000ff8e8e7208 */ /* 0x000fe20003000000 */
[C---:B------:R-:W-:Y:S01]  /*4310*/  @P1 VIADD R0, R143.reuse, 0x8 ;  /* 0x000000088f001836 */ /* 0x040fe20000000000 */
[----:B------:R-:W-:Y:S01]  /*4320*/  PLOP3.LUT P1, PT, PT, PT, UP0, 0x80, 0x0 ;  /* 0x000000000000781c */ /* 0x000fe20003f2f008 */
[-C--:B------:R-:W-:Y:S01]  /*4330*/  HMMA.16816.F32.BF16 R12, R144, R138.reuse, R12 ;  /* 0x0000008a900c723c */ /* 0x080fe2000004180c */
[----:B------:R-:W-:Y:S02]  /*4340*/  PLOP3.LUT P6, PT, PT, PT, UP0, 0x80, 0x0 ;  /* 0x000000000000781c */ /* 0x000fe40003fcf008 */
[----:B------:R-:W-:Y:S01]  /*4350*/  @P5 ISETP.GE.AND P5, PT, R0, UR7, PT ;  /* 0x0000000700005c0c */ /* 0x000fe2000bfa6270 */
[----:B------:R-:W-:Y:S02]  /*4360*/  IMAD.U32 R0, RZ, RZ, UR9 ;  /* 0x00000009ff007e24 */ /* 0x000fe4000f8e00ff */
[----:B------:R-:W-:Y:S01]  /*4370*/  @P0 VIADD R3, R143, 0x1 ;  /* 0x000000018f030836 */ /* 0x000fe20000000000 */
[----:B------:R-:W-:Y:S01]  /*4380*/  FSETP.NEU.FTZ.AND P0, PT, R246, -INF , PT ;  /* 0xff800000f600780b */ /* 0x000fe20003f1d000 */
[----:B------:R-:W-:Y:S01]  /*4390*/  IMAD R0, R0, 0x80, R248 ;  /* 0x0000008000007824 */ /* 0x000fe200078e02f8 */
[C---:B------:R-:W-:Y:S04]  /*43a0*/  HMMA.16816.F32.BF16 R16, R132.reuse, R138, R16 ;  /* 0x0000008a8410723c */ /* 0x040fe80000041810 */
[----:B------:R-:W-:Y:S01]  /*43b0*/  @P4 ISETP.GE.AND P4, PT, R3, UR7, PT ;  /* 0x0000000703004c0c */ /* 0x000fe2000bf86270 */
[----:B------:R-:W-:Y:S01]  /*43c0*/  FMUL.FTZ R3, R244, 1.4426950216293334961 ;  /* 0x3fb8aa3bf4037820 */ /* 0x000fe20000410000 */
[----:B------:R-:W-:Y:S01]  /*43d0*/  FSEL R141, R141, RZ, P0 ;  /* 0x000000ff8d8d7208 */ /* 0x000fe20000000000 */
[C---:B------:R-:W-:Y:S01]  /*43e0*/  VIADD R149, R0.reuse, 0x8 ;  /* 0x0000000800957836 */ /* 0x040fe20000000000 */
[----:B------:R-:W-:Y:S03]  /*43f0*/  IABS R153, R0 ;  /* 0x0000000000997213 */ /* 0x000fe60000000000 */
[----:B------:R-:W-:Y:S01]  /*4400*/  FSEL R3, R3, RZ, P2 ;  /* 0x000000ff03037208 */ /* 0x000fe20001000000 */
[C---:B------:R-:W-:Y:S01]  /*4410*/  VIADD R150, R0.reuse, 0xffffffff ;  /* 0xffffffff00967836 */ /* 0x040fe20000000000 */
[----:B------:R-:W-:Y:S01]  /*4420*/  ISETP.GE.AND P0, PT, R149, RZ, PT ;  /* 0x000000ff9500720c */ /* 0x000fe20003f06270 */
[----:B------:R-:W-:Y:S02]  /*4430*/  @P1 VIADD R136, R143, 0x9 ;  /* 0x000000098f881836 */ /* 0x000fe40000000000 */
[----:B------:R-:W-:Y:S01]  /*4440*/  VIADD R137, R0, 0x3f ;  /* 0x0000003f00897836 */ /* 0x000fe20000000000 */
[----:B------:R-:W-:Y:S01]  /*4450*/  ISETP.GE.AND P2, PT, R150, RZ, PT ;  /* 0x000000ff9600720c */ /* 0x000fe20003f46270 */
[----:B------:R-:W-:Y:S01]  /*4460*/  VIADD R148, R0, 0x7 ;  /* 0x0000000700947836 */ /* 0x000fe20000000000 */
[----:B------:R-:W-:Y:S01]  /*4470*/  @P6 ISETP.GE.AND P6, PT, R136, UR7, PT ;  /* 0x0000000788006c0c */ /* 0x000fe2000bfc6270 */
[----:B------:R-:W-:Y:S02]  /*4480*/  VIADD R151, R0, 0x48 ;  /* 0x0000004800977836 */ /* 0x000fe40000000000 */
[----:B------:R-:W-:Y:S01]  /*4490*/  IMAD.MOV.U32 R138, RZ, RZ, R153 ;  /* 0x000000ffff8a7224 */ /* 0x000fe200078e0099 */
[----:B------:R-:W-:Y:S01]  /*44a0*/  ISETP.GE.AND P1, PT, R148, RZ, PT ;  /* 0x000000ff9400720c */ /* 0x000fe20003f26270 */
[C---:B------:R-:W-:Y:S01]  /*44b0*/  VIADD R152, R0.reuse, 0x40 ;  /* 0x0000004000987836 */ /* 0x040fe20000000000 */
[----:B------:R-:W-:Y:S01]  /*44c0*/  ISETP.GE.AND P3, PT, R151, RZ, PT ;  /* 0x000000ff9700720c */ /* 0x000fe20003f66270 */
[C---:B------:R-:W-:Y:S01]  /*44d0*/  VIADD R136, R0.reuse, 0x47 ;  /* 0x0000004700887836 */ /* 0x040fe20000000000 */
[----:B------:R-:W-:Y:S02]  /*44e0*/  @!P0 IADD3 R149, -R0, -0x8, RZ ;  /* 0xfffffff800958810 */ /* 0x000fe40007ffe1ff */
[----:B------:R-:W-:Y:S02]  /*44f0*/  ISETP.GE.AND P0, PT, R152, RZ, PT ;  /* 0x000000ff9800720c */ /* 0x000fe40003f06270 */
[----:B------:R-:W-:Y:S01]  /*4500*/  I2FP.F32.S32 R154, R149 ;  /* 0x00000095009a7245 */ /* 0x000fe20000201400 */
[C---:B------:R-:W-:Y:S01]  /*4510*/  VIADD R149, R0.reuse, 0xfffffff8 ;  /* 0xfffffff800957836 */ /* 0x040fe20000000000 */
[----:B------:R-:W-:Y:S02]  /*4520*/  @!P2 IADD3 R150, -R0, 0x1, RZ ;  /* 0x000000010096a810 */ /* 0x000fe40007ffe1ff */
[----:B------:R-:W-:Y:S01]  /*4530*/  ISETP.GE.AND P2, PT, R136, RZ, PT ;  /* 0x000000ff8800720c */ /* 0x000fe20003f46270 */
[----:B------:R-:W-:Y:S01]  /*4540*/  FFMA.FTZ R6, R154, -UR6, R6 ;  /* 0x800000069a067c23 */ /* 0x000fe20008010006 */
[C---:B------:R-:W-:Y:S02]  /*4550*/  @!P1 IADD3 R148, -R0.reuse, -0x7, RZ ;  /* 0xfffffff900949810 */ /* 0x040fe40007ffe1ff */
[----:B------:R-:W-:Y:S02]  /*4560*/  ISETP.GE.AND P1, PT, R137, RZ, PT ;  /* 0x000000ff8900720c */ /* 0x000fe40003f26270 */
[C---:B------:R-:W-:Y:S02]  /*4570*/  @!P3 IADD3 R151, -R0.reuse, -0x48, RZ ;  /* 0xffffffb80097b810 */ /* 0x040fe40007ffe1ff */
[----:B------:R-:W-:Y:S02]  /*4580*/  PLOP3.LUT P3, PT, PT, PT, UP0, 0x80, 0x0 ;  /* 0x000000000000781c */ /* 0x000fe40003f6f008 */
[C---:B------:R-:W-:Y:S02]  /*4590*/  @!P0 IADD3 R152, -R0.reuse, -0x40, RZ ;  /* 0xffffffc000988810 */ /* 0x040fe40007ffe1ff */
[----:B------:R-:W-:Y:S02]  /*45a0*/  PLOP3.LUT P0, PT, PT, PT, UP0, 0x80, 0x0 ;  /* 0x000000000000781c */ /* 0x000fe40003f0f008 */
[C---:B------:R-:W-:Y:S02]  /*45b0*/  @!P2 IADD3 R136, -R0.reuse, -0x47, RZ ;  /* 0xffffffb90088a810 */ /* 0x040fe40007ffe1ff */
[----:B------:R-:W-:Y:S02]  /*45c0*/  PLOP3.LUT P2, PT, PT, PT, UP0, 0x80, 0x0 ;  /* 0x000000000000781c */ /* 0x000fe40003f4f008 */
[----:B------:R-:W-:Y:S02]  /*45d0*/  I2FP.F32.S32 R138, R138 ;  /* 0x0000008a008a7245 */ /* 0x000fe40000201400 */
[----:B------:R-:W-:Y:S02]  /*45e0*/  @!P1 IADD3 R137, -R0, -0x3f, RZ ;  /* 0xffffffc100899810 */ /* 0x000fe40007ffe1ff */
[----:B------:R-:W-:Y:S01]  /*45f0*/  PLOP3.LUT P1, PT, PT, PT, UP0, 0x80, 0x0 ;  /* 0x000000000000781c */ /* 0x000fe20003f2f008 */
[C---:B------:R-:W-:Y:S01]  /*4600*/  FFMA.FTZ R4, R138.reuse, -UR6, R4 ;  /* 0x800000068a047c23 */ /* 0x040fe20008010004 */
[----:B------:R-:W-:Y:S01]  /*4610*/  @P3 ISETP.GE.AND P3, PT, R143, UR7, PT ;  /* 0x000000078f003c0c */ /* 0x000fe2000bf66270 */
[----:B------:R-:W-:Y:S01]  /*4620*/  FFMA.FTZ R18, R138, -UR6, R18 ;  /* 0x800000068a127c23 */ /* 0x000fe20008010012 */
[----:B------:R-:W-:Y:S02]  /*4630*/  I2FP.F32.S32 R152, R152 ;  /* 0x0000009800987245 */ /* 0x000fe40000201400 */
[----:B------:R-:W-:Y:S02]  /*4640*/  @P0 FSEL R4, R4, -INF , !P3 ;  /* 0xff80000004040808 */ /* 0x000fe40005800000 */
[----:B------:R-:W-:Y:S01]  /*4650*/  @P2 FSEL R6, R6, -INF , !P3 ;  /* 0xff80000006062808 */ /* 0x000fe20005800000 */
[----:B------:R-:W-:Y:S01]  /*4660*/  FFMA.FTZ R8, R152, -UR6, R8 ;  /* 0x8000000698087c23 */ /* 0x000fe20008010008 */
[----:B------:R-:W-:Y:S01]  /*4670*/  PLOP3.LUT P0, PT, PT, PT, UP0, 0x80, 0x0 ;  /* 0x000000000000781c */ /* 0x000fe20003f0f008 */
[----:B------:R-:W-:Y:S01]  /*4680*/  FFMA.FTZ R4, R4, UR8, -R142 ;  /* 0x0000000804047c23 */ /* 0x000fe2000801088e */
[----:B------:R-:W-:Y:S01]  /*4690*/  PLOP3.LUT P2, PT, PT, PT, UP0, 0x80, 0x0 ;  /* 0x000000000000781c */ /* 0x000fe20003f4f008 */
[----:B------:R-:W-:Y:S01]  /*46a0*/  FFMA.FTZ R14, R152, -UR6, R14 ;  /* 0x80000006980e7c23 */ /* 0x000fe2000801000e */
[----:B------:R-:W-:Y:S01]  /*46b0*/  I2FP.F32.S32 R153, R150 ;  /* 0x0000009600997245 */ /* 0x000fe20000201400 */
[----:B------:R-:W-:Y:S01]  /*46c0*/  MUFU.EX2 R240, R4 ;  /* 0x0000000400f07308 */ /* 0x000fe20000000800 */
[----:B------:R-:W-:Y:S01]  /*46d0*/  I2FP.F32.S32 R151, R151 ;  /* 0x0000009700977245 */ /* 0x000fe20000201400 */
[----:B------:R-:W-:Y:S01]  /*46e0*/  FFMA.FTZ R6, R6, UR8, -R141 ;  /* 0x0000000806067c23 */ /* 0x000fe2000801088d */
[----:B------:R-:W-:Y:S01]  /*46f0*/  I2FP.F32.S32 R136, R136 ;  /* 0x0000008800887245 */ /* 0x000fe20000201400 */
[----:B------:R-:W-:Y:S01]  /*4700*/  FFMA.FTZ R5, R153, -UR6, R5 ;  /* 0x8000000699057c23 */ /* 0x000fe20008010005 */
[----:B------:R-:W-:Y:S01]  /*4710*/  @P1 FSEL R8, R8, -INF , !P3 ;  /* 0xff80000008081808 */ /* 0x000fe20005800000 */
[----:B------:R-:W-:Y:S01]  /*4720*/  FFMA.FTZ R10, R151, -UR6, R10 ;  /* 0x80000006970a7c23 */ /* 0x000fe2000801000a */
[----:B------:R-:W-:Y:S01]  /*4730*/  PLOP3.LUT P1, PT, PT, PT, UP0, 0x80, 0x0 ;  /* 0x000000000000781c */ /* 0x000fe20003f2f008 */
[----:B------:R-:W-:Y:S01]  /*4740*/  FFMA.FTZ R11, R136, -UR6, R11 ;  /* 0x80000006880b7c23 */ /* 0x000fe2000801000b */
[----:B------:R-:W-:Y:S01]  /*4750*/  I2FP.F32.S32 R155, R148 ;  /* 0x00000094009b7245 */ /* 0x000fe20000201400 */
[----:B------:R-:W-:Y:S01]  /*4760*/  VIADD R136, R0, 0x38 ;  /* 0x0000003800887836 */ /* 0x000fe20000000000 */
[----:B------:R-:W-:Y:S01]  /*4770*/  @P0 FSEL R10, R10, -INF , !P3 ;  /* 0xff8000000a0a0808 */ /* 0x000fe20005800000 */
[----:B------:R1:W-:Y:S01]  /*4780*/  MUFU.EX2 R203, R6 ;  /* 0x0000000600cb7308 */ /* 0x0003e20000000800 */
[----:B------:R-:W-:Y:S01]  /*4790*/  @P2 FSEL R5, R5, -INF , !P4 ;  /* 0xff80000005052808 */ /* 0x000fe20006000000 */
[----:B------:R-:W-:Y:S01]  /*47a0*/  FFMA.FTZ R7, R155, -UR6, R7 ;  /* 0x800000069b077c23 */ /* 0x000fe20008010007 */
[----:B------:R-:W-:Y:S01]  /*47b0*/  PLOP3.LUT P0, PT, PT, PT, UP0, 0x80, 0x0 ;  /* 0x000000000000781c */ /* 0x000fe20003f0f008 */
[----:B------:R-:W-:Y:S01]  /*47c0*/  FFMA.FTZ R8, R8, UR8, -R140 ;  /* 0x0000000808087c23 */ /* 0x000fe2000801088c */
[----:B------:R-:W-:Y:S01]  /*47d0*/  ISETP.GE.AND P2, PT, R136, RZ, PT ;  /* 0x000000ff8800720c */ /* 0x000fe20003f46270 */
[----:B------:R-:W-:Y:S01]  /*47e0*/  FFMA.FTZ R5, R5, UR8, -R142 ;  /* 0x0000000805057c23 */ /* 0x000fe2000801088e */
[----:B------:R-:W-:Y:S03]  /*47f0*/  I2FP.F32.S32 R151, R137 ;  /* 0x0000008900977245 */ /* 0x000fe60000201400 */
[----:B------:R-:W-:Y:S01]  /*4800*/  MUFU.EX2 R207, R8 ;  /* 0x0000000800cf7308 */ /* 0x000fe20000000800 */
[----:B------:R-:W-:Y:S01]  /*4810*/  @P1 FSEL R7, R7, -INF , !P4 ;  /* 0xff80000007071808 */ /* 0x000fe20006000000 */
[----:B------:R-:W-:Y:S01]  /*4820*/  FFMA.FTZ R10, R10, UR8, -R3 ;  /* 0x000000080a0a7c23 */ /* 0x000fe20008010803 */
[----:B------:R-:W-:Y:S01]  /*4830*/  ISETP.GE.AND P1, PT, R149, RZ, PT ;  /* 0x000000ff9500720c */ /* 0x000fe20003f26270 */
[----:B------:R-:W-:Y:S01]  /*4840*/  FFMA.FTZ R9, R151, -UR6, R9 ;  /* 0x8000000697097c23 */ /* 0x000fe20008010009 */
[----:B------:R-:W-:Y:S01]  /*4850*/  PLOP3.LUT P3, PT, PT, PT, UP0, 0x80, 0x0 ;  /* 0x000000000000781c */ /* 0x000fe20003f6f008 */
[----:B------:R-:W-:Y:S01]  /*4860*/  FFMA.FTZ R7, R7, UR8, -R141 ;  /* 0x0000000807077c23 */ /* 0x000fe2000801088d */
[----:B------:R-:W-:Y:S03]  /*4870*/  FFMA.FTZ R15, R151, -UR6, R15 ;  /* 0x80000006970f7c23 */ /* 0x000fe6000801000f */
[----:B------:R-:W-:Y:S01]  /*4880*/  MUFU.EX2 R239, R5 ;  /* 0x0000000500ef7308 */ /* 0x000fe20000000800 */
[----:B------:R-:W-:Y:S01]  /*4890*/  @P0 FSEL R9, R9, -INF , !P4 ;  /* 0xff80000009090808 */ /* 0x000fe20006000000 */
[C---:B-1----:R-:W-:Y:S01]  /*48a0*/  VIADD R6, R0.reuse, 0xffffffef ;  /* 0xffffffef00067836 */ /* 0x042fe20000000000 */
[C---:B------:R-:W-:Y:S01]  /*48b0*/  @!P2 IADD3 R136, -R0.reuse, -0x38, RZ ;  /* 0xffffffc80088a810 */ /* 0x040fe20007ffe1ff */
[C---:B------:R-:W-:Y:S01]  /*48c0*/  VIADD R148, R0.reuse, 0x37 ;  /* 0x0000003700947836 */ /* 0x040fe20000000000 */
[----:B------:R-:W-:Y:S01]  /*48d0*/  PLOP3.LUT P0, PT, PT, PT, UP0, 0x80, 0x0 ;  /* 0x000000000000781c */ /* 0x000fe20003f0f008 */
[----:B------:R-:W-:Y:S01]  /*48e0*/  FFMA.FTZ R9, R9, UR8, -R140 ;  /* 0x0000000809097c23 */ /* 0x000fe2000801088c */
[----:B------:R-:W-:Y:S03]  /*48f0*/  I2FP.F32.S32 R152, R136 ;  /* 0x0000008800987245 */ /* 0x000fe60000201400 */
[----:B------:R1:W-:Y:S01]  /*4900*/  MUFU.EX2 R202, R7 ;  /* 0x0000000700ca7308 */ /* 0x0003e20000000800 */
[----:B------:R-:W-:Y:S01]  /*4910*/  @!P1 IADD3 R149, -R0, 0x8, RZ ;  /* 0x0000000800959810 */ /* 0x000fe20007ffe1ff */
[----:B------:R-:W2:Y:S01]  /*4920*/  LDSM.16.M88.4 R136, [R181+0x800] ;  /* 0x00080000b588783b */ /* 0x000ea20000000200 */
[----:B------:R-:W-:Y:S01]  /*4930*/  ISETP.GE.AND P1, PT, R148, RZ, PT ;  /* 0x000000ff9400720c */ /* 0x000fe20003f26270 */
[----:B------:R-:W-:Y:S01]  /*4940*/  FFMA.FTZ R12, R152, -UR6, R12 ;  /* 0x80000006980c7c23 */ /* 0x000fe2000801000c */
[----:B------:R-:W-:Y:S01]  /*4950*/  I2FP.F32.S32 R149, R149 ;  /* 0x0000009500957245 */ /* 0x000fe20000201400 */
[----:B------:R-:W-:Y:S01]  /*4960*/  VIADD R4, R0, 0xfffffff7 ;  /* 0xfffffff700047836 */ /* 0x000fe20000000000 */
[----:B------:R-:W-:Y:S03]  /*4970*/  PLOP3.LUT P2, PT, PT, PT, UP0, 0x80, 0x0 ;  /* 0x000000000000781c */ /* 0x000fe60003f4f008 */
[----:B------:R-:W-:Y:S01]  /*4980*/  MUFU.EX2 R206, R9 ;  /* 0x0000000900ce7308 */ /* 0x000fe20000000800 */
[----:B------:R-:W-:Y:S01]  /*4990*/  @P3 FSEL R11, R11, -INF , !P4 ;  /* 0xff8000000b0b3808 */ /* 0x000fe20006000000 */
[----:B------:R-:W-:Y:S01]  /*49a0*/  FFMA.FTZ R16, R149, -UR6, R16 ;  /* 0x8000000695107c23 */ /* 0x000fe20008010010 */
[----:B------:R-:W-:Y:S01]  /*49b0*/  @P0 FSEL R12, R12, -INF , !P5 ;  /* 0xff8000000c0c0808 */ /* 0x000fe20006800000 */
[----:B------:R-:W-:Y:S01]  /*49c0*/  FFMA.FTZ R19, R153, -UR6, R19 ;  /* 0x8000000699137c23 */ /* 0x000fe20008010013 */
[----:B------:R-:W-:Y:S01]  /*49d0*/  ISETP.GE.AND P0, PT, R4, RZ, PT ;  /* 0x000000ff0400720c */ /* 0x000fe20003f06270 */
[----:B------:R-:W-:Y:S01]  /*49e0*/  FFMA.FTZ R11, R11, UR8, -R3 ;  /* 0x000000080b0b7c23 */ /* 0x000fe20008010803 */
[----:B------:R-:W-:Y:S03]  /*49f0*/  PLOP3.LUT P3, PT, PT, PT, UP0, 0x80, 0x0 ;  /* 0x000000000000781c */ /* 0x000fe60003f6f008 */
[----:B------:R3:W-:Y:S01]  /*4a00*/  MUFU.EX2 R211, R10 ;  /* 0x0000000a00d37308 */ /* 0x0007e20000000800 */
[----:B------:R-:W-:Y:S01]  /*4a10*/  @!P1 IADD3 R148, -R0, -0x37, RZ ;  /* 0xffffffc900949810 */ /* 0x000fe20007ffe1ff */
[----:B------:R-:W-:Y:S01]  /*4a20*/  FFMA.FTZ R12, R12, UR8, -R140 ;  /* 0x000000080c0c7c23 */ /* 0x000fe2000801088c */
[----:B------:R-:W-:Y:S01]  /*4a30*/  PLOP3.LUT P1, PT, PT, PT, UP0, 0x80, 0x0 ;  /* 0x000000000000781c */ /* 0x000fe20003f2f008 */
[----:B------:R-:W-:Y:S01]  /*4a40*/  VIADD R150, R0, 0xfffffff0 ;  /* 0xfffffff000967836 */ /* 0x000fe20000000000 */
[----:B------:R-:W-:Y:S02]  /*4a50*/  I2FP.F32.S32 R148, R148 ;  /* 0x0000009400947245 */ /* 0x000fe40000201400 */
[----:B------:R-:W-:Y:S03]  /*4a60*/  PLOP3.LUT P4, PT, PT, PT, UP0, 0x80, 0x0 ;  /* 0x000000000000781c */ /* 0x000fe60003f8f008 */
[----:B------:R-:W-:Y:S01]  /*4a70*/  MUFU.EX2 R210, R11 ;  /* 0x0000000b00d27308 */ /* 0x000fe20000000800 */
[----:B------:R-:W-:Y:S01]  /*4a80*/  @P2 FSEL R18, R18, -INF , !P5 ;  /* 0xff80000012122808 */ /* 0x000fe20006800000 */
[----:B------:R-:W-:Y:S01]  /*4a90*/  FFMA.FTZ R13, R148, -UR6, R13 ;  /* 0x80000006940d7c23 */ /* 0x000fe2000801000d */
[----:B------:R-:W-:Y:S02]  /*4aa0*/  @!P0 IADD3 R4, -R0, 0x9, RZ ;  /* 0x0000000900048810 */ /* 0x000fe40007ffe1ff */
[----:B------:R-:W-:Y:S01]  /*4ab0*/  PLOP3.LUT P0, PT, PT, PT, UP0, 0x80, 0x0 ;  /* 0x000000000000781c */ /* 0x000fe20003f0f008 */
[----:B------:R-:W-:Y:S01]  /*4ac0*/  FFMA.FTZ R18, R18, UR8, -R141 ;  /* 0x0000000812127c23 */ /* 0x000fe2000801088d */
[----:B------:R-:W-:Y:S01]  /*4ad0*/  PLOP3.LUT P2, PT, PT, PT, UP0, 0x80, 0x0 ;  /* 0x000000000000781c */ /* 0x000fe20003f4f008 */
[----:B-1----:R-:W-:Y:S01]  /*4ae0*/  @P1 VIADD R7, R143, 0x19 ;  /* 0x000000198f071836 */ /* 0x002fe20000000000 */
[----:B------:R-:W-:Y:S01]  /*4af0*/  ISETP.GE.AND P1, PT, R6, RZ, PT ;  /* 0x000000ff0600720c */ /* 0x000fe20003f26270 */
[----:B------:R-:W-:Y:S01]  /*4b00*/  MUFU.EX2 R205, R12 ;  /* 0x0000000c00cd7308 */ /* 0x000fe20000000800 */
[----:B------:R-:W-:Y:S01]  /*4b10*/  @P3 FSEL R14, R14, -INF , !P5 ;  /* 0xff8000000e0e3808 */ /* 0x000fe20006800000 */
[----:B---3--:R-:W-:Y:S01]  /*4b20*/  VIADD R10, R0, 0xffffffe8 ;  /* 0xffffffe8000a7836 */ /* 0x008fe20000000000 */
[----:B------:R-:W-:Y:S02]  /*4b30*/  @P4 FSEL R16, R16, -INF , !P5 ;  /* 0xff80000010104808 */ /* 0x000fe40006800000 */
[----:B------:R-:W-:Y:S01]  /*4b40*/  PLOP3.LUT P5, PT, PT, PT, UP0, 0x80, 0x0 ;  /* 0x000000000000781c */ /* 0x000fe20003faf008 */
[----:B------:R-:W-:Y:S01]  /*4b50*/  FFMA.FTZ R14, R14, UR8, -R3 ;  /* 0x000000080e0e7c23 */ /* 0x000fe20008010803 */
[----:B------:R-:W-:Y:S01]  /*4b60*/  I2FP.F32.S32 R4, R4 ;  /* 0x0000000400047245 */ /* 0x000fe20000201400 */
[-C--:B--2---:R-:W-:Y:S01]  /*4b70*/  HMMA.16816.F32.BF16 R20, R132, R136.reuse, R20 ;  /* 0x000000888414723c */ /* 0x084fe20000041814 */
[----:B------:R-:W-:Y:S01]  /*4b80*/  PLOP3.LUT P4, PT, PT, PT, UP0, 0x80, 0x0 ;  /* 0x000000000000781c */ /* 0x000fe20003f8f008 */
[----:B------:R-:W-:Y:S01]  /*4b90*/  MUFU.EX2 R209, R14 ;  /* 0x0000000e00d17308 */ /* 0x000fe20000000800 */
[----:B------:R-:W-:Y:S01]  /*4ba0*/  @P0 FSEL R13, R13, -INF , !P6 ;  /* 0xff8000000d0d0808 */ /* 0x000fe20007000000 */
[C---:B------:R-:W-:Y:S01]  /*4bb0*/  @P2 VIADD R9, R143.reuse, 0x11 ;  /* 0x000000118f092836 */ /* 0x040fe20000000000 */
[----:B------:R-:W-:Y:S01]  /*4bc0*/  PLOP3.LUT P0, PT, PT, PT, UP0, 0x80, 0x0 ;  /* 0x000000000000781c */ /* 0x000fe20003f0f008 */
[C---:B------:R-:W-:Y:S01]  /*4bd0*/  HMMA.16816.F32.BF16 R24, R144.reuse, R136, R24 ;  /* 0x000000889018723c */ /* 0x040fe20000041818 */
[----:B------:R-:W-:Y:S03]  /*4be0*/  PLOP3.LUT P2, PT, PT, PT, UP0, 0x80, 0x0 ;  /* 0x000000000000781c */ /* 0x000fe60003f4f008 */
[----:B------:R-:W-:Y:S01]  /*4bf0*/  ISETP.GE.AND P3, PT, R150, RZ, PT ;  /* 0x000000ff9600720c */ /* 0x000fe20003f66270 */
[C---:B------:R-:W-:Y:S01]  /*4c00*/  @P5 VIADD R5, R143.reuse, 0x18 ;  /* 0x000000188f055836 */ /* 0x040fe20000000000 */
[----:B------:R-:W-:Y:S01]  /*4c10*/  @!P1 IADD3 R6, -R0, 0x11, RZ ;  /* 0x0000001100069810 */ /* 0x000fe20007ffe1ff */
[-C--:B------:R-:W-:Y:S01]  /*4c20*/  HMMA.16816.F32.BF16 R28, R144, R138.reuse, R28 ;  /* 0x0000008a901c723c */ /* 0x080fe2000004181c */
[----:B------:R-:W-:Y:S01]  /*4c30*/  PLOP3.LUT P1, PT, PT, PT, UP0, 0x80, 0x0 ;  /* 0x000000000000781c */ /* 0x000fe20003f2f008 */
[----:B------:R-:W-:Y:S01]  /*4c40*/  MUFU.EX2 R193, R18 ;  /* 0x0000001200c17308 */ /* 0x000fe20000000800 */
[----:B------:R-:W-:Y:S01]  /*4c50*/  PLOP3.LUT P5, PT, PT, PT, UP0, 0x80, 0x0 ;  /* 0x000000000000781c */ /* 0x000fe20003faf008 */
[----:B------:R-:W-:Y:S01]  /*4c60*/  @P4 VIADD R8, R143, 0x10 ;  /* 0x000000108f084836 */ /* 0x000fe20000000000 */
[----:B------:R-:W-:Y:S01]  /*4c70*/  @P0 FSEL R15, R15, -INF , !P6 ;  /* 0xff8000000f0f0808 */ /* 0x000fe20007000000 */
[C---:B------:R-:W-:Y:S01]  /*4c80*/  HMMA.16816.F32.BF16 R32, R132.reuse, R138, R32 ;  /* 0x0000008a8420723c */ /* 0x040fe20000041820 */
[----:B------:R-:W-:Y:S02]  /*4c90*/  PLOP3.LUT P0, PT, PT, PT, UP0, 0x80, 0x0 ;  /* 0x000000000000781c */ /* 0x000fe40003f0f008 */
[----:B------:R-:W-:Y:S02]  /*4ca0*/  PLOP3.LUT P4, PT, PT, PT, UP0, 0x80, 0x0 ;  /* 0x000000000000781c */ /* 0x000fe40003f8f008 */
[----:B------:R-:W-:Y:S01]  /*4cb0*/  @P2 ISETP.GE.AND P2, PT, R5, UR7, PT ;  /* 0x0000000705002c0c */ /* 0x000fe2000bf46270 */
[----:B------:R-:W-:Y:S01]  /*4cc0*/  FFMA.FTZ R17, R4, -UR6, R17 ;  /* 0x8000000604117c23 */ /* 0x000fe20008010011 */
[C---:B------:R-:W-:Y:S01]  /*4cd0*/  @!P3 IADD3 R150, -R0.reuse, 0x10, RZ ;  /* 0x000000100096b810 */ /* 0x040fe20007ffe1ff */
[----:B------:R-:W-:Y:S01]  /*4ce0*/  VIADD R5, R0, 0x30 ;  /* 0x0000003000057836 */ /* 0x000fe20000000000 */
[----:B------:R-:W-:Y:S02]  /*4cf0*/  PLOP3.LUT P3, PT, PT, PT, UP0, 0x80, 0x0 ;  /* 0x000000000000781c */ /* 0x000fe40003f6f008 */
[----:B------:R-:W-:Y:S01]  /*4d00*/  @P1 FSEL R17, R17, -INF , !P6 ;  /* 0xff80000011111808 */ /* 0x000fe20007000000 */
[----:B------:R-:W-:Y:S01]  /*4d10*/  FFMA.FTZ R15, R15, UR8, -R3 ;  /* 0x000000080f0f7c23 */ /* 0x000fe20008010803 */
[----:B------:R-:W-:Y:S01]  /*4d20*/  ISETP.GE.AND P1, PT, R5, RZ, PT ;  /* 0x000000ff0500720c */ /* 0x000fe20003f26270 */
[----:B------:R-:W-:Y:S01]  /*4d30*/  FFMA.FTZ R23, R4, -UR6, R23 ;  /* 0x8000000604177c23 */ /* 0x000fe20008010017 */
[----:B------:R-:W-:Y:S01]  /*4d40*/  @P0 FSEL R19, R19, -INF , !P6 ;  /* 0xff80000013130808 */ /* 0x000fe20007000000 */
[----:B------:R1:W-:Y:S01]  /*4d50*/  MUFU.EX2 R208, R15 ;  /* 0x0000000f00d07308 */ /* 0x0003e20000000800 */
[----:B------:R-:W-:Y:S01]  /*4d60*/  PLOP3.LUT P0, PT, PT, PT, UP0, 0x80, 0x0 ;  /* 0x000000000000781c */ /* 0x000fe20003f0f008 */
[----:B------:R-:W-:Y:S01]  /*4d70*/  VIADD R4, R0, 0x2f ;  /* 0x0000002f00047836 */ /* 0x000fe20000000000 */
[----:B------:R-:W-:Y:S01]  /*4d80*/  I2FP.F32.S32 R150, R150 ;  /* 0x0000009600967245 */ /* 0x000fe20000201400 */
[----:B------:R-:W-:Y:S01]  /*4d90*/  FFMA.FTZ R22, R149, -UR6, R22 ;  /* 0x8000000695167c23 */ /* 0x000fe20008010016 */
[----:B------:R-:W-:Y:S01]  /*4da0*/  @P4 ISETP.GE.AND P4, PT, R9, UR7, PT ;  /* 0x0000000709004c0c */ /* 0x000fe2000bf86270 */
[----:B------:R-:W-:Y:S01]  /*4db0*/  FFMA.FTZ R13, R13, UR8, -R140 ;  /* 0x000000080d0d7c23 */ /* 0x000fe2000801088c */
[----:B------:R-:W-:Y:S01]  /*4dc0*/  ISETP.GE.AND P6, PT, R4, RZ, PT ;  /* 0x000000ff0400720c */ /* 0x000fe20003fc6270 */
[----:B------:R-:W-:Y:S01]  /*4dd0*/  FFMA.FTZ R27, R148, -UR6, R27 ;  /* 0x80000006941b7c23 */ /* 0x000fe2000801001b */
[----:B------:R-:W-:Y:S01]  /*4de0*/  @P3 ISETP.GE.AND P3, PT, R8, UR7, PT ;  /* 0x0000000708003c0c */ /* 0x000fe2000bf66270 */
[----:B------:R-:W-:Y:S01]  /*4df0*/  FFMA.FTZ R20, R150, -UR6, R20 ;  /* 0x8000000696147c23 */ /* 0x000fe20008010014 */
[----:B------:R-:W-:Y:S01]  /*4e00*/  @!P1 IADD3 R5, -R0, -0x30, RZ ;  /* 0xffffffd000059810 */ /* 0x000fe20007ffe1ff */
[----:B------:R2:W-:Y:S01]  /*4e10*/  MUFU.EX2 R204, R13 ;  /* 0x0000000d00cc7308 */ /* 0x0005e20000000800 */
[----:B------:R-:W-:Y:S01]  /*4e20*/  PLOP3.LUT P1, PT, PT, PT, UP0, 0x80, 0x0 ;  /* 0x000000000000781c */ /* 0x000fe20003f2f008 */
[----:B------:R-:W-:Y:S01]  /*4e30*/  FFMA.FTZ R26, R152, -UR6, R26 ;  /* 0x80000006981a7c23 */ /* 0x000fe2000801001a */
[----:B------:R-:W-:Y:S01]  /*4e40*/  @P0 FSEL R20, R20, -INF , !P3 ;  /* 0xff80000014140808 */ /* 0x000fe20005800000 */
[----:B------:R-:W-:Y:S01]  /*4e50*/  FFMA.FTZ R16, R16, UR8, -R142 ;  /* 0x0000000810107c23 */ /* 0x000fe2000801088e */
[----:B-1----:R-:W-:Y:S01]  /*4e60*/  I2FP.F32.S32 R15, R6 ;  /* 0x00000006000f7245 */ /* 0x002fe20000201400 */
[----:B------:R-:W-:Y:S01]  /*4e70*/  FFMA.FTZ R34, R150, -UR6, R34 ;  /* 0x8000000696227c23 */ /* 0x000fe20008010022 */
[----:B------:R-:W-:Y:S03]  /*4e80*/  PLOP3.LUT P0, PT, PT, PT, UP0, 0x80, 0x0 ;  /* 0x000000000000781c */ /* 0x000fe60003f0f008 */
[----:B------:R1:W-:Y:S01]  /*4e90*/  MUFU.EX2 R242, R16 ;  /* 0x0000001000f27308 */ /* 0x0003e20000000800 */
[C---:B------:R-:W-:Y:S01]  /*4ea0*/  @!P6 IADD3 R4, -R0.reuse, -0x2f, RZ ;  /* 0xffffffd10004e810 */ /* 0x040fe20007ffe1ff */
[----:B------:R-:W-:Y:S01]  /*4eb0*/  FFMA.FTZ R21, R15, -UR6, R21 ;  /* 0x800000060f157c23 */ /* 0x000fe20008010015 */
[----:B------:R-:W-:Y:S01]  /*4ec0*/  PLOP3.LUT P6, PT, PT, PT, UP0, 0x80, 0x0 ;  /* 0x000000000000781c */ /* 0x000fe20003fcf008 */
[----:B------:R-:W-:Y:S01]  /*4ed0*/  FFMA.FTZ R17, R17, UR8, -R142 ;  /* 0x0000000811117c23 */ /* 0x000fe2000801088e */
[----:B------:R-:W-:Y:S01]  /*4ee0*/  I2FP.F32.S32 R5, R5 ;  /* 0x0000000500057245 */ /* 0x000fe20000201400 */
[C---:B------:R-:W-:Y:S01]  /*4ef0*/  VIADD R8, R0.reuse, 0x28 ;  /* 0x0000002800087836 */ /* 0x040fe20000000000 */
[----:B------:R-:W-:Y:S01]  /*4f00*/  @P1 FSEL R21, R21, -INF , !P4 ;  /* 0xff80000015151808 */ /* 0x000fe20006000000 */
[C---:B------:R-:W-:Y:S01]  /*4f10*/  VIADD R9, R0.reuse, 0x27 ;  /* 0x0000002700097836 */ /* 0x040fe20000000000 */
[----:B------:R-:W-:Y:S01]  /*4f20*/  PLOP3.LUT P1, PT, PT, PT, UP0, 0x80, 0x0 ;  /* 0x000000000000781c */ /* 0x000fe20003f2f008 */
[C---:B------:R-:W-:Y:S01]  /*4f30*/  FFMA.FTZ R24, R5.reuse, -UR6, R24 ;  /* 0x8000000605187c23 */ /* 0x040fe20008010018 */
[----:B--2---:R-:W-:Y:S01]  /*4f40*/  I2FP.F32.S32 R13, R4 ;  /* 0x00000004000d7245 */ /* 0x004fe20000201400 */
[----:B------:R-:W-:Y:S01]  /*4f50*/  FFMA.FTZ R30, R5, -UR6, R30 ;  /* 0x80000006051e7c23 */ /* 0x000fe2000801001e */
[----:B------:R-:W-:Y:S01]  /*4f60*/  @P5 ISETP.GE.AND P5, PT, R7, UR7, PT ;  /* 0x0000000707005c0c */ /* 0x000fe2000bfa6270 */
[----:B------:R-:W-:Y:S01]  /*4f70*/  VIADD R11, R0, 0xffffffe7 ;  /* 0xffffffe7000b7836 */ /* 0x000fe20000000000 */
[----:B------:R-:W-:Y:S01]  /*4f80*/  @P0 FSEL R24, R24, -INF , !P3 ;  /* 0xff80000018180808 */ /* 0x000fe20005800000 */
[----:B------:R-:W-:Y:S01]  /*4f90*/  FFMA.FTZ R25, R13, -UR6, R25 ;  /* 0x800000060d197c23 */ /* 0x000fe20008010019 */
[----:B------:R-:W-:Y:S01]  /*4fa0*/  @P6 FSEL R22, R22, -INF , !P3 ;  /* 0xff80000016166808 */ /* 0x000fe20005800000 */
[----:B------:R-:W2:Y:S01]  /*4fb0*/  LDSM.16.M88.4 R4, [R181+0x1000] ;  /* 0x00100000b504783b */ /* 0x000ea20000000200 */
[----:B------:R-:W-:Y:S01]  /*4fc0*/  PLOP3.LUT P6, PT, PT, PT, UP0, 0x80, 0x0 ;  /* 0x000000000000781c */ /* 0x000fe20003fcf008 */
[----:B------:R3:W4:Y:S01]  /*4fd0*/  MUFU.EX2 R241, R17 ;  /* 0x0000001100f17308 */ /* 0x0007220000000800 */
[----:B------:R-:W-:Y:S01]  /*4fe0*/  PLOP3.LUT P0, PT, PT, PT, UP0, 0x80, 0x0 ;  /* 0x000000000000781c */ /* 0x000fe20003f0f008 */
[--C-:B------:R-:W-:Y:S01]  /*4ff0*/  FFMA.FTZ R21, R21, UR8, -R142.reuse ;  /* 0x0000000815157c23 */ /* 0x100fe2000801088e */
[----:B------:R-:W-:Y:S01]  /*5000*/  @P1 FSEL R26, R26, -INF , !P3 ;  /* 0xff8000001a1a1808 */ /* 0x000fe20005800000 */
[----:B------:R-:W-:Y:S01]  /*5010*/  FFMA.FTZ R20, R20, UR8, -R142 ;  /* 0x0000000814147c23 */ /* 0x000fe2000801088e */
[----:B------:R-:W-:Y:S01]  /*5020*/  PLOP3.LUT P1, PT, PT, PT, UP0, 0x80, 0x0 ;  /* 0x000000000000781c */ /* 0x000fe20003f2f008 */
[--C-:B------:R-:W-:Y:S01]  /*5030*/  FFMA.FTZ R19, R19, UR8, -R141.reuse ;  /* 0x0000000813137c23 */ /* 0x100fe2000801088d */
[----:B------:R-:W-:Y:S03]  /*5040*/  ISETP.GE.AND P3, PT, R8, RZ, PT ;  /* 0x000000ff0800720c */ /* 0x000fe60003f66270 */
[----:B------:R4:W-:Y:S01]  /*5050*/  MUFU.EX2 R237, R21 ;  /* 0x0000001500ed7308 */ /* 0x0009e20000000800 */
[----:B------:R-:W-:Y:S01]  /*5060*/  FFMA.FTZ R22, R22, UR8, -R141 ;  /* 0x0000000816167c23 */ /* 0x000fe2000801088d */
[--C-:B------:R-:W-:Y:S01]  /*5070*/  FFMA.FTZ R24, R24, UR8, -R140.reuse ;  /* 0x0000000818187c23 */ /* 0x100fe2000801088c */
[----:B------:R-:W-:Y:S01]  /*5080*/  FFMA.FTZ R26, R26, UR8, -R3 ;  /* 0x000000081a1a7c23 */ /* 0x000fe20008010803 */
[----:B------:R-:W-:Y:S01]  /*5090*/  @P6 FSEL R23, R23, -INF , !P4 ;  /* 0xff80000017176808 */ /* 0x000fe20006000000 */
[----:B------:R-:W-:Y:S01]  /*50a0*/  VIADD R12, R0, 0xffffffe0 ;  /* 0xffffffe0000c7836 */ /* 0x000fe20000000000 */
[----:B------:R-:W-:Y:S01]  /*50b0*/  @P0 FSEL R25, R25, -INF , !P4 ;  /* 0xff80000019190808 */ /* 0x000fe20006000000 */
[----:B------:R-:W-:Y:S01]  /*50c0*/  FFMA.FTZ R35, R15, -UR6, R35 ;  /* 0x800000060f237c23 */ /* 0x000fe20008010023 */
[----:B------:R-:W-:Y:S02]  /*50d0*/  ISETP.GE.AND P6, PT, R10, RZ, PT ;  /* 0x000000ff0a00720c */ /* 0x000fe40003fc6270 */
[----:B------:R4:W-:Y:S01]  /*50e0*/  MUFU.EX2 R238, R20 ;  /* 0x0000001400ee7308 */ /* 0x0009e20000000800 */
[----:B------:R-:W-:Y:S01]  /*50f0*/  @P1 FSEL R27, R27, -INF , !P4 ;  /* 0xff8000001b1b1808 */ /* 0x000fe20006000000 */
[----:B------:R-:W-:Y:S01]  /*5100*/  FFMA.FTZ R23, R23, UR8, -R141 ;  /* 0x0000000817177c23 */ /* 0x000fe2000801088d */
[----:B------:R-:W-:Y:S01]  /*5110*/  PLOP3.LUT P1, PT, PT, PT, UP0, 0x80, 0x0 ;  /* 0x000000000000781c */ /* 0x000fe20003f2f008 */
[----:B------:R-:W-:Y:S01]  /*5120*/  FFMA.FTZ R25, R25, UR8, -R140 ;  /* 0x0000000819197c23 */ /* 0x000fe2000801088c */
[----:B------:R-:W-:Y:S01]  /*5130*/  ISETP.GE.AND P0, PT, R9, RZ, PT ;  /* 0x000000ff0900720c */ /* 0x000fe20003f06270 */
[----:B------:R-:W-:Y:S01]  /*5140*/  FFMA.FTZ R27, R27, UR8, -R3 ;  /* 0x000000081b1b7c23 */ /* 0x000fe20008010803 */
[C---:B------:R-:W-:Y:S03]  /*5150*/  @!P3 IADD3 R8, -R0.reuse, -0x28, RZ ;  /* 0xffffffd80008b810 */ /* 0x040fe60007ffe1ff */
[----:B------:R4:W-:Y:S01]  /*5160*/  MUFU.EX2 R192, R19 ;  /* 0x0000001300c07308 */ /* 0x0009e20000000800 */
[----:B------:R-:W-:Y:S01]  /*5170*/  PLOP3.LUT P4, PT, PT, PT, UP0, 0x80, 0x0 ;  /* 0x000000000000781c */ /* 0x000fe20003f8f008 */
[C---:B------:R-:W-:Y:S01]  /*5180*/  VIADD R15, R0.reuse, 0xffffffc8 ;  /* 0xffffffc8000f7836 */ /* 0x040fe20000000000 */
[----:B------:R-:W-:Y:S01]  /*5190*/  I2FP.F32.S32 R14, R8 ;  /* 0x00000008000e7245 */ /* 0x000fe20000201400 */
[C---:B------:R-:W-:Y:S01]  /*51a0*/  VIADD R8, R0.reuse, 0xffffffdf ;  /* 0xffffffdf00087836 */ /* 0x040fe20000000000 */
[C---:B------:R-:W-:Y:S01]  /*51b0*/  @!P6 IADD3 R10, -R0.reuse, 0x18, RZ ;  /* 0x00000018000ae810 */ /* 0x040fe20007ffe1ff */
[----:B------:R-:W-:Y:S01]  /*51c0*/  FFMA.FTZ R31, R13, -UR6, R31 ;  /* 0x800000060d1f7c23 */ /* 0x000fe2000801001f */
[----:B------:R-:W-:Y:S02]  /*51d0*/  VIADD R13, R0, 0x10 ;  /* 0x00000010000d7836 */ /* 0x000fe40000000000 */
[----:B------:R-:W-:Y:S01]  /*51e0*/  FFMA.FTZ R28, R14, -UR6, R28 ;  /* 0x800000060e1c7c23 */ /* 0x000fe2000801001c */
[----:B-1----:R-:W-:Y:S01]  /*51f0*/  @P1 VIADD R16, R143, 0x20 ;  /* 0x000000208f101836 */ /* 0x002fe20000000000 */
[----:B------:R-:W-:Y:S01]  /*5200*/  @!P0 IADD3 R9, -R0, -0x27, RZ ;  /* 0xffffffd900098810 */ /* 0x000fe20007ffe1ff */
[----:B------:R-:W-:Y:S01]  /*5210*/  MUFU.EX2 R191, R22 ;  /* 0x0000001600bf7308 */ /* 0x000fe20000000800 */
[----:B------:R-:W-:Y:S01]  /*5220*/  PLOP3.LUT P0, PT, PT, PT, UP0, 0x80, 0x0 ;  /* 0x000000000000781c */ /* 0x000fe20003f0f008 */
[-C--:B--2---:R-:W-:Y:S01]  /*5230*/  HMMA.16816.F32.BF16 R36, R132, R4.reuse, R36 ;  /* 0x000000048424723c */ /* 0x084fe20000041824 */
[----:B------:R-:W-:Y:S02]  /*5240*/  PLOP3.LUT P1, PT, PT, PT, UP0, 0x80, 0x0 ;  /* 0x000000000000781c */ /* 0x000fe40003f2f008 */
[----:B------:R-:W-:Y:S02]  /*5250*/  I2FP.F32.S32 R10, R10 ;  /* 0x0000000a000a7245 */ /* 0x000fe40000201400 */
[----:B------:R-:W-:Y:S01]  /*5260*/  @P4 FSEL R28, R28, -INF , !P2 ;  /* 0xff8000001c1c4808 */ /* 0x000fe20005000000 */
[C---:B------:R-:W-:Y:S01]  /*5270*/  HMMA.16816.F32.BF16 R40, R144.reuse, R4, R40 ;  /* 0x000000049028723c */ /* 0x040fe20000041828 */
[----:B------:R-:W-:Y:S01]  /*5280*/  PLOP3.LUT P3, PT, PT, PT, UP0, 0x80, 0x0 ;  /* 0x000000000000781c */ /* 0x000fe20003f6f008 */
[----:B------:R-:W-:Y:S01]  /*5290*/  MUFU.EX2 R175, R23 ;  /* 0x0000001700af7308 */ /* 0x000fe20000000800 */
[----:B------:R-:W-:Y:S02]  /*52a0*/  PLOP3.LUT P6, PT, PT, PT, UP0, 0x80, 0x0 ;  /* 0x000000000000781c */ /* 0x000fe40003fcf008 */
[----:B------:R-:W-:Y:S01]  /*52b0*/  FFMA.FTZ R32, R10, -UR6, R32 ;  /* 0x800000060a207c23 */ /* 0x000fe20008010020 */
[-C--:B------:R-:W-:Y:S03]  /*52c0*/  HMMA.16816.F32.BF16 R44, R144, R6.reuse, R44 ;  /* 0x00000006902c723c */ /* 0x080fe6000004182c */
[----:B------:R-:W-:Y:S03]  /*52d0*/  ISETP.GE.AND P4, PT, R11, RZ, PT ;  /* 0x000000ff0b00720c */ /* 0x000fe60003f86270 */
[----:B------:R-:W-:Y:S01]  /*52e0*/  MUFU.EX2 R197, R24 ;  /* 0x0000001800c57308 */ /* 0x000fe20000000800 */
[----:B------:R-:W-:Y:S01]  /*52f0*/  @P0 FSEL R32, R32, -INF , !P2 ;  /* 0xff80000020200808 */ /* 0x000fe20005000000 */
[C---:B------:R-:W-:Y:S04]  /*5300*/  HMMA.16816.F32.BF16 R48, R132.reuse, R6, R48 ;  /* 0x000000068430723c */ /* 0x040fe80000041830 */
[----:B------:R-:W-:Y:S01]  /*5310*/  ISETP.GE.AND P0, PT, R8, RZ, PT ;  /* 0x000000ff0800720c */ /* 0x000fe20003f06270 */
[----:B------:R-:W-:Y:S01]  /*5320*/  VIADD R5, R0, 0x20 ;  /* 0x0000002000057836 */ /* 0x000fe20000000000 */
[----:B------:R-:W-:Y:S01]  /*5330*/  @P1 FSEL R34, R34, -INF , !P2 ;  /* 0xff80000022221808 */ /* 0x000fe20005000000 */
[----:B------:R-:W-:Y:S01]  /*5340*/  FFMA.FTZ R38, R10, -UR6, R38 ;  /* 0x800000060a267c23 */ /* 0x000fe20008010026 */
[----:B------:R-:W-:Y:S01]  /*5350*/  PLOP3.LUT P1, PT, PT, PT, UP0, 0x80, 0x0 ;  /* 0x000000000000781c */ /* 0x000fe20003f2f008 */
[----:B------:R-:W-:Y:S01]  /*5360*/  MUFU.EX2 R196, R25 ;  /* 0x0000001900c47308 */ /* 0x000fe20000000800 */
[----:B------:R-:W-:Y:S01]  /*5370*/  @P6 ISETP.GE.AND P6, PT, R16, UR7, PT ;  /* 0x0000000710006c0c */ /* 0x000fe2000bfc6270 */
[----:B------:R-:W-:Y:S01]  /*5380*/  VIADD R10, R0, 0xffffffd7 ;  /* 0xffffffd7000a7836 */ /* 0x000fe20000000000 */
[----:B------:R-:W-:Y:S01]  /*5390*/  I2FP.F32.S32 R9, R9 ;  /* 0x0000000900097245 */ /* 0x000fe20000201400 */
[----:B------:R-:W-:Y:S01]  /*53a0*/  FFMA.FTZ R42, R14, -UR6, R42 ;  /* 0x800000060e2a7c23 */ /* 0x000fe2000801002a */
[C---:B------:R-:W-:Y:S01]  /*53b0*/  @!P4 IADD3 R11, -R0.reuse, 0x19, RZ ;  /* 0x00000019000bc810 */ /* 0x040fe20007ffe1ff */
[C---:B------:R-:W-:Y:S01]  /*53c0*/  VIADD R14, R0.reuse, 0xf ;  /* 0x0000000f000e7836 */ /* 0x040fe20000000000 */
[----:B------:R-:W-:Y:S01]  /*53d0*/  PLOP3.LUT P4, PT, PT, PT, UP0, 0x80, 0x0 ;  /* 0x000000000000781c */ /* 0x000fe20003f8f008 */
[C---:B------:R-:W-:Y:S01]  /*53e0*/  FFMA.FTZ R29, R9.reuse, -UR6, R29 ;  /* 0x80000006091d7c23 */ /* 0x040fe2000801001d */
[C---:B------:R-:W-:Y:S01]  /*53f0*/  @!P0 IADD3 R8, -R0.reuse, 0x21, RZ ;  /* 0x0000002100088810 */ /* 0x040fe20007ffe1ff */
[----:B------:R-:W-:Y:S01]  /*5400*/  FFMA.FTZ R43, R9, -UR6, R43 ;  /* 0x80000006092b7c23 */ /* 0x000fe2000801002b */
[----:B------:R-:W-:Y:S01]  /*5410*/  PLOP3.LUT P0, PT, PT, PT, UP0, 0x80, 0x0 ;  /* 0x000000000000781c */ /* 0x000fe20003f0f008 */
[----:B------:R-:W-:Y:S01]  /*5420*/  VIADD R9, R0, 0xffffffd8 ;  /* 0xffffffd800097836 */ /* 0x000fe20000000000 */
[----:B------:R-:W-:Y:S01]  /*5430*/  @P1 FSEL R29, R29, -INF , !P5 ;  /* 0xff8000001d1d1808 */ /* 0x000fe20006800000 */
[----:B------:R-:W-:Y:S01]  /*5440*/  FFMA.FTZ R32, R32, UR8, -R142 ;  /* 0x0000000820207c23 */ /* 0x000fe2000801088e */
[----:B------:R-:W-:Y:S01]  /*5450*/  PLOP3.LUT P1, PT, PT, PT, UP0, 0x80, 0x0 ;  /* 0x000000000000781c */ /* 0x000fe20003f2f008 */
[----:B------:R-:W-:Y:S01]  /*5460*/  FFMA.FTZ R34, R34, UR8, -R141 ;  /* 0x0000000822227c23 */ /* 0x000fe2000801088d */
[----:B------:R-:W-:Y:S01]  /*5470*/  @P3 FSEL R30, R30, -INF , !P2 ;  /* 0xff8000001e1e3808 */ /* 0x000fe20005000000 */
[----:B------:R-:W-:Y:S01]  /*5480*/  MUFU.EX2 R236, R32 ;  /* 0x0000002000ec7308 */ /* 0x000fe20000000800 */
[----:B------:R-:W-:Y:S01]  /*5490*/  ISETP.GE.AND P3, PT, R12, RZ, PT ;  /* 0x000000ff0c00720c */ /* 0x000fe20003f66270 */
[C---:B---3--:R-:W-:Y:S01]  /*54a0*/  @P4 VIADD R17, R143.reuse, 0x28 ;  /* 0x000000288f114836 */ /* 0x048fe20000000000 */
[----:B------:R-:W-:Y:S01]  /*54b0*/  PLOP3.LUT P4, PT, PT, PT, UP0, 0x80, 0x0 ;  /* 0x000000000000781c */ /* 0x000fe20003f8f008 */
[----:B------:R-:W-:Y:S01]  /*54c0*/  FFMA.FTZ R28, R28, UR8, -R140 ;  /* 0x000000081c1c7c23 */ /* 0x000fe2000801088c */
[----:B------:R-:W-:Y:S01]  /*54d0*/  I2FP.F32.S32 R11, R11 ;  /* 0x0000000b000b7245 */ /* 0x000fe20000201400 */
[----:B------:R-:W-:Y:S01]  /*54e0*/  @P0 VIADD R4, R143, 0x29 ;  /* 0x000000298f040836 */ /* 0x000fe20000000000 */
[----:B------:R-:W-:Y:S03]  /*54f0*/  PLOP3.LUT P0, PT, PT, PT, UP0, 0x80, 0x0 ;  /* 0x000000000000781c */ /* 0x000fe60003f0f008 */
[----:B------:R-:W-:Y:S01]  /*5500*/  MUFU.EX2 R167, R34 ;  /* 0x0000002200a77308 */ /* 0x000fe20000000800 */
[----:B------:R-:W-:Y:S01]  /*5510*/  PLOP3.LUT P2, PT, PT, PT, UP0, 0x80, 0x0 ;  /* 0x000000000000781c */ /* 0x000fe20003f4f008 */
[----:B------:R-:W-:Y:S01]  /*5520*/  FFMA.FTZ R33, R11, -UR6, R33 ;  /* 0x800000060b217c23 */ /* 0x000fe20008010021 */
[----:B------:R-:W-:Y:S01]  /*5530*/  @P1 FSEL R31, R31, -INF , !P5 ;  /* 0xff8000001f1f1808 */ /* 0x000fe20006800000 */
[----:B------:R-:W-:Y:S01]  /*5540*/  FFMA.FTZ R39, R11, -UR6, R39 ;  /* 0x800000060b277c23 */ /* 0x000fe20008010027 */
[----:B------:R-:W-:Y:S01]  /*5550*/  PLOP3.LUT P1, PT, PT, PT, UP0, 0x80, 0x0 ;  /* 0x000000000000781c */ /* 0x000fe20003f2f008 */
[C---:B------:R-:W-:Y:S01]  /*5560*/  VIADD R11, R0.reuse, 0xffffffd0 ;  /* 0xffffffd0000b7836 */ /* 0x040fe20000000000 */
[----:B------:R-:W-:Y:S03]  /*5570*/  @!P3 IADD3 R12, -R0, 0x20, RZ ;  /* 0x00000020000cb810 */ /* 0x000fe60007ffe1ff */
[----:B------:R-:W-:Y:S01]  /*5580*/  MUFU.EX2 R201, R26 ;  /* 0x0000001a00c97308 */ /* 0x000fe20000000800 */
[----:B------:R-:W-:Y:S01]  /*5590*/  @P4 ISETP.GE.AND P4, PT, R4, UR7, PT ;  /* 0x0000000704004c0c */ /* 0x000fe2000bf86270 */
[C---:B------:R-:W-:Y:S01]  /*55a0*/  VIADD R4, R0.reuse, 0x1f ;  /* 0x0000001f00047836 */ /* 0x040fe20000000000 */
[----:B----4-:R-:W-:Y:S01]  /*55b0*/  I2FP.F32.S32 R21, R12 ;  /* 0x0000000c00157245 */ /* 0x010fe20000201400 */
[----:B------:R-:W-:Y:S01]  /*55c0*/  VIADD R12, R0, 0xffffffcf ;  /* 0xffffffcf000c7836 */ /* 0x000fe20000000000 */
[----:B------:R-:W-:Y:S01]  /*55d0*/  @P0 FSEL R33, R33, -INF , !P5 ;  /* 0xff80000021210808 */ /* 0x000fe20006800000 */
[----:B------:R-:W-:Y:S01]  /*55e0*/  @P2 VIADD R16, R143, 0x21 ;  /* 0x000000218f102836 */ /* 0x000fe20000000000 */
[----:B------:R-:W-:Y:S01]  /*55f0*/  ISETP.GE.AND P0, PT, R5, RZ, PT ;  /* 0x000000ff0500720c */ /* 0x000fe20003f06270 */
[C---:B------:R-:W-:Y:S01]  /*5600*/  FFMA.FTZ R36, R21.reuse, -UR6, R36 ;  /* 0x8000000615247c23 */ /* 0x040fe20008010024 */
[----:B------:R-:W-:Y:S01]  /*5610*/  PLOP3.LUT P3, PT, PT, PT, UP0, 0x80, 0x0 ;  /* 0x000000000000781c */ /* 0x000fe20003f6f008 */
[----:B------:R-:W-:Y:S01]  /*5620*/  FFMA.FTZ R50, R21, -UR6, R50 ;  /* 0x8000000615327c23 */ /* 0x000fe20008010032 */
[----:B------:R-:W-:Y:S01]  /*5630*/  @P1 FSEL R35, R35, -INF , !P5 ;  /* 0xff80000023231808 */ /* 0x000fe20006800000 */
[----:B------:R-:W-:Y:S01]  /*5640*/  FFMA.FTZ R33, R33, UR8, -R142 ;  /* 0x0000000821217c23 */ /* 0x000fe2000801088e */
[----:B------:R-:W-:Y:S01]  /*5650*/  ISETP.GE.AND P5, PT, R4, RZ, PT ;  /* 0x000000ff0400720c */ /* 0x000fe20003fa6270 */
[----:B------:R-:W-:Y:S01]  /*5660*/  MUFU.EX2 R200, R27 ;  /* 0x0000001b00c87308 */ /* 0x000fe20000000800 */
[----:B------:R-:W-:Y:S01]  /*5670*/  PLOP3.LUT P1, PT, PT, PT, UP0, 0x80, 0x0 ;  /* 0x000000000000781c */ /* 0x000fe20003f2f008 */
[----:B------:R-:W-:Y:S01]  /*5680*/  FFMA.FTZ R35, R35, UR8, -R141 ;  /* 0x0000000823237c23 */ /* 0x000fe2000801088d */
[----:B------:R-:W-:Y:S01]  /*5690*/  PLOP3.LUT P2, PT, PT, PT, UP0, 0x80, 0x0 ;  /* 0x000000000000781c */ /* 0x000fe20003f4f008 */
[----:B------:R-:W-:Y:S01]  /*56a0*/  FFMA.FTZ R29, R29, UR8, -R140 ;  /* 0x000000081d1d7c23 */ /* 0x000fe2000801088c */
[----:B------:R-:W-:Y:S01]  /*56b0*/  I2FP.F32.S32 R20, R8 ;  /* 0x0000000800147245 */ /* 0x000fe20000201400 */
[C---:B------:R-:W-:Y:S01]  /*56c0*/  VIADD R8, R0.reuse, 0x17 ;  /* 0x0000001700087836 */ /* 0x040fe20000000000 */
[----:B------:R-:W-:Y:S03]  /*56d0*/  @!P0 IADD3 R5, -R0, -0x20, RZ ;  /* 0xffffffe000058810 */ /* 0x000fe60007ffe1ff */
[----:B------:R-:W-:Y:S01]  /*56e0*/  MUFU.EX2 R235, R33 ;  /* 0x0000002100eb7308 */ /* 0x000fe20000000800 */
[----:B------:R-:W-:Y:S01]  /*56f0*/  PLOP3.LUT P0, PT, PT, PT, UP0, 0x80, 0x0 ;  /* 0x000000000000781c */ /* 0x000fe20003f0f008 */
[----:B------:R-:W-:Y:S01]  /*5700*/  FFMA.FTZ R37, R20, -UR6, R37 ;  /* 0x8000000614257c23 */ /* 0x000fe20008010025 */
[----:B------:R-:W-:Y:S01]  /*5710*/  @P3 ISETP.GE.AND P3, PT, R16, UR7, PT ;  /* 0x0000000710003c0c */ /* 0x000fe2000bf66270 */
[C---:B------:R-:W-:Y:S01]  /*5720*/  VIADD R16, R0.reuse, 0xffffffc7 ;  /* 0xffffffc700107836 */ /* 0x040fe20000000000 */
[----:B------:R-:W-:Y:S01]  /*5730*/  @!P5 IADD3 R4, -R0, -0x1f, RZ ;  /* 0xffffffe10004d810 */ /* 0x000fe20007ffe1ff */
[----:B------:R-:W-:Y:S01]  /*5740*/  FFMA.FTZ R51, R20, -UR6, R51 ;  /* 0x8000000614337c23 */ /* 0x000fe20008010033 */
[----:B------:R-:W-:Y:S03]  /*5750*/  @P1 FSEL R36, R36, -INF , !P6 ;  /* 0xff80000024241808 */ /* 0x000fe60007000000 */
[----:B------:R-:W-:Y:S01]  /*5760*/  MUFU.EX2 R166, R35 ;  /* 0x0000002300a67308 */ /* 0x000fe20000000800 */
[----:B------:R-:W-:Y:S01]  /*5770*/  PLOP3.LUT P5, PT, PT, PT, UP0, 0x80, 0x0 ;  /* 0x000000000000781c */ /* 0x000fe20003faf008 */
[--C-:B------:R-:W-:Y:S01]  /*5780*/  FFMA.FTZ R30, R30, UR8, -R3.reuse ;  /* 0x000000081e1e7c23 */ /* 0x100fe20008010803 */
[----:B------:R-:W-:Y:S01]  /*5790*/  PLOP3.LUT P1, PT, PT, PT, UP0, 0x80, 0x0 ;  /* 0x000000000000781c */ /* 0x000fe20003f2f008 */
[----:B------:R-:W-:Y:S01]  /*57a0*/  FFMA.FTZ R31, R31, UR8, -R3 ;  /* 0x000000081f1f7c23 */ /* 0x000fe20008010803 */
[----:B------:R-:W-:Y:S01]  /*57b0*/  @P2 ISETP.GE.AND P2, PT, R17, UR7, PT ;  /* 0x0000000711002c0c */ /* 0x000fe2000bf46270 */
[--C-:B------:R-:W-:Y:S01]  /*57c0*/  FFMA.FTZ R36, R36, UR8, -R142.reuse ;  /* 0x0000000824247c23 */ /* 0x100fe2000801088e */
[----:B------:R-:W-:Y:S03]  /*57d0*/  @P0 FSEL R37, R37, -INF , !P3 ;  /* 0xff80000025250808 */ /* 0x000fe60005800000 */
[----:B------:R-:W-:Y:S01]  /*57e0*/  MUFU.EX2 R195, R28 ;  /* 0x0000001c00c37308 */ /* 0x000fe20000000800 */
[----:B------:R-:W-:Y:S02]  /*57f0*/  PLOP3.LUT P0, PT, PT, PT, UP0, 0x80, 0x0 ;  /* 0x000000000000781c */ /* 0x000fe40003f0f008 */
[----:B------:R-:W-:Y:S01]  /*5800*/  I2FP.F32.S32 R18, R5 ;  /* 0x0000000500127245 */ /* 0x000fe20000201400 */
[----:B------:R-:W-:Y:S01]  /*5810*/  FFMA.FTZ R37, R37, UR8, -R142 ;  /* 0x0000000825257c23 */ /* 0x000fe2000801088e */
[----:B------:R-:W-:Y:S01]  /*5820*/  I2FP.F32.S32 R17, R4 ;  /* 0x0000000400117245 */ /* 0x000fe20000201400 */
[----:B------:R-:W-:Y:S01]  /*5830*/  VIADD R4, R0, 0x18 ;  /* 0x0000001800047836 */ /* 0x000fe20000000000 */
[----:B------:R-:W-:Y:S01]  /*5840*/  @P5 FSEL R38, R38, -INF , !P6 ;  /* 0xff80000026265808 */ /* 0x000fe20007000000 */
[C---:B------:R-:W-:Y:S01]  /*5850*/  FFMA.FTZ R40, R18.reuse, -UR6, R40 ;  /* 0x8000000612287c23 */ /* 0x040fe20008010028 */
[----:B------:R-:W-:Y:S01]  /*5860*/  @P1 FSEL R39, R39, -INF , !P3 ;  /* 0xff80000027271808 */ /* 0x000fe20005800000 */
[C---:B------:R-:W-:Y:S01]  /*5870*/  FFMA.FTZ R41, R17.reuse, -UR6, R41 ;  /* 0x8000000611297c23 */ /* 0x040fe20008010029 */
[----:B------:R-:W-:Y:S01]  /*5880*/  PLOP3.LUT P5, PT, PT, PT, UP0, 0x80, 0x0 ;  /* 0x000000000000781c */ /* 0x000fe20003faf008 */
[----:B------:R-:W-:Y:S01]  /*5890*/  FFMA.FTZ R46, R18, -UR6, R46 ;  /* 0x80000006122e7c23 */ /* 0x000fe2000801002e */
[----:B------:R-:W-:Y:S01]  /*58a0*/  PLOP3.LUT P1, PT, PT, PT, UP0, 0x80, 0x0 ;  /* 0x000000000000781c */ /* 0x000fe20003f2f008 */
[----:B------:R-:W-:Y:S01]  /*58b0*/  FFMA.FTZ R47, R17, -UR6, R47 ;  /* 0x80000006112f7c23 */ /* 0x000fe2000801002f */
[----:B------:R-:W-:Y:S01]  /*58c0*/  @P0 FSEL R40, R40, -INF , !P6 ;  /* 0xff80000028280808 */ /* 0x000fe20007000000 */
[----:B------:R-:W-:Y:S01]  /*58d0*/  MUFU.EX2 R194, R29 ;  /* 0x0000001d00c27308 */ /* 0x000fe20000000800 */
[----:B------:R-:W-:Y:S01]  /*58e0*/  PLOP3.LUT P0, PT, PT, PT, UP0, 0x80, 0x0 ;  /* 0x000000000000781c */ /* 0x000fe20003f0f008 */
[--C-:B------:R-:W-:Y:S01]  /*58f0*/  FFMA.FTZ R38, R38, UR8, -R141.reuse ;  /* 0x0000000826267c23 */ /* 0x100fe2000801088d */
[----:B------:R-:W-:Y:S01]  /*5900*/  FFMA.FTZ R39, R39, UR8, -R141 ;  /* 0x0000000827277c23 */ /* 0x000fe2000801088d */
[--C-:B------:R-:W-:Y:S04]  /*5910*/  FFMA.FTZ R40, R40, UR8, -R140.reuse ;  /* 0x0000000828287c23 */ /* 0x100fe8000801088c */
[----:B------:R-:W-:Y:S02]  /*5920*/  @P5 FSEL R42, R42, -INF , !P6 ;  /* 0xff8000002a2a5808 */ /* 0x000fe40007000000 */
[----:B------:R-:W-:Y:S01]  /*5930*/  MUFU.EX2 R199, R30 ;  /* 0x0000001e00c77308 */ /* 0x000fe20000000800 */
[----:B------:R-:W-:Y:S02]  /*5940*/  @P1 FSEL R41, R41, -INF , !P3 ;  /* 0xff80000029291808 */ /* 0x000fe40005800000 */
[----:B------:R-:W-:Y:S01]  /*5950*/  ISETP.GE.AND P6, PT, R4, RZ, PT ;  /* 0x000000ff0400720c */ /* 0x000fe20003fc6270 */
[--C-:B------:R-:W-:Y:S01]  /*5960*/  FFMA.FTZ R42, R42, UR8, -R3.reuse ;  /* 0x000000082a2a7c23 */ /* 0x100fe20008010803 */
[----:B------:R-:W-:Y:S01]  /*5970*/  ISETP.GE.AND P1, PT, R9, RZ, PT ;  /* 0x000000ff0900720c */ /* 0x000fe20003f26270 */
[----:B------:R-:W-:Y:S01]  /*5980*/  FFMA.FTZ R41, R41, UR8, -R140 ;  /* 0x0000000829297c23 */ /* 0x000fe2000801088c */
[----:B------:R-:W-:Y:S03]  /*5990*/  ISETP.GE.AND P5, PT, R8, RZ, PT ;  /* 0x000000ff0800720c */ /* 0x000fe60003fa6270 */
[----:B------:R-:W-:Y:S01]  /*59a0*/  MUFU.EX2 R198, R31 ;  /* 0x0000001f00c67308 */ /* 0x000fe20000000800 */
[----:B------:R-:W-:Y:S02]  /*59b0*/  @P0 FSEL R43, R43, -INF , !P3 ;  /* 0xff8000002b2b0808 */ /* 0x000fe40005800000 */
[----:B------:R-:W-:Y:S02]  /*59c0*/  ISETP.GE.AND P3, PT, R11, RZ, PT ;  /* 0x000000ff0b00720c */ /* 0x000fe40003f66270 */
[----:B------:R-:W-:Y:S01]  /*59d0*/  ISETP.GE.AND P0, PT, R10, RZ, PT ;  /* 0x000000ff0a00720c */ /* 0x000fe20003f06270 */
[--C-:B------:R-:W-:Y:S01]  /*59e0*/  FFMA.FTZ R43, R43, UR8, -R3.reuse ;  /* 0x000000082b2b7c23 */ /* 0x100fe20008010803 */
[C---:B------:R-:W-:Y:S03]  /*59f0*/  @!P6 IADD3 R4, -R0.reuse, -0x18, RZ ;  /* 0xffffffe80004e810 */ /* 0x040fe60007ffe1ff */
[----:B------:R-:W-:Y:S01]  /*5a00*/  MUFU.EX2 R234, R36 ;  /* 0x0000002400ea7308 */ /* 0x000fe20000000800 */
[----:B------:R-:W-:Y:S02]  /*5a10*/  @!P1 IADD3 R9, -R0, 0x28, RZ ;  /* 0x0000002800099810 */ /* 0x000fe40007ffe1ff */
[----:B------:R-:W-:Y:S02]  /*5a20*/  PLOP3.LUT P1, PT, PT, PT, UP0, 0x80, 0x0 ;  /* 0x000000000000781c */ /* 0x000fe40003f2f008 */
[----:B------:R-:W-:Y:S02]  /*5a30*/  I2FP.F32.S32 R19, R4 ;  /* 0x0000000400137245 */ /* 0x000fe40000201400 */
[----:B------:R-:W-:Y:S01]  /*5a40*/  ISETP.GE.AND P6, PT, R12, RZ, PT ;  /* 0x000000ff0c00720c */ /* 0x000fe20003fc6270 */
[----:B------:R-:W1:Y:S01]  /*5a50*/  LDSM.16.M88.4 R4, [R181+0x1800] ;  /* 0x00180000b504783b */ /* 0x000e620000000200 */
[C---:B------:R-:W-:Y:S01]  /*5a60*/  @!P5 IADD3 R8, -R0.reuse, -0x17, RZ ;  /* 0xffffffe90008d810 */ /* 0x040fe20007ffe1ff */
[----:B------:R-:W-:Y:S01]  /*5a70*/  FFMA.FTZ R44, R19, -UR6, R44 ;  /* 0x80000006132c7c23 */ /* 0x000fe2000801002c */
[----:B------:R-:W-:Y:S01]  /*5a80*/  ISETP.GE.AND P5, PT, R13, RZ, PT ;  /* 0x000000ff0d00720c */ /* 0x000fe20003fa6270 */
[----:B------:R-:W2:Y:S01]  /*5a90*/  MUFU.EX2 R233, R37 ;  /* 0x0000002500e97308 */ /* 0x000ea20000000800 */
[----:B------:R-:W-:Y:S02]  /*5aa0*/  @!P3 IADD3 R11, -R0, 0x30, RZ ;  /* 0x00000030000bb810 */ /* 0x000fe40007ffe1ff */
[----:B------:R-:W-:Y:S02]  /*5ab0*/  ISETP.GE.AND P3, PT, R14, RZ, PT ;  /* 0x000000ff0e00720c */ /* 0x000fe40003f66270 */
[----:B------:R-:W-:Y:S02]  /*5ac0*/  @P1 FSEL R44, R44, -INF , !P2 ;  /* 0xff8000002c2c1808 */ /* 0x000fe40005000000 */
[----:B------:R-:W-:Y:S03]  /*5ad0*/  PLOP3.LUT P1, PT, PT, PT, UP0, 0x80, 0x0 ;  /* 0x000000000000781c */ /* 0x000fe60003f2f008 */
[----:B------:R-:W-:Y:S01]  /*5ae0*/  MUFU.EX2 R165, R38 ;  /* 0x0000002600a57308 */ /* 0x000fe20000000800 */
[----:B------:R-:W-:Y:S01]  /*5af0*/  @!P6 IADD3 R12, -R0, 0x31, RZ ;  /* 0x00000031000ce810 */ /* 0x000fe20007ffe1ff */
[----:B------:R-:W-:Y:S01]  /*5b00*/  FFMA.FTZ R44, R44, UR8, -R140 ;  /* 0x000000082c2c7c23 */ /* 0x000fe2000801088c */
[----:B------:R-:W-:Y:S02]  /*5b10*/  ISETP.GE.AND P6, PT, R15, RZ, PT ;  /* 0x000000ff0f00720c */ /* 0x000fe40003fc6270 */
[----:B------:R-:W-:Y:S02]  /*5b20*/  @!P5 IADD3 R13, -R0, -0x10, RZ ;  /* 0xfffffff0000dd810 */ /* 0x000fe40007ffe1ff */
[----:B------:R-:W-:Y:S03]  /*5b30*/  ISETP.GE.AND P5, PT, R16, RZ, PT ;  /* 0x000000ff1000720c */ /* 0x000fe60003fa6270 */
[----:B------:R-:W-:Y:S01]  /*5b40*/  MUFU.EX2 R164, R39 ;  /* 0x0000002700a47308 */ /* 0x000fe20000000800 */
[----:B------:R-:W-:Y:S02]  /*5b50*/  I2FP.F32.S32 R9, R9 ;  /* 0x0000000900097245 */ /* 0x000fe40000201400 */
[----:B------:R-:W-:Y:S02]  /*5b60*/  @!P3 IADD3 R14, -R0, -0xf, RZ ;  /* 0xfffffff1000eb810 */ /* 0x000fe40007ffe1ff */
[----:B------:R-:W-:Y:S01]  /*5b70*/  @P1 FSEL R46, R46, -INF , !P2 ;  /* 0xff8000002e2e1808 */ /* 0x000fe20005000000 */
[----:B------:R-:W-:Y:S01]  /*5b80*/  FFMA.FTZ R48, R9, -UR6, R48 ;  /* 0x8000000609307c23 */ /* 0x000fe20008010030 */
[----:B------:R-:W-:Y:S03]  /*5b90*/  PLOP3.LUT P1, PT, PT, PT, UP0, 0x80, 0x0 ;  /* 0x000000000000781c */ /* 0x000fe60003f2f008 */
[----:B------:R-:W-:Y:S01]  /*5ba0*/  MUFU.EX2 R171, R40 ;  /* 0x0000002800ab7308 */ /* 0x000fe20000000800 */
[----:B------:R-:W-:Y:S01]  /*5bb0*/  @!P6 IADD3 R15, -R0, 0x38, RZ ;  /* 0x00000038000fe810 */ /* 0x000fe20007ffe1ff */
[----:B------:R-:W-:Y:S01]  /*5bc0*/  FFMA.FTZ R46, R46, UR8, -R3 ;  /* 0x000000082e2e7c23 */ /* 0x000fe20008010803 */
[----:B------:R-:W-:Y:S02]  /*5bd0*/  PLOP3.LUT P6, PT, PT, PT, UP0, 0x80, 0x0 ;  /* 0x000000000000781c */ /* 0x000fe40003fcf008 */
[C---:B------:R-:W-:Y:S02]  /*5be0*/  @!P5 IADD3 R16, -R0.reuse, 0x39, RZ ;  /* 0x000000390010d810 */ /* 0x040fe40007ffe1ff */
[----:B------:R-:W-:Y:S03]  /*5bf0*/  PLOP3.LUT P5, PT, PT, PT, UP0, 0x80, 0x0 ;  /* 0x000000000000781c */ /* 0x000fe60003faf008 */
[----:B------:R-:W-:Y:S01]  /*5c00*/  MUFU.EX2 R170, R41 ;  /* 0x0000002900aa7308 */ /* 0x000fe20000000800 */
[----:B------:R-:W-:Y:S02]  /*5c10*/  PLOP3.LUT P3, PT, PT, PT, UP0, 0x80, 0x0 ;  /* 0x000000000000781c */ /* 0x000fe40003f6f008 */
[----:B------:R-:W-:Y:S01]  /*5c20*/  @!P0 IADD3 R10, -R0, 0x29, RZ ;  /* 0x00000029000a8810 */ /* 0x000fe20007ffe1ff */
[-C--:B-1----:R-:W-:Y:S01]  /*5c30*/  HMMA.16816.F32.BF16 R52, R132, R4.reuse, R52 ;  /* 0x000000048434723c */ /* 0x082fe20000041834 */
[----:B------:R-:W-:Y:S02]  /*5c40*/  PLOP3.LUT P0, PT, PT, PT, UP0, 0x80, 0x0 ;  /* 0x000000000000781c */ /* 0x000fe40003f0f008 */
[----:B------:R-:W-:Y:S01]  /*5c50*/  @P1 FSEL R48, R48, -INF , !P2 ;  /* 0xff80000030301808 */ /* 0x000fe20005000000 */
[C---:B------:R-:W-:Y:S01]  /*5c60*/  @P6 VIADD R0, R143.reuse, 0x30 ;  /* 0x000000308f006836 */ /* 0x040fe20000000000 */
[----:B------:R-:W-:Y:S01]  /*5c70*/  PLOP3.LUT P1, PT, PT, PT, UP0, 0x80, 0x0 ;  /* 0x000000000000781c */ /* 0x000fe20003f2f008 */
[C---:B------:R-:W-:Y:S01]  /*5c80*/  HMMA.16816.F32.BF16 R56, R144.reuse, R4, R56 ;  /* 0x000000049038723c */ /* 0x040fe20000041838 */
[----:B------:R-:W-:Y:S01]  /*5c90*/  PLOP3.LUT P6, PT, PT, PT, UP0, 0x80, 0x0 ;  /* 0x000000000000781c */ /* 0x000fe20003fcf008 */
[----:B------:R-:W-:Y:S02]  /*5ca0*/  MUFU.EX2 R190, R42 ;  /* 0x0000002a00be7308 */ /* 0x000fe40000000800 */
[----:B------:R-:W-:Y:S01]  /*5cb0*/  @P5 ISETP.GE.AND P5, PT, R0, UR7, PT ;  /* 0x0000000700005c0c */ /* 0x000fe2000bfa6270 */
[----:B------:R-:W-:Y:S01]  /*5cc0*/  @P3 VIADD R0, R143, 0x31 ;  /* 0x000000318f003836 */ /* 0x000fe20000000000 */
[-C--:B------:R-:W-:Y:S01]  /*5cd0*/  HMMA.16816.F32.BF16 R60, R144, R6.reuse, R60 ;  /* 0x00000006903c723c */ /* 0x080fe2000004183c */
[----:B------:R-:W-:Y:S05]  /*5ce0*/  PLOP3.LUT P3, PT, PT, PT, UP0, 0x80, 0x0 ;  /* 0x000000000000781c */ /* 0x000fea0003f6f008 */
[----:B------:R-:W-:Y:S01]  /*5cf0*/  MUFU.EX2 R174, R43 ;  /* 0x0000002b00ae7308 */ /* 0x000fe20000000800 */
[----:B------:R-:W-:Y:S01]  /*5d00*/  F2FP.BF16.F32.PACK_AB R4, R241, R242 ;  /* 0x000000f2f104723e */ /* 0x000fe200000010ff */
[----:B------:R-:W-:Y:S04]  /*5d10*/  HMMA.16816.F32.BF16 R64, R132, R6, R64 ;  /* 0x000000068440723c */ /* 0x000fe80000041840 */
[----:B------:R-:W-:Y:S01]  /*5d20*/  @P6 ISETP.GE.AND P6, PT, R0, UR7, PT ;  /* 0x0000000700006c0c */ /* 0x000fe2000bfc6270 */
[----:B------:R-:W-:Y:S01]  /*5d30*/  FFMA.FTZ R48, R48, UR8, -R142 ;  /* 0x0000000830307c23 */ /* 0x000fe2000801088e */
[----:B------:R-:W-:Y:S01]  /*5d40*/  @P1 FSEL R50, R50, -INF , !P2 ;  /* 0xff80000032321808 */ /* 0x000fe20005000000 */
[----:B------:R-:W-:Y:S01]  /*5d50*/  FFMA.FTZ R54, R9, -UR6, R54 ;  /* 0x8000000609367c23 */ /* 0x000fe20008010036 */
[----:B------:R-:W-:Y:S01]  /*5d60*/  PLOP3.LUT P2, PT, PT, PT, UP0, 0x80, 0x0 ;  /* 0x000000000000781c */ /* 0x000fe20003f4f008 */
[----:B------:R-:W-:Y:S01]  /*5d70*/  MUFU.EX2 R232, R48 ;  /* 0x0000003000e87308 */ /* 0x000fe20000000800 */
[----:B------:R-:W-:Y:S01]  /*5d80*/  PLOP3.LUT P1, PT, PT, PT, UP0, 0x80, 0x0 ;  /* 0x000000000000781c */ /* 0x000fe20003f2f008 */
[----:B------:R-:W-:Y:S01]  /*5d90*/  @P3 VIADD R0, R143, 0x38 ;  /* 0x000000388f003836 */ /* 0x000fe20000000000 */
[----:B------:R-:W-:Y:S01]  /*5da0*/  I2FP.F32.S32 R8, R8 ;  /* 0x0000000800087245 */ /* 0x000fe20000201400 */
[----:B------:R-:W-:Y:S01]  /*5db0*/  FFMA.FTZ R58, R19, -UR6, R58 ;  /* 0x80000006133a7c23 */ /* 0x000fe2000801003a */
[----:B------:R-:W-:Y:S01]  /*5dc0*/  I2FP.F32.S32 R10, R10 ;  /* 0x0000000a000a7245 */ /* 0x000fe20000201400 */
[----:B------:R-:W-:Y:S01]  /*5dd0*/  FFMA.FTZ R50, R50, UR8, -R141 ;  /* 0x0000000832327c23 */ /* 0x000fe2000801088d */
[----:B------:R-:W-:Y:S01]  /*5de0*/  I2FP.F32.S32 R11, R11 ;  /* 0x0000000b000b7245 */ /* 0x000fe20000201400 */
[----:B------:R-:W-:Y:S01]  /*5df0*/  FFMA.FTZ R45, R8, -UR6, R45 ;  /* 0x80000006082d7c23 */ /* 0x000fe2000801002d */
[----:B------:R-:W-:Y:S01]  /*5e00*/  I2FP.F32.S32 R12, R12 ;  /* 0x0000000c000c7245 */ /* 0x000fe20000201400 */
[----:B------:R-:W-:Y:S01]  /*5e10*/  FFMA.FTZ R49, R10, -UR6, R49 ;  /* 0x800000060a317c23 */ /* 0x000fe20008010031 */
[----:B------:R-:W-:Y:S01]  /*5e20*/  I2FP.F32.S32 R13, R13 ;  /* 0x0000000d000d7245 */ /* 0x000fe20000201400 */
[----:B------:R-:W-:Y:S01]  /*5e30*/  FFMA.FTZ R52, R11, -UR6, R52 ;  /* 0x800000060b347c23 */ /* 0x000fe20008010034 */
[----:B------:R-:W-:Y:S01]  /*5e40*/  @P2 ISETP.GE.AND P2, PT, R0, UR7, PT ;  /* 0x0000000700002c0c */ /* 0x000fe2000bf46270 */
[----:B------:R-:W-:Y:S01]  /*5e50*/  FFMA.FTZ R53, R12, -UR6, R53 ;  /* 0x800000060c357c23 */ /* 0x000fe20008010035 */
[----:B------:R-:W-:Y:S01]  /*5e60*/  F2FP.BF16.F32.PACK_AB R0, R239, R240 ;  /* 0x000000f0ef00723e */ /* 0x000fe200000010ff */
[----:B------:R-:W-:Y:S01]  /*5e70*/  FFMA.FTZ R56, R13, -UR6, R56 ;  /* 0x800000060d387c23 */ /* 0x000fe20008010038 */
[----:B------:R-:W-:Y:S01]  /*5e80*/  @P0 FSEL R45, R45, -INF , !P4 ;  /* 0xff8000002d2d0808 */ /* 0x000fe20006000000 */
[----:B------:R-:W-:Y:S01]  /*5e90*/  FFMA.FTZ R55, R10, -UR6, R55 ;  /* 0x800000060a377c23 */ /* 0x000fe20008010037 */
[----:B------:R-:W-:Y:S01]  /*5ea0*/  PLOP3.LUT P0, PT, PT, PT, UP0, 0x80, 0x0 ;  /* 0x000000000000781c */ /* 0x000fe20003f0f008 */
[----:B------:R1:W-:Y:S01]  /*5eb0*/  STS [R213+0x1c000], R0 ;  /* 0x01c00000d5007388 */ /* 0x0003e20000000800 */
[----:B------:R-:W-:Y:S01]  /*5ec0*/  @P1 FSEL R52, R52, -INF , !P5 ;  /* 0xff80000034341808 */ /* 0x000fe20006800000 */
[----:B------:R-:W-:Y:S01]  /*5ed0*/  FFMA.FTZ R60, R154, -UR6, R60 ;  /* 0x800000069a3c7c23 */ /* 0x000fe2000801003c */
[----:B------:R-:W-:Y:S01]  /*5ee0*/  PLOP3.LUT P1, PT, PT, PT, UP0, 0x80, 0x0 ;  /* 0x000000000000781c */ /* 0x000fe20003f2f008 */
[----:B------:R-:W-:Y:S01]  /*5ef0*/  FFMA.FTZ R59, R8, -UR6, R59 ;  /* 0x80000006083b7c23 */ /* 0x000fe2000801003b */
[----:B------:R-:W-:Y:S01]  /*5f00*/  I2FP.F32.S32 R14, R14 ;  /* 0x0000000e000e7245 */ /* 0x000fe20000201400 */
[----:B------:R-:W-:Y:S01]  /*5f10*/  MUFU.EX2 R159, R50 ;  /* 0x00000032009f7308 */ /* 0x000fe20000000800 */
[----:B------:R-:W-:Y:S01]  /*5f20*/  PLOP3.LUT P3, PT, PT, PT, UP0, 0x80, 0x0 ;  /* 0x000000000000781c */ /* 0x000fe20003f6f008 */
[----:B------:R-:W-:Y:S01]  /*5f30*/  FFMA.FTZ R61, R155, -UR6, R61 ;  /* 0x800000069b3d7c23 */ /* 0x000fe2000801003d */
[----:B--2---:R-:W-:Y:S01]  /*5f40*/  F2FP.BF16.F32.PACK_AB R5, R233, R234 ;  /* 0x000000eae905723e */ /* 0x004fe200000010ff */
[----:B------:R-:W-:Y:S01]  /*5f50*/  FFMA.FTZ R57, R14, -UR6, R57 ;  /* 0x800000060e397c23 */ /* 0x000fe20008010039 */
[----:B------:R-:W-:Y:S01]  /*5f60*/  I2FP.F32.S32 R15, R15 ;  /* 0x0000000f000f7245 */ /* 0x000fe20000201400 */
[----:B------:R-:W-:Y:S01]  /*5f70*/  FFMA.FTZ R45, R45, UR8, -R140 ;  /* 0x000000082d2d7c23 */ /* 0x000fe2000801088c */
[----:B------:R-:W-:Y:S01]  /*5f80*/  @P0 FSEL R47, R47, -INF , !P4 ;  /* 0xff8000002f2f0808 */ /* 0x000fe20006000000 */
[----:B------:R-:W-:Y:S01]  /*5f90*/  FFMA.FTZ R66, R11, -UR6, R66 ;  /* 0x800000060b427c23 */ /* 0x000fe20008010042 */
[----:B------:R-:W-:Y:S01]  /*5fa0*/  PLOP3.LUT P0, PT, PT, PT, UP0, 0x80, 0x0 ;  /* 0x000000000000781c */ /* 0x000fe20003f0f008 */
[----:B------:R-:W-:Y:S01]  /*5fb0*/  FFMA.FTZ R64, R15, -UR6, R64 ;  /* 0x800000060f407c23 */ /* 0x000fe20008010040 */
[----:B------:R-:W-:Y:S01]  /*5fc0*/  @P1 FSEL R54, R54, -INF , !P5 ;  /* 0xff80000036361808 */ /* 0x000fe20006800000 */
[----:B------:R-:W-:Y:S01]  /*5fd0*/  MUFU.EX2 R169, R44 ;  /* 0x0000002c00a97308 */ /* 0x000fe20000000800 */
[----:B------:R-:W-:Y:S01]  /*5fe0*/  PLOP3.LUT P1, PT, PT, PT, UP0, 0x80, 0x0 ;  /* 0x000000000000781c */ /* 0x000fe20003f2f008 */
[----:B------:R-:W-:Y:S01]  /*5ff0*/  FFMA.FTZ R62, R13, -UR6, R62 ;  /* 0x800000060d3e7c23 */ /* 0x000fe2000801003e */
[----:B------:R-:W-:Y:S01]  /*6000*/  I2FP.F32.S32 R16, R16 ;  /* 0x0000001000107245 */ /* 0x000fe20000201400 */
[----:B------:R-:W-:Y:S01]  /*6010*/  FFMA.FTZ R63, R14, -UR6, R63 ;  /* 0x800000060e3f7c23 */ /* 0x000fe2000801003f */
[----:B------:R-:W-:Y:S01]  /*6020*/  FFMA.FTZ R47, R47, UR8, -R3 ;  /* 0x000000082f2f7c23 */ /* 0x000fe20008010803 */
[----:B------:R-:W-:Y:S01]  /*6030*/  FFMA.FTZ R67, R12, -UR6, R67 ;  /* 0x800000060c437c23 */ /* 0x000fe20008010043 */
[----:B-1----:R-:W-:Y:S03]  /*6040*/  F2FP.BF16.F32.PACK_AB R0, R202, R203 ;  /* 0x000000cbca00723e */ /* 0x002fe600000010ff */
[----:B------:R-:W-:Y:S01]  /*6050*/  MUFU.EX2 R168, R45 ;  /* 0x0000002d00a87308 */ /* 0x000fe20000000800 */
[----:B------:R-:W-:Y:S01]  /*6060*/  FFMA.FTZ R65, R16, -UR6, R65 ;  /* 0x8000000610417c23 */ /* 0x000fe20008010041 */
[----:B------:R-:W-:Y:S01]  /*6070*/  @P0 FSEL R49, R49, -INF , !P4 ;  /* 0xff80000031310808 */ /* 0x000fe20006000000 */
[--C-:B------:R-:W-:Y:S01]  /*6080*/  FFMA.FTZ R52, R52, UR8, -R142.reuse ;  /* 0x0000000834347c23 */ /* 0x100fe2000801088e */
[----:B------:R1:W-:Y:S01]  /*6090*/  STS [R213+0x1c400], R0 ;  /* 0x01c40000d5007388 */ /* 0x0003e20000000800 */
[----:B------:R-:W-:Y:S01]  /*60a0*/  PLOP3.LUT P0, PT, PT, PT, UP0, 0x80, 0x0 ;  /* 0x000000000000781c */ /* 0x000fe20003f0f008 */
[--C-:B------:R-:W-:Y:S01]  /*60b0*/  FFMA.FTZ R54, R54, UR8, -R141.reuse ;  /* 0x0000000836367c23 */ /* 0x100fe2000801088d */
[----:B------:R-:W-:Y:S01]  /*60c0*/  @P1 FSEL R56, R56, -INF , !P5 ;  /* 0xff80000038381808 */ /* 0x000fe20006800000 */
[----:B------:R2:W-:Y:S01]  /*60d0*/  STS [R215+0x1c000], R4 ;  /* 0x01c00004d7007388 */ /* 0x0005e20000000800 */
[----:B------:R-:W-:Y:S01]  /*60e0*/  PLOP3.LUT P1, PT, PT, PT, UP0, 0x80, 0x0 ;  /* 0x000000000000781c */ /* 0x000fe20003f2f008 */
[----:B------:R-:W-:Y:S01]  /*60f0*/  FFMA.FTZ R49, R49, UR8, -R142 ;  /* 0x0000000831317c23 */ /* 0x000fe2000801088e */
[----:B------:R-:W-:Y:S01]  /*6100*/  MUFU.EX2 R173, R46 ;  /* 0x0000002e00ad7308 */ /* 0x000fe20000000800 */
[----:B------:R-:W-:Y:S06]  /*6110*/  FFMA.FTZ R56, R56, UR8, -R140 ;  /* 0x0000000838387c23 */ /* 0x000fec000801088c */
[----:B------:R-:W-:Y:S03]  /*6120*/  @P0 FSEL R51, R51, -INF , !P4 ;  /* 0xff80000033330808 */ /* 0x000fe60006000000 */
[----:B------:R-:W-:Y:S01]  /*6130*/  MUFU.EX2 R231, R49 ;  /* 0x0000003100e77308 */ /* 0x000fe20000000800 */
[----:B------:R-:W-:Y:S02]  /*6140*/  PLOP3.LUT P0, PT, PT, PT, UP0, 0x80, 0x0 ;  /* 0x000000000000781c */ /* 0x000fe40003f0f008 */
[----:B------:R-:W-:Y:S01]  /*6150*/  @P1 FSEL R58, R58, -INF , !P5 ;  /* 0xff8000003a3a1808 */ /* 0x000fe20006800000 */
[----:B------:R-:W-:Y:S01]  /*6160*/  FFMA.FTZ R51, R51, UR8, -R141 ;  /* 0x0000000833337c23 */ /* 0x000fe2000801088d */
[----:B------:R-:W-:Y:S02]  /*6170*/  PLOP3.LUT P1, PT, PT, PT, UP0, 0x80, 0x0 ;  /* 0x000000000000781c */ /* 0x000fe40003f2f008 */
[----:B------:R-:W-:Y:S03]  /*6180*/  PLOP3.LUT P4, PT, PT, PT, UP0, 0x80, 0x0 ;  /* 0x000000000000781c */ /* 0x000fe60003f8f008 */
[----:B------:R-:W3:Y:S01]  /*6190*/  MUFU.EX2 R158, R51 ;  /* 0x00000033009e7308 */ /* 0x000ee20000000800 */
[----:B------:R-:W-:Y:S01]  /*61a0*/  FFMA.FTZ R58, R58, UR8, -R3 ;  /* 0x000000083a3a7c23 */ /* 0x000fe20008010803 */
[----:B-1----:R-:W-:Y:S02]  /*61b0*/  F2FP.BF16.F32.PACK_AB R0, R192, R193 ;  /* 0x000000c1c000723e */ /* 0x002fe400000010ff */
[----:B--2---:R-:W-:Y:S03]  /*61c0*/  F2FP.BF16.F32.PACK_AB R4, R204, R205 ;  /* 0x000000cdcc04723e */ /* 0x004fe600000010ff */
[----:B------:R1:W-:Y:S01]  /*61d0*/  STS [R215+0x1c400], R0 ;  /* 0x01c40000d7007388 */ /* 0x0003e20000000800 */
[----:B------:R-:W-:Y:S02]  /*61e0*/  @P0 FSEL R53, R53, -INF , !P6 ;  /* 0xff80000035350808 */ /* 0x000fe40007000000 */
[----:B------:R-:W-:Y:S01]  /*61f0*/  MUFU.EX2 R172, R47 ;  /* 0x0000002f00ac7308 */ /* 0x000fe20000000800 */
[----:B------:R-:W-:Y:S02]  /*6200*/  PLOP3.LUT P0, PT, PT, PT, UP0, 0x80, 0x0 ;  /* 0x000000000000781c */ /* 0x000fe40003f0f008 */
[----:B------:R-:W-:Y:S01]  /*6210*/  @P1 FSEL R60, R60, -INF , !P2 ;  /* 0xff8000003c3c1808 */ /* 0x000fe20005000000 */
[----:B------:R-:W-:Y:S01]  /*6220*/  @P4 VIADD R143, R143, 0x39 ;  /* 0x000000398f8f4836 */ /* 0x000fe20000000000 */
[----:B------:R-:W-:Y:S01]  /*6230*/  PLOP3.LUT P1, PT, PT, PT, UP0, 0x80, 0x0 ;  /* 0x000000000000781c */ /* 0x000fe20003f2f008 */
[----:B------:R-:W-:Y:S01]  /*6240*/  FFMA.FTZ R53, R53, UR8, -R142 ;  /* 0x0000000835357c23 */ /* 0x000fe2000801088e */
[----:B------:R-:W-:Y:S03]  /*6250*/  PLOP3.LUT P4, PT, PT, PT, UP0, 0x80, 0x0 ;  /* 0x000000000000781c */ /* 0x000fe60003f8f008 */
[----:B------:R-:W-:Y:S01]  /*6260*/  MUFU.EX2 R230, R52 ;  /* 0x0000003400e67308 */ /* 0x000fe20000000800 */
[----:B------:R-:W-:Y:S01]  /*6270*/  @P3 ISETP.GE.AND P3, PT, R143, UR7, PT ;  /* 0x000000078f003c0c */ /* 0x000fe2000bf66270 */
[----:B------:R-:W-:Y:S01]  /*6280*/  FFMA.FTZ R60, R60, UR8, -R140 ;  /* 0x000000083c3c7c23 */ /* 0x000fe2000801088c */
[----:B---3--:R-:W-:Y:S02]  /*6290*/  F2FP.BF16.F32.PACK_AB R6, R158, R159 ;  /* 0x0000009f9e06723e */ /* 0x008fe400000010ff */
[----:B------:R-:W-:Y:S02]  /*62a0*/  @P0 FSEL R55, R55, -INF , !P6 ;  /* 0xff80000037370808 */ /* 0x000fe40007000000 */
[----:B------:R-:W-:Y:S03]  /*62b0*/  PLOP3.LUT P0, PT, PT, PT, UP0, 0x80, 0x0 ;  /* 0x000000000000781c */ /* 0x000fe60003f0f008 */
[----:B------:R-:W-:Y:S01]  /*62c0*/  MUFU.EX2 R229, R53 ;  /* 0x0000003500e57308 */ /* 0x000fe20000000800 */
[----:B------:R-:W-:Y:S01]  /*62d0*/  @P1 FSEL R64, R64, -INF , !P2 ;  /* 0xff80000040401808 */ /* 0x000fe20005000000 */
[----:B------:R-:W-:Y:S01]  /*62e0*/  FFMA.FTZ R55, R55, UR8, -R141 ;  /* 0x0000000837377c23 */ /* 0x000fe2000801088d */
[----:B------:R-:W-:Y:S02]  /*62f0*/  PLOP3.LUT P1, PT, PT, PT, UP0, 0x80, 0x0 ;  /* 0x000000000000781c */ /* 0x000fe40003f2f008 */
[----:B------:R-:W-:Y:S01]  /*6300*/  @P4 FSEL R62, R62, -INF , !P2 ;  /* 0xff8000003e3e4808 */ /* 0x000fe20005000000 */
[----:B------:R-:W-:Y:S01]  /*6310*/  FFMA.FTZ R64, R64, UR8, -R142 ;  /* 0x0000000840407c23 */ /* 0x000fe2000801088e */
[----:B-1----:R-:W-:Y:S03]  /*6320*/  F2FP.BF16.F32.PACK_AB R0, R206, R207 ;  /* 0x000000cfce00723e */ /* 0x002fe600000010ff */
[----:B------:R-:W-:Y:S01]  /*6330*/  MUFU.EX2 R156, R54 ;  /* 0x00000036009c7308 */ /* 0x000fe20000000800 */
[----:B------:R-:W-:Y:S01]  /*6340*/  FFMA.FTZ R62, R62, UR8, -R3 ;  /* 0x000000083e3e7c23 */ /* 0x000fe20008010803 */
[----:B------:R1:W-:Y:S01]  /*6350*/  STS [R213+0x1e000], R0 ;  /* 0x01e00000d5007388 */ /* 0x0003e20000000800 */
[----:B------:R-:W-:Y:S02]  /*6360*/  @P0 FSEL R57, R57, -INF , !P6 ;  /* 0xff80000039390808 */ /* 0x000fe40007000000 */
[----:B------:R-:W-:Y:S05]  /*6370*/  PLOP3.LUT P0, PT, PT, PT, UP0, 0x80, 0x0 ;  /* 0x000000000000781c */ /* 0x000fea0003f0f008 */
[----:B------:R-:W-:Y:S01]  /*6380*/  MUFU.EX2 R153, R55 ;  /* 0x0000003700997308 */ /* 0x000fe20000000800 */
[----:B------:R-:W-:Y:S01]  /*6390*/  @P1 FSEL R66, R66, -INF , !P2 ;  /* 0xff80000042421808 */ /* 0x000fe20005000000 */
[--C-:B------:R-:W-:Y:S01]  /*63a0*/  FFMA.FTZ R57, R57, UR8, -R140.reuse ;  /* 0x0000000839397c23 */ /* 0x100fe2000801088c */
[----:B------:R-:W-:Y:S03]  /*63b0*/  PLOP3.LUT P1, PT, PT, PT, UP0, 0x80, 0x0 ;  /* 0x000000000000781c */ /* 0x000fe60003f2f008 */
[----:B------:R-:W-:Y:S04]  /*63c0*/  FFMA.FTZ R66, R66, UR8, -R141 ;  /* 0x0000000842427c23 */ /* 0x000fe8000801088d */
[----:B------:R-:W-:Y:S01]  /*63d0*/  MUFU.EX2 R223, R64 ;  /* 0x0000004000df7308 */ /* 0x000fe20000000800 */
[----:B------:R-:W-:Y:S02]  /*63e0*/  @P0 FSEL R59, R59, -INF , !P6 ;  /* 0xff8000003b3b0808 */ /* 0x000fe40007000000 */
[----:B------:R-:W-:Y:S03]  /*63f0*/  PLOP3.LUT P0, PT, PT, PT, UP0, 0x80, 0x0 ;  /* 0x000000000000781c */ /* 0x000fe60003f0f008 */
[----:B------:R-:W-:Y:S01]  /*6400*/  @P1 FSEL R63, R63, -INF , !P3 ;  /* 0xff8000003f3f1808 */ /* 0x000fe20005800000 */
[--C-:B------:R-:W-:Y:S03]  /*6410*/  FFMA.FTZ R59, R59, UR8, -R3.reuse ;  /* 0x000000083b3b7c23 */ /* 0x100fe60008010803 */
[----:B------:R-:W-:Y:S01]  /*6420*/  MUFU.EX2 R151, R66 ;  /* 0x0000004200977308 */ /* 0x000fe20000000800 */
[----:B-1----:R-:W-:Y:S01]  /*6430*/  F2FP.BF16.F32.PACK_AB R0, R210, R211 ;  /* 0x000000d3d200723e */ /* 0x002fe200000010ff */
[----:B------:R-:W-:Y:S04]  /*6440*/  FFMA.FTZ R3, R63, UR8, -R3 ;  /* 0x000000083f037c23 */ /* 0x000fe80008010803 */
[----:B------:R1:W-:Y:S01]  /*6450*/  STS [R213+0x1e400], R0 ;  /* 0x01e40000d5007388 */ /* 0x0003e20000000800 */
[----:B------:R-:W-:Y:S03]  /*6460*/  @P0 FSEL R61, R61, -INF , !P3 ;  /* 0xff8000003d3d0808 */ /* 0x000fe60005800000 */
[----:B------:R-:W-:Y:S01]  /*6470*/  MUFU.EX2 R154, R3 ;  /* 0x00000003009a7308 */ /* 0x000fe20000000800 */
[----:B------:R-:W-:Y:S01]  /*6480*/  PLOP3.LUT P0, PT, PT, PT, UP0, 0x80, 0x0 ;  /* 0x000000000000781c */ /* 0x000fe20003f0f008 */
[----:B------:R2:W-:Y:S01]  /*6490*/  STS [R215+0x1e000], R4 ;  /* 0x01e00004d7007388 */ /* 0x0005e20000000800 */
[----:B------:R-:W-:Y:S07]  /*64a0*/  FFMA.FTZ R140, R61, UR8, -R140 ;  /* 0x000000083d8c7c23 */ /* 0x000fee000801088c */
[----:B------:R-:W-:Y:S04]  /*64b0*/  MUFU.EX2 R161, R56 ;  /* 0x0000003800a17308 */ /* 0x000fe80000000800 */
[----:B------:R-:W-:Y:S02]  /*64c0*/  @P0 FSEL R65, R65, -INF , !P3 ;  /* 0xff80000041410808 */ /* 0x000fe40005800000 */
[----:B------:R-:W-:Y:S04]  /*64d0*/  PLOP3.LUT P0, PT, PT, PT, UP0, 0x80, 0x0 ;  /* 0x000000000000781c */ /* 0x000fe80003f0f008 */
[----:B------:R-:W-:Y:S01]  /*64e0*/  MUFU.EX2 R160, R57 ;  /* 0x0000003900a07308 */ /* 0x000fe20000000800 */
[----:B------:R-:W-:Y:S01]  /*64f0*/  FFMA.FTZ R142, R65, UR8, -R142 ;  /* 0x00000008418e7c23 */ /* 0x000fe2000801088e */
[----:B-1----:R-:W-:Y:S08]  /*6500*/  F2FP.BF16.F32.PACK_AB R0, R208, R209 ;  /* 0x000000d1d000723e */ /* 0x002ff000000010ff */
[----:B------:R-:W1:Y:S01]  /*6510*/  MUFU.EX2 R222, R142 ;  /* 0x0000008e00de7308 */ /* 0x000e620000000800 */
[----:B--2---:R-:W-:Y:S01]  /*6520*/  F2FP.BF16.F32.PACK_AB R4, R196, R197 ;  /* 0x000000c5c404723e */ /* 0x004fe200000010ff */
[----:B------:R2:W-:Y:S01]  /*6530*/  STS [R215+0x1e400], R0 ;  /* 0x01e40000d7007388 */ /* 0x0005e20000000800 */
[----:B------:R-:W-:Y:S02]  /*6540*/  @P0 FSEL R67, R67, -INF , !P3 ;  /* 0xff80000043430808 */ /* 0x000fe40005800000 */
[----:B------:R-:W-:Y:S05]  /*6550*/  IADD3 R148, P0, R252, UR16, RZ ;  /* 0x00000010fc947c10 */ /* 0x000fea000ff1e0ff */
[----:B------:R-:W-:Y:S01]  /*6560*/  MUFU.EX2 R163, R58 ;  /* 0x0000003a00a37308 */ /* 0x000fe20000000800 */
[----:B------:R-:W-:Y:S01]  /*6570*/  FFMA.FTZ R141, R67, UR8, -R141 ;  /* 0x00000008438d7c23 */ /* 0x000fe2000801088d */
[----:B------:R-:W-:Y:S02]  /*6580*/  IADD3.X R149, R251, UR15, RZ, P0, !PT ;  /* 0x0000000ffb957c10 */ /* 0x000fe400087fe4ff */
[----:B------:R-:W-:Y:S03]  /*6590*/  PLOP3.LUT P0, PT, PT, PT, UP2, 0x80, 0x0 ;  /* 0x000000000000781c */ /* 0x000fe60003f0f028 */
[----:B------:R-:W3:Y:S03]  /*65a0*/  LDG.E R145, desc[UR10][R148.64+0x20] ;  /* 0x0000200a94917981 */ /* 0x000ee6000c1e1900 */
[----:B------:R-:W4:Y:S01]  /*65b0*/  MUFU.EX2 R150, R141 ;  /* 0x0000008d00967308 */ /* 0x000f220000000800 */
[----:B-1----:R-:W-:Y:S01]  /*65c0*/  F2FP.BF16.F32.PACK_AB R3, R222, R223 ;  /* 0x000000dfde03723e */ /* 0x002fe200000010ff */
[----:B------:R-:W5:Y:S08]  /*65d0*/  LDG.E R144, desc[UR10][R148.64+0x100] ;  /* 0x0001000a94907981 */ /* 0x000f70000c1e1900 */
[----:B------:R-:W1:Y:S01]  /*65e0*/  MUFU.EX2 R162, R59 ;  /* 0x0000003b00a27308 */ /* 0x000e620000000800 */
[----:B--2---:R-:W-:Y:S09]  /*65f0*/  F2FP.BF16.F32.PACK_AB R0, R237, R238 ;  /* 0x000000eeed00723e */ /* 0x004ff200000010ff */
[----:B------:R-:W-:Y:S01]  /*6600*/  MUFU.EX2 R155, R60 ;  /* 0x0000003c009b7308 */ /* 0x000fe20000000800 */
[----:B------:R2:W-:Y:S09]  /*6610*/  STS [R219+0x1c000], R0 ;  /* 0x01c00000db007388 */ /* 0x0005f20000000800 */
[----:B------:R-:W1:Y:S10]  /*6620*/  MUFU.EX2 R152, R140 ;  /* 0x0000008c00987308 */ /* 0x000e740000000800 */
[----:B------:R-:W1:Y:S01]  /*6630*/  MUFU.EX2 R157, R62 ;  /* 0x0000003e009d7308 */ /* 0x000e620000000800 */
[----:B--2---:R-:W-:Y:S05]  /*6640*/  F2FP.BF16.F32.PACK_AB R0, R175, R191 ;  /* 0x000000bfaf00723e */ /* 0x004fea00000010ff */
[----:B------:R2:W-:Y:S02]  /*6650*/  STS [R219+0x1c400], R0 ;  /* 0x01c40000db007388 */ /* 0x0005e40000000800 */
[----:B--2---:R-:W-:Y:S05]  /*6660*/  F2FP.BF16.F32.PACK_AB R0, R235, R236 ;  /* 0x000000eceb00723e */ /* 0x004fea00000010ff */
[----:B------:R2:W-:Y:S02]  /*6670*/  STS [R218+0x1c000], R0 ;  /* 0x01c00000da007388 */ /* 0x0005e40000000800 */
[----:B--2---:R-:W-:Y:S05]  /*6680*/  F2FP.BF16.F32.PACK_AB R0, R166, R167 ;  /* 0x000000a7a600723e */ /* 0x004fea00000010ff */
[----:B------:R2:W-:Y:S04]  /*6690*/  STS [R218+0x1c400], R0 ;  /* 0x01c40000da007388 */ /* 0x0005e80000000800 */
[----:B------:R4:W-:Y:S01]  /*66a0*/  STS [R219+0x1e000], R4 ;  /* 0x01e00004db007388 */ /* 0x0009e20000000800 */
[----:B--2---:R-:W-:Y:S02]  /*66b0*/  F2FP.BF16.F32.PACK_AB R0, R200, R201 ;  /* 0x000000c9c800723e */ /* 0x004fe400000010ff */
[----:B----4-:R-:W-:Y:S03]  /*66c0*/  F2FP.BF16.F32.PACK_AB R4, R194, R195 ;  /* 0x000000c3c204723e */ /* 0x010fe600000010ff */
[----:B------:R2:W-:Y:S04]  /*66d0*/  STS [R219+0x1e400], R0 ;  /* 0x01e40000db007388 */ /* 0x0005e80000000800 */
[----:B------:R4:W-:Y:S01]  /*66e0*/  STS [R218+0x1e000], R4 ;  /* 0x01e00004da007388 */ /* 0x0009e20000000800 */
[----:B--2---:R-:W-:Y:S02]  /*66f0*/  F2FP.BF16.F32.PACK_AB R0, R198, R199 ;  /* 0x000000c7c600723e */ /* 0x004fe400000010ff */
[----:B----4-:R-:W-:Y:S03]  /*6700*/  F2FP.BF16.F32.PACK_AB R4, R164, R165 ;  /* 0x000000a5a404723e */ /* 0x010fe600000010ff */
[----:B------:R2:W-:Y:S04]  /*6710*/  STS [R218+0x1e400], R0 ;  /* 0x01e40000da007388 */ /* 0x0005e80000000800 */
[----:B------:R4:W-:Y:S04]  /*6720*/  STS [R212+0x1c000], R5 ;  /* 0x01c00005d4007388 */ /* 0x0009e80000000800 */
[----:B------:R1:W-:Y:S04]  /*6730*/  STS [R212+0x1c400], R4 ;  /* 0x01c40004d4007388 */ /* 0x0003e80000000800 */
[----:B------:R1:W-:Y:S01]  /*6740*/  STS [R214+0x1c400], R6 ;  /* 0x01c40006d6007388 */ /* 0x0003e20000000800 */
[----:B--2---:R-:W-:Y:S02]  /*6750*/  F2FP.BF16.F32.PACK_AB R0, R231, R232 ;  /* 0x000000e8e700723e */ /* 0x004fe400000010ff */
[----:B----4-:R-:W-:Y:S03]  /*6760*/  F2FP.BF16.F32.PACK_AB R5, R170, R171 ;  /* 0x000000abaa05723e */ /* 0x010fe600000010ff */
[----:B------:R2:W-:Y:S01]  /*6770*/  STS [R214+0x1c000], R0 ;  /* 0x01c00000d6007388 */ /* 0x0005e20000000800 */
[----:B-1----:R-:W-:Y:S03]  /*6780*/  F2FP.BF16.F32.PACK_AB R4, R174, R190 ;  /* 0x000000beae04723e */ /* 0x002fe600000010ff */
[----:B------:R1:W-:Y:S01]  /*6790*/  STS [R212+0x1e000], R5 ;  /* 0x01e00005d4007388 */ /* 0x0003e20000000800 */
[----:B------:R-:W-:Y:S03]  /*67a0*/  F2FP.BF16.F32.PACK_AB R6, R172, R173 ;  /* 0x000000adac06723e */ /* 0x000fe600000010ff */
[----:B------:R4:W-:Y:S04]  /*67b0*/  STS [R212+0x1e400], R4 ;  /* 0x01e40004d4007388 */ /* 0x0009e80000000800 */
        /* <DEDUP_REMOVED lines=14> */
[----:B------:R-:W-:Y:S03]  /*68a0*/  F2FP.BF16.F32.PACK_AB R3, R154, R157 ;  /* 0x0000009d9a03723e */ /* 0x000fe600000010ff */
[----:B------:R-:W-:Y:S04]  /*68b0*/  STS [R217+0x1e400], R5 ;  /* 0x01e40005d9007388 */ /* 0x000fe80000000800 */
[----:B------:R2:W-:Y:S04]  /*68c0*/  STS [R216+0x1e400], R3 ;  /* 0x01e40003d8007388 */ /* 0x0005e80000000800 */
[----:B------:R-:W-:Y:S04]  /*68d0*/  STS [R216+0x1e000], R4 ;  /* 0x01e00004d8007388 */ /* 0x000fe80000000800 */
[----:B------:R-:W-:Y:S01]  /*68e0*/  LDSM.16.M88.4 R16, [R180+UR4+0x10000] ;  /* 0x01000004b410783b */ /* 0x000fe20008000200 */
[----:B-1----:R-:W-:Y:S07]  /*68f0*/  LEA R0, R184, UR4, 0x1 ;  /* 0x00000004b8007c11 */ /* 0x002fee000f8e08ff */
[----:B------:R-:W-:Y:S01]  /*6900*/  LDSM.16.M88.4 R32, [R180+UR4+0x10800] ;  /* 0x01080004b420783b */ /* 0x000fe20008000200 */
[----:B------:R-:W-:Y:S07]  /*6910*/  IMAD.IADD R146, R2, 0x1, R0 ;  /* 0x0000000102927824 */ /* 0x000fee00078e0200 */
[----:B------:R-:W1:Y:S08]  /*6920*/  LDSM.16.M88.4 R64, [R0+0x8000] ;  /* 0x008000000040783b */ /* 0x000e700000000200 */
[----:B------:R-:W4:Y:S08]  /*6930*/  LDSM.16.M88.4 R60, [R0+0xa000] ;  /* 0x00a00000003c783b */ /* 0x000f300000000200 */
[----:B--2---:R-:W2:Y:S04]  /*6940*/  LDG.E R3, desc[UR10][R148.64] ;  /* 0x0000000a94037981 */ /* 0x004ea8000c1e1900 */
[----:B------:R-:W3:Y:S08]  /*6950*/  LDSM.16.M88.4 R48, [R180+UR4+0x11000] ;  /* 0x01100004b430783b */ /* 0x000ef00008000200 */
[----:B------:R-:W3:Y:S08]  /*6960*/  LDSM.16.M88.4 R132, [R180+UR4+0x11800] ;  /* 0x01180004b484783b */ /* 0x000ef00008000200 */
[----:B------:R-:W-:Y:S01]  /*6970*/  LDSM.16.M88.4 R136, [R146+0x8000] ;  /* 0x008000009288783b */ /* 0x000fe20000000200 */
[-C--:B-1----:R-:W-:Y:S07]  /*6980*/  HMMA.16816.F32.BF16 R4, R64, R16.reuse, RZ ;  /* 0x000000104004723c */ /* 0x082fee00000418ff */
[----:B------:R-:W1:Y:S01]  /*6990*/  LDSM.16.M88.4 R140, [R182+0x4000] ;  /* 0x00400000b68c783b */ /* 0x000e620000000200 */
[C---:B----4-:R-:W-:Y:S06]  /*69a0*/  HMMA.16816.F32.BF16 R8, R60.reuse, R16, RZ ;  /* 0x000000103c08723c */ /* 0x050fec00000418ff */
        /* <DEDUP_REMOVED lines=32> */
[-C--:B------:R-:W-:Y:S05]  /*6bb0*/  HMMA.16816.F32.BF16 R60, R132, R142.reuse, R60 ;  /* 0x0000008e843c723c */ /* 0x080fea000004183c */
[----:B------:R-:W-:Y:S01]  /*6bc0*/  LEA R140, R184, UR4, 0x1 ;  /* 0x00000004b88c7c11 */ /* 0x000fe2000f8e08ff */
[----:B------:R-:W-:Y:S01]  /*6bd0*/  HMMA.16816.F32.BF16 R64, R136, R142, R64 ;  /* 0x0000008e8840723c */ /* 0x000fe20000041840 */
[----:B------:R-:W-:Y:S04]  /*6be0*/  LDSM.16.M88.4 R136, [R179+0x4000] ;  /* 0x00400000b388783b */ /* 0x000fe80000000200 */
[C---:B------:R-:W-:Y:S05]  /*6bf0*/  IMAD.IADD R140, R177.reuse, 0x1, R140 ;  /* 0x00000001b18c7824 */ /* 0x040fea00078e028c */
        /* <DEDUP_REMOVED lines=22> */
[----:B------:R-:W-:Y:S04]  /*6d60*/  IMAD.IADD R140, R177, 0x1, R0 ;  /* 0x00000001b18c7824 */ /* 0x000fe800078e0200 */
[----:B------:R1:W5:Y:S02]  /*6d70*/  LDG.E R0, desc[UR10][R148.64+0x120] ;  /* 0x0001200a94007981 */ /* 0x000364000c1e1900 */
        /* <DEDUP_REMOVED lines=9> */
[----:B------:R-:W-:Y:S04]  /*6e10*/  FADD.FTZ R5, -R3, R5 ;  /* 0x0000000503057221 */ /* 0x000fe80000010100 */
[----:B-1----:R-:W-:Y:S01]  /*6e20*/  FMUL.FTZ R148, R240, R4 ;  /* 0x00000004f0947220 */ /* 0x002fe20000410000 */
[----:B------:R-:W-:Y:S11]  /*6e30*/  FMUL.FTZ R147, R239, R5 ;  /* 0x00000005ef937220 */ /* 0x000ff60000410000 */
[----:B------:R-:W-:Y:S01]  /*6e40*/  @!UPT UIADD3 URZ, URZ, URZ, URZ ;  /* 0x0000003f3f3ff290 */ /* 0x000fe2000fffe03f */
[C---:B------:R-:W-:Y:S01]  /*6e50*/  FADD.FTZ R4, -R3.reuse, R16 ;  /* 0x0000001003047221 */ /* 0x040fe20000010100 */
[----:B------:R-:W-:Y:S03]  /*6e60*/  FADD.FTZ R2, -R3, R17 ;  /* 0x0000001103027221 */ /* 0x000fe60000010100 */
[----:B------:R-:W-:Y:S01]  /*6e70*/  FMUL.FTZ R4, R242, R4 ;  /* 0x00000004f2047220 */ /* 0x000fe20000410000 */
[----:B------:R-:W-:Y:S01]  /*6e80*/  FMUL.FTZ R2, R241, R2 ;  /* 0x00000002f1027220 */ /* 0x000fe20000410000 */
[-C--:B---3--:R-:W-:Y:S06]  /*6e90*/  HMMA.16816.F32.BF16 R20, R132, R136.reuse, R20 ;  /* 0x000000888414723c */ /* 0x088fec0000041814 */
        /* <DEDUP_REMOVED lines=10> */
[----:B------:R-:W-:Y:S02]  /*6f40*/  FADD.FTZ R20, -R3, R32 ;  /* 0x0000002003147221 */ /* 0x000fe40000010100 */
[----:B------:R-:W-:Y:S02]  /*6f50*/  FMUL.FTZ R17, R235, R17 ;  /* 0x00000011eb117220 */ /* 0x000fe40000410000 */
[----:B------:R-:W-:Y:S01]  /*6f60*/  FMUL.FTZ R20, R236, R20 ;  /* 0x00000014ec147220 */ /* 0x000fe20000410000 */
[-C--:B-1----:R-:W-:Y:S06]  /*6f70*/  HMMA.16816.F32.BF16 R36, R132, R136.reuse, R36 ;  /* 0x000000888424723c */ /* 0x082fec0000041824 */
[C---:B------:R-:W-:Y:S06]  /*6f80*/  HMMA.16816.F32.BF16 R40, R140.reuse, R136, R40 ;  /* 0x000000888c28723c */ /* 0x040fec0000041828 */
[-C--:B------:R-:W-:Y:S06]  /*6f90*/  HMMA.16816.F32.BF16 R44, R140, R138.reuse, R44 ;  /* 0x0000008a8c2c723c */ /* 0x080fec000004182c */
[C---:B------:R-:W-:Y:S01]  /*6fa0*/  HMMA.16816.F32.BF16 R48, R132.reuse, R138, R48 ;  /* 0x0000008a8430723c */ /* 0x040fe20000041830 */
[----:B------:R-:W1:Y:S05]  /*6fb0*/  LDSM.16.M88.4 R136, [R181+0x5800] ;  /* 0x00580000b588783b */ /* 0x000e6a0000000200 */
[----:B------:R-:W-:Y:S01]  /*6fc0*/  FADD.FTZ R4, -R3, R37 ;  /* 0x0000002503047221 */ /* 0x000fe20000010100 */
[----:B------:R-:W-:Y:S04]  /*6fd0*/  FADD.FTZ R37, -R145, R7 ;  /* 0x0000000791257221 */ /* 0x000fe80000010100 */
[----:B------:R-:W-:Y:S11]  /*6fe0*/  FMUL.FTZ R4, R233, R4 ;  /* 0x00000004e9047220 */ /* 0x000ff60000410000 */
[----:B------:R-:W-:Y:S02]  /*6ff0*/  @!UPT UIADD3 URZ, URZ, URZ, URZ ;  /* 0x0000003f3f3ff290 */ /* 0x000fe4000fffe03f */
[C---:B------:R-:W-:Y:S01]  /*7000*/  FADD.FTZ R16, -R3.reuse, R48 ;  /* 0x0000003003107221 */ /* 0x040fe20000010100 */
[----:B------:R-:W-:Y:S01]  /*7010*/  FADD.FTZ R49, -R3, R49 ;  /* 0x0000003103317221 */ /* 0x000fe20000010100 */
[----:B------:R-:W-:Y:S02]  /*7020*/  FADD.FTZ R48, -R145, R6 ;  /* 0x0000000691307221 */ /* 0x000fe40000010100 */
[----:B------:R-:W-:Y:S01]  /*7030*/  FMUL.FTZ R16, R232, R16 ;  /* 0x00000010e8107220 */ /* 0x000fe20000410000 */
[----:B------:R-:W-:Y:S05]  /*7040*/  FMUL.FTZ R49, R231, R49 ;  /* 0x00000031e7317220 */ /* 0x000fea0000410000 */
[----:B------:R-:W-:Y:S01]  /*7050*/  F2FP.BF16.F32.PACK_AB R49, R49, R16 ;  /* 0x000000103131723e */ /* 0x000fe200000010ff */
[-C--:B-1----:R-:W-:Y:S06]  /*7060*/  HMMA.16816.F32.BF16 R52, R132, R136.reuse, R52 ;  /* 0x000000888434723c */ /* 0x082fec0000041834 */
[C---:B------:R-:W-:Y:S06]  /*7070*/  HMMA.16816.F32.BF16 R56, R140.reuse, R136, R56 ;  /* 0x000000888c38723c */ /* 0x040fec0000041838 */
[-C--:B------:R-:W-:Y:S06]  /*7080*/  HMMA.16816.F32.BF16 R60, R140, R138.reuse, R60 ;  /* 0x0000008a8c3c723c */ /* 0x080fec000004183c */
[----:B------:R-:W-:Y:S06]  /*7090*/  HMMA.16816.F32.BF16 R64, R132, R138, R64 ;  /* 0x0000008a8440723c */ /* 0x000fec0000041840 */
[----:B------:R-:W-:Y:S01]  /*70a0*/  FADD.FTZ R2, -R3, R52 ;  /* 0x0000003403027221 */ /* 0x000fe20000010100 */
[----:B------:R-:W-:Y:S01]  /*70b0*/  F2FP.BF16.F32.PACK_AB R132, R147, R148 ;  /* 0x000000949384723e */ /* 0x000fe200000010ff */
[----:B------:R-:W-:Y:S03]  /*70c0*/  FMUL.FTZ R133, R237, R21 ;  /* 0x00000015ed857220 */ /* 0x000fe60000410000 */
[----:B------:R-:W-:Y:S01]  /*70d0*/  FADD.FTZ R53, -R3, R53 ;  /* 0x0000003503357221 */ /* 0x000fe20000010100 */
[----:B------:R-:W-:Y:S01]  /*70e0*/  FMUL.FTZ R2, R230, R2 ;  /* 0x00000002e6027220 */ /* 0x000fe20000410000 */
[----:B------:R-:W-:Y:S01]  /*70f0*/  F2FP.BF16.F32.PACK_AB R133, R133, R5 ;  /* 0x000000058585723e */ /* 0x000fe200000010ff */
[C---:B------:R-:W-:Y:S04]  /*7100*/  FADD.FTZ R5, -R3.reuse, R36 ;  /* 0x0000002403057221 */ /* 0x040fe80000010100 */
[----:B------:R-:W-:Y:S05]  /*7110*/  FMUL.FTZ R5, R234, R5 ;  /* 0x00000005ea057220 */ /* 0x000fea0000410000 */
[----:B------:R-:W-:Y:S01]  /*7120*/  F2FP.BF16.F32.PACK_AB R52, R4, R5 ;  /* 0x000000050434723e */ /* 0x000fe200000010ff */
[C---:B------:R-:W-:Y:S01]  /*7130*/  FADD.FTZ R21, -R3.reuse, R64 ;  /* 0x0000004003157221 */ /* 0x040fe20000010100 */
[----:B------:R-:W-:Y:S01]  /*7140*/  FADD.FTZ R64, -R3, R65 ;  /* 0x0000004103407221 */ /* 0x000fe20000010100 */
[----:B------:R-:W-:Y:S01]  /*7150*/  FMUL.FTZ R65, R229, R53 ;  /* 0x00000035e5417220 */ /* 0x000fe20000410000 */
[----:B------:R-:W-:Y:S01]  /*7160*/  F2FP.BF16.F32.PACK_AB R53, R17, R20 ;  /* 0x000000141135723e */ /* 0x000fe200000010ff */
[----:B------:R-:W-:Y:S01]  /*7170*/  FMUL.FTZ R3, R223, R21 ;  /* 0x00000015df037220 */ /* 0x000fe20000410000 */
[----:B------:R-:W-:Y:S02]  /*7180*/  FMUL.FTZ R64, R222, R64 ;  /* 0x00000040de407220 */ /* 0x000fe40000410000 */
[----:B------:R-:W-:Y:S03]  /*7190*/  F2FP.BF16.F32.PACK_AB R65, R65, R2 ;  /* 0x000000024141723e */ /* 0x000fe600000010ff */
[----:B------:R-:W-:Y:S01]  /*71a0*/  F2FP.BF16.F32.PACK_AB R64, R64, R3 ;  /* 0x000000034040723e */ /* 0x000fe200000010ff */
[----:B------:R-:W-:Y:S06]  /*71b0*/  @!P0 BRA `(.L_x_641) ;  /* 0x0000000400088947 */ /* 0x000fec0003800000 */
        /* <DEDUP_REMOVED lines=15> */
[C---:B------:R-:W-:Y:S02]  /*72b0*/  @!P1 LEA R5, P3, R32.reuse, R2, 0x5 ;  /* 0x0000000220059211 */ /* 0x040fe400078628ff */
[----:B------:R-:W-:Y:S02]  /*72c0*/  SHF.R.S32.HI R3, RZ, 0x1f, R2 ;  /* 0x0000001fff037819 */ /* 0x000fe40000011402 */
[CC--:B------:R-:W-:Y:S02]  /*72d0*/  @!P1 LEA R20, P2, R5.reuse, R226.reuse, 0x1 ;  /* 0x000000e205149211 */ /* 0x0c0fe400078408ff */
[----:B--2---:R-:W-:Y:S02]  /*72e0*/  @!P1 LEA.HI.X R6, R32, R3, R6, 0x5, P3 ;  /* 0x0000000320069211 */ /* 0x004fe400018f2c06 */
[----:B------:R-:W-:Y:S02]  /*72f0*/  LEA R4, P3, R2, R226, 0x1 ;  /* 0x000000e202047211 */ /* 0x000fe400078608ff */
[-C--:B------:R-:W-:Y:S01]  /*7300*/  @!P1 LEA.HI.X R21, R5, R225.reuse, R6, 0x1, P2 ;  /* 0x000000e105159211 */ /* 0x080fe200010f0c06 */
[----:B------:R-:W-:Y:S01]  /*7310*/  @!P1 IMAD.WIDE.U32 R6, R32, 0x60, R2 ;  /* 0x0000006020069825 */ /* 0x000fe200078e0002 */
[----:B------:R-:W-:Y:S02]  /*7320*/  LEA.HI.X R5, R2, R225, R3, 0x1, P3 ;  /* 0x000000e102057211 */ /* 0x000fe400018f0c03 */
[C---:B------:R-:W-:Y:S04]  /*7330*/  @!P1 LEA R17, P2, R32.reuse, R2, 0x6 ;  /* 0x0000000220119211 */ /* 0x040fe800078430ff */
[----:B----4-:R-:W-:Y:S01]  /*7340*/  @!P1 LEA.HI.X R36, R32, R3, R36, 0x6, P2 ;  /* 0x0000000320249211 */ /* 0x010fe200010f3424 */
[----:B------:R-:W-:Y:S01]  /*7350*/  VIADD R32, R224, UR12 ;  /* 0x0000000ce0207c36 */ /* 0x000fe20008000000 */
[-C--:B------:R-:W-:Y:S01]  /*7360*/  @!P1 LEA R2, P2, R6, R226.reuse, 0x1 ;  /* 0x000000e206029211 */ /* 0x080fe200078408ff */
[----:B---3--:R-:W-:Y:S01]  /*7370*/  @!P1 IMAD R3, R16, 0x60, RZ ;  /* 0x0000006010039824 */ /* 0x008fe200078e02ff */
[----:B------:R-:W-:Y:S01]  /*7380*/  @!P1 LEA R16, P3, R17, R226, 0x1 ;  /* 0x000000e211109211 */ /* 0x000fe200078608ff */
[----:B------:R-:W-:Y:S01]  /*7390*/  IMAD.MOV.U32 R226, RZ, RZ, R4 ;  /* 0x000000ffffe27224 */ /* 0x000fe200078e0004 */
[----:B------:R-:W-:Y:S01]  /*73a0*/  @!PT LDS RZ, [RZ] ;  /* 0x00000000fffff984 */ /* 0x000fe20000000800 */
[----:B------:R-:W-:Y:S01]  /*73b0*/  @!PT LDS RZ, [RZ] ;  /* 0x00000000fffff984 */ /* 0x000fe20000000800 */
[----:B------:R-:W-:Y:S01]  /*73c0*/  @!PT LDS RZ, [RZ] ;  /* 0x00000000fffff984 */ /* 0x000fe20000000800 */
[----:B------:R1:W-:Y:S01]  /*73d0*/  @!P1 LDGSTS.E.BYPASS.LTC128B.128 [R32], desc[UR10][R4.64] ;  /* 0x0000000004209fae */ /* 0x0003e2000b901d4a */
[----:B------:R-:W-:Y:S01]  /*73e0*/  @!P1 IMAD.IADD R3, R7, 0x1, R3 ;  /* 0x0000000107039824 */ /* 0x000fe200078e0203 */
[-C--:B------:R-:W-:Y:S01]  /*73f0*/  @!P1 LEA.HI.X R17, R17, R225.reuse, R36, 0x1, P3 ;  /* 0x000000e111119211 */ /* 0x080fe200018f0c24 */
[----:B------:R-:W-:Y:S01]  /*7400*/  @!P1 VIADD R7, R224, UR12 ;  /* 0x0000000ce0079c36 */ /* 0x000fe20008000000 */
[----:B------:R1:W-:Y:S02]  /*7410*/  @P1 STS [R189+0x1000], RZ ;  /* 0x001000ffbd001388 */ /* 0x0003e40000000800 */
[----:B------:R-:W-:Y:S01]  /*7420*/  @!P1 LEA.HI.X R3, R6, R225, R3, 0x1, P2 ;  /* 0x000000e106039211 */ /* 0x000fe200010f0c03 */
[----:B------:R-:W-:Y:S01]  /*7430*/  @!P1 VIADD R6, R224, UR12 ;  /* 0x0000000ce0069c36 */ /* 0x000fe20008000000 */
[----:B------:R1:W-:Y:S01]  /*7440*/  @P1 STS [R189+0x1004], RZ ;  /* 0x001004ffbd001388 */ /* 0x0003e20000000800 */
[----:B------:R-:W-:Y:S02]  /*7450*/  IMAD.MOV.U32 R224, RZ, RZ, R32 ;  /* 0x000000ffffe07224 */ /* 0x000fe400078e0020 */
[----:B------:R-:W-:Y:S01]  /*7460*/  IMAD.MOV.U32 R225, RZ, RZ, R5 ;  /* 0x000000ffffe17224 */ /* 0x000fe200078e0005 */
        /* <DEDUP_REMOVED lines=23> */
.L_x_641:
[----:B-1----:R-:W-:Y:S01]  /*75e0*/  FMUL.FTZ R4, R203, R48 ;  /* 0x00000030cb047220 */ /* 0x002fe20000410000 */
[----:B------:R-:W-:Y:S01]  /*75f0*/  FMUL.FTZ R3, R202, R37 ;  /* 0x00000025ca037220 */ /* 0x000fe20000410000 */
        /* <DEDUP_REMOVED lines=13> */
[C---:B------:R-:W-:Y:S01]  /*76d0*/  FADD.FTZ R9, -R144.reuse, R9 ;  /* 0x0000000990097221 */ /* 0x040fe20000010100 */
        /* <DEDUP_REMOVED lines=18> */
[----:B------:R-:W-:Y:S01]  /*7800*/  FADD.FTZ R22, -R145, R22 ;  /* 0x0000001691167221 */ /* 0x000fe20000010100 */
[----:B------:R-:W-:Y:S01]  /*7810*/  FMUL.FTZ R23, R175, R23 ;  /* 0x00000017af177220 */ /* 0x000fe20000410000 */
[----:B-1----:R-:W-:Y:S01]  /*7820*/  FADD.FTZ R3, -R144, R56 ;  /* 0x0000003890037221 */ /* 0x002fe20000010100 */
[----:B------:R-:W-:Y:S01]  /*7830*/  FADD.FTZ R35, -R145, R35 ;  /* 0x0000002391237221 */ /* 0x000fe20000010100 */
[----:B------:R-:W-:Y:S01]  /*7840*/  FMUL.FTZ R22, R191, R22 ;  /* 0x00000016bf167220 */ /* 0x000fe20000410000 */
[----:B------:R-:W-:Y:S01]  /*7850*/  FADD.FTZ R34, -R145, R34 ;  /* 0x0000002291227221 */ /* 0x000fe20000010100 */
[----:B------:R-:W-:Y:S01]  /*7860*/  FMUL.FTZ R3, R161, R3 ;  /* 0x00000003a1037220 */ /* 0x000fe20000410000 */
[----:B------:R-:W-:Y:S01]  /*7870*/  F2FP.BF16.F32.PACK_AB R7, R7, R14 ;  /* 0x0000000e0707723e */ /* 0x000fe200000010ff */
[----:B------:R-:W-:Y:S01]  /*7880*/  FMUL.FTZ R21, R166, R35 ;  /* 0x00000023a6157220 */ /* 0x000fe20000410000 */
[----:B--2---:R-:W-:Y:S01]  /*7890*/  F2FP.BF16.F32.PACK_AB R2, R9, R8 ;  /* 0x000000080902723e */ /* 0x004fe200000010ff */
[----:B------:R-:W-:Y:S01]  /*78a0*/  FMUL.FTZ R8, R210, R11 ;  /* 0x0000000bd2087220 */ /* 0x000fe20000410000 */
[----:B------:R-:W-:Y:S01]  /*78b0*/  F2FP.BF16.F32.PACK_AB R13, R13, R3 ;  /* 0x000000030d0d723e */ /* 0x000fe200000010ff */
[----:B------:R-:W-:Y:S01]  /*78c0*/  FADD.FTZ R3, -R0, R10 ;  /* 0x0000000a00037221 */ /* 0x000fe20000010100 */
[----:B------:R-:W-:Y:S01]  /*78d0*/  FMUL.FTZ R34, R167, R34 ;  /* 0x00000022a7227220 */ /* 0x000fe20000410000 */
[----:B------:R1:W-:Y:S01]  /*78e0*/  STS [R213+0x16000], R2 ;  /* 0x01600002d5007388 */ /* 0x0003e20000000800 */
[----:B------:R-:W-:Y:S01]  /*78f0*/  FADD.FTZ R25, -R144, R25 ;  /* 0x0000001990197221 */ /* 0x000fe20000010100 */
[----:B------:R-:W-:Y:S01]  /*7900*/  FMUL.FTZ R3, R211, R3 ;  /* 0x00000003d3037220 */ /* 0x000fe20000410000 */
[----:B------:R-:W-:Y:S01]  /*7910*/  FADD.FTZ R27, -R0, R27 ;  /* 0x0000001b001b7221 */ /* 0x000fe20000010100 */
[----:B------:R-:W-:Y:S01]  /*7920*/  FADD.FTZ R24, -R144, R24 ;  /* 0x0000001890187221 */ /* 0x000fe20000010100 */
[----:B------:R-:W-:Y:S01]  /*7930*/  FADD.FTZ R26, -R0, R26 ;  /* 0x0000001a001a7221 */ /* 0x000fe20000010100 */
[----:B------:R-:W-:Y:S01]  /*7940*/  F2FP.BF16.F32.PACK_AB R22, R23, R22 ;  /* 0x000000161716723e */ /* 0x000fe200000010ff */
[----:B------:R-:W-:Y:S01]  /*7950*/  FADD.FTZ R29, -R144, R29 ;  /* 0x0000001d901d7221 */ /* 0x000fe20000010100 */
[----:B------:R-:W-:Y:S01]  /*7960*/  F2FP.BF16.F32.PACK_AB R8, R8, R3 ;  /* 0x000000030808723e */ /* 0x000fe200000010ff */
[----:B------:R-:W-:Y:S01]  /*7970*/  FMUL.FTZ R24, R197, R24 ;  /* 0x00000018c5187220 */ /* 0x000fe20000410000 */
[----:B------:R-:W-:Y:S01]  /*7980*/  FMUL.FTZ R17, R196, R25 ;  /* 0x00000019c4117220 */ /* 0x000fe20000410000 */
[----:B------:R-:W-:Y:S01]  /*7990*/  FMUL.FTZ R26, R201, R26 ;  /* 0x0000001ac91a7220 */ /* 0x000fe20000410000 */
[----:B------:R-:W-:Y:S01]  /*79a0*/  FMUL.FTZ R6, R200, R27 ;  /* 0x0000001bc8067220 */ /* 0x000fe20000410000 */
[----:B------:R-:W-:Y:S01]  /*79b0*/  STS [R213+0x16400], R8 ;  /* 0x01640008d5007388 */ /* 0x000fe20000000800 */
[----:B------:R-:W-:Y:S01]  /*79c0*/  FADD.FTZ R31, -R0, R31 ;  /* 0x0000001f001f7221 */ /* 0x000fe20000010100 */
[----:B------:R-:W-:Y:S01]  /*79d0*/  FADD.FTZ R28, -R144, R28 ;  /* 0x0000001c901c7221 */ /* 0x000fe20000010100 */
        /* <DEDUP_REMOVED lines=16> */
[C---:B------:R-:W-:Y:S01]  /*7ae0*/  FADD.FTZ R50, -R145.reuse, R50 ;  /* 0x0000003291327221 */ /* 0x040fe20000010100 */
[----:B------:R-:W-:Y:S01]  /*7af0*/  STS [R218+0x14000], R53 ;  /* 0x01400035da007388 */ /* 0x000fe20000000800 */
[----:B------:R-:W-:Y:S01]  /*7b00*/  FADD.FTZ R51, -R145, R51 ;  /* 0x0000003391337221 */ /* 0x000fe20000010100 */
[----:B------:R-:W-:Y:S01]  /*7b10*/  F2FP.BF16.F32.PACK_AB R16, R16, R28 ;  /* 0x0000001c1010723e */ /* 0x000fe200000010ff */
[C---:B------:R-:W-:Y:S01]  /*7b20*/  FADD.FTZ R42, -R0.reuse, R42 ;  /* 0x0000002a002a7221 */ /* 0x040fe20000010100 */
[----:B------:R-:W-:Y:S01]  /*7b30*/  STS [R218+0x14400], R21 ;  /* 0x01440015da007388 */ /* 0x000fe20000000800 */
[----:B------:R-:W-:Y:S01]  /*7b40*/  F2FP.BF16.F32.PACK_AB R3, R3, R30 ;  /* 0x0000001e0303723e */ /* 0x000fe200000010ff */
[----:B------:R-:W-:Y:S01]  /*7b50*/  FADD.FTZ R43, -R0, R43 ;  /* 0x0000002b002b7221 */ /* 0x000fe20000010100 */
        /* <DEDUP_REMOVED lines=10> */
[C---:B------:R-:W-:Y:S01]  /*7c00*/  FADD.FTZ R46, -R0.reuse, R46 ;  /* 0x0000002e002e7221 */ /* 0x040fe20000010100 */
[----:B------:R-:W-:Y:S01]  /*7c10*/  FADD.FTZ R47, -R0, R47 ;  /* 0x0000002f002f7221 */ /* 0x000fe20000010100 */
[----:B------:R-:W-:Y:S01]  /*7c20*/  FMUL.FTZ R42, R190, R42 ;  /* 0x0000002abe2a7220 */ /* 0x000fe20000410000 */
[----:B------:R2:W-:Y:S01]  /*7c30*/  STS [R218+0x16400], R3 ;  /* 0x01640003da007388 */ /* 0x0005e20000000800 */
        /* <DEDUP_REMOVED lines=14> */
[----:B------:R-:W-:Y:S01]  /*7d20*/  FADD.FTZ R4, -R145, R67 ;  /* 0x0000004391047221 */ /* 0x000fe20000010100 */
[C---:B------:R-:W-:Y:S01]  /*7d30*/  FADD.FTZ R58, -R0.reuse, R58 ;  /* 0x0000003a003a7221 */ /* 0x040fe20000010100 */
[C---:B------:R-:W-:Y:S01]  /*7d40*/  FADD.FTZ R59, -R0.reuse, R59 ;  /* 0x0000003b003b7221 */ /* 0x040fe20000010100 */
[----:B------:R-:W-:Y:S01]  /*7d50*/  STS [R214+0x14400], R50 ;  /* 0x01440032d6007388 */ /* 0x000fe20000000800 */
[C---:B------:R-:W-:Y:S01]  /*7d60*/  FADD.FTZ R62, -R0.reuse, R62 ;  /* 0x0000003e003e7221 */ /* 0x040fe20000010100 */
[----:B------:R-:W-:Y:S01]  /*7d70*/  FADD.FTZ R63, -R0, R63 ;  /* 0x0000003f003f7221 */ /* 0x000fe20000010100 */
[----:B------:R-:W-:Y:S01]  /*7d80*/  F2FP.BF16.F32.PACK_AB R9, R9, R44 ;  /* 0x0000002c0909723e */ /* 0x000fe200000010ff */
[----:B------:R-:W-:Y:S01]  /*7d90*/  STS [R212+0x16000], R12 ;  /* 0x0160000cd4007388 */ /* 0x000fe20000000800 */
[----:B------:R-:W-:Y:S01]  /*7da0*/  F2FP.BF16.F32.PACK_AB R0, R47, R46 ;  /* 0x0000002e2f00723e */ /* 0x000fe200000010ff */
[----:B------:R-:W-:Y:S01]  /*7db0*/  FMUL.FTZ R5, R151, R5 ;  /* 0x0000000597057220 */ /* 0x000fe20000410000 */
[----:B------:R-:W-:Y:S01]  /*7dc0*/  FMUL.FTZ R4, R150, R4 ;  /* 0x0000000496047220 */ /* 0x000fe20000410000 */
[----:B------:R1:W-:Y:S01]  /*7dd0*/  STS [R212+0x16400], R2 ;  /* 0x01640002d4007388 */ /* 0x0003e20000000800 */
[----:B------:R-:W-:Y:S01]  /*7de0*/  FMUL.FTZ R58, R163, R58 ;  /* 0x0000003aa33a7220 */ /* 0x000fe20000410000 */
[C---:B------:R-:W-:Y:S01]  /*7df0*/  FADD.FTZ R60, -R144.reuse, R60 ;  /* 0x0000003c903c7221 */ /* 0x040fe20000010100 */
[----:B------:R-:W-:Y:S01]  /*7e00*/  FADD.FTZ R61, -R144, R61 ;  /* 0x0000003d903d7221 */ /* 0x000fe20000010100 */
[----:B------:R-:W-:Y:S01]  /*7e10*/  STS [R214+0x16000], R9 ;  /* 0x01600009d6007388 */ /* 0x000fe20000000800 */
[----:B------:R-:W-:Y:S01]  /*7e20*/  F2FP.BF16.F32.PACK_AB R19, R4, R5 ;  /* 0x000000050413723e */ /* 0x000fe200000010ff */
[----:B------:R-:W-:Y:S01]  /*7e30*/  FMUL.FTZ R4, R162, R59 ;  /* 0x0000003ba2047220 */ /* 0x000fe20000410000 */
[----:B------:R-:W-:Y:S01]  /*7e40*/  FMUL.FTZ R60, R155, R60 ;  /* 0x0000003c9b3c7220 */ /* 0x000fe20000410000 */
[----:B------:R3:W-:Y:S01]  /*7e50*/  STS [R214+0x16400], R0 ;  /* 0x01640000d6007388 */ /* 0x0007e20000000800 */
[----:B------:R-:W-:Y:S01]  /*7e60*/  FMUL.FTZ R61, R152, R61 ;  /* 0x0000003d983d7220 */ /* 0x000fe20000410000 */
[----:B------:R-:W-:Y:S01]  /*7e70*/  FMUL.FTZ R62, R157, R62 ;  /* 0x0000003e9d3e7220 */ /* 0x000fe20000410000 */
[----:B------:R-:W-:Y:S01]  /*7e80*/  FMUL.FTZ R5, R154, R63 ;  /* 0x0000003f9a057220 */ /* 0x000fe20000410000 */
[----:B------:R-:W-:Y:S01]  /*7e90*/  STS [R217+0x14000], R65 ;  /* 0x01400041d9007388 */ /* 0x000fe20000000800 */
[----:B------:R-:W-:Y:S02]  /*7ea0*/  F2FP.BF16.F32.PACK_AB R4, R4, R58 ;  /* 0x0000003a0404723e */ /* 0x000fe400000010ff */
[----:B------:R-:W-:Y:S01]  /*7eb0*/  F2FP.BF16.F32.PACK_AB R10, R61, R60 ;  /* 0x0000003c3d0a723e */ /* 0x000fe200000010ff */
[----:B------:R-:W-:Y:S01]  /*7ec0*/  STS [R217+0x14400], R20 ;  /* 0x01440014d9007388 */ /* 0x000fe20000000800 */
[----:B------:R-:W-:Y:S02]  /*7ed0*/  F2FP.BF16.F32.PACK_AB R5, R5, R62 ;  /* 0x0000003e0505723e */ /* 0x000fe400000010ff */
[----:B--2---:R-:W-:Y:S01]  /*7ee0*/  MOV R3, UR4 ;  /* 0x0000000400037c02 */ /* 0x004fe20008000f00 */
[----:B------:R-:W-:Y:S01]  /*7ef0*/  STS [R216+0x14000], R64 ;  /* 0x01400040d8007388 */ /* 0x000fe20000000800 */
[----:B------:R-:W-:Y:S02]  /*7f00*/  MOV R148, R221 ;  /* 0x000000dd00947202 */ /* 0x000fe40000000f00 */
[----:B------:R-:W-:Y:S01]  /*7f10*/  MOV R149, R220 ;  /* 0x000000dc00957202 */ /* 0x000fe20000000f00 */
        /* <DEDUP_REMOVED lines=13> */
[----:B------:R-:W4:Y:S04]  /*7ff0*/  LDL R36, [R1] ;  /* 0x0000000001247983 */ /* 0x000f280000100800 */
[----:B------:R-:W-:Y:S04]  /*8000*/  LDSM.16.MT88.4 R20, [R176+0x1c800] ;  /* 0x01c80000b014783b */ /* 0x000fe80000004200 */
[----:B------:R-:W3:Y:S04]  /*8010*/  LDSM.16.MT88.4 R24, [R3+0x800] ;  /* 0x000800000318783b */ /* 0x000ee80000004200 */
[----:B------:R-:W3:Y:S04]  /*8020*/  LDSM.16.MT88.4 R28, [R176+0x20800] ;  /* 0x02080000b01c783b */ /* 0x000ee80000004200 */
[----:B------:R-:W3:Y:S01]  /*8030*/  LDSM.16.MT88.4 R32, [R0+0x800] ;  /* 0x000800000020783b */ /* 0x000ee20000004200 */
        /* <DEDUP_REMOVED lines=12> */
[-C--:B------:R-:W-:Y:S06]  /*8100*/  HMMA.16816.F32.BF16 R68, R20, R24.reuse, R68 ;  /* 0x000000181444723c */ /* 0x080fec0000041844 */
        /* <DEDUP_REMOVED lines=10> */
[----:B------:R-:W3:Y:S01]  /*81b0*/  LDSM.16.MT88.4 R32, [R0+0x1800] ;  /* 0x001800000020783b */ /* 0x000ee20000004200 */
        /* <DEDUP_REMOVED lines=42> */
[C---:B------:R-:W-:Y:S05]  /*8460*/  HMMA.16816.F32.BF16 R88, R28.reuse, R32, R88 ;  /* 0x000000201c58723c */ /* 0x040fea0000041858 */
[----:B----4-:R-:W-:Y:S01]  /*8470*/  LEA R147, R36, UR4, 0x1 ;  /* 0x0000000424937c11 */ /* 0x010fe2000f8e08ff */
        /* <DEDUP_REMOVED lines=71> */
.L_x_642:
[----:B------:R-:W-:Y:S01]  /*88f0*/  LEA R0, R184, UR4, 0x1 ;  /* 0x00000004b8007c11 */ /* 0x000fe2000f8e08ff */
[----:B------:R-:W-:Y:S01]  /*8900*/  LDSM.16.MT88.4 R16, [R3+0x4000] ;  /* 0x004000000310783b */ /* 0x000fe20000004200 */
[----:B------:R-:W-:Y:S01]  /*8910*/  VIADD R2, R2, UR5 ;  /* 0x0000000502027c36 */ /* 0x000fe20008000000 */
[----:B------:R-:W-:Y:S01]  /*8920*/  ULOP3.LUT UR12, UR9, 0x1, URZ, 0xc0, !UPT ;  /* 0x00000001090c7892 */ /* 0x000fe2000f8ec03f */
[C---:B------:R-:W-:Y:S01]  /*8930*/  IMAD.IADD R145, R177.reuse, 0x1, R146 ;  /* 0x00000001b1917824 */ /* 0x040fe200078e0292 */
[----:B------:R-:W2:Y:S01]  /*8940*/  LDSM.16.M88.4 R32, [R0+0x14000] ;  /* 0x014000000020783b */ /* 0x000ea20000000200 */
[----:B------:R-:W-:Y:S01]  /*8950*/  IMAD.IADD R2, R2, 0x1, R177 ;  /* 0x0000000102027824 */ /* 0x000fe200078e02b1 */
[----:B------:R-:W-:Y:S01]  /*8960*/  UISETP.NE.U32.AND UP0, UPT, UR12, 0x1, UPT ;  /* 0x000000010c00788c */ /* 0x000fe2000bf05070 */
[----:B------:R-:W-:Y:S01]  /*8970*/  IMAD.IADD R144, R177, 0x1, R0 ;  /* 0x00000001b1907824 */ /* 0x000fe200078e0200 */
[----:B------:R-:W1:Y:S01]  /*8980*/  LDSM.16.M88.4 R28, [R0+0x16000] ;  /* 0x01600000001c783b */ /* 0x000e620000000200 */
[----:B------:R-:W-:Y:S03]  /*8990*/  UIADD3 UR12, UR9, -0x1, URZ ;  /* 0xffffffff090c7890 */ /* 0x000fe6000fffe03f */
[----:B------:R-:W3:Y:S04]  /*89a0*/  LDSM.16.MT88.4 R36, [R2] ;  /* 0x000000000224783b */ /* 0x000ee80000004200 */
[----:B------:R-:W-:Y:S04]  /*89b0*/  LDSM.16.M88.4 R40, [R146+0x14000] ;  /* 0x014000009228783b */ /* 0x000fe80000000200 */
[----:B------:R-:W4:Y:S04]  /*89c0*/  LDSM.16.MT88.4 R44, [R3+0x4800] ;  /* 0x00480000032c783b */ /* 0x000f280000004200 */
[----:B------:R-:W4:Y:S04]  /*89d0*/  LDSM.16.M88.4 R48, [R146+0x16000] ;  /* 0x016000009230783b */ /* 0x000f280000000200 */
[----:B------:R-:W4:Y:S04]  /*89e0*/  LDSM.16.MT88.4 R52, [R2+0x800] ;  /* 0x000800000234783b */ /* 0x000f280000004200 */
[----:B------:R-:W-:Y:S04]  /*89f0*/  LDSM.16.MT88.4 R60, [R3+0x5000] ;  /* 0x00500000033c783b */ /* 0x000fe80000004200 */
[----:B------:R-:W4:Y:S04]  /*8a00*/  LDSM.16.M88.4 R56, [R144+0x14000] ;  /* 0x014000009038783b */ /* 0x000f280000000200 */
        /* <DEDUP_REMOVED lines=462> */
.L_x_644:
[----:B------:R-:W-:Y:S01]  /*a6f0*/  @UP0 UIADD3 UR16, UR18, UR28, URZ ;  /* 0x0000001c12100290 */ /* 0x000fe2000fffe03f */
[----:B--2---:R-:W-:Y:S01]  /*a700*/  SHF.R.S32.HI R0, RZ, 0x1f, R188 ;  /* 0x0000001fff007819 */ /* 0x004fe200000114bc */
[----:B------:R-:W-:Y:S01]  /*a710*/  @UP0 ULDC.64 UR12, c[0x0][0x458] ;  /* 0x00011600000c0ab9 */ /* 0x000fe20000000a00 */
[----:B------:R-:W-:Y:S01]  /*a720*/  USHF.L.U32 UR6, UR17, 0x7, URZ ;  /* 0x0000000711067899 */ /* 0x000fe2000800063f */
[----:B-1----:R-:W-:Y:S01]  /*a730*/  SHF.R.S32.HI R2, RZ, 0x1f, R3 ;  /* 0x0000001fff027819 */ /* 0x002fe20000011403 */
[----:B------:R-:W-:Y:S02]  /*a740*/  @UP0 UIMAD.WIDE.U32 UR14, UR16, UR12, URZ ;  /* 0x0000000c100e02a5 */ /* 0x000fe4000f8e003f */
[----:B------:R-:W-:-:S04]  /*a750*/  @UP0 UIMAD UR16, UR16, UR13, URZ ;  /* 0x0000000d101002a4 */ /* 0x000fc8000f8e023f */
[----:B------:R-:W-:-:S03]  /*a760*/  @UP0 UIADD3 UR20, UR15, UR16, URZ ;  /* 0x000000100f140290 */ /* 0x000fc6000fffe03f */
[----:B------:R-:W-:Y:S01]  /*a770*/  @UP0 UMOV UR16, UR14 ;  /* 0x0000000e00100c82 */ /* 0x000fe20008000000 */
[----:B------:R-:W-:Y:S08]  /*a780*/  @P0 BRA `(.L_x_645) ;  /* 0x0000000000340947 */ /* 0x000ff00003800000 */
        /* <DEDUP_REMOVED lines=13> */
.L_x_645:
        /* <DEDUP_REMOVED lines=48> */
.L_x_647:
[----:B------:R-:W-:Y:S05]  /*ab60*/  BSYNC B0 ;  /* 0x0000000000007941 */ /* 0x000fea0003800000 */
.L_x_646:
        /* <DEDUP_REMOVED lines=14> */
.L_x_649:
[----:B------:R-:W-:Y:S05]  /*ac50*/  BSYNC B0 ;  /* 0x0000000000007941 */ /* 0x000fea0003800000 */
.L_x_648:
        /* <DEDUP_REMOVED lines=15> */
.L_x_651:
[----:B------:R-:W-:Y:S05]  /*ad50*/  BSYNC B0 ;  /* 0x0000000000007941 */ /* 0x000fea0003800000 */
.L_x_650:
        /* <DEDUP_REMOVED lines=14> */
.L_x_653:
[----:B------:R-:W-:Y:S05]  /*ae40*/  BSYNC B0 ;  /* 0x0000000000007941 */ /* 0x000fea0003800000 */
.L_x_652:
        /* <DEDUP_REMOVED lines=27> */
.L_x_655:
[----:B------:R-:W-:Y:S05]  /*b000*/  BSYNC B0 ;  /* 0x0000000000007941 */ /* 0x000fea0003800000 */
.L_x_654:
        /* <DEDUP_REMOVED lines=14> */
.L_x_657:
[----:B------:R-:W-:Y:S05]  /*b0f0*/  BSYNC B0 ;  /* 0x0000000000007941 */ /* 0x000fea0003800000 */
.L_x_656:
        /* <DEDUP_REMOVED lines=14> */
.L_x_659:
[----:B------:R-:W-:Y:S05]  /*b1e0*/  BSYNC B0 ;  /* 0x0000000000007941 */ /* 0x000fea0003800000 */
.L_x_658:
        /* <DEDUP_REMOVED lines=13> */
.L_x_608:
        /* <DEDUP_REMOVED lines=26> */
.L_x_661:
        /* <DEDUP_REMOVED lines=23> */
.L_x_662:
[----:B------:R-:W2:Y:S01]  /*b5d0*/  LDL.64 R10, [R1+0x10] ;  /* 0x00001000010a7983 */ /* 0x000ea20000100a00 */
[----:B------:R-:W-:Y:S01]  /*b5e0*/  ULDC UR13, c[0x0][0x2d0] ;  /* 0x0000b400000d7ab9 */ /* 0x000fe20000000800 */
[----:B------:R-:W-:Y:S01]  /*b5f0*/  UIMAD UR12, UR23, UR6, URZ ;  /* 0x00000006170c72a4 */ /* 0x000fe2000f8e023f */
[----:B------:R-:W-:Y:S01]  /*b600*/  VIADD R5, R0, 0x40 ;  /* 0x0000004000057836 */ /* 0x000fe20000000000 */
[----:B------:R-:W-:Y:S01]  /*b610*/  ISETP.GE.AND P4, PT, R188, UR13, PT ;  /* 0x0000000dbc007c0c */ /* 0x000fe2000bf86270 */
[----:B------:R-:W-:Y:S01]  /*b620*/  IMAD.U32 R2, RZ, RZ, UR6 ;  /* 0x00000006ff027e24 */ /* 0x000fe2000f8e00ff */
[----:B------:R-:W-:Y:S01]  /*b630*/  UIMAD UR12, UR19, UR7, UR12 ;  /* 0x00000007130c72a4 */ /* 0x000fe2000f8e020c */
[C---:B------:R-:W-:Y:S01]  /*b640*/  VIADD R4, R0.reuse, 0x20 ;  /* 0x0000002000047836 */ /* 0x040fe20000000000 */
[----:B------:R-:W-:Y:S01]  /*b650*/  ISETP.GE.OR P2, PT, R5, UR20, P4 ;  /* 0x0000001405007c0c */ /* 0x000fe2000a746670 */
[----:B------:R-:W-:Y:S01]  /*b660*/  VIADD R5, R0, 0x60 ;  /* 0x0000006000057836 */ /* 0x000fe20000000000 */
[----:B------:R-:W-:Y:S01]  /*b670*/  USHF.R.S32.HI UR14, URZ, 0x1f, UR55 ;  /* 0x0000001f3f0e7899 */ /* 0x000fe20008011437 */
[----:B------:R-:W-:Y:S01]  /*b680*/  BSSY B0, `(.L_x_663) ;  /* 0x000001a000007945 */ /* 0x000fe20003800000 */
[----:B------:R-:W-:-:S02]  /*b690*/  ISETP.GE.OR P3, PT, R4, UR20, P4 ;  /* 0x0000001404007c0c */ /* 0x000fc4000a766670 */
[----:B------:R-:W-:Y:S01]  /*b6a0*/  MOV R4, UR12 ;  /* 0x0000000c00047c02 */ /* 0x000fe20008000f00 */
[----:B------:R-:W-:Y:S01]  /*b6b0*/  ULDC.64 UR12, c[0x0][0x468] ;  /* 0x00011a00000c7ab9 */ /* 0x000fe20000000a00 */
[----:B------:R-:W-:Y:S01]  /*b6c0*/  ISETP.GE.OR P1, PT, R5, UR20, P4 ;  /* 0x0000001405007c0c */ /* 0x000fe2000a726670 */
[----:B------:R-:W-:Y:S01]  /*b6d0*/  UIMAD UR14, UR14, UR12, URZ ;  /* 0x0000000c0e0e72a4 */ /* 0x000fe2000f8e023f */
[----:B------:R-:W-:Y:S02]  /*b6e0*/  ISETP.GE.OR P4, PT, R0, UR20, P4 ;  /* 0x0000001400007c0c */ /* 0x000fe4000a786670 */
[----:B------:R-:W-:Y:S01]  /*b6f0*/  SHF.R.S32.HI R9, RZ, 0x1f, R0 ;  /* 0x0000001fff097819 */ /* 0x000fe20000011400 */
[----:B------:R-:W-:Y:S01]  /*b700*/  UIMAD UR13, UR55, UR13, UR14 ;  /* 0x0000000d370d72a4 */ /* 0x000fe2000f8e020e */
[----:B--2---:R-:W-:-:S03]  /*b710*/  IMAD.WIDE.U32 R2, R2, UR19, R10 ;  /* 0x0000001302027c25 */ /* 0x004fc6000f8e000a */
[----:B------:R-:W-:-:S04]  /*b720*/  IADD3 R2, P0, R2, UR21, RZ ;  /* 0x0000001502027c10 */ /* 0x000fc8000ff1e0ff */
[----:B------:R-:W-:Y:S01]  /*b730*/  IADD3.X R3, R3, UR22, R4, P0, !PT ;  /* 0x0000001603037c10 */ /* 0x000fe200087fe404 */
[----:B------:R-:W-:-:S04]  /*b740*/  IMAD.U32 R4, RZ, RZ, UR12 ;  /* 0x0000000cff047e24 */ /* 0x000fc8000f8e00ff */
        /* <DEDUP_REMOVED lines=13> */
.L_x_664:
[----:B------:R-:W-:Y:S05]  /*b820*/  BSYNC B0 ;  /* 0x0000000000007941 */ /* 0x000fea0003800000 */
.L_x_663:
        /* <DEDUP_REMOVED lines=14> */
.L_x_666:
[----:B------:R-:W-:Y:S05]  /*b910*/  BSYNC B0 ;  /* 0x0000000000007941 */ /* 0x000fea0003800000 */
.L_x_665:
        /* <DEDUP_REMOVED lines=14> */
.L_x_668:
[----:B------:R-:W-:Y:S05]  /*ba00*/  BSYNC B0 ;  /* 0x0000000000007941 */ /* 0x000fea0003800000 */
.L_x_667:
        /* <DEDUP_REMOVED lines=14> */
.L_x_670:
[----:B------:R-:W-:Y:S05]  /*baf0*/  BSYNC B0 ;  /* 0x0000000000007941 */ /* 0x000fea0003800000 */
.L_x_669:
        /* <DEDUP_REMOVED lines=26> */
.L_x_672:
[----:B------:R-:W-:Y:S05]  /*bca0*/  BSYNC B0 ;  /* 0x0000000000007941 */ /* 0x000fea0003800000 */
.L_x_671:
        /* <DEDUP_REMOVED lines=14> */
.L_x_674:
[----:B------:R-:W-:Y:S05]  /*bd90*/  BSYNC B0 ;  /* 0x0000000000007941 */ /* 0x000fea0003800000 */
.L_x_673:
        /* <DEDUP_REMOVED lines=14> */
.L_x_676:
[----:B------:R-:W-:Y:S05]  /*be80*/  BSYNC B0 ;  /* 0x0000000000007941 */ /* 0x000fea0003800000 */
.L_x_675:
        /* <DEDUP_REMOVED lines=13> */
.L_x_660:
[----:B------:R-:W-:Y:S05]  /*bf60*/  BSYNC B1 ;  /* 0x0000000000017941 */ /* 0x000fea0003800000 */
.L_x_603:
        /* <DEDUP_REMOVED lines=11> */
.L_x_677:
[----:B------:R-:W-:Y:S05]  /*c020*/  EXIT ;  /* 0x000000000000794d */ /* 0x000fea0003800000 */
.L_x_679:
        /* <DEDUP_REMOVED lines=13> */
.L_x_2466:


//--------------------- .text._ZN5flash44flash_bwd_dq_dk_dv_loop_seqk_parallel_kernelI23Flash_bwd_kernel_traitsILi64ELi128ELi128ELi8ELi4ELi4ELi4ELb0ELb0EN7cutlass10bfloat16_tE19Flash_kernel_traitsILi64ELi128ELi128ELi8ES3_EELb0ELb0ELb1ELb0ELb0ELb1ELb0EEEvNS_16Flash_bwd_paramsE --------------------------
	.section	.text._ZN5flash44flash_bwd_dq_dk_dv_loop_seqk_parallel_kernelI23Flash_bwd_kernel_traitsILi64ELi128ELi128ELi8ELi4ELi4ELi4ELb0ELb0EN7cutlass10bfloat16_tE19Flash_kernel_traitsILi64ELi128ELi128ELi8ES3_EELb0ELb0ELb1ELb0ELb0ELb1ELb0EEEvNS_16Flash_bwd_paramsE,"ax",@progbits
	.align	128
        .global         _ZN5flash44flash_bwd_dq_dk_dv_loop_seqk_parallel_kernelI23Flash_bwd_kernel_traitsILi64ELi128ELi128ELi8ELi4ELi4ELi4ELb0ELb0EN7cutlass10bfloat16_tE19Flash_kernel_traitsILi64ELi128ELi128ELi8ES3_EELb0ELb0ELb1ELb0ELb0ELb1ELb0EEEvNS_16Flash_bwd_paramsE
        .type           _ZN5flash44flash_bwd_dq_dk_dv_loop_seqk_parallel_kernelI23Flash_bwd_kernel_traitsILi64ELi128ELi128ELi8ELi4ELi4ELi4ELb0ELb0EN7cutlass10bfloat16_tE19Flash_kernel_traitsILi64ELi128ELi128ELi8ES3_EELb0ELb0ELb1ELb0ELb0ELb1ELb0EEEvNS_16Flash_bwd_paramsE,@function
        .size           _ZN5flash44flash_bwd_dq_dk_dv_loop_seqk_parallel_kernelI23Flash_bwd_kernel_traitsILi64ELi128ELi128ELi8ELi4ELi4ELi4ELb0ELb0EN7cutlass10bfloat16_tE19Flash_kernel_traitsILi64ELi128ELi128ELi8ES3_EELb0ELb0ELb1ELb0ELb0ELb1ELb0EEEvNS_16Flash_bwd_paramsE,(.L_x_2467 - _ZN5flash44flash_bwd_dq_dk_dv_loop_seqk_parallel_kernelI23Flash_bwd_kernel_traitsILi64ELi128ELi128ELi8ELi4ELi4ELi4ELb0ELb0EN7cutlass10bfloat16_tE19Flash_kernel_traitsILi64ELi128ELi128ELi8ES3_EELb0ELb0ELb1ELb0ELb0ELb1ELb0EEEvNS_16Flash_bwd_paramsE)
        .other          _ZN5flash44flash_bwd_dq_dk_dv_loop_seqk_parallel_kernelI23Flash_bwd_kernel_traitsILi64ELi128ELi128ELi8ELi4ELi4ELi4ELb0ELb0EN7cutlass10bfloat16_tE19Flash_kernel_traitsILi64ELi128ELi128ELi8ES3_EELb0ELb0ELb1ELb0ELb0ELb1ELb0EEEvNS_16Flash_bwd_paramsE,@"STO_CUDA_ENTRY STV_DEFAULT"
_ZN5flash44flash_bwd_dq_dk_dv_loop_seqk_parallel_kernelI23Flash_bwd_kernel_traitsILi64ELi128ELi128ELi8ELi4ELi4ELi4ELb0ELb0EN7cutlass10bfloat16_tE19Flash_kernel_traitsILi64ELi128ELi128ELi8ES3_EELb0ELb0ELb1ELb0ELb0ELb1ELb0EEEvNS_16Flash_bwd_paramsE:
.text._ZN5flash44flash_bwd_dq_dk_dv_loop_seqk_parallel_kernelI23Flash_bwd_kernel_traitsILi64ELi128ELi128ELi8ELi4ELi4ELi4ELb0ELb0EN7cutlass10bfloat16_tE19Flash_kernel_traitsILi64ELi128ELi128ELi8ES3_EELb0ELb0ELb1ELb0ELb0ELb1ELb0EEEvNS_16Flash_bwd_paramsE:
        /* <DEDUP_REMOVED lines=17> */
[----:B------:R-:W-:Y:S01]  /*0110*/  ULDC UR57, c[0x0][0x394] ;  /* 0x0000e50000397ab9 */ /* 0x000fe20000000800 */
[----:B------:R-:W-:Y:S02]  /*0120*/  UMOV UR58, 0xffffc000 ;  /* 0xffffc000003a7882 */ /* 0x000fe40000000000 */
        /* <DEDUP_REMOVED lines=26> */
[--C-:B------:R-:W-:Y:S01]  /*02d0*/  SHF.R.S32.HI R8, RZ, 0x2, R15.reuse ;  /* 0x00000002ff087819 */ /* 0x100fe2000001140f */
        /* <DEDUP_REMOVED lines=25> */
[----:B------:R-:W-:Y:S01]  /*0470*/  STL [R1], R16 ;  /* 0x0000001001007387 */ /* 0x000fe20000100800 */
        /* <DEDUP_REMOVED lines=8> */
[----:B------:R-:W-:Y:S01]  /*0500*/  LOP3.LUT R250, R8, 0xfffffe00, R4, 0xf8, !PT ;  /* 0xfffffe0008fa7812 */ /* 0x000fe200078ef804 */
[----:B------:R-:W-:Y:S01]  /*0510*/  IMAD.SHL.U32 R8, R11, 0x10, RZ ;  /* 0x000000100b087824 */ /* 0x000fe200078e00ff */
[----:B------:R-:W-:Y:S01]  /*0520*/  LOP3.LUT R4, R5, 0x8, R14, 0xf8, !PT ;  /* 0x0000000805047812 */ /* 0x000fe200078ef80e */
[----:B------:R-:W-:Y:S01]  /*0530*/  IMAD.IADD R184, R2, 0x1, R184 ;  /* 0x0000000102b87824 */ /* 0x000fe200078e02b8 */
[----:B------:R-:W-:Y:S02]  /*0540*/  LOP3.LUT R2, R15, 0x7ffffffc, RZ, 0xc0, !PT ;  /* 0x7ffffffc0f027812 */ /* 0x000fe400078ec0ff */
[----:B------:R-:W-:Y:S01]  /*0550*/  LOP3.LUT R6, R7, 0x1, RZ, 0xc0, !PT ;  /* 0x0000000107067812 */ /* 0x000fe200078ec0ff */
[----:B------:R-:W-:Y:S01]  /*0560*/  IMAD.SHL.U32 R184, R184, 0x2, RZ ;  /* 0x00000002b8b87824 */ /* 0x000fe200078e00ff */
[----:B------:R-:W-:Y:S01]  /*0570*/  LOP3.LUT R180, R180, R4, R0, 0xf6, !PT ;  /* 0x00000004b4b47212 */ /* 0x000fe200078ef600 */
[----:B------:R-:W-:Y:S01]  /*0580*/  IMAD.IADD R0, R13, 0x1, -R2 ;  /* 0x000000010d007824 */ /* 0x000fe200078e0a02 */
[----:B------:R-:W-:Y:S01]  /*0590*/  ISETP.NE.U32.AND P0, PT, R6, 0x1, PT ;  /* 0x000000010600780c */ /* 0x000fe20003f05070 */
[----:B------:R-:W-:Y:S01]  /*05a0*/  IMAD.SHL.U32 R2, R7, 0x40, RZ ;  /* 0x0000004007027824 */ /* 0x000fe200078e00ff */
[----:B------:R-:W-:Y:S01]  /*05b0*/  LOP3.LUT R251, R251, 0x6, RZ, 0xc0, !PT ;  /* 0x00000006fbfb7812 */ /* 0x000fe200078ec0ff */
[----:B------:R-:W-:Y:S01]  /*05c0*/  IMAD.SHL.U32 R6, R16, 0x40, RZ ;  /* 0x0000004010067824 */ /* 0x000fe200078e00ff */
[----:B------:R-:W-:Y:S01]  /*05d0*/  R2P PR, R7, 0x6 ;  /* 0x0000000607007804 */ /* 0x000fe20000000000 */
[----:B------:R-:W-:Y:S01]  /*05e0*/  IMAD.SHL.U32 R7, R0, 0x2, RZ ;  /* 0x0000000200077824 */ /* 0x000fe200078e00ff */
[----:B------:R-:W-:Y:S01]  /*05f0*/  LOP3.LUT R0, R2, 0x1c0, RZ, 0xc0, !PT ;  /* 0x000001c002007812 */ /* 0x000fe200078ec0ff */
[----:B------:R-:W-:Y:S01]  /*0600*/  IMAD.SHL.U32 R2, R3, 0x8, RZ ;  /* 0x0000000803027824 */ /* 0x000fe200078e00ff */
[----:B------:R-:W-:Y:S01]  /*0610*/  SEL R185, R201, 0xffffffe0, !P4 ;  /* 0xffffffe0c9b97807 */ /* 0x000fe20006000000 */
[----:B------:R-:W-:Y:S01]  /*0620*/  IMAD R251, R3, 0x40, R251 ;  /* 0x0000004003fb7824 */ /* 0x000fe200078e02fb */
[----:B------:R-:W-:Y:S01]  /*0630*/  SEL R201, R201, 0xffffffe0, !P1 ;  /* 0xffffffe0c9c97807 */ /* 0x000fe20004800000 */
[----:B------:R-:W-:Y:S01]  /*0640*/  IMAD R4, R3, 0x2000, R7 ;  /* 0x0000200003047824 */ /* 0x000fe200078e0207 */
[----:B------:R-:W-:-:S02]  /*0650*/  SHF.R.U32.HI R3, RZ, 0x3, R0 ;  /* 0x00000003ff037819 */ /* 0x000fc40000011600 */
[----:B------:R-:W-:Y:S01]  /*0660*/  LOP3.LUT R2, R2, 0x8, RZ, 0xc0, !PT ;  /* 0x0000000802027812 */ /* 0x000fe200078ec0ff */
[----:B------:R-:W-:Y:S01]  /*0670*/  IMAD R4, R10, 0x400, R4 ;  /* 0x000004000a047824 */ /* 0x000fe200078e0204 */
[CC--:B------:R-:W-:Y:S02]  /*0680*/  LOP3.LUT R5, R3.reuse, R0.reuse, RZ, 0xfc, !PT ;  /* 0x0000000003057212 */ /* 0x0c0fe400078efcff */
[----:B------:R-:W-:Y:S02]  /*0690*/  LOP3.LUT R9, R2, 0x10, R8, 0xf8, !PT ;  /* 0x0000001002097812 */ /* 0x000fe400078ef808 */
[----:B------:R-:W-:Y:S01]  /*06a0*/  LOP3.LUT R8, R3, R0, R2, 0x1e, !PT ;  /* 0x0000000003087212 */ /* 0x000fe200078e1e02 */
[----:B------:R-:W-:Y:S01]  /*06b0*/  IMAD.IADD R198, R5, 0x1, R4 ;  /* 0x0000000105c67824 */ /* 0x000fe200078e0204 */
[----:B------:R-:W-:Y:S01]  /*06c0*/  LOP3.LUT R2, R6, 0x1c0, RZ, 0xc0, !PT ;  /* 0x000001c006027812 */ /* 0x000fe200078ec0ff */
[----:B------:R-:W-:Y:S01]  /*06d0*/  IMAD.SHL.U32 R5, R11, 0x8, RZ ;  /* 0x000000080b057824 */ /* 0x000fe200078e00ff */
[----:B------:R-:W-:Y:S01]  /*06e0*/  SEL R199, R199, 0x10, !P0 ;  /* 0x00000010c7c77807 */ /* 0x000fe20004000000 */
[----:B------:R-:W-:Y:S01]  /*06f0*/  IMAD R0, R10, 0x400, R7 ;  /* 0x000004000a007824 */ /* 0x000fe200078e0207 */
[----:B------:R-:W-:Y:S01]  /*0700*/  SHF.R.U32.HI R3, RZ, 0x3, R2 ;  /* 0x00000003ff037819 */ /* 0x000fe20000011602 */
[----:B------:R-:W-:Y:S01]  /*0710*/  IMAD.SHL.U32 R4, R12, 0x40, RZ ;  /* 0x000000400c047824 */ /* 0x000fe200078e00ff */
[----:B------:R-:W-:Y:S01]  /*0720*/  LOP3.LUT R5, R2, 0x8, R5, 0xf8, !PT ;  /* 0x0000000802057812 */ /* 0x000fe200078ef805 */
[----:B------:R-:W-:Y:S01]  /*0730*/  IMAD.IADD R8, R0, 0x1, R8 ;  /* 0x0000000100087824 */ /* 0x000fe200078e0208 */
[----:B------:R-:W-:-:S02]  /*0740*/  LOP3.LUT R2, R3, R9, R2, 0x1e, !PT ;  /* 0x0000000903027212 */ /* 0x000fc400078e1e02 */
[----:B------:R-:W-:Y:S02]  /*0750*/  LOP3.LUT R0, R4, 0xfffffe00, RZ, 0xc0, !PT ;  /* 0xfffffe0004007812 */ /* 0x000fe400078ec0ff */
[----:B------:R-:W-:Y:S02]  /*0760*/  LOP3.LUT R3, R5, R3, RZ, 0x3c, !PT ;  /* 0x0000000305037212 */ /* 0x000fe400078e3cff */
[----:B------:R-:W-:Y:S01]  /*0770*/  LOP3.LUT R190, R2, R0, RZ, 0xfc, !PT ;  /* 0x0000000002be7212 */ /* 0x000fe200078efcff */
[----:B------:R-:W-:Y:S01]  /*0780*/  IMAD R4, R10, 0x400, R0 ;  /* 0x000004000a047824 */ /* 0x000fe200078e0200 */
[----:B------:R-:W-:Y:S01]  /*0790*/  LEA R198, R198, UR4, 0x1 ;  /* 0x00000004c6c67c11 */ /* 0x000fe2000f8e08ff */
[----:B------:R-:W-:Y:S01]  /*07a0*/  IMAD.U32 R0, RZ, RZ, UR6 ;  /* 0x00000006ff007e24 */ /* 0x000fe2000f8e00ff */
[----:B------:R-:W-:Y:S01]  /*07b0*/  USHF.R.S32.HI UR6, URZ, 0x1f, UR45 ;  /* 0x0000001f3f067899 */ /* 0x000fe2000801142d */
[----:B------:R-:W-:Y:S01]  /*07c0*/  IMAD.U32 R2, RZ, RZ, UR5 ;  /* 0x00000005ff027e24 */ /* 0x000fe2000f8e00ff */
[----:B------:R-:W-:Y:S01]  /*07d0*/  USHF.R.S32.HI UR5, URZ, 0x1f, UR53 ;  /* 0x0000001f3f057899 */ /* 0x000fe20008011435 */
[----:B------:R-:W-:Y:S01]  /*07e0*/  IMAD.MOV.U32 R0, RZ, RZ, 0x40 ;  /* 0x00000040ff007424 */ /* 0x000fe200078e00ff */
[----:B------:R-:W-:Y:S01]  /*07f0*/  LEA R180, R180, UR4, 0x1 ;  /* 0x00000004b4b47c11 */ /* 0x000fe2000f8e08ff */
[----:B------:R-:W-:-:S02]  /*0800*/  IMAD.IADD R189, R4, 0x1, R3 ;  /* 0x0000000104bd7824 */ /* 0x000fc400078e0203 */
        /* <DEDUP_REMOVED lines=12> */
[----:B------:R-:W-:-:S02]  /*08d0*/  IMAD.IADD R5, R0, 0x1, R252 ;  /* 0x0000000100057824 */ /* 0x000fc400078e02fc */
[----:B------:R-:W-:Y:S02]  /*08e0*/  IMAD.IADD R6, R201, 0x1, R252 ;  /* 0x00000001c9067824 */ /* 0x000fe400078e02fc */
[C---:B------:R-:W-:Y:S01]  /*08f0*/  VIADD R10, R252.reuse, 0x420 ;  /* 0x00000420fc0a7836 */ /* 0x040fe20000000000 */
[----:B------:R-:W-:Y:S01]  /*0900*/  STL [R1+0x14], R5 ;  /* 0x0000140501007387 */ /* 0x000fe20000100800 */
        /* <DEDUP_REMOVED lines=12> */
[C---:B------:R-:W-:Y:S02]  /*09d0*/  IMAD.IADD R183, R186.reuse, 0x1, R183 ;  /* 0x00000001bab77824 */ /* 0x040fe400078e02b7 */
[----:B------:R-:W-:Y:S01]  /*09e0*/  IMAD.IADD R199, R199, 0x1, R197 ;  /* 0x00000001c7c77824 */ /* 0x000fe200078e02c5 */
[----:B------:R-:W-:Y:S01]  /*09f0*/  STL [R1+0x18], R9 ;  /* 0x0000180901007387 */ /* 0x000fe20000100800 */
[----:B------:R-:W-:-:S02]  /*0a00*/  IMAD.IADD R186, R186, 0x1, R185 ;  /* 0x00000001baba7824 */ /* 0x000fc400078e02b9 */
[--C-:B------:R-:W-:Y:S01]  /*0a10*/  IMAD.IADD R204, R198, 0x1, R201.reuse ;  /* 0x00000001c6cc7824 */ /* 0x100fe200078e02c9 */
[----:B------:R-:W-:Y:S01]  /*0a20*/  STL [R1+0xc], R7 ;  /* 0x00000c0701007387 */ /* 0x000fe20000100800 */
[----:B------:R-:W-:Y:S02]  /*0a30*/  IMAD.IADD R203, R200, 0x1, R201 ;  /* 0x00000001c8cb7824 */ /* 0x000fe400078e02c9 */
[----:B------:R-:W-:Y:S02]  /*0a40*/  IMAD.IADD R202, R201, 0x1, R197 ;  /* 0x00000001c9ca7824 */ /* 0x000fe400078e02c5 */
[C---:B-1----:R-:W-:Y:S02]  /*0a50*/  VIADD R6, R252.reuse, 0x2440 ;  /* 0x00002440fc067836 */ /* 0x042fe40000000000 */
[----:B------:R-:W-:Y:S02]  /*0a60*/  @P2 VIADD R6, R252, 0x23c0 ;  /* 0x000023c0fc062836 */ /* 0x000fe40000000000 */
[----:B------:R-:W-:-:S03]  /*0a70*/  IMAD.IADD R185, R185, 0x1, R183 ;  /* 0x00000001b9b97824 */ /* 0x000fc600078e02b7 */
[----:B------:R1:W-:Y:S02]  /*0a80*/  STL [R1+0x8], R6 ;  /* 0x0000080601007387 */ /* 0x0003e40000100800 */
[C---:B-1----:R-:W-:Y:S02]  /*0a90*/  IMAD.IADD R6, R201.reuse, 0x1, R5 ;  /* 0x00000001c9067824 */ /* 0x042fe400078e0205 */
[C---:B------:R-:W-:Y:S02]  /*0aa0*/  IMAD.IADD R5, R201.reuse, 0x1, R4 ;  /* 0x00000001c9057824 */ /* 0x040fe400078e0204 */
[--C-:B------:R-:W-:Y:S01]  /*0ab0*/  IMAD.IADD R4, R0, 0x1, R3.reuse ;  /* 0x0000000100047824 */ /* 0x100fe200078e0203 */
[----:B------:R1:W-:Y:S01]  /*0ac0*/  STL [R1+0x2c], R6 ;  /* 0x00002c0601007387 */ /* 0x0003e20000100800 */
[----:B------:R-:W-:Y:S02]  /*0ad0*/  IMAD.IADD R0, R2, 0x1, R3 ;  /* 0x0000000102007824 */ /* 0x000fe400078e0203 */
[----:B------:R-:W-:Y:S01]  /*0ae0*/  IMAD.IADD R201, R201, 0x1, R199 ;  /* 0x00000001c9c97824 */ /* 0x000fe200078e02c7 */
[----:B------:R1:W-:Y:S04]  /*0af0*/  STL [R1+0x28], R5 ;  /* 0x0000280501007387 */ /* 0x0003e80000100800 */
[----:B------:R1:W-:Y:S04]  /*0b00*/  STL [R1+0x24], R4 ;  /* 0x0000240401007387 */ /* 0x0003e80000100800 */
[----:B------:R1:W-:Y:S02]  /*0b10*/  STL [R1+0x20], R0 ;  /* 0x0000200001007387 */ /* 0x0003e40000100800 */
.L_x_726:
        /* <DEDUP_REMOVED lines=16> */
[----:B-1--4-:R-:W-:Y:S01]  /*0c20*/  IMAD.U32 R2, RZ, RZ, UR8 ;  /* 0x00000008ff027e24 */ /* 0x012fe2000f8e00ff */
[----:B------:R-:W-:Y:S01]  /*0c30*/  UISETP.NE.U32.AND UP1, UPT, UR14, URZ, UPT ;  /* 0x0000003f0e00728c */ /* 0x000fe2000bf25070 */
[----:B-1----:R-:W-:Y:S01]  /*0c40*/  IMAD.U32 R4, RZ, RZ, UR12 ;  /* 0x0000000cff047e24 */ /* 0x002fe2000f8e00ff */
        /* <DEDUP_REMOVED lines=9> */
[----:B------:R-:W-:Y:S01]  /*0ce0*/  PLOP3.LUT P3, PT, PT, PT, UP4, 0x80, 0x0 ;  /* 0x000000000000781c */ /* 0x000fe20003f6f048 */
[----:B------:R-:W-:Y:S01]  /*0cf0*/  UMOV UR24, URZ ;  /* 0x0000003f00187c82 */ /* 0x000fe20008000000 */
[----:B------:R-:W-:Y:S01]  /*0d00*/  @!UP0 ULDC.64 UR8, c[0x0][0x318] ;  /* 0x0000c60000088ab9 */ /* 0x000fe20000000a00 */
        /* <DEDUP_REMOVED lines=12> */
[----:B------:R-:W-:Y:S01]  /*0dd0*/  @!UP0 UISETP.NE.U32.AND UP1, UPT, UR8, URZ, UPT ;  /* 0x0000003f0800828c */ /* 0x000fe2000bf25070 */
[----:B------:R-:W-:-:S03]  /*0de0*/  @!UP0 ULDC UR6, c[0x0][0x2cc] ;  /* 0x0000b30000068ab9 */ /* 0x000fc60000000800 */
        /* <DEDUP_REMOVED lines=22> */
.L_x_680:
        /* <DEDUP_REMOVED lines=17> */
[----:B------:R-:W-:Y:S01]  /*1060*/  ULDC.U8 UR29, c[0x0][0x3d8] ;  /* 0x0000f600001d7ab9 */ /* 0x000fe20000000000 */
[----:B------:R-:W-:Y:S02]  /*1070*/  @!UP2 UIMAD UR12, UR55, UR8, URZ ;  /* 0x00000008370ca2a4 */ /* 0x000fe4000f8e023f */
[----:B------:R-:W-:Y:S02]  /*1080*/  USHF.R.S32.HI UR17, URZ, 0x1f, UR56 ;  /* 0x0000001f3f117899 */ /* 0x000fe40008011438 */
[----:B------:R-:W-:Y:S02]  /*1090*/  @!UP2 UIMAD UR36, UR45, UR9, UR12 ;  /* 0x000000092d24a2a4 */ /* 0x000fe4000f8e020c */
[----:B------:R-:W-:Y:S02]  /*10a0*/  UIADD3 UR12, UR13, 0x7f, URZ ;  /* 0x0000007f0d0c7890 */ /* 0x000fe4000fffe03f */
[----:B------:R-:W-:Y:S01]  /*10b0*/  @!UP2 UIMAD.WIDE.U32 UR40, UR45, UR8, URZ ;  /* 0x000000082d28a2a5 */ /* 0x000fe2000f8e003f */
[----:B-1----:R-:W-:Y:S01]  /*10c0*/  IABS R5, R6 ;  /* 0x0000000600057213 */ /* 0x002fe20000000000 */
[----:B------:R-:W-:-:S02]  /*10d0*/  UIADD3 UR8, UR13, 0x80, UR30 ;  /* 0x000000800d087890 */ /* 0x000fc4000fffe01e */
[----:B------:R-:W-:Y:S01]  /*10e0*/  UISETP.NE.AND UP3, UPT, UR29, URZ, UPT ;  /* 0x0000003f1d00728c */ /* 0x000fe2000bf65270 */
[----:B------:R-:W1:Y:S01]  /*10f0*/  I2F.RP R2, R5 ;  /* 0x0000000500027306 */ /* 0x000e620000209400 */
[----:B------:R-:W-:Y:S01]  /*1100*/  ULDC UR27, c[0x0][0x394] ;  /* 0x0000e500001b7ab9 */ /* 0x000fe20000000800 */
[----:B------:R-:W-:Y:S01]  /*1110*/  ULDC UR60, c[0x0][0x2dc] ;  /* 0x0000b700003c7ab9 */ /* 0x000fe20000000800 */
[----:B------:R-:W-:Y:S01]  /*1120*/  ULDC UR59, c[0x0][0x270] ;  /* 0x00009c00003b7ab9 */ /* 0x000fe20000000800 */
[----:B--2---:R-:W-:Y:S02]  /*1130*/  UIMAD.WIDE.U32 UR38, UR16, UR14, URZ ;  /* 0x0000000e102672a5 */ /* 0x004fe4000f8e003f */
[----:B------:R-:W-:Y:S02]  /*1140*/  UIADD3 UR27, UR8, UR27, -UR6 ;  /* 0x0000001b081b7290 */ /* 0x000fe4000fffe806 */
[----:B------:R-:W-:Y:S02]  /*1150*/  UIMAD UR37, UR16, UR15, UR39 ;  /* 0x0000000f102572a4 */ /* 0x000fe4000f8e0227 */
[----:B------:R-:W-:Y:S01]  /*1160*/  USHF.L.U32 UR16, UR45, 0x7, URZ ;  /* 0x000000072d107899 */ /* 0x000fe2000800063f */
[----:B------:R-:W-:Y:S01]  /*1170*/  @UP2 ULDC.64 UR14, c[0x0][0x420] ;  /* 0x00010800000e2ab9 */ /* 0x000fe20000000a00 */
[----:B------:R-:W-:Y:S01]  /*1180*/  UIMAD.WIDE UR8, UR60, UR59, URZ ;  /* 0x0000003b3c0872a5 */ /* 0x000fe2000f8e023f */
[----:B-1----:R-:W1:Y:S01]  /*1190*/  MUFU.RCP R2, R2 ;  /* 0x0000000200027308 */ /* 0x002e620000001000 */
[----:B------:R-:W-:-:S02]  /*11a0*/  USEL UR35, UR16, URZ, UP4 ;  /* 0x0000003f10237287 */ /* 0x000fc4000a000000 */
[----:B------:R-:W-:Y:S02]  /*11b0*/  USHF.R.S32.HI UR16, URZ, 0x1f, UR12 ;  /* 0x0000001f3f107899 */ /* 0x000fe4000801140c */
[----:B------:R-:W-:Y:S02]  /*11c0*/  @UP2 UIMAD.WIDE.U32 UR42, UR7, UR14, URZ ;  /* 0x0000000e072a22a5 */ /* 0x000fe4000f8e003f */
[----:B------:R-:W-:Y:S02]  /*11d0*/  ULEA.HI UR29, UR16, UR12, URZ, 0x7 ;  /* 0x0000000c101d7291 */ /* 0x000fe4000f8f383f */
[----:B------:R-:W-:Y:S02]  /*11e0*/  UIMAD UR12, UR17, UR45, URZ ;  /* 0x0000002d110c72a4 */ /* 0x000fe4000f8e023f */
[----:B------:R-:W-:Y:S02]  /*11f0*/  @UP2 UIMAD UR51, UR7, UR15, UR43 ;  /* 0x0000000f073322a4 */ /* 0x000fe4000f8e022b */
[----:B------:R-:W-:-:S02]  /*1200*/  UIMAD.WIDE.U32 UR14, UR45, UR56, URZ ;  /* 0x000000382d0e72a5 */ /* 0x000fc4000f8e003f */
[----:B------:R-:W-:Y:S01]  /*1210*/  UIMAD UR12, UR55, UR56, UR12 ;  /* 0x00000038370c72a4 */ /* 0x000fe2000f8e020c */
[----:B-1----:R-:W-:Y:S01]  /*1220*/  VIADD R2, R2, 0xffffffe ;  /* 0x0ffffffe02027836 */ /* 0x002fe20000000000 */
[----:B------:R-:W-:Y:S02]  /*1230*/  UIMAD.WIDE.U32 UR16, UR8, UR14, URZ ;  /* 0x0000000e081072a5 */ /* 0x000fe4000f8e003f */
[----:B------:R-:W-:Y:S01]  /*1240*/  UIMAD UR14, UR9, UR14, URZ ;  /* 0x0000000e090e72a4 */ /* 0x000fe2000f8e023f */
[----:B------:R-:W1:Y:S01]  /*1250*/  F2I.FTZ.U32.TRUNC.NTZ R3, R2 ;  /* 0x0000000200037305 */ /* 0x000e62000021f000 */
[----:B------:R-:W-:Y:S01]  /*1260*/  UIADD3 UR12, UR15, UR12, URZ ;  /* 0x0000000c0f0c7290 */ /* 0x000fe2000fffe03f */
[----:B------:R-:W-:Y:S01]  /*1270*/  ULDC.64 UR32, c[0x0][0x240] ;  /* 0x0000900000207ab9 */ /* 0x000fe20000000a00 */
[----:B------:R-:W-:Y:S02]  /*1280*/  UISETP.NE.AND UP1, UPT, UR31, -0x1, UPT ;  /* 0xffffffff1f00788c */ /* 0x000fe4000bf25270 */
[----:B------:R-:W-:-:S02]  /*1290*/  UIMAD UR12, UR8, UR12, UR14 ;  /* 0x0000000c080c72a4 */ /* 0x000fc4000f8e020e */
[----:B------:R-:W-:Y:S02]  /*12a0*/  UIMAD.WIDE.U32 UR18, UR7, UR32, URZ ;  /* 0x00000020071272a5 */ /* 0x000fe4000f8e003f */
[----:B------:R-:W-:Y:S01]  /*12b0*/  UIADD3 UR50, UR17, UR12, URZ ;  /* 0x0000000c11327290 */ /* 0x000fe2000fffe03f */
[----:B------:R-:W-:Y:S01]  /*12c0*/  PLOP3.LUT P0, PT, PT, PT, UP1, 0x80, 0x0 ;  /* 0x000000000000781c */ /* 0x000fe20003f0f018 */
[----:B------:R-:W-:Y:S02]  /*12d0*/  UIADD3 UR12, UR27, 0x7f, URZ ;  /* 0x0000007f1b0c7890 */ /* 0x000fe4000fffe03f */
[----:B------:R-:W-:Y:S01]  /*12e0*/  USEL UR52, UR20, UR18, !UP2 ;  /* 0x0000001214347287 */ /* 0x000fe2000d000000 */
[----:B-1----:R-:W-:Y:S01]  /*12f0*/  IMAD.MOV R0, RZ, RZ, -R3 ;  /* 0x000000ffff007224 */ /* 0x002fe200078e0a03 */
[----:B------:R-:W-:Y:S01]  /*1300*/  MOV R2, RZ ;  /* 0x000000ff00027202 */ /* 0x000fe20000000f00 */
[----:B------:R-:W-:Y:S02]  /*1310*/  UIADD3 UR46, UR21, UR26, URZ ;  /* 0x0000001a152e7290 */ /* 0x000fe4000fffe03f */
[----:B------:R-:W-:Y:S01]  /*1320*/  IMAD R0, R0, R5, RZ ;  /* 0x0000000500007224 */ /* 0x000fe200078e02ff */
[----:B------:R-:W-:-:S02]  /*1330*/  UIMAD.WIDE.U32 UR20, UR8, UR7, URZ ;  /* 0x00000007081472a5 */ /* 0x000fc4000f8e003f */
[----:B------:R-:W-:Y:S01]  /*1340*/  USHF.R.S32.HI UR18, URZ, 0x1f, UR12 ;  /* 0x0000001f3f127899 */ /* 0x000fe2000801140c */
[----:B------:R-:W-:Y:S01]  /*1350*/  IMAD.HI.U32 R0, R3, R0, R2 ;  /* 0x0000000003007227 */ /* 0x000fe200078e0002 */
[----:B------:R-:W-:Y:S02]  /*1360*/  USEL UR54, UR16, UR20, !UP2 ;  /* 0x0000001410367287 */ /* 0x000fe4000d000000 */
[----:B------:R-:W-:Y:S01]  /*1370*/  ULEA.HI UR12, UR18, UR12, URZ, 0x7 ;  /* 0x0000000c120c7291 */ /* 0x000fe2000f8f383f */
[----:B------:R-:W-:Y:S01]  /*1380*/  IMAD.MOV.U32 R2, RZ, RZ, R4 ;  /* 0x000000ffff027224 */ /* 0x000fe200078e0004 */
[----:B------:R-:W-:Y:S02]  /*1390*/  UIMAD UR16, UR9, UR7, URZ ;  /* 0x00000007091072a4 */ /* 0x000fe4000f8e023f */
[----:B------:R-:W-:Y:S01]  /*13a0*/  UIMAD UR28, UR7, UR33, URZ ;  /* 0x00000021071c72a4 */ /* 0x000fe2000f8e023f */
[----:B------:R-:W-:Y:S01]  /*13b0*/  IMAD.HI.U32 R0, R0, R2, RZ ;  /* 0x0000000200007227 */ /* 0x000fe200078e00ff */
[----:B------:R-:W-:Y:S01]  /*13c0*/  @UP1 UIADD3 UR23, UR24, UR31, URZ ;  /* 0x0000001f18171290 */ /* 0x000fe2000fffe03f */
[----:B------:R-:W-:Y:S01]  /*13d0*/  @UP1 ULDC.64 UR14, c[0x0][0x248] ;  /* 0x00009200000e1ab9 */ /* 0x000fe20000000a00 */
[----:B------:R-:W-:-:S02]  /*13e0*/  USHF.R.S32.HI UR18, URZ, 0x7, UR29 ;  /* 0x000000073f127899 */ /* 0x000fc4000801141d */
[----:B------:R-:W-:Y:S01]  /*13f0*/  IADD3 R3, -R0, RZ, RZ ;  /* 0x000000ff00037210 */ /* 0x000fe20007ffe1ff */
[----:B------:R-:W-:Y:S02]  /*1400*/  USHF.R.S32.HI UR12, URZ, 0x7, UR12 ;  /* 0x000000073f0c7899 */ /* 0x000fe4000801140c */
[----:B------:R-:W-:Y:S02]  /*1410*/  @UP2 UIADD3 UR50, UR21, UR16, URZ ;  /* 0x0000001015322290 */ /* 0x000fe4000fffe03f */
[C---:B------:R-:W-:Y:S01]  /*1420*/  IMAD R2, R5.reuse, R3, R2 ;  /* 0x0000000305027224 */ /* 0x040fe200078e0202 */
[----:B------:R-:W-:Y:S01]  /*1430*/  ULDC UR44, c[0x0][0x2c4] ;  /* 0x0000b100002c7ab9 */ /* 0x000fe20000000800 */
[----:B------:R-:W-:Y:S02]  /*1440*/  @UP2 UIADD3 UR46, UR19, UR28, URZ ;  /* 0x0000001c132e2290 */ /* 0x000fe4000fffe03f */
[----:B------:R-:W-:Y:S01]  /*1450*/  @UP1 UIMAD.WIDE.U32 UR16, UR23, UR14, URZ ;  /* 0x0000000e171012a5 */ /* 0x000fe2000f8e003f */
[----:B------:R-:W-:Y:S01]  /*1460*/  ISETP.GT.U32.AND P2, PT, R5, R2, PT ;  /* 0x000000020500720c */ /* 0x000fe20003f44070 */
[----:B------:R-:W-:-:S02]  /*1470*/  @UP1 UIMAD UR19, UR23, UR15, URZ ;  /* 0x0000000f171312a4 */ /* 0x000fc4000f8e023f */
[----:B------:R-:W-:Y:S02]  /*1480*/  @UP3 UIMAD UR20, UR45, UR44, URZ ;  /* 0x0000002c2d1432a4 */ /* 0x000fe4000f8e023f */
[----:B------:R-:W-:Y:S02]  /*1490*/  UISETP.LT.AND UP0, UPT, UR18, UR12, UPT ;  /* 0x0000000c1200728c */ /* 0x000fe4000bf01270 */
[----:B------:R-:W-:Y:S02]  /*14a0*/  @UP1 UIADD3 UR49, UR17, UR19, URZ ;  /* 0x0000001311311290 */ /* 0x000fe4000fffe03f */
[----:B------:R-:W-:Y:S02]  /*14b0*/  @UP3 USEL UR17, UR20, UR7, !UP2 ;  /* 0x0000000714113287 */ /* 0x000fe4000d000000 */
[----:B------:R-:W-:Y:S02]  /*14c0*/  USEL UR28, UR18, UR12, UP0 ;  /* 0x0000000c121c7287 */ /* 0x000fe40008000000 */
[----:B------:R-:W-:Y:S01]  /*14d0*/  @UP1 UIADD3 UR25, UR24, UR31, URZ ;  /* 0x0000001f18191290 */ /* 0x000fe2000fffe03f */
[----:B------:R-:W-:Y:S01]  /*14e0*/  @!P2 IMAD.IADD R2, R2, 0x1, -R5 ;  /* 0x000000010202a824 */ /* 0x000fe200078e0a05 */
[----:B------:R-:W-:Y:S01]  /*14f0*/  @UP1 UMOV UR47, UR16 ;  /* 0x00000010002f1c82 */ /* 0x000fe20008000000 */
[----:B------:R-:W-:Y:S01]  /*1500*/  @UP3 ULDC UR16, c[0x0][0x2e4] ;  /* 0x0000b90000103ab9 */ /* 0x000fe20000000800 */
[----:B------:R-:W-:Y:S01]  /*1510*/  @UP1 ULDC.64 UR26, c[0x0][0x250] ;  /* 0x00009400001a1ab9 */ /* 0x000fe20000000a00 */
[----:B------:R-:W-:Y:S01]  /*1520*/  @!UP3 UIMAD UR19, UR45, UR59, UR53 ;  /* 0x0000003b2d13b2a4 */ /* 0x000fe2000f8e0235 */
[----:B------:R-:W-:Y:S01]  /*1530*/  ISETP.GE.U32.AND P3, PT, R2, R5, PT ;  /* 0x000000050200720c */ /* 0x000fe20003f66070 */
[----:B------:R-:W-:Y:S01]  /*1540*/  USHF.L.U64.HI UR34, UR45, 0x7, UR55 ;  /* 0x000000072d227899 */ /* 0x000fe20008010237 */
[----:B------:R-:W-:Y:S01]  /*1550*/  LOP3.LUT R2, R6, UR53, RZ, 0x3c, !PT ;  /* 0x0000003506027c12 */ /* 0x000fe2000f8e3cff */
[----:B------:R-:W-:-:S02]  /*1560*/  @UP3 UIMAD UR23, UR53, UR16, UR17 ;  /* 0x00000010351732a4 */ /* 0x000fc4000f8e0211 */
[----:B------:R-:W-:Y:S02]  /*1570*/  ULEA UR12, UR28, 0xffffff80, 0x7 ;  /* 0xffffff801c0c7891 */ /* 0x000fe4000f8e383f */
[----:B------:R-:W-:Y:S02]  /*1580*/  @UP1 UIMAD.WIDE.U32 UR16, UR25, UR26, URZ ;  /* 0x0000001a191012a5 */ /* 0x000fe4000f8e003f */
[----:B------:R-:W-:Y:S02]  /*1590*/  @!UP3 UIMAD UR23, UR19, UR44, URZ ;  /* 0x0000002c1317b2a4 */ /* 0x000fe4000f8e023f */
[----:B------:R-:W-:Y:S02]  /*15a0*/  @UP1 UIMAD UR18, UR25, UR27, URZ ;  /* 0x0000001b191212a4 */ /* 0x000fe4000f8e023f */
[----:B------:R-:W-:Y:S02]  /*15b0*/  USEL UR19, UR34, URZ, UP4 ;  /* 0x0000003f22137287 */ /* 0x000fe4000a000000 */
[----:B------:R-:W-:-:S02]  /*15c0*/  USHF.R.S32.HI UR21, URZ, 0x1f, UR12 ;  /* 0x0000001f3f157899 */ /* 0x000fc4000801140c */
[----:B------:R-:W-:Y:S02]  /*15d0*/  UIADD3 UR20, UP0, UR12, UR35, URZ ;  /* 0x000000230c147290 */ /* 0x000fe4000ff1e03f */
[----:B------:R-:W-:Y:S02]  /*15e0*/  @UP1 UIADD3 UR48, UR17, UR18, URZ ;  /* 0x0000001211301290 */ /* 0x000fe4000fffe03f */
[----:B------:R-:W-:Y:S02]  /*15f0*/  @!UP2 UIADD3 UR51, UR41, UR36, URZ ;  /* 0x000000242933a290 */ /* 0x000fe4000fffe03f */
[----:B------:R-:W-:Y:S01]  /*1600*/  UIADD3.X UR25, UR21, UR19, URZ, UP0, !UPT ;  /* 0x0000001315197290 */ /* 0x000fe200087fe43f */
        /* <DEDUP_REMOVED lines=14> */
.L_x_682:
        /* <DEDUP_REMOVED lines=13> */
.L_x_683:
[----:B------:R-:W-:Y:S01]  /*17c0*/  ISETP.GE.AND P1, PT, R2, RZ, PT ;  /* 0x000000ff0200720c */ /* 0x000fe20003f26270 */
[----:B------:R-:W-:Y:S01]  /*17d0*/  @!P2 VIADD R0, R0, 0x1 ;  /* 0x000000010000a836 */ /* 0x000fe20000000000 */
[----:B------:R-:W-:Y:S01]  /*17e0*/  ISETP.NE.AND P2, PT, R6, RZ, PT ;  /* 0x000000ff0600720c */ /* 0x000fe20003f45270 */
[----:B------:R-:W-:Y:S02]  /*17f0*/  UIMAD UR9, UR9, UR20, URZ ;  /* 0x00000014090972a4 */ /* 0x000fe4000f8e023f */
[----:B------:R-:W-:Y:S01]  /*1800*/  @P3 VIADD R0, R0, 0x1 ;  /* 0x0000000100003836 */ /* 0x000fe20000000000 */
[----:B------:R-:W-:Y:S01]  /*1810*/  ULDC.U8 UR18, c[0x0][0x480] ;  /* 0x0001200000127ab9 */ /* 0x000fe20000000000 */
[----:B------:R-:W-:Y:S02]  /*1820*/  UIMAD UR16, UR8, UR25, UR9 ;  /* 0x00000019081072a4 */ /* 0x000fe4000f8e0209 */
[----:B------:R-:W-:Y:S01]  /*1830*/  IMAD.MOV.U32 R16, RZ, RZ, R0 ;  /* 0x000000ffff107224 */ /* 0x000fe200078e0000 */
[----:B------:R-:W-:-:S02]  /*1840*/  UIMAD.WIDE.U32 UR8, UR8, UR20, URZ ;  /* 0x00000014080872a5 */ /* 0x000fc4000f8e003f */
[----:B------:R-:W-:Y:S01]  /*1850*/  UIMAD UR17, UR53, UR60, URZ ;  /* 0x0000003c351172a4 */ /* 0x000fe2000f8e023f */
[----:B------:R-:W-:Y:S01]  /*1860*/  @!P1 IMAD.MOV R16, RZ, RZ, -R16 ;  /* 0x000000ffff109224 */ /* 0x000fe200078e0a10 */
[----:B------:R-:W-:Y:S01]  /*1870*/  PLOP3.LUT P1, PT, PT, PT, UP3, 0x80, 0x0 ;  /* 0x000000000000781c */ /* 0x000fe20003f2f038 */
[----:B------:R-:W-:Y:S01]  /*1880*/  UISETP.NE.AND UP0, UPT, UR18, URZ, UPT ;  /* 0x0000003f1200728c */ /* 0x000fe2000bf05270 */
[----:B------:R-:W-:Y:S01]  /*1890*/  @!P2 LOP3.LUT R16, RZ, R6, RZ, 0x33, !PT ;  /* 0x00000006ff10a212 */ /* 0x000fe200078e33ff */
[----:B------:R-:W-:Y:S02]  /*18a0*/  UIADD3 UR29, UR9, UR16, URZ ;  /* 0x00000010091d7290 */ /* 0x000fe4000fffe03f */
[----:B------:R-:W-:Y:S01]  /*18b0*/  USHF.R.S32.HI UR34, URZ, 0x1f, UR30 ;  /* 0x0000001f3f227899 */ /* 0x000fe2000801141e */
[----:B------:R-:W-:Y:S01]  /*18c0*/  SHF.R.S32.HI R19, RZ, 0x1f, R16 ;  /* 0x0000001fff137819 */ /* 0x000fe20000011410 */
[----:B------:R-:W-:Y:S01]  /*18d0*/  @UP2 UMOV UR16, UR42 ;  /* 0x0000002a00102c82 */ /* 0x000fe20008000000 */
[----:B------:R-:W-:-:S02]  /*18e0*/  USHF.R.S32.HI UR36, URZ, 0x1f, UR17 ;  /* 0x0000001f3f247899 */ /* 0x000fc40008011411 */
[----:B------:R-:W-:Y:S02]  /*18f0*/  USEL UR38, UR38, URZ, UP0 ;  /* 0x0000003f26267287 */ /* 0x000fe40008000000 */
[----:B------:R-:W-:Y:S01]  /*1900*/  USEL UR41, UR37, URZ, UP0 ;  /* 0x0000003f25297287 */ /* 0x000fe20008000000 */
[----:B------:R-:W-:Y:S01]  /*1910*/  @!UP2 UMOV UR16, UR40 ;  /* 0x000000280010ac82 */ /* 0x000fe20008000000 */
[----:B------:R-:W-:Y:S10]  /*1920*/  @!P1 BRA `(.L_x_684) ;  /* 0x00000000001c9947 */ /* 0x000ff40003800000 */
[----:B------:R-:W-:Y:S01]  /*1930*/  @!UP2 UIMAD UR7, UR45, UR56, URZ ;  /* 0x000000382d07a2a4 */ /* 0x000fe2000f8e023f */
[----:B------:R-:W-:Y:S01]  /*1940*/  ULDC UR19, c[0x0][0x2c0] ;  /* 0x0000b00000137ab9 */ /* 0x000fe20000000800 */
[----:B------:R-:W-:Y:S02]  /*1950*/  ULDC UR18, c[0x0][0x2e4] ;  /* 0x0000b90000127ab9 */ /* 0x000fe40000000800 */
[----:B------:R-:W-:Y:S02]  /*1960*/  ULEA UR7, UR45, UR7, 0x7 ;  /* 0x000000072d077291 */ /* 0x000fe4000f8e383f */
[----:B------:R-:W-:-:S04]  /*1970*/  ULEA UR18, UR19, UR18, 0x7 ;  /* 0x0000001213127291 */ /* 0x000fc8000f8e383f */
[----:B------:R-:W-:Y:S01]  /*1980*/  UIMAD UR7, UR18, UR53, UR7 ;  /* 0x00000035120772a4 */ /* 0x000fe2000f8e0207 */
[----:B------:R-:W-:Y:S11]  /*1990*/  BRA `(.L_x_685) ;  /* 0x0000000000087947 */ /* 0x000ff60003800000 */
.L_x_684:
[----:B------:R-:W-:-:S04]  /*19a0*/  UIMAD UR7, UR45, UR59, UR53 ;  /* 0x0000003b2d0772a4 */ /* 0x000fc8000f8e0235 */
[----:B------:R-:W-:-:S12]  /*19b0*/  UIMAD UR7, UR7, UR56, URZ ;  /* 0x00000038070772a4 */ /* 0x000fd8000f8e023f */
.L_x_685:
[----:B------:R-:W1:Y:S01]  /*19c0*/  S2R R14, SR_TID.X ;  /* 0x00000000000e7919 */ /* 0x000e620000002100 */
[----:B------:R-:W2:Y:S01]  /*19d0*/  LDC.64 R6, c[0x0][0x420] ;  /* 0x00010800ff067b82 */ /* 0x000ea20000000a00 */
[----:B------:R-:W-:Y:S01]  /*19e0*/  USHF.R.S32.HI UR20, URZ, 0x1f, UR53 ;  /* 0x0000001f3f147899 */ /* 0x000fe20008011435 */
[----:B------:R-:W-:Y:S01]  /*19f0*/  BSSY B1, `(.L_x_681) ;  /* 0x00008e1000017945 */ /* 0x000fe20003800000 */
[----:B------:R-:W-:Y:S01]  /*1a00*/  ULDC.64 UR18, c[0x0][0x428] ;  /* 0x00010a0000127ab9 */ /* 0x000fe20000000a00 */
[----:B------:R-:W-:Y:S01]  /*1a10*/  UIADD3 UR39, UR12, UR7, URZ ;  /* 0x000000070c277290 */ /* 0x000fe2000fffe03f */
[----:B------:R-:W-:Y:S01]  /*1a20*/  IMAD.U32 R13, RZ, RZ, UR18 ;  /* 0x00000012ff0d7e24 */ /* 0x000fe2000f8e00ff */
[----:B------:R-:W-:Y:S02]  /*1a30*/  UIMAD UR7, UR20, UR18, URZ ;  /* 0x00000012140772a4 */ /* 0x000fe4000f8e023f */
[----:B------:R-:W-:Y:S02]  /*1a40*/  UIMAD UR25, UR60, UR59, URZ ;  /* 0x0000003b3c1972a4 */ /* 0x000fe4000f8e023f */
[----:B------:R-:W-:-:S02]  /*1a50*/  UIMAD UR35, UR53, UR19, UR7 ;  /* 0x00000013352372a4 */ /* 0x000fc4000f8e0207 */
[----:B------:R-:W-:Y:S01]  /*1a60*/  UIADD3 UR7, -UR6, UR13, UR30 ;  /* 0x0000000d06077290 */ /* 0x000fe2000fffe11e */
[----:B------:R-:W-:Y:S01]  /*1a70*/  ULDC UR43, c[0x0][0x398] ;  /* 0x0000e600002b7ab9 */ /* 0x000fe20000000800 */
[----:B------:R-:W-:Y:S02]  /*1a80*/  USHF.L.U32 UR18, UR25, 0x7, URZ ;  /* 0x0000000719127899 */ /* 0x000fe4000800063f */
[----:B------:R-:W-:Y:S02]  /*1a90*/  UIADD3 UR7, UR7, -UR43, URZ ;  /* 0x8000002b07077290 */ /* 0x000fe4000fffe03f */
[----:B------:R-:W-:Y:S02]  /*1aa0*/  UIADD3 UR37, UR12, UR23, URZ ;  /* 0x000000170c257290 */ /* 0x000fe4000fffe03f */
[----:B------:R-:W-:Y:S02]  /*1ab0*/  USHF.R.S32.HI UR23, URZ, 0x1f, UR7 ;  /* 0x0000001f3f177899 */ /* 0x000fe40008011407 */
[----:B------:R-:W-:-:S02]  /*1ac0*/  UIADD3 UR17, UP3, UP2, UR8, UR18, UR17 ;  /* 0x0000001208117290 */ /* 0x000fc4000fa7e011 */
[----:B------:R-:W-:Y:S01]  /*1ad0*/  USHF.R.S32.HI UR18, URZ, 0x1f, UR18 ;  /* 0x0000001f3f127899 */ /* 0x000fe20008011412 */
[----:B------:R-:W-:Y:S01]  /*1ae0*/  ULDC.64 UR8, c[0x0][0x258] ;  /* 0x0000960000087ab9 */ /* 0x000fe20000000a00 */
[----:B------:R-:W-:Y:S02]  /*1af0*/  ULEA.HI UR23, UR23, UR7, URZ, 0x7 ;  /* 0x0000000717177291 */ /* 0x000fe4000f8f383f */
[----:B------:R-:W-:Y:S01]  /*1b00*/  UIADD3.X UR7, UR29, UR18, UR36, UP3, UP2 ;  /* 0x000000121d077290 */ /* 0x000fe20009fe4424 */
[----:B-1----:R-:W-:Y:S01]  /*1b10*/  SHF.R.S32.HI R12, RZ, 0x1f, R14 ;  /* 0x0000001fff0c7819 */ /* 0x002fe2000001140e */
[----:B------:R-:W-:Y:S01]  /*1b20*/  USHF.R.S32.HI UR23, URZ, 0x7, UR23 ;  /* 0x000000073f177899 */ /* 0x000fe20008011417 */
[----:B------:R-:W-:Y:S02]  /*1b30*/  ULDC.64 UR18, c[0x0][0x3e0] ;  /* 0x0000f80000127ab9 */ /* 0x000fe40000000a00 */
[----:B------:R-:W-:Y:S01]  /*1b40*/  LEA.HI R0, R12, R14, RZ, 0x3 ;  /* 0x0000000e0c007211 */ /* 0x000fe200078f18ff */
[----:B------:R-:W-:-:S02]  /*1b50*/  USHF.L.U64.HI UR40, UR32, 0x5, UR33 ;  /* 0x0000000520287899 */ /* 0x000fc40008010221 */
[----:B------:R-:W-:Y:S01]  /*1b60*/  USHF.L.U32 UR42, UR32, 0x5, URZ ;  /* 0x00000005202a7899 */ /* 0x000fe2000800063f */
[----:B------:R-:W-:Y:S02]  /*1b70*/  LOP3.LUT R2, R0, 0xfffffff8, RZ, 0xc0, !PT ;  /* 0xfffffff800027812 */ /* 0x000fe400078ec0ff */
[----:B------:R-:W-:-:S03]  /*1b80*/  SHF.R.S32.HI R0, RZ, 0x3, R0 ;  /* 0x00000003ff007819 */ /* 0x000fc60000011400 */
[----:B------:R-:W-:Y:S01]  /*1b90*/  IMAD.IADD R2, R14, 0x1, -R2 ;  /* 0x000000010e027824 */ /* 0x000fe200078e0a02 */
[----:B------:R-:W-:Y:S02]  /*1ba0*/  SHF.R.S32.HI R33, RZ, 0x1f, R0 ;  /* 0x0000001fff217819 */ /* 0x000fe40000011400 */
[----:B------:R-:W-:Y:S01]  /*1bb0*/  IADD3 R8, P1, R0, UR12, RZ ;  /* 0x0000000c00087c10 */ /* 0x000fe2000ff3e0ff */
[----:B------:R-:W-:-:S03]  /*1bc0*/  IMAD.SHL.U32 R4, R2, 0x8, RZ ;  /* 0x0000000802047824 */ /* 0x000fc600078e00ff */
[----:B------:R-:W-:Y:S02]  /*1bd0*/  IADD3.X R2, R33, UR21, RZ, P1, !PT ;  /* 0x0000001521027c10 */ /* 0x000fe40008ffe4ff */
[----:B------:R-:W-:-:S03]  /*1be0*/  SHF.R.S32.HI R5, RZ, 0x1f, R4 ;  /* 0x0000001fff057819 */ /* 0x000fc60000011404 */
[----:B------:R-:W-:Y:S02]  /*1bf0*/  IMAD R9, R2, UR32, RZ ;  /* 0x0000002002097c24 */ /* 0x000fe4000f8e02ff */
[----:B------:R-:W-:-:S04]  /*1c00*/  IMAD.WIDE.U32 R2, R8, UR32, R4 ;  /* 0x0000002008027c25 */ /* 0x000fc8000f8e0004 */
[----:B------:R-:W-:Y:S01]  /*1c10*/  IMAD R8, R8, UR33, R9 ;  /* 0x0000002108087c24 */ /* 0x000fe2000f8e0209 */
[----:B------:R-:W-:Y:S02]  /*1c20*/  IADD3 R10, P1, R2, UR52, RZ ;  /* 0x00000034020a7c10 */ /* 0x000fe4000ff3e0ff */
[----:B------:R-:W-:Y:S02]  /*1c30*/  LEA.HI R9, R12, R14, RZ, 0x5 ;  /* 0x0000000e0c097211 */ /* 0x000fe400078f28ff */
[----:B------:R-:W-:Y:S01]  /*1c40*/  IADD3.X R11, R3, UR46, R8, P1, !PT ;  /* 0x0000002e030b7c10 */ /* 0x000fe20008ffe408 */
[----:B--2---:R-:W-:Y:S01]  /*1c50*/  IMAD R8, R6, UR21, RZ ;  /* 0x0000001506087c24 */ /* 0x004fe2000f8e02ff */
[----:B------:R-:W-:Y:S02]  /*1c60*/  IADD3 R2, P1, R4, UR16, RZ ;  /* 0x0000001004027c10 */ /* 0x000fe4000ff3e0ff */
[----:B------:R-:W-:Y:S01]  /*1c70*/  LOP3.LUT R12, R9, 0xffffffe0, RZ, 0xc0, !PT ;  /* 0xffffffe0090c7812 */ /* 0x000fe200078ec0ff */
[----:B------:R-:W-:Y:S01]  /*1c80*/  IMAD R8, R7, UR12, R8 ;  /* 0x0000000c07087c24 */ /* 0x000fe2000f8e0208 */
[----:B------:R-:W-:-:S03]  /*1c90*/  IADD3.X R3, R5, UR51, RZ, P1, !PT ;  /* 0x0000003305037c10 */ /* 0x000fc60008ffe4ff */
[----:B------:R-:W-:Y:S02]  /*1ca0*/  IMAD.IADD R12, R14, 0x1, -R12 ;  /* 0x000000010e0c7824 */ /* 0x000fe400078e0a0c */
[----:B------:R-:W-:Y:S01]  /*1cb0*/  IMAD.WIDE.U32 R2, R6, UR12, R2 ;  /* 0x0000000c06027c25 */ /* 0x000fe2000f8e0002 */
[----:B------:R-:W-:-:S03]  /*1cc0*/  UIMAD UR12, UR20, UR8, URZ ;  /* 0x00000008140c72a4 */ /* 0x000fc6000f8e023f */
[----:B------:R-:W-:Y:S01]  /*1cd0*/  IMAD.IADD R3, R3, 0x1, R8 ;  /* 0x0000000103037824 */ /* 0x000fe200078e0208 */
[----:B------:R-:W-:Y:S01]  /*1ce0*/  SHF.R.S32.HI R8, RZ, 0x5, R9 ;  /* 0x00000005ff087819 */ /* 0x000fe20000011409 */
[----:B------:R-:W-:Y:S01]  /*1cf0*/  IMAD.U32 R14, RZ, RZ, UR8 ;  /* 0x00000008ff0e7e24 */ /* 0x000fe2000f8e00ff */
[----:B------:R-:W-:Y:S01]  /*1d00*/  UIADD3 UR8, UP3, UP2, UR38, UR17, UR54 ;  /* 0x0000001126087290 */ /* 0x000fe2000fa7e036 */
[----:B------:R-:W-:Y:S01]  /*1d10*/  IMAD.WIDE.U32 R2, R13, UR53, R2 ;  /* 0x000000350d027c25 */ /* 0x000fe2000f8e0002 */
[----:B------:R-:W-:Y:S02]  /*1d20*/  UIMAD UR9, UR53, UR9, UR12 ;  /* 0x00000009350972a4 */ /* 0x000fe4000f8e020c */
[----:B------:R-:W-:Y:S01]  /*1d30*/  UIADD3.X UR7, UR41, UR7, UR50, UP3, UP2 ;  /* 0x0000000729077290 */ /* 0x000fe20009fe4432 */
[----:B------:R-:W-:Y:S01]  /*1d40*/  IMAD R8, R8, UR25, R12 ;  /* 0x0000001908087c24 */ /* 0x000fe2000f8e020c */
[----:B------:R-:W-:Y:S01]  /*1d50*/  UISETP.LT.AND UP2, UPT, URZ, UR23, UPT ;  /* 0x000000173f00728c */ /* 0x000fe2000bf41270 */
[-C--:B------:R-:W-:Y:S01]  /*1d60*/  IMAD R9, R33, R6.reuse, RZ ;  /* 0x0000000621097224 */ /* 0x080fe200078e02ff */
[----:B------:R-:W-:Y:S01]  /*1d70*/  ULDC.64 UR16, c[0x0][0x400] ;  /* 0x0001000000107ab9 */ /* 0x000fe20000000a00 */
[----:B------:R-:W-:Y:S01]  /*1d80*/  VIADD R3, R3, UR35 ;  /* 0x0000002303037c36 */ /* 0x000fe20008000000 */
[----:B------:R-:W-:Y:S01]  /*1d90*/  IADD3 R12, P1, R8, UR8, RZ ;  /* 0x00000008080c7c10 */ /* 0x000fe2000ff3e0ff */
[----:B------:R-:W-:Y:S01]  /*1da0*/  USEL UR23, URZ, UR23, !UP2 ;  /* 0x000000173f177287 */ /* 0x000fe2000d000000 */
[----:B------:R-:W-:Y:S01]  /*1db0*/  IMAD.WIDE.U32 R10, R14, UR53, R10 ;  /* 0x000000350e0a7c25 */ /* 0x000fe2000f8e000a */
[----:B------:R-:W-:Y:S01]  /*1dc0*/  ULDC.64 UR20, c[0x0][0x210] ;  /* 0x0000840000147ab9 */ /* 0x000fe20000000a00 */
[----:B------:R-:W-:Y:S01]  /*1dd0*/  LEA.HI.X.SX32 R13, R8, UR7, 0x1, P1 ;  /* 0x00000007080d7c11 */ /* 0x000fe200088f0eff */
[----:B------:R-:W-:Y:S01]  /*1de0*/  UISETP.GT.AND UP2, UPT, UR28, UR23, UPT ;  /* 0x000000171c00728c */ /* 0x000fe2000bf44270 */
[----:B------:R-:W-:Y:S01]  /*1df0*/  LEA R195, P1, R12, UR16, 0x2 ;  /* 0x000000100cc37c11 */ /* 0x000fe2000f8210ff */
[----:B------:R-:W-:Y:S01]  /*1e00*/  IMAD R14, R0, R7, R9 ;  /* 0x00000007000e7224 */ /* 0x000fe200078e0209 */
[----:B------:R-:W-:Y:S01]  /*1e10*/  LEA R243, P2, R10, UR20, 0x1 ;  /* 0x000000140af37c11 */ /* 0x000fe2000f8408ff */
[----:B------:R-:W-:Y:S01]  /*1e20*/  IMAD.WIDE.U32 R8, R0, R6, R2 ;  /* 0x0000000600087225 */ /* 0x000fe200078e0002 */
[----:B------:R-:W-:Y:S01]  /*1e30*/  LEA.HI.X R3, R12, UR17, R13, 0x2, P1 ;  /* 0x000000110c037c11 */ /* 0x000fe200088f140d */
[----:B------:R-:W-:Y:S01]  /*1e40*/  ULDC.64 UR50, c[0x0][0x478] ;  /* 0x00011e0000327ab9 */ /* 0x000fe20000000a00 */
[----:B------:R-:W-:Y:S01]  /*1e50*/  PLOP3.LUT P1, PT, PT, PT, UP2, 0x80, 0x0 ;  /* 0x000000000000781c */ /* 0x000fe20003f2f028 */
[----:B------:R-:W-:Y:S01]  /*1e60*/  VIADD R11, R11, UR9 ;  /* 0x000000090b0b7c36 */ /* 0x000fe20008000000 */
[----:B------:R-:W-:Y:S01]  /*1e70*/  ULDC.64 UR8, c[0x0][0x2b0] ;  /* 0x0000ac0000087ab9 */ /* 0x000fe20000000a00 */
[----:B------:R-:W-:Y:S01]  /*1e80*/  IMAD.IADD R2, R9, 0x1, R14 ;  /* 0x0000000109027824 */ /* 0x000fe200078e020e */
[----:B------:R-:W-:Y:S01]  /*1e90*/  UIMAD.WIDE UR16, UR37, 0x4, UR8 ;  /* 0x00000004251078a5 */ /* 0x000fe2000f8e0208 */
[----:B------:R-:W-:Y:S01]  /*1ea0*/  SHF.L.U64.HI R13, R6, 0x5, R7 ;  /* 0x00000005060d7819 */ /* 0x000fe20000010207 */
[----:B------:R-:W-:Y:S01]  /*1eb0*/  UIADD3 UR8, UR28, -0x1, URZ ;  /* 0xffffffff1c087890 */ /* 0x000fe2000fffe03f */
[----:B------:R-:W-:Y:S01]  /*1ec0*/  LEA.HI.X R241, R10, UR21, R11, 0x1, P2 ;  /* 0x000000150af17c11 */ /* 0x000fe200090f0c0b */
[----:B------:R-:W-:Y:S01]  /*1ed0*/  UIMAD.WIDE UR20, UR39, 0x4, UR50 ;  /* 0x00000004271478a5 */ /* 0x000fe2000f8e0232 */
[----:B------:R-:W-:Y:S01]  /*1ee0*/  LEA R242, P2, R8, UR18, 0x1 ;  /* 0x0000001208f27c11 */ /* 0x000fe2000f8408ff */
[----:B------:R-:W-:Y:S01]  /*1ef0*/  IMAD.SHL.U32 R11, R6, 0x20, RZ ;  /* 0x00000020060b7824 */ /* 0x000fe200078e00ff */
[----:B------:R-:W-:-:S02]  /*1f00*/  UMOV UR18, UR16 ;  /* 0x0000001000127c82 */ /* 0x000fc40008000000 */
[----:B------:R-:W-:Y:S02]  /*1f10*/  LEA.HI.X R240, R8, UR19, R2, 0x1, P2 ;  /* 0x0000001308f07c11 */ /* 0x000fe400090f0c02 */
[----:B------:R-:W-:Y:S01]  /*1f20*/  UMOV UR19, UR21 ;  /* 0x0000001500137c82 */ /* 0x000fe20008000000 */
[----:B------:R-:W-:Y:S06]  /*1f30*/  @P1 BRA `(.L_x_686) ;  /* 0x0000000800f41947 */ /* 0x000fec0003800000 */
        /* <DEDUP_REMOVED lines=19> */
.L_x_687:
        /* <DEDUP_REMOVED lines=19> */
.L_x_688:
[----:B------:R-:W-:Y:S01]  /*21a0*/  UIMAD UR7, UR34, UR8, URZ ;  /* 0x00000008220772a4 */ /* 0x000fe2000f8e023f */
[----:B------:R-:W-:Y:S01]  /*21b0*/  IMAD.U32 R2, RZ, RZ, UR8 ;  /* 0x00000008ff027e24 */ /* 0x000fe2000f8e00ff */
[----:B------:R-:W-:Y:S01]  /*21c0*/  UIMAD UR6, UR22, -0x80, UR6 ;  /* 0xffffff80160678a4 */ /* 0x000fe2000f8e0206 */
[----:B------:R-:W-:Y:S01]  /*21d0*/  VIADD R6, R0, 0x20 ;  /* 0x0000002000067836 */ /* 0x000fe20000000000 */
[----:B------:R-:W-:Y:S01]  /*21e0*/  UIMAD UR7, UR30, UR9, UR7 ;  /* 0x000000091e0772a4 */ /* 0x000fe2000f8e0207 */
[----:B------:R-:W-:Y:S01]  /*21f0*/  IMAD.WIDE.U32 R2, R2, UR30, R4 ;  /* 0x0000001e02027c25 */ /* 0x000fe2000f8e0004 */
[----:B------:R-:W-:Y:S01]  /*2200*/  USHF.R.S32.HI UR20, URZ, 0x1f, UR53 ;  /* 0x0000001f3f147899 */ /* 0x000fe20008011435 */
[----:B------:R-:W-:Y:S01]  /*2210*/  IADD3 R7, R0, 0x40, RZ ;  /* 0x0000004000077810 */ /* 0x000fe20007ffe0ff */
[----:B------:R-:W-:Y:S01]  /*2220*/  ULDC.64 UR14, c[0x0][0x468] ;  /* 0x00011a00000e7ab9 */ /* 0x000fe20000000a00 */
[----:B------:R-:W-:Y:S01]  /*2230*/  ISETP.GE.AND P2, PT, R6, UR6, PT ;  /* 0x0000000606007c0c */ /* 0x000fe2000bf46270 */
[----:B------:R-:W-:Y:S01]  /*2240*/  IMAD.U32 R6, RZ, RZ, UR7 ;  /* 0x00000007ff067e24 */ /* 0x000fe2000f8e00ff */
[----:B------:R-:W-:Y:S01]  /*2250*/  IADD3 R2, P0, R2, UR18, RZ ;  /* 0x0000001202027c10 */ /* 0x000fe2000ff1e0ff */
[----:B------:R-:W-:Y:S01]  /*2260*/  UIMAD UR7, UR20, UR14, URZ ;  /* 0x0000000e140772a4 */ /* 0x000fe2000f8e023f */
[----:B------:R-:W-:Y:S01]  /*2270*/  ISETP.GE.AND P3, PT, R0, UR6, PT ;  /* 0x0000000600007c0c */ /* 0x000fe2000bf66270 */
[----:B------:R-:W-:Y:S01]  /*2280*/  BSSY B0, `(.L_x_689) ;  /* 0x0000014000007945 */ /* 0x000fe20003800000 */
[----:B------:R-:W-:Y:S01]  /*2290*/  IADD3.X R3, R3, UR19, R6, P0, !PT ;  /* 0x0000001303037c10 */ /* 0x000fe200087fe406 */
[----:B------:R-:W-:Y:S01]  /*22a0*/  IMAD.U32 R6, RZ, RZ, UR14 ;  /* 0x0000000eff067e24 */ /* 0x000fe2000f8e00ff */
[----:B------:R-:W-:Y:S01]  /*22b0*/  UIMAD UR15, UR53, UR15, UR7 ;  /* 0x0000000f350f72a4 */ /* 0x000fe2000f8e0207 */
[----:B------:R-:W-:-:S02]  /*22c0*/  ISETP.GE.AND P1, PT, R7, UR6, PT ;  /* 0x0000000607007c0c */ /* 0x000fc4000bf26270 */
[----:B------:R-:W-:Y:S01]  /*22d0*/  IMAD.WIDE.U32 R2, R6, UR53, R2 ;  /* 0x0000003506027c25 */ /* 0x000fe2000f8e0002 */
[----:B------:R-:W-:-:S04]  /*22e0*/  IADD3 R7, R0, 0x60, RZ ;  /* 0x0000006000077810 */ /* 0x000fc80007ffe0ff */
[----:B------:R-:W-:Y:S02]  /*22f0*/  IADD3 R10, R3, UR15, RZ ;  /* 0x0000000f030a7c10 */ /* 0x000fe4000fffe0ff */
[----:B------:R-:W-:Y:S01]  /*2300*/  ISETP.GE.AND P0, PT, R7, UR6, PT ;  /* 0x0000000607007c0c */ /* 0x000fe2000bf06270 */
[----:B------:R-:W-:-:S12]  /*2310*/  @P3 BRA `(.L_x_690) ;  /* 0x0000000000283947 */ /* 0x000fd80003800000 */
        /* <DEDUP_REMOVED lines=10> */
.L_x_690:
[----:B------:R-:W-:Y:S05]  /*23c0*/  BSYNC B0 ;  /* 0x0000000000007941 */ /* 0x000fea0003800000 */
.L_x_689:
        /* <DEDUP_REMOVED lines=14> */
.L_x_692:
[----:B------:R-:W-:Y:S05]  /*24b0*/  BSYNC B0 ;  /* 0x0000000000007941 */ /* 0x000fea0003800000 */
.L_x_691:
        /* <DEDUP_REMOVED lines=14> */
.L_x_694:
[----:B------:R-:W-:Y:S05]  /*25a0*/  BSYNC B0 ;  /* 0x0000000000007941 */ /* 0x000fea0003800000 */
.L_x_693:
        /* <DEDUP_REMOVED lines=14> */
.L_x_696:
[----:B------:R-:W-:Y:S05]  /*2690*/  BSYNC B0 ;  /* 0x0000000000007941 */ /* 0x000fea0003800000 */
.L_x_695:
        /* <DEDUP_REMOVED lines=26> */
.L_x_698:
[----:B------:R-:W-:Y:S05]  /*2840*/  BSYNC B0 ;  /* 0x0000000000007941 */ /* 0x000fea0003800000 */
.L_x_697:
        /* <DEDUP_REMOVED lines=14> */
.L_x_700:
[----:B------:R-:W-:Y:S05]  /*2930*/  BSYNC B0 ;  /* 0x0000000000007941 */ /* 0x000fea0003800000 */
.L_x_699:
        /* <DEDUP_REMOVED lines=14> */
.L_x_702:
[----:B------:R-:W-:Y:S05]  /*2a20*/  BSYNC B0 ;  /* 0x0000000000007941 */ /* 0x000fea0003800000 */
.L_x_701:
        /* <DEDUP_REMOVED lines=14> */
.L_x_686:
[----:B------:R-:W-:Y:S01]  /*2b10*/  PLOP3.LUT P1, PT, PT, PT, UP0, 0x80, 0x0 ;  /* 0x000000000000781c */ /* 0x000fe20003f2f008 */
[----:B------:R-:W-:Y:S01]  /*2b20*/  UIMAD UR7, UR8, -0x80, UR13 ;  /* 0xffffff80080778a4 */ /* 0x000fe2000f8e020d */
[C---:B------:R-:W-:Y:S01]  /*2b30*/  VIADD R24, R0.reuse, 0x60 ;  /* 0x0000006000187836 */ /* 0x040fe20000000000 */
[----:B------:R-:W2:Y:S01]  /*2b40*/  LDL R36, [R1] ;  /* 0x0000000001247983 */ /* 0x000ea20000100800 */
[C---:B------:R-:W-:Y:S01]  /*2b50*/  VIADD R21, R0.reuse, 0x20 ;  /* 0x0000002000157836 */ /* 0x040fe20000000000 */
[----:B------:R-:W-:Y:S01]  /*2b60*/  ULEA.HI UR9, UR8, UR8, URZ, 0x1 ;  /* 0x0000000808097291 */ /* 0x000fe2000f8f083f */
[C---:B------:R-:W-:Y:S01]  /*2b70*/  VIADD R20, R0.reuse, 0x40 ;  /* 0x0000004000147836 */ /* 0x040fe20000000000 */
[----:B------:R-:W-:Y:S01]  /*2b80*/  ISETP.GE.AND P3, PT, R0, UR7, PT ;  /* 0x0000000700007c0c */ /* 0x000fe2000bf66270 */
[----:B------:R-:W-:Y:S01]  /*2b90*/  IMAD.U32 R15, RZ, RZ, UR42 ;  /* 0x0000002aff0f7e24 */ /* 0x000fe2000f8e00ff */
[----:B------:R-:W-:Y:S01]  /*2ba0*/  ISETP.GE.AND P0, PT, R24, UR7, PT ;  /* 0x0000000718007c0c */ /* 0x000fe2000bf06270 */
[----:B------:R-:W-:Y:S01]  /*2bb0*/  ULOP3.LUT UR9, UR9, 0xfffffffe, URZ, 0xc0, !UPT ;  /* 0xfffffffe09097892 */ /* 0x000fe2000f8ec03f */
[----:B------:R-:W-:Y:S01]  /*2bc0*/  ISETP.GE.AND P2, PT, R21, UR7, PT ;  /* 0x0000000715007c0c */ /* 0x000fe2000bf46270 */
[----:B------:R-:W-:Y:S01]  /*2bd0*/  IMAD.U32 R18, RZ, RZ, UR40 ;  /* 0x00000028ff127e24 */ /* 0x000fe2000f8e00ff */
[----:B------:R-:W-:Y:S01]  /*2be0*/  @P1 BAR.SYNC.DEFER_BLOCKING 0x0 ;  /* 0x0000000000001b1d */ /* 0x000fe20000010000 */
[----:B------:R-:W-:Y:S01]  /*2bf0*/  ISETP.GE.AND P6, PT, R20, UR7, PT ;  /* 0x0000000714007c0c */ /* 0x000fe2000bfc6270 */
[----:B------:R-:W-:Y:S01]  /*2c00*/  UIADD3 UR9, UR8, -UR9, URZ ;  /* 0x8000000908097290 */ /* 0x000fe2000fffe03f */
[----:B------:R-:W-:Y:S01]  /*2c10*/  LEA R2, R250, UR4, 0x1 ;  /* 0x00000004fa027c11 */ /* 0x000fe2000f8e08ff */
[----:B------:R-:W-:Y:S01]  /*2c20*/  UIMAD UR12, UR34, UR14, URZ ;  /* 0x0000000e220c72a4 */ /* 0x000fe2000f8e023f */
[----:B------:R-:W-:Y:S01]  /*2c30*/  IMAD.MOV.U32 R239, RZ, RZ, 0x7f800000 ;  /* 0x7f800000ffef7424 */ /* 0x000fe200078e00ff */
[----:B------:R-:W-:Y:S01]  /*2c40*/  UISETP.NE.AND UP0, UPT, UR9, 0x1, UPT ;  /* 0x000000010900788c */ /* 0x000fe2000bf05270 */
[----:B------:R-:W-:Y:S01]  /*2c50*/  @!P3 IMAD.MOV.U32 R8, RZ, RZ, R242 ;  /* 0x000000ffff08b224 */ /* 0x000fe200078e00f2 */
[----:B------:R-:W-:Y:S01]  /*2c60*/  UIMAD UR9, UR22, -0x80, UR6 ;  /* 0xffffff80160978a4 */ /* 0x000fe2000f8e0206 */
[----:B------:R-:W-:Y:S01]  /*2c70*/  @!P3 IMAD.MOV.U32 R9, RZ, RZ, R240 ;  /* 0x000000ffff09b224 */ /* 0x000fe200078e00f0 */
[----:B------:R-:W-:Y:S01]  /*2c80*/  UIMAD UR12, UR30, UR15, UR12 ;  /* 0x0000000f1e0c72a4 */ /* 0x000fe2000f8e020c */
[-C--:B------:R-:W-:Y:S01]  /*2c90*/  @!P2 LEA R12, P5, R11, R242.reuse, 0x1 ;  /* 0x000000f20b0ca211 */ /* 0x080fe200078a08ff */
[----:B------:R-:W-:Y:S01]  /*2ca0*/  @!P0 IMAD R17, R7, 0xc0, RZ ;  /* 0x000000c007118824 */ /* 0x000fe200078e02ff */
[----:B------:R-:W-:Y:S01]  /*2cb0*/  @!P2 LEA R14, P1, R15, R243, 0x1 ;  /* 0x000000f30f0ea211 */ /* 0x000fe200078208ff */
[----:B------:R-:W-:Y:S01]  /*2cc0*/  ULDC.64 UR28, c[0x0][0x260] ;  /* 0x00009800001c7ab9 */ /* 0x000fe20000000a00 */
[C---:B------:R-:W-:Y:S01]  /*2cd0*/  @!P6 LEA R10, P4, R6.reuse, R242, 0x7 ;  /* 0x000000f2060ae211 */ /* 0x040fe200078838ff */
[----:B------:R-:W-:Y:S01]  /*2ce0*/  IMAD.MOV.U32 R236, RZ, RZ, 0x7f800000 ;  /* 0x7f800000ffec7424 */ /* 0x000fe200078e00ff */
[-C--:B------:R-:W-:Y:S01]  /*2cf0*/  @!P2 LEA.HI.X R13, R11, R240.reuse, R13, 0x1, P5 ;  /* 0x000000f00b0da211 */ /* 0x080fe200028f0c0d */
[----:B------:R-:W-:Y:S01]  /*2d00*/  IMAD.MOV.U32 R237, RZ, RZ, 0x7f800000 ;  /* 0x7f800000ffed7424 */ /* 0x000fe200078e00ff */
[----:B------:R-:W-:Y:S01]  /*2d10*/  @!P6 LEA.HI.X R11, R6, R240, R7, 0x7, P4 ;  /* 0x000000f0060be211 */ /* 0x000fe200020f3c07 */
[----:B------:R-:W-:Y:S01]  /*2d20*/  IMAD.MOV.U32 R238, RZ, RZ, 0x7f800000 ;  /* 0x7f800000ffee7424 */ /* 0x000fe200078e00ff */
[----:B------:R-:W-:-:S02]  /*2d30*/  @!P2 LEA.HI.X R15, R15, R241, R18, 0x1, P1 ;  /* 0x000000f10f0fa211 */ /* 0x000fc400008f0c12 */
[----:B------:R-:W-:Y:S01]  /*2d40*/  PLOP3.LUT P1, PT, PT, PT, UP0, 0x80, 0x0 ;  /* 0x000000000000781c */ /* 0x000fe20003f2f008 */
[----:B------:R-:W-:Y:S01]  /*2d50*/  @P3 STS.128 [R2+0x8000], RZ ;  /* 0x008000ff02003388 */ /* 0x000fe20000000c00 */
[----:B------:R-:W-:Y:S01]  /*2d60*/  ISETP.GE.AND P4, PT, R21, UR9, PT ;  /* 0x0000000915007c0c */ /* 0x000fe2000bf86270 */
[----:B------:R-:W-:Y:S02]  /*2d70*/  VOTEU.ALL UP0, P0 ;  /* 0x00000000003f7886 */ /* 0x000fe40000000000 */
[----:B------:R-:W-:Y:S01]  /*2d80*/  @!PT LDS RZ, [RZ] ;  /* 0x00000000fffff984 */ /* 0x000fe20000000800 */
[----:B------:R-:W-:Y:S01]  /*2d90*/  @!PT LDS RZ, [RZ] ;  /* 0x00000000fffff984 */ /* 0x000fe20000000800 */
[----:B------:R-:W-:Y:S01]  /*2da0*/  @!PT LDS RZ, [RZ] ;  /* 0x00000000fffff984 */ /* 0x000fe20000000800 */
[----:B------:R1:W-:Y:S04]  /*2db0*/  @!P3 LDGSTS.E.BYPASS.LTC128B.128 [R2+0x8000], desc[UR10][R8.64] ;  /* 0x080000000802bfae */ /* 0x0003e8000b901d4a */
[----:B------:R-:W-:Y:S04]  /*2dc0*/  @P2 STS.128 [R2+0x9000], RZ ;  /* 0x009000ff02002388 */ /* 0x000fe80000000c00 */
[----:B------:R-:W-:Y:S01]  /*2dd0*/  @!PT LDS RZ, [RZ] ;  /* 0x00000000fffff984 */ /* 0x000fe20000000800 */
[----:B------:R-:W-:Y:S01]  /*2de0*/  @!PT LDS RZ, [RZ] ;  /* 0x00000000fffff984 */ /* 0x000fe20000000800 */
[----:B------:R-:W-:Y:S01]  /*2df0*/  @!PT LDS RZ, [RZ] ;  /* 0x00000000fffff984 */ /* 0x000fe20000000800 */
[----:B------:R-:W-:Y:S02]  /*2e00*/  @!P2 LDGSTS.E.BYPASS.LTC128B.128 [R2+0x9000], desc[UR10][R12.64] ;  /* 0x090000000c02afae */ /* 0x000fe4000b901d4a */
[----:B------:R-:W3:Y:S02]  /*2e10*/  @!P4 LDC.64 R22, c[0x0][0x218] ;  /* 0x00008600ff16cb82 */ /* 0x000ee40000000a00 */
[----:B------:R-:W-:Y:S04]  /*2e20*/  @P6 STS.128 [R2+0xa000], RZ ;  /* 0x00a000ff02006388 */ /* 0x000fe80000000c00 */
[----:B------:R-:W-:Y:S01]  /*2e30*/  @!PT LDS RZ, [RZ] ;  /* 0x00000000fffff984 */ /* 0x000fe20000000800 */
[----:B------:R-:W-:Y:S01]  /*2e40*/  @!PT LDS RZ, [RZ] ;  /* 0x00000000fffff984 */ /* 0x000fe20000000800 */
[----:B------:R-:W-:Y:S01]  /*2e50*/  @!PT LDS RZ, [RZ] ;  /* 0x00000000fffff984 */ /* 0x000fe20000000800 */
[----:B------:R4:W-:Y:S04]  /*2e60*/  @!P6 LDGSTS.E.BYPASS.LTC128B.128 [R2+0xa000], desc[UR10][R10.64] ;  /* 0x0a0000000a02efae */ /* 0x0009e8000b901d4a */
[----:B------:R-:W-:Y:S01]  /*2e70*/  @P0 STS.128 [R2+0xb000], RZ ;  /* 0x00b000ff02000388 */ /* 0x000fe20000000c00 */
[----:B-1----:R-:W-:-:S02]  /*2e80*/  @!P0 IMAD.MOV.U32 R8, RZ, RZ, R242 ;  /* 0x000000ffff088224 */ /* 0x002fc400078e00f2 */
[----:B------:R-:W-:Y:S02]  /*2e90*/  @!P0 IMAD.MOV.U32 R9, RZ, RZ, R240 ;  /* 0x000000ffff098224 */ /* 0x000fe400078e00f0 */
[----:B------:R-:W-:-:S04]  /*2ea0*/  @!P0 IMAD.WIDE.U32 R8, R6, 0xc0, R8 ;  /* 0x000000c006088825 */ /* 0x000fc800078e0008 */
[----:B------:R-:W-:Y:S02]  /*2eb0*/  @!P0 IMAD.MOV.U32 R6, RZ, RZ, R8 ;  /* 0x000000ffff068224 */ /* 0x000fe400078e0008 */
[----:B------:R-:W-:Y:S02]  /*2ec0*/  VIADD R8, R250, 0x2000 ;  /* 0x00002000fa087836 */ /* 0x000fe40000000000 */
[----:B------:R-:W-:Y:S02]  /*2ed0*/  @!P0 IMAD.IADD R7, R9, 0x1, R17 ;  /* 0x0000000109078824 */ /* 0x000fe400078e0211 */
[----:B------:R-:W-:Y:S01]  /*2ee0*/  @!P3 IMAD.MOV.U32 R9, RZ, RZ, R241 ;  /* 0x000000ffff09b224 */ /* 0x000fe200078e00f1 */
[----:B------:R-:W-:Y:S01]  /*2ef0*/  SEL R8, R8, R250, !P1 ;  /* 0x000000fa08087207 */ /* 0x000fe20004800000 */
[----:B----4-:R-:W-:Y:S01]  /*2f00*/  IMAD.U32 R10, RZ, RZ, UR32 ;  /* 0x00000020ff0a7e24 */ /* 0x010fe2000f8e00ff */
[----:B------:R-:W-:Y:S01]  /*2f10*/  @!PT LDS RZ, [RZ] ;  /* 0x00000000fffff984 */ /* 0x000fe20000000800 */
[----:B------:R-:W-:Y:S01]  /*2f20*/  @!PT LDS RZ, [RZ] ;  /* 0x00000000fffff984 */ /* 0x000fe20000000800 */
[----:B------:R-:W-:Y:S01]  /*2f30*/  @!PT LDS RZ, [RZ] ;  /* 0x00000000fffff984 */ /* 0x000fe20000000800 */
[----:B------:R1:W-:Y:S02]  /*2f40*/  @!P0 LDGSTS.E.BYPASS.LTC128B.128 [R2+0xb000], desc[UR10][R6.64] ;  /* 0x0b00000006028fae */ /* 0x0003e4000b901d4a */
[----:B------:R-:W-:Y:S01]  /*2f50*/  LEA R196, R8, UR4, 0x1 ;  /* 0x0000000408c47c11 */ /* 0x000fe2000f8e08ff */
[----:B------:R-:W-:-:S04]  /*2f60*/  @!P3 IMAD.MOV.U32 R8, RZ, RZ, R243 ;  /* 0x000000ffff08b224 */ /* 0x000fc800078e00f3 */
        /* <DEDUP_REMOVED lines=8> */
[----:B------:R-:W-:Y:S01]  /*2ff0*/  @!P6 LEA R12, P3, R10, R243, 0x7 ;  /* 0x000000f30a0ce211 */ /* 0x000fe200078638ff */
[----:B-1----:R-:W-:-:S02]  /*3000*/  IMAD.U32 R6, RZ, RZ, UR14 ;  /* 0x0000000eff067e24 */ /* 0x002fc4000f8e00ff */
[----:B------:R-:W-:Y:S02]  /*3010*/  @P2 STS [R196+0x1000], RZ ;  /* 0x001000ffc4002388 */ /* 0x000fe40000000800 */
[----:B------:R-:W-:Y:S02]  /*3020*/  IMAD.WIDE.U32 R6, R6, UR30, R4 ;  /* 0x0000001e06067c25 */ /* 0x000fe4000f8e0004 */
[----:B------:R-:W-:Y:S01]  /*3030*/  @P2 STS [R196+0x1004], RZ ;  /* 0x001004ffc4002388 */ /* 0x000fe20000000800 */
[----:B------:R-:W-:-:S03]  /*3040*/  IADD3 R6, P5, R6, UR47, RZ ;  /* 0x0000002f06067c10 */ /* 0x000fc6000ffbe0ff */
[----:B------:R-:W-:Y:S04]  /*3050*/  @P2 STS [R196+0x1008], RZ ;  /* 0x001008ffc4002388 */ /* 0x000fe80000000800 */
[----:B------:R-:W-:Y:S04]  /*3060*/  @P2 STS [R196+0x100c], RZ ;  /* 0x00100cffc4002388 */ /* 0x000fe80000000800 */
[----:B------:R-:W-:Y:S01]  /*3070*/  @!PT LDS RZ, [RZ] ;  /* 0x00000000fffff984 */ /* 0x000fe20000000800 */
[----:B------:R-:W-:Y:S01]  /*3080*/  @!PT LDS RZ, [RZ] ;  /* 0x00000000fffff984 */ /* 0x000fe20000000800 */
[----:B------:R-:W-:Y:S01]  /*3090*/  @!PT LDS RZ, [RZ] ;  /* 0x00000000fffff984 */ /* 0x000fe20000000800 */
[----:B------:R1:W-:Y:S04]  /*30a0*/  @!P2 LDGSTS.E.BYPASS.LTC128B.128 [R196+0x1000], desc[UR10][R14.64] ;  /* 0x010000000ec4afae */ /* 0x0003e8000b901d4a */
[----:B------:R-:W-:Y:S01]  /*30b0*/  @P6 STS [R196+0x2000], RZ ;  /* 0x002000ffc4006388 */ /* 0x000fe20000000800 */
[----:B----4-:R-:W-:Y:S01]  /*30c0*/  IMAD.U32 R8, RZ, RZ, UR12 ;  /* 0x0000000cff087e24 */ /* 0x010fe2000f8e00ff */
[----:B------:R-:W-:Y:S01]  /*30d0*/  @!UP0 UIMAD UR12, UR33, 0xc0, URZ ;  /* 0x000000c0210c88a4 */ /* 0x000fe2000f8e023f */
[----:B------:R-:W-:Y:S01]  /*30e0*/  IMAD.U32 R9, RZ, RZ, UR33 ;  /* 0x00000021ff097e24 */ /* 0x000fe2000f8e00ff */
[----:B------:R-:W-:Y:S02]  /*30f0*/  @P6 STS [R196+0x2004], RZ ;  /* 0x002004ffc4006388 */ /* 0x000fe40000000800 */
[----:B------:R-:W-:Y:S01]  /*3100*/  IADD3.X R7, R7, UR49, R8, P5, !PT ;  /* 0x0000003107077c10 */ /* 0x000fe2000affe408 */
[----:B------:R-:W-:Y:S01]  /*3110*/  @!P0 IMAD.MOV.U32 R8, RZ, RZ, R243 ;  /* 0x000000ffff088224 */ /* 0x000fe200078e00f3 */
[----:B------:R-:W-:Y:S01]  /*3120*/  ISETP.GE.AND P5, PT, R0, UR9, PT ;  /* 0x0000000900007c0c */ /* 0x000fe2000bfa6270 */
[----:B------:R-:W-:Y:S01]  /*3130*/  @P6 STS [R196+0x2008], RZ ;  /* 0x002008ffc4006388 */ /* 0x000fe20000000800 */
[----:B------:R-:W-:Y:S01]  /*3140*/  @!P6 LEA.HI.X R13, R10, R241, R9, 0x7, P3 ;  /* 0x000000f10a0de211 */ /* 0x000fe200018f3c09 */
[----:B------:R-:W-:Y:S01]  /*3150*/  @!P0 IMAD.MOV.U32 R9, RZ, RZ, R241 ;  /* 0x000000ffff098224 */ /* 0x000fe200078e00f1 */
[----:B------:R-:W-:Y:S01]  /*3160*/  ISETP.GE.AND P3, PT, R20, UR9, PT ;  /* 0x0000000914007c0c */ /* 0x000fe2000bf66270 */
[----:B------:R-:W-:Y:S01]  /*3170*/  IMAD.WIDE.U32 R6, R16, UR28, R6 ;  /* 0x0000001c10067c25 */ /* 0x000fe2000f8e0006 */
[----:B------:R-:W-:Y:S03]  /*3180*/  @P6 STS [R196+0x200c], RZ ;  /* 0x00200cffc4006388 */ /* 0x000fe60000000800 */
[----:B------:R-:W-:Y:S01]  /*3190*/  @!P0 IMAD.WIDE.U32 R8, R10, 0xc0, R8 ;  /* 0x000000c00a088825 */ /* 0x000fe200078e0008 */
[----:B------:R-:W-:Y:S01]  /*31a0*/  @!PT LDS RZ, [RZ] ;  /* 0x00000000fffff984 */ /* 0x000fe20000000800 */
[----:B------:R-:W-:Y:S01]  /*31b0*/  @!PT LDS RZ, [RZ] ;  /* 0x00000000fffff984 */ /* 0x000fe20000000800 */
[----:B------:R-:W-:Y:S01]  /*31c0*/  @!PT LDS RZ, [RZ] ;  /* 0x00000000fffff984 */ /* 0x000fe20000000800 */
[----:B------:R4:W-:Y:S03]  /*31d0*/  @!P6 LDGSTS.E.BYPASS.LTC128B.128 [R196+0x2000], desc[UR10][R12.64] ;  /* 0x020000000cc4efae */ /* 0x0009e6000b901d4a */
[----:B------:R-:W-:Y:S01]  /*31e0*/  IMAD R10, R19, UR28, RZ ;  /* 0x0000001c130a7c24 */ /* 0x000fe2000f8e02ff */
[----:B------:R-:W4:Y:S01]  /*31f0*/  @!P5 LDC.64 R20, c[0x0][0x218] ;  /* 0x00008600ff14db82 */ /* 0x000f220000000a00 */
[----:B-1----:R-:W-:Y:S01]  /*3200*/  @!P4 IADD3 R14, P2, R0, 0x20, RZ ;  /* 0x00000020000ec810 */ /* 0x002fe20007f5e0ff */
[----:B------:R-:W-:Y:S01]  /*3210*/  @!P0 VIADD R9, R9, UR12 ;  /* 0x0000000c09098c36 */ /* 0x000fe20008000000 */
[----:B------:R-:W-:Y:S01]  /*3220*/  @P0 STS [R196+0x3000], RZ ;  /* 0x003000ffc4000388 */ /* 0x000fe20000000800 */
[----:B------:R-:W-:Y:S01]  /*3230*/  IMAD R15, R16, UR29, R10 ;  /* 0x0000001d100f7c24 */ /* 0x000fe2000f8e020a */
[----:B------:R-:W-:Y:S01]  /*3240*/  ULDC.64 UR28, c[0x0][0x268] ;  /* 0x00009a00001c7ab9 */ /* 0x000fe20000000a00 */
[----:B------:R-:W-:Y:S01]  /*3250*/  @!P4 IMAD.X R11, RZ, RZ, R33, P2 ;  /* 0x000000ffff0bc224 */ /* 0x000fe200010e0621 */
[----:B------:R-:W-:Y:S01]  /*3260*/  @P0 STS [R196+0x3004], RZ ;  /* 0x003004ffc4000388 */ /* 0x000fe20000000800 */
[----:B------:R-:W-:Y:S01]  /*3270*/  IMAD.U32 R10, RZ, RZ, UR26 ;  /* 0x0000001aff0a7e24 */ /* 0x000fe2000f8e00ff */
[----:B------:R-:W-:Y:S01]  /*3280*/  ISETP.GE.AND P2, PT, R24, UR9, PT ;  /* 0x0000000918007c0c */ /* 0x000fe2000bf46270 */
[----:B------:R-:W-:Y:S01]  /*3290*/  @!P4 IMAD R17, R11, UR14, RZ ;  /* 0x0000000e0b11cc24 */ /* 0x000fe2000f8e02ff */
[----:B------:R-:W-:Y:S01]  /*32a0*/  @P0 STS [R196+0x3008], RZ ;  /* 0x003008ffc4000388 */ /* 0x000fe20000000800 */
[----:B------:R-:W-:Y:S01]  /*32b0*/  IMAD.IADD R7, R7, 0x1, R15 ;  /* 0x0000000107077824 */ /* 0x000fe200078e020f */
[----:B------:R-:W-:Y:S01]  /*32c0*/  UIMAD UR9, UR34, UR26, URZ ;  /* 0x0000001a220972a4 */ /* 0x000fe2000f8e023f */
[----:B------:R-:W-:Y:S01]  /*32d0*/  IMAD.WIDE.U32 R10, R10, UR30, R4 ;  /* 0x0000001e0a0a7c25 */ /* 0x000fe2000f8e0004 */
[----:B------:R-:W-:Y:S01]  /*32e0*/  @P0 STS [R196+0x300c], RZ ;  /* 0x00300cffc4000388 */ /* 0x000fe20000000800 */
[----:B------:R-:W1:Y:S01]  /*32f0*/  @!P3 LDC.64 R26, c[0x0][0x218] ;  /* 0x00008600ff1abb82 */ /* 0x000e620000000a00 */
[----:B------:R-:W-:Y:S01]  /*3300*/  UIMAD UR9, UR30, UR27, UR9 ;  /* 0x0000001b1e0972a4 */ /* 0x000fe2000f8e0209 */
[C---:B------:R-:W-:Y:S01]  /*3310*/  @!P4 IMAD R15, R14.reuse, UR15, R17 ;  /* 0x0000000f0e0fcc24 */ /* 0x040fe2000f8e0211 */
[----:B------:R-:W-:Y:S01]  /*3320*/  @!PT LDS RZ, [RZ] ;  /* 0x00000000fffff984 */ /* 0x000fe20000000800 */
[----:B------:R-:W-:Y:S01]  /*3330*/  @!PT LDS RZ, [RZ] ;  /* 0x00000000fffff984 */ /* 0x000fe20000000800 */
[----:B------:R-:W-:Y:S01]  /*3340*/  @!PT LDS RZ, [RZ] ;  /* 0x00000000fffff984 */ /* 0x000fe20000000800 */
[----:B------:R1:W-:Y:S01]  /*3350*/  @!P0 LDGSTS.E.BYPASS.LTC128B.128 [R196+0x3000], desc[UR10][R8.64] ;  /* 0x0300000008c48fae */ /* 0x0003e2000b901d4a */
[----:B------:R-:W-:-:S03]  /*3360*/  @!P4 IMAD.WIDE.U32 R4, R14, UR14, R6 ;  /* 0x0000000e0e04cc25 */ /* 0x000fc6000f8e0006 */
[----:B------:R-:W-:Y:S01]  /*3370*/  @P5 STS.128 [R2+0xc000], RZ ;  /* 0x00c000ff02005388 */ /* 0x000fe20000000c00 */
[----:B------:R-:W-:Y:S01]  /*3380*/  @!P4 IMAD.IADD R5, R5, 0x1, R15 ;  /* 0x000000010505c824 */ /* 0x000fe200078e020f */
[----:B---3--:R-:W-:Y:S01]  /*3390*/  @!P4 LEA R22, P0, R4, R22, 0x1 ;  /* 0x000000160416c211 */ /* 0x008fe200078008ff */
[----:B----4-:R-:W-:Y:S01]  /*33a0*/  VIADD R12, R244, 0x8 ;  /* 0x00000008f40c7836 */ /* 0x010fe20000000000 */
[----:B------:R-:W3:Y:S02]  /*33b0*/  @!P2 LDC.64 R34, c[0x0][0x218] ;  /* 0x00008600ff22ab82 */ /* 0x000ee40000000a00 */
[----:B------:R-:W-:Y:S01]  /*33c0*/  @!P4 LEA.HI.X R23, R4, R23, R5, 0x1, P0 ;  /* 0x000000170417c211 */ /* 0x000fe200000f0c05 */
[----:B------:R-:W-:Y:S01]  /*33d0*/  IMAD.U32 R5, RZ, RZ, UR9 ;  /* 0x00000009ff057e24 */ /* 0x000fe2000f8e00ff */
[----:B------:R-:W-:-:S04]  /*33e0*/  IADD3 R4, P0, R10, UR44, RZ ;  /* 0x0000002c0a047c10 */ /* 0x000fc8000ff1e0ff */
[----:B------:R-:W-:Y:S01]  /*33f0*/  IADD3.X R5, R11, UR48, R5, P0, !PT ;  /* 0x000000300b057c10 */ /* 0x000fe200087fe405 */
[----:B------:R-:W4:Y:S02]  /*3400*/  @!P5 LDC.64 R30, c[0x0][0x220] ;  /* 0x00008800ff1edb82 */ /* 0x000f240000000a00 */
[----:B------:R-:W-:-:S04]  /*3410*/  IMAD.WIDE.U32 R4, R16, UR28, R4 ;  /* 0x0000001c10047c25 */ /* 0x000fc8000f8e0004 */
[----:B------:R-:W-:Y:S02]  /*3420*/  @!P4 IMAD.MOV.U32 R14, RZ, RZ, R4 ;  /* 0x000000ffff0ec224 */ /* 0x000fe400078e0004 */
[----:B-1----:R-:W-:Y:S02]  /*3430*/  @!P5 IMAD R8, R33, UR14, RZ ;  /* 0x0000000e2108dc24 */ /* 0x002fe4000f8e02ff */
[----:B------:R-:W-:Y:S02]  /*3440*/  @!P5 IMAD.MOV.U32 R9, RZ, RZ, R7 ;  /* 0x000000ffff09d224 */ /* 0x000fe400078e0007 */
[----:B------:R-:W-:Y:S02]  /*3450*/  @!P5 IMAD R13, R0, UR15, R8 ;  /* 0x0000000f000ddc24 */ /* 0x000fe4000f8e0208 */
[----:B------:R-:W-:Y:S02]  /*3460*/  @!P5 IMAD.MOV.U32 R8, RZ, RZ, R6 ;  /* 0x000000ffff08d224 */ /* 0x000fe400078e0006 */
[----:B------:R-:W-:-:S02]  /*3470*/  @!P3 IMAD.MOV.U32 R18, RZ, RZ, R4 ;  /* 0x000000ffff12b224 */ /* 0x000fc400078e0004 */
[----:B------:R-:W-:-:S04]  /*3480*/  @!P5 IMAD.WIDE.U32 R8, R0, UR14, R8 ;  /* 0x0000000e0008dc25 */ /* 0x000fc8000f8e0008 */
[----:B------:R-:W-:Y:S01]  /*3490*/  @!P5 IMAD.IADD R10, R9, 0x1, R13 ;  /* 0x00000001090ad824 */ /* 0x000fe200078e020d */
[C---:B------:R-:W-:Y:S01]  /*34a0*/  @!P5 LEA R20, P6, R8.reuse, R20, 0x1 ;  /* 0x000000140814d211 */ /* 0x040fe200078c08ff */
[----:B------:R-:W-:Y:S02]  /*34b0*/  IMAD R9, R19, UR28, RZ ;  /* 0x0000001c13097c24 */ /* 0x000fe4000f8e02ff */
[----:B------:R-:W-:Y:S01]  /*34c0*/  @!P2 IMAD.MOV.U32 R28, RZ, RZ, R4 ;  /* 0x000000ffff1ca224 */ /* 0x000fe200078e0004 */
[----:B------:R-:W-:Y:S01]  /*34d0*/  @!P5 LEA.HI.X R21, R8, R21, R10, 0x1, P6 ;  /* 0x000000150815d211 */ /* 0x000fe200030f0c0a */
[----:B------:R-:W-:Y:S01]  /*34e0*/  @!P2 IMAD.MOV.U32 R8, RZ, RZ, R6 ;  /* 0x000000ffff08a224 */ /* 0x000fe200078e0006 */
[----:B------:R-:W-:Y:S02]  /*34f0*/  @!P3 IADD3 R10, P0, R0, 0x40, RZ ;  /* 0x00000040000ab810 */ /* 0x000fe40007f1e0ff */
[----:B------:R-:W-:Y:S01]  /*3500*/  ISETP.GE.AND P6, PT, R12, UR7, PT ;  /* 0x000000070c007c0c */ /* 0x000fe2000bfc6270 */
[----:B------:R-:W-:Y:S01]  /*3510*/  IMAD R12, R16, UR29, R9 ;  /* 0x0000001d100c7c24 */ /* 0x000fe2000f8e0209 */
[----:B------:R-:W-:Y:S01]  /*3520*/  @!PT LDS RZ, [RZ] ;  /* 0x00000000fffff984 */ /* 0x000fe20000000800 */
[----:B------:R-:W-:Y:S01]  /*3530*/  @!PT LDS RZ, [RZ] ;  /* 0x00000000fffff984 */ /* 0x000fe20000000800 */
[----:B------:R-:W-:Y:S01]  /*3540*/  @!PT LDS RZ, [RZ] ;  /* 0x00000000fffff984 */ /* 0x000fe20000000800 */
[----:B------:R1:W-:Y:S01]  /*3550*/  @!P5 LDGSTS.E.BYPASS.LTC128B.128 [R2+0xc000], desc[UR10][R20.64] ;  /* 0x0c0000001402dfae */ /* 0x0003e2000b901d4a */
[----:B------:R-:W-:Y:S01]  /*3560*/  @!P3 IMAD.X R13, RZ, RZ, R33, P0 ;  /* 0x000000ffff0db224 */ /* 0x000fe200000e0621 */
[----:B------:R-:W-:Y:S01]  /*3570*/  @!P2 IADD3 R11, P0, R0, 0x60, RZ ;  /* 0x00000060000ba810 */ /* 0x000fe20007f1e0ff */
[----:B------:R-:W-:Y:S01]  /*3580*/  IMAD.IADD R5, R5, 0x1, R12 ;  /* 0x0000000105057824 */ /* 0x000fe200078e020c */
[----:B------:R-:W-:Y:S01]  /*3590*/  @P4 STS.128 [R2+0xd000], RZ ;  /* 0x00d000ff02004388 */ /* 0x000fe20000000c00 */
[----:B------:R-:W-:-:S02]  /*35a0*/  @!P3 IMAD R13, R13, UR14, RZ ;  /* 0x0000000e0d0dbc24 */ /* 0x000fc4000f8e02ff */
[----:B------:R-:W-:Y:S01]  /*35b0*/  @!P2 IMAD.X R17, RZ, RZ, R33, P0 ;  /* 0x000000ffff11a224 */ /* 0x000fe200000e0621 */
[----:B------:R-:W-:Y:S01]  /*35c0*/  @!P4 IADD3 R12, P0, R0, 0x20, RZ ;  /* 0x00000020000cc810 */ /* 0x000fe20007f1e0ff */
[----:B------:R-:W-:Y:S01]  /*35d0*/  @!P2 IMAD.MOV.U32 R9, RZ, RZ, R7 ;  /* 0x000000ffff09a224 */ /* 0x000fe200078e0007 */
[----:B------:R-:W-:Y:S01]  /*35e0*/  @!PT LDS RZ, [RZ] ;  /* 0x00000000fffff984 */ /* 0x000fe20000000800 */
[----:B------:R-:W-:Y:S01]  /*35f0*/  @!PT LDS RZ, [RZ] ;  /* 0x00000000fffff984 */ /* 0x000fe20000000800 */
[----:B------:R-:W-:Y:S01]  /*3600*/  @!PT LDS RZ, [RZ] ;  /* 0x00000000fffff984 */ /* 0x000fe20000000800 */
[----:B------:R-:W-:Y:S01]  /*3610*/  @!P4 LDGSTS.E.BYPASS.LTC128B.128 [R2+0xd000], desc[UR10][R22.64] ;  /* 0x0d0000001602cfae */ /* 0x000fe2000b901d4a */
[C---:B------:R-:W-:Y:S02]  /*3620*/  @!P3 IMAD R24, R10.reuse, UR15, R13 ;  /* 0x0000000f0a18bc24 */ /* 0x040fe4000f8e020d */
[----:B------:R-:W-:Y:S01]  /*3630*/  @!P4 IMAD.X R16, RZ, RZ, R33, P0 ;  /* 0x000000ffff10c224 */ /* 0x000fe200000e0621 */
[----:B------:R-:W-:Y:S01]  /*3640*/  @P3 STS.128 [R2+0xe000], RZ ;  /* 0x00e000ff02003388 */ /* 0x000fe20000000c00 */
[----:B------:R-:W-:Y:S01]  /*3650*/  @!P3 IMAD.WIDE.U32 R6, R10, UR14, R6 ;  /* 0x0000000e0a06bc25 */ /* 0x000fe2000f8e0006 */
[----:B------:R-:W-:-:S03]  /*3660*/  @!P3 IADD3 R10, P0, R0, 0x40, RZ ;  /* 0x00000040000ab810 */ /* 0x000fc60007f1e0ff */
[----:B------:R-:W-:Y:S02]  /*3670*/  @!P2 IMAD R13, R17, UR14, RZ ;  /* 0x0000000e110dac24 */ /* 0x000fe4000f8e02ff */
[----:B------:R-:W-:Y:S02]  /*3680*/  @!P4 IMAD R16, R16, UR26, RZ ;  /* 0x0000001a1010cc24 */ /* 0x000fe4000f8e02ff */
[----:B------:R-:W-:Y:S02]  /*3690*/  @!P4 IMAD.MOV.U32 R15, RZ, RZ, R5 ;  /* 0x000000ffff0fc224 */ /* 0x000fe400078e0005 */
[----:B------:R-:W-:Y:S02]  /*36a0*/  @!P2 IMAD R25, R11, UR15, R13 ;  /* 0x0000000f0b19ac24 */ /* 0x000fe4000f8e020d */
[C---:B------:R-:W-:Y:S01]  /*36b0*/  @!P4 IMAD R32, R12.reuse, UR27, R16 ;  /* 0x0000001b0c20cc24 */ /* 0x040fe2000f8e0210 */
[----:B-1----:R-:W1:Y:S01]  /*36c0*/  @!P4 LDC.64 R20, c[0x0][0x220] ;  /* 0x00008800ff14cb82 */ /* 0x002e620000000a00 */
[----:B------:R-:W-:-:S04]  /*36d0*/  @!P4 IMAD.WIDE.U32 R12, R12, UR26, R14 ;  /* 0x0000001a0c0ccc25 */ /* 0x000fc8000f8e000e */
[----:B------:R-:W-:Y:S01]  /*36e0*/  @!P3 IMAD.X R17, RZ, RZ, R33, P0 ;  /* 0x000000ffff11b224 */ /* 0x000fe200000e0621 */
[----:B------:R-:W-:Y:S01]  /*36f0*/  @!P3 LEA R16, P0, R6, R26, 0x1 ;  /* 0x0000001a0610b211 */ /* 0x000fe200078008ff */
[----:B------:R-:W-:Y:S02]  /*3700*/  @!P3 IMAD.IADD R14, R7, 0x1, R24 ;  /* 0x00000001070eb824 */ /* 0x000fe400078e0218 */
[----:B------:R-:W-:-:S04]  /*3710*/  @!P2 IMAD.WIDE.U32 R8, R11, UR14, R8 ;  /* 0x0000000e0b08ac25 */ /* 0x000fc8000f8e0008 */
[----:B------:R-:W-:Y:S02]  /*3720*/  @!P5 IMAD R7, R33, UR26, RZ ;  /* 0x0000001a2107dc24 */ /* 0x000fe4000f8e02ff */
[----:B------:R-:W-:Y:S01]  /*3730*/  @!P3 IMAD R11, R17, UR26, RZ ;  /* 0x0000001a110bbc24 */ /* 0x000fe2000f8e02ff */
[----:B------:R-:W-:Y:S01]  /*3740*/  @!P3 LEA.HI.X R17, R6, R27, R14, 0x1, P0 ;  /* 0x0000001b0611b211 */ /* 0x000fe200000f0c0e */
[--C-:B------:R-:W-:Y:S01]  /*3750*/  @!P3 IMAD.MOV.U32 R19, RZ, RZ, R5.reuse ;  /* 0x000000ffff13b224 */ /* 0x100fe200078e0005 */
[----:B---3--:R-:W-:Y:S01]  /*3760*/  @!P2 LEA R14, P0, R8, R34, 0x1 ;  /* 0x00000022080ea211 */ /* 0x008fe200078008ff */
[----:B------:R-:W-:Y:S02]  /*3770*/  @!P2 IMAD.MOV.U32 R29, RZ, RZ, R5 ;  /* 0x000000ffff1da224 */ /* 0x000fe400078e0005 */
[----:B------:R-:W-:Y:S01]  /*3780*/  @!P2 IMAD.IADD R6, R9, 0x1, R25 ;  /* 0x000000010906a824 */ /* 0x000fe200078e0219 */
[----:B------:R-:W-:Y:S01]  /*3790*/  @!PT LDS RZ, [RZ] ;  /* 0x00000000fffff984 */ /* 0x000fe20000000800 */
[----:B------:R-:W-:Y:S01]  /*37a0*/  @!PT LDS RZ, [RZ] ;  /* 0x00000000fffff984 */ /* 0x000fe20000000800 */
[----:B------:R-:W-:Y:S01]  /*37b0*/  @!PT LDS RZ, [RZ] ;  /* 0x00000000fffff984 */ /* 0x000fe20000000800 */
[----:B------:R-:W-:Y:S01]  /*37c0*/  @!P3 LDGSTS.E.BYPASS.LTC128B.128 [R2+0xe000], desc[UR10][R16.64] ;  /* 0x0e0000001002bfae */ /* 0x000fe2000b901d4a */
[C---:B------:R-:W-:Y:S01]  /*37d0*/  @!P5 IMAD R7, R0.reuse, UR27, R7 ;  /* 0x0000001b0007dc24 */ /* 0x040fe2000f8e0207 */
[----:B------:R-:W3:Y:S01]  /*37e0*/  @!P3 LDC.64 R24, c[0x0][0x220] ;  /* 0x00008800ff18bb82 */ /* 0x000ee20000000a00 */
[----:B------:R-:W-:Y:S01]  /*37f0*/  @!P5 IMAD.WIDE.U32 R4, R0, UR26, R4 ;  /* 0x0000001a0004dc25 */ /* 0x000fe2000f8e0004 */
[----:B------:R-:W-:Y:S01]  /*3800*/  @!P2 LEA.HI.X R15, R8, R35, R6, 0x1, P0 ;  /* 0x00000023080fa211 */ /* 0x000fe200000f0c06 */
[----:B------:R-:W-:Y:S02]  /*3810*/  @P2 STS.128 [R2+0xf000], RZ ;  /* 0x00f000ff02002388 */ /* 0x000fe40000000c00 */
[----:B------:R-:W-:Y:S01]  /*3820*/  @!P5 IMAD.IADD R5, R5, 0x1, R7 ;  /* 0x000000010505d824 */ /* 0x000fe200078e0207 */
[----:B----4-:R-:W-:Y:S01]  /*3830*/  @!P5 LEA R6, P0, R4, R30, 0x1 ;  /* 0x0000001e0406d211 */ /* 0x010fe200078008ff */
[C---:B------:R-:W-:Y:S01]  /*3840*/  @!P3 IMAD R26, R10.reuse, UR27, R11 ;  /* 0x0000001b0a1abc24 */ /* 0x040fe2000f8e020b */
[----:B------:R-:W-:Y:S01]  /*3850*/  @!PT LDS RZ, [RZ] ;  /* 0x00000000fffff984 */ /* 0x000fe20000000800 */
[----:B------:R-:W-:Y:S01]  /*3860*/  @!PT LDS RZ, [RZ] ;  /* 0x00000000fffff984 */ /* 0x000fe20000000800 */
[----:B------:R-:W-:Y:S01]  /*3870*/  @!PT LDS RZ, [RZ] ;  /* 0x00000000fffff984 */ /* 0x000fe20000000800 */
[----:B------:R1:W-:Y:S01]  /*3880*/  @!P2 LDGSTS.E.BYPASS.LTC128B.128 [R2+0xf000], desc[UR10][R14.64] ;  /* 0x0f0000000e02afae */ /* 0x0003e2000b901d4a */
[----:B------:R-:W-:Y:S01]  /*3890*/  @!P3 IMAD.WIDE.U32 R10, R10, UR26, R18 ;  /* 0x0000001a0a0abc25 */ /* 0x000fe2000f8e0012 */
[----:B------:R-:W-:Y:S01]  /*38a0*/  @!P5 LEA.HI.X R7, R4, R31, R5, 0x1, P0 ;  /* 0x0000001f0407d211 */ /* 0x000fe200000f0c05 */
[----:B------:R-:W4:Y:S01]  /*38b0*/  @!P2 LDC.64 R18, c[0x0][0x220] ;  /* 0x00008800ff12ab82 */ /* 0x000f220000000a00 */
[----:B------:R-:W-:Y:S01]  /*38c0*/  @!P2 IADD3 R0, P0, R0, 0x60, RZ ;  /* 0x000000600000a810 */ /* 0x000fe20007f1e0ff */
[----:B------:R-:W-:Y:S04]  /*38d0*/  @P5 STS.128 [R2+0x10000], RZ ;  /* 0x010000ff02005388 */ /* 0x000fe80000000c00 */
[----:B------:R-:W-:Y:S01]  /*38e0*/  @!P2 IMAD.X R4, RZ, RZ, R33, P0 ;  /* 0x000000ffff04a224 */ /* 0x000fe200000e0621 */
[----:B------:R-:W-:Y:S01]  /*38f0*/  @!PT LDS RZ, [RZ] ;  /* 0x00000000fffff984 */ /* 0x000fe20000000800 */
[----:B------:R-:W-:Y:S01]  /*3900*/  @!PT LDS RZ, [RZ] ;  /* 0x00000000fffff984 */ /* 0x000fe20000000800 */
[----:B------:R-:W-:Y:S01]  /*3910*/  @!PT LDS RZ, [RZ] ;  /* 0x00000000fffff984 */ /* 0x000fe20000000800 */
[----:B------:R2:W-:Y:S03]  /*3920*/  @!P5 LDGSTS.E.BYPASS.LTC128B.128 [R2+0x10000], desc[UR10][R6.64] ;  /* 0x100000000602dfae */ /* 0x0005e6000b901d4a */
[----:B------:R-:W-:Y:S01]  /*3930*/  @!P2 IMAD R4, R4, UR26, RZ ;  /* 0x0000001a0404ac24 */ /* 0x000fe2000f8e02ff */
[----:B------:R-:W-:Y:S01]  /*3940*/  @P4 STS.128 [R2+0x11000], RZ ;  /* 0x011000ff02004388 */ /* 0x000fe20000000c00 */
[----:B---3--:R-:W-:-:S02]  /*3950*/  @!P3 LEA R8, P0, R10, R24, 0x1 ;  /* 0x000000180a08b211 */ /* 0x008fc400078008ff */
[----:B-1----:R-:W-:Y:S01]  /*3960*/  @!P4 LEA R14, P5, R12, R20, 0x1 ;  /* 0x000000140c0ec211 */ /* 0x002fe200078a08ff */
[----:B--2---:R-:W-:Y:S02]  /*3970*/  @!P4 IMAD.IADD R6, R13, 0x1, R32 ;  /* 0x000000010d06c824 */ /* 0x004fe400078e0220 */
[----:B------:R-:W-:Y:S02]  /*3980*/  @!P3 IMAD.IADD R7, R11, 0x1, R26 ;  /* 0x000000010b07b824 */ /* 0x000fe400078e021a */
[----:B------:R-:W-:Y:S01]  /*3990*/  @!P2 IMAD R11, R0, UR27, R4 ;  /* 0x0000001b000bac24 */ /* 0x000fe2000f8e0204 */
[----:B------:R-:W-:Y:S01]  /*39a0*/  @!P4 LEA.HI.X R15, R12, R21, R6, 0x1, P5 ;  /* 0x000000150c0fc211 */ /* 0x000fe200028f0c06 */
[----:B------:R-:W-:Y:S01]  /*39b0*/  @!P2 IMAD.WIDE.U32 R4, R0, UR26, R28 ;  /* 0x0000001a0004ac25 */ /* 0x000fe2000f8e001c */
[----:B------:R-:W-:-:S03]  /*39c0*/  @!P3 LEA.HI.X R9, R10, R25, R7, 0x1, P0 ;  /* 0x000000190a09b211 */ /* 0x000fc600000f0c07 */
[----:B------:R-:W-:Y:S01]  /*39d0*/  VIADD R187, R189, 0x2000 ;  /* 0x00002000bdbb7836 */ /* 0x000fe20000000000 */
[----:B------:R-:W-:Y:S01]  /*39e0*/  @!PT LDS RZ, [RZ] ;  /* 0x00000000fffff984 */ /* 0x000fe20000000800 */
[----:B------:R-:W-:Y:S01]  /*39f0*/  @!PT LDS RZ, [RZ] ;  /* 0x00000000fffff984 */ /* 0x000fe20000000800 */
[----:B------:R-:W-:Y:S01]  /*3a00*/  @!PT LDS RZ, [RZ] ;  /* 0x00000000fffff984 */ /* 0x000fe20000000800 */
[----:B------:R-:W-:Y:S01]  /*3a10*/  @!P4 LDGSTS.E.BYPASS.LTC128B.128 [R2+0x11000], desc[UR10][R14.64] ;  /* 0x110000000e02cfae */ /* 0x000fe2000b901d4a */
[----:B------:R-:W-:Y:S01]  /*3a20*/  VIADD R0, R244, 0x48 ;  /* 0x00000048f4007836 */ /* 0x000fe20000000000 */
[----:B----4-:R-:W-:Y:S01]  /*3a30*/  @!P2 LEA R6, P0, R4, R18, 0x1 ;  /* 0x000000120406a211 */ /* 0x010fe200078008ff */
[----:B------:R-:W-:Y:S01]  /*3a40*/  VIADD R7, R244, 0x40 ;  /* 0x00000040f4077836 */ /* 0x000fe20000000000 */
[----:B------:R-:W-:Y:S01]  /*3a50*/  @P3 STS.128 [R2+0x12000], RZ ;  /* 0x012000ff02003388 */ /* 0x000fe20000000c00 */
[----:B------:R-:W-:Y:S01]  /*3a60*/  @!P2 IMAD.IADD R5, R5, 0x1, R11 ;  /* 0x000000010505a824 */ /* 0x000fe200078e020b */
[----:B------:R-:W-:Y:S01]  /*3a70*/  ISETP.GE.AND P4, PT, R0, UR7, PT ;  /* 0x0000000700007c0c */ /* 0x000fe2000bf86270 */
[----:B------:R-:W-:Y:S01]  /*3a80*/  VIADD R181, R190, 0x2000 ;  /* 0x00002000beb57836 */ /* 0x000fe20000000000 */
[----:B------:R-:W-:Y:S01]  /*3a90*/  ISETP.GE.AND P5, PT, R7, UR7, PT ;  /* 0x0000000707007c0c */ /* 0x000fe2000bfa6270 */
[----:B------:R-:W-:Y:S01]  /*3aa0*/  @!PT LDS RZ, [RZ] ;  /* 0x00000000fffff984 */ /* 0x000fe20000000800 */
[----:B------:R-:W-:Y:S01]  /*3ab0*/  @!PT LDS RZ, [RZ] ;  /* 0x00000000fffff984 */ /* 0x000fe20000000800 */
[----:B------:R-:W-:Y:S01]  /*3ac0*/  @!PT LDS RZ, [RZ] ;  /* 0x00000000fffff984 */ /* 0x000fe20000000800 */
[----:B------:R1:W-:Y:S01]  /*3ad0*/  @!P3 LDGSTS.E.BYPASS.LTC128B.128 [R2+0x12000], desc[UR10][R8.64] ;  /* 0x120000000802bfae */ /* 0x0003e2000b901d4a */
[----:B------:R-:W-:Y:S01]  /*3ae0*/  @!P2 LEA.HI.X R7, R4, R19, R5, 0x1, P0 ;  /* 0x000000130407a211 */ /* 0x000fe200000f0c05 */
[C---:B------:R-:W-:Y:S01]  /*3af0*/  IMAD.SHL.U32 R4, R244.reuse, 0x4, RZ ;  /* 0x00000004f4047824 */ /* 0x040fe200078e00ff */
[----:B------:R-:W-:Y:S01]  /*3b00*/  ISETP.GE.AND P3, PT, R244, UR7, PT ;  /* 0x00000007f4007c0c */ /* 0x000fe2000bf66270 */
[----:B------:R2:W-:Y:S01]  /*3b10*/  @P2 STS.128 [R2+0x13000], RZ ;  /* 0x013000ff02002388 */ /* 0x0005e20000000c00 */
[----:B------:R-:W-:-:S02]  /*3b20*/  IMAD.MOV.U32 R188, RZ, RZ, 0x20 ;  /* 0x00000020ffbc7424 */ /* 0x000fc400078e00ff */
[----:B------:R-:W-:Y:S01]  /*3b30*/  IMAD.MOV.U32 R182, RZ, RZ, 0x40 ;  /* 0x00000040ffb67424 */ /* 0x000fe200078e00ff */
[----:B------:R-:W-:Y:S01]  /*3b40*/  @!PT LDS RZ, [RZ] ;  /* 0x00000000fffff984 */ /* 0x000fe20000000800 */
[----:B------:R-:W-:Y:S01]  /*3b50*/  @!PT LDS RZ, [RZ] ;  /* 0x00000000fffff984 */ /* 0x000fe20000000800 */
[----:B------:R-:W-:Y:S01]  /*3b60*/  @!PT LDS RZ, [RZ] ;  /* 0x00000000fffff984 */ /* 0x000fe20000000800 */
[----:B------:R2:W-:Y:S01]  /*3b70*/  @!P2 LDGSTS.E.BYPASS.LTC128B.128 [R2+0x13000], desc[UR10][R6.64] ;  /* 0x130000000602afae */ /* 0x0005e2000b901d4a */
[----:B------:R-:W-:Y:S01]  /*3b80*/  IADD3 R4, P2, R4, UR18, RZ ;  /* 0x0000001204047c10 */ /* 0x000fe2000ff5e0ff */
[----:B------:R-:W-:Y:S01]  /*3b90*/  IMAD.MOV.U32 R245, RZ, RZ, 0x40 ;  /* 0x00000040fff57424 */ /* 0x000fe200078e00ff */
[----:B------:R-:W-:Y:S01]  /*3ba0*/  CS2R R126, SRZ ;  /* 0x00000000007e7805 */ /* 0x000fe2000001ff00 */
[----:B------:R-:W0:Y:S01]  /*3bb0*/  LDGDEPBAR ;  /* 0x00000000000079af */ /* 0x000e220000000000 */
[----:B------:R-:W-:Y:S01]  /*3bc0*/  IMAD.SHL.U32 R249, R244, 0x4, RZ ;  /* 0x00000004f4f97824 */ /* 0x000fe200078e00ff */
        /* <DEDUP_REMOVED lines=13> */
[----:B-1----:R-:W-:Y:S02]  /*3ca0*/  SHF.R.S32.HI R8, RZ, 0x1f, R244 ;  /* 0x0000001fff087819 */ /* 0x002fe400000114f4 */
[----:B------:R-:W-:-:S02]  /*3cb0*/  CS2R R102, SRZ ;  /* 0x0000000000667805 */ /* 0x000fc4000001ff00 */
[----:B------:R-:W-:Y:S02]  /*3cc0*/  CS2R R100, SRZ ;  /* 0x0000000000647805 */ /* 0x000fe4000001ff00 */
[----:B------:R-:W-:Y:S02]  /*3cd0*/  CS2R R94, SRZ ;  /* 0x00000000005e7805 */ /* 0x000fe4000001ff00 */
[----:B------:R-:W-:Y:S02]  /*3ce0*/  SHF.L.U64.HI R5, R244, 0x2, R8 ;  /* 0x00000002f4057819 */ /* 0x000fe40000010208 */
[----:B------:R-:W-:Y:S02]  /*3cf0*/  CS2R R92, SRZ ;  /* 0x00000000005c7805 */ /* 0x000fe4000001ff00 */
[----:B------:R-:W-:Y:S02]  /*3d00*/  CS2R R98, SRZ ;  /* 0x0000000000627805 */ /* 0x000fe4000001ff00 */
[----:B------:R-:W-:-:S02]  /*3d10*/  CS2R R96, SRZ ;  /* 0x0000000000607805 */ /* 0x000fc4000001ff00 */
[----:B--2---:R-:W-:Y:S02]  /*3d20*/  SHF.R.S32.HI R2, RZ, 0x1f, R0 ;  /* 0x0000001fff027819 */ /* 0x004fe40000011400 */
[----:B------:R-:W-:Y:S02]  /*3d30*/  CS2R R90, SRZ ;  /* 0x00000000005a7805 */ /* 0x000fe4000001ff00 */
[----:B------:R-:W-:Y:S02]  /*3d40*/  @!P4 LEA R6, P0, R0, UR18, 0x2 ;  /* 0x000000120006cc11 */ /* 0x000fe4000f8010ff */
[----:B------:R-:W-:Y:S02]  /*3d50*/  CS2R R88, SRZ ;  /* 0x0000000000587805 */ /* 0x000fe4000001ff00 */
[----:B------:R-:W-:Y:S02]  /*3d60*/  IADD3.X R5, R5, UR17, RZ, P2, !PT ;  /* 0x0000001105057c10 */ /* 0x000fe400097fe4ff */
[----:B------:R-:W-:-:S02]  /*3d70*/  CS2R R86, SRZ ;  /* 0x0000000000567805 */ /* 0x000fc4000001ff00 */
[----:B------:R-:W-:Y:S02]  /*3d80*/  @!P4 LEA.HI.X R7, R0, UR17, R2, 0x2, P0 ;  /* 0x000000110007cc11 */ /* 0x000fe400080f1402 */
[----:B------:R-:W-:Y:S02]  /*3d90*/  CS2R R84, SRZ ;  /* 0x0000000000547805 */ /* 0x000fe4000001ff00 */
[----:B------:R-:W-:Y:S01]  /*3da0*/  CS2R R78, SRZ ;  /* 0x00000000004e7805 */ /* 0x000fe2000001ff00 */
[----:B------:R1:W5:Y:S01]  /*3db0*/  @!P6 LDG.E R239, desc[UR10][R4.64+0x20] ;  /* 0x0000200a04efe981 */ /* 0x000362000c1e1900 */
[----:B------:R-:W-:Y:S02]  /*3dc0*/  CS2R R76, SRZ ;  /* 0x00000000004c7805 */ /* 0x000fe4000001ff00 */
[----:B------:R-:W-:Y:S02]  /*3dd0*/  CS2R R82, SRZ ;  /* 0x0000000000527805 */ /* 0x000fe4000001ff00 */
[----:B------:R-:W-:Y:S01]  /*3de0*/  CS2R R80, SRZ ;  /* 0x0000000000507805 */ /* 0x000fe2000001ff00 */
[----:B------:R1:W5:Y:S01]  /*3df0*/  @!P5 LDG.E R236, desc[UR10][R4.64+0x100] ;  /* 0x0001000a04ecd981 */ /* 0x000362000c1e1900 */
[----:B------:R-:W-:-:S02]  /*3e00*/  CS2R R74, SRZ ;  /* 0x00000000004a7805 */ /* 0x000fc4000001ff00 */
[----:B------:R-:W-:Y:S02]  /*3e10*/  CS2R R72, SRZ ;  /* 0x0000000000487805 */ /* 0x000fe4000001ff00 */
[----:B------:R-:W-:Y:S01]  /*3e20*/  CS2R R70, SRZ ;  /* 0x0000000000467805 */ /* 0x000fe2000001ff00 */
[----:B------:R1:W5:Y:S01]  /*3e30*/  @!P4 LDG.E R237, desc[UR10][R6.64] ;  /* 0x0000000a06edc981 */ /* 0x000362000c1e1900 */
[----:B------:R-:W-:Y:S01]  /*3e40*/  VIADD R0, R244, 0xffffff80 ;  /* 0xffffff80f4007836 */ /* 0x000fe20000000000 */
[----:B------:R-:W-:Y:S01]  /*3e50*/  UIADD3 UR7, UR30, UR13, URZ ;  /* 0x0000000d1e077290 */ /* 0x000fe2000fffe03f */
[C---:B------:R-:W-:Y:S01]  /*3e60*/  LOP3.LUT P0, RZ, R36.reuse, 0x2, RZ, 0xc0, !PT ;  /* 0x0000000224ff7812 */ /* 0x040fe2000780c0ff */
[----:B------:R1:W5:Y:S01]  /*3e70*/  @!P3 LDG.E R238, desc[UR10][R4.64] ;  /* 0x0000000a04eeb981 */ /* 0x000362000c1e1900 */
[C---:B------:R-:W-:Y:S01]  /*3e80*/  LOP3.LUT P3, RZ, R36.reuse, 0x4, RZ, 0xc0, !PT ;  /* 0x0000000424ff7812 */ /* 0x040fe2000786c0ff */
[----:B------:R-:W-:Y:S01]  /*3e90*/  UIADD3 UR7, -UR6, 0x80, UR7 ;  /* 0x0000008006077890 */ /* 0x000fe2000fffe107 */
[----:B------:R-:W-:-:S02]  /*3ea0*/  LOP3.LUT P2, RZ, R36, 0x4, RZ, 0xc0, !PT ;  /* 0x0000000424ff7812 */ /* 0x000fc4000784c0ff */
[----:B------:R-:W-:Y:S02]  /*3eb0*/  CS2R R68, SRZ ;  /* 0x0000000000447805 */ /* 0x000fe4000001ff00 */
[----:B------:R-:W-:Y:S01]  /*3ec0*/  SHF.R.S32.HI R2, RZ, 0x1f, R0 ;  /* 0x0000001fff027819 */ /* 0x000fe20000011400 */
[----:B------:R-:W-:Y:S01]  /*3ed0*/  ULDC UR16, c[0x0][0x394] ;  /* 0x0000e50000107ab9 */ /* 0x000fe20000000800 */
[----:B------:R-:W-:Y:S01]  /*3ee0*/  SEL R187, R187, R189, !P1 ;  /* 0x000000bdbbbb7207 */ /* 0x000fe20004800000 */
[----:B------:R-:W-:Y:S01]  /*3ef0*/  ULDC UR27, c[0x0][0x398] ;  /* 0x0000e600001b7ab9 */ /* 0x000fe20000000800 */
[----:B------:R-:W-:Y:S01]  /*3f00*/  SEL R181, R181, R190, !P1 ;  /* 0x000000beb5b57207 */ /* 0x000fe20004800000 */
[----:B------:R-:W-:Y:S01]  /*3f10*/  IMAD.SHL.U32 R246, R0, 0x4, RZ ;  /* 0x0000000400f67824 */ /* 0x000fe200078e00ff */
[----:B------:R-:W-:Y:S01]  /*3f20*/  SEL R188, R188, 0xffffffe0, !P0 ;  /* 0xffffffe0bcbc7807 */ /* 0x000fe20004000000 */
[----:B------:R-:W-:Y:S01]  /*3f30*/  ULDC UR26, c[0x0][0x2dc] ;  /* 0x0000b700001a7ab9 */ /* 0x000fe20000000800 */
[----:B------:R-:W-:-:S02]  /*3f40*/  SEL R182, R182, 0xffffffc0, !P3 ;  /* 0xffffffc0b6b67807 */ /* 0x000fc40005800000 */
[----:B------:R-:W-:Y:S02]  /*3f50*/  SHF.L.U64.HI R248, R244, 0x2, R8 ;  /* 0x00000002f4f87819 */ /* 0x000fe40000010208 */
[----:B------:R-:W-:Y:S02]  /*3f60*/  SHF.L.U64.HI R247, R0, 0x2, R2 ;  /* 0x0000000200f77819 */ /* 0x000fe40000010202 */
[----:B------:R-:W-:Y:S02]  /*3f70*/  SEL R245, R245, 0xffffffc0, !P2 ;  /* 0xffffffc0f5f57807 */ /* 0x000fe40005000000 */
[----:B------:R-:W-:Y:S02]  /*3f80*/  LEA R187, R187, UR4, 0x1 ;  /* 0x00000004bbbb7c11 */ /* 0x000fe4000f8e08ff */
[----:B------:R-:W-:Y:S01]  /*3f90*/  LEA R181, R181, UR4, 0x1 ;  /* 0x00000004b5b57c11 */ /* 0x000fe2000f8e08ff */
[----:B------:R-:W-:Y:S01]  /*3fa0*/  UIADD3 UR25, UR7, -UR43, URZ ;  /* 0x8000002b07197290 */ /* 0x000fe2000fffe03f */
[----:B------:R-:W-:-:S02]  /*3fb0*/  UMOV UR15, UR16 ;  /* 0x00000010000f7c82 */ /* 0x000fc40008000000 */
[----:B-1----:R-:W-:-:S09]  /*3fc0*/  ULDC UR7, c[0x0][0x2ec] ;  /* 0x0000bb0000077ab9 */ /* 0x002fd20000000800 */
.L_x_708:
[----:B------:R-:W0:Y:S01]  /*3fd0*/  LDGDEPBAR ;  /* 0x00000000000079af */ /* 0x000e220000000000 */
[----:B------:R-:W-:Y:S01]  /*3fe0*/  IADD3 R4, P0, R249, UR20, RZ ;  /* 0x00000014f9047c10 */ /* 0x000fe2000ff1e0ff */
[C---:B------:R-:W-:Y:S01]  /*3ff0*/  IMAD.IADD R0, R187.reuse, 0x1, R188 ;  /* 0x00000001bb007824 */ /* 0x040fe200078e02bc */
[----:B------:R-:W-:Y:S01]  /*4000*/  USHF.L.U32 UR14, UR8, 0x7, URZ ;  /* 0x00000007080e7899 */ /* 0x000fe2000800063f */
[----:B------:R-:W-:Y:S01]  /*4010*/  IMAD.MOV.U32 R222, RZ, RZ, R195 ;  /* 0x000000ffffde7224 */ /* 0x000fe200078e00c3 */
[----:B------:R-:W-:Y:S01]  /*4020*/  IADD3.X R5, R248, UR19, RZ, P0, !PT ;  /* 0x00000013f8057c10 */ /* 0x000fe200087fe4ff */
[----:B------:R-:W-:Y:S01]  /*4030*/  UMOV UR12, UR57 ;  /* 0x00000039000c7c82 */ /* 0x000fe20008000000 */
[----:B------:R-:W-:Y:S01]  /*4040*/  UISETP.GE.AND UP0, UPT, UR14, UR25, UPT ;  /* 0x000000190e00728c */ /* 0x000fe2000bf06270 */
[----:B------:R-:W-:Y:S05]  /*4050*/  MOV R223, R3 ;  /* 0x0000000300df7202 */ /* 0x000fea0000000f00 */
[----:B------:R-:W-:Y:S01]  /*4060*/  PLOP3.LUT P0, PT, PT, PT, UP0, 0x80, 0x0 ;  /* 0x000000000000781c */ /* 0x000fe20003f0f008 */
[----:B------:R-:W-:Y:S04]  /*4070*/  DEPBAR.LE SB0, 0x0 ;  /* 0x000080000000791a */ /* 0x000fe80000000000 */
[----:B------:R-:W-:Y:S06]  /*4080*/  BAR.SYNC.DEFER_BLOCKING 0x0 ;  /* 0x0000000000007b1d */ /* 0x000fec0000010000 */
[----:B------:R-:W-:Y:S06]  /*4090*/  LDSM.16.M88.4 R64, [R187] ;  /* 0x00000000bb40783b */ /* 0x000fec0000000200 */
[----:B------:R-:W1:Y:S06]  /*40a0*/  LDSM.16.M88.4 R16, [R184+UR4+0xc000] ;  /* 0x00c00004b810783b */ /* 0x000e6c0008000200 */
[----:B------:R-:W2:Y:S06]  /*40b0*/  LDSM.16.M88.4 R60, [R187+0x2000] ;  /* 0x00200000bb3c783b */ /* 0x000eac0000000200 */
[----:B-----5:R-:W5:Y:S06]  /*40c0*/  LDG.E R193, desc[UR10][R4.64] ;  /* 0x0000000a04c17981 */ /* 0x020f6c000c1e1900 */
[----:B------:R-:W5:Y:S06]  /*40d0*/  LDG.E R194, desc[UR10][R4.64+0x20] ;  /* 0x0000200a04c27981 */ /* 0x000f6c000c1e1900 */
[----:B------:R-:W5:Y:S06]  /*40e0*/  LDG.E R192, desc[UR10][R4.64+0x100] ;  /* 0x0001000a04c07981 */ /* 0x000f6c000c1e1900 */
[----:B------:R1:W5:Y:S06]  /*40f0*/  LDG.E R191, desc[UR10][R4.64+0x120] ;  /* 0x0001200a04bf7981 */ /* 0x00036c000c1e1900 */
[----:B------:R-:W3:Y:S06]  /*4100*/  LDSM.16.M88.4 R32, [R184+UR4+0xc800] ;  /* 0x00c80004b820783b */ /* 0x000eec0008000200 */
[----:B------:R-:W4:Y:S06]  /*4110*/  LDSM.16.M88.4 R48, [R184+UR4+0xd000] ;  /* 0x00d00004b830783b */ /* 0x000f2c0008000200 */
[----:B------:R-:W4:Y:S06]  /*4120*/  LDSM.16.M88.4 R132, [R184+UR4+0xd800] ;  /* 0x00d80004b884783b */ /* 0x000f2c0008000200 */
[----:B------:R-:W-:Y:S01]  /*4130*/  LDSM.16.M88.4 R136, [R0] ;  /* 0x000000000088783b */ /* 0x000fe20000000200 */
[-C--:B-1----:R-:W-:Y:S05]  /*4140*/  HMMA.16816.F32.BF16 R4, R64, R16.reuse, RZ ;  /* 0x000000104004723c */ /* 0x082fea00000418ff */
[----:B------:R-:W1:Y:S01]  /*4150*/  LDSM.16.M88.4 R140, [R186] ;  /* 0x00000000ba8c783b */ /* 0x000e620000000200 */
[C---:B--2---:R-:W-:Y:S05]  /*4160*/  HMMA.16816.F32.BF16 R8, R60.reuse, R16, RZ ;  /* 0x000000103c08723c */ /* 0x044fea00000418ff */
[----:B------:R-:W2:Y:S01]  /*4170*/  LDSM.16.M88.4 R144, [R0+0x2000] ;  /* 0x002000000090783b */ /* 0x000ea20000000200 */
[-C--:B------:R-:W-:Y:S05]  /*4180*/  HMMA.16816.F32.BF16 R12, R60, R18.reuse, RZ ;  /* 0x000000123c0c723c */ /* 0x080fea00000418ff */
[----:B------:R-:W2:Y:S01]  /*4190*/  LDSM.16.M88.4 R148, [R186+0x800] ;  /* 0x00080000ba94783b */ /* 0x000ea20000000200 */
[C---:B------:R-:W-:Y:S05]  /*41a0*/  HMMA.16816.F32.BF16 R16, R64.reuse, R18, RZ ;  /* 0x000000124010723c */ /* 0x040fea00000418ff */
[----:B------:R-:W2:Y:S01]  /*41b0*/  LDSM.16.M88.4 R152, [R186+0x1000] ;  /* 0x00100000ba98783b */ /* 0x000ea20000000200 */
[-C--:B---3--:R-:W-:Y:S05]  /*41c0*/  HMMA.16816.F32.BF16 R20, R64, R32.reuse, RZ ;  /* 0x000000204014723c */ /* 0x088fea00000418ff */
[----:B------:R-:W3:Y:S01]  /*41d0*/  LDSM.16.M88.4 R156, [R186+0x1800] ;  /* 0x00180000ba9c783b */ /* 0x000ee20000000200 */
[C---:B------:R-:W-:Y:S05]  /*41e0*/  HMMA.16816.F32.BF16 R24, R60.reuse, R32, RZ ;  /* 0x000000203c18723c */ /* 0x040fea00000418ff */
[----:B------:R-:W-:Y:S01]  /*41f0*/  LDSM.16.M88.4 R160, [R183+0x1000] ;  /* 0x00100000b7a0783b */ /* 0x000fe20000000200 */
[-C--:B------:R-:W-:Y:S05]  /*4200*/  HMMA.16816.F32.BF16 R28, R60, R34.reuse, RZ ;  /* 0x000000223c1c723c */ /* 0x080fea00000418ff */
[----:B------:R-:W-:Y:S01]  /*4210*/  LDSM.16.M88.4 R164, [R183+0x1800] ;  /* 0x00180000b7a4783b */ /* 0x000fe20000000200 */
[C---:B------:R-:W-:Y:S05]  /*4220*/  HMMA.16816.F32.BF16 R32, R64.reuse, R34, RZ ;  /* 0x000000224020723c */ /* 0x040fea00000418ff */
[----:B------:R-:W-:Y:S01]  /*4230*/  LDSM.16.M88.4 R168, [R185+0x800] ;  /* 0x00080000b9a8783b */ /* 0x000fe20000000200 */
[-C--:B----4-:R-:W-:Y:S05]  /*4240*/  HMMA.16816.F32.BF16 R36, R64, R48.reuse, RZ ;  /* 0x000000304024723c */ /* 0x090fea00000418ff */
[----:B------:R-:W-:Y:S01]  /*4250*/  LDSM.16.M88.4 R172, [R185+0x1000] ;  /* 0x00100000b9ac783b */ /* 0x000fe20000000200 */
[C---:B------:R-:W-:Y:S05]  /*4260*/  HMMA.16816.F32.BF16 R40, R60.reuse, R48, RZ ;  /* 0x000000303c28723c */ /* 0x040fea00000418ff */
[----:B------:R-:W-:Y:S01]  /*4270*/  LDSM.16.M88.4 R176, [R185+0x1800] ;  /* 0x00180000b9b0783b */ /* 0x000fe20000000200 */
[-C--:B------:R-:W-:Y:S06]  /*4280*/  HMMA.16816.F32.BF16 R44, R60, R50.reuse, RZ ;  /* 0x000000323c2c723c */ /* 0x080fec00000418ff */
[C---:B------:R-:W-:Y:S06]  /*4290*/  HMMA.16816.F32.BF16 R48, R64.reuse, R50, RZ ;  /* 0x000000324030723c */ /* 0x040fec00000418ff */
[-C--:B------:R-:W-:Y:S06]  /*42a0*/  HMMA.16816.F32.BF16 R52, R64, R132.reuse, RZ ;  /* 0x000000844034723c */ /* 0x080fec00000418ff */
[C---:B------:R-:W-:Y:S06]  /*42b0*/  HMMA.16816.F32.BF16 R56, R60.reuse, R132, RZ ;  /* 0x000000843c38723c */ /* 0x040fec00000418ff */
[-C--:B------:R-:W-:Y:S06]  /*42c0*/  HMMA.16816.F32.BF16 R60, R60, R134.reuse, RZ ;  /* 0x000000863c3c723c */ /* 0x080fec00000418ff */
[----:B------:R-:W-:Y:S06]  /*42d0*/  HMMA.16816.F32.BF16 R64, R64, R134, RZ ;  /* 0x000000864040723c */ /* 0x000fec00000418ff */
[-C--:B-1----:R-:W-:Y:S06]  /*42e0*/  HMMA.16816.F32.BF16 R4, R136, R140.reuse, R4 ;  /* 0x0000008c8804723c */ /* 0x082fec0000041804 */
[C---:B--2---:R-:W-:Y:S06]  /*42f0*/  HMMA.16816.F32.BF16 R8, R144.reuse, R140, R8 ;  /* 0x0000008c9008723c */ /* 0x044fec0000041808 */
[-C--:B------:R-:W-:Y:S06]  /*4300*/  HMMA.16816.F32.BF16 R12, R144, R142.reuse, R12 ;  /* 0x0000008e900c723c */ /* 0x080fec000004180c */
[C---:B------:R-:W-:Y:S01]  /*4310*/  HMMA.16816.F32.BF16 R16, R136.reuse, R142, R16 ;  /* 0x0000008e8810723c */ /* 0x040fe20000041810 */
[----:B------:R-:W-:Y:S05]  /*4320*/  LDSM.16.M88.4 R140, [R183] ;  /* 0x00000000b78c783b */ /* 0x000fea0000000200 */
[-C--:B------:R-:W-:Y:S06]  /*4330*/  HMMA.16816.F32.BF16 R20, R136, R148.reuse, R20 ;  /* 0x000000948814723c */ /* 0x080fec0000041814 */
[C---:B------:R-:W-:Y:S06]  /*4340*/  HMMA.16816.F32.BF16 R24, R144.reuse, R148, R24 ;  /* 0x000000949018723c */ /* 0x040fec0000041818 */
[-C--:B------:R-:W-:Y:S05]  /*4350*/  HMMA.16816.F32.BF16 R28, R144, R150.reuse, R28 ;  /* 0x00000096901c723c */ /* 0x080fea000004181c */
[----:B------:R-:W-:Y:S01]  /*4360*/  IMAD.IADD R148, R187, 0x1, R182 ;  /* 0x00000001bb947824 */ /* 0x000fe200078e02b6 */
[C---:B------:R-:W-:Y:S04]  /*4370*/  HMMA.16816.F32.BF16 R32, R136.reuse, R150, R32 ;  /* 0x000000968820723c */ /* 0x040fe80000041820 */
[----:B------:R-:W1:Y:S02]  /*4380*/  LDSM.16.M88.4 R132, [R148] ;  /* 0x000000009484783b */ /* 0x000e640000000200 */
[-C--:B------:R-:W-:Y:S04]  /*4390*/  HMMA.16816.F32.BF16 R36, R136, R152.reuse, R36 ;  /* 0x000000988824723c */ /* 0x080fe80000041824 */
[----:B------:R-:W2:Y:S02]  /*43a0*/  LDSM.16.M88.4 R148, [R148+0x2000] ;  /* 0x002000009494783b */ /* 0x000ea40000000200 */
[C---:B------:R-:W-:Y:S06]  /*43b0*/  HMMA.16816.F32.BF16 R40, R144.reuse, R152, R40 ;  /* 0x000000989028723c */ /* 0x040fec0000041828 */
[-C--:B------:R-:W-:Y:S06]  /*43c0*/  HMMA.16816.F32.BF16 R44, R144, R154.reuse, R44 ;  /* 0x0000009a902c723c */ /* 0x080fec000004182c */
[C---:B------:R-:W-:Y:S01]  /*43d0*/  HMMA.16816.F32.BF16 R48, R136.reuse, R154, R48 ;  /* 0x0000009a8830723c */ /* 0x040fe20000041830 */
[----:B------:R-:W4:Y:S05]  /*43e0*/  LDSM.16.M88.4 R152, [R183+0x800] ;  /* 0x00080000b798783b */ /* 0x000f2a0000000200 */
[-C--:B---3--:R-:W-:Y:S06]  /*43f0*/  HMMA.16816.F32.BF16 R52, R136, R156.reuse, R52 ;  /* 0x0000009c8834723c */ /* 0x088fec0000041834 */
[C---:B------:R-:W-:Y:S06]  /*4400*/  HMMA.16816.F32.BF16 R56, R144.reuse, R156, R56 ;  /* 0x0000009c9038723c */ /* 0x040fec0000041838 */
[-C--:B------:R-:W-:Y:S01]  /*4410*/  HMMA.16816.F32.BF16 R60, R144, R158.reuse, R60 ;  /* 0x0000009e903c723c */ /* 0x080fe2000004183c */
[----:B------:R-:W-:Y:S04]  /*4420*/  LDSM.16.M88.4 R144, [R185] ;  /* 0x00000000b990783b */ /* 0x000fe80000000200 */
[----:B------:R-:W-:Y:S01]  /*4430*/  IADD3 R156, R0, R182, RZ ;  /* 0x000000b6009c7210 */ /* 0x000fe20007ffe0ff */
[----:B------:R-:W-:Y:S04]  /*4440*/  HMMA.16816.F32.BF16 R64, R136, R158, R64 ;  /* 0x0000009e8840723c */ /* 0x000fe80000041840 */
[----:B------:R-:W3:Y:S02]  /*4450*/  LDSM.16.M88.4 R136, [R156] ;  /* 0x000000009c88783b */ /* 0x000ee40000000200 */
[-C--:B-1----:R-:W-:Y:S04]  /*4460*/  HMMA.16816.F32.BF16 R4, R132, R140.reuse, R4 ;  /* 0x0000008c8404723c */ /* 0x082fe80000041804 */
[----:B------:R-:W1:Y:S02]  /*4470*/  LDSM.16.M88.4 R156, [R156+0x2000] ;  /* 0x002000009c9c783b */ /* 0x000e640000000200 */
        /* <DEDUP_REMOVED lines=38> */
[----:B------:R-:W-:Y:S03]  /*46e0*/  UIADD3 UR9, UR15, UR12, -UR6 ;  /* 0x0000000c0f097290 */ /* 0x000fe6000fffe806 */
[----:B------:R-:W-:Y:S01]  /*46f0*/  UMOV UR12, UR15 ;  /* 0x0000000f000c7c82 */ /* 0x000fe20008000000 */
[----:B------:R-:W-:Y:S01]  /*4700*/  UISETP.GE.AND UP0, UPT, UR21, UR9, UPT ;  /* 0x000000091500728c */ /* 0x000fe2000bf06270 */
[----:B------:R-:W-:Y:S05]  /*4710*/  IMAD.U32 R0, RZ, RZ, UR16 ;  /* 0x00000010ff007e24 */ /* 0x000fea000f8e00ff */
[----:B------:R-:W-:Y:S02]  /*4720*/  ISETP.LT.AND P0, PT, R0, UR6, PT ;  /* 0x0000000600007c0c */ /* 0x000fe4000bf01270 */
[----:B------:R-:W-:Y:S11]  /*4730*/  PLOP3.LUT P1, PT, PT, PT, UP0, 0x80, 0x0 ;  /* 0x000000000000781c */ /* 0x000ff60003f2f008 */
[----:B------:R-:W-:Y:S02]  /*4740*/  @!UPT UIADD3 URZ, URZ, URZ, URZ ;  /* 0x0000003f3f3ff290 */ /* 0x000fe4000fffe03f */
[----:B------:R-:W-:Y:S05]  /*4750*/  @!P1 BRA P0, `(.L_x_705) ;  /* 0x0000000c00949947 */ /* 0x000fea0000000000 */
.L_x_704:
[----:B------:R-:W-:Y:S01]  /*4760*/  UIADD3 UR15, UR6, 0x1, -UR13 ;  /* 0x00000001060f7890 */ /* 0x000fe2000fffe80d */
[----:B------:R-:W-:Y:S01]  /*4770*/  IMAD.U32 R0, RZ, RZ, UR22 ;  /* 0x00000016ff007e24 */ /* 0x000fe2000f8e00ff */
[----:B------:R-:W-:Y:S01]  /*4780*/  UIADD3 UR9, -UR12, UR6, -UR13 ;  /* 0x000000060c097290 */ /* 0x000fe2000fffe90d */
[----:B------:R-:W-:Y:S01]  /*4790*/  VIADD R133, R244, UR14 ;  /* 0x0000000ef4857c36 */ /* 0x000fe20008000000 */
[----:B------:R-:W-:Y:S01]  /*47a0*/  UIADD3 UR14, UR15, UR27, URZ ;  /* 0x0000001b0f0e7290 */ /* 0x000fe2000fffe03f */
[----:B------:R-:W-:Y:S02]  /*47b0*/  IMAD R0, R0, 0x80, R251 ;  /* 0x0000008000007824 */ /* 0x000fe400078e02fb */
[C---:B------:R-:W-:Y:S01]  /*47c0*/  VIADD R3, R133.reuse, 0x8 ;  /* 0x0000000885037836 */ /* 0x040fe20000000000 */
[----:B------:R-:W-:Y:S01]  /*47d0*/  VIADDMNMX R2, R133, UR9, RZ, !PT ;  /* 0x0000000985027c46 */ /* 0x000fe2000f8001ff */
[C---:B------:R-:W-:Y:S01]  /*47e0*/  VIADD R148, R0.reuse, 0x1 ;  /* 0x0000000100947836 */ /* 0x040fe20000000000 */
[----:B------:R-:W-:Y:S01]  /*47f0*/  UMOV UR15, UR12 ;  /* 0x0000000c000f7c82 */ /* 0x000fe20008000000 */
[----:B------:R-:W-:Y:S01]  /*4800*/  IMAD.U32 R149, RZ, RZ, UR14 ;  /* 0x0000000eff957e24 */ /* 0x000fe2000f8e00ff */
[CC--:B------:R-:W-:Y:S01]  /*4810*/  ISETP.GE.AND P0, PT, R0.reuse, R2.reuse, PT ;  /* 0x000000020000720c */ /* 0x0c0fe20003f06270 */
[----:B------:R-:W-:Y:S01]  /*4820*/  VIADD R147, R0, 0x8 ;  /* 0x0000000800937836 */ /* 0x000fe20000000000 */
[-C--:B------:R-:W-:Y:S01]  /*4830*/  ISETP.GE.AND P6, PT, R148, R2.reuse, PT ;  /* 0x000000029400720c */ /* 0x080fe20003fc6270 */
[C---:B------:R-:W-:Y:S01]  /*4840*/  VIADD R146, R0.reuse, 0x9 ;  /* 0x0000000900927836 */ /* 0x040fe20000000000 */
[----:B------:R-:W-:Y:S01]  /*4850*/  VIADDMNMX R132, R149, R133, UR6, PT ;  /* 0x0000000695847e46 */ /* 0x000fe2000b800185 */
[C---:B------:R-:W-:Y:S01]  /*4860*/  VIADD R145, R0.reuse, 0x10 ;  /* 0x0000001000917836 */ /* 0x040fe20000000000 */
[----:B------:R-:W-:Y:S01]  /*4870*/  ISETP.GE.AND P5, PT, R147, R2, PT ;  /* 0x000000029300720c */ /* 0x000fe20003fa6270 */
[C---:B------:R-:W-:Y:S01]  /*4880*/  VIADD R144, R0.reuse, 0x11 ;  /* 0x0000001100907836 */ /* 0x040fe20000000000 */
[CC--:B------:R-:W-:Y:S01]  /*4890*/  ISETP.GE.OR P0, PT, R0.reuse, R132.reuse, !P0 ;  /* 0x000000840000720c */ /* 0x0c0fe20004706670 */
[----:B------:R-:W-:Y:S01]  /*48a0*/  VIADD R143, R0, 0x18 ;  /* 0x00000018008f7836 */ /* 0x000fe20000000000 */
[----:B------:R-:W-:Y:S01]  /*48b0*/  ISETP.GE.OR P6, PT, R148, R132, !P6 ;  /* 0x000000849400720c */ /* 0x000fe200077c6670 */
[----:B------:R-:W-:Y:S01]  /*48c0*/  VIADD R142, R0, 0x19 ;  /* 0x00000019008e7836 */ /* 0x000fe20000000000 */
[-C--:B------:R-:W-:Y:S01]  /*48d0*/  ISETP.GE.AND P4, PT, R146, R2.reuse, PT ;  /* 0x000000029200720c */ /* 0x080fe20003f86270 */
[----:B------:R-:W-:Y:S01]  /*48e0*/  VIADD R141, R0, 0x20 ;  /* 0x00000020008d7836 */ /* 0x000fe20000000000 */
[----:B------:R-:W-:Y:S01]  /*48f0*/  FSEL R4, R4, -INF , !P0 ;  /* 0xff80000004047808 */ /* 0x000fe20004000000 */
[C---:B------:R-:W-:Y:S01]  /*4900*/  VIADD R140, R0.reuse, 0x21 ;  /* 0x00000021008c7836 */ /* 0x040fe20000000000 */
[----:B------:R-:W-:Y:S01]  /*4910*/  FSEL R5, R5, -INF , !P6 ;  /* 0xff80000005057808 */ /* 0x000fe20007000000 */
[C---:B------:R-:W-:Y:S01]  /*4920*/  VIADD R139, R0.reuse, 0x28 ;  /* 0x00000028008b7836 */ /* 0x040fe20000000000 */
[-C--:B------:R-:W-:Y:S01]  /*4930*/  ISETP.GE.AND P3, PT, R145, R2.reuse, PT ;  /* 0x000000029100720c */ /* 0x080fe20003f66270 */
[----:B------:R-:W-:Y:S01]  /*4940*/  VIADD R138, R0, 0x29 ;  /* 0x00000029008a7836 */ /* 0x000fe20000000000 */
[-C--:B------:R-:W-:Y:S01]  /*4950*/  ISETP.GE.AND P2, PT, R144, R2.reuse, PT ;  /* 0x000000029000720c */ /* 0x080fe20003f46270 */
[C---:B------:R-:W-:Y:S01]  /*4960*/  VIADD R137, R0.reuse, 0x30 ;  /* 0x0000003000897836 */ /* 0x040fe20000000000 */
[-C--:B------:R-:W-:Y:S01]  /*4970*/  ISETP.GE.AND P1, PT, R143, R2.reuse, PT ;  /* 0x000000028f00720c */ /* 0x080fe20003f26270 */
[----:B------:R-:W-:Y:S01]  /*4980*/  VIADD R136, R0, 0x31 ;  /* 0x0000003100887836 */ /* 0x000fe20000000000 */
[----:B------:R-:W-:Y:S01]  /*4990*/  ISETP.GE.AND P0, PT, R142, R2, PT ;  /* 0x000000028e00720c */ /* 0x000fe20003f06270 */
[C---:B------:R-:W-:Y:S01]  /*49a0*/  VIADD R135, R0.reuse, 0x38 ;  /* 0x0000003800877836 */ /* 0x040fe20000000000 */
[----:B------:R-:W-:Y:S01]  /*49b0*/  ISETP.GE.OR P5, PT, R147, R132, !P5 ;  /* 0x000000849300720c */ /* 0x000fe20006fa6670 */
[----:B------:R-:W-:Y:S01]  /*49c0*/  VIADD R134, R0, 0x39 ;  /* 0x0000003900867836 */ /* 0x000fe20000000000 */
[----:B------:R-:W-:Y:S02]  /*49d0*/  ISETP.GE.AND P6, PT, R141, R2, PT ;  /* 0x000000028d00720c */ /* 0x000fe40003fc6270 */
[-C--:B------:R-:W-:Y:S02]  /*49e0*/  ISETP.GE.OR P4, PT, R146, R132.reuse, !P4 ;  /* 0x000000849200720c */ /* 0x080fe40006786670 */
[----:B------:R-:W-:Y:S02]  /*49f0*/  FSEL R16, R16, -INF , !P5 ;  /* 0xff80000010107808 */ /* 0x000fe40006800000 */
[-C--:B------:R-:W-:Y:S02]  /*4a00*/  ISETP.GE.OR P3, PT, R145, R132.reuse, !P3 ;  /* 0x000000849100720c */ /* 0x080fe40005f66670 */
[----:B------:R-:W-:Y:S02]  /*4a10*/  FSEL R17, R17, -INF , !P4 ;  /* 0xff80000011117808 */ /* 0x000fe40006000000 */
[-C--:B------:R-:W-:Y:S02]  /*4a20*/  ISETP.GE.OR P2, PT, R144, R132.reuse, !P2 ;  /* 0x000000849000720c */ /* 0x080fe40005746670 */
[-C--:B------:R-:W-:Y:S02]  /*4a30*/  ISETP.GE.OR P1, PT, R143, R132.reuse, !P1 ;  /* 0x000000848f00720c */ /* 0x080fe40004f26670 */
[-C--:B------:R-:W-:Y:S02]  /*4a40*/  ISETP.GE.OR P0, PT, R142, R132.reuse, !P0 ;  /* 0x000000848e00720c */ /* 0x080fe40004706670 */
[----:B------:R-:W-:Y:S02]  /*4a50*/  ISETP.GE.OR P6, PT, R141, R132, !P6 ;  /* 0x000000848d00720c */ /* 0x000fe400077c6670 */
[-C--:B------:R-:W-:Y:S02]  /*4a60*/  ISETP.GE.AND P5, PT, R140, R2.reuse, PT ;  /* 0x000000028c00720c */ /* 0x080fe40003fa6270 */
[-C--:B------:R-:W-:Y:S02]  /*4a70*/  ISETP.GE.AND P4, PT, R139, R2.reuse, PT ;  /* 0x000000028b00720c */ /* 0x080fe40003f86270 */
        /* <DEDUP_REMOVED lines=10> */
[-C--:B------:R-:W-:Y:S02]  /*4b20*/  ISETP.GE.OR P5, PT, R140, R132.reuse, !P5 ;  /* 0x000000848c00720c */ /* 0x080fe40006fa6670 */
[-C--:B------:R-:W-:Y:S02]  /*4b30*/  ISETP.GE.OR P4, PT, R139, R132.reuse, !P4 ;  /* 0x000000848b00720c */ /* 0x080fe40006786670 */
[----:B------:R-:W-:Y:S02]  /*4b40*/  VIADDMNMX R3, R3, UR9, RZ, !PT ;  /* 0x0000000903037c46 */ /* 0x000fe4000f8001ff */
[--C-:B------:R-:W-:Y:S02]  /*4b50*/  IADD3 R2, R149, 0x8, R133.reuse ;  /* 0x0000000895027810 */ /* 0x100fe40007ffe085 */
[----:B------:R-:W-:Y:S02]  /*4b60*/  FSEL R37, R37, -INF , !P5 ;  /* 0xff80000025257808 */ /* 0x000fe40006800000 */
[----:B------:R-:W-:Y:S02]  /*4b70*/  FSEL R48, R48, -INF , !P4 ;  /* 0xff80000030307808 */ /* 0x000fe40006000000 */
[-C--:B------:R-:W-:Y:S02]  /*4b80*/  ISETP.GE.AND P5, PT, R0, R3.reuse, PT ;  /* 0x000000030000720c */ /* 0x080fe40003fa6270 */
[-C--:B------:R-:W-:Y:S02]  /*4b90*/  ISETP.GE.AND P4, PT, R148, R3.reuse, PT ;  /* 0x000000039400720c */ /* 0x080fe40003f86270 */
[----:B------:R-:W-:Y:S02]  /*4ba0*/  VIMNMX R2, R2, UR6, PT ;  /* 0x0000000602027c48 */ /* 0x000fe4000bfe0100 */
[-C--:B------:R-:W-:Y:S02]  /*4bb0*/  ISETP.GE.OR P3, PT, R138, R132.reuse, !P3 ;  /* 0x000000848a00720c */ /* 0x080fe40005f66670 */
[-C--:B------:R-:W-:Y:S02]  /*4bc0*/  ISETP.GE.OR P2, PT, R137, R132.reuse, !P2 ;  /* 0x000000848900720c */ /* 0x080fe40005746670 */
[-C--:B------:R-:W-:Y:S02]  /*4bd0*/  ISETP.GE.OR P1, PT, R136, R132.reuse, !P1 ;  /* 0x000000848800720c */ /* 0x080fe40004f26670 */
[-C--:B------:R-:W-:Y:S02]  /*4be0*/  ISETP.GE.OR P0, PT, R135, R132.reuse, !P0 ;  /* 0x000000848700720c */ /* 0x080fe40004706670 */
[----:B------:R-:W-:Y:S01]  /*4bf0*/  ISETP.GE.OR P6, PT, R134, R132, !P6 ;  /* 0x000000848600720c */ /* 0x000fe200077c6670 */
[----:B------:R-:W-:Y:S01]  /*4c00*/  VIADD R132, R133, 0x40 ;  /* 0x0000004085847836 */ /* 0x000fe20000000000 */
[-C--:B------:R-:W-:Y:S02]  /*4c10*/  ISETP.GE.OR P5, PT, R0, R2.reuse, !P5 ;  /* 0x000000020000720c */ /* 0x080fe40006fa6670 */
[-C--:B------:R-:W-:Y:S02]  /*4c20*/  ISETP.GE.OR P4, PT, R148, R2.reuse, !P4 ;  /* 0x000000029400720c */ /* 0x080fe40006786670 */
        /* <DEDUP_REMOVED lines=8> */
[----:B------:R-:W-:Y:S02]  /*4cb0*/  FSEL R65, R65, -INF , !P6 ;  /* 0xff80000041417808 */ /* 0x000fe40007000000 */
[----:B------:R-:W-:Y:S02]  /*4cc0*/  FSEL R6, R6, -INF , !P5 ;  /* 0xff80000006067808 */ /* 0x000fe40006800000 */
[----:B------:R-:W-:Y:S02]  /*4cd0*/  FSEL R7, R7, -INF , !P4 ;  /* 0xff80000007077808 */ /* 0x000fe40006000000 */
        /* <DEDUP_REMOVED lines=23> */
[----:B------:R-:W-:Y:S01]  /*4e50*/  ISETP.GE.AND P4, PT, R134, R3, PT ;  /* 0x000000038600720c */ /* 0x000fe20003f86270 */
[----:B------:R-:W-:Y:S01]  /*4e60*/  VIADD R3, R133, 0x48 ;  /* 0x0000004885037836 */ /* 0x000fe20000000000 */
[C-C-:B------:R-:W-:Y:S02]  /*4e70*/  IADD3 R150, R149.reuse, 0x40, R133.reuse ;  /* 0x0000004095967810 */ /* 0x140fe40007ffe085 */
[----:B------:R-:W-:Y:S02]  /*4e80*/  IADD3 R149, R149, 0x48, R133 ;  /* 0x0000004895957810 */ /* 0x000fe40007ffe085 */
        /* <DEDUP_REMOVED lines=114> */
.L_x_705:
[C---:B------:R-:W-:Y:S01]  /*55b0*/  FMUL.FTZ R132, R238.reuse, 1.4426950216293334961 ;  /* 0x3fb8aa3bee847820 */ /* 0x040fe20000410000 */
[----:B------:R-:W-:Y:S01]  /*55c0*/  FSETP.NEU.FTZ.AND P0, PT, R238, -INF , PT ;  /* 0xff800000ee00780b */ /* 0x000fe20003f1d000 */
[----:B------:R-:W-:Y:S01]  /*55d0*/  FMUL.FTZ R3, R239, 1.4426950216293334961 ;  /* 0x3fb8aa3bef037820 */ /* 0x000fe20000410000 */
[----:B------:R-:W-:Y:S01]  /*55e0*/  FMUL.FTZ R2, R236, 1.4426950216293334961 ;  /* 0x3fb8aa3bec027820 */ /* 0x000fe20000410000 */
[----:B------:R-:W-:Y:S01]  /*55f0*/  FMUL.FTZ R0, R237, 1.4426950216293334961 ;  /* 0x3fb8aa3bed007820 */ /* 0x000fe20000410000 */
[----:B------:R-:W-:Y:S01]  /*5600*/  FSEL R132, R132, RZ, P0 ;  /* 0x000000ff84847208 */ /* 0x000fe20000000000 */
[----:B------:R-:W-:Y:S01]  /*5610*/  UISETP.GT.AND UP3, UPT, UR8, UR23, UPT ;  /* 0x000000170800728c */ /* 0x000fe2000bf64270 */
[----:B------:R-:W-:Y:S03]  /*5620*/  FSETP.NEU.FTZ.AND P0, PT, R239, -INF , PT ;  /* 0xff800000ef00780b */ /* 0x000fe60003f1d000 */
        /* <DEDUP_REMOVED lines=31> */
[--C-:B------:R-:W-:Y:S01]  /*5820*/  FFMA.FTZ R20, R20, UR7, -R132.reuse ;  /* 0x0000000714147c23 */ /* 0x100fe20008010884 */
        /* <DEDUP_REMOVED lines=25> */
[----:B------:R-:W-:Y:S01]  /*59c0*/  FFMA.FTZ R132, R65, UR7, -R132 ;  /* 0x0000000741847c23 */ /* 0x000fe20008010884 */
[----:B------:R-:W-:Y:S04]  /*59d0*/  FSETP.NEU.FTZ.AND P0, PT, R237, -INF , PT ;  /* 0xff800000ed00780b */ /* 0x000fe80003f1d000 */
[----:B------:R-:W-:Y:S01]  /*59e0*/  MUFU.EX2 R171, R18 ;  /* 0x0000001200ab7308 */ /* 0x000fe20000000800 */
[----:B------:R-:W-:Y:S02]  /*59f0*/  FSEL R0, R0, RZ, P0 ;  /* 0x000000ff00007208 */ /* 0x000fe40000000000 */
[----:B------:R-:W-:Y:S03]  /*5a00*/  PLOP3.LUT P0, PT, PT, PT, UP3, 0x80, 0x0 ;  /* 0x000000000000781c */ /* 0x000fe60003f0f038 */
[--C-:B------:R-:W-:Y:S04]  /*5a10*/  FFMA.FTZ R62, R62, UR7, -R0.reuse ;  /* 0x000000073e3e7c23 */ /* 0x100fe80008010800 */
        /* <DEDUP_REMOVED lines=17> */
[----:B------:R-:W-:Y:S09]  /*5b30*/  FFMA.FTZ R0, R63, UR7, -R0 ;  /* 0x000000073f007c23 */ /* 0x000ff20008010800 */
        /* <DEDUP_REMOVED lines=118> */
[-C--:B------:R-:W-:Y:S03]  /*62a0*/  IADD3 R146, R188, R0.reuse, RZ ;  /* 0x00000000bc927210 */ /* 0x080fe60007ffe0ff */
[----:B------:R-:W-:Y:S01]  /*62b0*/  LDSM.16.M88.4 R64, [R0+0x8000] ;  /* 0x008000000040783b */ /* 0x000fe20000000200 */
[----:B------:R-:W-:Y:S07]  /*62c0*/  IADD3 R145, R182, R0, RZ ;  /* 0x00000000b6917210 */ /* 0x000fee0007ffe0ff */
        /* <DEDUP_REMOVED lines=123> */
[----:B------:R-:W-:Y:S01]  /*6a80*/  FADD.FTZ R28, -R192, R28 ;  /* 0x0000001cc01c7221 */ /* 0x000fe20000010100 */
[C---:B------:R-:W-:Y:S05]  /*6a90*/  HMMA.16816.F32.BF16 R48, R132.reuse, R6, R48 ;  /* 0x000000068430723c */ /* 0x040fea0000041830 */
[C---:B------:R-:W-:Y:S01]  /*6aa0*/  FADD.FTZ R22, -R194.reuse, R22 ;  /* 0x00000016c2167221 */ /* 0x040fe20000010100 */
[-C--:B---3--:R-:W-:Y:S05]  /*6ab0*/  HMMA.16816.F32.BF16 R52, R132, R8.reuse, R52 ;  /* 0x000000088434723c */ /* 0x088fea0000041834 */
[----:B------:R-:W-:Y:S01]  /*6ac0*/  FADD.FTZ R23, -R194, R23 ;  /* 0x00000017c2177221 */ /* 0x000fe20000010100 */
[C---:B------:R-:W-:Y:S05]  /*6ad0*/  HMMA.16816.F32.BF16 R56, R140.reuse, R8, R56 ;  /* 0x000000088c38723c */ /* 0x040fea0000041838 */
[C---:B------:R-:W-:Y:S01]  /*6ae0*/  FADD.FTZ R24, -R192.reuse, R24 ;  /* 0x00000018c0187221 */ /* 0x040fe20000010100 */
[-C--:B------:R-:W-:Y:S05]  /*6af0*/  HMMA.16816.F32.BF16 R60, R140, R10.reuse, R60 ;  /* 0x0000000a8c3c723c */ /* 0x080fea000004183c */
[C---:B------:R-:W-:Y:S01]  /*6b00*/  FADD.FTZ R25, -R192.reuse, R25 ;  /* 0x00000019c0197221 */ /* 0x040fe20000010100 */
[----:B------:R-:W-:Y:S05]  /*6b10*/  HMMA.16816.F32.BF16 R64, R132, R10, R64 ;  /* 0x0000000a8440723c */ /* 0x000fea0000041840 */
[C---:B------:R-:W-:Y:S01]  /*6b20*/  FADD.FTZ R26, -R191.reuse, R26 ;  /* 0x0000001abf1a7221 */ /* 0x040fe20000010100 */
[----:B------:R-:W-:Y:S01]  /*6b30*/  FADD.FTZ R27, -R191, R27 ;  /* 0x0000001bbf1b7221 */ /* 0x000fe20000010100 */
[----:B------:R-:W-:Y:S01]  /*6b40*/  FADD.FTZ R29, -R192, R29 ;  /* 0x0000001dc01d7221 */ /* 0x000fe20000010100 */
[----:B------:R-:W-:Y:S03]  /*6b50*/  FMUL.FTZ R0, R169, R28 ;  /* 0x0000001ca9007220 */ /* 0x000fe60000410000 */
        /* <DEDUP_REMOVED lines=9> */
[----:B------:R-:W-:Y:S01]  /*6bf0*/  FMUL.FTZ R28, R168, R29 ;  /* 0x0000001da81c7220 */ /* 0x000fe20000410000 */
        /* <DEDUP_REMOVED lines=24> */
[----:B------:R-:W-:Y:S01]  /*6d80*/  F2FP.BF16.F32.PACK_AB R147, R17, R16 ;  /* 0x000000101193723e */ /* 0x000fe200000010ff */
        /* <DEDUP_REMOVED lines=107> */
.L_x_706:
[----:B------:R-:W-:Y:S01]  /*7440*/  STS [R198+0x14000], R153 ;  /* 0x01400099c6007388 */ /* 0x000fe20000000800 */
[----:B------:R-:W-:Y:S01]  /*7450*/  IMAD.SHL.U32 R36, R190, 0x2, RZ ;  /* 0x00000002be247824 */ /* 0x000fe200078e00ff */
[----:B-1----:R-:W-:Y:S02]  /*7460*/  MOV R2, UR4 ;  /* 0x0000000400027c02 */ /* 0x002fe40008000f00 */
[----:B------:R-:W-:Y:S02]  /*7470*/  STS [R198+0x14400], R152 ;  /* 0x01440098c6007388 */ /* 0x000fe40000000800 */
[----:B------:R-:W-:Y:S02]  /*7480*/  IADD3 R2, R36, 0x8000, R2 ;  /* 0x0000800024027810 */ /* 0x000fe40007ffe002 */
[----:B------:R1:W-:Y:S04]  /*7490*/  STS [R200+0x14000], R147 ;  /* 0x01400093c8007388 */ /* 0x0003e80000000800 */
[----:B------:R-:W-:Y:S04]  /*74a0*/  STS [R200+0x14400], R144 ;  /* 0x01440090c8007388 */ /* 0x000fe80000000800 */
[----:B------:R-:W-:Y:S04]  /*74b0*/  STS [R198+0x16000], R151 ;  /* 0x01600097c6007388 */ /* 0x000fe80000000800 */
[----:B------:R-:W-:Y:S04]  /*74c0*/  STS [R198+0x16400], R150 ;  /* 0x01640096c6007388 */ /* 0x000fe80000000800 */
[----:B------:R-:W-:Y:S04]  /*74d0*/  STS [R200+0x16000], R149 ;  /* 0x01600095c8007388 */ /* 0x000fe80000000800 */
[----:B------:R-:W-:Y:S04]  /*74e0*/  STS [R200+0x16400], R148 ;  /* 0x01640094c8007388 */ /* 0x000fe80000000800 */
[----:B------:R-:W-:Y:S01]  /*74f0*/  STS [R204+0x14000], R137 ;  /* 0x01400089cc007388 */ /* 0x000fe20000000800 */
[----:B-1----:R-:W-:Y:S03]  /*7500*/  LEA R147, R250, UR4, 0x1 ;  /* 0x00000004fa937c11 */ /* 0x002fe6000f8e08ff */
        /* <DEDUP_REMOVED lines=24> */
[----:B-1----:R-:W-:Y:S05]  /*7690*/  IMAD.IADD R0, R2, 0x1, R182 ;  /* 0x0000000102007824 */ /* 0x002fea00078e02b6 */
[----:B------:R-:W-:Y:S04]  /*76a0*/  LDSM.16.MT88.4 R4, [R180+0x1c000] ;  /* 0x01c00000b404783b */ /* 0x000fe80000004200 */
        /* <DEDUP_REMOVED lines=124> */
.L_x_707:
        /* <DEDUP_REMOVED lines=10> */
[----:B------:R-:W-:Y:S02]  /*7f10*/  UISETP.GT.AND UP2, UPT, UR8, UR23, UPT ;  /* 0x000000170800728c */ /* 0x000fe4000bf44270 */
[----:B------:R-:W-:Y:S01]  /*7f20*/  UIADD3 UR8, UR8, -0x1, URZ ;  /* 0xffffffff08087890 */ /* 0x000fe2000fffe03f */
        /* <DEDUP_REMOVED lines=227> */
[----:B------:R-:W-:Y:S01]  /*8d60*/  PLOP3.LUT P0, PT, PT, PT, UP2, 0x80, 0x0 ;  /* 0x000000000000781c */ /* 0x000fe20003f0f028 */
[----:B------:R-:W-:Y:S02]  /*8d70*/  @UP3 UIADD3 UR20, UP0, UR20, -0x200, URZ ;  /* 0xfffffe0014143890 */ /* 0x000fe4000ff1e03f */
[----:B------:R-:W-:Y:S02]  /*8d80*/  REDG.E.ADD.F32.FTZ.RN.STRONG.GPU desc[UR10][R8.64], R31 ;  /* 0x0000001f080079a6 */ /* 0x000fe4000c10f38a */
        /* <DEDUP_REMOVED lines=157> */
[----:B------:R-:W-:Y:S01]  /*9760*/  STS [R252], R16 ;  /* 0x00000010fc007388 */ /* 0x000fe20000000800 */
[----:B------:R-:W-:Y:S01]  /*9770*/  FMUL.FTZ R126, R126, UR7 ;  /* 0x000000077e7e7c20 */ /* 0x000fe20008410000 */
[----:B------:R-:W-:Y:S01]  /*9780*/  FMUL.FTZ R0, R127, UR7 ;  /* 0x000000077f007c20 */ /* 0x000fe20008410000 */
[----:B------:R-:W-:Y:S01]  /*9790*/  F2FP.BF16.F32.PACK_AB R4, R4, R128 ;  /* 0x000000800404723e */ /* 0x000fe200000010ff */
[----:B------:R-:W-:Y:S01]  /*97a0*/  STS [R252+0x400], R15 ;  /* 0x0004000ffc007388 */ /* 0x000fe20000000800 */
[----:B------:R-:W-:Y:S01]  /*97b0*/  F2FP.BF16.F32.PACK_AB R3, R3, R130 ;  /* 0x000000820303723e */ /* 0x000fe200000010ff */
[----:B------:R-:W-:Y:S01]  /*97c0*/  UISETP.NE.AND UP0, UPT, UR31, -0x1, UPT ;  /* 0xffffffff1f00788c */ /* 0x000fe2000bf05270 */
[----:B------:R-:W-:Y:S01]  /*97d0*/  F2FP.BF16.F32.PACK_AB R6, R6, R120 ;  /* 0x000000780606723e */ /* 0x000fe200000010ff */
[----:B------:R-:W-:Y:S01]  /*97e0*/  USHF.L.U32 UR18, UR22, 0x7, URZ ;  /* 0x0000000716127899 */ /* 0x000fe2000800063f */
[----:B------:R-:W-:-:S02]  /*97f0*/  F2FP.BF16.F32.PACK_AB R5, R5, R122 ;  /* 0x0000007a0505723e */ /* 0x000fc400000010ff */
[----:B------:R-:W-:Y:S02]  /*9800*/  F2FP.BF16.F32.PACK_AB R2, R2, R124 ;  /* 0x0000007c0202723e */ /* 0x000fe400000010ff */
[----:B------:R-:W-:Y:S02]  /*9810*/  F2FP.BF16.F32.PACK_AB R0, R0, R126 ;  /* 0x0000007e0000723e */ /* 0x000fe400000010ff */
[----:B------:R-:W-:Y:S02]  /*9820*/  F2FP.BF16.F32.PACK_AB R68, R69, R68 ;  /* 0x000000444544723e */ /* 0x000fe400000010ff */
[----:B------:R-:W-:Y:S01]  /*9830*/  F2FP.BF16.F32.PACK_AB R70, R71, R70 ;  /* 0x000000464746723e */ /* 0x000fe200000010ff */
[----:B------:R-:W-:Y:S01]  /*9840*/  @UP0 UIADD3 UR7, UR24, UR31, URZ ;  /* 0x0000001f18070290 */ /* 0x000fe2000fffe03f */
[----:B------:R-:W-:Y:S01]  /*9850*/  F2FP.BF16.F32.PACK_AB R80, R81, R80 ;  /* 0x000000505150723e */ /* 0x000fe200000010ff */
[----:B------:R-:W-:Y:S01]  /*9860*/  @UP0 ULDC.64 UR8, c[0x0][0x450] ;  /* 0x0001140000080ab9 */ /* 0x000fe20000000a00 */
[----:B------:R-:W-:Y:S01]  /*9870*/  F2FP.BF16.F32.PACK_AB R82, R83, R82 ;  /* 0x000000525352723e */ /* 0x000fe200000010ff */
[----:B------:R-:W-:Y:S01]  /*9880*/  @UP0 UIMAD.WIDE.U32 UR12, UR7, UR8, URZ ;  /* 0x00000008070c02a5 */ /* 0x000fe2000f8e003f */
[----:B------:R-:W-:Y:S01]  /*9890*/  F2FP.BF16.F32.PACK_AB R72, R73, R72 ;  /* 0x000000484948723e */ /* 0x000fe200000010ff */
[----:B------:R-:W-:Y:S01]  /*98a0*/  @UP0 UIMAD UR7, UR7, UR9, URZ ;  /* 0x00000009070702a4 */ /* 0x000fe2000f8e023f */
[----:B------:R-:W-:-:S02]  /*98b0*/  F2FP.BF16.F32.PACK_AB R74, R75, R74 ;  /* 0x0000004a4b4a723e */ /* 0x000fc400000010ff */
[----:B------:R-:W-:Y:S01]  /*98c0*/  F2FP.BF16.F32.PACK_AB R76, R77, R76 ;  /* 0x0000004c4d4c723e */ /* 0x000fe200000010ff */
[----:B------:R-:W-:Y:S01]  /*98d0*/  @UP0 UIADD3 UR21, UR13, UR7, URZ ;  /* 0x000000070d150290 */ /* 0x000fe2000fffe03f */
[----:B------:R-:W-:Y:S01]  /*98e0*/  F2FP.BF16.F32.PACK_AB R78, R79, R78 ;  /* 0x0000004e4f4e723e */ /* 0x000fe200000010ff */
[----:B------:R-:W-:Y:S01]  /*98f0*/  @UP0 UMOV UR20, UR12 ;  /* 0x0000000c00140c82 */ /* 0x000fe20008000000 */
        /* <DEDUP_REMOVED lines=8> */
[----:B------:R-:W-:Y:S01]  /*9980*/  PLOP3.LUT P0, PT, PT, PT, UP0, 0x80, 0x0 ;  /* 0x000000000000781c */ /* 0x000fe20003f0f008 */
[----:B--2---:R-:W-:Y:S04]  /*9990*/  STS [R159], R12 ;  /* 0x0000000c9f007388 */ /* 0x004fe80000000800 */
[----:B---3--:R-:W-:Y:S04]  /*99a0*/  STS [R158], R11 ;  /* 0x0000000b9e007388 */ /* 0x008fe80000000800 */
[----:B------:R-:W-:Y:S04]  /*99b0*/  STS [R252+0x2000], R14 ;  /* 0x0020000efc007388 */ /* 0x000fe80000000800 */
[----:B------:R-:W-:Y:S04]  /*99c0*/  STS [R252+0x2400], R13 ;  /* 0x0024000dfc007388 */ /* 0x000fe80000000800 */
[----:B----4-:R-:W-:Y:S04]  /*99d0*/  STS [R157], R10 ;  /* 0x0000000a9d007388 */ /* 0x010fe80000000800 */
        /* <DEDUP_REMOVED lines=20> */
[----:B--2---:R-:W-:-:S03]  /*9b20*/  SHF.R.S32.HI R0, RZ, 0x1f, R3 ;  /* 0x0000001fff007819 */ /* 0x004fc60000011403 */
        /* <DEDUP_REMOVED lines=20> */
.L_x_709:
        /* <DEDUP_REMOVED lines=23> */
.L_x_710:
        /* <DEDUP_REMOVED lines=45> */
.L_x_712:
[----:B------:R-:W-:Y:S05]  /*a0b0*/  BSYNC B0 ;  /* 0x0000000000007941 */ /* 0x000fea0003800000 */
.L_x_711:
        /* <DEDUP_REMOVED lines=14> */
.L_x_714:
[----:B------:R-:W-:Y:S05]  /*a1a0*/  BSYNC B0 ;  /* 0x0000000000007941 */ /* 0x000fea0003800000 */
.L_x_713:
        /* <DEDUP_REMOVED lines=15> */
.L_x_716:
[----:B------:R-:W-:Y:S05]  /*a2a0*/  BSYNC B0 ;  /* 0x0000000000007941 */ /* 0x000fea0003800000 */
.L_x_715:
        /* <DEDUP_REMOVED lines=14> */
.L_x_718:
[----:B------:R-:W-:Y:S05]  /*a390*/  BSYNC B0 ;  /* 0x0000000000007941 */ /* 0x000fea0003800000 */
.L_x_717:
        /* <DEDUP_REMOVED lines=27> */
.L_x_720:
[----:B------:R-:W-:Y:S05]  /*a550*/  BSYNC B0 ;  /* 0x0000000000007941 */ /* 0x000fea0003800000 */
.L_x_719:
        /* <DEDUP_REMOVED lines=14> */
.L_x_722:
[----:B------:R-:W-:Y:S05]  /*a640*/  BSYNC B0 ;  /* 0x0000000000007941 */ /* 0x000fea0003800000 */
.L_x_721:
        /* <DEDUP_REMOVED lines=14> */
.L_x_724:
[----:B------:R-:W-:Y:S05]  /*a730*/  BSYNC B0 ;  /* 0x0000000000007941 */ /* 0x000fea0003800000 */
.L_x_723:
        /* <DEDUP_REMOVED lines=11> */
[----:B------:R1:W-:Y:S02]  /*a7f0*/  STG.E.128 desc[UR10][R2.64], R28 ;  /* 0x0000001c02007986 */ /* 0x0003e4000c101d0a */
.L_x_703:
[----:B------:R-:W-:Y:S05]  /*a800*/  BSYNC B1 ;  /* 0x0000000000017941 */ /* 0x000fea0003800000 */
.L_x_681:
[----:B------:R-:W-:Y:S02]  /*a810*/  ULDC UR6, c[0x0][0xc] ;  /* 0x0000030000067ab9 */ /* 0x000fe40000000800 */
[----:B------:R-:W-:-:S04]  /*a820*/  UIADD3 UR22, UR6, UR22, URZ ;  /* 0x0000001606167290 */ /* 0x000fc8000fffe03f */
[----:B------:R-:W-:-:S06]  /*a830*/  UISETP.GE.AND UP0, UPT, UR22, UR61, UPT ;  /* 0x0000003d1600728c */ /* 0x000fcc000bf06270 */
[----:B------:R-:W-:-:S13]  /*a840*/  PLOP3.LUT P0, PT, PT, PT, UP0, 0x80, 0x0 ;  /* 0x000000000000781c */ /* 0x000fda0003f0f008 */
[----:B------:R-:W-:Y:S05]  /*a850*/  @P0 BRA `(.L_x_725) ;  /* 0x0000000000040947 */ /* 0x000fea0003800000 */
[----:B------:R-:W-:Y:S05]  /*a860*/  BRA `(.L_x_726) ;  /* 0xffffff6000ac7947 */ /* 0x000fea000383ffff */
.L_x_725:
[----:B------:R-:W-:Y:S05]  /*a870*/  EXIT ;  /* 0x000000000000794d */ /* 0x000fea0003800000 */
.L_x_727:
        /* <DEDUP_REMOVED lines=16> */
.L_x_2467:


//--------------------- .text._ZN5flash44flash_bwd_dq_dk_dv_loop_seqk_parallel_kernelI23Flash_bwd_kernel_traitsILi64ELi128ELi128ELi8ELi4ELi4ELi4ELb0ELb0EN7cutlass10bfloat16_tE19Flash_kernel_traitsILi64ELi128ELi128ELi8ES3_EELb0ELb0ELb1ELb1ELb0ELb0ELb0EEEvNS_16Flash_bwd_paramsE --------------------------
	.section	.text._ZN5flash44flash_bwd_dq_dk_dv_loop_seqk_parallel_kernelI23Flash_bwd_kernel_traitsILi64ELi128ELi128ELi8ELi4ELi4ELi4ELb0ELb0EN7cutlass10bfloat16_tE19Flash_kernel_traitsILi64ELi128ELi128ELi8ES3_EELb0ELb0ELb1ELb1ELb0ELb0ELb0EEEvNS_16Flash_bwd_paramsE,"ax",@progbits
	.align	128
        .global         _ZN5flash44flash_bwd_dq_dk_dv_loop_seqk_parallel_kernelI23Flash_bwd_kernel_traitsILi64ELi128ELi128ELi8ELi4ELi4ELi4ELb0ELb0EN7cutlass10bfloat16_tE19Flash_kernel_traitsILi64ELi128ELi128ELi8ES3_EELb0ELb0ELb1ELb1ELb0ELb0ELb0EEEvNS_16Flash_bwd_paramsE
        .type           _ZN5flash44flash_bwd_dq_dk_dv_loop_seqk_parallel_kernelI23Flash_bwd_kernel_traitsILi64ELi128ELi128ELi8ELi4ELi4ELi4ELb0ELb0EN7cutlass10bfloat16_tE19Flash_kernel_traitsILi64ELi128ELi128ELi8ES3_EELb0ELb0ELb1ELb1ELb0ELb0ELb0EEEvNS_16Flash_bwd_paramsE,@function
        .size           _ZN5flash44flash_bwd_dq_dk_dv_loop_seqk_parallel_kernelI23Flash_bwd_kernel_traitsILi64ELi128ELi128ELi8ELi4ELi4ELi4ELb0ELb0EN7cutlass10bfloat16_tE19Flash_kernel_traitsILi64ELi128ELi128ELi8ES3_EELb0ELb0ELb1ELb1ELb0ELb0ELb0EEEvNS_16Flash_bwd_paramsE,(.L_x_2468 - _ZN5flash44flash_bwd_dq_dk_dv_loop_seqk_parallel_kernelI23Flash_bwd_kernel_traitsILi64ELi128ELi128ELi8ELi4ELi4ELi4ELb0ELb0EN7cutlass10bfloat16_tE19Flash_kernel_traitsILi64ELi128ELi128ELi8ES3_EELb0ELb0ELb1ELb1ELb0ELb0ELb0EEEvNS_16Flash_bwd_paramsE)
        .other          _ZN5flash44flash_bwd_dq_dk_dv_loop_seqk_parallel_kernelI23Flash_bwd_kernel_traitsILi64ELi128ELi128ELi8ELi4ELi4ELi4ELb0ELb0EN7cutlass10bfloat16_tE19Flash_kernel_traitsILi64ELi128ELi128ELi8ES3_EELb0ELb0ELb1ELb1ELb0ELb0ELb0EEEvNS_16Flash_bwd_paramsE,@"STO_CUDA_ENTRY STV_DEFAULT"
_ZN5flash44flash_bwd_dq_dk_dv_loop_seqk_parallel_kernelI23Flash_bwd_kernel_traitsILi64ELi128ELi128ELi8ELi4ELi4ELi4ELb0ELb0EN7cutlass10bfloat16_tE19Flash_kernel_traitsILi64ELi128ELi128ELi8ES3_EELb0ELb0ELb1ELb1ELb0ELb0ELb0EEEvNS_16Flash_bwd_paramsE:
.text._ZN5flash44flash_bwd_dq_dk_dv_loop_seqk_parallel_kernelI23Flash_bwd_kernel_traitsILi64ELi128ELi128ELi8ELi4ELi4ELi4ELb0ELb0EN7cutlass10bfloat16_tE19Flash_kernel_traitsILi64ELi128ELi128ELi8ES3_EELb0ELb0ELb1ELb1ELb0ELb0ELb0EEEvNS_16Flash_bwd_paramsE:
        /* <DEDUP_REMOVED lines=16> */
[----:B------:R-:W-:-:S04]  /*0100*/  IMAD.MOV.U32 R207, RZ, RZ, -0x10 ;  /* 0xfffffff0ffcf7424 */ /* 0x000fc800078e00ff */
        /* <DEDUP_REMOVED lines=63> */
[----:B------:R-:W-:Y:S01]  /*0500*/  LOP3.LUT R251, R8, 0xfffffe00, R4, 0xf8, !PT ;  /* 0xfffffe0008fb7812 */ /* 0x000fe200078ef804 */
[----:B------:R-:W-:Y:S01]  /*0510*/  IMAD.SHL.U32 R8, R10, 0x10, RZ ;  /* 0x000000100a087824 */ /* 0x000fe200078e00ff */
[----:B------:R-:W-:Y:S01]  /*0520*/  LOP3.LUT R4, R5, 0x8, R14, 0xf8, !PT ;  /* 0x0000000805047812 */ /* 0x000fe200078ef80e */
[----:B------:R-:W-:Y:S01]  /*0530*/  IMAD.IADD R184, R2, 0x1, R184 ;  /* 0x0000000102b87824 */ /* 0x000fe200078e02b8 */
[----:B------:R-:W-:-:S02]  /*0540*/  LOP3.LUT R2, R15, 0x7ffffffc, RZ, 0xc0, !PT ;  /* 0x7ffffffc0f027812 */ /* 0x000fc400078ec0ff */
[----:B------:R-:W-:Y:S01]  /*0550*/  LOP3.LUT R6, R7, 0x1, RZ, 0xc0, !PT ;  /* 0x0000000107067812 */ /* 0x000fe200078ec0ff */
[----:B------:R-:W-:Y:S01]  /*0560*/  IMAD.SHL.U32 R184, R184, 0x2, RZ ;  /* 0x00000002b8b87824 */ /* 0x000fe200078e00ff */
[----:B------:R-:W-:Y:S01]  /*0570*/  LOP3.LUT R180, R180, R4, R0, 0xf6, !PT ;  /* 0x00000004b4b47212 */ /* 0x000fe200078ef600 */
[----:B------:R-:W-:Y:S01]  /*0580*/  IMAD.IADD R0, R13, 0x1, -R2 ;  /* 0x000000010d007824 */ /* 0x000fe200078e0a02 */
[----:B------:R-:W-:Y:S01]  /*0590*/  ISETP.NE.U32.AND P0, PT, R6, 0x1, PT ;  /* 0x000000010600780c */ /* 0x000fe20003f05070 */
[----:B------:R-:W-:Y:S01]  /*05a0*/  IMAD.SHL.U32 R2, R7, 0x40, RZ ;  /* 0x0000004007027824 */ /* 0x000fe200078e00ff */
[----:B------:R-:W-:Y:S01]  /*05b0*/  SEL R185, R209, 0xffffffe0, !P4 ;  /* 0xffffffe0d1b97807 */ /* 0x000fe20006000000 */
[----:B------:R-:W-:Y:S01]  /*05c0*/  IMAD.SHL.U32 R6, R16, 0x40, RZ ;  /* 0x0000004010067824 */ /* 0x000fe200078e00ff */
[----:B------:R-:W-:Y:S01]  /*05d0*/  R2P PR, R7, 0x6 ;  /* 0x0000000607007804 */ /* 0x000fe20000000000 */
[----:B------:R-:W-:Y:S01]  /*05e0*/  IMAD.SHL.U32 R7, R0, 0x2, RZ ;  /* 0x0000000200077824 */ /* 0x000fe200078e00ff */
[----:B------:R-:W-:Y:S01]  /*05f0*/  LOP3.LUT R0, R2, 0x1c0, RZ, 0xc0, !PT ;  /* 0x000001c002007812 */ /* 0x000fe200078ec0ff */
[----:B------:R-:W-:Y:S01]  /*0600*/  IMAD.SHL.U32 R2, R3, 0x8, RZ ;  /* 0x0000000803027824 */ /* 0x000fe200078e00ff */
        /* <DEDUP_REMOVED lines=29> */
[----:B------:R-:W-:Y:S01]  /*07e0*/  LEA R180, R180, UR4, 0x1 ;  /* 0x00000004b4b47c11 */ /* 0x000fe2000f8e08ff */
        /* <DEDUP_REMOVED lines=35> */
[----:B-1----:R-:W-:Y:S02]  /*0a20*/  IMAD.IADD R6, R209, 0x1, R6 ;  /* 0x00000001d1067824 */ /* 0x002fe400078e0206 */
[----:B------:R-:W-:Y:S02]  /*0a30*/  IMAD.IADD R211, R208, 0x1, R209 ;  /* 0x00000001d0d37824 */ /* 0x000fe400078e02d1 */
[C---:B--2---:R-:W-:Y:S02]  /*0a40*/  VIADD R5, R7.reuse, 0x2440 ;  /* 0x0000244007057836 */ /* 0x044fe40000000000 */
[----:B------:R-:W-:Y:S02]  /*0a50*/  @P2 VIADD R5, R7, 0x23c0 ;  /* 0x000023c007052836 */ /* 0x000fe40000000000 */
[----:B------:R-:W-:-:S02]  /*0a60*/  IMAD.IADD R210, R209, 0x1, R205 ;  /* 0x00000001d1d27824 */ /* 0x000fc400078e02cd */
[----:B------:R-:W-:Y:S01]  /*0a70*/  IMAD.IADD R185, R185, 0x1, R183 ;  /* 0x00000001b9b97824 */ /* 0x000fe200078e02b7 */
[----:B------:R1:W-:Y:S04]  /*0a80*/  STL [R1+0xc], R5 ;  /* 0x00000c0501007387 */ /* 0x0003e80000100800 */
[----:B------:R2:W-:Y:S01]  /*0a90*/  STL [R1+0x30], R6 ;  /* 0x0000300601007387 */ /* 0x0005e20000100800 */
[C---:B-1----:R-:W-:Y:S02]  /*0aa0*/  IMAD.IADD R5, R209.reuse, 0x1, R4 ;  /* 0x00000001d1057824 */ /* 0x042fe400078e0204 */
[--C-:B------:R-:W-:Y:S02]  /*0ab0*/  IMAD.IADD R4, R0, 0x1, R3.reuse ;  /* 0x0000000100047824 */ /* 0x100fe400078e0203 */
[----:B------:R-:W-:Y:S01]  /*0ac0*/  IMAD.IADD R0, R2, 0x1, R3 ;  /* 0x0000000102007824 */ /* 0x000fe200078e0203 */
[----:B------:R2:W-:Y:S01]  /*0ad0*/  STL [R1+0x2c], R5 ;  /* 0x00002c0501007387 */ /* 0x0005e20000100800 */
[----:B------:R-:W-:-:S03]  /*0ae0*/  IMAD.IADD R209, R209, 0x1, R207 ;  /* 0x00000001d1d17824 */ /* 0x000fc600078e02cf */
[----:B------:R2:W-:Y:S04]  /*0af0*/  STL [R1+0x28], R4 ;  /* 0x0000280401007387 */ /* 0x0005e80000100800 */
[----:B------:R2:W-:Y:S02]  /*0b00*/  STL [R1+0x24], R0 ;  /* 0x0000240001007387 */ /* 0x0005e40000100800 */
.L_x_806:
        /* <DEDUP_REMOVED lines=67> */
.L_x_728:
        /* <DEDUP_REMOVED lines=14> */
[----:B------:R-:W-:Y:S02]  /*1020*/  UIMAD UR30, UR48, UR11, UR7 ;  /* 0x0000000b301e72a4 */ /* 0x000fe4000f8e0207 */
[----:B------:R-:W-:Y:S01]  /*1030*/  USHF.L.U32 UR17, UR48, 0x7, URZ ;  /* 0x0000000730117899 */ /* 0x000fe2000800063f */
[----:B------:R-:W-:Y:S01]  /*1040*/  @!UP2 ULDC.64 UR10, c[0x0][0x418] ;  /* 0x00010600000aaab9 */ /* 0x000fe20000000a00 */
[----:B------:R-:W-:Y:S01]  /*1050*/  ULDC UR61, c[0x0][0x2d4] ;  /* 0x0000b500003d7ab9 */ /* 0x000fe20000000800 */
[----:B------:R-:W-:-:S02]  /*1060*/  @!UP2 UIMAD UR7, UR60, UR10, URZ ;  /* 0x0000000a3c07a2a4 */ /* 0x000fc4000f8e023f */
[----:B------:R-:W-:Y:S02]  /*1070*/  USEL UR37, UR17, URZ, UP0 ;  /* 0x0000003f11257287 */ /* 0x000fe40008000000 */
[----:B------:R-:W-:Y:S02]  /*1080*/  @!UP2 UIMAD UR34, UR48, UR11, UR7 ;  /* 0x0000000b3022a2a4 */ /* 0x000fe4000f8e0207 */
[----:B------:R-:W-:Y:S02]  /*1090*/  USHF.R.S32.HI UR35, URZ, 0x1f, UR61 ;  /* 0x0000001f3f237899 */ /* 0x000fe4000801143d */
[----:B------:R-:W-:Y:S01]  /*10a0*/  UIADD3 UR7, UR18, 0x80, UR29 ;  /* 0x0000008012077890 */ /* 0x000fe2000fffe01d */
[----:B-1----:R-:W-:Y:S01]  /*10b0*/  IABS R5, R6 ;  /* 0x0000000600057213 */ /* 0x002fe20000000000 */
[----:B------:R-:W-:Y:S01]  /*10c0*/  @!UP2 UIMAD.WIDE.U32 UR42, UR48, UR10, URZ ;  /* 0x0000000a302aa2a5 */ /* 0x000fe2000f8e003f */
[----:B------:R-:W-:Y:S01]  /*10d0*/  ISETP.NE.AND P3, PT, R6, RZ, PT ;  /* 0x000000ff0600720c */ /* 0x000fe20003f65270 */
[----:B------:R-:W-:Y:S01]  /*10e0*/  ULDC.64 UR26, c[0x0][0x240] ;  /* 0x00009000001a7ab9 */ /* 0x000fe20000000a00 */
[----:B------:R-:W1:Y:S01]  /*10f0*/  I2F.RP R2, R5 ;  /* 0x0000000500027306 */ /* 0x000e620000209400 */
[----:B------:R-:W-:Y:S01]  /*1100*/  ULDC UR10, c[0x0][0x394] ;  /* 0x0000e500000a7ab9 */ /* 0x000fe20000000800 */
[----:B------:R-:W-:Y:S01]  /*1110*/  ULDC UR44, c[0x0][0x2dc] ;  /* 0x0000b700002c7ab9 */ /* 0x000fe20000000800 */
[----:B------:R-:W-:-:S02]  /*1120*/  UIADD3 UR7, UR7, UR10, -UR9 ;  /* 0x0000000a07077290 */ /* 0x000fc4000fffe809 */
[----:B--2---:R-:W-:Y:S01]  /*1130*/  UIMAD.WIDE.U32 UR32, UR8, UR14, URZ ;  /* 0x0000000e082072a5 */ /* 0x004fe2000f8e003f */
[----:B------:R-:W-:Y:S01]  /*1140*/  ULDC UR52, c[0x0][0x270] ;  /* 0x00009c0000347ab9 */ /* 0x000fe20000000800 */
[----:B------:R-:W-:Y:S02]  /*1150*/  UIMAD.WIDE.U32 UR20, UR6, UR26, URZ ;  /* 0x0000001a061472a5 */ /* 0x000fe4000f8e003f */
[----:B------:R-:W-:Y:S02]  /*1160*/  UIMAD UR45, UR8, UR15, UR33 ;  /* 0x0000000f082d72a4 */ /* 0x000fe4000f8e0221 */
[----:B------:R-:W-:Y:S01]  /*1170*/  UIADD3 UR8, UR18, 0x7f, URZ ;  /* 0x0000007f12087890 */ /* 0x000fe2000fffe03f */
[----:B------:R-:W-:Y:S01]  /*1180*/  ULDC.U8 UR33, c[0x0][0x3d8] ;  /* 0x0000f60000217ab9 */ /* 0x000fe20000000000 */
[----:B-1----:R-:W1:Y:S02]  /*1190*/  MUFU.RCP R2, R2 ;  /* 0x0000000200027308 */ /* 0x002e640000001000 */
[----:B------:R-:W-:Y:S01]  /*11a0*/  USHF.R.S32.HI UR17, URZ, 0x1f, UR8 ;  /* 0x0000001f3f117899 */ /* 0x000fe20008011408 */
[----:B------:R-:W-:Y:S01]  /*11b0*/  @UP2 ULDC.64 UR14, c[0x0][0x420] ;  /* 0x00010800000e2ab9 */ /* 0x000fe20000000a00 */
[----:B------:R-:W-:-:S02]  /*11c0*/  UISETP.NE.AND UP3, UPT, UR33, URZ, UPT ;  /* 0x0000003f2100728c */ /* 0x000fc4000bf65270 */
[----:B------:R-:W-:Y:S02]  /*11d0*/  @UP2 UIMAD.WIDE.U32 UR46, UR6, UR14, URZ ;  /* 0x0000000e062e22a5 */ /* 0x000fe4000f8e003f */
[----:B------:R-:W-:Y:S02]  /*11e0*/  ULEA.HI UR33, UR17, UR8, URZ, 0x7 ;  /* 0x0000000811217291 */ /* 0x000fe4000f8f383f */
[----:B------:R-:W-:Y:S02]  /*11f0*/  UIMAD UR8, UR35, UR48, URZ ;  /* 0x00000030230872a4 */ /* 0x000fe4000f8e023f */
[----:B------:R-:W-:Y:S02]  /*1200*/  @UP2 UIMAD UR51, UR6, UR15, UR47 ;  /* 0x0000000f063322a4 */ /* 0x000fe4000f8e022f */
[----:B------:R-:W-:Y:S02]  /*1210*/  UIMAD UR19, UR6, UR27, URZ ;  /* 0x0000001b061372a4 */ /* 0x000fe4000f8e023f */
[----:B------:R-:W-:Y:S01]  /*1220*/  UIMAD.WIDE UR10, UR44, UR52, URZ ;  /* 0x000000342c0a72a5 */ /* 0x000fe2000f8e023f */
[----:B-1----:R-:W-:Y:S01]  /*1230*/  VIADD R2, R2, 0xffffffe ;  /* 0x0ffffffe02027836 */ /* 0x002fe20000000000 */
[----:B------:R-:W-:-:S02]  /*1240*/  UIMAD.WIDE.U32 UR14, UR48, UR61, URZ ;  /* 0x0000003d300e72a5 */ /* 0x000fc4000f8e003f */
[----:B------:R-:W-:Y:S01]  /*1250*/  UIMAD UR8, UR60, UR61, UR8 ;  /* 0x0000003d3c0872a4 */ /* 0x000fe2000f8e0208 */
[----:B------:R-:W1:Y:S01]  /*1260*/  F2I.FTZ.U32.TRUNC.NTZ R3, R2 ;  /* 0x0000000200037305 */ /* 0x000e62000021f000 */
[----:B------:R-:W-:Y:S02]  /*1270*/  UIADD3 UR7, UR7, 0x7f, URZ ;  /* 0x0000007f07077890 */ /* 0x000fe4000fffe03f */
[----:B------:R-:W-:Y:S02]  /*1280*/  UIADD3 UR53, UR23, UR30, URZ ;  /* 0x0000001e17357290 */ /* 0x000fe4000fffe03f */
[----:B------:R-:W-:Y:S02]  /*1290*/  USEL UR59, UR22, UR20, !UP2 ;  /* 0x00000014163b7287 */ /* 0x000fe4000d000000 */
[----:B------:R-:W-:Y:S02]  /*12a0*/  @UP2 UIADD3 UR53, UR21, UR19, URZ ;  /* 0x0000001315352290 */ /* 0x000fe4000fffe03f */
[----:B------:R-:W-:-:S02]  /*12b0*/  UIMAD.WIDE.U32 UR22, UR10, UR14, URZ ;  /* 0x0000000e0a1672a5 */ /* 0x000fc4000f8e003f */
[----:B------:R-:W-:Y:S02]  /*12c0*/  UIMAD UR19, UR11, UR14, URZ ;  /* 0x0000000e0b1372a4 */ /* 0x000fe4000f8e023f */
[----:B------:R-:W-:Y:S01]  /*12d0*/  UIADD3 UR8, UR15, UR8, URZ ;  /* 0x000000080f087290 */ /* 0x000fe2000fffe03f */
[--C-:B-1----:R-:W-:Y:S01]  /*12e0*/  IMAD.MOV R0, RZ, RZ, -R3.reuse ;  /* 0x000000ffff007224 */ /* 0x102fe200078e0a03 */
[----:B------:R-:W-:Y:S01]  /*12f0*/  USHF.R.S32.HI UR14, URZ, 0x1f, UR7 ;  /* 0x0000001f3f0e7899 */ /* 0x000fe20008011407 */
[----:B------:R-:W-:Y:S01]  /*1300*/  IMAD.MOV.U32 R2, RZ, RZ, RZ ;  /* 0x000000ffff027224 */ /* 0x000fe200078e00ff */
[----:B------:R-:W-:Y:S01]  /*1310*/  UIMAD UR8, UR10, UR8, UR19 ;  /* 0x000000080a0872a4 */ /* 0x000fe2000f8e0213 */
[----:B------:R-:W-:Y:S01]  /*1320*/  IMAD R0, R0, R5, RZ ;  /* 0x0000000500007224 */ /* 0x000fe200078e02ff */
[----:B------:R-:W-:Y:S02]  /*1330*/  ULEA.HI UR7, UR14, UR7, URZ, 0x7 ;  /* 0x000000070e077291 */ /* 0x000fe4000f8f383f */
[----:B------:R-:W-:Y:S01]  /*1340*/  USHF.L.U64.HI UR16, UR48, 0x7, UR60 ;  /* 0x0000000730107899 */ /* 0x000fe2000801023c */
[----:B------:R-:W-:Y:S01]  /*1350*/  IMAD.HI.U32 R0, R3, R0, R2 ;  /* 0x0000000003007227 */ /* 0x000fe200078e0002 */
[----:B------:R-:W-:Y:S01]  /*1360*/  MOV R2, R4 ;  /* 0x0000000400027202 */ /* 0x000fe20000000f00 */
[----:B------:R-:W-:-:S02]  /*1370*/  UIADD3 UR49, UR23, UR8, URZ ;  /* 0x0000000817317290 */ /* 0x000fc4000fffe03f */
[----:B------:R-:W-:Y:S02]  /*1380*/  USHF.R.S32.HI UR8, URZ, 0x7, UR33 ;  /* 0x000000073f087899 */ /* 0x000fe40008011421 */
[----:B------:R-:W-:Y:S01]  /*1390*/  IMAD.HI.U32 R0, R0, R2, RZ ;  /* 0x0000000200007227 */ /* 0x000fe200078e00ff */
[----:B------:R-:W-:Y:S02]  /*13a0*/  USHF.R.S32.HI UR7, URZ, 0x7, UR7 ;  /* 0x000000073f077899 */ /* 0x000fe40008011407 */
[----:B------:R-:W-:Y:S01]  /*13b0*/  UIMAD.WIDE.U32 UR20, UR10, UR6, URZ ;  /* 0x000000060a1472a5 */ /* 0x000fe2000f8e003f */
[----:B------:R-:W-:Y:S01]  /*13c0*/  IMAD.MOV R3, RZ, RZ, -R0 ;  /* 0x000000ffff037224 */ /* 0x000fe200078e0a00 */
[----:B------:R-:W-:Y:S02]  /*13d0*/  UIMAD UR19, UR11, UR6, URZ ;  /* 0x000000060b1372a4 */ /* 0x000fe4000f8e023f */
[----:B------:R-:W-:Y:S01]  /*13e0*/  USEL UR36, UR16, URZ, UP0 ;  /* 0x0000003f10247287 */ /* 0x000fe20008000000 */
[----:B------:R-:W-:Y:S01]  /*13f0*/  IMAD R2, R5, R3, R2 ;  /* 0x0000000305027224 */ /* 0x000fe200078e0202 */
[----:B------:R-:W-:Y:S01]  /*1400*/  UISETP.LT.AND UP0, UPT, UR8, UR7, UPT ;  /* 0x000000070800728c */ /* 0x000fe2000bf01270 */
[----:B------:R-:W-:Y:S01]  /*1410*/  ULDC UR38, c[0x0][0x2c4] ;  /* 0x0000b10000267ab9 */ /* 0x000fe20000000800 */
[----:B------:R-:W-:-:S02]  /*1420*/  @UP2 UIADD3 UR49, UR21, UR19, URZ ;  /* 0x0000001315312290 */ /* 0x000fc4000fffe03f */
[----:B------:R-:W-:Y:S01]  /*1430*/  ISETP.GT.U32.AND P1, PT, R5, R2, PT ;  /* 0x000000020500720c */ /* 0x000fe20003f24070 */
[----:B------:R-:W-:Y:S02]  /*1440*/  UIMAD UR50, UR58, UR44, URZ ;  /* 0x0000002c3a3272a4 */ /* 0x000fe4000f8e023f */
[----:B------:R-:W-:Y:S02]  /*1450*/  @UP3 UIMAD UR19, UR48, UR38, URZ ;  /* 0x00000026301332a4 */ /* 0x000fe4000f8e023f */
[----:B------:R-:W-:Y:S02]  /*1460*/  USEL UR44, UR8, UR7, UP0 ;  /* 0x00000007082c7287 */ /* 0x000fe40008000000 */
[----:B------:R-:W-:Y:S02]  /*1470*/  UISETP.NE.AND UP1, UPT, UR40, -0x1, UPT ;  /* 0xffffffff2800788c */ /* 0x000fe4000bf25270 */
[----:B------:R-:W-:Y:S02]  /*1480*/  @UP3 USEL UR19, UR19, UR6, !UP2 ;  /* 0x0000000613133287 */ /* 0x000fe4000d000000 */
[----:B------:R-:W-:-:S02]  /*1490*/  ULEA UR7, UR44, 0xffffff80, 0x7 ;  /* 0xffffff802c077891 */ /* 0x000fc4000f8e383f */
[----:B------:R-:W-:Y:S01]  /*14a0*/  @!P1 IMAD.IADD R2, R2, 0x1, -R5 ;  /* 0x0000000102029824 */ /* 0x000fe200078e0a05 */
[----:B------:R-:W-:Y:S01]  /*14b0*/  @UP3 ULDC UR8, c[0x0][0x2e4] ;  /* 0x0000b90000083ab9 */ /* 0x000fe20000000800 */
[----:B------:R-:W-:Y:S01]  /*14c0*/  USHF.R.S32.HI UR35, URZ, 0x1f, UR7 ;  /* 0x0000001f3f237899 */ /* 0x000fe20008011407 */
[----:B------:R-:W-:Y:S01]  /*14d0*/  @!P1 IADD3 R0, R0, 0x1, RZ ;  /* 0x0000000100009810 */ /* 0x000fe20007ffe0ff */
[----:B------:R-:W-:Y:S01]  /*14e0*/  @UP3 UIMAD UR33, UR58, UR8, UR19 ;  /* 0x000000083a2132a4 */ /* 0x000fe2000f8e0213 */
[----:B------:R-:W-:Y:S01]  /*14f0*/  ISETP.GE.U32.AND P0, PT, R2, R5, PT ;  /* 0x000000050200720c */ /* 0x000fe20003f06070 */
[----:B------:R-:W-:Y:S01]  /*1500*/  UIADD3 UR8, UP0, UR7, UR37, URZ ;  /* 0x0000002507087290 */ /* 0x000fe2000ff1e03f */
[----:B------:R-:W-:Y:S01]  /*1510*/  LOP3.LUT R2, R6, UR58, RZ, 0x3c, !PT ;  /* 0x0000003a06027c12 */ /* 0x000fe2000f8e3cff */
[----:B------:R-:W-:Y:S01]  /*1520*/  USEL UR57, UR22, UR20, !UP2 ;  /* 0x0000001416397287 */ /* 0x000fe2000d000000 */
[----:B------:R-:W-:Y:S01]  /*1530*/  PLOP3.LUT P1, PT, PT, PT, UP1, 0x80, 0x0 ;  /* 0x000000000000781c */ /* 0x000fe20003f2f018 */
[----:B------:R-:W-:Y:S01]  /*1540*/  @!UP3 UIMAD UR22, UR48, UR52, UR58 ;  /* 0x000000343016b2a4 */ /* 0x000fe2000f8e023a */
[----:B------:R-:W-:Y:S01]  /*1550*/  ISETP.GE.AND P2, PT, R2, RZ, PT ;  /* 0x000000ff0200720c */ /* 0x000fe20003f46270 */
[----:B------:R-:W-:Y:S01]  /*1560*/  ULDC.U8 UR39, c[0x0][0x480] ;  /* 0x0001200000277ab9 */ /* 0x000fe20000000000 */
[----:B------:R-:W-:-:S02]  /*1570*/  UIADD3.X UR19, UR35, UR36, URZ, UP0, !UPT ;  /* 0x0000002423137290 */ /* 0x000fc400087fe43f */
[----:B------:R-:W-:Y:S02]  /*1580*/  UIMAD UR11, UR11, UR8, URZ ;  /* 0x000000080b0b72a4 */ /* 0x000fe4000f8e023f */
[----:B------:R-:W-:Y:S01]  /*1590*/  @UP1 UIADD3 UR25, UR28, UR40, URZ ;  /* 0x000000281c191290 */ /* 0x000fe2000fffe03f */
[----:B------:R-:W-:Y:S01]  /*15a0*/  @P0 VIADD R0, R0, 0x1 ;  /* 0x0000000100000836 */ /* 0x000fe20000000000 */
[----:B------:R-:W-:Y:S01]  /*15b0*/  @UP1 UIADD3 UR31, UR28, UR40, URZ ;  /* 0x000000281c1f1290 */ /* 0x000fe2000fffe03f */
[----:B------:R-:W-:Y:S01]  /*15c0*/  PLOP3.LUT P0, PT, PT, PT, UP3, 0x80, 0x0 ;  /* 0x000000000000781c */ /* 0x000fe20003f0f038 */
[----:B------:R-:W-:Y:S01]  /*15d0*/  UISETP.NE.AND UP4, UPT, UR39, URZ, UPT ;  /* 0x0000003f2700728c */ /* 0x000fe2000bf85270 */
[----:B------:R-:W-:Y:S01]  /*15e0*/  IMAD.MOV.U32 R14, RZ, RZ, R0 ;  /* 0x000000ffff0e7224 */ /* 0x000fe200078e0000 */
[----:B------:R-:W-:Y:S01]  /*15f0*/  @!UP3 UIMAD UR33, UR22, UR38, URZ ;  /* 0x000000261621b2a4 */ /* 0x000fe2000f8e023f */
[----:B------:R-:W-:Y:S01]  /*1600*/  @UP1 ULDC.64 UR16, c[0x0][0x248] ;  /* 0x0000920000101ab9 */ /* 0x000fe20000000a00 */
[----:B------:R-:W-:Y:S01]  /*1610*/  @UP1 ULDC.64 UR14, c[0x0][0x250] ;  /* 0x00009400000e1ab9 */ /* 0x000fe20000000a00 */
[----:B------:R-:W-:Y:S01]  /*1620*/  UIMAD.WIDE.U32 UR38, UR10, UR8, URZ ;  /* 0x000000080a2672a5 */ /* 0x000fe2000f8e003f */
[----:B------:R-:W-:Y:S01]  /*1630*/  @!P2 IADD3 R14, -R14, RZ, RZ ;  /* 0x000000ff0e0ea210 */ /* 0x000fe20007ffe1ff */
[----:B------:R-:W-:Y:S01]  /*1640*/  UIMAD UR8, UR10, UR19, UR11 ;  /* 0x000000130a0872a4 */ /* 0x000fe2000f8e020b */
[----:B------:R-:W-:Y:S01]  /*1650*/  @!P3 LOP3.LUT R14, RZ, R6, RZ, 0x33, !PT ;  /* 0x00000006ff0eb212 */ /* 0x000fe200078e33ff */
[----:B------:R-:W-:-:S02]  /*1660*/  @UP1 UIMAD.WIDE.U32 UR20, UR25, UR16, URZ ;  /* 0x00000010191412a5 */ /* 0x000fc4000f8e003f */
[----:B------:R-:W-:Y:S02]  /*1670*/  @UP1 UIMAD.WIDE.U32 UR10, UR31, UR14, URZ ;  /* 0x0000000e1f0a12a5 */ /* 0x000fe4000f8e003f */
[----:B------:R-:W-:Y:S02]  /*1680*/  @UP1 UIMAD UR23, UR25, UR17, URZ ;  /* 0x00000011191712a4 */ /* 0x000fe4000f8e023f */
[----:B------:R-:W-:Y:S02]  /*1690*/  @UP1 UIMAD UR19, UR31, UR15, URZ ;  /* 0x0000000f1f1312a4 */ /* 0x000fe4000f8e023f */
[----:B------:R-:W-:Y:S02]  /*16a0*/  @!UP2 UIADD3 UR51, UR43, UR34, URZ ;  /* 0x000000222b33a290 */ /* 0x000fe4000fffe03f */
[----:B------:R-:W-:Y:S02]  /*16b0*/  USHF.R.S32.HI UR41, URZ, 0x1f, UR29 ;  /* 0x0000001f3f297899 */ /* 0x000fe4000801141d */
[----:B------:R-:W-:-:S02]  /*16c0*/  USHF.R.S32.HI UR54, URZ, 0x1f, UR50 ;  /* 0x0000001f3f367899 */ /* 0x000fc40008011432 */
[----:B------:R-:W-:Y:S02]  /*16d0*/  USEL UR56, UR32, URZ, UP4 ;  /* 0x0000003f20387287 */ /* 0x000fe4000a000000 */
[----:B------:R-:W-:Y:S02]  /*16e0*/  @UP1 UIADD3 UR36, UR11, UR19, URZ ;  /* 0x000000130b241290 */ /* 0x000fe4000fffe03f */
[----:B------:R-:W-:Y:S02]  /*16f0*/  USEL UR55, UR45, URZ, UP4 ;  /* 0x0000003f2d377287 */ /* 0x000fe4000a000000 */
        /* <DEDUP_REMOVED lines=17> */
.L_x_730:
        /* <DEDUP_REMOVED lines=13> */
.L_x_731:
        /* <DEDUP_REMOVED lines=11> */
.L_x_732:
[----:B------:R-:W-:Y:S02]  /*1990*/  ULDC UR6, c[0x0][0x270] ;  /* 0x00009c0000067ab9 */ /* 0x000fe40000000800 */
[----:B------:R-:W-:-:S04]  /*19a0*/  UIMAD UR6, UR48, UR6, UR58 ;  /* 0x00000006300672a4 */ /* 0x000fc8000f8e023a */
[----:B------:R-:W-:-:S12]  /*19b0*/  UIMAD UR6, UR6, UR61, URZ ;  /* 0x0000003d060672a4 */ /* 0x000fd8000f8e023f */
.L_x_733:
[----:B------:R-:W1:Y:S01]  /*19c0*/  S2R R0, SR_TID.X ;  /* 0x0000000000007919 */ /* 0x000e620000002100 */
[----:B------:R-:W2:Y:S01]  /*19d0*/  LDC.64 R4, c[0x0][0x420] ;  /* 0x00010800ff047b82 */ /* 0x000ea20000000a00 */
[--C-:B------:R-:W-:Y:S01]  /*19e0*/  SHF.R.S32.HI R21, RZ, 0x1f, R197.reuse ;  /* 0x0000001fff157819 */ /* 0x100fe200000114c5 */
[----:B------:R-:W-:Y:S01]  /*19f0*/  ULDC UR10, c[0x0][0x2dc] ;  /* 0x0000b700000a7ab9 */ /* 0x000fe20000000800 */
[----:B------:R-:W-:Y:S01]  /*1a00*/  IADD3 R2, P0, R197, UR8, RZ ;  /* 0x00000008c5027c10 */ /* 0x000fe2000ff1e0ff */
[----:B------:R-:W-:Y:S01]  /*1a10*/  ULDC UR11, c[0x0][0x270] ;  /* 0x00009c00000b7ab9 */ /* 0x000fe20000000800 */
[----:B------:R-:W-:Y:S01]  /*1a20*/  UIADD3 UR45, UR7, UR6, URZ ;  /* 0x00000006072d7290 */ /* 0x000fe2000fffe03f */
[----:B------:R-:W-:Y:S01]  /*1a30*/  IMAD.MOV.U32 R20, RZ, RZ, R197 ;  /* 0x000000ffff147224 */ /* 0x000fe200078e00c5 */
[----:B------:R-:W-:Y:S01]  /*1a40*/  IADD3.X R3, R21, UR51, RZ, P0, !PT ;  /* 0x0000003315037c10 */ /* 0x000fe200087fe4ff */
[----:B------:R-:W-:Y:S01]  /*1a50*/  UIADD3 UR6, UR7, UR33, URZ ;  /* 0x0000002107067290 */ /* 0x000fe2000fffe03f */
[----:B------:R-:W-:Y:S01]  /*1a60*/  BSSY B1, `(.L_x_729) ;  /* 0x0000ac4000017945 */ /* 0x000fe20003800000 */
[----:B------:R-:W-:-:S02]  /*1a70*/  UIMAD UR10, UR10, UR11, URZ ;  /* 0x0000000b0a0a72a4 */ /* 0x000fc4000f8e023f */
[----:B------:R-:W-:Y:S01]  /*1a80*/  UIADD3 UR11, -UR9, UR18, UR29 ;  /* 0x00000012090b7290 */ /* 0x000fe2000fffe11d */
[----:B------:R-:W-:Y:S01]  /*1a90*/  ULDC.64 UR22, c[0x0][0x2b0] ;  /* 0x0000ac0000167ab9 */ /* 0x000fe20000000a00 */
[----:B------:R-:W-:Y:S01]  /*1aa0*/  USHF.R.S32.HI UR47, URZ, 0x1f, UR58 ;  /* 0x0000001f3f2f7899 */ /* 0x000fe2000801143a */
[----:B------:R-:W-:Y:S01]  /*1ab0*/  ULDC UR46, c[0x0][0x398] ;  /* 0x0000e600002e7ab9 */ /* 0x000fe20000000800 */
[----:B------:R-:W-:Y:S01]  /*1ac0*/  UIMAD.WIDE UR22, UR6, 0x4, UR22 ;  /* 0x00000004061678a5 */ /* 0x000fe2000f8e0216 */
[----:B------:R-:W-:Y:S01]  /*1ad0*/  ULDC.64 UR20, c[0x0][0x428] ;  /* 0x00010a0000147ab9 */ /* 0x000fe20000000a00 */
[----:B------:R-:W-:Y:S01]  /*1ae0*/  UIADD3 UR6, UR11, -UR46, URZ ;  /* 0x8000002e0b067290 */ /* 0x000fe2000fffe03f */
[----:B------:R-:W-:Y:S01]  /*1af0*/  IMAD.U32 R9, RZ, RZ, UR20 ;  /* 0x00000014ff097e24 */ /* 0x000fe2000f8e00ff */
[----:B------:R-:W-:Y:S01]  /*1b00*/  USHF.L.U32 UR8, UR10, 0x7, URZ ;  /* 0x000000070a087899 */ /* 0x000fe2000800063f */
[----:B--2---:R-:W-:Y:S01]  /*1b10*/  IMAD.WIDE.U32 R2, R4, UR7, R2 ;  /* 0x0000000704027c25 */ /* 0x004fe2000f8e0002 */
[----:B------:R-:W-:-:S02]  /*1b20*/  UIMAD UR11, UR47, UR20, URZ ;  /* 0x000000142f0b72a4 */ /* 0x000fc4000f8e023f */
[----:B------:R-:W-:Y:S02]  /*1b30*/  USHF.R.S32.HI UR19, URZ, 0x1f, UR6 ;  /* 0x0000001f3f137899 */ /* 0x000fe40008011406 */
[----:B------:R-:W-:Y:S01]  /*1b40*/  UIADD3 UR37, UP2, UP0, UR38, UR8, UR50 ;  /* 0x0000000826257290 */ /* 0x000fe2000f85e032 */
[----:B-1----:R-:W-:Y:S01]  /*1b50*/  SHF.R.S32.HI R6, RZ, 0x1f, R0 ;  /* 0x0000001fff067819 */ /* 0x002fe20000011400 */
[----:B------:R-:W-:Y:S02]  /*1b60*/  UIMAD UR25, UR58, UR21, UR11 ;  /* 0x000000153a1972a4 */ /* 0x000fe4000f8e020b */
[----:B------:R-:W-:Y:S01]  /*1b70*/  USHF.R.S32.HI UR8, URZ, 0x1f, UR8 ;  /* 0x0000001f3f087899 */ /* 0x000fe20008011408 */
[CC--:B------:R-:W-:Y:S01]  /*1b80*/  LEA.HI R11, R6.reuse, R0.reuse, RZ, 0x5 ;  /* 0x00000000060b7211 */ /* 0x0c0fe200078f28ff */
[----:B------:R-:W-:Y:S01]  /*1b90*/  ULDC.64 UR32, c[0x0][0x258] ;  /* 0x0000960000207ab9 */ /* 0x000fe20000000a00 */
[----:B------:R-:W-:Y:S01]  /*1ba0*/  LEA.HI R6, R6, R0, RZ, 0x3 ;  /* 0x0000000006067211 */ /* 0x000fe200078f18ff */
[----:B------:R-:W-:Y:S01]  /*1bb0*/  ULEA.HI UR19, UR19, UR6, URZ, 0x7 ;  /* 0x0000000613137291 */ /* 0x000fe2000f8f383f */
[----:B------:R-:W-:Y:S01]  /*1bc0*/  LOP3.LUT R12, R11, 0xffffffe0, RZ, 0xc0, !PT ;  /* 0xffffffe00b0c7812 */ /* 0x000fe200078ec0ff */
[----:B------:R-:W-:-:S02]  /*1bd0*/  UIADD3.X UR8, UR52, UR8, UR54, UP2, UP0 ;  /* 0x0000000834087290 */ /* 0x000fc400097e0436 */
[----:B------:R-:W-:Y:S02]  /*1be0*/  UIMAD UR6, UR47, UR32, URZ ;  /* 0x000000202f0672a4 */ /* 0x000fe4000f8e023f */
[----:B------:R-:W-:Y:S01]  /*1bf0*/  IMAD.IADD R12, R0, 0x1, -R12 ;  /* 0x00000001000c7824 */ /* 0x000fe200078e0a0c */
[----:B------:R-:W-:Y:S01]  /*1c00*/  ULDC.64 UR20, c[0x0][0x400] ;  /* 0x0001000000147ab9 */ /* 0x000fe20000000a00 */
[----:B------:R-:W-:Y:S01]  /*1c10*/  IMAD R0, R4, UR35, RZ ;  /* 0x0000002304007c24 */ /* 0x000fe2000f8e02ff */
[----:B------:R-:W-:Y:S01]  /*1c20*/  UIMAD UR11, UR58, UR33, UR6 ;  /* 0x000000213a0b72a4 */ /* 0x000fe2000f8e0206 */
[----:B------:R-:W-:Y:S02]  /*1c30*/  ULDC.64 UR50, c[0x0][0x478] ;  /* 0x00011e0000327ab9 */ /* 0x000fe40000000a00 */
[----:B------:R-:W-:Y:S01]  /*1c40*/  IMAD R7, R5, UR7, R0 ;  /* 0x0000000705077c24 */ /* 0x000fe2000f8e0200 */
[----:B------:R-:W-:Y:S01]  /*1c50*/  SHF.R.S32.HI R0, RZ, 0x3, R6 ;  /* 0x00000003ff007819 */ /* 0x000fe20000011406 */
[----:B------:R-:W-:Y:S01]  /*1c60*/  ULDC.64 UR42, c[0x0][0x210] ;  /* 0x00008400002a7ab9 */ /* 0x000fe20000000a00 */
[----:B------:R-:W-:Y:S01]  /*1c70*/  ULDC.64 UR38, c[0x0][0x3e0] ;  /* 0x0000f80000267ab9 */ /* 0x000fe20000000a00 */
[----:B------:R-:W-:Y:S01]  /*1c80*/  IMAD.IADD R3, R3, 0x1, R7 ;  /* 0x0000000103037824 */ /* 0x000fe200078e0207 */
[----:B------:R-:W-:-:S02]  /*1c90*/  SHF.R.S32.HI R19, RZ, 0x1f, R0 ;  /* 0x0000001fff137819 */ /* 0x000fc40000011400 */
[----:B------:R-:W-:Y:S01]  /*1ca0*/  IADD3 R8, P0, R0, UR7, RZ ;  /* 0x0000000700087c10 */ /* 0x000fe2000ff1e0ff */
[----:B------:R-:W-:Y:S01]  /*1cb0*/  IMAD.WIDE.U32 R2, R9, UR58, R2 ;  /* 0x0000003a09027c25 */ /* 0x000fe2000f8e0002 */
[----:B------:R-:W-:Y:S01]  /*1cc0*/  SHF.R.S32.HI R9, RZ, 0x5, R11 ;  /* 0x00000005ff097819 */ /* 0x000fe2000001140b */
[----:B------:R-:W-:Y:S01]  /*1cd0*/  UIADD3 UR7, UP2, UP0, UR56, UR37, UR57 ;  /* 0x0000002538077290 */ /* 0x000fe2000f85e039 */
[----:B------:R-:W-:Y:S01]  /*1ce0*/  IADD3.X R6, R19, UR35, RZ, P0, !PT ;  /* 0x0000002313067c10 */ /* 0x000fe200087fe4ff */
[----:B------:R-:W-:Y:S01]  /*1cf0*/  VIADD R3, R3, UR25 ;  /* 0x0000001903037c36 */ /* 0x000fe20008000000 */
[----:B------:R-:W-:Y:S01]  /*1d00*/  USHF.R.S32.HI UR25, URZ, 0x7, UR19 ;  /* 0x000000073f197899 */ /* 0x000fe20008011413 */
[----:B------:R-:W-:Y:S01]  /*1d10*/  IMAD.U32 R11, RZ, RZ, UR32 ;  /* 0x00000020ff0b7e24 */ /* 0x000fe2000f8e00ff */
[----:B------:R-:W-:Y:S01]  /*1d20*/  UIADD3.X UR6, UR55, UR8, UR49, UP2, UP0 ;  /* 0x0000000837067290 */ /* 0x000fe200097e0431 */
[----:B------:R-:W-:Y:S01]  /*1d30*/  IMAD R10, R6, UR26, RZ ;  /* 0x0000001a060a7c24 */ /* 0x000fe2000f8e02ff */
[----:B------:R-:W-:Y:S01]  /*1d40*/  UISETP.LT.AND UP0, UPT, URZ, UR25, UPT ;  /* 0x000000193f00728c */ /* 0x000fe2000bf01270 */
[----:B------:R-:W-:-:S03]  /*1d50*/  IMAD.WIDE.U32 R6, R8, UR26, R20 ;  /* 0x0000001a08067c25 */ /* 0x000fc6000f8e0014 */
[----:B------:R-:W-:Y:S01]  /*1d60*/  USEL UR25, URZ, UR25, !UP0 ;  /* 0x000000193f197287 */ /* 0x000fe2000c000000 */
        /* <DEDUP_REMOVED lines=21> */
[----:B------:R-:W-:-:S02]  /*1ec0*/  UIADD3 UR11, UR44, -0x1, URZ ;  /* 0xffffffff2c0b7890 */ /* 0x000fc4000fffe03f */
[----:B------:R-:W-:Y:S01]  /*1ed0*/  LEA.HI.X R214, R2, UR43, R3, 0x1, P3 ;  /* 0x0000002b02d67c11 */ /* 0x000fe200098f0c03 */
[----:B------:R-:W-:Y:S01]  /*1ee0*/  UMOV UR23, UR6 ;  /* 0x0000000600177c82 */ /* 0x000fe20008000000 */
[----:B------:R-:W-:Y:S01]  /*1ef0*/  LEA.HI.X R215, R6, UR39, R7, 0x1, P2 ;  /* 0x0000002706d77c11 */ /* 0x000fe200090f0c07 */
[----:B------:R-:W-:Y:S02]  /*1f00*/  UMOV UR22, UR7 ;  /* 0x0000000700167c82 */ /* 0x000fe40008000000 */
        /* <DEDUP_REMOVED lines=20> */
.L_x_735:
        /* <DEDUP_REMOVED lines=20> */
.L_x_736:
        /* <DEDUP_REMOVED lines=10> */
[----:B------:R-:W-:Y:S01]  /*2230*/  ISETP.GE.OR P2, PT, R4, UR9, P3 ;  /* 0x0000000904007c0c */ /* 0x000fe20009f46670 */
[----:B------:R-:W-:Y:S01]  /*2240*/  ULDC.64 UR14, c[0x0][0x468] ;  /* 0x00011a00000e7ab9 */ /* 0x000fe20000000a00 */
[----:B------:R-:W-:Y:S01]  /*2250*/  ISETP.GE.OR P1, PT, R5, UR9, P3 ;  /* 0x0000000905007c0c */ /* 0x000fe20009f26670 */
[----:B------:R-:W-:Y:S01]  /*2260*/  VIADD R5, R0, 0x60 ;  /* 0x0000006000057836 */ /* 0x000fe20000000000 */
[----:B------:R-:W-:Y:S01]  /*2270*/  MOV R4, UR8 ;  /* 0x0000000800047c02 */ /* 0x000fe20008000f00 */
[----:B------:R-:W-:Y:S01]  /*2280*/  UIMAD UR8, UR20, UR14, URZ ;  /* 0x0000000e140872a4 */ /* 0x000fe2000f8e023f */
[----:B------:R-:W-:-:S03]  /*2290*/  IADD3 R2, P0, R2, UR18, RZ ;  /* 0x0000001202027c10 */ /* 0x000fc6000ff1e0ff */
[----:B------:R-:W-:Y:S01]  /*22a0*/  UIMAD UR15, UR58, UR15, UR8 ;  /* 0x0000000f3a0f72a4 */ /* 0x000fe2000f8e0208 */
[----:B------:R-:W-:Y:S01]  /*22b0*/  IADD3.X R3, R3, UR19, R4, P0, !PT ;  /* 0x0000001303037c10 */ /* 0x000fe200087fe404 */
[----:B------:R-:W-:Y:S01]  /*22c0*/  IMAD.U32 R4, RZ, RZ, UR14 ;  /* 0x0000000eff047e24 */ /* 0x000fe2000f8e00ff */
[----:B------:R-:W-:Y:S02]  /*22d0*/  ISETP.GE.OR P0, PT, R5, UR9, P3 ;  /* 0x0000000905007c0c */ /* 0x000fe40009f06670 */
        /* <DEDUP_REMOVED lines=14> */
.L_x_738:
[----:B------:R-:W-:Y:S05]  /*23c0*/  BSYNC B0 ;  /* 0x0000000000007941 */ /* 0x000fea0003800000 */
.L_x_737:
        /* <DEDUP_REMOVED lines=14> */
.L_x_740:
[----:B------:R-:W-:Y:S05]  /*24b0*/  BSYNC B0 ;  /* 0x0000000000007941 */ /* 0x000fea0003800000 */
.L_x_739:
        /* <DEDUP_REMOVED lines=14> */
.L_x_742:
[----:B------:R-:W-:Y:S05]  /*25a0*/  BSYNC B0 ;  /* 0x0000000000007941 */ /* 0x000fea0003800000 */
.L_x_741:
        /* <DEDUP_REMOVED lines=14> */
.L_x_744:
[----:B------:R-:W-:Y:S05]  /*2690*/  BSYNC B0 ;  /* 0x0000000000007941 */ /* 0x000fea0003800000 */
.L_x_743:
        /* <DEDUP_REMOVED lines=26> */
.L_x_746:
[----:B------:R-:W-:Y:S05]  /*2840*/  BSYNC B0 ;  /* 0x0000000000007941 */ /* 0x000fea0003800000 */
.L_x_745:
        /* <DEDUP_REMOVED lines=14> */
.L_x_748:
[----:B------:R-:W-:Y:S05]  /*2930*/  BSYNC B0 ;  /* 0x0000000000007941 */ /* 0x000fea0003800000 */
.L_x_747:
        /* <DEDUP_REMOVED lines=14> */
.L_x_750:
[----:B------:R-:W-:Y:S05]  /*2a20*/  BSYNC B0 ;  /* 0x0000000000007941 */ /* 0x000fea0003800000 */
.L_x_749:
        /* <DEDUP_REMOVED lines=14> */
.L_x_734:
        /* <DEDUP_REMOVED lines=32> */
.L_x_753:
[----:B------:R-:W-:Y:S05]  /*2d10*/  BSYNC B0 ;  /* 0x0000000000007941 */ /* 0x000fea0003800000 */
.L_x_752:
        /* <DEDUP_REMOVED lines=14> */
.L_x_755:
[----:B------:R-:W-:Y:S05]  /*2e00*/  BSYNC B0 ;  /* 0x0000000000007941 */ /* 0x000fea0003800000 */
.L_x_754:
        /* <DEDUP_REMOVED lines=13> */
.L_x_757:
[----:B------:R-:W-:Y:S05]  /*2ee0*/  BSYNC B0 ;  /* 0x0000000000007941 */ /* 0x000fea0003800000 */
.L_x_756:
        /* <DEDUP_REMOVED lines=16> */
.L_x_759:
[----:B------:R-:W-:Y:S05]  /*2ff0*/  BSYNC B0 ;  /* 0x0000000000007941 */ /* 0x000fea0003800000 */
.L_x_758:
        /* <DEDUP_REMOVED lines=19> */
.L_x_761:
[----:B------:R-:W-:Y:S05]  /*3130*/  BSYNC B0 ;  /* 0x0000000000007941 */ /* 0x000fea0003800000 */
.L_x_760:
        /* <DEDUP_REMOVED lines=21> */
.L_x_763:
[----:B------:R-:W-:Y:S05]  /*3290*/  BSYNC B0 ;  /* 0x0000000000007941 */ /* 0x000fea0003800000 */
.L_x_762:
        /* <DEDUP_REMOVED lines=21> */
.L_x_765:
[----:B------:R-:W-:Y:S05]  /*33f0*/  BSYNC B0 ;  /* 0x0000000000007941 */ /* 0x000fea0003800000 */
.L_x_764:
        /* <DEDUP_REMOVED lines=23> */
.L_x_767:
[----:B------:R-:W-:Y:S05]  /*3570*/  BSYNC B0 ;  /* 0x0000000000007941 */ /* 0x000fea0003800000 */
.L_x_766:
[----:B------:R-:W-:Y:S01]  /*3580*/  UIMAD UR7, UR41, UR16, URZ ;  /* 0x00000010290772a4 */ /* 0x000fe2000f8e023f */
[----:B---3--:R-:W-:Y:S01]  /*3590*/  IMAD.WIDE.U32 R4, R8, UR29, R20 ;  /* 0x0000001d08047c25 */ /* 0x008fe2000f8e0014 */
[----:B------:R-:W-:Y:S01]  /*35a0*/  ULDC.64 UR26, c[0x0][0x260] ;  /* 0x00009800001a7ab9 */ /* 0x000fe20000000a00 */
[----:B------:R-:W-:Y:S01]  /*35b0*/  BSSY B0, `(.L_x_768) ;  /* 0x0000028000007945 */ /* 0x000fe20003800000 */
[----:B------:R-:W-:Y:S01]  /*35c0*/  UIMAD UR8, UR29, UR17, UR7 ;  /* 0x000000111d0872a4 */ /* 0x000fe2000f8e0207 */
[C---:B------:R-:W-:Y:S01]  /*35d0*/  VIADD R6, R245.reuse, 0x8 ;  /* 0x00000008f5067836 */ /* 0x040fe20000000000 */
[----:B------:R-:W-:Y:S01]  /*35e0*/  UIMAD UR7, UR24, -0x80, UR9 ;  /* 0xffffff80180778a4 */ /* 0x000fe2000f8e0209 */
[----:B------:R-:W-:Y:S01]  /*35f0*/  IADD3 R4, P0, R4, UR30, RZ ;  /* 0x0000001e04047c10 */ /* 0x000fe2000ff1e0ff */
[----:B------:R-:W-:Y:S02]  /*3600*/  VIADD R10, R245, 0x48 ;  /* 0x00000048f50a7836 */ /* 0x000fe40000000000 */
[----:B------:R-:W-:-:S02]  /*3610*/  IMAD.U32 R3, RZ, RZ, UR8 ;  /* 0x00000008ff037e24 */ /* 0x000fc4000f8e00ff */
[----:B------:R-:W-:Y:S02]  /*3620*/  ISETP.GE.AND P5, PT, R0, UR7, PT ;  /* 0x0000000700007c0c */ /* 0x000fe4000bfa6270 */
[----:B------:R-:W-:Y:S02]  /*3630*/  ISETP.GE.AND P6, PT, R10, UR6, PT ;  /* 0x000000060a007c0c */ /* 0x000fe4000bfc6270 */
[----:B------:R-:W-:Y:S01]  /*3640*/  IADD3.X R5, R5, UR31, R3, P0, !PT ;  /* 0x0000001f05057c10 */ /* 0x000fe200087fe403 */
[----:B------:R-:W-:Y:S01]  /*3650*/  IMAD R3, R15, UR26, RZ ;  /* 0x0000001a0f037c24 */ /* 0x000fe2000f8e02ff */
[----:B------:R-:W-:Y:S01]  /*3660*/  ISETP.GE.AND P0, PT, R6, UR6, PT ;  /* 0x0000000606007c0c */ /* 0x000fe2000bf06270 */
[C---:B------:R-:W-:Y:S02]  /*3670*/  VIADD R6, R245.reuse, 0x40 ;  /* 0x00000040f5067836 */ /* 0x040fe40000000000 */
[C---:B------:R-:W-:Y:S01]  /*3680*/  IMAD R3, R14.reuse, UR27, R3 ;  /* 0x0000001b0e037c24 */ /* 0x040fe2000f8e0203 */
[----:B------:R-:W-:Y:S01]  /*3690*/  P2R R13, PR, RZ, 0x1 ;  /* 0x00000001ff0d7803 */ /* 0x000fe20000000000 */
[----:B------:R-:W-:Y:S01]  /*36a0*/  IMAD.WIDE.U32 R4, R14, UR26, R4 ;  /* 0x0000001a0e047c25 */ /* 0x000fe2000f8e0004 */
[----:B------:R-:W-:Y:S01]  /*36b0*/  ISETP.GE.AND P2, PT, R6, UR6, PT ;  /* 0x0000000606007c0c */ /* 0x000fe2000bf46270 */
[----:B------:R3:W-:Y:S01]  /*36c0*/  @P5 STS.128 [R2+0xc000], RZ ;  /* 0x00c000ff02005388 */ /* 0x0007e20000000c00 */
[----:B------:R-:W-:Y:S01]  /*36d0*/  ISETP.GE.AND P0, PT, R245, UR6, PT ;  /* 0x00000006f5007c0c */ /* 0x000fe2000bf06270 */
[----:B------:R-:W-:Y:S01]  /*36e0*/  IMAD.IADD R3, R5, 0x1, R3 ;  /* 0x0000000105037824 */ /* 0x000fe200078e0203 */
[----:B------:R-:W-:-:S02]  /*36f0*/  P2R R11, PR, RZ, 0x4 ;  /* 0x00000004ff0b7803 */ /* 0x000fc40000000000 */
[----:B------:R-:W-:Y:S01]  /*3700*/  P2R R12, PR, RZ, 0x1 ;  /* 0x00000001ff0c7803 */ /* 0x000fe20000000000 */
[----:B------:R-:W-:Y:S08]  /*3710*/  @P5 BRA `(.L_x_769) ;  /* 0x0000000000445947 */ /* 0x000ff00003800000 */
        /* <DEDUP_REMOVED lines=17> */
.L_x_769:
[----:B------:R-:W-:Y:S05]  /*3830*/  BSYNC B0 ;  /* 0x0000000000007941 */ /* 0x000fea0003800000 */
.L_x_768:
        /* <DEDUP_REMOVED lines=23> */
.L_x_771:
[----:B------:R-:W-:Y:S05]  /*39b0*/  BSYNC B0 ;  /* 0x0000000000007941 */ /* 0x000fea0003800000 */
.L_x_770:
        /* <DEDUP_REMOVED lines=23> */
.L_x_773:
[----:B------:R-:W-:Y:S05]  /*3b30*/  BSYNC B0 ;  /* 0x0000000000007941 */ /* 0x000fea0003800000 */
.L_x_772:
        /* <DEDUP_REMOVED lines=23> */
.L_x_775:
[----:B------:R-:W-:Y:S05]  /*3cb0*/  BSYNC B0 ;  /* 0x0000000000007941 */ /* 0x000fea0003800000 */
.L_x_774:
        /* <DEDUP_REMOVED lines=32> */
.L_x_777:
[----:B------:R-:W-:Y:S05]  /*3ec0*/  BSYNC B0 ;  /* 0x0000000000007941 */ /* 0x000fea0003800000 */
.L_x_776:
        /* <DEDUP_REMOVED lines=22> */
.L_x_779:
[----:B------:R-:W-:Y:S05]  /*4030*/  BSYNC B0 ;  /* 0x0000000000007941 */ /* 0x000fea0003800000 */
.L_x_778:
        /* <DEDUP_REMOVED lines=22> */
.L_x_781:
[----:B------:R-:W-:Y:S05]  /*41a0*/  BSYNC B0 ;  /* 0x0000000000007941 */ /* 0x000fea0003800000 */
.L_x_780:
        /* <DEDUP_REMOVED lines=22> */
.L_x_783:
[----:B------:R-:W-:Y:S05]  /*4310*/  BSYNC B0 ;  /* 0x0000000000007941 */ /* 0x000fea0003800000 */
.L_x_782:
[----:B------:R-:W-:Y:S01]  /*4320*/  ULDC.64 UR14, c[0x0][0x3c8] ;  /* 0x0000f200000e7ab9 */ /* 0x000fe20000000a00 */
[----:B------:R-:W-:Y:S01]  /*4330*/  USHF.R.S32.HI UR6, URZ, 0x1f, UR58 ;  /* 0x0000001f3f067899 */ /* 0x000fe2000801143a */
[----:B-1----:R-:W2:Y:S01]  /*4340*/  LDL R8, [R1+0x4] ;  /* 0x0000040001087983 */ /* 0x002ea20000100800 */
[----:B------:R-:W-:Y:S01]  /*4350*/  UISETP.NE.U32.AND UP1, UPT, UR14, URZ, UPT ;  /* 0x0000003f0e00728c */ /* 0x000fe2000bf25070 */
[----:B------:R-:W-:Y:S02]  /*4360*/  SHF.R.S32.HI R7, RZ, 0x1f, R245 ;  /* 0x0000001fff077819 */ /* 0x000fe400000114f5 */
[----:B------:R-:W-:Y:S01]  /*4370*/  SHF.R.S32.HI R5, RZ, 0x1f, R10 ;  /* 0x0000001fff057819 */ /* 0x000fe2000001140a */
[----:B------:R-:W-:Y:S01]  /*4380*/  UISETP.NE.AND.EX UP1, UPT, UR15, URZ, UPT, UP1 ;  /* 0x0000003f0f00728c */ /* 0x000fe2000bf25310 */
[----:B------:R-:W-:Y:S01]  /*4390*/  IMAD.MOV.U32 R242, RZ, RZ, 0x7f800000 ;  /* 0x7f800000fff27424 */ /* 0x000fe200078e00ff */
[----:B------:R-:W0:Y:S01]  /*43a0*/  LDGDEPBAR ;  /* 0x00000000000079af */ /* 0x000e220000000000 */
[----:B------:R-:W-:-:S02]  /*43b0*/  ISETP.NE.AND P5, PT, R12, RZ, PT ;  /* 0x000000ff0c00720c */ /* 0x000fc40003fa5270 */
[----:B------:R-:W-:Y:S02]  /*43c0*/  ISETP.NE.AND P4, PT, R13, RZ, PT ;  /* 0x000000ff0d00720c */ /* 0x000fe40003f85270 */
[----:B------:R-:W-:Y:S01]  /*43d0*/  ISETP.NE.AND P3, PT, R11, RZ, PT ;  /* 0x000000ff0b00720c */ /* 0x000fe20003f65270 */
[----:B------:R-:W-:Y:S01]  /*43e0*/  IMAD.MOV.U32 R243, RZ, RZ, 0x7f800000 ;  /* 0x7f800000fff37424 */ /* 0x000fe200078e00ff */
[----:B------:R-:W-:Y:S01]  /*43f0*/  PLOP3.LUT P0, PT, PT, PT, UP1, 0x80, 0x0 ;  /* 0x000000000000781c */ /* 0x000fe20003f0f018 */
[----:B------:R-:W-:Y:S01]  /*4400*/  IMAD.MOV.U32 R244, RZ, RZ, 0x7f800000 ;  /* 0x7f800000fff47424 */ /* 0x000fe200078e00ff */
[----:B------:R-:W-:Y:S01]  /*4410*/  @UP1 ULDC.64 UR16, c[0x0][0x3d0] ;  /* 0x0000f40000101ab9 */ /* 0x000fe20000000a00 */
[----:B------:R-:W-:Y:S01]  /*4420*/  @UP1 UMOV UR7, UR6 ;  /* 0x0000000600071c82 */ /* 0x000fe20008000000 */
[----:B------:R-:W-:Y:S01]  /*4430*/  @UP1 UIMAD UR8, UR60, UR16, URZ ;  /* 0x000000103c0812a4 */ /* 0x000fe2000f8e023f */
[----:B------:R-:W-:Y:S01]  /*4440*/  @UP1 UMOV UR6, UR58 ;  /* 0x0000003a00061c82 */ /* 0x000fe20008000000 */
[----:B------:R-:W-:Y:S01]  /*4450*/  IMAD.MOV.U32 R241, RZ, RZ, 0x7f800000 ;  /* 0x7f800000fff17424 */ /* 0x000fe200078e00ff */
[----:B------:R-:W-:-:S02]  /*4460*/  @UP1 UIMAD.WIDE.U32 UR6, UR48, UR16, UR6 ;  /* 0x00000010300612a5 */ /* 0x000fc4000f8e0006 */
[----:B------:R-:W-:Y:S02]  /*4470*/  @UP1 UIMAD UR17, UR48, UR17, UR8 ;  /* 0x00000011301112a4 */ /* 0x000fe4000f8e0208 */
[----:B------:R-:W-:Y:S02]  /*4480*/  @UP1 ULEA UR14, UP0, UR6, UR14, 0x2 ;  /* 0x0000000e060e1291 */ /* 0x000fe4000f80103f */
[----:B------:R-:W-:Y:S01]  /*4490*/  @UP1 UIADD3 UR7, UR7, UR17, URZ ;  /* 0x0000001107071290 */ /* 0x000fe2000fffe03f */
[----:B------:R-:W-:Y:S01]  /*44a0*/  ULDC UR27, c[0x0][0x2d0] ;  /* 0x0000b400001b7ab9 */ /* 0x000fe20000000800 */
[----:B------:R-:W-:Y:S02]  /*44b0*/  ULDC UR31, c[0x0][0x398] ;  /* 0x0000e600001f7ab9 */ /* 0x000fe40000000800 */
[----:B------:R-:W-:Y:S01]  /*44c0*/  @UP1 ULEA.HI.X UR15, UR6, UR15, UR7, 0x2, UP0 ;  /* 0x0000000f060f1291 */ /* 0x000fe200080f1407 */
[----:B--234-:R-:W-:Y:S01]  /*44d0*/  IMAD.U32 R2, RZ, RZ, UR14 ;  /* 0x0000000eff027e24 */ /* 0x01cfe2000f8e00ff */
[----:B------:R-:W-:Y:S01]  /*44e0*/  SHF.L.U64.HI R0, R245, 0x2, R7 ;  /* 0x00000002f5007819 */ /* 0x000fe20000010207 */
[----:B------:R-:W-:Y:S01]  /*44f0*/  @UP1 ULDC UR6, c[0x0][0x2e8] ;  /* 0x0000ba0000061ab9 */ /* 0x000fe20000000800 */
[----:B------:R-:W-:-:S02]  /*4500*/  ULDC UR30, c[0x0][0x2dc] ;  /* 0x0000b700001e7ab9 */ /* 0x000fc40000000800 */
[----:B------:R-:W-:-:S05]  /*4510*/  IMAD.U32 R3, RZ, RZ, UR15 ;  /* 0x0000000fff037e24 */ /* 0x000fca000f8e00ff */
[----:B------:R1:W2:Y:S02]  /*4520*/  @P0 LDG.E R6, desc[UR12][R2.64] ;  /* 0x0000000c02060981 */ /* 0x0002a4000c1e1900 */
[----:B-1----:R-:W-:-:S05]  /*4530*/  IMAD.SHL.U32 R2, R245, 0x4, RZ ;  /* 0x00000004f5027824 */ /* 0x002fca00078e00ff */
[----:B------:R-:W-:-:S04]  /*4540*/  IADD3 R2, P2, R2, UR21, RZ ;  /* 0x0000001502027c10 */ /* 0x000fc8000ff5e0ff */
[----:B------:R-:W-:Y:S02]  /*4550*/  IADD3.X R3, R0, UR20, RZ, P2, !PT ;  /* 0x0000001400037c10 */ /* 0x000fe400097fe4ff */
[----:B------:R-:W-:Y:S01]  /*4560*/  @!P6 LEA R4, P2, R10, UR21, 0x2 ;  /* 0x000000150a04ec11 */ /* 0x000fe2000f8410ff */
[----:B------:R-:W2:Y:S01]  /*4570*/  @P0 MUFU.RCP R0, UR6 ;  /* 0x0000000600000d08 */ /* 0x000ea20008001000 */
[----:B------:R-:W-:Y:S01]  /*4580*/  VIADD R181, R190, 0x2000 ;  /* 0x00002000beb57836 */ /* 0x000fe20000000000 */
[----:B------:R-:W5:Y:S01]  /*4590*/  @!P5 LDG.E R243, desc[UR12][R2.64] ;  /* 0x0000000c02f3d981 */ /* 0x000f62000c1e1900 */
[----:B------:R-:W-:Y:S01]  /*45a0*/  @!P6 LEA.HI.X R5, R10, UR20, R5, 0x2, P2 ;  /* 0x000000140a05ec11 */ /* 0x000fe200090f1405 */
[----:B------:R-:W-:Y:S02]  /*45b0*/  VIADD R187, R189, 0x2000 ;  /* 0x00002000bdbb7836 */ /* 0x000fe40000000000 */
[----:B------:R-:W5:Y:S04]  /*45c0*/  @!P4 LDG.E R244, desc[UR12][R2.64+0x20] ;  /* 0x0000200c02f4c981 */ /* 0x000f68000c1e1900 */
[----:B------:R-:W5:Y:S01]  /*45d0*/  @!P6 LDG.E R242, desc[UR12][R4.64] ;  /* 0x0000000c04f2e981 */ /* 0x000f62000c1e1900 */
[----:B------:R-:W-:Y:S01]  /*45e0*/  IMAD.MOV.U32 R188, RZ, RZ, 0x20 ;  /* 0x00000020ffbc7424 */ /* 0x000fe200078e00ff */
[----:B------:R-:W-:Y:S01]  /*45f0*/  UIADD3 UR6, UR29, UR18, URZ ;  /* 0x000000121d067290 */ /* 0x000fe2000fffe03f */
[----:B------:R-:W-:Y:S01]  /*4600*/  IMAD.MOV.U32 R182, RZ, RZ, 0x40 ;  /* 0x00000040ffb67424 */ /* 0x000fe200078e00ff */
[----:B------:R1:W5:Y:S01]  /*4610*/  @!P3 LDG.E R241, desc[UR12][R2.64+0x100] ;  /* 0x0001000c02f1b981 */ /* 0x000362000c1e1900 */
[----:B------:R-:W-:Y:S01]  /*4620*/  IMAD.MOV.U32 R247, RZ, RZ, 0x40 ;  /* 0x00000040fff77424 */ /* 0x000fe200078e00ff */
[----:B------:R-:W-:-:S02]  /*4630*/  SEL R181, R181, R190, !P1 ;  /* 0x000000beb5b57207 */ /* 0x000fc40004800000 */
[----:B------:R-:W-:Y:S01]  /*4640*/  SEL R187, R187, R189, !P1 ;  /* 0x000000bdbbbb7207 */ /* 0x000fe20004800000 */
[----:B------:R-:W-:Y:S01]  /*4650*/  UIADD3 UR26, -UR9, 0x80, UR6 ;  /* 0x00000080091a7890 */ /* 0x000fe2000fffe106 */
[----:B------:R-:W-:Y:S01]  /*4660*/  IMAD.SHL.U32 R250, R245, 0x4, RZ ;  /* 0x00000004f5fa7824 */ /* 0x000fe200078e00ff */
        /* <DEDUP_REMOVED lines=32> */
[----:B------:R-:W-:Y:S01]  /*4870*/  SHF.L.U64.HI R249, R245, 0x2, R7 ;  /* 0x00000002f5f97819 */ /* 0x000fe20000010207 */
[----:B------:R-:W-:Y:S01]  /*4880*/  ULDC UR10, c[0x0][0x394] ;  /* 0x0000e500000a7ab9 */ /* 0x000fe20000000800 */
[----:B------:R-:W-:Y:S01]  /*4890*/  LEA R181, R181, UR4, 0x1 ;  /* 0x00000004b5b57c11 */ /* 0x000fe2000f8e08ff */
[----:B------:R-:W-:Y:S01]  /*48a0*/  IMAD.MOV.U32 R204, RZ, RZ, R203 ;  /* 0x000000ffffcc7224 */ /* 0x000fe200078e00cb */
[----:B------:R-:W-:Y:S01]  /*48b0*/  LEA R187, R187, UR4, 0x1 ;  /* 0x00000004bbbb7c11 */ /* 0x000fe2000f8e08ff */
[----:B------:R-:W-:Y:S01]  /*48c0*/  UMOV UR6, URZ ;  /* 0x0000003f00067c82 */ /* 0x000fe20008000000 */
[----:B------:R-:W-:Y:S01]  /*48d0*/  UMOV UR19, UR10 ;  /* 0x0000000a00137c82 */ /* 0x000fe20008000000 */
[----:B------:R-:W-:Y:S01]  /*48e0*/  UIADD3 UR26, UR26, -UR46, URZ ;  /* 0x8000002e1a1a7290 */ /* 0x000fe2000fffe03f */
[----:B------:R-:W-:Y:S01]  /*48f0*/  ULDC UR29, c[0x0][0x270] ;  /* 0x00009c00001d7ab9 */ /* 0x000fe20000000800 */
[----:B------:R-:W-:Y:S01]  /*4900*/  ULDC UR10, c[0x0][0x2ec] ;  /* 0x0000bb00000a7ab9 */ /* 0x000fe20000000800 */
[----:B------:R-:W-:-:S02]  /*4910*/  LOP3.LUT P3, RZ, R8, 0x4, RZ, 0xc0, !PT ;  /* 0x0000000408ff7812 */ /* 0x000fc4000786c0ff */
[----:B------:R-:W-:Y:S02]  /*4920*/  LOP3.LUT P2, RZ, R8, 0x4, RZ, 0xc0, !PT ;  /* 0x0000000408ff7812 */ /* 0x000fe4000784c0ff */
[----:B------:R-:W-:Y:S02]  /*4930*/  SEL R182, R182, 0xffffffc0, !P3 ;  /* 0xffffffc0b6b67807 */ /* 0x000fe40005800000 */
[----:B------:R-:W-:Y:S01]  /*4940*/  SEL R247, R247, 0xffffffc0, !P2 ;  /* 0xffffffc0f7f77807 */ /* 0x000fe20005000000 */
[----:B--2---:R-:W-:-:S05]  /*4950*/  @P0 FMUL.FTZ R0, R6, R0 ;  /* 0x0000000006000220 */ /* 0x004fca0000410000 */
[----:B------:R-:W-:Y:S01]  /*4960*/  @P0 R2UR UR7, R0 ;  /* 0x00000000000702ca */ /* 0x000fe200000e0000 */
[----:B------:R-:W-:Y:S01]  /*4970*/  VIADD R0, R245, 0xffffff80 ;  /* 0xffffff80f5007836 */ /* 0x000fe20000000000 */
[----:B------:R-:W-:-:S04]  /*4980*/  LOP3.LUT P0, RZ, R8, 0x2, RZ, 0xc0, !PT ;  /* 0x0000000208ff7812 */ /* 0x000fc8000780c0ff */
[----:B-1----:R-:W-:Y:S01]  /*4990*/  SHF.R.S32.HI R2, RZ, 0x1f, R0 ;  /* 0x0000001fff027819 */ /* 0x002fe20000011400 */
[----:B------:R-:W-:Y:S01]  /*49a0*/  IMAD.SHL.U32 R246, R0, 0x4, RZ ;  /* 0x0000000400f67824 */ /* 0x000fe200078e00ff */
[----:B------:R-:W-:Y:S02]  /*49b0*/  SEL R188, R188, 0xffffffe0, !P0 ;  /* 0xffffffe0bcbc7807 */ /* 0x000fe40004000000 */
[----:B------:R-:W-:-:S03]  /*49c0*/  SHF.L.U64.HI R248, R0, 0x2, R2 ;  /* 0x0000000200f87819 */ /* 0x000fc60000010202 */
[----:B------:R-:W-:-:S05]  /*49d0*/  @UP1 UMOV UR6, UR7 ;  /* 0x0000000700061c82 */ /* 0x000fca0008000000 */
.L_x_788:
[----:B------:R-:W0:Y:S01]  /*49e0*/  LDGDEPBAR ;  /* 0x00000000000079af */ /* 0x000e220000000000 */
[C---:B------:R-:W-:Y:S01]  /*49f0*/  IMAD.IADD R0, R187.reuse, 0x1, R188 ;  /* 0x00000001bb007824 */ /* 0x040fe200078e02bc */
[----:B------:R-:W-:Y:S01]  /*4a00*/  IADD3 R2, P0, R250, UR23, RZ ;  /* 0x00000017fa027c10 */ /* 0x000fe2000ff1e0ff */
[--C-:B------:R-:W-:Y:S01]  /*4a10*/  IMAD.IADD R164, R187, 0x1, R182.reuse ;  /* 0x00000001bba47824 */ /* 0x100fe200078e02b6 */
[----:B------:R-:W-:Y:S02]  /*4a20*/  USHF.L.U32 UR7, UR11, 0x7, URZ ;  /* 0x000000070b077899 */ /* 0x000fe4000800063f */
[----:B------:R-:W-:Y:S01]  /*4a30*/  IADD3.X R3, R249, UR22, RZ, P0, !PT ;  /* 0x00000016f9037c10 */ /* 0x000fe200087fe4ff */
[----:B------:R-:W-:Y:S01]  /*4a40*/  ULDC UR8, c[0x0][0x394] ;  /* 0x0000e50000087ab9 */ /* 0x000fe20000000800 */
[----:B------:R-:W-:Y:S01]  /*4a50*/  UISETP.GE.AND UP0, UPT, UR7, UR26, UPT ;  /* 0x0000001a0700728c */ /* 0x000fe2000bf06270 */
[----:B------:R-:W-:Y:S01]  /*4a60*/  UMOV UR14, UR8 ;  /* 0x00000008000e7c82 */ /* 0x000fe20008000000 */
        /* <DEDUP_REMOVED lines=32> */
[----:B-----5:R-:W5:Y:S04]  /*4c70*/  LDG.E R195, desc[UR12][R2.64] ;  /* 0x0000000c02c37981 */ /* 0x020f68000c1e1900 */
[----:B------:R-:W5:Y:S01]  /*4c80*/  LDG.E R196, desc[UR12][R2.64+0x20] ;  /* 0x0000200c02c47981 */ /* 0x000f62000c1e1900 */
[-C--:B------:R-:W-:Y:S03]  /*4c90*/  HMMA.16816.F32.BF16 R60, R60, R134.reuse, RZ ;  /* 0x000000863c3c723c */ /* 0x080fe600000418ff */
[----:B------:R-:W5:Y:S03]  /*4ca0*/  LDG.E R194, desc[UR12][R2.64+0x100] ;  /* 0x0001000c02c27981 */ /* 0x000f66000c1e1900 */
[----:B------:R-:W-:Y:S01]  /*4cb0*/  HMMA.16816.F32.BF16 R64, R64, R134, RZ ;  /* 0x000000864040723c */ /* 0x000fe200000418ff */
[----:B------:R-:W4:Y:S05]  /*4cc0*/  LDSM.16.M88.4 R132, [R164] ;  /* 0x00000000a484783b */ /* 0x000f2a0000000200 */
[-C--:B-1----:R-:W-:Y:S03]  /*4cd0*/  HMMA.16816.F32.BF16 R4, R136, R140.reuse, R4 ;  /* 0x0000008c8804723c */ /* 0x082fe60000041804 */
[----:B------:R-:W1:Y:S03]  /*4ce0*/  LDSM.16.M88.4 R164, [R164+0x2000] ;  /* 0x00200000a4a4783b */ /* 0x000e660000000200 */
[C---:B--2---:R-:W-:Y:S05]  /*4cf0*/  HMMA.16816.F32.BF16 R8, R144.reuse, R140, R8 ;  /* 0x0000008c9008723c */ /* 0x044fea0000041808 */
[----:B------:R2:W5:Y:S01]  /*4d00*/  LDG.E R191, desc[UR12][R2.64+0x120] ;  /* 0x0001200c02bf7981 */ /* 0x000562000c1e1900 */
[-C--:B------:R-:W-:Y:S05]  /*4d10*/  HMMA.16816.F32.BF16 R12, R144, R142.reuse, R12 ;  /* 0x0000008e900c723c */ /* 0x080fea000004180c */
[----:B------:R-:W-:Y:S01]  /*4d20*/  IMAD.IADD R140, R0, 0x1, R182 ;  /* 0x00000001008c7824 */ /* 0x000fe200078e02b6 */
[C---:B------:R-:W-:Y:S06]  /*4d30*/  HMMA.16816.F32.BF16 R16, R136.reuse, R142, R16 ;  /* 0x0000008e8810723c */ /* 0x040fec0000041810 */
[-C--:B------:R-:W-:Y:S06]  /*4d40*/  HMMA.16816.F32.BF16 R20, R136, R148.reuse, R20 ;  /* 0x000000948814723c */ /* 0x080fec0000041814 */
[C---:B------:R-:W-:Y:S06]  /*4d50*/  HMMA.16816.F32.BF16 R24, R144.reuse, R148, R24 ;  /* 0x000000949018723c */ /* 0x040fec0000041818 */
[-C--:B------:R-:W-:Y:S06]  /*4d60*/  HMMA.16816.F32.BF16 R28, R144, R150.reuse, R28 ;  /* 0x00000096901c723c */ /* 0x080fec000004181c */
[C---:B------:R-:W-:Y:S06]  /*4d70*/  HMMA.16816.F32.BF16 R32, R136.reuse, R150, R32 ;  /* 0x000000968820723c */ /* 0x040fec0000041820 */
[-C--:B---3--:R-:W-:Y:S06]  /*4d80*/  HMMA.16816.F32.BF16 R36, R136, R152.reuse, R36 ;  /* 0x000000988824723c */ /* 0x088fec0000041824 */
[C---:B------:R-:W-:Y:S06]  /*4d90*/  HMMA.16816.F32.BF16 R40, R144.reuse, R152, R40 ;  /* 0x000000989028723c */ /* 0x040fec0000041828 */
[-C--:B------:R-:W-:Y:S01]  /*4da0*/  HMMA.16816.F32.BF16 R44, R144, R154.reuse, R44 ;  /* 0x0000009a902c723c */ /* 0x080fe2000004182c */
[----:B------:R-:W-:Y:S04]  /*4db0*/  IMAD.U32 R152, RZ, RZ, UR24 ;  /* 0x00000018ff987e24 */ /* 0x000fe8000f8e00ff */
[----:B------:R-:W-:Y:S01]  /*4dc0*/  IMAD R152, R152, 0x80, R252 ;  /* 0x0000008098987824 */ /* 0x000fe200078e02fc */
[C---:B------:R-:W-:Y:S05]  /*4dd0*/  HMMA.16816.F32.BF16 R48, R136.reuse, R154, R48 ;  /* 0x0000009a8830723c */ /* 0x040fea0000041830 */
[----:B--2---:R-:W-:Y:S01]  /*4de0*/  IADD3 R2, R245, -UR18, -R152 ;  /* 0x80000012f5027c10 */ /* 0x004fe2000fffe898 */
[-C--:B------:R-:W-:Y:S05]  /*4df0*/  HMMA.16816.F32.BF16 R52, R136, R156.reuse, R52 ;  /* 0x0000009c8834723c */ /* 0x080fea0000041834 */
[----:B------:R-:W-:Y:S01]  /*4e00*/  VIADD R0, R2, UR9 ;  /* 0x0000000902007c36 */ /* 0x000fe20008000000 */
[C---:B------:R-:W-:Y:S05]  /*4e10*/  HMMA.16816.F32.BF16 R56, R144.reuse, R156, R56 ;  /* 0x0000009c9038723c */ /* 0x040fea0000041838 */
[----:B------:R-:W-:Y:S01]  /*4e20*/  VIADD R0, R0, UR7 ;  /* 0x0000000700007c36 */ /* 0x000fe20008000000 */
[-C--:B------:R-:W-:Y:S01]  /*4e30*/  HMMA.16816.F32.BF16 R60, R144, R158.reuse, R60 ;  /* 0x0000009e903c723c */ /* 0x080fe2000004183c */
[----:B------:R-:W-:Y:S04]  /*4e40*/  LDSM.16.M88.4 R144, [R185+0x800] ;  /* 0x00080000b990783b */ /* 0x000fe80000000200 */
[----:B------:R-:W-:Y:S01]  /*4e50*/  IABS R148, R0 ;  /* 0x0000000000947213 */ /* 0x000fe20000000000 */
[----:B------:R-:W-:Y:S03]  /*4e60*/  HMMA.16816.F32.BF16 R64, R136, R158, R64 ;  /* 0x0000009e8840723c */ /* 0x000fe60000041840 */
[----:B------:R-:W-:Y:S02]  /*4e70*/  LDSM.16.M88.4 R136, [R185] ;  /* 0x00000000b988783b */ /* 0x000fe40000000200 */
[C---:B------:R-:W-:Y:S01]  /*4e80*/  VIADD R155, R0.reuse, 0xffffffff ;  /* 0xffffffff009b7836 */ /* 0x040fe20000000000 */
[-C--:B----4-:R-:W-:Y:S05]  /*4e90*/  HMMA.16816.F32.BF16 R4, R132, R160.reuse, R4 ;  /* 0x000000a08404723c */ /* 0x090fea0000041804 */
[----:B------:R-:W-:Y:S01]  /*4ea0*/  ISETP.GE.AND P3, PT, R155, RZ, PT ;  /* 0x000000ff9b00720c */ /* 0x000fe20003f66270 */
[C---:B-1----:R-:W-:Y:S05]  /*4eb0*/  HMMA.16816.F32.BF16 R8, R164.reuse, R160, R8 ;  /* 0x000000a0a408723c */ /* 0x042fea0000041808 */
[----:B------:R-:W-:Y:S01]  /*4ec0*/  VIADD R154, R0, 0x8 ;  /* 0x00000008009a7836 */ /* 0x000fe20000000000 */
[-C--:B------:R-:W-:Y:S04]  /*4ed0*/  HMMA.16816.F32.BF16 R12, R164, R162.reuse, R12 ;  /* 0x000000a2a40c723c */ /* 0x080fe8000004180c */
[----:B------:R-:W-:Y:S01]  /*4ee0*/  ISETP.GE.AND P2, PT, R154, RZ, PT ;  /* 0x000000ff9a00720c */ /* 0x000fe20003f46270 */
[C---:B------:R-:W-:Y:S01]  /*4ef0*/  VIADD R153, R0.reuse, 0x7 ;  /* 0x0000000700997836 */ /* 0x040fe20000000000 */
[C---:B------:R-:W-:Y:S01]  /*4f00*/  @!P3 IADD3 R155, -R0.reuse, 0x1, RZ ;  /* 0x00000001009bb810 */ /* 0x040fe20007ffe1ff */
[C---:B------:R-:W-:Y:S04]  /*4f10*/  HMMA.16816.F32.BF16 R16, R132.reuse, R162, R16 ;  /* 0x000000a28410723c */ /* 0x040fe80000041810 */
[----:B------:R-:W-:Y:S01]  /*4f20*/  ISETP.GE.AND P6, PT, R153, RZ, PT ;  /* 0x000000ff9900720c */ /* 0x000fe20003fc6270 */
[----:B------:R-:W-:Y:S01]  /*4f30*/  VIADD R2, R0, 0x47 ;  /* 0x0000004700027836 */ /* 0x000fe20000000000 */
[----:B------:R-:W-:Y:S01]  /*4f40*/  I2FP.F32.S32 R155, R155 ;  /* 0x0000009b009b7245 */ /* 0x000fe20000201400 */
        /* <DEDUP_REMOVED lines=8> */
[-C--:B------:R-:W-:Y:S03]  /*4fd0*/  HMMA.16816.F32.BF16 R28, R164, R170.reuse, R28 ;  /* 0x000000aaa41c723c */ /* 0x080fe6000004181c */
[----:B------:R-:W-:Y:S01]  /*4fe0*/  ISETP.GE.AND P5, PT, R157, RZ, PT ;  /* 0x000000ff9d00720c */ /* 0x000fe20003fa6270 */
[C---:B------:R-:W-:Y:S01]  /*4ff0*/  VIADD R156, R0.reuse, 0x3f ;  /* 0x0000003f009c7836 */ /* 0x040fe20000000000 */
[----:B------:R-:W-:Y:S01]  /*5000*/  @!P0 IADD3 R2, -R0, -0x47, RZ ;  /* 0xffffffb900028810 */ /* 0x000fe20007ffe1ff */
        /* <DEDUP_REMOVED lines=11> */
[----:B------:R-:W-:Y:S01]  /*50c0*/  @!P4 IADD3 R156, -R0, -0x3f, RZ ;  /* 0xffffffc1009cc810 */ /* 0x000fe20007ffe1ff */
        /* <DEDUP_REMOVED lines=10> */
[----:B------:R-:W-:Y:S01]  /*5170*/  IMAD.MOV.U32 R174, RZ, RZ, R148 ;  /* 0x000000ffffae7224 */ /* 0x000fe200078e0094 */
[C---:B------:R-:W-:Y:S01]  /*5180*/  @!P6 IADD3 R160, -R0.reuse, 0x8, RZ ;  /* 0x0000000800a0e810 */ /* 0x040fe20007ffe1ff */
[C---:B------:R-:W-:Y:S01]  /*5190*/  HMMA.16816.F32.BF16 R56, R164.reuse, R176, R56 ;  /* 0x000000b0a438723c */ /* 0x040fe20000041838 */
[----:B------:R-:W-:Y:S04]  /*51a0*/  LDSM.16.M88.4 R148, [R185+0x1000] ;  /* 0x00100000b994783b */ /* 0x000fe80000000200 */
[C---:B------:R-:W-:Y:S01]  /*51b0*/  @!P0 IADD3 R161, -R0.reuse, 0x9, RZ ;  /* 0x0000000900a18810 */ /* 0x040fe20007ffe1ff */
[-C--:B------:R-:W-:Y:S05]  /*51c0*/  HMMA.16816.F32.BF16 R60, R164, R178.reuse, R60 ;  /* 0x000000b2a43c723c */ /* 0x080fea000004183c */
[C---:B------:R-:W-:Y:S01]  /*51d0*/  @!P1 IADD3 R163, -R0.reuse, 0x10, RZ ;  /* 0x0000001000a39810 */ /* 0x040fe20007ffe1ff */
[----:B------:R-:W-:Y:S01]  /*51e0*/  HMMA.16816.F32.BF16 R64, R132, R178, R64 ;  /* 0x000000b28440723c */ /* 0x000fe20000041840 */
[----:B------:R-:W1:Y:S04]  /*51f0*/  LDSM.16.M88.4 R132, [R140] ;  /* 0x000000008c84783b */ /* 0x000e680000000200 */
[----:B------:R-:W-:Y:S01]  /*5200*/  I2FP.F32.S32 R2, R2 ;  /* 0x0000000200027245 */ /* 0x000fe20000201400 */
[C---:B------:R-:W-:Y:S01]  /*5210*/  VIADD R162, R0.reuse, 0xffffffef ;  /* 0xffffffef00a27836 */ /* 0x040fe20000000000 */
[----:B------:R-:W-:Y:S01]  /*5220*/  I2FP.F32.S32 R3, R3 ;  /* 0x0000000300037245 */ /* 0x000fe20000201400 */
[----:B------:R-:W-:Y:S01]  /*5230*/  VIADD R164, R0, 0x30 ;  /* 0x0000003000a47836 */ /* 0x000fe20000000000 */
[----:B------:R-:W2:Y:S02]  /*5240*/  LDSM.16.M88.4 R140, [R140+0x2000] ;  /* 0x002000008c8c783b */ /* 0x000ea40000000200 */
[----:B------:R-:W-:Y:S01]  /*5250*/  ISETP.GE.AND P5, PT, R162, RZ, PT ;  /* 0x000000ffa200720c */ /* 0x000fe20003fa6270 */
[----:B------:R-:W-:Y:S01]  /*5260*/  VIADD R165, R0, 0x2f ;  /* 0x0000002f00a57836 */ /* 0x000fe20000000000 */
[----:B------:R-:W-:Y:S01]  /*5270*/  ISETP.GE.AND P4, PT, R164, RZ, PT ;  /* 0x000000ffa400720c */ /* 0x000fe20003f86270 */
[C---:B------:R-:W-:Y:S01]  /*5280*/  VIADD R166, R0.reuse, 0x28 ;  /* 0x0000002800a67836 */ /* 0x040fe20000000000 */
[----:B------:R-:W-:Y:S01]  /*5290*/  I2FP.F32.S32 R174, R174 ;  /* 0x000000ae00ae7245 */ /* 0x000fe20000201400 */
[C---:B------:R-:W-:Y:S01]  /*52a0*/  VIADD R167, R0.reuse, 0x27 ;  /* 0x0000002700a77836 */ /* 0x040fe20000000000 */
[----:B------:R-:W-:Y:S01]  /*52b0*/  ISETP.GE.AND P3, PT, R165, RZ, PT ;  /* 0x000000ffa500720c */ /* 0x000fe20003f66270 */
[----:B------:R-:W-:Y:S01]  /*52c0*/  VIADD R168, R0, 0xffffffe8 ;  /* 0xffffffe800a87836 */ /* 0x000fe20000000000 */
[----:B------:R-:W-:Y:S01]  /*52d0*/  ISETP.GE.AND P2, PT, R166, RZ, PT ;  /* 0x000000ffa600720c */ /* 0x000fe20003f46270 */
[C---:B------:R-:W-:Y:S01]  /*52e0*/  VIADD R169, R0.reuse, 0xffffffe7 ;  /* 0xffffffe700a97836 */ /* 0x040fe20000000000 */
[----:B------:R-:W-:Y:S01]  /*52f0*/  ISETP.GE.AND P6, PT, R167, RZ, PT ;  /* 0x000000ffa700720c */ /* 0x000fe20003fc6270 */
[----:B------:R-:W-:Y:S01]  /*5300*/  VIADD R170, R0, 0xffffffe0 ;  /* 0xffffffe000aa7836 */ /* 0x000fe20000000000 */
[----:B------:R-:W-:Y:S01]  /*5310*/  ISETP.GE.AND P0, PT, R168, RZ, PT ;  /* 0x000000ffa800720c */ /* 0x000fe20003f06270 */
[C---:B------:R-:W-:Y:S01]  /*5320*/  VIADD R171, R0.reuse, 0xffffffdf ;  /* 0xffffffdf00ab7836 */ /* 0x040fe20000000000 */
[----:B------:R-:W-:Y:S01]  /*5330*/  ISETP.GE.AND P1, PT, R169, RZ, PT ;  /* 0x000000ffa900720c */ /* 0x000fe20003f26270 */
[C---:B------:R-:W-:Y:S01]  /*5340*/  VIADD R172, R0.reuse, 0x20 ;  /* 0x0000002000ac7836 */ /* 0x040fe20000000000 */
[C---:B------:R-:W-:Y:S01]  /*5350*/  @!P5 IADD3 R162, -R0.reuse, 0x11, RZ ;  /* 0x0000001100a2d810 */ /* 0x040fe20007ffe1ff */
[C---:B------:R-:W-:Y:S01]  /*5360*/  VIADD R173, R0.reuse, 0x1f ;  /* 0x0000001f00ad7836 */ /* 0x040fe20000000000 */
[C---:B------:R-:W-:Y:S01]  /*5370*/  @!P4 IADD3 R164, -R0.reuse, -0x30, RZ ;  /* 0xffffffd000a4c810 */ /* 0x040fe20007ffe1ff */
[C---:B------:R-:W-:Y:S01]  /*5380*/  VIADD R175, R0.reuse, 0x18 ;  /* 0x0000001800af7836 */ /* 0x040fe20000000000 */
[C---:B------:R-:W-:Y:S01]  /*5390*/  @!P3 IADD3 R165, -R0.reuse, -0x2f, RZ ;  /* 0xffffffd100a5b810 */ /* 0x040fe20007ffe1ff */
[C---:B------:R-:W-:Y:S01]  /*53a0*/  VIADD R176, R0.reuse, 0x17 ;  /* 0x0000001700b07836 */ /* 0x040fe20000000000 */
[C---:B------:R-:W-:Y:S01]  /*53b0*/  @!P2 IADD3 R166, -R0.reuse, -0x28, RZ ;  /* 0xffffffd800a6a810 */ /* 0x040fe20007ffe1ff */
[C---:B------:R-:W-:Y:S01]  /*53c0*/  VIADD R177, R0.reuse, 0xffffffd8 ;  /* 0xffffffd800b17836 */ /* 0x040fe20000000000 */
[C---:B------:R-:W-:Y:S01]  /*53d0*/  @!P6 IADD3 R167, -R0.reuse, -0x27, RZ ;  /* 0xffffffd900a7e810 */ /* 0x040fe20007ffe1ff */
[C---:B------:R-:W-:Y:S01]  /*53e0*/  VIADD R178, R0.reuse, 0xffffffd7 ;  /* 0xffffffd700b27836 */ /* 0x040fe20000000000 */
[C---:B------:R-:W-:Y:S01]  /*53f0*/  @!P0 IADD3 R168, -R0.reuse, 0x18, RZ ;  /* 0x0000001800a88810 */ /* 0x040fe20007ffe1ff */
[C---:B------:R-:W-:Y:S01]  /*5400*/  VIADD R179, R0.reuse, 0xffffffd0 ;  /* 0xffffffd000b37836 */ /* 0x040fe20000000000 */
[C---:B------:R-:W-:Y:S01]  /*5410*/  @!P1 IADD3 R169, -R0.reuse, 0x19, RZ ;  /* 0x0000001900a99810 */ /* 0x040fe20007ffe1ff */
[----:B------:R-:W-:Y:S01]  /*5420*/  VIADD R198, R0, 0xffffffcf ;  /* 0xffffffcf00c67836 */ /* 0x000fe20000000000 */
[----:B------:R-:W-:Y:S01]  /*5430*/  ISETP.GE.AND P5, PT, R170, RZ, PT ;  /* 0x000000ffaa00720c */ /* 0x000fe20003fa6270 */
[-C--:B-1----:R-:W-:Y:S03]  /*5440*/  HMMA.16816.F32.BF16 R4, R132, R136.reuse, R4 ;  /* 0x000000888404723c */ /* 0x082fe60000041804 */
[----:B------:R-:W-:Y:S01]  /*5450*/  ISETP.GE.AND P4, PT, R171, RZ, PT ;  /* 0x000000ffab00720c */ /* 0x000fe20003f86270 */
[----:B------:R-:W-:Y:S01]  /*5460*/  VIADD R199, R0, 0x10 ;  /* 0x0000001000c77836 */ /* 0x000fe20000000000 */
[----:B------:R-:W-:Y:S01]  /*5470*/  ISETP.GE.AND P3, PT, R172, RZ, PT ;  /* 0x000000ffac00720c */ /* 0x000fe20003f66270 */
[C---:B------:R-:W-:Y:S01]  /*5480*/  VIADD R200, R0.reuse, 0xf ;  /* 0x0000000f00c87836 */ /* 0x040fe20000000000 */
[----:B------:R-:W-:Y:S01]  /*5490*/  ISETP.GE.AND P2, PT, R173, RZ, PT ;  /* 0x000000ffad00720c */ /* 0x000fe20003f46270 */
[C---:B--2---:R-:W-:Y:S04]  /*54a0*/  HMMA.16816.F32.BF16 R8, R140.reuse, R136, R8 ;  /* 0x000000888c08723c */ /* 0x044fe80000041808 */
[----:B------:R-:W-:Y:S01]  /*54b0*/  ISETP.GE.AND P6, PT, R175, RZ, PT ;  /* 0x000000ffaf00720c */ /* 0x000fe20003fc6270 */
[----:B------:R-:W-:Y:S01]  /*54c0*/  VIADD R201, R0, 0xffffffc8 ;  /* 0xffffffc800c97836 */ /* 0x000fe20000000000 */
[----:B------:R-:W-:Y:S01]  /*54d0*/  ISETP.GE.AND P0, PT, R176, RZ, PT ;  /* 0x000000ffb000720c */ /* 0x000fe20003f06270 */
[-C--:B------:R-:W-:Y:S03]  /*54e0*/  HMMA.16816.F32.BF16 R12, R140, R138.reuse, R12 ;  /* 0x0000008a8c0c723c */ /* 0x080fe6000004180c */
[----:B------:R-:W-:Y:S01]  /*54f0*/  ISETP.GE.AND P1, PT, R177, RZ, PT ;  /* 0x000000ffb100720c */ /* 0x000fe20003f26270 */
[C---:B------:R-:W-:Y:S01]  /*5500*/  VIADD R202, R0.reuse, 0xffffffc7 ;  /* 0xffffffc700ca7836 */ /* 0x040fe20000000000 */
[----:B------:R-:W-:Y:S01]  /*5510*/  @!P5 IADD3 R170, -R0, 0x20, RZ ;  /* 0x0000002000aad810 */ /* 0x000fe20007ffe1ff */
[C---:B------:R-:W-:Y:S01]  /*5520*/  HMMA.16816.F32.BF16 R16, R132.reuse, R138, R16 ;  /* 0x0000008a8410723c */ /* 0x040fe20000041810 */
[----:B------:R-:W1:Y:S03]  /*5530*/  LDSM.16.M88.4 R136, [R185+0x1800] ;  /* 0x00180000b988783b */ /* 0x000e660000000200 */
[----:B------:R-:W-:Y:S01]  /*5540*/  ISETP.GE.AND P5, PT, R178, RZ, PT ;  /* 0x000000ffb200720c */ /* 0x000fe20003fa6270 */
[----:B------:R-:W-:Y:S01]  /*5550*/  FFMA.FTZ R5, R155, -UR6, R5 ;  /* 0x800000069b057c23 */ /* 0x000fe20008010005 */
[----:B------:R-:W-:Y:S01]  /*5560*/  @!P4 IADD3 R171, -R0, 0x21, RZ ;  /* 0x0000002100abc810 */ /* 0x000fe20007ffe1ff */
[-C--:B------:R-:W-:Y:S03]  /*5570*/  HMMA.16816.F32.BF16 R20, R132, R144.reuse, R20 ;  /* 0x000000908414723c */ /* 0x080fe60000041814 */
[----:B------:R-:W-:Y:S01]  /*5580*/  ISETP.GE.AND P4, PT, R179, RZ, PT ;  /* 0x000000ffb300720c */ /* 0x000fe20003f86270 */
[----:B------:R-:W-:Y:S01]  /*5590*/  FFMA.FTZ R11, R2, -UR6, R11 ;  /* 0x80000006020b7c23 */ /* 0x000fe2000801000b */
[----:B------:R-:W-:Y:S01]  /*55a0*/  @!P3 IADD3 R172, -R0, -0x20, RZ ;  /* 0xffffffe000acb810 */ /* 0x000fe20007ffe1ff */
[C---:B------:R-:W-:Y:S04]  /*55b0*/  HMMA.16816.F32.BF16 R24, R140.reuse, R144, R24 ;  /* 0x000000908c18723c */ /* 0x040fe80000041818 */
[----:B------:R-:W-:Y:S01]  /*55c0*/  ISETP.GE.AND P3, PT, R198, RZ, PT ;  /* 0x000000ffc600720c */ /* 0x000fe20003f66270 */
[----:B------:R-:W-:Y:S01]  /*55d0*/  FFMA.FTZ R10, R3, -UR6, R10 ;  /* 0x80000006030a7c23 */ /* 0x000fe2000801000a */
[----:B------:R-:W-:Y:S01]  /*55e0*/  @!P2 IADD3 R173, -R0, -0x1f, RZ ;  /* 0xffffffe100ada810 */ /* 0x000fe20007ffe1ff */
        /* <DEDUP_REMOVED lines=11> */
[----:B------:R-:W-:Y:S01]  /*56a0*/  @!P1 IADD3 R177, -R0, 0x28, RZ ;  /* 0x0000002800b19810 */ /* 0x000fe20007ffe1ff */
[C---:B------:R-:W-:Y:S04]  /*56b0*/  HMMA.16816.F32.BF16 R40, R140.reuse, R148, R40 ;  /* 0x000000948c28723c */ /* 0x040fe80000041828 */
[----:B------:R-:W-:Y:S02]  /*56c0*/  ISETP.GE.AND P1, PT, R202, RZ, PT ;  /* 0x000000ffca00720c */ /* 0x000fe40003f26270 */
[----:B------:R-:W-:Y:S01]  /*56d0*/  I2FP.F32.S32 R2, R160 ;  /* 0x000000a000027245 */ /* 0x000fe20000201400 */
[-C--:B------:R-:W-:Y:S04]  /*56e0*/  HMMA.16816.F32.BF16 R44, R140, R150.reuse, R44 ;  /* 0x000000968c2c723c */ /* 0x080fe8000004182c */
[----:B------:R-:W-:Y:S01]  /*56f0*/  @!P5 IADD3 R178, -R0, 0x29, RZ ;  /* 0x0000002900b2d810 */ /* 0x000fe20007ffe1ff */
[----:B------:R-:W-:Y:S01]  /*5700*/  FFMA.FTZ R16, R2, -UR6, R16 ;  /* 0x8000000602107c23 */ /* 0x000fe20008010010 */
[C---:B------:R-:W-:Y:S01]  /*5710*/  @!P4 IADD3 R179, -R0.reuse, 0x30, RZ ;  /* 0x0000003000b3c810 */ /* 0x040fe20007ffe1ff */
[C---:B------:R-:W-:Y:S04]  /*5720*/  HMMA.16816.F32.BF16 R48, R132.reuse, R150, R48 ;  /* 0x000000968430723c */ /* 0x040fe80000041830 */
[----:B------:R-:W-:Y:S01]  /*5730*/  @!P3 IADD3 R198, -R0, 0x31, RZ ;  /* 0x0000003100c6b810 */ /* 0x000fe20007ffe1ff */
[----:B------:R-:W-:Y:S01]  /*5740*/  FFMA.FTZ R22, R2, -UR6, R22 ;  /* 0x8000000602167c23 */ /* 0x000fe20008010016 */
[C---:B------:R-:W-:Y:S01]  /*5750*/  @!P2 IADD3 R199, -R0.reuse, -0x10, RZ ;  /* 0xfffffff000c7a810 */ /* 0x040fe20007ffe1ff */
[-C--:B-1----:R-:W-:Y:S04]  /*5760*/  HMMA.16816.F32.BF16 R52, R132, R136.reuse, R52 ;  /* 0x000000888434723c */ /* 0x082fe80000041834 */
[C---:B------:R-:W-:Y:S02]  /*5770*/  @!P6 IADD3 R200, -R0.reuse, -0xf, RZ ;  /* 0xfffffff100c8e810 */ /* 0x040fe40007ffe1ff */
[C---:B------:R-:W-:Y:S01]  /*5780*/  @!P0 IADD3 R201, -R0.reuse, 0x38, RZ ;  /* 0x0000003800c98810 */ /* 0x040fe20007ffe1ff */
[C---:B------:R-:W-:Y:S01]  /*5790*/  HMMA.16816.F32.BF16 R56, R140.reuse, R136, R56 ;  /* 0x000000888c38723c */ /* 0x040fe20000041838 */
[----:B------:R-:W-:Y:S03]  /*57a0*/  PLOP3.LUT P0, PT, PT, PT, UP0, 0x80, 0x0 ;  /* 0x000000000000781c */ /* 0x000fe60003f0f008 */
[----:B------:R-:W-:Y:S02]  /*57b0*/  @!P1 IADD3 R202, -R0, 0x39, RZ ;  /* 0x0000003900ca9810 */ /* 0x000fe40007ffe1ff */
[----:B------:R-:W-:Y:S01]  /*57c0*/  I2FP.F32.S32 R0, R161 ;  /* 0x000000a100007245 */ /* 0x000fe20000201400 */
[-C--:B------:R-:W-:Y:S04]  /*57d0*/  HMMA.16816.F32.BF16 R60, R140, R138.reuse, R60 ;  /* 0x0000008a8c3c723c */ /* 0x080fe8000004183c */
[----:B------:R-:W-:Y:S01]  /*57e0*/  I2FP.F32.S32 R2, R164 ;  /* 0x000000a400027245 */ /* 0x000fe20000201400 */
[C---:B------:R-:W-:Y:S01]  /*57f0*/  FFMA.FTZ R17, R0.reuse, -UR6, R17 ;  /* 0x8000000600117c23 */ /* 0x040fe20008010011 */
[----:B------:R-:W-:Y:S01]  /*5800*/  FFMA.FTZ R23, R0, -UR6, R23 ;  /* 0x8000000600177c23 */ /* 0x000fe20008010017 */
[----:B------:R-:W-:Y:S01]  /*5810*/  I2FP.F32.S32 R0, R165 ;  /* 0x000000a500007245 */ /* 0x000fe20000201400 */
[----:B------:R-:W-:Y:S04]  /*5820*/  HMMA.16816.F32.BF16 R64, R132, R138, R64 ;  /* 0x0000008a8440723c */ /* 0x000fe80000041840 */
[C---:B------:R-:W-:Y:S01]  /*5830*/  FFMA.FTZ R24, R2.reuse, -UR6, R24 ;  /* 0x8000000602187c23 */ /* 0x040fe20008010018 */
[----:B------:R-:W-:Y:S01]  /*5840*/  FFMA.FTZ R30, R2, -UR6, R30 ;  /* 0x80000006021e7c23 */ /* 0x000fe2000801001e */
[----:B------:R-:W-:Y:S01]  /*5850*/  I2FP.F32.S32 R2, R168 ;  /* 0x000000a800027245 */ /* 0x000fe20000201400 */
[C---:B------:R-:W-:Y:S01]  /*5860*/  FFMA.FTZ R25, R0.reuse, -UR6, R25 ;  /* 0x8000000600197c23 */ /* 0x040fe20008010019 */
[----:B------:R-:W-:Y:S03]  /*5870*/  FFMA.FTZ R31, R0, -UR6, R31 ;  /* 0x80000006001f7c23 */ /* 0x000fe6000801001f */
[C---:B------:R-:W-:Y:S01]  /*5880*/  FFMA.FTZ R32, R2.reuse, -UR6, R32 ;  /* 0x8000000602207c23 */ /* 0x040fe20008010020 */
[----:B------:R-:W-:Y:S01]  /*5890*/  I2FP.F32.S32 R0, R169 ;  /* 0x000000a900007245 */ /* 0x000fe20000201400 */
[----:B------:R-:W-:Y:S01]  /*58a0*/  FFMA.FTZ R38, R2, -UR6, R38 ;  /* 0x8000000602267c23 */ /* 0x000fe20008010026 */
[----:B------:R-:W-:Y:S02]  /*58b0*/  I2FP.F32.S32 R2, R172 ;  /* 0x000000ac00027245 */ /* 0x000fe40000201400 */
[----:B------:R-:W-:Y:S01]  /*58c0*/  I2FP.F32.S32 R3, R170 ;  /* 0x000000aa00037245 */ /* 0x000fe20000201400 */
[C---:B------:R-:W-:Y:S01]  /*58d0*/  FFMA.FTZ R33, R0.reuse, -UR6, R33 ;  /* 0x8000000600217c23 */ /* 0x040fe20008010021 */
[----:B------:R-:W-:Y:S01]  /*58e0*/  FFMA.FTZ R39, R0, -UR6, R39 ;  /* 0x8000000600277c23 */ /* 0x000fe20008010027 */
[C---:B------:R-:W-:Y:S01]  /*58f0*/  FFMA.FTZ R40, R2.reuse, -UR6, R40 ;  /* 0x8000000602287c23 */ /* 0x040fe20008010028 */
[----:B------:R-:W-:Y:S01]  /*5900*/  FFMA.FTZ R46, R2, -UR6, R46 ;  /* 0x80000006022e7c23 */ /* 0x000fe2000801002e */
[----:B------:R-:W-:Y:S01]  /*5910*/  I2FP.F32.S32 R0, R173 ;  /* 0x000000ad00007245 */ /* 0x000fe20000201400 */
[C---:B------:R-:W-:Y:S01]  /*5920*/  FFMA.FTZ R36, R3.reuse, -UR6, R36 ;  /* 0x8000000603247c23 */ /* 0x040fe20008010024 */
[----:B------:R-:W-:Y:S01]  /*5930*/  I2FP.F32.S32 R2, R177 ;  /* 0x000000b100027245 */ /* 0x000fe20000201400 */
[----:B------:R-:W-:Y:S01]  /*5940*/  FFMA.FTZ R50, R3, -UR6, R50 ;  /* 0x8000000603327c23 */ /* 0x000fe20008010032 */
        /* <DEDUP_REMOVED lines=20> */
[----:B------:R-:W-:Y:S01]  /*5a90*/  I2FP.F32.S32 R158, R158 ;  /* 0x0000009e009e7245 */ /* 0x000fe20000201400 */
[C---:B------:R-:W-:Y:S01]  /*5aa0*/  FFMA.FTZ R9, R156.reuse, -UR6, R9 ;  /* 0x800000069c097c23 */ /* 0x040fe20008010009 */
[----:B------:R-:W-:Y:S01]  /*5ab0*/  I2FP.F32.S32 R163, R163 ;  /* 0x000000a300a37245 */ /* 0x000fe20000201400 */
[----:B------:R-:W-:Y:S01]  /*5ac0*/  FFMA.FTZ R14, R157, -UR6, R14 ;  /* 0x800000069d0e7c23 */ /* 0x000fe2000801000e */
        /* <DEDUP_REMOVED lines=32> */
[C---:B------:R-:W-:Y:S01]  /*5cd0*/  FFMA.FTZ R57, R0.reuse, -UR6, R57 ;  /* 0x8000000600397c23 */ /* 0x040fe20008010039 */
[----:B------:R-:W-:Y:S01]  /*5ce0*/  FFMA.FTZ R63, R0, -UR6, R63 ;  /* 0x80000006003f7c23 */ /* 0x000fe2000801003f */
[----:B------:R-:W-:Y:S01]  /*5cf0*/  FFMA.FTZ R66, R132, -UR6, R66 ;  /* 0x8000000684427c23 */ /* 0x000fe20008010042 */
[----:B------:R-:W-:Y:S01]  /*5d00*/  FFMA.FTZ R67, R3, -UR6, R67 ;  /* 0x8000000603437c23 */ /* 0x000fe20008010043 */
[----:B------:R-:W-:Y:S01]  /*5d10*/  FFMA.FTZ R64, R2, -UR6, R64 ;  /* 0x8000000602407c23 */ /* 0x000fe20008010040 */
[----:B------:R-:W-:Y:S01]  /*5d20*/  FFMA.FTZ R65, R133, -UR6, R65 ;  /* 0x8000000685417c23 */ /* 0x000fe20008010041 */
[----:B------:R-:W-:Y:S06]  /*5d30*/  @!P0 BRA `(.L_x_784) ;  /* 0x0000000000308947 */ /* 0x000fec0003800000 */
        /* <DEDUP_REMOVED lines=12> */
.L_x_784:
[----:B------:R-:W-:Y:S01]  /*5e00*/  UIADD3 UR15, UR9, 0x1, -UR18 ;  /* 0x00000001090f7890 */ /* 0x000fe2000fffe812 */
[----:B------:R-:W-:Y:S01]  /*5e10*/  VIADD R3, R245, UR7 ;  /* 0x00000007f5037c36 */ /* 0x000fe20008000000 */
[----:B------:R-:W-:Y:S01]  /*5e20*/  UIADD3 UR8, -UR14, UR9, -UR18 ;  /* 0x000000090e087290 */ /* 0x000fe2000fffe912 */
[C---:B------:R-:W-:Y:S01]  /*5e30*/  VIADD R147, R152.reuse, 0x1 ;  /* 0x0000000198937836 */ /* 0x040fe20000000000 */
[----:B------:R-:W-:Y:S01]  /*5e40*/  UIADD3 UR7, UR15, UR31, URZ ;  /* 0x0000001f0f077290 */ /* 0x000fe2000fffe03f */
[C---:B------:R-:W-:Y:S01]  /*5e50*/  VIADD R146, R152.reuse, 0x8 ;  /* 0x0000000898927836 */ /* 0x040fe20000000000 */
[----:B------:R-:W-:Y:S01]  /*5e60*/  UMOV UR19, UR14 ;  /* 0x0000000e00137c82 */ /* 0x000fe20008000000 */
[C---:B------:R-:W-:Y:S01]  /*5e70*/  VIADD R145, R152.reuse, 0x9 ;  /* 0x0000000998917836 */ /* 0x040fe20000000000 */
[----:B------:R-:W-:Y:S01]  /*5e80*/  VIADDMNMX R2, R3, UR8, RZ, !PT ;  /* 0x0000000803027c46 */ /* 0x000fe2000f8001ff */
[C---:B------:R-:W-:Y:S02]  /*5e90*/  VIADD R144, R152.reuse, 0x10 ;  /* 0x0000001098907836 */ /* 0x040fe40000000000 */
[----:B------:R-:W-:Y:S01]  /*5ea0*/  IMAD.U32 R0, RZ, RZ, UR7 ;  /* 0x00000007ff007e24 */ /* 0x000fe2000f8e00ff */
[CC--:B------:R-:W-:Y:S01]  /*5eb0*/  ISETP.GE.AND P0, PT, R152.reuse, R2.reuse, PT ;  /* 0x000000029800720c */ /* 0x0c0fe20003f06270 */
[C---:B------:R-:W-:Y:S01]  /*5ec0*/  VIADD R143, R152.reuse, 0x11 ;  /* 0x00000011988f7836 */ /* 0x040fe20000000000 */
[----:B------:R-:W-:Y:S01]  /*5ed0*/  ISETP.GE.AND P6, PT, R147, R2, PT ;  /* 0x000000029300720c */ /* 0x000fe20003fc6270 */
[C---:B------:R-:W-:Y:S01]  /*5ee0*/  VIADD R142, R152.reuse, 0x18 ;  /* 0x00000018988e7836 */ /* 0x040fe20000000000 */
[----:B------:R-:W-:Y:S01]  /*5ef0*/  VIADDMNMX R0, R3, R0, UR9, PT ;  /* 0x0000000903007e46 */ /* 0x000fe2000b800100 */
[----:B------:R-:W-:Y:S01]  /*5f00*/  VIADD R141, R152, 0x19 ;  /* 0x00000019988d7836 */ /* 0x000fe20000000000 */
[----:B------:R-:W-:Y:S01]  /*5f10*/  ISETP.GE.AND P5, PT, R146, R2, PT ;  /* 0x000000029200720c */ /* 0x000fe20003fa6270 */
[C---:B------:R-:W-:Y:S01]  /*5f20*/  VIADD R140, R152.reuse, 0x20 ;  /* 0x00000020988c7836 */ /* 0x040fe20000000000 */
[CC--:B------:R-:W-:Y:S01]  /*5f30*/  ISETP.GE.OR P0, PT, R152.reuse, R0.reuse, !P0 ;  /* 0x000000009800720c */ /* 0x0c0fe20004706670 */
[C---:B------:R-:W-:Y:S01]  /*5f40*/  VIADD R139, R152.reuse, 0x21 ;  /* 0x00000021988b7836 */ /* 0x040fe20000000000 */
[----:B------:R-:W-:Y:S01]  /*5f50*/  ISETP.GE.OR P6, PT, R147, R0, !P6 ;  /* 0x000000009300720c */ /* 0x000fe200077c6670 */
        /* <DEDUP_REMOVED lines=12> */
[----:B------:R-:W-:Y:S01]  /*6020*/  IMAD.U32 R149, RZ, RZ, UR7 ;  /* 0x00000007ff957e24 */ /* 0x000fe2000f8e00ff */
[-C--:B------:R-:W-:Y:S01]  /*6030*/  ISETP.GE.AND P0, PT, R141, R2.reuse, PT ;  /* 0x000000028d00720c */ /* 0x080fe20003f06270 */
[----:B------:R-:W-:Y:S01]  /*6040*/  VIADD R132, R3, 0x40 ;  /* 0x0000004003847836 */ /* 0x000fe20000000000 */
[----:B------:R-:W-:Y:S01]  /*6050*/  ISETP.GE.AND P6, PT, R140, R2, PT ;  /* 0x000000028c00720c */ /* 0x000fe20003fc6270 */
[----:B------:R-:W-:Y:S01]  /*6060*/  IMAD.U32 R148, RZ, RZ, UR7 ;  /* 0x00000007ff947e24 */ /* 0x000fe2000f8e00ff */
        /* <DEDUP_REMOVED lines=134> */
[----:B------:R-:W-:Y:S02]  /*68d0*/  ISETP.GE.AND P0, PT, R147, R2, PT ;  /* 0x000000029300720c */ /* 0x000fe40003f06270 */
[-C--:B------:R-:W-:Y:S02]  /*68e0*/  ISETP.GE.OR P6, PT, R137, R3.reuse, !P6 ;  /* 0x000000038900720c */ /* 0x080fe400077c6670 */
        /* <DEDUP_REMOVED lines=55> */
.L_x_785:
        /* <DEDUP_REMOVED lines=490> */
[C---:B-----5:R-:W-:Y:S03]  /*8b00*/  @P4 VIADD R0, R203.reuse, 0xffffc000 ;  /* 0xffffc000cb004836 */ /* 0x060fe60000000000 */
[C---:B------:R-:W-:Y:S01]  /*8b10*/  LEA R4, P2, R2.reuse, R4, 0x1 ;  /* 0x0000000402047211 */ /* 0x040fe200078408ff */
        /* <DEDUP_REMOVED lines=13> */
[CC--:B------:R-:W-:Y:S01]  /*8bf0*/  @!P4 LEA R6, P3, R7.reuse, R213.reuse, 0x1 ;  /* 0x000000d50706c211 */ /* 0x0c0fe200078608ff */
[----:B------:R-:W-:Y:S01]  /*8c00*/  @P4 STS [R0+0x1004], RZ ;  /* 0x001004ff00004388 */ /* 0x000fe20000000800 */
[----:B------:R-:W-:Y:S02]  /*8c10*/  @P4 PLOP3.LUT P1, PT, P6, PT, PT, 0x80, 0x0 ;  /* 0x000000000000481c */ /* 0x000fe4000372f070 */
[----:B------:R-:W-:Y:S01]  /*8c20*/  @!P4 LEA.HI.X R7, R7, R214, R9, 0x1, P3 ;  /* 0x000000d60707c211 */ /* 0x000fe200018f0c09 */
[----:B------:R-:W-:Y:S01]  /*8c30*/  @P4 STS [R0+0x1008], RZ ;  /* 0x001008ff00004388 */ /* 0x000fe20000000800 */
[----:B------:R-:W-:Y:S01]  /*8c40*/  @P2 VIADD R8, R204, 0x4000 ;  /* 0x00004000cc082836 */ /* 0x000fe20000000000 */
        /* <DEDUP_REMOVED lines=16> */
[----:B------:R-:W-:Y:S01]  /*8d50*/  @!P4 LEA R8, P5, R6, R213, 0x1 ;  /* 0x000000d50608c211 */ /* 0x000fe200078a08ff */
[C---:B------:R-:W-:Y:S01]  /*8d60*/  @!P4 IMAD.WIDE.U32 R2, R32.reuse, 0x60, R2 ;  /* 0x000000602002c825 */ /* 0x040fe200078e0002 */
[----:B---3--:R-:W-:Y:S01]  /*8d70*/  @!P4 LEA.HI.X R9, R32, R7, R10, 0x6, P2 ;  /* 0x000000072009c211 */ /* 0x008fe200010f340a */
[----:B------:R-:W-:Y:S01]  /*8d80*/  @P4 STS [R0+0x2008], RZ ;  /* 0x002008ff00004388 */ /* 0x000fe20000000800 */
[----:B------:R-:W-:Y:S01]  /*8d90*/  PLOP3.LUT P2, PT, PT, PT, PT, 0x8, 0x0 ;  /* 0x000000000000781c */ /* 0x000fe20003f4e170 */
[----:B------:R-:W-:Y:S01]  /*8da0*/  @!P4 VIADD R7, R204, 0xffffc000 ;  /* 0xffffc000cc07c836 */ /* 0x000fe20000000000 */
        /* <DEDUP_REMOVED lines=31> */
.L_x_786:
        /* <DEDUP_REMOVED lines=189> */
.L_x_787:
        /* <DEDUP_REMOVED lines=259> */
[----:B------:R-:W-:Y:S02]  /*aba0*/  ULOP3.LUT UR7, UR11, 0x1, URZ, 0xc0, !UPT ;  /* 0x000000010b077892 */ /* 0x000fe4000f8ec03f */
[----:B------:R-:W-:Y:S01]  /*abb0*/  UIADD3 UR11, UR11, -0x1, URZ ;  /* 0xffffffff0b0b7890 */ /* 0x000fe2000fffe03f */
[CC--:B------:R-:W-:Y:S01]  /*abc0*/  LEA R4, P1, R5.reuse, R192.reuse, 0x2 ;  /* 0x000000c005047211 */ /* 0x0c0fe200078210ff */
[----:B------:R-:W-:Y:S01]  /*abd0*/  LDSM.16.MT88.4 R8, [R181] ;  /* 0x00000000b508783b */ /* 0x000fe20000004200 */
[----:B------:R-:W-:Y:S02]  /*abe0*/  UISETP.NE.U32.AND UP0, UPT, UR7, 0x1, UPT ;  /* 0x000000010700788c */ /* 0x000fe4000bf05070 */
[-C--:B------:R-:W-:Y:S01]  /*abf0*/  LEA.HI.X.SX32 R5, R5, R193.reuse, 0x2, P1 ;  /* 0x000000c105057211 */ /* 0x080fe200008f16ff */
[----:B------:R-:W-:Y:S01]  /*ac00*/  LDSM.16.MT88.4 R16, [R0] ;  /* 0x000000000010783b */ /* 0x000fe20000004200 */
[----:B--2---:R-:W-:Y:S02]  /*ac10*/  IMAD.U32 R3, RZ, RZ, UR8 ;  /* 0x00000008ff037e24 */ /* 0x004fe4000f8e00ff */
[----:B------:R-:W-:Y:S01]  /*ac20*/  PLOP3.LUT P1, PT, PT, PT, UP0, 0x80, 0x0 ;  /* 0x000000000000781c */ /* 0x000fe20003f2f008 */
[----:B------:R-:W-:Y:S01]  /*ac30*/  REDG.E.ADD.F32.FTZ.RN.STRONG.GPU desc[UR12][R4.64], R30 ;  /* 0x0000001e040079a6 */ /* 0x000fe2000c10f38c */
[----:B------:R-:W-:Y:S01]  /*ac40*/  @UP3 UIADD3 UR23, UP0, UR23, -0x200, URZ ;  /* 0xfffffe0017173890 */ /* 0x000fe2000ff1e03f */
[C---:B------:R-:W-:Y:S02]  /*ac50*/  LEA R2, P0, R3.reuse, R192, 0x2 ;  /* 0x000000c003027211 */ /* 0x040fe400078010ff */
[----:B------:R-:W1:Y:S01]  /*ac60*/  LDSM.16.MT88.4 R4, [R180+0x14000] ;  /* 0x01400000b404783b */ /* 0x000e620000004200 */
[----:B------:R-:W-:Y:S01]  /*ac70*/  @UP3 UIADD3.X UR22, UR22, -0x1, URZ, UP0, !UPT ;  /* 0xffffffff16163890 */ /* 0x000fe200087fe43f */
[----:B------:R-:W-:Y:S02]  /*ac80*/  LEA.HI.X.SX32 R3, R3, R193, 0x2, P0 ;  /* 0x000000c103037211 */ /* 0x000fe400000f16ff */
        /* <DEDUP_REMOVED lines=229> */
.L_x_789:
        /* <DEDUP_REMOVED lines=23> */
.L_x_790:
        /* <DEDUP_REMOVED lines=48> */
.L_x_792:
[----:B------:R-:W-:Y:S05]  /*bf50*/  BSYNC B0 ;  /* 0x0000000000007941 */ /* 0x000fea0003800000 */
.L_x_791:
        /* <DEDUP_REMOVED lines=14> */
.L_x_794:
[----:B------:R-:W-:Y:S05]  /*c040*/  BSYNC B0 ;  /* 0x0000000000007941 */ /* 0x000fea0003800000 */
.L_x_793:
        /* <DEDUP_REMOVED lines=15> */
.L_x_796:
[----:B------:R-:W-:Y:S05]  /*c140*/  BSYNC B0 ;  /* 0x0000000000007941 */ /* 0x000fea0003800000 */
.L_x_795:
        /* <DEDUP_REMOVED lines=14> */
.L_x_798:
[----:B------:R-:W-:Y:S05]  /*c230*/  BSYNC B0 ;  /* 0x0000000000007941 */ /* 0x000fea0003800000 */
.L_x_797:
        /* <DEDUP_REMOVED lines=27> */
.L_x_800:
[----:B------:R-:W-:Y:S05]  /*c3f0*/  BSYNC B0 ;  /* 0x0000000000007941 */ /* 0x000fea0003800000 */
.L_x_799:
        /* <DEDUP_REMOVED lines=14> */
.L_x_802:
[----:B------:R-:W-:Y:S05]  /*c4e0*/  BSYNC B0 ;  /* 0x0000000000007941 */ /* 0x000fea0003800000 */
.L_x_801:
        /* <DEDUP_REMOVED lines=14> */
.L_x_804:
[----:B------:R-:W-:Y:S05]  /*c5d0*/  BSYNC B0 ;  /* 0x0000000000007941 */ /* 0x000fea0003800000 */
.L_x_803:
        /* <DEDUP_REMOVED lines=12> */
.L_x_751:
[----:B------:R-:W-:Y:S05]  /*c6a0*/  BSYNC B1 ;  /* 0x0000000000017941 */ /* 0x000fea0003800000 */
.L_x_729:
        /* <DEDUP_REMOVED lines=11> */
.L_x_805:
[----:B------:R-:W-:Y:S05]  /*c760*/  EXIT ;  /* 0x000000000000794d */ /* 0x000fea0003800000 */
.L_x_807:
        /* <DEDUP_REMOVED lines=9> */
.L_x_2468:


//--------------------- .text._ZN5flash27flash_bwd_convert_dq_kernelI23Flash_bwd_kernel_traitsILi64ELi64ELi128ELi8ELi2ELi4ELi4ELb1ELb0EN7cutlass10bfloat16_tE19Flash_kernel_traitsILi64ELi64ELi128ELi8ES3_EEEEvNS_16Flash_bwd_paramsEi --------------------------
	.section	.text._ZN5flash27flash_bwd_convert_dq_kernelI23Flash_bwd_kernel_traitsILi64ELi64ELi128ELi8ELi2ELi4ELi4ELb1ELb0EN7cutlass10bfloat16_tE19Flash_kernel_traitsILi64ELi64ELi128ELi8ES3_EEEEvNS_16Flash_bwd_paramsEi,"ax",@progbits
	.align	128
        .global         _ZN5flash27flash_bwd_convert_dq_kernelI23Flash_bwd_kernel_traitsILi64ELi64ELi128ELi8ELi2ELi4ELi4ELb1ELb0EN7cutlass10bfloat16_tE19Flash_kernel_traitsILi64ELi64ELi128ELi8ES3_EEEEvNS_16Flash_bwd_paramsEi
        .type           _ZN5flash27flash_bwd_convert_dq_kernelI23Flash_bwd_kernel_traitsILi64ELi64ELi128ELi8ELi2ELi4ELi4ELb1ELb0EN7cutlass10bfloat16_tE19Flash_kernel_traitsILi64ELi64ELi128ELi8ES3_EEEEvNS_16Flash_bwd_paramsEi,@function
        .size           _ZN5flash27flash_bwd_convert_dq_kernelI23Flash_bwd_kernel_traitsILi64ELi64ELi128ELi8ELi2ELi4ELi4ELb1ELb0EN7cutlass10bfloat16_tE19Flash_kernel_traitsILi64ELi64ELi128ELi8ES3_EEEEvNS_16Flash_bwd_paramsEi,(.L_x_2469 - _ZN5flash27flash_bwd_convert_dq_kernelI23Flash_bwd_kernel_traitsILi64ELi64ELi128ELi8ELi2ELi4ELi4ELb1ELb0EN7cutlass10bfloat16_tE19Flash_kernel_traitsILi64ELi64ELi128ELi8ES3_EEEEvNS_16Flash_bwd_paramsEi)
        .other          _ZN5flash27flash_bwd_convert_dq_kernelI23Flash_bwd_kernel_traitsILi64ELi64ELi128ELi8ELi2ELi4ELi4ELb1ELb0EN7cutlass10bfloat16_tE19Flash_kernel_traitsILi64ELi64ELi128ELi8ES3_EEEEvNS_16Flash_bwd_paramsEi,@"STO_CUDA_ENTRY STV_DEFAULT"
_ZN5flash27flash_bwd_convert_dq_kernelI23Flash_bwd_kernel_traitsILi64ELi64ELi128ELi8ELi2ELi4ELi4ELb1ELb0EN7cutlass10bfloat16_tE19Flash_kernel_traitsILi64ELi64ELi128ELi8ES3_EEEEvNS_16Flash_bwd_paramsEi:
.text._ZN5flash27flash_bwd_convert_dq_kernelI23Flash_bwd_kernel_traitsILi64ELi64ELi128ELi8ELi2ELi4ELi4ELb1ELb0EN7cutlass10bfloat16_tE19Flash_kernel_traitsILi64ELi64ELi128ELi8ES3_EEEEvNS_16Flash_bwd_paramsEi:
[----:B------:R-:W-:Y:S08]  /*0000*/  LDC R1, c[0x0][0x28] ;  /* 0x00000a00ff017b82 */ /* 0x000ff00000000800 */
[----:B------:R-:W0:Y:S01]  /*0010*/  S2UR UR17, SR_CTAID.Y ;  /* 0x00000000001179c3 */ /* 0x000e220000002600 */
[----:B------:R-:W-:Y:S01]  /*0020*/  ULDC.64 UR4, c[0x0][0x2f0] ;  /* 0x0000bc0000047ab9 */ /* 0x000fe20000000a00 */
[----:B------:R-:W-:Y:S01]  /*0030*/  ULDC.64 UR20, c[0x0][0x208] ;  /* 0x0000820000147ab9 */ /* 0x000fe20000000a00 */
[----:B------:R-:W-:-:S04]  /*0040*/  UISETP.NE.U32.AND UP0, UPT, UR4, URZ, UPT ;  /* 0x0000003f0400728c */ /* 0x000fc8000bf05070 */
[----:B------:R-:W-:-:S03]  /*0050*/  UISETP.NE.AND.EX UP0, UPT, UR5, URZ, UPT, UP0 ;  /* 0x0000003f0500728c */ /* 0x000fc6000bf05300 */
[----:B------:R-:W-:-:S03]  /*0060*/  ULDC.64 UR4, c[0x0][0x2f0] ;  /* 0x0000bc0000047ab9 */ /* 0x000fc60000000a00 */
[----:B------:R-:W-:Y:S01]  /*0070*/  PLOP3.LUT P0, PT, PT, PT, UP0, 0x80, 0x0 ;  /* 0x000000000000781c */ /* 0x000fe20003f0f008 */
[----:B0-----:R-:W-:-:S06]  /*0080*/  UIMAD.WIDE UR4, UR17, 0x4, UR4 ;  /* 0x00000004110478a5 */ /* 0x001fcc000f8e0204 */
[----:B------:R-:W-:Y:S02]  /*0090*/  IMAD.U32 R2, RZ, RZ, UR4 ;  /* 0x00000004ff027e24 */ /* 0x000fe4000f8e00ff */
[----:B------:R-:W-:-:S05]  /*00a0*/  IMAD.U32 R3, RZ, RZ, UR5 ;  /* 0x00000005ff037e24 */ /* 0x000fca000f8e00ff */
[----:B------:R-:W2:Y:S04]  /*00b0*/  @P0 LDG.E R4, desc[UR20][R2.64] ;  /* 0x0000001402040981 */ /* 0x000ea8000c1e1900 */
[----:B------:R-:W3:Y:S01]  /*00c0*/  @P0 LDG.E R0, desc[UR20][R2.64+0x4] ;  /* 0x0000041402000981 */ /* 0x000ee2000c1e1900 */
[----:B------:R-:W0:Y:S01]  /*00d0*/  S2UR UR5, SR_CTAID.X ;  /* 0x00000000000579c3 */ /* 0x000e220000002500 */
[----:B------:R-:W-:Y:S01]  /*00e0*/  UMOV UR6, 0xffffffff ;  /* 0xffffffff00067882 */ /* 0x000fe20000000000 */
[----:B0-----:R-:W-:Y:S01]  /*00f0*/  USHF.L.U32 UR16, UR5, 0x6, URZ ;  /* 0x0000000605107899 */ /* 0x001fe2000800063f */
[----:B--2---:R-:W-:Y:S02]  /*0100*/  @P0 R2UR UR6, R4 ;  /* 0x00000000040602ca */ /* 0x004fe400000e0000 */
[----:B---3--:R-:W-:-:S13]  /*0110*/  @P0 R2UR UR8, R0 ;  /* 0x00000000000802ca */ /* 0x008fda00000e0000 */
[----:B------:R-:W-:-:S07]  /*0120*/  @UP0 UIADD3 UR8, UR8, -UR6, URZ ;  /* 0x8000000608080290 */ /* 0x000fce000fffe03f */
[----:B------:R-:W-:Y:S02]  /*0130*/  @!UP0 ULDC UR8, c[0x0][0x2c4] ;  /* 0x0000b10000088ab9 */ /* 0x000fe40000000800 */
[----:B------:R-:W-:-:S06]  /*0140*/  UISETP.GT.AND UP1, UPT, UR8, UR16, UPT ;  /* 0x000000100800728c */ /* 0x000fcc000bf24270 */
[----:B------:R-:W-:-:S13]  /*0150*/  PLOP3.LUT P0, PT, PT, PT, UP1, 0x80, 0x0 ;  /* 0x000000000000781c */ /* 0x000fda0003f0f018 */
[----:B------:R-:W-:Y:S05]  /*0160*/  @!P0 EXIT ;  /* 0x000000000000894d */ /* 0x000fea0003800000 */
[----:B------:R-:W0:Y:S01]  /*0170*/  S2R R7, SR_TID.X ;  /* 0x0000000000077919 */ /* 0x000e220000002100 */
[----:B------:R-:W-:Y:S01]  /*0180*/  UISETP.NE.AND UP1, UPT, UR6, -0x1, UPT ;  /* 0xffffffff0600788c */ /* 0x000fe2000bf25270 */
[----:B------:R-:W1:Y:S01]  /*0190*/  S2UR UR25, SR_CTAID.Z ;  /* 0x00000000001979c3 */ /* 0x000e620000002700 */
[----:B------:R-:W-:Y:S01]  /*01a0*/  ULDC UR26, c[0x0][0x270] ;  /* 0x00009c00001a7ab9 */ /* 0x000fe20000000800 */
[----:B------:R-:W-:Y:S01]  /*01b0*/  UIMAD.WIDE UR14, UR17, 0x80, URZ ;  /* 0x00000080110e78a5 */ /* 0x000fe2000f8e023f */
[----:B------:R-:W-:Y:S02]  /*01c0*/  ULDC UR28, c[0x0][0x2dc] ;  /* 0x0000b700001c7ab9 */ /* 0x000fe40000000800 */
[----:B------:R-:W-:Y:S01]  /*01d0*/  PLOP3.LUT P0, PT, PT, PT, UP1, 0x80, 0x0 ;  /* 0x000000000000781c */ /* 0x000fe20003f0f018 */
[----:B------:R-:W-:Y:S02]  /*01e0*/  USEL UR22, UR14, URZ, UP0 ;  /* 0x0000003f0e167287 */ /* 0x000fe40008000000 */
[----:B------:R-:W-:-:S02]  /*01f0*/  USEL UR23, UR15, URZ, UP0 ;  /* 0x0000003f0f177287 */ /* 0x000fc40008000000 */
[----:B------:R-:W-:Y:S01]  /*0200*/  @UP1 ULDC.64 UR12, c[0x0][0x448] ;  /* 0x00011200000c1ab9 */ /* 0x000fe20000000a00 */
[----:B------:R-:W-:Y:S02]  /*0210*/  USHF.R.S32.HI UR19, URZ, 0x1f, UR16 ;  /* 0x0000001f3f137899 */ /* 0x000fe40008011410 */
[----:B------:R-:W-:Y:S02]  /*0220*/  @UP1 UIMAD.WIDE.U32 UR10, UR6, UR12, URZ ;  /* 0x0000000c060a12a5 */ /* 0x000fe4000f8e003f */
[----:B------:R-:W-:Y:S01]  /*0230*/  USHF.R.S32.HI UR18, URZ, 0x1f, UR28 ;  /* 0x0000001f3f127899 */ /* 0x000fe2000801141c */
[----:B------:R-:W-:Y:S01]  /*0240*/  ULDC UR12, c[0x0][0x2d4] ;  /* 0x0000b500000c7ab9 */ /* 0x000fe20000000800 */
[----:B------:R-:W-:Y:S02]  /*0250*/  @UP1 UIMAD UR9, UR6, UR13, UR11 ;  /* 0x0000000d060912a4 */ /* 0x000fe4000f8e020b */
[----:B------:R-:W-:Y:S02]  /*0260*/  UIMAD.WIDE UR12, UR17, UR12, URZ ;  /* 0x0000000c110c72a5 */ /* 0x000fe4000f8e023f */
[----:B------:R-:W-:-:S02]  /*0270*/  USHF.R.S32.HI UR11, URZ, 0x1f, UR26 ;  /* 0x0000001f3f0b7899 */ /* 0x000fc4000801141a */
[----:B------:R-:W-:Y:S02]  /*0280*/  UIMAD UR13, UR13, UR26, URZ ;  /* 0x0000001a0d0d72a4 */ /* 0x000fe4000f8e023f */
[----:B------:R-:W-:Y:S02]  /*0290*/  UIMAD.WIDE.U32 UR14, UR12, UR26, URZ ;  /* 0x0000001a0c0e72a5 */ /* 0x000fe4000f8e003f */
[----:B------:R-:W-:Y:S01]  /*02a0*/  UIMAD UR11, UR12, UR11, UR13 ;  /* 0x0000000b0c0b72a4 */ /* 0x000fe2000f8e020d */
[----:B0-----:R-:W-:Y:S01]  /*02b0*/  SHF.R.S32.HI R0, RZ, 0x1f, R7 ;  /* 0x0000001fff007819 */ /* 0x001fe20000011407 */
[----:B------:R-:W-:Y:S02]  /*02c0*/  UIADD3 UR16, UP0, UR16, UR22, URZ ;  /* 0x0000001610107290 */ /* 0x000fe4000ff1e03f */
[----:B------:R-:W-:Y:S01]  /*02d0*/  UIADD3 UR11, UR15, UR11, URZ ;  /* 0x0000000b0f0b7290 */ /* 0x000fe2000fffe03f */
[CC--:B------:R-:W-:Y:S01]  /*02e0*/  LEA.HI R2, R0.reuse, R7.reuse, RZ, 0x2 ;  /* 0x0000000700027211 */ /* 0x0c0fe200078f10ff */
[----:B------:R-:W-:Y:S01]  /*02f0*/  @UP1 UMOV UR24, UR6 ;  /* 0x0000000600181c82 */ /* 0x000fe20008000000 */
[CC--:B------:R-:W-:Y:S01]  /*0300*/  LEA.HI R5, R0.reuse, R7.reuse, RZ, 0x5 ;  /* 0x0000000700057211 */ /* 0x0c0fe200078f28ff */
[----:B------:R-:W-:Y:S01]  /*0310*/  UIMAD UR11, UR11, UR28, URZ ;  /* 0x0000001c0b0b72a4 */ /* 0x000fe2000f8e023f */
[--C-:B------:R-:W-:Y:S01]  /*0320*/  SHF.R.S32.HI R3, RZ, 0x2, R2.reuse ;  /* 0x00000002ff037819 */ /* 0x100fe20000011402 */
[----:B------:R-:W-:Y:S01]  /*0330*/  UMOV UR4, URZ ;  /* 0x0000003f00047c82 */ /* 0x000fe20008000000 */
[----:B------:R-:W-:Y:S01]  /*0340*/  SHF.R.S32.HI R4, RZ, 0x1f, R2 ;  /* 0x0000001fff047819 */ /* 0x000fe20000011402 */
[----:B------:R-:W-:Y:S01]  /*0350*/  UIMAD.WIDE UR6, UR26, UR28, URZ ;  /* 0x0000001c1a0672a5 */ /* 0x000fe2000f8e023f */
[----:B------:R-:W-:Y:S01]  /*0360*/  LEA.HI R0, R0, R7, RZ, 0x7 ;  /* 0x0000000700007211 */ /* 0x000fe200078f38ff */
[----:B-1----:R-:W-:Y:S01]  /*0370*/  UIMAD UR29, UR25, UR28, URZ ;  /* 0x0000001c191d72a4 */ /* 0x002fe2000f8e023f */
[----:B------:R-:W-:Y:S01]  /*0380*/  LOP3.LUT R2, R2, 0x7ffffffc, RZ, 0xc0, !PT ;  /* 0x7ffffffc02027812 */ /* 0x000fe200078ec0ff */
[----:B------:R-:W-:Y:S01]  /*0390*/  UIMAD UR27, UR26, UR28, URZ ;  /* 0x0000001c1a1b72a4 */ /* 0x000fe2000f8e023f */
[----:B------:R-:W-:Y:S01]  /*03a0*/  LOP3.LUT R6, R5, 0xffffffe0, RZ, 0xc0, !PT ;  /* 0xffffffe005067812 */ /* 0x000fe200078ec0ff */
[----:B------:R-:W-:Y:S01]  /*03b0*/  UIMAD.WIDE.U32 UR12, UR14, UR28, URZ ;  /* 0x0000001c0e0c72a5 */ /* 0x000fe2000f8e003f */
[----:B------:R-:W-:Y:S01]  /*03c0*/  LEA.HI R4, R4, R3, RZ, 0x3 ;  /* 0x0000000304047211 */ /* 0x000fe200078f18ff */
[----:B------:R-:W-:-:S02]  /*03d0*/  UIADD3.X UR19, UR19, UR23, URZ, UP0, !UPT ;  /* 0x0000001713137290 */ /* 0x000fc400087fe43f */
[----:B------:R-:W-:Y:S01]  /*03e0*/  UIMAD UR18, UR18, UR14, UR11 ;  /* 0x0000000e121272a4 */ /* 0x000fe2000f8e020b */
[----:B------:R-:W-:Y:S11]  /*03f0*/  @P0 BRA `(.L_x_808) ;  /* 0x00000000001c0947 */ /* 0x000ff60003800000 */
[----:B------:R-:W-:Y:S01]  /*0400*/  USHF.R.S32.HI UR9, URZ, 0x1f, UR17 ;  /* 0x0000001f3f097899 */ /* 0x000fe20008011411 */
[----:B------:R-:W-:Y:S01]  /*0410*/  ULDC.64 UR14, c[0x0][0x430] ;  /* 0x00010c00000e7ab9 */ /* 0x000fe20000000a00 */
[----:B------:R-:W-:Y:S02]  /*0420*/  UMOV UR24, 0xffffffff ;  /* 0xffffffff00187882 */ /* 0x000fe40000000000 */
[----:B------:R-:W-:Y:S02]  /*0430*/  UIMAD UR9, UR9, UR14, URZ ;  /* 0x0000000e090972a4 */ /* 0x000fe4000f8e023f */
[----:B------:R-:W-:Y:S02]  /*0440*/  UIMAD.WIDE.U32 UR10, UR17, UR14, URZ ;  /* 0x0000000e110a72a5 */ /* 0x000fe4000f8e003f */
[----:B------:R-:W-:-:S04]  /*0450*/  UIMAD UR9, UR17, UR15, UR9 ;  /* 0x0000000f110972a4 */ /* 0x000fc8000f8e0209 */
[----:B------:R-:W-:-:S12]  /*0460*/  UIADD3 UR9, UR11, UR9, URZ ;  /* 0x000000090b097290 */ /* 0x000fd8000fffe03f */
.L_x_808:
[----:B------:R-:W-:Y:S01]  /*0470*/  UIMAD.WIDE.U32 UR14, UR6, UR24, URZ ;  /* 0x00000018060e72a5 */ /* 0x000fe2000f8e003f */
[----:B------:R-:W-:Y:S01]  /*0480*/  LOP3.LUT R4, R4, 0xfffffff8, RZ, 0xc0, !PT ;  /* 0xfffffff804047812 */ /* 0x000fe200078ec0ff */
[----:B------:R-:W-:Y:S01]  /*0490*/  UIMAD UR24, UR7, UR24, URZ ;  /* 0x00000018071872a4 */ /* 0x000fe2000f8e023f */
[----:B------:R-:W-:Y:S01]  /*04a0*/  IADD3 R2, -R2, R7, RZ ;  /* 0x0000000702027210 */ /* 0x000fe20007ffe1ff */
[----:B------:R-:W-:Y:S01]  /*04b0*/  IMAD.IADD R7, R7, 0x1, -R6 ;  /* 0x0000000107077824 */ /* 0x000fe200078e0a06 */
[----:B------:R-:W-:Y:S01]  /*04c0*/  USEL UR12, UR12, UR14, !UP1 ;  /* 0x0000000e0c0c7287 */ /* 0x000fe2000c800000 */
[--C-:B------:R-:W-:Y:S01]  /*04d0*/  SHF.R.S32.HI R6, RZ, 0x5, R5.reuse ;  /* 0x00000005ff067819 */ /* 0x100fe20000011405 */
[----:B------:R-:W-:Y:S01]  /*04e0*/  UIMAD UR4, UR6, UR4, UR24 ;  /* 0x00000004060472a4 */ /* 0x000fe2000f8e0218 */
[----:B------:R-:W-:Y:S01]  /*04f0*/  SHF.R.S32.HI R5, RZ, 0x1f, R5 ;  /* 0x0000001fff057819 */ /* 0x000fe20000011405 */
[----:B------:R-:W-:Y:S01]  /*0500*/  UIADD3 UR11, UR13, UR18, URZ ;  /* 0x000000120d0b7290 */ /* 0x000fe2000fffe03f */
[----:B------:R-:W-:Y:S01]  /*0510*/  IMAD.IADD R4, R3, 0x1, -R4 ;  /* 0x0000000103047824 */ /* 0x000fe200078e0a04 */
[----:B------:R-:W-:Y:S01]  /*0520*/  @UP1 UIADD3 UR11, UR15, UR4, URZ ;  /* 0x000000040f0b1290 */ /* 0x000fe2000fffe03f */
[----:B------:R-:W-:Y:S01]  /*0530*/  LEA.HI R5, R5, R6, RZ, 0x2 ;  /* 0x0000000605057211 */ /* 0x000fe200078f10ff */
[----:B------:R-:W-:Y:S01]  /*0540*/  UIADD3 UR12, UP0, UR29, UR12, URZ ;  /* 0x0000000c1d0c7290 */ /* 0x000fe2000ff1e03f */
[----:B------:R-:W-:Y:S01]  /*0550*/  SHF.R.U32.HI R3, RZ, 0x4, R0 ;  /* 0x00000004ff037819 */ /* 0x000fe20000011600 */
[----:B------:R-:W-:Y:S01]  /*0560*/  UIMAD UR19, UR19, UR6, URZ ;  /* 0x00000006131372a4 */ /* 0x000fe2000f8e023f */
[----:B------:R-:W-:Y:S01]  /*0570*/  SHF.L.U32 R4, R4, 0x6, RZ ;  /* 0x0000000604047819 */ /* 0x000fe200000006ff */
[----:B------:R-:W-:Y:S01]  /*0580*/  ULEA.HI.X.SX32 UR13, UR29, UR11, 0x1, UP0 ;  /* 0x0000000b1d0d7291 */ /* 0x000fe200080f0e3f */
[----:B------:R-:W-:Y:S01]  /*0590*/  LOP3.LUT R5, R5, 0x3ffffc, RZ, 0xc0, !PT ;  /* 0x003ffffc05057812 */ /* 0x000fe200078ec0ff */
[----:B------:R-:W-:Y:S01]  /*05a0*/  UIMAD UR19, UR7, UR16, UR19 ;  /* 0x00000010071372a4 */ /* 0x000fe2000f8e0213 */
[----:B------:R-:W-:Y:S01]  /*05b0*/  IMAD R7, R6, UR27, R7 ;  /* 0x0000001b06077c24 */ /* 0x000fe2000f8e0207 */
[----:B------:R-:W-:Y:S01]  /*05c0*/  LOP3.LUT R4, R4, 0x1c0, RZ, 0xc0, !PT ;  /* 0x000001c004047812 */ /* 0x000fe200078ec0ff */
[----:B------:R-:W-:Y:S01]  /*05d0*/  UIMAD.WIDE.U32 UR6, UR6, UR16, UR12 ;  /* 0x00000010060672a5 */ /* 0x000fe2000f8e000c */
[----:B------:R-:W-:Y:S01]  /*05e0*/  IMAD.IADD R5, R6, 0x1, -R5 ;  /* 0x0000000106057824 */ /* 0x000fe200078e0a05 */
[----:B------:R-:W-:-:S02]  /*05f0*/  CS2R R10, SRZ ;  /* 0x00000000000a7805 */ /* 0x000fc4000001ff00 */
[----:B------:R-:W-:Y:S01]  /*0600*/  LOP3.LUT R3, R4, 0x8, R3, 0xf8, !PT ;  /* 0x0000000804037812 */ /* 0x000fe200078ef803 */
[----:B------:R-:W-:Y:S01]  /*0610*/  IMAD.U32 R9, RZ, RZ, UR19 ;  /* 0x00000013ff097e24 */ /* 0x000fe2000f8e00ff */
[----:B------:R-:W-:Y:S01]  /*0620*/  SHF.R.S32.HI R0, RZ, 0x1f, R7 ;  /* 0x0000001fff007819 */ /* 0x000fe20000011407 */
[----:B------:R-:W-:Y:S01]  /*0630*/  ULDC.64 UR12, c[0x0][0x400] ;  /* 0x00010000000c7ab9 */ /* 0x000fe20000000a00 */
[----:B------:R-:W-:Y:S02]  /*0640*/  SHF.R.U32.HI R4, RZ, 0x3, R4 ;  /* 0x00000003ff047819 */ /* 0x000fe40000011604 */
[----:B------:R-:W-:Y:S02]  /*0650*/  CS2R R12, SRZ ;  /* 0x00000000000c7805 */ /* 0x000fe4000001ff00 */
[----:B------:R-:W-:Y:S02]  /*0660*/  IADD3 R7, P0, R7, UR6, RZ ;  /* 0x0000000607077c10 */ /* 0x000fe4000ff1e0ff */
[----:B------:R-:W-:-:S02]  /*0670*/  CS2R R16, SRZ ;  /* 0x0000000000107805 */ /* 0x000fc4000001ff00 */
[----:B------:R-:W-:Y:S02]  /*0680*/  LEA R5, R5, R2, 0x9 ;  /* 0x0000000205057211 */ /* 0x000fe400078e48ff */
[----:B------:R-:W-:Y:S02]  /*0690*/  CS2R R18, SRZ ;  /* 0x0000000000127805 */ /* 0x000fe4000001ff00 */
[----:B------:R-:W-:Y:S01]  /*06a0*/  LOP3.LUT R2, R3, R4, RZ, 0x3c, !PT ;  /* 0x0000000403027212 */ /* 0x000fe200078e3cff */
[----:B------:R-:W-:Y:S01]  /*06b0*/  IMAD.MOV.U32 R3, RZ, RZ, RZ ;  /* 0x000000ffff037224 */ /* 0x000fe200078e00ff */
[----:B------:R-:W-:Y:S01]  /*06c0*/  IADD3.X R4, R0, UR7, R9, P0, !PT ;  /* 0x0000000700047c10 */ /* 0x000fe200087fe409 */
[----:B------:R-:W-:Y:S01]  /*06d0*/  ULDC UR7, c[0x0][0x490] ;  /* 0x0001240000077ab9 */ /* 0x000fe20000000800 */
[----:B------:R-:W-:Y:S01]  /*06e0*/  LEA R0, P0, R7, UR12, 0x2 ;  /* 0x0000000c07007c11 */ /* 0x000fe2000f8010ff */
[----:B------:R-:W-:Y:S01]  /*06f0*/  UISETP.GE.AND UP0, UPT, UR7, 0x1, UPT ;  /* 0x000000010700788c */ /* 0x000fe2000bf06270 */
[----:B------:R-:W-:Y:S01]  /*0700*/  IMAD.U32 R2, R5, 0x2, R2 ;  /* 0x0000000205027824 */ /* 0x000fe200078e0002 */
[----:B------:R-:W-:-:S02]  /*0710*/  CS2R R8, SRZ ;  /* 0x0000000000087805 */ /* 0x000fc4000001ff00 */
[----:B------:R-:W-:Y:S01]  /*0720*/  LEA.HI.X R5, R7, UR13, R4, 0x2, P0 ;  /* 0x0000000d07057c11 */ /* 0x000fe200080f1404 */
[----:B------:R-:W-:Y:S01]  /*0730*/  HFMA2.MMA R4, -RZ, RZ, 0, 0 ;  /* 0x00000000ff047435 */ /* 0x000fe200000001ff */
[----:B------:R-:W-:Y:S02]  /*0740*/  CS2R R6, SRZ ;  /* 0x0000000000067805 */ /* 0x000fe4000001ff00 */
[----:B------:R-:W-:Y:S02]  /*0750*/  PLOP3.LUT P0, PT, PT, PT, UP0, 0x80, 0x0 ;  /* 0x000000000000781c */ /* 0x000fe40003f0f008 */
[----:B------:R-:W-:-:S11]  /*0760*/  CS2R R20, SRZ ;  /* 0x0000000000147805 */ /* 0x000fd6000001ff00 */
[----:B------:R-:W-:Y:S05]  /*0770*/  @!P0 BRA `(.L_x_809) ;  /* 0x0000000c00888947 */ /* 0x000fea0003800000 */
[----:B------:R-:W0:Y:S01]  /*0780*/  LDC R11, c[0x0][0x490] ;  /* 0x00012400ff0b7b82 */ /* 0x000e220000000800 */
[----:B------:R-:W-:Y:S02]  /*0790*/  UISETP.NE.AND UP0, UPT, UR7, 0x1, UPT ;  /* 0x000000010700788c */ /* 0x000fe4000bf05270 */
[----:B------:R-:W-:-:S04]  /*07a0*/  USHF.L.U32 UR16, UR27, 0x3, URZ ;  /* 0x000000031b107899 */ /* 0x000fc8000800063f */
[----:B------:R-:W-:Y:S02]  /*07b0*/  PLOP3.LUT P1, PT, PT, PT, UP0, 0x80, 0x0 ;  /* 0x000000000000781c */ /* 0x000fe40003f2f008 */
[----:B0-----:R-:W-:Y:S01]  /*07c0*/  LOP3.LUT P0, RZ, R11, 0x1, RZ, 0xc0, !PT ;  /* 0x000000010bff7812 */ /* 0x001fe2000780c0ff */
[----:B------:R-:W-:-:S10]  /*07d0*/  IMAD.MOV.U32 R11, RZ, RZ, RZ ;  /* 0x000000ffff0b7224 */ /* 0x000fd400078e00ff */
[----:B------:R-:W-:Y:S05]  /*07e0*/  @!P1 BRA `(.L_x_810) ;  /* 0x0000000800809947 */ /* 0x000fea0003800000 */
[----:B------:R-:W-:Y:S01]  /*07f0*/  ULOP3.LUT UR4, UR7, 0x1, URZ, 0xc0, !UPT ;  /* 0x0000000107047892 */ /* 0x000fe2000f8ec03f */
[----:B------:R-:W-:Y:S01]  /*0800*/  CS2R R10, SRZ ;  /* 0x00000000000a7805 */ /* 0x000fe2000001ff00 */
[----:B------:R-:W-:Y:S01]  /*0810*/  ULDC.64 UR14, c[0x0][0x488] ;  /* 0x00012200000e7ab9 */ /* 0x000fe20000000a00 */
[----:B------:R-:W-:Y:S01]  /*0820*/  USHF.R.S32.HI UR6, URZ, 0x1f, UR16 ;  /* 0x0000001f3f067899 */ /* 0x000fe20008011410 */
[----:B------:R-:W-:Y:S01]  /*0830*/  IMAD.MOV.U32 R3, RZ, RZ, RZ ;  /* 0x000000ffff037224 */ /* 0x000fe200078e00ff */
[----:B------:R-:W-:Y:S01]  /*0840*/  USHF.L.U64.HI UR11, UR14, 0x1, UR15 ;  /* 0x000000010e0b7899 */ /* 0x000fe2000801020f */
[----:B------:R-:W-:Y:S01]  /*0850*/  CS2R R12, SRZ ;  /* 0x00000000000c7805 */ /* 0x000fe2000001ff00 */
[----:B------:R-:W-:Y:S01]  /*0860*/  USHF.L.U32 UR17, UR14, 0x1, URZ ;  /* 0x000000010e117899 */ /* 0x000fe2000800063f */
[----:B------:R-:W-:Y:S02]  /*0870*/  CS2R R16, SRZ ;  /* 0x0000000000107805 */ /* 0x000fe4000001ff00 */
[----:B------:R-:W-:-:S02]  /*0880*/  CS2R R18, SRZ ;  /* 0x0000000000127805 */ /* 0x000fc4000001ff00 */
[----:B------:R-:W-:Y:S02]  /*0890*/  CS2R R6, SRZ ;  /* 0x0000000000067805 */ /* 0x000fe4000001ff00 */
[----:B------:R-:W-:Y:S02]  /*08a0*/  CS2R R8, SRZ ;  /* 0x0000000000087805 */ /* 0x000fe4000001ff00 */
[----:B------:R-:W-:Y:S02]  /*08b0*/  MOV R4, RZ ;  /* 0x000000ff00047202 */ /* 0x000fe40000000f00 */
[----:B------:R-:W-:Y:S01]  /*08c0*/  CS2R R20, SRZ ;  /* 0x0000000000147805 */ /* 0x000fe2000001ff00 */
[----:B------:R-:W-:Y:S02]  /*08d0*/  UIADD3 UR4, -UR4, UR7, URZ ;  /* 0x0000000704047290 */ /* 0x000fe4000fffe13f */
[----:B------:R-:W-:Y:S02]  /*08e0*/  USHF.L.U64.HI UR7, UR16, 0x2, UR6 ;  /* 0x0000000210077899 */ /* 0x000fe40008010206 */
[----:B------:R-:W-:-:S02]  /*08f0*/  UIMAD UR13, UR27, 0x38, URZ ;  /* 0x000000381b0d78a4 */ /* 0x000fc4000f8e023f */
[----:B------:R-:W-:-:S12]  /*0900*/  USHF.L.U64.HI UR6, UR17, 0x2, UR11 ;  /* 0x0000000211067899 */ /* 0x000fd8000801020b */
.L_x_811:
[----:B------:R-:W-:Y:S01]  /*0910*/  USHF.L.U32 UR11, UR16, 0x2, URZ ;  /* 0x00000002100b7899 */ /* 0x000fe2000800063f */
[----:B------:R-:W-:Y:S02]  /*0920*/  IMAD.U32 R25, RZ, RZ, UR27 ;  /* 0x0000001bff197e24 */ /* 0x000fe4000f8e00ff */
[----:B------:R-:W-:-:S03]  /*0930*/  IMAD.U32 R23, RZ, RZ, UR27 ;  /* 0x0000001bff177e24 */ /* 0x000fc6000f8e00ff */
[----:B------:R-:W-:-:S04]  /*0940*/  IADD3 R14, P1, R0, UR11, RZ ;  /* 0x0000000b000e7c10 */ /* 0x000fc8000ff3e0ff */
[----:B------:R-:W-:-:S03]  /*0950*/  IADD3.X R15, R5, UR7, RZ, P1, !PT ;  /* 0x00000007050f7c10 */ /* 0x000fc60008ffe4ff */
[----:B------:R-:W-:Y:S01]  /*0960*/  IMAD.WIDE R24, R25, 0x20, R14 ;  /* 0x0000002019187825 */ /* 0x000fe200078e020e */
[----:B------:R-:W-:-:S04]  /*0970*/  MOV R26, UR27 ;  /* 0x0000001b001a7c02 */ /* 0x000fc80008000f00 */
[----:B------:R-:W2:Y:S01]  /*0980*/  LDG.E R29, desc[UR20][R24.64] ;  /* 0x00000014181d7981 */ /* 0x000ea2000c1e1900 */
[----:B------:R-:W-:-:S05]  /*0990*/  IMAD.WIDE R22, R23, 0x20, R24 ;  /* 0x0000002017167825 */ /* 0x000fca00078e0218 */
[----:B------:R0:W3:Y:S02]  /*09a0*/  LDG.E R27, desc[UR20][R22.64] ;  /* 0x00000014161b7981 */ /* 0x0000e4000c1e1900 */
[----:B0-----:R-:W-:-:S04]  /*09b0*/  IMAD.WIDE R22, R26, 0x20, R22 ;  /* 0x000000201a167825 */ /* 0x001fc800078e0216 */
[----:B------:R-:W-:Y:S02]  /*09c0*/  IMAD.WIDE R24, R26, 0x20, R22 ;  /* 0x000000201a187825 */ /* 0x000fe400078e0216 */
[----:B------:R-:W4:Y:S04]  /*09d0*/  LDG.E R26, desc[UR20][R22.64] ;  /* 0x00000014161a7981 */ /* 0x000f28000c1e1900 */
[----:B------:R0:W5:Y:S01]  /*09e0*/  LDG.E R22, desc[UR20][R24.64] ;  /* 0x0000001418167981 */ /* 0x000162000c1e1900 */
[----:B------:R-:W-:-:S03]  /*09f0*/  USHF.L.U32 UR11, UR27, 0x4, URZ ;  /* 0x000000041b0b7899 */ /* 0x000fc6000800063f */
[----:B------:R-:W5:Y:S01]  /*0a00*/  LDG.E R23, desc[UR20][R14.64+0x80] ;  /* 0x000080140e177981 */ /* 0x000f62000c1e1900 */
[----:B--2---:R-:W-:Y:S01]  /*0a10*/  FADD.FTZ R4, R29, R4 ;  /* 0x000000041d047221 */ /* 0x004fe20000010000 */
[----:B---3--:R-:W-:Y:S01]  /*0a20*/  FADD.FTZ R8, R27, R8 ;  /* 0x000000081b087221 */ /* 0x008fe20000010000 */
[----:B------:R-:W-:-:S04]  /*0a30*/  IMAD.U32 R27, RZ, RZ, UR27 ;  /* 0x0000001bff1b7e24 */ /* 0x000fc8000f8e00ff */
[----:B0-----:R-:W-:-:S05]  /*0a40*/  IMAD.WIDE R24, R27, 0x20, R24 ;  /* 0x000000201b187825 */ /* 0x001fca00078e0218 */
[----:B------:R-:W2:Y:S01]  /*0a50*/  LDG.E R29, desc[UR20][R24.64] ;  /* 0x00000014181d7981 */ /* 0x000ea2000c1e1900 */
[----:B----4-:R-:W-:Y:S01]  /*0a60*/  FADD.FTZ R7, R26, R7 ;  /* 0x000000071a077221 */ /* 0x010fe20000010000 */
[----:B------:R-:W-:Y:S02]  /*0a70*/  IMAD.WIDE R26, R27, 0x20, R24 ;  /* 0x000000201b1a7825 */ /* 0x000fe400078e0218 */
[----:B------:R0:W3:Y:S04]  /*0a80*/  LDG.E R25, desc[UR20][R14.64] ;  /* 0x000000140e197981 */ /* 0x0000e8000c1e1900 */
[----:B------:R-:W4:Y:S01]  /*0a90*/  LDG.E R27, desc[UR20][R26.64] ;  /* 0x000000141a1b7981 */ /* 0x000f22000c1e1900 */
[----:B------:R-:W-:-:S04]  /*0aa0*/  UIADD3 UR11, UR11, 0x20, URZ ;  /* 0x000000200b0b7890 */ /* 0x000fc8000fffe03f */
[----:B------:R-:W-:Y:S02]  /*0ab0*/  USHF.R.S32.HI UR12, URZ, 0x1f, UR11 ;  /* 0x0000001f3f0c7899 */ /* 0x000fe4000801140b */
[----:B------:R-:W-:Y:S02]  /*0ac0*/  IMAD.U32 R28, RZ, RZ, UR11 ;  /* 0x0000000bff1c7e24 */ /* 0x000fe4000f8e00ff */
[----:B------:R-:W-:-:S03]  /*0ad0*/  USHF.L.U64.HI UR12, UR11, 0x2, UR12 ;  /* 0x000000020b0c7899 */ /* 0x000fc6000801020c */
[----:B0-----:R-:W-:-:S04]  /*0ae0*/  LEA R14, P1, R28, R0, 0x2 ;  /* 0x000000001c0e7211 */ /* 0x001fc800078210ff */
[----:B------:R-:W-:Y:S01]  /*0af0*/  IADD3.X R15, R5, UR12, RZ, P1, !PT ;  /* 0x0000000c050f7c10 */ /* 0x000fe20008ffe4ff */
[----:B-----5:R-:W-:-:S04]  /*0b00*/  FADD.FTZ R9, R22, R9 ;  /* 0x0000000916097221 */ /* 0x020fc80000010000 */
[----:B------:R0:W5:Y:S01]  /*0b10*/  LDG.E R22, desc[UR20][R14.64] ;  /* 0x000000140e167981 */ /* 0x000162000c1e1900 */
[----:B--2---:R-:W-:Y:S01]  /*0b20*/  FADD.FTZ R6, R29, R6 ;  /* 0x000000061d067221 */ /* 0x004fe20000010000 */
[----:B------:R-:W-:Y:S01]  /*0b30*/  MOV R29, UR16 ;  /* 0x00000010001d7c02 */ /* 0x000fe20008000f00 */
[----:B----4-:R-:W-:-:S04]  /*0b40*/  FADD.FTZ R10, R27, R10 ;  /* 0x0000000a1b0a7221 */ /* 0x010fc80000010000 */
[----:B------:R-:W-:-:S04]  /*0b50*/  IMAD.WIDE R26, R29, 0x4, R14 ;  /* 0x000000041d1a7825 */ /* 0x000fc800078e020e */
[----:B0-----:R-:W-:-:S05]  /*0b60*/  IMAD.WIDE R14, R29, 0x4, R26 ;  /* 0x000000041d0e7825 */ /* 0x001fca00078e021a */
[----:B------:R0:W2:Y:S01]  /*0b70*/  LDG.E R28, desc[UR20][R14.64] ;  /* 0x000000140e1c7981 */ /* 0x0000a2000c1e1900 */
[----:B---3--:R-:W-:-:S03]  /*0b80*/  FADD.FTZ R20, R25, R20 ;  /* 0x0000001419147221 */ /* 0x008fc60000010000 */
[----:B------:R1:W3:Y:S01]  /*0b90*/  LDG.E R25, desc[UR20][R26.64] ;  /* 0x000000141a197981 */ /* 0x0002e2000c1e1900 */
[----:B0-----:R-:W-:-:S04]  /*0ba0*/  IMAD.WIDE R14, R29, 0x4, R14 ;  /* 0x000000041d0e7825 */ /* 0x001fc800078e020e */
[----:B-1----:R-:W-:Y:S02]  /*0bb0*/  IMAD.WIDE R26, R29, 0x4, R14 ;  /* 0x000000041d1a7825 */ /* 0x002fe400078e020e */
[----:B------:R-:W4:Y:S04]  /*0bc0*/  LDG.E R15, desc[UR20][R14.64] ;  /* 0x000000140e0f7981 */ /* 0x000f28000c1e1900 */
[----:B------:R0:W3:Y:S01]  /*0bd0*/  LDG.E R14, desc[UR20][R26.64] ;  /* 0x000000141a0e7981 */ /* 0x0000e2000c1e1900 */
[----:B------:R-:W-:Y:S01]  /*0be0*/  FADD.FTZ R18, R23, R18 ;  /* 0x0000001217127221 */ /* 0x000fe20000010000 */
[----:B------:R-:W-:Y:S02]  /*0bf0*/  IMAD.U32 R23, RZ, RZ, UR16 ;  /* 0x00000010ff177e24 */ /* 0x000fe4000f8e00ff */
[----:B-----5:R-:W-:Y:S01]  /*0c00*/  FADD.FTZ R17, R22, R17 ;  /* 0x0000001116117221 */ /* 0x020fe20000010000 */
[----:B------:R-:W-:Y:S01]  /*0c10*/  IMAD.MOV.U32 R22, RZ, RZ, R0 ;  /* 0x000000ffff167224 */ /* 0x000fe200078e0000 */
[----:B------:R-:W-:Y:S01]  /*0c20*/  USHF.L.U32 UR11, UR16, 0x2, URZ ;  /* 0x00000002100b7899 */ /* 0x000fe2000800063f */
[----:B0-----:R-:W-:Y:S01]  /*0c30*/  IMAD.WIDE R26, R23, 0x4, R26 ;  /* 0x00000004171a7825 */ /* 0x001fe200078e021a */
[----:B------:R-:W-:-:S05]  /*0c40*/  MOV R23, R5 ;  /* 0x0000000500177202 */ /* 0x000fca0000000f00 */
[----:B------:R-:W5:Y:S04]  /*0c50*/  LDG.E R24, desc[UR20][R22.64] ;  /* 0x0000001416187981 */ /* 0x000f68000c1e1900 */
[----:B------:R0:W5:Y:S04]  /*0c60*/  LDG.E R26, desc[UR20][R26.64] ;  /* 0x000000141a1a7981 */ /* 0x000168000c1e1900 */
[----:B------:R-:W5:Y:S01]  /*0c70*/  LDG.E R22, desc[UR20][R22.64+0x80] ;  /* 0x0000801416167981 */ /* 0x000f62000c1e1900 */
[----:B--2---:R-:W-:Y:S01]  /*0c80*/  FADD.FTZ R13, R28, R13 ;  /* 0x0000000d1c0d7221 */ /* 0x004fe20000010000 */
[----:B------:R-:W-:Y:S01]  /*0c90*/  MOV R28, UR14 ;  /* 0x0000000e001c7c02 */ /* 0x000fe20008000f00 */
[----:B----4-:R-:W-:Y:S01]  /*0ca0*/  FADD.FTZ R12, R15, R12 ;  /* 0x0000000c0f0c7221 */ /* 0x010fe20000010000 */
[----:B------:R-:W-:-:S02]  /*0cb0*/  IMAD.U32 R15, RZ, RZ, UR14 ;  /* 0x0000000eff0f7e24 */ /* 0x000fc4000f8e00ff */
[----:B---3--:R-:W-:-:S03]  /*0cc0*/  FADD.FTZ R3, R14, R3 ;  /* 0x000000030e037221 */ /* 0x008fc60000010000 */
[----:B------:R-:W-:Y:S01]  /*0cd0*/  LEA R14, P1, R15, R0, 0x2 ;  /* 0x000000000f0e7211 */ /* 0x000fe200078210ff */
[----:B------:R-:W-:-:S05]  /*0ce0*/  IMAD.U32 R15, RZ, RZ, UR15 ;  /* 0x0000000fff0f7e24 */ /* 0x000fca000f8e00ff */
[----:B------:R-:W-:Y:S02]  /*0cf0*/  LEA.HI.X R15, R28, R5, R15, 0x2, P1 ;  /* 0x000000051c0f7211 */ /* 0x000fe400008f140f */
[----:B------:R-:W-:-:S04]  /*0d00*/  IADD3 R28, P1, R14, UR11, RZ ;  /* 0x0000000b0e1c7c10 */ /* 0x000fc8000ff3e0ff */
[----:B------:R-:W-:Y:S01]  /*0d10*/  IADD3.X R29, R15, UR7, RZ, P1, !PT ;  /* 0x000000070f1d7c10 */ /* 0x000fe20008ffe4ff */
[----:B------:R-:W-:-:S04]  /*0d20*/  FADD.FTZ R16, R25, R16 ;  /* 0x0000001019107221 */ /* 0x000fc80000010000 */
[----:B------:R-:W2:Y:S01]  /*0d30*/  LDG.E R25, desc[UR20][R28.64] ;  /* 0x000000141c197981 */ /* 0x000ea2000c1e1900 */
[----:B------:R-:W-:-:S03]  /*0d40*/  USHF.L.U32 UR11, UR27, 0x4, URZ ;  /* 0x000000041b0b7899 */ /* 0x000fc6000800063f */
[----:B------:R1:W3:Y:S01]  /*0d50*/  LDG.E R23, desc[UR20][R28.64+0x80] ;  /* 0x000080141c177981 */ /* 0x0002e2000c1e1900 */
[----:B------:R-:W-:Y:S02]  /*0d60*/  USHF.R.S32.HI UR12, URZ, 0x1f, UR11 ;  /* 0x0000001f3f0c7899 */ /* 0x000fe4000801140b */
[----:B0-----:R-:W-:Y:S02]  /*0d70*/  MOV R27, UR11 ;  /* 0x0000000b001b7c02 */ /* 0x001fe40008000f00 */
[----:B------:R-:W-:Y:S02]  /*0d80*/  USHF.L.U64.HI UR12, UR11, 0x2, UR12 ;  /* 0x000000020b0c7899 */ /* 0x000fe4000801020c */
[----:B-1----:R-:W-:-:S04]  /*0d90*/  LEA R28, P1, R27, R14, 0x2 ;  /* 0x0000000e1b1c7211 */ /* 0x002fc800078210ff */
[----:B------:R-:W-:Y:S01]  /*0da0*/  IADD3.X R29, R15, UR12, RZ, P1, !PT ;  /* 0x0000000c0f1d7c10 */ /* 0x000fe20008ffe4ff */
[----:B------:R-:W-:-:S04]  /*0db0*/  UIMAD UR11, UR27, 0x18, URZ ;  /* 0x000000181b0b78a4 */ /* 0x000fc8000f8e023f */
[----:B------:R-:W4:Y:S01]  /*0dc0*/  LDG.E R27, desc[UR20][R28.64] ;  /* 0x000000141c1b7981 */ /* 0x000f22000c1e1900 */
[----:B-----5:R-:W-:Y:S01]  /*0dd0*/  FADD.FTZ R21, R24, R21 ;  /* 0x0000001518157221 */ /* 0x020fe20000010000 */
[----:B------:R-:W-:Y:S02]  /*0de0*/  USHF.R.S32.HI UR12, URZ, 0x1f, UR11 ;  /* 0x0000001f3f0c7899 */ /* 0x000fe4000801140b */
[----:B------:R-:W-:Y:S02]  /*0df0*/  IMAD.U32 R24, RZ, RZ, UR11 ;  /* 0x0000000bff187e24 */ /* 0x000fe4000f8e00ff */
[----:B------:R-:W-:Y:S01]  /*0e00*/  FADD.FTZ R19, R22, R19 ;  /* 0x0000001316137221 */ /* 0x000fe20000010000 */
[----:B------:R-:W-:Y:S01]  /*0e10*/  USHF.L.U64.HI UR12, UR11, 0x2, UR12 ;  /* 0x000000020b0c7899 */ /* 0x000fe2000801020c */
[----:B------:R0:W5:Y:S02]  /*0e20*/  LDG.E R22, desc[UR20][R28.64+0x80] ;  /* 0x000080141c167981 */ /* 0x000164000c1e1900 */
[----:B0-----:R-:W-:-:S04]  /*0e30*/  LEA R28, P1, R24, R14, 0x2 ;  /* 0x0000000e181c7211 */ /* 0x001fc800078210ff */
[----:B------:R-:W-:Y:S01]  /*0e40*/  IADD3.X R29, R15, UR12, RZ, P1, !PT ;  /* 0x0000000c0f1d7c10 */ /* 0x000fe20008ffe4ff */
[----:B--2---:R-:W-:-:S04]  /*0e50*/  FADD.FTZ R20, R20, R25 ;  /* 0x0000001914147221 */ /* 0x004fc80000010000 */
[----:B------:R-:W2:Y:S01]  /*0e60*/  LDG.E R25, desc[UR20][R28.64] ;  /* 0x000000141c197981 */ /* 0x000ea2000c1e1900 */
[----:B------:R-:W-:Y:S01]  /*0e70*/  USHF.L.U32 UR11, UR27, 0x5, URZ ;  /* 0x000000051b0b7899 */ /* 0x000fe2000800063f */
[----:B---3--:R-:W-:Y:S02]  /*0e80*/  FADD.FTZ R18, R18, R23 ;  /* 0x0000001712127221 */ /* 0x008fe40000010000 */
[----:B------:R0:W3:Y:S01]  /*0e90*/  LDG.E R23, desc[UR20][R28.64+0x80] ;  /* 0x000080141c177981 */ /* 0x0000e2000c1e1900 */
[----:B------:R-:W-:-:S04]  /*0ea0*/  USHF.R.S32.HI UR12, URZ, 0x1f, UR11 ;  /* 0x0000001f3f0c7899 */ /* 0x000fc8000801140b */
[----:B------:R-:W-:Y:S01]  /*0eb0*/  USHF.L.U64.HI UR12, UR11, 0x2, UR12 ;  /* 0x000000020b0c7899 */ /* 0x000fe2000801020c */
[----:B----4-:R-:W-:Y:S01]  /*0ec0*/  FADD.FTZ R4, R4, R27 ;  /* 0x0000001b04047221 */ /* 0x010fe20000010000 */
[----:B------:R-:W-:Y:S01]  /*0ed0*/  MOV R27, UR11 ;  /* 0x0000000b001b7c02 */ /* 0x000fe20008000f00 */
[----:B------:R-:W-:-:S03]  /*0ee0*/  UIMAD UR11, UR27, 0x28, URZ ;  /* 0x000000281b0b78a4 */ /* 0x000fc6000f8e023f */
[----:B0-----:R-:W-:-:S04]  /*0ef0*/  LEA R28, P1, R27, R14, 0x2 ;  /* 0x0000000e1b1c7211 */ /* 0x001fc800078210ff */
[----:B------:R-:W-:Y:S01]  /*0f00*/  IADD3.X R29, R15, UR12, RZ, P1, !PT ;  /* 0x0000000c0f1d7c10 */ /* 0x000fe20008ffe4ff */
[----:B------:R-:W-:Y:S02]  /*0f10*/  USHF.R.S32.HI UR12, URZ, 0x1f, UR11 ;  /* 0x0000001f3f0c7899 */ /* 0x000fe4000801140b */
[----:B------:R-:W-:Y:S02]  /*0f20*/  IMAD.U32 R27, RZ, RZ, UR11 ;  /* 0x0000000bff1b7e24 */ /* 0x000fe4000f8e00ff */
[----:B------:R-:W-:Y:S01]  /*0f30*/  FADD.FTZ R11, R26, R11 ;  /* 0x0000000b1a0b7221 */ /* 0x000fe20000010000 */
[----:B------:R-:W-:Y:S01]  /*0f40*/  USHF.L.U64.HI UR12, UR11, 0x2, UR12 ;  /* 0x000000020b0c7899 */ /* 0x000fe2000801020c */
[----:B------:R-:W4:Y:S04]  /*0f50*/  LDG.E R26, desc[UR20][R28.64] ;  /* 0x000000141c1a7981 */ /* 0x000f28000c1e1900 */
[----:B------:R0:W4:Y:S01]  /*0f60*/  LDG.E R24, desc[UR20][R28.64+0x80] ;  /* 0x000080141c187981 */ /* 0x000122000c1e1900 */
[----:B-----5:R-:W-:Y:S01]  /*0f70*/  FADD.FTZ R17, R17, R22 ;  /* 0x0000001611117221 */ /* 0x020fe20000010000 */
[----:B0-----:R-:W-:-:S04]  /*0f80*/  LEA R28, P1, R27, R14, 0x2 ;  /* 0x0000000e1b1c7211 */ /* 0x001fc800078210ff */
[----:B------:R-:W-:-:S05]  /*0f90*/  IADD3.X R29, R15, UR12, RZ, P1, !PT ;  /* 0x0000000c0f1d7c10 */ /* 0x000fca0008ffe4ff */
[----:B------:R-:W5:Y:S01]  /*0fa0*/  LDG.E R22, desc[UR20][R28.64] ;  /* 0x000000141c167981 */ /* 0x000f62000c1e1900 */
[----:B--2---:R-:W-:-:S03]  /*0fb0*/  FADD.FTZ R8, R8, R25 ;  /* 0x0000001908087221 */ /* 0x004fc60000010000 */
[----:B------:R0:W2:Y:S01]  /*0fc0*/  LDG.E R25, desc[UR20][R28.64+0x80] ;  /* 0x000080141c197981 */ /* 0x0000a2000c1e1900 */
[----:B------:R-:W-:Y:S01]  /*0fd0*/  UIMAD UR11, UR27, 0x30, URZ ;  /* 0x000000301b0b78a4 */ /* 0x000fe2000f8e023f */
[----:B---3--:R-:W-:-:S03]  /*0fe0*/  FADD.FTZ R16, R16, R23 ;  /* 0x0000001710107221 */ /* 0x008fc60000010000 */
[----:B------:R-:W-:Y:S02]  /*0ff0*/  USHF.R.S32.HI UR12, URZ, 0x1f, UR11 ;  /* 0x0000001f3f0c7899 */ /* 0x000fe4000801140b */
[----:B------:R-:W-:Y:S02]  /*1000*/  MOV R23, UR11 ;  /* 0x0000000b00177c02 */ /* 0x000fe40008000f00 */
[----:B------:R-:W-:Y:S02]  /*1010*/  USHF.L.U64.HI UR12, UR11, 0x2, UR12 ;  /* 0x000000020b0c7899 */ /* 0x000fe4000801020c */
[----:B0-----:R-:W-:Y:S01]  /*1020*/  LEA R28, P1, R23, R14, 0x2 ;  /* 0x0000000e171c7211 */ /* 0x001fe200078210ff */
[----:B------:R-:W-:Y:S02]  /*1030*/  USHF.R.S32.HI UR11, URZ, 0x1f, UR13 ;  /* 0x0000001f3f0b7899 */ /* 0x000fe4000801140d */
[----:B------:R-:W-:Y:S01]  /*1040*/  IMAD.U32 R27, RZ, RZ, UR13 ;  /* 0x0000000dff1b7e24 */ /* 0x000fe2000f8e00ff */
[----:B------:R-:W-:Y:S01]  /*1050*/  IADD3.X R29, R15, UR12, RZ, P1, !PT ;  /* 0x0000000c0f1d7c10 */ /* 0x000fe20008ffe4ff */
[----:B------:R-:W-:-:S04]  /*1060*/  USHF.L.U64.HI UR11, UR13, 0x2, UR11 ;  /* 0x000000020d0b7899 */ /* 0x000fc8000801020b */
[----:B------:R-:W3:Y:S01]  /*1070*/  LDG.E R23, desc[UR20][R28.64] ;  /* 0x000000141c177981 */ /* 0x000ee2000c1e1900 */
[----:B----4-:R-:W-:Y:S01]  /*1080*/  FADD.FTZ R7, R7, R26 ;  /* 0x0000001a07077221 */ /* 0x010fe20000010000 */
[----:B------:R-:W-:-:S04]  /*1090*/  LEA R26, P1, R27, R14, 0x2 ;  /* 0x0000000e1b1a7211 */ /* 0x000fc800078210ff */
[----:B------:R-:W-:Y:S01]  /*10a0*/  IADD3.X R27, R15, UR11, RZ, P1, !PT ;  /* 0x0000000b0f1b7c10 */ /* 0x000fe20008ffe4ff */
[----:B------:R-:W-:Y:S02]  /*10b0*/  FADD.FTZ R13, R13, R24 ;  /* 0x000000180d0d7221 */ /* 0x000fe40000010000 */
[----:B------:R-:W4:Y:S04]  /*10c0*/  LDG.E R24, desc[UR20][R28.64+0x80] ;  /* 0x000080141c187981 */ /* 0x000f28000c1e1900 */
[----:B------:R-:W4:Y:S01]  /*10d0*/  LDG.E R28, desc[UR20][R14.64+0x80] ;  /* 0x000080140e1c7981 */ /* 0x000f22000c1e1900 */
[----:B-----5:R-:W-:-:S03]  /*10e0*/  FADD.FTZ R9, R9, R22 ;  /* 0x0000001609097221 */ /* 0x020fc60000010000 */
[----:B------:R-:W5:Y:S01]  /*10f0*/  LDG.E R22, desc[UR20][R14.64] ;  /* 0x000000140e167981 */ /* 0x000f62000c1e1900 */
[----:B--2---:R-:W-:-:S03]  /*1100*/  FADD.FTZ R12, R12, R25 ;  /* 0x000000190c0c7221 */ /* 0x004fc60000010000 */
[----:B------:R-:W2:Y:S04]  /*1110*/  LDG.E R25, desc[UR20][R26.64] ;  /* 0x000000141a197981 */ /* 0x000ea8000c1e1900 */
[----:B------:R-:W2:Y:S01]  /*1120*/  LDG.E R26, desc[UR20][R26.64+0x80] ;  /* 0x000080141a1a7981 */ /* 0x000ea2000c1e1900 */
[----:B------:R-:W-:-:S06]  /*1130*/  UIADD3 UR4, UR4, -0x2, URZ ;  /* 0xfffffffe04047890 */ /* 0x000fcc000fffe03f */
[----:B------:R-:W-:Y:S01]  /*1140*/  ISETP.NE.AND P1, PT, RZ, UR4, PT ;  /* 0x00000004ff007c0c */ /* 0x000fe2000bf25270 */
[----:B---3--:R-:W-:Y:S01]  /*1150*/  FADD.FTZ R6, R6, R23 ;  /* 0x0000001706067221 */ /* 0x008fe20000010000 */
[----:B------:R-:W-:-:S04]  /*1160*/  MOV R23, UR17 ;  /* 0x0000001100177c02 */ /* 0x000fc80008000f00 */
[----:B------:R-:W-:-:S04]  /*1170*/  LEA R0, P2, R23, R0, 0x2 ;  /* 0x0000000017007211 */ /* 0x000fc800078410ff */
[----:B------:R-:W-:Y:S01]  /*1180*/  IADD3.X R5, R5, UR6, RZ, P2, !PT ;  /* 0x0000000605057c10 */ /* 0x000fe200097fe4ff */
[----:B----4-:R-:W-:Y:S01]  /*1190*/  FADD.FTZ R3, R3, R24 ;  /* 0x0000001803037221 */ /* 0x010fe20000010000 */
[----:B------:R-:W-:Y:S01]  /*11a0*/  FADD.FTZ R19, R19, R28 ;  /* 0x0000001c13137221 */ /* 0x000fe20000010000 */
[----:B-----5:R-:W-:Y:S01]  /*11b0*/  FADD.FTZ R21, R21, R22 ;  /* 0x0000001615157221 */ /* 0x020fe20000010000 */
[----:B--2---:R-:W-:Y:S01]  /*11c0*/  FADD.FTZ R10, R10, R25 ;  /* 0x000000190a0a7221 */ /* 0x004fe20000010000 */
[----:B------:R-:W-:Y:S01]  /*11d0*/  FADD.FTZ R11, R11, R26 ;  /* 0x0000001a0b0b7221 */ /* 0x000fe20000010000 */
[----:B------:R-:W-:Y:S06]  /*11e0*/  @P1 BRA `(.L_x_811) ;  /* 0xfffffff400c81947 */ /* 0x000fec000383ffff */
.L_x_810:
[----:B------:R-:W-:Y:S01]  /*11f0*/  IMAD.MOV.U32 R24, RZ, RZ, R0 ;  /* 0x000000ffff187224 */ /* 0x000fe200078e0000 */
[----:B------:R-:W-:Y:S01]  /*1200*/  MOV R25, R5 ;  /* 0x0000000500197202 */ /* 0x000fe20000000f00 */
[----:B------:R-:W-:Y:S06]  /*1210*/  @!P0 BRA `(.L_x_809) ;  /* 0x0000000000e08947 */ /* 0x000fec0003800000 */
[----:B------:R-:W-:-:S04]  /*1220*/  IMAD.U32 R23, RZ, RZ, UR16 ;  /* 0x00000010ff177e24 */ /* 0x000fc8000f8e00ff */
[----:B------:R-:W-:-:S05]  /*1230*/  IMAD.WIDE R22, R23, 0x4, R24 ;  /* 0x0000000417167825 */ /* 0x000fca00078e0218 */
[----:B------:R-:W2:Y:S01]  /*1240*/  LDG.E R29, desc[UR20][R22.64] ;  /* 0x00000014161d7981 */ /* 0x000ea2000c1e1900 */
[----:B------:R-:W-:-:S03]  /*1250*/  MOV R15, UR27 ;  /* 0x0000001b000f7c02 */ /* 0x000fc60008000f00 */
[----:B------:R-:W3:Y:S02]  /*1260*/  LDG.E R27, desc[UR20][R22.64+0x80] ;  /* 0x00008014161b7981 */ /* 0x000ee4000c1e1900 */
[----:B------:R-:W-:-:S05]  /*1270*/  IMAD.WIDE R14, R15, 0x20, R22 ;  /* 0x000000200f0e7825 */ /* 0x000fca00078e0216 */
[----:B------:R0:W4:Y:S01]  /*1280*/  LDG.E R5, desc[UR20][R14.64] ;  /* 0x000000140e057981 */ /* 0x000122000c1e1900 */
[----:B------:R-:W-:Y:S01]  /*1290*/  IMAD.U32 R0, RZ, RZ, UR27 ;  /* 0x0000001bff007e24 */ /* 0x000fe2000f8e00ff */
[----:B------:R-:W-:-:S03]  /*12a0*/  MOV R28, UR27 ;  /* 0x0000001b001c7c02 */ /* 0x000fc60008000f00 */
[----:B0-----:R-:W-:-:S04]  /*12b0*/  IMAD.WIDE R14, R0, 0x20, R14 ;  /* 0x00000020000e7825 */ /* 0x001fc800078e020e */
[----:B------:R-:W-:Y:S01]  /*12c0*/  IMAD.U32 R26, RZ, RZ, UR27 ;  /* 0x0000001bff1a7e24 */ /* 0x000fe2000f8e00ff */
[----:B------:R-:W5:Y:S01]  /*12d0*/  LDG.E R23, desc[UR20][R14.64] ;  /* 0x000000140e177981 */ /* 0x000f62000c1e1900 */
[----:B------:R-:W-:Y:S01]  /*12e0*/  MOV R22, UR27 ;  /* 0x0000001b00167c02 */ /* 0x000fe20008000f00 */
[----:B--2---:R-:W-:Y:S01]  /*12f0*/  FADD.FTZ R20, R20, R29 ;  /* 0x0000001d14147221 */ /* 0x004fe20000010000 */
[----:B------:R-:W-:Y:S02]  /*1300*/  IMAD.WIDE R28, R28, 0x20, R14 ;  /* 0x000000201c1c7825 */ /* 0x000fe400078e020e */
[----:B------:R-:W2:Y:S02]  /*1310*/  LDG.E R14, desc[UR20][R24.64] ;  /* 0x00000014180e7981 */ /* 0x000ea4000c1e1900 */
[----:B---3--:R-:W-:Y:S01]  /*1320*/  FADD.FTZ R18, R18, R27 ;  /* 0x0000001b12127221 */ /* 0x008fe20000010000 */
[----:B------:R-:W-:Y:S01]  /*1330*/  IMAD.WIDE R26, R26, 0x20, R28 ;  /* 0x000000201a1a7825 */ /* 0x000fe200078e021c */
[----:B------:R-:W3:Y:S03]  /*1340*/  LDG.E R0, desc[UR20][R28.64] ;  /* 0x000000141c007981 */ /* 0x000ee6000c1e1900 */
[----:B----4-:R-:W-:Y:S01]  /*1350*/  FADD.FTZ R4, R4, R5 ;  /* 0x0000000504047221 */ /* 0x010fe20000010000 */
[----:B------:R0:W4:Y:S02]  /*1360*/  LDG.E R28, desc[UR20][R26.64] ;  /* 0x000000141a1c7981 */ /* 0x000124000c1e1900 */
[----:B0-----:R-:W-:-:S05]  /*1370*/  IMAD.WIDE R26, R22, 0x20, R26 ;  /* 0x00000020161a7825 */ /* 0x001fca00078e021a */
[----:B------:R0:W2:Y:S02]  /*1380*/  LDG.E R5, desc[UR20][R26.64] ;  /* 0x000000141a057981 */ /* 0x0000a4000c1e1900 */
[----:B0-----:R-:W-:-:S05]  /*1390*/  IMAD.WIDE R26, R22, 0x20, R26 ;  /* 0x00000020161a7825 */ /* 0x001fca00078e021a */
[----:B------:R0:W2:Y:S01]  /*13a0*/  LDG.E R15, desc[UR20][R26.64] ;  /* 0x000000141a0f7981 */ /* 0x0000a2000c1e1900 */
[----:B------:R-:W-:Y:S01]  /*13b0*/  UIADD3 UR4, UR16, 0x20, UR16 ;  /* 0x0000002010047890 */ /* 0x000fe2000fffe010 */
[----:B-----5:R-:W-:-:S05]  /*13c0*/  FADD.FTZ R8, R8, R23 ;  /* 0x0000001708087221 */ /* 0x020fca0000010000 */
[----:B------:R-:W-:Y:S01]  /*13d0*/  IMAD.U32 R23, RZ, RZ, UR4 ;  /* 0x00000004ff177e24 */ /* 0x000fe2000f8e00ff */
[----:B------:R-:W-:-:S03]  /*13e0*/  MOV R29, UR16 ;  /* 0x00000010001d7c02 */ /* 0x000fc60008000f00 */
[----:B------:R-:W-:-:S04]  /*13f0*/  IMAD.WIDE R22, R23, 0x4, R24 ;  /* 0x0000000417167825 */ /* 0x000fc800078e0218 */
[----:B0-----:R-:W-:-:S04]  /*1400*/  IMAD.WIDE R26, R29, 0x4, R22 ;  /* 0x000000041d1a7825 */ /* 0x001fc800078e0216 */
[----:B---3--:R-:W-:Y:S02]  /*1410*/  FADD.FTZ R7, R7, R0 ;  /* 0x0000000007077221 */ /* 0x008fe40000010000 */
[----:B------:R0:W3:Y:S02]  /*1420*/  LDG.E R0, desc[UR20][R24.64+0x80] ;  /* 0x0000801418007981 */ /* 0x0000e4000c1e1900 */
[----:B0-----:R-:W-:Y:S02]  /*1430*/  IMAD.U32 R25, RZ, RZ, UR16 ;  /* 0x00000010ff197e24 */ /* 0x001fe4000f8e00ff */
[----:B----4-:R-:W-:Y:S02]  /*1440*/  FADD.FTZ R9, R9, R28 ;  /* 0x0000001c09097221 */ /* 0x010fe40000010000 */
[----:B------:R-:W4:Y:S01]  /*1450*/  LDG.E R28, desc[UR20][R22.64] ;  /* 0x00000014161c7981 */ /* 0x000f22000c1e1900 */
[----:B--2---:R-:W-:-:S03]  /*1460*/  FADD.FTZ R6, R6, R5 ;  /* 0x0000000506067221 */ /* 0x004fc60000010000 */
[----:B------:R0:W2:Y:S02]  /*1470*/  LDG.E R5, desc[UR20][R26.64] ;  /* 0x000000141a057981 */ /* 0x0000a4000c1e1900 */
[----:B0-----:R-:W-:-:S04]  /*1480*/  IMAD.WIDE R26, R29, 0x4, R26 ;  /* 0x000000041d1a7825 */ /* 0x001fc800078e021a */
[----:B------:R-:W-:Y:S01]  /*1490*/  FADD.FTZ R10, R10, R15 ;  /* 0x0000000f0a0a7221 */ /* 0x000fe20000010000 */
[----:B------:R-:W-:Y:S01]  /*14a0*/  MOV R15, UR16 ;  /* 0x00000010000f7c02 */ /* 0x000fe20008000f00 */
[----:B------:R-:W-:Y:S01]  /*14b0*/  FADD.FTZ R21, R21, R14 ;  /* 0x0000000e15157221 */ /* 0x000fe20000010000 */
[----:B------:R-:W-:Y:S01]  /*14c0*/  IMAD.WIDE R24, R25, 0x4, R26 ;  /* 0x0000000419187825 */ /* 0x000fe200078e021a */
[----:B------:R-:W5:Y:S03]  /*14d0*/  LDG.E R29, desc[UR20][R26.64] ;  /* 0x000000141a1d7981 */ /* 0x000f66000c1e1900 */
[C---:B------:R-:W-:Y:S01]  /*14e0*/  IMAD.WIDE R22, R15.reuse, 0x4, R24 ;  /* 0x000000040f167825 */ /* 0x040fe200078e0218 */
[----:B------:R-:W5:Y:S03]  /*14f0*/  LDG.E R27, desc[UR20][R24.64] ;  /* 0x00000014181b7981 */ /* 0x000f66000c1e1900 */
[----:B------:R-:W-:-:S02]  /*1500*/  IMAD.WIDE R14, R15, 0x4, R22 ;  /* 0x000000040f0e7825 */ /* 0x000fc400078e0216 */
[----:B------:R-:W5:Y:S04]  /*1510*/  LDG.E R22, desc[UR20][R22.64] ;  /* 0x0000001416167981 */ /* 0x000f68000c1e1900 */
[----:B------:R-:W5:Y:S01]  /*1520*/  LDG.E R14, desc[UR20][R14.64] ;  /* 0x000000140e0e7981 */ /* 0x000f62000c1e1900 */
[----:B---3--:R-:W-:Y:S01]  /*1530*/  FADD.FTZ R19, R19, R0 ;  /* 0x0000000013137221 */ /* 0x008fe20000010000 */
[----:B----4-:R-:W-:Y:S01]  /*1540*/  FADD.FTZ R17, R17, R28 ;  /* 0x0000001c11117221 */ /* 0x010fe20000010000 */
[----:B--2---:R-:W-:Y:S01]  /*1550*/  FADD.FTZ R16, R16, R5 ;  /* 0x0000000510107221 */ /* 0x004fe20000010000 */
[----:B-----5:R-:W-:Y:S01]  /*1560*/  FADD.FTZ R13, R13, R29 ;  /* 0x0000001d0d0d7221 */ /* 0x020fe20000010000 */
[----:B------:R-:W-:Y:S01]  /*1570*/  FADD.FTZ R12, R12, R27 ;  /* 0x0000001b0c0c7221 */ /* 0x000fe20000010000 */
[----:B------:R-:W-:Y:S01]  /*1580*/  FADD.FTZ R3, R3, R22 ;  /* 0x0000001603037221 */ /* 0x000fe20000010000 */
[----:B------:R-:W-:-:S07]  /*1590*/  FADD.FTZ R11, R11, R14 ;  /* 0x0000000e0b0b7221 */ /* 0x000fce0000010000 */
.L_x_809:
[----:B------:R-:W0:Y:S01]  /*15a0*/  S2R R5, SR_TID.X ;  /* 0x0000000000057919 */ /* 0x000e220000002100 */
[----:B------:R-:W-:Y:S01]  /*15b0*/  ULDC UR7, c[0x0][0x390] ;  /* 0x0000e40000077ab9 */ /* 0x000fe20000000800 */
[----:B------:R-:W1:Y:S01]  /*15c0*/  S2UR UR6, SR_CgaCtaId ;  /* 0x00000000000679c3 */ /* 0x000e620000008800 */
        /* <DEDUP_REMOVED lines=15> */
[----:B------:R-:W-:Y:S01]  /*16c0*/  UMOV UR4, 0x400 ;  /* 0x0000040000047882 */ /* 0x000fe20000000000 */
[----:B------:R-:W-:Y:S01]  /*16d0*/  FMUL.FTZ R3, R3, UR7 ;  /* 0x0000000703037c20 */ /* 0x000fe20008410000 */
[----:B------:R-:W-:Y:S01]  /*16e0*/  ULDC.64 UR12, c[0x0][0x448] ;  /* 0x00011200000c7ab9 */ /* 0x000fe20000000a00 */
[----:B------:R-:W-:Y:S01]  /*16f0*/  F2FP.BF16.F32.PACK_AB R10, R21, R14 ;  /* 0x0000000e150a723e */ /* 0x000fe200000010ff */
[----:B------:R-:W-:Y:S01]  /*1700*/  FMUL.FTZ R14, R13, UR7 ;  /* 0x000000070d0e7c20 */ /* 0x000fe20008410000 */
[----:B------:R-:W-:Y:S01]  /*1710*/  F2FP.BF16.F32.PACK_AB R13, R16, R17 ;  /* 0x00000011100d723e */ /* 0x000fe200000010ff */
[----:B------:R-:W-:Y:S01]  /*1720*/  FMUL.FTZ R16, R11, UR7 ;  /* 0x000000070b107c20 */ /* 0x000fe20008410000 */
[----:B------:R-:W-:Y:S01]  /*1730*/  BSSY B0, `(.L_x_812) ;  /* 0x0000050000007945 */ /* 0x000fe20003800000 */
[----:B-1----:R-:W-:-:S02]  /*1740*/  ULEA UR4, UR6, UR4, 0x18 ;  /* 0x0000000406047291 */ /* 0x002fc4000f8ec03f */
[----:B------:R-:W-:Y:S01]  /*1750*/  USHF.L.U32 UR6, UR5, 0x6, URZ ;  /* 0x0000000605067899 */ /* 0x000fe2000800063f */
[----:B------:R-:W-:Y:S01]  /*1760*/  F2FP.BF16.F32.PACK_AB R16, R16, R3 ;  /* 0x000000031010723e */ /* 0x000fe200000010ff */
[----:B------:R-:W-:Y:S01]  /*1770*/  IMAD.MOV.U32 R3, RZ, RZ, 0x20 ;  /* 0x00000020ff037424 */ /* 0x000fe200078e00ff */
[----:B------:R-:W-:Y:S01]  /*1780*/  UIMAD UR5, UR5, -0x40, UR8 ;  /* 0xffffffc0050578a4 */ /* 0x000fe2000f8e0208 */
[----:B0-----:R-:W-:Y:S02]  /*1790*/  SHF.R.S32.HI R6, RZ, 0x1f, R5 ;  /* 0x0000001fff067819 */ /* 0x001fe40000011405 */
[----:B------:R-:W-:Y:S02]  /*17a0*/  LEA R2, R2, UR4, 0x1 ;  /* 0x0000000402027c11 */ /* 0x000fe4000f8e08ff */
[----:B------:R-:W-:-:S03]  /*17b0*/  LEA.HI R0, R6, R5, RZ, 0x2 ;  /* 0x0000000506007211 */ /* 0x000fc600078f10ff */
[----:B------:R-:W-:Y:S01]  /*17c0*/  STS [R2], R4 ;  /* 0x0000000402007388 */ /* 0x000fe20000000800 */
[--C-:B------:R-:W-:Y:S02]  /*17d0*/  SHF.R.S32.HI R8, RZ, 0x2, R0.reuse ;  /* 0x00000002ff087819 */ /* 0x100fe40000011400 */
[----:B------:R-:W-:Y:S01]  /*17e0*/  SHF.R.S32.HI R15, RZ, 0x1f, R0 ;  /* 0x0000001fff0f7819 */ /* 0x000fe20000011400 */
[----:B------:R-:W-:Y:S03]  /*17f0*/  STS [R2+0x400], R7 ;  /* 0x0004000702007388 */ /* 0x000fe60000000800 */
[----:B------:R-:W-:Y:S01]  /*1800*/  LEA.HI R0, R15, R8, RZ, 0x3 ;  /* 0x000000080f007211 */ /* 0x000fe200078f18ff */
[----:B------:R-:W-:Y:S01]  /*1810*/  FMUL.FTZ R15, R12, UR7 ;  /* 0x000000070c0f7c20 */ /* 0x000fe20008410000 */
[----:B------:R-:W-:Y:S02]  /*1820*/  F2FP.BF16.F32.PACK_AB R12, R18, R19 ;  /* 0x00000013120c723e */ /* 0x000fe400000010ff */
[----:B------:R-:W-:-:S02]  /*1830*/  LOP3.LUT R19, R0, 0xfffffff8, RZ, 0xc0, !PT ;  /* 0xfffffff800137812 */ /* 0x000fc400078ec0ff */
[-C--:B------:R-:W-:Y:S02]  /*1840*/  LEA.HI R0, R6, R5.reuse, RZ, 0x3 ;  /* 0x0000000506007211 */ /* 0x080fe400078f18ff */
[----:B------:R-:W-:Y:S01]  /*1850*/  F2FP.BF16.F32.PACK_AB R14, R15, R14 ;  /* 0x0000000e0f0e723e */ /* 0x000fe200000010ff */
[----:B------:R-:W-:Y:S01]  /*1860*/  IMAD.IADD R19, R8, 0x1, -R19 ;  /* 0x0000000108137824 */ /* 0x000fe200078e0a13 */
[----:B------:R-:W-:Y:S02]  /*1870*/  LOP3.LUT R8, R0, 0x1ffffff8, RZ, 0xc0, !PT ;  /* 0x1ffffff800087812 */ /* 0x000fe400078ec0ff */
[----:B------:R-:W-:Y:S02]  /*1880*/  SHF.R.S32.HI R0, RZ, 0x3, R0 ;  /* 0x00000003ff007819 */ /* 0x000fe40000011400 */
[----:B------:R-:W-:Y:S02]  /*1890*/  IADD3 R8, -R8, R5, RZ ;  /* 0x0000000508087210 */ /* 0x000fe40007ffe1ff */
[----:B------:R-:W-:Y:S01]  /*18a0*/  R2P PR, R19, 0x6 ;  /* 0x0000000613007804 */ /* 0x000fe20000000000 */
[----:B------:R-:W-:Y:S01]  /*18b0*/  IMAD.SHL.U32 R15, R0, 0x40, RZ ;  /* 0x00000040000f7824 */ /* 0x000fe200078e00ff */
[----:B------:R-:W-:-:S02]  /*18c0*/  SHF.L.U32 R8, R8, 0x3, RZ ;  /* 0x0000000308087819 */ /* 0x000fc400000006ff */
[----:B------:R-:W-:Y:S02]  /*18d0*/  LEA.HI R5, R6, R5, RZ, 0x6 ;  /* 0x0000000506057211 */ /* 0x000fe400078f30ff */
[----:B------:R-:W-:Y:S02]  /*18e0*/  LOP3.LUT R15, R15, 0x1c0, RZ, 0xc0, !PT ;  /* 0x000001c00f0f7812 */ /* 0x000fe400078ec0ff */
[----:B------:R-:W-:Y:S01]  /*18f0*/  SEL R3, R3, 0xffffffe0, !P1 ;  /* 0xffffffe003037807 */ /* 0x000fe20004800000 */
[----:B------:R-:W-:Y:S01]  /*1900*/  IMAD.SHL.U32 R5, R5, 0x8, RZ ;  /* 0x0000000805057824 */ /* 0x000fe200078e00ff */
[----:B------:R-:W-:Y:S02]  /*1910*/  LOP3.LUT R11, R15, 0x38, R8, 0xf8, !PT ;  /* 0x000000380f0b7812 */ /* 0x000fe400078ef808 */
[----:B------:R-:W-:-:S04]  /*1920*/  SHF.R.U32.HI R18, RZ, 0x3, R15 ;  /* 0x00000003ff127819 */ /* 0x000fc8000001160f */
[----:B------:R-:W-:Y:S02]  /*1930*/  LOP3.LUT R6, R11, R18, RZ, 0x3c, !PT ;  /* 0x000000120b067212 */ /* 0x000fe400078e3cff */
[C---:B------:R-:W-:Y:S01]  /*1940*/  IADD3 R18, R2.reuse, 0x40, RZ ;  /* 0x0000004002127810 */ /* 0x040fe20007ffe0ff */
[C---:B------:R-:W-:Y:S01]  /*1950*/  @P2 VIADD R18, R2.reuse, 0xffffffc0 ;  /* 0xffffffc002122836 */ /* 0x040fe20000000000 */
[----:B------:R-:W-:Y:S02]  /*1960*/  IADD3 R11, R2, R3, RZ ;  /* 0x00000003020b7210 */ /* 0x000fe40007ffe0ff */
[----:B------:R-:W-:Y:S02]  /*1970*/  LOP3.LUT R5, R6, 0xfffffe00, R5, 0xf8, !PT ;  /* 0xfffffe0006057812 */ /* 0x000fe400078ef805 */
[----:B------:R-:W-:Y:S01]  /*1980*/  IADD3 R15, R3, R18, RZ ;  /* 0x00000012030f7210 */ /* 0x000fe20007ffe0ff */
[----:B------:R0:W-:Y:S01]  /*1990*/  STS [R11], R9 ;  /* 0x000000090b007388 */ /* 0x0001e20000000800 */
[----:B------:R-:W-:Y:S01]  /*19a0*/  LEA R19, R5, UR4, 0x1 ;  /* 0x0000000405137c11 */ /* 0x000fe2000f8e08ff */
[----:B------:R-:W-:Y:S01]  /*19b0*/  USHF.R.S32.HI UR4, URZ, 0x1f, UR6 ;  /* 0x0000001f3f047899 */ /* 0x000fe20008011406 */
[----:B------:R-:W-:Y:S01]  /*19c0*/  IMAD.U32 R3, RZ, RZ, UR12 ;  /* 0x0000000cff037e24 */ /* 0x000fe2000f8e00ff */
[----:B------:R-:W-:Y:S02]  /*19d0*/  STS [R11+0x400], R10 ;  /* 0x0004000a0b007388 */ /* 0x000fe40000000800 */
[----:B------:R-:W-:-:S02]  /*19e0*/  UIMAD UR4, UR4, UR12, URZ ;  /* 0x0000000c040472a4 */ /* 0x000fc4000f8e023f */
[----:B------:R-:W-:Y:S01]  /*19f0*/  STS [R18], R12 ;  /* 0x0000000c12007388 */ /* 0x000fe20000000800 */
[--C-:B0-----:R-:W-:Y:S01]  /*1a00*/  SHF.R.S32.HI R9, RZ, 0x1f, R8.reuse ;  /* 0x0000001fff097819 */ /* 0x101fe20000011408 */
[----:B------:R-:W-:Y:S02]  /*1a10*/  UIMAD UR4, UR6, UR13, UR4 ;  /* 0x0000000d060472a4 */ /* 0x000fe4000f8e0204 */
[----:B------:R0:W-:Y:S01]  /*1a20*/  STS [R18+0x400], R13 ;  /* 0x0004000d12007388 */ /* 0x0001e20000000800 */
[----:B------:R-:W-:-:S03]  /*1a30*/  IMAD.WIDE.U32 R2, R3, UR6, R8 ;  /* 0x0000000603027c25 */ /* 0x000fc6000f8e0008 */
[----:B------:R1:W-:Y:S01]  /*1a40*/  STS [R15], R14 ;  /* 0x0000000e0f007388 */ /* 0x0003e20000000800 */
[----:B------:R-:W-:Y:S01]  /*1a50*/  ULDC UR6, c[0x0][0x2d0] ;  /* 0x0000b40000067ab9 */ /* 0x000fe20000000800 */
[----:B------:R-:W-:Y:S02]  /*1a60*/  MOV R9, UR4 ;  /* 0x0000000400097c02 */ /* 0x000fe40008000f00 */
[----:B------:R1:W-:Y:S01]  /*1a70*/  STS [R15+0x400], R16 ;  /* 0x000400100f007388 */ /* 0x0003e20000000800 */
[----:B------:R-:W-:Y:S01]  /*1a80*/  BAR.SYNC.DEFER_BLOCKING 0x0 ;  /* 0x0000000000007b1d */ /* 0x000fe20000010000 */
[----:B------:R-:W-:Y:S01]  /*1a90*/  ISETP.GE.AND P0, PT, R8, UR6, PT ;  /* 0x0000000608007c0c */ /* 0x000fe2000bf06270 */
[----:B------:R-:W-:Y:S01]  /*1aa0*/  VIADD R8, R0, 0x20 ;  /* 0x0000002000087836 */ /* 0x000fe20000000000 */
[----:B------:R-:W-:Y:S01]  /*1ab0*/  IADD3 R2, P1, R2, UR10, RZ ;  /* 0x0000000a02027c10 */ /* 0x000fe2000ff3e0ff */
[----:B------:R-:W-:Y:S01]  /*1ac0*/  USHF.R.S32.HI UR6, URZ, 0x1f, UR25 ;  /* 0x0000001f3f067899 */ /* 0x000fe20008011419 */
[----:B0-----:R-:W-:Y:S01]  /*1ad0*/  SHF.R.S32.HI R18, RZ, 0x1f, R0 ;  /* 0x0000001fff127819 */ /* 0x001fe20000011400 */
[----:B------:R-:W-:Y:S01]  /*1ae0*/  ULDC.64 UR10, c[0x0][0x460] ;  /* 0x00011800000a7ab9 */ /* 0x000fe20000000a00 */
[----:B------:R-:W-:Y:S01]  /*1af0*/  IADD3.X R3, R3, UR9, R9, P1, !PT ;  /* 0x0000000903037c10 */ /* 0x000fe20008ffe409 */
[----:B------:R-:W-:Y:S01]  /*1b00*/  UIMAD UR4, UR6, UR10, URZ ;  /* 0x0000000a060472a4 */ /* 0x000fe2000f8e023f */
[----:B------:R-:W-:-:S02]  /*1b10*/  ISETP.GE.OR P1, PT, R8, UR5, P0 ;  /* 0x0000000508007c0c */ /* 0x000fc40008726670 */
[----:B------:R-:W-:Y:S01]  /*1b20*/  ISETP.GE.OR P0, PT, R0, UR5, P0 ;  /* 0x0000000500007c0c */ /* 0x000fe20008706670 */
[----:B------:R-:W-:Y:S01]  /*1b30*/  UIMAD UR4, UR25, UR11, UR4 ;  /* 0x0000000b190472a4 */ /* 0x000fe2000f8e0204 */
[----:B------:R-:W-:-:S05]  /*1b40*/  MOV R9, UR10 ;  /* 0x0000000a00097c02 */ /* 0x000fca0008000f00 */
[----:B------:R-:W-:-:S04]  /*1b50*/  IMAD.WIDE.U32 R2, R9, UR25, R2 ;  /* 0x0000001909027c25 */ /* 0x000fc8000f8e0002 */
[----:B------:R-:W-:Y:S01]  /*1b60*/  VIADD R13, R3, UR4 ;  /* 0x00000004030d7c36 */ /* 0x000fe20008000000 */
[----:B------:R1:W0:Y:S01]  /*1b70*/  LDS.128 R4, [R19+0x1000] ;  /* 0x0010000013047984 */ /* 0x0002220000000c00 */
[----:B------:R-:W-:Y:S05]  /*1b80*/  @P0 BRA `(.L_x_813) ;  /* 0x0000000000280947 */ /* 0x000fea0003800000 */
[----:B------:R-:W2:Y:S01]  /*1b90*/  LDS.128 R8, [R19] ;  /* 0x0000000013087984 */ /* 0x000ea20000000c00 */
[----:B------:R-:W-:Y:S01]  /*1ba0*/  MOV R12, R2 ;  /* 0x00000002000c7202 */ /* 0x000fe20000000f00 */
[----:B------:R-:W-:Y:S01]  /*1bb0*/  IMAD R17, R18, UR12, RZ ;  /* 0x0000000c12117c24 */ /* 0x000fe2000f8e02ff */
[----:B------:R-:W-:-:S03]  /*1bc0*/  ULDC.64 UR6, c[0x0][0x3e8] ;  /* 0x0000fa0000067ab9 */ /* 0x000fc60000000a00 */
[----:B-1----:R-:W-:-:S04]  /*1bd0*/  IMAD.WIDE.U32 R14, R0, UR12, R12 ;  /* 0x0000000c000e7c25 */ /* 0x002fc8000f8e000c */
[----:B------:R-:W-:Y:S01]  /*1be0*/  IMAD R17, R0, UR13, R17 ;  /* 0x0000000d00117c24 */ /* 0x000fe2000f8e0211 */
[----:B------:R-:W-:-:S03]  /*1bf0*/  LEA R16, P0, R14, UR6, 0x1 ;  /* 0x000000060e107c11 */ /* 0x000fc6000f8008ff */
[----:B------:R-:W-:-:S05]  /*1c00*/  IMAD.IADD R15, R15, 0x1, R17 ;  /* 0x000000010f0f7824 */ /* 0x000fca00078e0211 */
[----:B------:R-:W-:-:S05]  /*1c10*/  LEA.HI.X R17, R14, UR7, R15, 0x1, P0 ;  /* 0x000000070e117c11 */ /* 0x000fca00080f0c0f */
[----:B--2---:R2:W-:Y:S02]  /*1c20*/  STG.E.128 desc[UR20][R16.64], R8 ;  /* 0x0000000810007986 */ /* 0x0045e4000c101d14 */
.L_x_813:
[----:B------:R-:W-:Y:S05]  /*1c30*/  BSYNC B0 ;  /* 0x0000000000007941 */ /* 0x000fea0003800000 */
.L_x_812:
[----:B------:R-:W-:Y:S05]  /*1c40*/  @P1 EXIT ;  /* 0x000000000000194d */ /* 0x000fea0003800000 */
[----:B--2---:R-:W-:Y:S01]  /*1c50*/  IADD3 R9, P0, R0, 0x20, RZ ;  /* 0x0000002000097810 */ /* 0x004fe20007f1e0ff */
[----:B------:R-:W-:Y:S01]  /*1c60*/  IMAD.MOV.U32 R3, RZ, RZ, R13 ;  /* 0x000000ffff037224 */ /* 0x000fe200078e000d */
[----:B------:R-:W-:Y:S02]  /*1c70*/  ULDC.64 UR4, c[0x0][0x3e8] ;  /* 0x0000fa0000047ab9 */ /* 0x000fe40000000a00 */
[----:B------:R-:W-:Y:S01]  /*1c80*/  IADD3.X R0, RZ, R18, RZ, P0, !PT ;  /* 0x00000012ff007210 */ /* 0x000fe200007fe4ff */
[----:B------:R-:W-:-:S04]  /*1c90*/  IMAD.WIDE.U32 R2, R9, UR12, R2 ;  /* 0x0000000c09027c25 */ /* 0x000fc8000f8e0002 */
[----:B------:R-:W-:Y:S01]  /*1ca0*/  IMAD R0, R0, UR12, RZ ;  /* 0x0000000c00007c24 */ /* 0x000fe2000f8e02ff */
[----:B------:R-:W-:-:S03]  /*1cb0*/  LEA R8, P0, R2, UR4, 0x1 ;  /* 0x0000000402087c11 */ /* 0x000fc6000f8008ff */
[----:B------:R-:W-:-:S05]  /*1cc0*/  IMAD R9, R9, UR13, R0 ;  /* 0x0000000d09097c24 */ /* 0x000fca000f8e0200 */
[----:B------:R-:W-:-:S04]  /*1cd0*/  IADD3 R3, R3, R9, RZ ;  /* 0x0000000903037210 */ /* 0x000fc80007ffe0ff */
[----:B------:R-:W-:-:S05]  /*1ce0*/  LEA.HI.X R9, R2, UR5, R3, 0x1, P0 ;  /* 0x0000000502097c11 */ /* 0x000fca00080f0c03 */
[----:B0-----:R-:W-:Y:S01]  /*1cf0*/  STG.E.128 desc[UR20][R8.64], R4 ;  /* 0x0000000408007986 */ /* 0x001fe2000c101d14 */
[----:B------:R-:W-:Y:S05]  /*1d00*/  EXIT ;  /* 0x000000000000794d */ /* 0x000fea0003800000 */
.L_x_814:
        /* <DEDUP_REMOVED lines=15> */
.L_x_2469:


//--------------------- .text._ZN5flash44flash_bwd_dq_dk_dv_loop_seqk_parallel_kernelI23Flash_bwd_kernel_traitsILi64ELi64ELi128ELi8ELi2ELi4ELi4ELb1ELb0EN7cutlass10bfloat16_tE19Flash_kernel_traitsILi64ELi64ELi128ELi8ES3_EELb1ELb0ELb0ELb0ELb0ELb1ELb0EEEvNS_16Flash_bwd_paramsE --------------------------
	.section	.text._ZN5flash44flash_bwd_dq_dk_dv_loop_seqk_parallel_kernelI23Flash_bwd_kernel_traitsILi64ELi64ELi128ELi8ELi2ELi4ELi4ELb1ELb0EN7cutlass10bfloat16_tE19Flash_kernel_traitsILi64ELi64ELi128ELi8ES3_EELb1ELb0ELb0ELb0ELb0ELb1ELb0EEEvNS_16Flash_bwd_paramsE,"ax",@progbits
	.align	128
        .global         _ZN5flash44flash_bwd_dq_dk_dv_loop_seqk_parallel_kernelI23Flash_bwd_kernel_traitsILi64ELi64ELi128ELi8ELi2ELi4ELi4ELb1ELb0EN7cutlass10bfloat16_tE19Flash_kernel_traitsILi64ELi64ELi128ELi8ES3_EELb1ELb0ELb0ELb0ELb0ELb1ELb0EEEvNS_16Flash_bwd_paramsE
        .type           _ZN5flash44flash_bwd_dq_dk_dv_loop_seqk_parallel_kernelI23Flash_bwd_kernel_traitsILi64ELi64ELi128ELi8ELi2ELi4ELi4ELb1ELb0EN7cutlass10bfloat16_tE19Flash_kernel_traitsILi64ELi64ELi128ELi8ES3_EELb1ELb0ELb0ELb0ELb0ELb1ELb0EEEvNS_16Flash_bwd_paramsE,@function
        .size           _ZN5flash44flash_bwd_dq_dk_dv_loop_seqk_parallel_kernelI23Flash_bwd_kernel_traitsILi64ELi64ELi128ELi8ELi2ELi4ELi4ELb1ELb0EN7cutlass10bfloat16_tE19Flash_kernel_traitsILi64ELi64ELi128ELi8ES3_EELb1ELb0ELb0ELb0ELb0ELb1ELb0EEEvNS_16Flash_bwd_paramsE,(.L_x_2470 - _ZN5flash44flash_bwd_dq_dk_dv_loop_seqk_parallel_kernelI23Flash_bwd_kernel_traitsILi64ELi64ELi128ELi8ELi2ELi4ELi4ELb1ELb0EN7cutlass10bfloat16_tE19Flash_kernel_traitsILi64ELi64ELi128ELi8ES3_EELb1ELb0ELb0ELb0ELb0ELb1ELb0EEEvNS_16Flash_bwd_paramsE)
        .other          _ZN5flash44flash_bwd_dq_dk_dv_loop_seqk_parallel_kernelI23Flash_bwd_kernel_traitsILi64ELi64ELi128ELi8ELi2ELi4ELi4ELb1ELb0EN7cutlass10bfloat16_tE19Flash_kernel_traitsILi64ELi64ELi128ELi8ES3_EELb1ELb0ELb0ELb0ELb0ELb1ELb0EEEvNS_16Flash_bwd_paramsE,@"STO_CUDA_ENTRY STV_DEFAULT"
_ZN5flash44flash_bwd_dq_dk_dv_loop_seqk_parallel_kernelI23Flash_bwd_kernel_traitsILi64ELi64ELi128ELi8ELi2ELi4ELi4ELb1ELb0EN7cutlass10bfloat16_tE19Flash_kernel_traitsILi64ELi64ELi128ELi8ES3_EELb1ELb0ELb0ELb0ELb0ELb1ELb0EEEvNS_16Flash_bwd_paramsE:
.text._ZN5flash44flash_bwd_dq_dk_dv_loop_seqk_parallel_kernelI23Flash_bwd_kernel_traitsILi64ELi64ELi128ELi8ELi2ELi4ELi4ELb1ELb0EN7cutlass10bfloat16_tE19Flash_kernel_traitsILi64ELi64ELi128ELi8ES3_EELb1ELb0ELb0ELb0ELb0ELb1ELb0EEEvNS_16Flash_bwd_paramsE:
        /* <DEDUP_REMOVED lines=12> */
[----:B------:R-:W-:Y:S01]  /*00c0*/  ULDC.64 UR30, c[0x0][0x208] ;  /* 0x00008200001e7ab9 */ /* 0x000fe20000000a00 */
[----:B------:R-:W3:Y:S01]  /*00d0*/  S2R R190, SR_CTAID.Y ;  /* 0x0000000000be7919 */ /* 0x000ee20000002600 */
[----:B------:R-:W4:Y:S01]  /*00e0*/  S2R R189, SR_CTAID.Z ;  /* 0x0000000000bd7919 */ /* 0x000f220000002700 */
[----:B--2---:R-:W-:-:S04]  /*00f0*/  ULEA UR6, UR6, UR4, 0x18 ;  /* 0x0000000406067291 */ /* 0x004fc8000f8ec03f */
[----:B------:R-:W-:Y:S02]  /*0100*/  UIADD3 UR4, UR6, 0x6000, URZ ;  /* 0x0000600006047890 */ /* 0x000fe4000fffe03f */
[----:B------:R-:W-:Y:S01]  /*0110*/  UIADD3 UR5, UR6, 0xa000, URZ ;  /* 0x0000a00006057890 */ /* 0x000fe2000fffe03f */
[----:B-1----:R-:W-:-:S04]  /*0120*/  SHF.R.S32.HI R3, RZ, 0x1f, R12 ;  /* 0x0000001fff037819 */ /* 0x002fc8000001140c */
[CC--:B------:R-:W-:Y:S02]  /*0130*/  LEA.HI R8, R3.reuse, R12.reuse, RZ, 0x5 ;  /* 0x0000000c03087211 */ /* 0x0c0fe400078f28ff */
[CC--:B------:R-:W-:Y:S02]  /*0140*/  LEA.HI R4, R3.reuse, R12.reuse, RZ, 0x2 ;  /* 0x0000000c03047211 */ /* 0x0c0fe400078f10ff */
[CC--:B------:R-:W-:Y:S02]  /*0150*/  LEA.HI R15, R3.reuse, R12.reuse, RZ, 0x3 ;  /* 0x0000000c030f7211 */ /* 0x0c0fe400078f18ff */
[CC--:B------:R-:W-:Y:S02]  /*0160*/  LEA.HI R5, R3.reuse, R12.reuse, RZ, 0x4 ;  /* 0x0000000c03057211 */ /* 0x0c0fe400078f20ff */
[CC--:B------:R-:W-:Y:S02]  /*0170*/  LEA.HI R195, R3.reuse, R12.reuse, RZ, 0x6 ;  /* 0x0000000c03c37211 */ /* 0x0c0fe400078f30ff */
[----:B------:R-:W-:-:S02]  /*0180*/  LEA.HI R2, R3, R12, RZ, 0x7 ;  /* 0x0000000c03027211 */ /* 0x000fc400078f38ff */
[----:B------:R-:W-:Y:S02]  /*0190*/  LOP3.LUT R9, R8, 0xffffffe0, RZ, 0xc0, !PT ;  /* 0xffffffe008097812 */ /* 0x000fe400078ec0ff */
[----:B------:R-:W-:Y:S02]  /*01a0*/  LOP3.LUT R3, R4, 0x7ffffffc, RZ, 0xc0, !PT ;  /* 0x7ffffffc04037812 */ /* 0x000fe400078ec0ff */
[----:B------:R-:W-:Y:S01]  /*01b0*/  LOP3.LUT R11, R15, 0xfffffff8, RZ, 0xc0, !PT ;  /* 0xfffffff80f0b7812 */ /* 0x000fe200078ec0ff */
[C---:B------:R-:W-:Y:S01]  /*01c0*/  IMAD.IADD R9, R12.reuse, 0x1, -R9 ;  /* 0x000000010c097824 */ /* 0x040fe200078e0a09 */
[C---:B------:R-:W-:Y:S01]  /*01d0*/  LOP3.LUT R7, R5.reuse, 0xfffffff0, RZ, 0xc0, !PT ;  /* 0xfffffff005077812 */ /* 0x040fe200078ec0ff */
[C---:B------:R-:W-:Y:S01]  /*01e0*/  IMAD.IADD R3, R12.reuse, 0x1, -R3 ;  /* 0x000000010c037824 */ /* 0x040fe200078e0a03 */
[----:B------:R-:W-:Y:S01]  /*01f0*/  SHF.R.S32.HI R6, RZ, 0x4, R5 ;  /* 0x00000004ff067819 */ /* 0x000fe20000011405 */
[C---:B------:R-:W-:Y:S01]  /*0200*/  IMAD.IADD R10, R12.reuse, 0x1, -R11 ;  /* 0x000000010c0a7824 */ /* 0x040fe200078e0a0b */
[----:B------:R-:W-:Y:S01]  /*0210*/  SHF.R.S32.HI R196, RZ, 0x3, R15 ;  /* 0x00000003ffc47819 */ /* 0x000fe2000001140f */
[----:B------:R-:W-:Y:S01]  /*0220*/  IMAD.IADD R12, R12, 0x1, -R7 ;  /* 0x000000010c0c7824 */ /* 0x000fe200078e0a07 */
[--C-:B------:R-:W-:Y:S01]  /*0230*/  SHF.R.S32.HI R13, RZ, 0x5, R8.reuse ;  /* 0x00000005ff0d7819 */ /* 0x100fe20000011408 */
[----:B------:R-:W-:Y:S01]  /*0240*/  IMAD.SHL.U32 R200, R10, 0x8, RZ ;  /* 0x000000080ac87824 */ /* 0x000fe200078e00ff */
[----:B------:R-:W-:Y:S01]  /*0250*/  SHF.R.S32.HI R0, RZ, 0x1f, R8 ;  /* 0x0000001fff007819 */ /* 0x000fe20000011408 */
[----:B------:R-:W-:Y:S01]  /*0260*/  IMAD.SHL.U32 R7, R196, 0x40, RZ ;  /* 0x00000040c4077824 */ /* 0x000fe200078e00ff */
[----:B------:R-:W-:Y:S01]  /*0270*/  LEA.HI R5, R5, R6, RZ, 0x1 ;  /* 0x0000000605057211 */ /* 0x000fe200078f08ff */
[----:B------:R-:W-:Y:S01]  /*0280*/  IMAD.SHL.U32 R3, R3, 0x2, RZ ;  /* 0x0000000203037824 */ /* 0x000fe200078e00ff */
[----:B------:R-:W-:-:S02]  /*0290*/  SHF.R.S32.HI R11, RZ, 0x2, R4 ;  /* 0x00000002ff0b7819 */ /* 0x000fc40000011404 */
[----:B------:R-:W-:Y:S02]  /*02a0*/  SHF.R.S32.HI R4, RZ, 0x1f, R4 ;  /* 0x0000001fff047819 */ /* 0x000fe40000011404 */
[----:B------:R-:W-:Y:S02]  /*02b0*/  LEA.HI R0, R0, R13, RZ, 0x2 ;  /* 0x0000000d00007211 */ /* 0x000fe400078f10ff */
[----:B------:R-:W-:Y:S02]  /*02c0*/  LOP3.LUT R5, R5, 0xfffffffe, RZ, 0xc0, !PT ;  /* 0xfffffffe05057812 */ /* 0x000fe400078ec0ff */
[----:B------:R-:W-:Y:S02]  /*02d0*/  LEA.HI R4, R4, R11, RZ, 0x3 ;  /* 0x0000000b04047211 */ /* 0x000fe400078f18ff */
[----:B------:R-:W-:Y:S01]  /*02e0*/  LOP3.LUT R7, R7, 0x1c0, RZ, 0xc0, !PT ;  /* 0x000001c007077812 */ /* 0x000fe200078ec0ff */
[----:B------:R-:W-:Y:S01]  /*02f0*/  IMAD.IADD R5, R6, 0x1, -R5 ;  /* 0x0000000106057824 */ /* 0x000fe200078e0a05 */
[----:B------:R-:W-:-:S02]  /*0300*/  LOP3.LUT R0, R0, 0xfffffffc, RZ, 0xc0, !PT ;  /* 0xfffffffc00007812 */ /* 0x000fc400078ec0ff */
[----:B------:R-:W-:Y:S02]  /*0310*/  LEA.HI R8, R8, R13, RZ, 0x1 ;  /* 0x0000000d08087211 */ /* 0x000fe400078f08ff */
[----:B------:R-:W-:Y:S01]  /*0320*/  LOP3.LUT R4, R4, 0xfffffff8, RZ, 0xc0, !PT ;  /* 0xfffffff804047812 */ /* 0x000fe200078ec0ff */
[----:B------:R-:W-:Y:S01]  /*0330*/  IMAD.IADD R0, R13, 0x1, -R0 ;  /* 0x000000010d007824 */ /* 0x000fe200078e0a00 */
[----:B------:R-:W-:Y:S02]  /*0340*/  SHF.R.S32.HI R6, RZ, 0x1f, R9 ;  /* 0x0000001fff067819 */ /* 0x000fe40000011409 */
[----:B------:R-:W-:Y:S01]  /*0350*/  SHF.R.U32.HI R194, RZ, 0x3, R7 ;  /* 0x00000003ffc27819 */ /* 0x000fe20000011607 */
[----:B------:R-:W-:Y:S01]  /*0360*/  IMAD.IADD R4, R11, 0x1, -R4 ;  /* 0x000000010b047824 */ /* 0x000fe200078e0a04 */
[----:B------:R-:W-:Y:S02]  /*0370*/  LOP3.LUT P4, RZ, R10, 0x2, RZ, 0xc0, !PT ;  /* 0x000000020aff7812 */ /* 0x000fe4000788c0ff */
[----:B------:R-:W-:-:S02]  /*0380*/  LOP3.LUT R7, R7, 0x38, R200, 0xf8, !PT ;  /* 0x0000003807077812 */ /* 0x000fc400078ef8c8 */
[C---:B------:R-:W-:Y:S01]  /*0390*/  LOP3.LUT P3, RZ, R10.reuse, 0x4, RZ, 0xc0, !PT ;  /* 0x000000040aff7812 */ /* 0x040fe2000786c0ff */
[----:B------:R-:W-:Y:S01]  /*03a0*/  IMAD.SHL.U32 R10, R10, 0x40, RZ ;  /* 0x000000400a0a7824 */ /* 0x000fe200078e00ff */
[----:B------:R-:W-:Y:S02]  /*03b0*/  LOP3.LUT R8, R8, 0xfffffffe, RZ, 0xc0, !PT ;  /* 0xfffffffe08087812 */ /* 0x000fe400078ec0ff */
[----:B------:R-:W-:Y:S02]  /*03c0*/  LEA.HI R6, R6, R9, RZ, 0x2 ;  /* 0x0000000906067211 */ /* 0x000fe400078f10ff */
[----:B------:R-:W-:Y:S01]  /*03d0*/  SHF.R.S32.HI R9, RZ, 0x1f, R12 ;  /* 0x0000001fff097819 */ /* 0x000fe2000001140c */
[----:B------:R-:W-:Y:S01]  /*03e0*/  IMAD.IADD R193, R13, 0x1, -R8 ;  /* 0x000000010dc17824 */ /* 0x000fe200078e0a08 */
[----:B------:R-:W-:Y:S01]  /*03f0*/  LOP3.LUT R194, R7, R194, RZ, 0x3c, !PT ;  /* 0x000000c207c27212 */ /* 0x000fe200078e3cff */
[----:B------:R-:W-:Y:S01]  /*0400*/  IMAD.SHL.U32 R7, R0, 0x10, RZ ;  /* 0x0000001000077824 */ /* 0x000fe200078e00ff */
[----:B------:R-:W-:-:S02]  /*0410*/  LOP3.LUT R10, R10, 0x1c0, RZ, 0xc0, !PT ;  /* 0x000001c00a0a7812 */ /* 0x000fc400078ec0ff */
[----:B------:R-:W-:Y:S02]  /*0420*/  LEA.HI R8, R9, R12, RZ, 0x3 ;  /* 0x0000000c09087211 */ /* 0x000fe400078f18ff */
[----:B------:R-:W-:Y:S02]  /*0430*/  LOP3.LUT R11, R4, 0x1, RZ, 0xc0, !PT ;  /* 0x00000001040b7812 */ /* 0x000fe400078ec0ff */
[C---:B------:R-:W-:Y:S02]  /*0440*/  LOP3.LUT R184, R10.reuse, 0x30, R7, 0xf8, !PT ;  /* 0x000000300ab87812 */ /* 0x040fe400078ef807 */
[----:B------:R-:W-:Y:S02]  /*0450*/  SHF.R.S32.HI R195, RZ, 0x6, R195 ;  /* 0x00000006ffc37819 */ /* 0x000fe400000114c3 */
[----:B------:R-:W-:Y:S02]  /*0460*/  LOP3.LUT R178, R10, 0x8, R15, 0xf8, !PT ;  /* 0x000000080ab27812 */ /* 0x000fe400078ef80f */
[----:B------:R-:W-:Y:S01]  /*0470*/  SHF.R.U32.HI R9, RZ, 0x3, R10 ;  /* 0x00000003ff097819 */ /* 0x000fe2000001160a */
[----:B------:R-:W-:Y:S01]  /*0480*/  IMAD.SHL.U32 R10, R5, 0x200, RZ ;  /* 0x00000200050a7824 */ /* 0x000fe200078e00ff */
[C---:B------:R-:W-:Y:S01]  /*0490*/  LOP3.LUT R7, R8.reuse, 0xfffffff8, RZ, 0xc0, !PT ;  /* 0xfffffff808077812 */ /* 0x040fe200078ec0ff */
[----:B------:R-:W-:Y:S01]  /*04a0*/  IMAD.SHL.U32 R8, R8, 0x40, RZ ;  /* 0x0000004008087824 */ /* 0x000fe200078e00ff */
[----:B------:R-:W-:Y:S01]  /*04b0*/  ISETP.NE.U32.AND P0, PT, R11, 0x1, PT ;  /* 0x000000010b00780c */ /* 0x000fe20003f05070 */
[----:B------:R-:W-:Y:S01]  /*04c0*/  IMAD.SHL.U32 R11, R4, 0x40, RZ ;  /* 0x00000040040b7824 */ /* 0x000fe200078e00ff */
[----:B------:R-:W-:Y:S01]  /*04d0*/  SHF.R.S32.HI R2, RZ, 0x7, R2 ;  /* 0x00000007ff027819 */ /* 0x000fe20000011402 */
[----:B------:R-:W-:Y:S01]  /*04e0*/  IMAD R13, R195, 0x800, R10 ;  /* 0x00000800c30d7824 */ /* 0x000fe200078e020a */
[----:B------:R-:W-:Y:S01]  /*04f0*/  LOP3.LUT R178, R178, R9, RZ, 0x3c, !PT ;  /* 0x00000009b2b27212 */ /* 0x000fe200078e3cff */
[----:B------:R-:W-:Y:S01]  /*0500*/  IMAD.IADD R7, R12, 0x1, -R7 ;  /* 0x000000010c077824 */ /* 0x000fe200078e0a07 */
[----:B------:R-:W-:Y:S01]  /*0510*/  R2P PR, R4, 0x6 ;  /* 0x0000000604007804 */ /* 0x000fe20000000000 */
[----:B------:R-:W-:Y:S01]  /*0520*/  IMAD.SHL.U32 R4, R2, 0x8, RZ ;  /* 0x0000000802047824 */ /* 0x000fe200078e00ff */
[----:B------:R-:W-:Y:S01]  /*0530*/  LOP3.LUT R184, R184, 0x8, R15, 0xf8, !PT ;  /* 0x00000008b8b87812 */ /* 0x000fe200078ef80f */
[----:B------:R-:W-:Y:S01]  /*0540*/  IMAD.IADD R178, R13, 0x1, R178 ;  /* 0x000000010db27824 */ /* 0x000fe200078e02b2 */
[----:B------:R-:W-:Y:S01]  /*0550*/  LOP3.LUT R11, R11, 0x1c0, RZ, 0xc0, !PT ;  /* 0x000001c00b0b7812 */ /* 0x000fe200078ec0ff */
[----:B------:R-:W-:Y:S01]  /*0560*/  IMAD.SHL.U32 R7, R7, 0x40, RZ ;  /* 0x0000004007077824 */ /* 0x000fe200078e00ff */
[----:B------:R-:W-:Y:S01]  /*0570*/  LOP3.LUT R184, R10, R184, R9, 0xf6, !PT ;  /* 0x000000b80ab87212 */ /* 0x000fe200078ef609 */
[----:B------:R-:W-:Y:S01]  /*0580*/  IMAD.SHL.U32 R13, R5, 0x10, RZ ;  /* 0x00000010050d7824 */ /* 0x000fe200078e00ff */
[----:B------:R-:W-:Y:S01]  /*0590*/  LOP3.LUT R4, R4, 0x8, RZ, 0xc0, !PT ;  /* 0x0000000804047812 */ /* 0x000fe200078ec0ff */
[----:B------:R-:W-:Y:S01]  /*05a0*/  IMAD R10, R2, 0x1000, R3 ;  /* 0x00001000020a7824 */ /* 0x000fe200078e0203 */
[----:B------:R-:W-:Y:S01]  /*05b0*/  SHF.R.U32.HI R9, RZ, 0x3, R11 ;  /* 0x00000003ff097819 */ /* 0x000fe2000001160b */
[----:B------:R-:W-:Y:S01]  /*05c0*/  IMAD.SHL.U32 R12, R195, 0x20, RZ ;  /* 0x00000020c30c7824 */ /* 0x000fe200078e00ff */
[----:B------:R-:W-:Y:S01]  /*05d0*/  LOP3.LUT R7, R7, 0x1c0, RZ, 0xc0, !PT ;  /* 0x000001c007077812 */ /* 0x000fe200078ec0ff */
[----:B------:R-:W-:Y:S01]  /*05e0*/  IMAD R199, R193, 0x400, R10 ;  /* 0x00000400c1c77824 */ /* 0x000fe200078e020a */
[----:B------:R-:W-:Y:S01]  /*05f0*/  LOP3.LUT R2, R4, 0x10, R13, 0xf8, !PT ;  /* 0x0000001004027812 */ /* 0x000fe200078ef80d */
[----:B------:R-:W-:Y:S01]  /*0600*/  IMAD R194, R195, 0x200, R194 ;  /* 0x00000200c3c27824 */ /* 0x000fe200078e02c2 */
[----:B------:R-:W-:Y:S01]  /*0610*/  LOP3.LUT R197, R9, R11, R4, 0x1e, !PT ;  /* 0x0000000b09c57212 */ /* 0x000fe200078e1e04 */
[----:B------:R-:W-:Y:S01]  /*0620*/  IMAD.SHL.U32 R4, R5, 0x8, RZ ;  /* 0x0000000805047824 */ /* 0x000fe200078e00ff */
[----:B------:R-:W-:-:S02]  /*0630*/  SHF.R.U32.HI R5, RZ, 0x3, R7 ;  /* 0x00000003ff057819 */ /* 0x000fc40000011607 */
[----:B------:R-:W-:Y:S02]  /*0640*/  LOP3.LUT R12, R11, 0x20, R12, 0xf8, !PT ;  /* 0x000000200b0c7812 */ /* 0x000fe400078ef80c */
[----:B------:R-:W-:Y:S02]  /*0650*/  LOP3.LUT R4, R7, 0x8, R4, 0xf8, !PT ;  /* 0x0000000807047812 */ /* 0x000fe400078ef804 */
[----:B------:R-:W-:Y:S01]  /*0660*/  LOP3.LUT R7, R5, R2, R7, 0x1e, !PT ;  /* 0x0000000205077212 */ /* 0x000fe200078e1e07 */
[----:B------:R-:W-:Y:S01]  /*0670*/  IMAD R2, R0, 0x400, R3 ;  /* 0x0000040000027824 */ /* 0x000fe200078e0203 */
[----:B------:R-:W-:Y:S02]  /*0680*/  LOP3.LUT R8, R8, 0xfffffe00, RZ, 0xc0, !PT ;  /* 0xfffffe0008087812 */ /* 0x000fe400078ec0ff */
[----:B------:R-:W-:Y:S01]  /*0690*/  LOP3.LUT R12, R12, R9, RZ, 0x3c, !PT ;  /* 0x000000090c0c7212 */ /* 0x000fe200078e3cff */
[----:B------:R-:W-:Y:S01]  /*06a0*/  IMAD.IADD R197, R2, 0x1, R197 ;  /* 0x0000000102c57824 */ /* 0x000fe200078e02c5 */
[----:B------:R-:W-:Y:S01]  /*06b0*/  LOP3.LUT R4, R4, R5, RZ, 0x3c, !PT ;  /* 0x0000000504047212 */ /* 0x000fe200078e3cff */
[--C-:B------:R-:W-:Y:S01]  /*06c0*/  IMAD R185, R193, 0x400, R8.reuse ;  /* 0x00000400c1b97824 */ /* 0x100fe200078e0208 */
[----:B------:R-:W-:Y:S01]  /*06d0*/  LOP3.LUT R192, R7, R8, RZ, 0xfc, !PT ;  /* 0x0000000807c07212 */ /* 0x000fe200078efcff */
[----:B------:R-:W-:Y:S01]  /*06e0*/  IMAD R3, R0, 0x400, R8 ;  /* 0x0000040000037824 */ /* 0x000fe200078e0208 */
[----:B------:R-:W-:Y:S01]  /*06f0*/  LEA R197, R197, UR4, 0x1 ;  /* 0x00000004c5c57c11 */ /* 0x000fe2000f8e08ff */
[----:B------:R-:W-:Y:S01]  /*0700*/  IMAD.MOV.U32 R2, RZ, RZ, 0x20 ;  /* 0x00000020ff027424 */ /* 0x000fe200078e00ff */
[----:B------:R-:W-:Y:S01]  /*0710*/  LEA R178, R178, UR6, 0x1 ;  /* 0x00000006b2b27c11 */ /* 0x000fe2000f8e08ff */
[----:B------:R-:W-:Y:S01]  /*0720*/  IMAD.IADD R199, R12, 0x1, R199 ;  /* 0x000000010cc77824 */ /* 0x000fe200078e02c7 */
[----:B------:R-:W-:Y:S01]  /*0730*/  SHF.R.S32.HI R6, RZ, 0x2, R6 ;  /* 0x00000002ff067819 */ /* 0x000fe20000011406 */
[----:B------:R-:W-:Y:S01]  /*0740*/  IMAD.MOV.U32 R5, RZ, RZ, 0x40 ;  /* 0x00000040ff057424 */ /* 0x000fe200078e00ff */
[----:B------:R-:W-:Y:S01]  /*0750*/  LEA R184, R184, UR6, 0x1 ;  /* 0x00000006b8b87c11 */ /* 0x000fe2000f8e08ff */
[----:B------:R-:W-:Y:S01]  /*0760*/  IMAD.IADD R185, R185, 0x1, R4 ;  /* 0x00000001b9b97824 */ /* 0x000fe200078e0204 */
[----:B------:R-:W-:Y:S01]  /*0770*/  LEA R199, R199, UR6, 0x1 ;  /* 0x00000006c7c77c11 */ /* 0x000fe2000f8e08ff */
[----:B------:R-:W-:Y:S01]  /*0780*/  IMAD.IADD R186, R4, 0x1, R3 ;  /* 0x0000000104ba7824 */ /* 0x000fe200078e0203 */
[C---:B------:R-:W-:Y:S01]  /*0790*/  SEL R3, R2.reuse, 0xffffffe0, !P4 ;  /* 0xffffffe002037807 */ /* 0x040fe20006000000 */
[----:B------:R-:W-:Y:S01]  /*07a0*/  IMAD.MOV.U32 R4, RZ, RZ, -0x10 ;  /* 0xfffffff0ff047424 */ /* 0x000fe200078e00ff */
[----:B------:R-:W-:Y:S01]  /*07b0*/  SEL R5, R5, 0xffffffc0, !P3 ;  /* 0xffffffc005057807 */ /* 0x000fe20005800000 */
[----:B------:R-:W-:Y:S01]  /*07c0*/  VIADD R202, R197, 0x40 ;  /* 0x00000040c5ca7836 */ /* 0x000fe20000000000 */
[----:B------:R-:W-:Y:S01]  /*07d0*/  SEL R2, R2, 0xffffffe0, !P1 ;  /* 0xffffffe002027807 */ /* 0x000fe20004800000 */
[----:B------:R-:W-:Y:S01]  /*07e0*/  IMAD.U32 R0, RZ, RZ, UR6 ;  /* 0x00000006ff007e24 */ /* 0x000fe2000f8e00ff */
[----:B------:R-:W-:Y:S01]  /*07f0*/  SEL R4, R4, 0x10, !P0 ;  /* 0x0000001004047807 */ /* 0x000fe20004000000 */
[----:B------:R-:W-:Y:S01]  /*0800*/  IMAD.IADD R176, R5, 0x1, R178 ;  /* 0x0000000105b07824 */ /* 0x000fe200078e02b2 */
[----:B------:R-:W-:Y:S01]  /*0810*/  LEA R186, R186, UR5, 0x1 ;  /* 0x00000005baba7c11 */ /* 0x000fe2000f8e08ff */
[----:B------:R-:W-:-:S02]  /*0820*/  IMAD.IADD R205, R199, 0x1, R2 ;  /* 0x00000001c7cd7824 */ /* 0x000fc400078e0202 */
[----:B------:R-:W-:Y:S02]  /*0830*/  IMAD.SHL.U32 R181, R192, 0x2, RZ ;  /* 0x00000002c0b57824 */ /* 0x000fe400078e00ff */
[----:B------:R-:W-:Y:S02]  /*0840*/  @P2 VIADD R202, R197, 0xffffffc0 ;  /* 0xffffffc0c5ca2836 */ /* 0x000fe40000000000 */
[----:B------:R-:W-:Y:S01]  /*0850*/  IMAD.IADD R177, R3, 0x1, R178 ;  /* 0x0000000103b17824 */ /* 0x000fe200078e02b2 */
[----:B------:R-:W-:Y:S01]  /*0860*/  IADD3 R183, R181, 0x4000, R0 ;  /* 0x00004000b5b77810 */ /* 0x000fe20007ffe000 */
[----:B------:R-:W-:Y:S02]  /*0870*/  VIADD R203, R197, 0x420 ;  /* 0x00000420c5cb7836 */ /* 0x000fe40000000000 */
[----:B------:R-:W-:Y:S02]  /*0880*/  IMAD R191, R193, 0x10, R6 ;  /* 0x00000010c1bf7824 */ /* 0x000fe400078e0206 */
[----:B------:R-:W-:-:S02]  /*0890*/  IMAD.IADD R3, R3, 0x1, R176 ;  /* 0x0000000103037824 */ /* 0x000fc400078e02b0 */
[----:B------:R-:W-:Y:S02]  /*08a0*/  IMAD.IADD R206, R199, 0x1, R4 ;  /* 0x00000001c7ce7824 */ /* 0x000fe400078e0204 */
[----:B------:R-:W-:Y:S02]  /*08b0*/  IMAD.IADD R204, R2, 0x1, R197 ;  /* 0x0000000102cc7824 */ /* 0x000fe400078e02c5 */
[----:B------:R-:W-:Y:S02]  /*08c0*/  @P1 VIADD R203, R197, 0x3e0 ;  /* 0x000003e0c5cb1836 */ /* 0x000fe40000000000 */
[----:B------:R-:W-:Y:S02]  /*08d0*/  IMAD.IADD R207, R4, 0x1, R205 ;  /* 0x0000000104cf7824 */ /* 0x000fe400078e02cd */
[----:B------:R-:W-:Y:S02]  /*08e0*/  IMAD.IADD R209, R2, 0x1, R202 ;  /* 0x0000000102d17824 */ /* 0x000fe400078e02ca */
[----:B------:R-:W-:Y:S01]  /*08f0*/  VIADD R181, R181, UR4 ;  /* 0x00000004b5b57c36 */ /* 0x000fe20008000000 */
[----:B---34-:R-:W-:-:S06]  /*0900*/  ULDC.64 UR4, c[0x0][0x300] ;  /* 0x0000c00000047ab9 */ /* 0x018fcc0000000a00 */
.L_x_859:
[----:B---34-:R-:W1:Y:S01]  /*0910*/  LDC.64 R6, c[0x0][0x2f0] ;  /* 0x0000bc00ff067b82 */ /* 0x018e620000000a00 */
[C---:B------:R-:W-:Y:S01]  /*0920*/  IMAD.SHL.U32 R11, R190.reuse, 0x4, RZ ;  /* 0x00000004be0b7824 */ /* 0x040fe200078e00ff */
[----:B------:R-:W-:Y:S01]  /*0930*/  SHF.R.S32.HI R25, RZ, 0x1f, R190 ;  /* 0x0000001fff197819 */ /* 0x000fe200000114be */
[----:B------:R-:W-:Y:S01]  /*0940*/  IMAD.MOV.U32 R23, RZ, RZ, -0x1 ;  /* 0xffffffffff177424 */ /* 0x000fe200078e00ff */
[----:B------:R-:W-:Y:S02]  /*0950*/  ISETP.NE.U32.AND P4, PT, RZ, UR4, PT ;  /* 0x00000004ff007c0c */ /* 0x000fe4000bf85070 */
[----:B------:R-:W-:Y:S02]  /*0960*/  SHF.L.U64.HI R2, R190, 0x2, R25 ;  /* 0x00000002be027819 */ /* 0x000fe40000010219 */
[----:B--2---:R-:W2:Y:S01]  /*0970*/  LDC.64 R4, c[0x0][0x308] ;  /* 0x0000c200ff047b82 */ /* 0x004ea20000000a00 */
        /* <DEDUP_REMOVED lines=25> */
[----:B------:R-:W1:Y:S04]  /*0b10*/  @!P3 LDC R2, c[0x0][0x2cc] ;  /* 0x0000b300ff02bb82 */ /* 0x000e680000000800 */
[----:B-----5:R3:W5:Y:S01]  /*0b20*/  @!P2 LDG.E R222, desc[UR30][R10.64] ;  /* 0x0000001e0adea981 */ /* 0x020762000c1e1900 */
[----:B------:R-:W-:-:S04]  /*0b30*/  ISETP.NE.U32.AND P2, PT, R6, RZ, PT ;  /* 0x000000ff0600720c */ /* 0x000fc80003f45070 */
[----:B------:R-:W-:Y:S02]  /*0b40*/  ISETP.NE.AND.EX P2, PT, R7, RZ, PT, P2 ;  /* 0x000000ff0700720c */ /* 0x000fe40003f45320 */
[----:B------:R-:W-:-:S04]  /*0b50*/  @!P3 ISETP.NE.U32.AND P1, PT, R4, RZ, PT ;  /* 0x000000ff0400b20c */ /* 0x000fc80003f25070 */
[----:B------:R-:W-:-:S04]  /*0b60*/  @!P3 ISETP.NE.AND.EX P1, PT, R5, RZ, PT, P1 ;  /* 0x000000ff0500b20c */ /* 0x000fc80003f25310 */
[----:B-1----:R-:W-:Y:S01]  /*0b70*/  @!P3 SEL R2, R2, RZ, P1 ;  /* 0x000000ff0202b207 */ /* 0x002fe20000800000 */
[----:B--2---:R-:W-:Y:S02]  /*0b80*/  @P0 IMAD.IADD R17, R0, 0x1, -R23 ;  /* 0x0000000100110824 */ /* 0x004fe400078e0a17 */
[----:B------:R-:W1:Y:S08]  /*0b90*/  LDC R0, c[0x0][0x2c8] ;  /* 0x0000b200ff007b82 */ /* 0x000e700000000800 */
[----:B------:R-:W2:Y:S01]  /*0ba0*/  @!P0 LDC R17, c[0x0][0x2c4] ;  /* 0x0000b100ff118b82 */ /* 0x000ea20000000800 */
[----:B----4-:R-:W-:Y:S01]  /*0bb0*/  @P3 IMAD.IADD R219, R8, 0x1, -R221 ;  /* 0x0000000108db3824 */ /* 0x010fe200078e0add */
[----:B---3--:R-:W-:Y:S06]  /*0bc0*/  @!P2 BRA `(.L_x_815) ;  /* 0x00000000000ca947 */ /* 0x008fec0003800000 */
[----:B------:R-:W1:Y:S02]  /*0bd0*/  @P4 LDG.E R5, desc[UR30][R10.64+0x4] ;  /* 0x0000041e0a054981 */ /* 0x000e64000c1e1900 */
[----:B-1---5:R-:W-:-:S06]  /*0be0*/  @P4 IADD3 R0, R5, -R222, RZ ;  /* 0x800000de05004210 */ /* 0x022fcc0007ffe0ff */
[----:B------:R3:W5:Y:S02]  /*0bf0*/  @!P4 LDG.E R0, desc[UR30][R10.64] ;  /* 0x0000001e0a00c981 */ /* 0x000764000c1e1900 */
.L_x_815:
[----:B------:R-:W-:Y:S01]  /*0c00*/  IMAD.SHL.U32 R21, R198, 0x80, RZ ;  /* 0x00000080c6157824 */ /* 0x000fe200078e00ff */
[----:B-1---5:R-:W-:-:S04]  /*0c10*/  @!P3 IADD3 R219, R2, R0, -R221 ;  /* 0x0000000002dbb210 */ /* 0x022fc80007ffe8dd */
[----:B------:R-:W-:-:S13]  /*0c20*/  ISETP.GT.AND P1, PT, R219, R21, PT ;  /* 0x00000015db00720c */ /* 0x000fda0003f24270 */
[----:B------:R-:W-:Y:S05]  /*0c30*/  @!P1 BRA `(.L_x_816) ;  /* 0x0000007800009947 */ /* 0x000fea0003800000 */
[----:B------:R-:W1:Y:S01]  /*0c40*/  LDC R0, c[0x0][0x278] ;  /* 0x00009e00ff007b82 */ /* 0x000e620000000800 */
[----:B--2---:R-:W-:Y:S01]  /*0c50*/  VIADD R7, R17, 0x3f ;  /* 0x0000003f11077836 */ /* 0x004fe20000000000 */
[----:B---3--:R-:W-:Y:S01]  /*0c60*/  IABS R11, R189 ;  /* 0x000000bd000b7213 */ /* 0x008fe20000000000 */
[----:B------:R-:W-:Y:S01]  /*0c70*/  ULDC UR17, c[0x0][0x2dc] ;  /* 0x0000b70000117ab9 */ /* 0x000fe20000000800 */
[----:B------:R-:W-:Y:S01]  /*0c80*/  ISETP.NE.AND P2, PT, R222, -0x1, PT ;  /* 0xffffffffde00780c */ /* 0x000fe20003f45270 */
[----:B------:R-:W-:Y:S01]  /*0c90*/  ULDC UR14, c[0x0][0x270] ;  /* 0x00009c00000e7ab9 */ /* 0x000fe20000000800 */
[----:B------:R-:W-:Y:S01]  /*0ca0*/  SHF.R.S32.HI R16, RZ, 0x1f, R7 ;  /* 0x0000001fff107819 */ /* 0x000fe20000011407 */
[----:B------:R-:W-:Y:S01]  /*0cb0*/  UIMAD.WIDE UR8, UR17, UR14, URZ ;  /* 0x0000000e110872a5 */ /* 0x000fe2000f8e023f */
[----:B------:R-:W2:Y:S01]  /*0cc0*/  LDC.64 R4, c[0x0][0x228] ;  /* 0x00008a00ff047b82 */ /* 0x000ea20000000a00 */
[----:B------:R-:W-:Y:S01]  /*0cd0*/  SHF.L.U64.HI R10, R190, 0x7, R25 ;  /* 0x00000007be0a7819 */ /* 0x000fe20000010219 */
[----:B------:R-:W3:Y:S01]  /*0ce0*/  S2R R34, SR_CTAID.X ;  /* 0x0000000000227919 */ /* 0x000ee20000002500 */
[----:B------:R-:W-:-:S02]  /*0cf0*/  LEA.HI R16, R16, R7, RZ, 0x6 ;  /* 0x0000000710107211 */ /* 0x000fc400078f30ff */
[----:B------:R-:W-:Y:S02]  /*0d00*/  SEL R10, R10, RZ, P0 ;  /* 0x000000ff0a0a7207 */ /* 0x000fe40000000000 */
[----:B------:R-:W-:Y:S01]  /*0d10*/  LOP3.LUT R31, R16, 0xffffffc0, RZ, 0xc0, !PT ;  /* 0xffffffc0101f7812 */ /* 0x000fe200078ec0ff */
[----:B------:R-:W4:Y:S01]  /*0d20*/  LDC R33, c[0x0][0x2d4] ;  /* 0x0000b500ff217b82 */ /* 0x000f220000000800 */
[----:B------:R-:W-:-:S03]  /*0d30*/  @P2 IMAD.IADD R38, R221, 0x1, R222 ;  /* 0x00000001dd262824 */ /* 0x000fc600078e02de */
[----:B------:R-:W-:Y:S01]  /*0d40*/  VIADD R31, R31, 0xffffffc0 ;  /* 0xffffffc01f1f7836 */ /* 0x000fe20000000000 */
[----:B-1----:R-:W-:-:S03]  /*0d50*/  IABS R8, R0 ;  /* 0x0000000000087213 */ /* 0x002fc60000000000 */
[----:B------:R-:W1:Y:S01]  /*0d60*/  @P2 LDC.64 R18, c[0x0][0x250] ;  /* 0x00009400ff122b82 */ /* 0x000e620000000a00 */
[----:B------:R-:W-:Y:S01]  /*0d70*/  SHF.R.S32.HI R29, RZ, 0x1f, R31 ;  /* 0x0000001fff1d7819 */ /* 0x000fe2000001141f */
[----:B------:R-:W5:Y:S01]  /*0d80*/  I2F.RP R6, R8 ;  /* 0x0000000800067306 */ /* 0x000f620000209400 */
[----:B------:R-:W-:Y:S01]  /*0d90*/  ISETP.NE.AND P5, PT, R0, RZ, PT ;  /* 0x000000ff0000720c */ /* 0x000fe20003fa5270 */
[----:B--2---:R-:W-:-:S04]  /*0da0*/  IMAD R30, R25, R4, RZ ;  /* 0x00000004191e7224 */ /* 0x004fc800078e02ff */
[----:B------:R-:W2:Y:S01]  /*0db0*/  LDC R35, c[0x0][0x2c4] ;  /* 0x0000b100ff237b82 */ /* 0x000ea20000000800 */
[----:B------:R-:W-:-:S04]  /*0dc0*/  IMAD.WIDE.U32 R14, R190, R4, RZ ;  /* 0x00000004be0e7225 */ /* 0x000fc800078e00ff */
[C---:B------:R-:W-:Y:S02]  /*0dd0*/  IMAD R30, R190.reuse, R5, R30 ;  /* 0x00000005be1e7224 */ /* 0x040fe400078e021e */
[----:B----4-:R-:W-:Y:S01]  /*0de0*/  IMAD.WIDE.U32 R40, R190, R33, RZ ;  /* 0x00000021be287225 */ /* 0x010fe200078e00ff */
[----:B------:R-:W4:Y:S01]  /*0df0*/  LDC.U8 R37, c[0x0][0x480] ;  /* 0x00012000ff257b82 */ /* 0x000f220000000000 */
[----:B-----5:R5:W3:Y:S02]  /*0e00*/  MUFU.RCP R12, R6 ;  /* 0x00000006000c7308 */ /* 0x020ae40000001000 */
[----:B------:R-:W-:Y:S01]  /*0e10*/  IMAD.IADD R30, R15, 0x1, R30 ;  /* 0x000000010f1e7824 */ /* 0x000fe200078e021e */
[----:B------:R-:W-:Y:S01]  /*0e20*/  SHF.R.S32.HI R15, RZ, 0x1f, R33 ;  /* 0x0000001fff0f7819 */ /* 0x000fe20000011421 */
[C---:B-1----:R-:W-:Y:S02]  /*0e30*/  @P2 IMAD R28, R38.reuse, R19, RZ ;  /* 0x00000013261c2224 */ /* 0x042fe400078e02ff */
[----:B------:R-:W-:-:S04]  /*0e40*/  @P2 IMAD.WIDE.U32 R38, R38, R18, RZ ;  /* 0x0000001226262225 */ /* 0x000fc800078e00ff */
[----:B------:R-:W-:Y:S01]  /*0e50*/  IMAD R20, R15, R190, RZ ;  /* 0x000000be0f147224 */ /* 0x000fe200078e02ff */
[----:B------:R-:W-:-:S03]  /*0e60*/  @P2 IADD3 R28, R39, R28, RZ ;  /* 0x0000001c271c2210 */ /* 0x000fc60007ffe0ff */
[----:B------:R-:W-:Y:S01]  /*0e70*/  IMAD R39, R25, R33, R20 ;  /* 0x0000002119277224 */ /* 0x000fe200078e0214 */
[----:B-----5:R-:W1:Y:S01]  /*0e80*/  LDC.64 R6, c[0x0][0x240] ;  /* 0x00009000ff067b82 */ /* 0x020e620000000a00 */
[----:B---3--:R-:W-:Y:S02]  /*0e90*/  VIADD R12, R12, 0xffffffe ;  /* 0x0ffffffe0c0c7836 */ /* 0x008fe40000000000 */
[----:B------:R-:W-:Y:S02]  /*0ea0*/  @P2 IMAD.MOV.U32 R20, RZ, RZ, R38 ;  /* 0x000000ffff142224 */ /* 0x000fe400078e0026 */
[----:B------:R-:W3:Y:S01]  /*0eb0*/  F2I.FTZ.U32.TRUNC.NTZ R13, R12 ;  /* 0x0000000c000d7305 */ /* 0x000ee2000021f000 */
[----:B------:R-:W-:Y:S02]  /*0ec0*/  IMAD R38, R40, UR9, RZ ;  /* 0x0000000928267c24 */ /* 0x000fe4000f8e02ff */
[----:B------:R-:W-:Y:S01]  /*0ed0*/  IMAD.IADD R39, R41, 0x1, R39 ;  /* 0x0000000129277824 */ /* 0x000fe200078e0227 */
[----:B---3--:R-:W-:-:S02]  /*0ee0*/  IADD3 R9, RZ, -R13, RZ ;  /* 0x8000000dff097210 */ /* 0x008fc40007ffe0ff */
[----:B------:R-:W-:-:S03]  /*0ef0*/  MOV R12, RZ ;  /* 0x000000ff000c7202 */ /* 0x000fc60000000f00 */
[----:B------:R-:W-:Y:S02]  /*0f00*/  IMAD R2, R9, R8, RZ ;  /* 0x0000000809027224 */ /* 0x000fe400078e02ff */
[----:B------:R-:W3:Y:S02]  /*0f10*/  LDC.U8 R9, c[0x0][0x3d8] ;  /* 0x0000f600ff097b82 */ /* 0x000ee40000000000 */
[----:B------:R-:W-:-:S04]  /*0f20*/  IMAD.HI.U32 R2, R13, R2, R12 ;  /* 0x000000020d027227 */ /* 0x000fc800078e000c */
[----:B------:R-:W-:Y:S02]  /*0f30*/  IMAD.SHL.U32 R12, R190, 0x80, RZ ;  /* 0x00000080be0c7824 */ /* 0x000fe400078e00ff */
[----:B------:R-:W-:-:S03]  /*0f40*/  IMAD.HI.U32 R2, R2, R11, RZ ;  /* 0x0000000b02027227 */ /* 0x000fc600078e00ff */
[----:B------:R-:W-:Y:S02]  /*0f50*/  SEL R12, R12, RZ, P0 ;  /* 0x000000ff0c0c7207 */ /* 0x000fe40000000000 */
[----:B------:R-:W-:Y:S02]  /*0f60*/  IADD3 R5, -R2, RZ, RZ ;  /* 0x000000ff02057210 */ /* 0x000fe40007ffe1ff */
[----:B------:R-:W-:Y:S01]  /*0f70*/  IADD3 R27, P1, R31, R12, RZ ;  /* 0x0000000c1f1b7210 */ /* 0x000fe20007f3e0ff */
[C---:B-1----:R-:W-:Y:S01]  /*0f80*/  IMAD.WIDE.U32 R12, R23.reuse, R6, RZ ;  /* 0x00000006170c7225 */ /* 0x042fe200078e00ff */
[----:B------:R-:W-:-:S03]  /*0f90*/  ISETP.NE.AND P0, PT, R23, -0x1, PT ;  /* 0xffffffff1700780c */ /* 0x000fc60003f05270 */
[----:B------:R-:W-:Y:S01]  /*0fa0*/  IMAD R11, R8, R5, R11 ;  /* 0x00000005080b7224 */ /* 0x000fe200078e020b */
[----:B------:R-:W-:Y:S01]  /*0fb0*/  IADD3.X R5, R29, R10, RZ, P1, !PT ;  /* 0x0000000a1d057210 */ /* 0x000fe20000ffe4ff */
[----:B------:R-:W-:Y:S01]  /*0fc0*/  IMAD R26, R27, UR9, RZ ;  /* 0x000000091b1a7c24 */ /* 0x000fe2000f8e02ff */
[----:B------:R-:W-:Y:S01]  /*0fd0*/  SEL R32, R14, R12, !P0 ;  /* 0x0000000c0e207207 */ /* 0x000fe20004000000 */
[----:B------:R-:W-:Y:S01]  /*0fe0*/  IMAD R10, R23, R7, RZ ;  /* 0x00000007170a7224 */ /* 0x000fe200078e02ff */
[----:B------:R-:W-:Y:S01]  /*0ff0*/  ISETP.GT.U32.AND P4, PT, R8, R11, PT ;  /* 0x0000000b0800720c */ /* 0x000fe20003f84070 */
[----:B------:R-:W-:Y:S01]  /*1000*/  IMAD R26, R5, UR8, R26 ;  /* 0x00000008051a7c24 */ /* 0x000fe2000f8e021a */
[----:B---3--:R-:W-:Y:S01]  /*1010*/  ISETP.NE.AND P1, PT, R9, RZ, PT ;  /* 0x000000ff0900720c */ /* 0x008fe20003f25270 */
[----:B------:R-:W1:Y:S01]  /*1020*/  @P2 LDC.64 R4, c[0x0][0x248] ;  /* 0x00009200ff042b82 */ /* 0x000e620000000a00 */
[----:B------:R-:W-:Y:S01]  /*1030*/  LOP3.LUT R12, R189, R0, RZ, 0x3c, !PT ;  /* 0x00000000bd0c7212 */ /* 0x000fe200078e3cff */
[----:B------:R-:W-:Y:S01]  /*1040*/  @P0 IMAD.IADD R30, R13, 0x1, R10 ;  /* 0x000000010d1e0824 */ /* 0x000fe200078e020a */
[----:B------:R-:W-:-:S02]  /*1050*/  @P2 IADD3 R14, R221, R222, RZ ;  /* 0x000000dedd0e2210 */ /* 0x000fc40007ffe0ff */
[----:B------:R-:W-:-:S03]  /*1060*/  ISETP.GE.AND P3, PT, R12, RZ, PT ;  /* 0x000000ff0c00720c */ /* 0x000fc60003f66270 */
[----:B------:R-:W3:Y:S02]  /*1070*/  @P0 LDC.64 R12, c[0x0][0x420] ;  /* 0x00010800ff0c0b82 */ /* 0x000ee40000000a00 */
[-C--:B------:R-:W-:Y:S02]  /*1080*/  @!P4 IADD3 R11, R11, -R8.reuse, RZ ;  /* 0x800000080b0bc210 */ /* 0x080fe40007ffe0ff */
[----:B------:R-:W-:Y:S02]  /*1090*/  @!P4 IADD3 R2, R2, 0x1, RZ ;  /* 0x000000010202c810 */ /* 0x000fe40007ffe0ff */
[----:B------:R-:W-:Y:S02]  /*10a0*/  ISETP.GE.U32.AND P6, PT, R11, R8, PT ;  /* 0x000000080b00720c */ /* 0x000fe40003fc6070 */
[----:B------:R-:W2:Y:S08]  /*10b0*/  LDC.64 R8, c[0x0][0x488] ;  /* 0x00012200ff087b82 */ /* 0x000eb00000000a00 */
[----:B------:R-:W2:Y:S01]  /*10c0*/  @!P0 LDC.64 R10, c[0x0][0x418] ;  /* 0x00010600ff0a8b82 */ /* 0x000ea20000000a00 */
[----:B-1----:R-:W-:-:S02]  /*10d0*/  @P2 IMAD R22, R14, R5, RZ ;  /* 0x000000050e162224 */ /* 0x002fc400078e02ff */
[----:B------:R-:W-:-:S04]  /*10e0*/  @P2 IMAD.WIDE.U32 R14, R14, R4, RZ ;  /* 0x000000040e0e2225 */ /* 0x000fc800078e00ff */
[----:B------:R-:W-:Y:S01]  /*10f0*/  @P6 VIADD R2, R2, 0x1 ;  /* 0x0000000102026836 */ /* 0x000fe20000000000 */
[----:B------:R-:W1:Y:S01]  /*1100*/  @P1 LDC R36, c[0x0][0x2e4] ;  /* 0x0000b900ff241b82 */ /* 0x000e620000000800 */
[----:B------:R-:W-:Y:S01]  /*1110*/  @P2 IADD3 R22, R15, R22, RZ ;  /* 0x000000160f162210 */ /* 0x000fe20007ffe0ff */
[----:B------:R-:W-:Y:S02]  /*1120*/  @P2 IMAD.MOV.U32 R24, RZ, RZ, R14 ;  /* 0x000000ffff182224 */ /* 0x000fe400078e000e */
        /* <DEDUP_REMOVED lines=14> */
.L_x_817:
        /* <DEDUP_REMOVED lines=13> */
.L_x_818:
[----:B------:R-:W-:Y:S01]  /*12e0*/  @P0 IMAD.WIDE.U32 R14, R23, R12, RZ ;  /* 0x0000000c170e0225 */ /* 0x000fe200078e00ff */
[----:B------:R-:W-:Y:S02]  /*12f0*/  @!P5 LOP3.LUT R2, RZ, R0, RZ, 0x33, !PT ;  /* 0x00000000ff02d212 */ /* 0x000fe400078e33ff */
[----:B------:R-:W-:Y:S01]  /*1300*/  ISETP.NE.AND P3, PT, R37, RZ, PT ;  /* 0x000000ff2500720c */ /* 0x000fe20003f65270 */
[----:B------:R-:W-:Y:S02]  /*1310*/  IMAD R38, R39, UR8, R38 ;  /* 0x0000000827267c24 */ /* 0x000fe4000f8e0226 */
[----:B------:R-:W-:-:S04]  /*1320*/  IMAD.WIDE.U32 R42, R40, UR8, RZ ;  /* 0x00000008282a7c25 */ /* 0x000fc8000f8e00ff */
[----:B------:R-:W-:Y:S01]  /*1330*/  @P0 IMAD R13, R23, R13, R15 ;  /* 0x0000000d170d0224 */ /* 0x000fe200078e020f */
[----:B------:R-:W-:Y:S01]  /*1340*/  IADD3 R12, R43, R38, RZ ;  /* 0x000000262b0c7210 */ /* 0x000fe20007ffe0ff */
[----:B--2---:R-:W-:Y:S02]  /*1350*/  @P1 IMAD R0, R190, R35, RZ ;  /* 0x00000023be001224 */ /* 0x004fe400078e02ff */
[----:B------:R-:W-:-:S04]  /*1360*/  IMAD.WIDE.U32 R40, R23, UR8, RZ ;  /* 0x0000000817287c25 */ /* 0x000fc8000f8e00ff */
[----:B------:R-:W-:Y:S02]  /*1370*/  IMAD R15, R23, UR9, RZ ;  /* 0x00000009170f7c24 */ /* 0x000fe4000f8e02ff */
[-C--:B------:R-:W-:Y:S02]  /*1380*/  @!P0 IMAD R25, R25, R10.reuse, RZ ;  /* 0x0000000a19198224 */ /* 0x080fe400078e02ff */
[----:B------:R-:W-:Y:S01]  /*1390*/  @!P0 IMAD.WIDE.U32 R38, R190, R10, RZ ;  /* 0x0000000abe268225 */ /* 0x000fe200078e00ff */
[----:B------:R-:W-:Y:S02]  /*13a0*/  @P1 SEL R10, R0, R23, !P0 ;  /* 0x00000017000a1207 */ /* 0x000fe40004000000 */
[----:B------:R-:W-:Y:S01]  /*13b0*/  SEL R0, R42, R40, !P0 ;  /* 0x000000282a007207 */ /* 0x000fe20004000000 */
[----:B------:R-:W-:Y:S01]  /*13c0*/  @!P0 IMAD R11, R190, R11, R25 ;  /* 0x0000000bbe0b8224 */ /* 0x000fe200078e0219 */
[----:B------:R-:W-:Y:S01]  /*13d0*/  @P0 IADD3 R12, R41, R15, RZ ;  /* 0x0000000f290c0210 */ /* 0x000fe20007ffe0ff */
[----:B------:R-:W-:Y:S01]  /*13e0*/  IMAD.WIDE.U32 R40, R34, R8, RZ ;  /* 0x0000000822287225 */ /* 0x000fe200078e00ff */
[----:B------:R-:W-:-:S02]  /*13f0*/  @!P0 MOV R14, R38 ;  /* 0x00000026000e8202 */ /* 0x000fc40000000f00 */
[----:B------:R-:W-:Y:S01]  /*1400*/  @!P0 IADD3 R13, R39, R11, RZ ;  /* 0x0000000b270d8210 */ /* 0x000fe20007ffe0ff */
[----:B------:R-:W-:Y:S01]  /*1410*/  IMAD R9, R34, R9, R41 ;  /* 0x0000000922097224 */ /* 0x000fe200078e0229 */
[----:B------:R-:W-:Y:S01]  /*1420*/  SEL R15, R40, RZ, P3 ;  /* 0x000000ff280f7207 */ /* 0x000fe20001800000 */
[----:B------:R-:W-:Y:S01]  /*1430*/  IMAD.WIDE.U32 R40, R27, UR8, RZ ;  /* 0x000000081b287c25 */ /* 0x000fe2000f8e00ff */
[----:B------:R-:W-:Y:S02]  /*1440*/  SHF.R.S32.HI R27, RZ, 0x1f, R21 ;  /* 0x0000001fff1b7819 */ /* 0x000fe40000011415 */
[--C-:B------:R-:W-:Y:S01]  /*1450*/  SHF.R.S32.HI R8, RZ, 0x1f, R189.reuse ;  /* 0x0000001fff087819 */ /* 0x100fe200000114bd */
[----:B-1----:R-:W-:Y:S01]  /*1460*/  @P1 IMAD R36, R189, R36, R10 ;  /* 0x00000024bd241224 */ /* 0x002fe200078e020a */
[----:B------:R-:W-:Y:S01]  /*1470*/  IADD3 R38, R41, R26, RZ ;  /* 0x0000001a29267210 */ /* 0x000fe20007ffe0ff */
[----:B------:R-:W-:Y:S01]  /*1480*/  IMAD R34, R189, UR17, RZ ;  /* 0x00000011bd227c24 */ /* 0x000fe2000f8e02ff */
[----:B------:R-:W-:Y:S01]  /*1490*/  SEL R9, R9, RZ, P3 ;  /* 0x000000ff09097207 */ /* 0x000fe20001800000 */
[----:B------:R-:W-:Y:S01]  /*14a0*/  @!P1 IMAD R10, R190, UR14, R189 ;  /* 0x0000000ebe0a9c24 */ /* 0x000fe2000f8e02bd */
[----:B------:R-:W-:-:S02]  /*14b0*/  SHF.R.S32.HI R26, RZ, 0x1f, R2 ;  /* 0x0000001fff1a7819 */ /* 0x000fc40000011402 */
[----:B------:R-:W-:Y:S01]  /*14c0*/  SHF.R.S32.HI R25, RZ, 0x1f, R34 ;  /* 0x0000001fff197819 */ /* 0x000fe20000011422 */
[----:B------:R-:W-:Y:S01]  /*14d0*/  @!P1 IMAD R36, R10, R35, RZ ;  /* 0x000000230a249224 */ /* 0x000fe200078e02ff */
        /* <DEDUP_REMOVED lines=8> */
.L_x_819:
[----:B------:R-:W-:-:S04]  /*1560*/  IMAD R210, R190, UR14, R189 ;  /* 0x0000000ebed27c24 */ /* 0x000fc8000f8e02bd */
[----:B------:R-:W-:-:S07]  /*1570*/  IMAD R210, R210, R33, RZ ;  /* 0x00000021d2d27224 */ /* 0x000fce00078e02ff */
.L_x_820:
[----:B------:R-:W1:Y:S01]  /*1580*/  S2R R23, SR_TID.X ;  /* 0x0000000000177919 */ /* 0x000e620000002100 */
[----:B------:R-:W2:Y:S01]  /*1590*/  LDC.64 R10, c[0x0][0x420] ;  /* 0x00010800ff0a7b82 */ /* 0x000ea20000000a00 */
[----:B------:R-:W-:Y:S01]  /*15a0*/  UIMAD UR17, UR17, UR14, URZ ;  /* 0x0000000e111172a4 */ /* 0x000fe2000f8e023f */
[----:B------:R-:W-:Y:S01]  /*15b0*/  IADD3 R42, P0, R200, R14, RZ ;  /* 0x0000000ec82a7210 */ /* 0x000fe20007f1e0ff */
[C---:B------:R-:W-:Y:S01]  /*15c0*/  IMAD.IADD R210, R31.reuse, 0x1, R210 ;  /* 0x000000011fd27824 */ /* 0x040fe200078e02d2 */
[----:B------:R-:W-:Y:S01]  /*15d0*/  SHF.R.S32.HI R201, RZ, 0x1f, R200 ;  /* 0x0000001fffc97819 */ /* 0x000fe200000114c8 */
[----:B------:R-:W-:Y:S01]  /*15e0*/  USHF.L.U32 UR15, UR17, 0x6, URZ ;  /* 0x00000006110f7899 */ /* 0x000fe2000800063f */
[----:B------:R-:W-:Y:S01]  /*15f0*/  IADD3 R36, R31, R36, RZ ;  /* 0x000000241f247210 */ /* 0x000fe20007ffe0ff */
[----:B------:R-:W-:Y:S01]  /*1600*/  ULDC.64 UR12, c[0x0][0x210] ;  /* 0x00008400000c7ab9 */ /* 0x000fe20000000a00 */
[----:B------:R-:W3:Y:S01]  /*1610*/  LDC.64 R228, c[0x0][0x2b0] ;  /* 0x0000ac00ffe47b82 */ /* 0x000ee20000000a00 */
[----:B------:R-:W-:Y:S01]  /*1620*/  USHF.R.S32.HI UR8, URZ, 0x1f, UR15 ;  /* 0x0000001f3f087899 */ /* 0x000fe2000801140f */
[----:B------:R-:W-:Y:S01]  /*1630*/  IMAD.X R43, R201, 0x1, R13, P0 ;  /* 0x00000001c92b7824 */ /* 0x000fe200000e060d */
[----:B------:R-:W-:Y:S01]  /*1640*/  IADD3 R34, P4, P2, R40, UR15, R34 ;  /* 0x0000000f28227c10 */ /* 0x000fe2000fa9e022 */
[----:B------:R-:W-:Y:S01]  /*1650*/  ULDC.64 UR10, c[0x0][0x3e0] ;  /* 0x0000f800000a7ab9 */ /* 0x000fe20000000a00 */
[----:B------:R-:W-:Y:S01]  /*1660*/  BSSY B1, `(.L_x_816) ;  /* 0x00006dd000017945 */ /* 0x000fe20003800000 */
[----:B------:R-:W-:-:S02]  /*1670*/  LEA.HI.SX32 R220, R16, 0xffffffff, 0x1a ;  /* 0xffffffff10dc7811 */ /* 0x000fc400078fd2ff */
[----:B------:R-:W-:Y:S02]  /*1680*/  IADD3 R13, P1, P0, R15, R34, R0 ;  /* 0x000000220f0d7210 */ /* 0x000fe4000783e000 */
[----:B------:R-:W-:Y:S01]  /*1690*/  IADD3.X R38, R38, UR8, R25, P4, P2 ;  /* 0x0000000826267c10 */ /* 0x000fe2000a7e4419 */
[----:B------:R-:W-:Y:S01]  /*16a0*/  ULDC.64 UR8, c[0x0][0x428] ;  /* 0x00010a0000087ab9 */ /* 0x000fe20000000a00 */
[----:B------:R-:W-:Y:S02]  /*16b0*/  IADD3 R15, P2, R196, R31, RZ ;  /* 0x0000001fc40f7210 */ /* 0x000fe40007f5e0ff */
[----:B------:R-:W-:Y:S01]  /*16c0*/  SHF.R.S32.HI R25, RZ, 0x1f, R196 ;  /* 0x0000001fff197819 */ /* 0x000fe200000114c4 */
[----:B--2---:R-:W-:Y:S01]  /*16d0*/  IMAD R14, R29, R10, RZ ;  /* 0x0000000a1d0e7224 */ /* 0x004fe200078e02ff */
[----:B------:R-:W-:Y:S01]  /*16e0*/  IADD3.X R9, R9, R38, R12, P1, P0 ;  /* 0x0000002609097210 */ /* 0x000fe20000fe040c */
[----:B------:R-:W-:Y:S01]  /*16f0*/  IMAD.WIDE.U32 R42, R31, R10, R42 ;  /* 0x0000000a1f2a7225 */ /* 0x000fe200078e002a */
[----:B------:R-:W-:-:S03]  /*1700*/  ISETP.GE.AND P4, PT, R17, 0x1, PT ;  /* 0x000000011100780c */ /* 0x000fc60003f86270 */
[----:B------:R-:W-:Y:S01]  /*1710*/  IMAD R39, R31, R11, R14 ;  /* 0x0000000b1f277224 */ /* 0x000fe200078e020e */
[----:B-1----:R-:W-:Y:S01]  /*1720*/  SHF.R.S32.HI R0, RZ, 0x1f, R23 ;  /* 0x0000001fff007819 */ /* 0x002fe20000011417 */
[----:B------:R-:W-:Y:S02]  /*1730*/  IMAD.X R29, R25, 0x1, R29, P2 ;  /* 0x00000001191d7824 */ /* 0x000fe400010e061d */
[----:B------:R-:W-:Y:S01]  /*1740*/  IMAD.WIDE.U32 R40, R15, R6, R200 ;  /* 0x000000060f287225 */ /* 0x000fe200078e00c8 */
[----:B------:R-:W-:-:S03]  /*1750*/  LEA.HI R31, R0, R23, RZ, 0x5 ;  /* 0x00000017001f7211 */ /* 0x000fc600078f28ff */
[----:B------:R-:W-:Y:S01]  /*1760*/  IMAD R14, R29, R6, RZ ;  /* 0x000000061d0e7224 */ /* 0x000fe200078e02ff */
[----:B------:R-:W-:Y:S01]  /*1770*/  LOP3.LUT R230, R31, 0xffffffe0, RZ, 0xc0, !PT ;  /* 0xffffffe01fe67812 */ /* 0x000fe200078ec0ff */
[----:B------:R-:W-:Y:S01]  /*1780*/  IMAD.IADD R39, R43, 0x1, R39 ;  /* 0x000000012b277824 */ /* 0x000fe200078e0227 */
[----:B------:R-:W-:Y:S01]  /*1790*/  SHF.R.S32.HI R31, RZ, 0x5, R31 ;  /* 0x00000005ff1f7819 */ /* 0x000fe2000001141f */
[----:B------:R-:W-:Y:S01]  /*17a0*/  IMAD R29, R15, R7, R14 ;  /* 0x000000070f1d7224 */ /* 0x000fe200078e020e */
[----:B------:R-:W-:Y:S01]  /*17b0*/  IADD3 R230, -R230, R23, RZ ;  /* 0x00000017e6e67210 */ /* 0x000fe20007ffe1ff */
[----:B------:R-:W-:Y:S01]  /*17c0*/  IMAD.MOV.U32 R38, RZ, RZ, R42 ;  /* 0x000000ffff267224 */ /* 0x000fe200078e002a */
[----:B------:R-:W1:Y:S01]  /*17d0*/  LDC.64 R14, c[0x0][0x478] ;  /* 0x00011e00ff0e7b82 */ /* 0x000e620000000a00 */
[----:B------:R-:W-:Y:S01]  /*17e0*/  IMAD R12, R8, UR8, RZ ;  /* 0x00000008080c7c24 */ /* 0x000fe2000f8e02ff */
[----:B------:R-:W-:Y:S01]  /*17f0*/  IADD3 R32, P1, R32, R40, RZ ;  /* 0x0000002820207210 */ /* 0x000fe20007f3e0ff */
[----:B------:R-:W-:-:S02]  /*1800*/  IMAD R34, R31, UR17, R230 ;  /* 0x000000111f227c24 */ /* 0x000fc4000f8e02e6 */
[C---:B------:R-:W-:Y:S01]  /*1810*/  IMAD R12, R189.reuse, UR9, R12 ;  /* 0x00000009bd0c7c24 */ /* 0x040fe2000f8e020c */
[----:B------:R-:W-:Y:S01]  /*1820*/  IADD3.X R33, R30, R41, R29, P1, !PT ;  /* 0x000000291e217210 */ /* 0x000fe20000ffe41d */
[----:B------:R-:W-:Y:S01]  /*1830*/  IMAD.WIDE.U32 R38, R189, UR8, R38 ;  /* 0x00000008bd267c25 */ /* 0x000fe2000f8e0026 */
[----:B------:R-:W-:Y:S01]  /*1840*/  IADD3 R13, P0, R34, R13, RZ ;  /* 0x0000000d220d7210 */ /* 0x000fe20007f1e0ff */
[----:B------:R-:W-:Y:S02]  /*1850*/  ULDC.64 UR8, c[0x0][0x258] ;  /* 0x0000960000087ab9 */ /* 0x000fe40000000a00 */
[----:B------:R-:W-:Y:S01]  /*1860*/  IMAD R8, R8, UR8, RZ ;  /* 0x0000000808087c24 */ /* 0x000fe2000f8e02ff */
[----:B------:R-:W-:Y:S01]  /*1870*/  LEA.HI.X.SX32 R34, R34, R9, 0x1, P0 ;  /* 0x0000000922227211 */ /* 0x000fe200000f0eff */
[----:B------:R-:W-:Y:S02]  /*1880*/  IMAD.IADD R39, R39, 0x1, R12 ;  /* 0x0000000127277824 */ /* 0x000fe400078e020c */
[----:B------:R-:W-:-:S02]  /*1890*/  IMAD R9, R25, R10, RZ ;  /* 0x0000000a19097224 */ /* 0x000fc400078e02ff */
[C---:B------:R-:W-:Y:S02]  /*18a0*/  IMAD R12, R189.reuse, UR9, R8 ;  /* 0x00000009bd0c7c24 */ /* 0x040fe4000f8e0208 */
[----:B------:R-:W-:Y:S01]  /*18b0*/  IMAD.WIDE.U32 R32, R189, UR8, R32 ;  /* 0x00000008bd207c25 */ /* 0x000fe2000f8e0020 */
[----:B------:R-:W-:Y:S02]  /*18c0*/  ULDC.64 UR8, c[0x0][0x400] ;  /* 0x0001000000087ab9 */ /* 0x000fe40000000a00 */
[C---:B------:R-:W-:Y:S01]  /*18d0*/  LEA R232, P0, R13.reuse, UR8, 0x2 ;  /* 0x000000080de87c11 */ /* 0x040fe2000f8010ff */
[----:B------:R-:W-:Y:S01]  /*18e0*/  IMAD R8, R196, R11, R9 ;  /* 0x0000000bc4087224 */ /* 0x000fe200078e0209 */
[----:B------:R-:W-:Y:S01]  /*18f0*/  LEA R226, P2, R32, UR12, 0x1 ;  /* 0x0000000c20e27c11 */ /* 0x000fe2000f8408ff */
[----:B------:R-:W-:Y:S01]  /*1900*/  IMAD.WIDE.U32 R38, R196, R10, R38 ;  /* 0x0000000ac4267225 */ /* 0x000fe200078e0026 */
[----:B------:R-:W-:-:S03]  /*1910*/  LEA.HI.X R233, R13, UR9, R34, 0x2, P0 ;  /* 0x000000090de97c11 */ /* 0x000fc600080f1422 */
[----:B------:R-:W-:Y:S01]  /*1920*/  IMAD.IADD R9, R33, 0x1, R12 ;  /* 0x0000000121097824 */ /* 0x000fe200078e020c */
[----:B------:R-:W-:Y:S01]  /*1930*/  IADD3 R8, R39, R8, RZ ;  /* 0x0000000827087210 */ /* 0x000fe20007ffe0ff */
[----:B---3--:R-:W-:Y:S01]  /*1940*/  IMAD.WIDE R228, R36, 0x4, R228 ;  /* 0x0000000424e47825 */ /* 0x008fe200078e02e4 */
[----:B------:R-:W-:Y:S02]  /*1950*/  LEA R224, P1, R38, UR10, 0x1 ;  /* 0x0000000a26e07c11 */ /* 0x000fe4000f8208ff */
[----:B------:R-:W-:Y:S01]  /*1960*/  LEA.HI.X R227, R32, UR13, R9, 0x1, P2 ;  /* 0x0000000d20e37c11 */ /* 0x000fe200090f0c09 */
[----:B-1----:R-:W-:Y:S01]  /*1970*/  IMAD.WIDE R210, R210, 0x4, R14 ;  /* 0x00000004d2d27825 */ /* 0x002fe200078e020e */
[----:B------:R-:W-:Y:S01]  /*1980*/  LEA.HI.X R225, R38, UR11, R8, 0x1, P1 ;  /* 0x0000000b26e17c11 */ /* 0x000fe200088f0c08 */
[----:B------:R-:W-:Y:S08]  /*1990*/  @!P4 BRA `(.L_x_821) ;  /* 0x0000005c00e0c947 */ /* 0x000ff00003800000 */
[----:B------:R-:W-:Y:S01]  /*19a0*/  IMAD R8, R198, -0x80, R219 ;  /* 0xffffff80c6087824 */ /* 0x000fe200078e02db */
[----:B------:R-:W-:Y:S01]  /*19b0*/  ULDC.64 UR8, c[0x0][0x268] ;  /* 0x00009a0000087ab9 */ /* 0x000fe20000000a00 */
[C---:B------:R-:W-:Y:S02]  /*19c0*/  VIADD R9, R196.reuse, 0x20 ;  /* 0x00000020c4097836 */ /* 0x040fe40000000000 */
[C---:B------:R-:W-:Y:S01]  /*19d0*/  VIADD R13, R196.reuse, 0x40 ;  /* 0x00000040c40d7836 */ /* 0x040fe20000000000 */
[----:B------:R-:W-:Y:S01]  /*19e0*/  ISETP.GE.AND P6, PT, R196, R8, PT ;  /* 0x00000008c400720c */ /* 0x000fe20003fc6270 */
[----:B------:R-:W-:Y:S01]  /*19f0*/  IMAD R12, R27, R18, RZ ;  /* 0x000000121b0c7224 */ /* 0x000fe200078e02ff */
[----:B------:R-:W-:Y:S01]  /*1a00*/  ISETP.GE.AND P5, PT, R9, R8, PT ;  /* 0x000000080900720c */ /* 0x000fe20003fa6270 */
[----:B------:R-:W-:Y:S01]  /*1a10*/  IMAD.WIDE.U32 R30, R21, R18, R200 ;  /* 0x00000012151e7225 */ /* 0x000fe200078e00c8 */
[----:B------:R-:W-:-:S03]  /*1a20*/  ISETP.GE.AND P4, PT, R13, R8, PT ;  /* 0x000000080d00720c */ /* 0x000fc60003f86270 */
[----:B------:R-:W-:Y:S01]  /*1a30*/  VIADD R15, R196, 0x60 ;  /* 0x00000060c40f7836 */ /* 0x000fe20000000000 */
[----:B------:R-:W-:Y:S01]  /*1a40*/  IADD3 R36, P0, R20, R30, RZ ;  /* 0x0000001e14247210 */ /* 0x000fe20007f1e0ff */
[----:B------:R-:W-:Y:S02]  /*1a50*/  IMAD R13, R21, R19, R12 ;  /* 0x00000013150d7224 */ /* 0x000fe400078e020c */
[----:B------:R-:W-:Y:S01]  /*1a60*/  IMAD.SHL.U32 R11, R11, 0x40, RZ ;  /* 0x000000400b0b7824 */ /* 0x000fe200078e00ff */
[----:B------:R-:W-:Y:S01]  /*1a70*/  ISETP.GE.AND P2, PT, R15, R8, PT ;  /* 0x000000080f00720c */ /* 0x000fe20003f46270 */
[----:B------:R-:W-:Y:S01]  /*1a80*/  IMAD R20, R220, -0x40, R17 ;  /* 0xffffffc0dc147824 */ /* 0x000fe200078e0211 */
[----:B------:R-:W-:Y:S01]  /*1a90*/  IADD3.X R37, R28, R31, R13, P0, !PT ;  /* 0x0000001f1c257210 */ /* 0x000fe200007fe40d */
[----:B------:R-:W1:Y:S01]  /*1aa0*/  @!P6 LDC.64 R16, c[0x0][0x220] ;  /* 0x00008800ff10eb82 */ /* 0x000e620000000a00 */
[----:B------:R-:W-:Y:S01]  /*1ab0*/  @!P5 IADD3 R33, P0, R196, 0x20, RZ ;  /* 0x00000020c421d810 */ /* 0x000fe20007f1e0ff */
[----:B------:R-:W-:Y:S01]  /*1ac0*/  IMAD R13, R26, UR8, RZ ;  /* 0x000000081a0d7c24 */ /* 0x000fe2000f8e02ff */
[----:B------:R-:W-:Y:S01]  /*1ad0*/  ISETP.GE.AND P1, PT, R9, R20, PT ;  /* 0x000000140900720c */ /* 0x000fe20003f26270 */
[----:B------:R-:W-:-:S04]  /*1ae0*/  IMAD.WIDE.U32 R36, R2, UR8, R36 ;  /* 0x0000000802247c25 */ /* 0x000fc8000f8e0024 */
[----:B------:R-:W-:Y:S01]  /*1af0*/  IMAD.SHL.U32 R7, R7, 0x40, RZ ;  /* 0x0000004007077824 */ /* 0x000fe200078e00ff */
[----:B------:R-:W2:Y:S01]  /*1b00*/  @!P5 LDC.64 R14, c[0x0][0x220] ;  /* 0x00008800ff0edb82 */ /* 0x000ea20000000a00 */
[----:B------:R-:W-:Y:S01]  /*1b10*/  @!P5 IMAD.X R35, RZ, RZ, R25, P0 ;  /* 0x000000ffff23d224 */ /* 0x000fe200000e0619 */
[----:B------:R-:W-:Y:S01]  /*1b20*/  @!P4 IADD3 R31, P0, R196, 0x40, RZ ;  /* 0x00000040c41fc810 */ /* 0x000fe20007f1e0ff */
[----:B------:R-:W-:Y:S01]  /*1b30*/  IMAD R9, R2, UR9, R13 ;  /* 0x0000000902097c24 */ /* 0x000fe2000f8e020d */
[----:B------:R-:W-:Y:S01]  /*1b40*/  ULDC.64 UR8, c[0x0][0x260] ;  /* 0x0000980000087ab9 */ /* 0x000fe20000000a00 */
[----:B------:R-:W-:Y:S02]  /*1b50*/  @!P5 IMAD R34, R35, R18, RZ ;  /* 0x000000122322d224 */ /* 0x000fe400078e02ff */
[----:B------:R-:W-:Y:S01]  /*1b60*/  IMAD.MOV.U32 R216, RZ, RZ, 0x7f800000 ;  /* 0x7f800000ffd87424 */ /* 0x000fe200078e00ff */
[----:B------:R-:W3:Y:S01]  /*1b70*/  @!P4 LDC.64 R12, c[0x0][0x220] ;  /* 0x00008800ff0ccb82 */ /* 0x000ee20000000a00 */
[----:B------:R-:W-:Y:S01]  /*1b80*/  @!P4 IMAD.X R29, RZ, RZ, R25, P0 ;  /* 0x000000ffff1dc224 */ /* 0x000fe200000e0619 */
[----:B------:R-:W-:Y:S01]  /*1b90*/  @!P2 IADD3 R32, P0, R196, 0x60, RZ ;  /* 0x00000060c420a810 */ /* 0x000fe20007f1e0ff */
[----:B------:R-:W-:-:S02]  /*1ba0*/  IMAD.IADD R37, R37, 0x1, R9 ;  /* 0x0000000125257824 */ /* 0x000fc400078e0209 */
[----:B------:R-:W-:Y:S02]  /*1bb0*/  IMAD.MOV.U32 R217, RZ, RZ, 0x7f800000 ;  /* 0x7f800000ffd97424 */ /* 0x000fe400078e00ff */
[----:B------:R-:W-:Y:S01]  /*1bc0*/  IMAD.MOV.U32 R214, RZ, RZ, 0x7f800000 ;  /* 0x7f800000ffd67424 */ /* 0x000fe200078e00ff */
[----:B------:R-:W4:Y:S01]  /*1bd0*/  @!P2 LDC.64 R8, c[0x0][0x220] ;  /* 0x00008800ff08ab82 */ /* 0x000f220000000a00 */
[----:B------:R-:W-:Y:S02]  /*1be0*/  @!P6 IMAD R30, R25, R18, RZ ;  /* 0x00000012191ee224 */ /* 0x000fe400078e02ff */
[----:B------:R-:W-:-:S05]  /*1bf0*/  IMAD.MOV.U32 R215, RZ, RZ, 0x7f800000 ;  /* 0x7f800000ffd77424 */ /* 0x000fca00078e00ff */
[----:B------:R-:W-:Y:S01]  /*1c00*/  @P3 BAR.SYNC.DEFER_BLOCKING 0x0 ;  /* 0x0000000000003b1d */ /* 0x000fe20000010000 */
[-C--:B------:R-:W-:Y:S02]  /*1c10*/  @!P4 IMAD R28, R29, R18.reuse, RZ ;  /* 0x000000121d1cc224 */ /* 0x080fe400078e02ff */
[----:B------:R-:W-:Y:S02]  /*1c20*/  @!P5 IMAD R29, R33, R19, R34 ;  /* 0x00000013211dd224 */ /* 0x000fe400078e0222 */
[----:B------:R-:W-:Y:S01]  /*1c30*/  @!P5 IMAD.MOV.U32 R38, RZ, RZ, R36 ;  /* 0x000000ffff26d224 */ /* 0x000fe200078e0024 */
[----:B------:R-:W-:Y:S01]  /*1c40*/  LEA.HI R0, R0, R23, RZ, 0x4 ;  /* 0x0000001700007211 */ /* 0x000fe200078f20ff */
[--C-:B------:R-:W-:Y:S01]  /*1c50*/  @!P5 IMAD.MOV.U32 R39, RZ, RZ, R37.reuse ;  /* 0x000000ffff27d224 */ /* 0x100fe200078e0025 */
[----:B------:R-:W-:Y:S01]  /*1c60*/  USHF.L.U32 UR22, UR17, 0x4, URZ ;  /* 0x0000000411167899 */ /* 0x000fe2000800063f */
[C---:B------:R-:W-:Y:S01]  /*1c70*/  @!P6 IMAD R30, R196.reuse, R19, R30 ;  /* 0x00000013c41ee224 */ /* 0x040fe200078e021e */
[----:B------:R-:W-:Y:S01]  /*1c80*/  USHF.L.U32 UR23, UR17, 0x3, URZ ;  /* 0x0000000311177899 */ /* 0x000fe2000800063f */
[----:B------:R-:W-:Y:S01]  /*1c90*/  @!P6 IMAD.WIDE.U32 R34, R196, R18, R36 ;  /* 0x00000012c422e225 */ /* 0x000fe200078e0024 */
[----:B------:R-:W-:-:S03]  /*1ca0*/  UIADD3 UR13, -UR15, URZ, URZ ;  /* 0x0000003f0f0d7290 */ /* 0x000fc6000fffe13f */
[----:B------:R-:W-:Y:S02]  /*1cb0*/  IMAD.MOV.U32 R179, RZ, RZ, 0x20 ;  /* 0x00000020ffb37424 */ /* 0x000fe400078e00ff */
[----:B------:R-:W-:Y:S02]  /*1cc0*/  VIADD R182, R185, 0x1000 ;  /* 0x00001000b9b67836 */ /* 0x000fe40000000000 */
[----:B------:R-:W-:Y:S02]  /*1cd0*/  IMAD.SHL.U32 R213, R195, 0x20, RZ ;  /* 0x00000020c3d57824 */ /* 0x000fe400078e00ff */
[----:B------:R-:W-:Y:S01]  /*1ce0*/  IMAD.MOV.U32 R187, RZ, RZ, 0x40 ;  /* 0x00000040ffbb7424 */ /* 0x000fe200078e00ff */
[----:B------:R-:W-:Y:S01]  /*1cf0*/  CS2R R94, SRZ ;  /* 0x00000000005e7805 */ /* 0x000fe2000001ff00 */
[----:B------:R-:W-:Y:S01]  /*1d00*/  @!P5 IMAD.WIDE.U32 R38, R33, R18, R38 ;  /* 0x000000122126d225 */ /* 0x000fe200078e0026 */
[----:B------:R-:W-:Y:S02]  /*1d10*/  CS2R R92, SRZ ;  /* 0x00000000005c7805 */ /* 0x000fe4000001ff00 */
[----:B------:R-:W-:-:S02]  /*1d20*/  CS2R R98, SRZ ;  /* 0x0000000000627805 */ /* 0x000fc4000001ff00 */
[----:B------:R-:W-:Y:S01]  /*1d30*/  CS2R R96, SRZ ;  /* 0x0000000000607805 */ /* 0x000fe2000001ff00 */
[----:B------:R-:W-:Y:S01]  /*1d40*/  @!P2 IMAD.X R33, RZ, RZ, R25, P0 ;  /* 0x000000ffff21a224 */ /* 0x000fe200000e0619 */
[C---:B-1----:R-:W-:Y:S01]  /*1d50*/  @!P6 LEA R16, P0, R34.reuse, R16, 0x1 ;  /* 0x000000102210e211 */ /* 0x042fe200078008ff */
[----:B------:R-:W-:Y:S01]  /*1d60*/  @!P6 IMAD.IADD R30, R35, 0x1, R30 ;  /* 0x00000001231ee824 */ /* 0x000fe200078e021e */
[----:B------:R-:W-:Y:S01]  /*1d70*/  CS2R R90, SRZ ;  /* 0x00000000005a7805 */ /* 0x000fe2000001ff00 */
[----:B------:R-:W-:Y:S01]  /*1d80*/  @!P4 IMAD.MOV.U32 R40, RZ, RZ, R36 ;  /* 0x000000ffff28c224 */ /* 0x000fe200078e0024 */
[----:B------:R-:W-:Y:S01]  /*1d90*/  CS2R R88, SRZ ;  /* 0x0000000000587805 */ /* 0x000fe2000001ff00 */
[----:B------:R-:W-:Y:S01]  /*1da0*/  @!P4 IMAD.MOV.U32 R41, RZ, RZ, R37 ;  /* 0x000000ffff29c224 */ /* 0x000fe200078e0025 */
[----:B------:R-:W-:Y:S01]  /*1db0*/  @!P6 LEA.HI.X R17, R34, R17, R30, 0x1, P0 ;  /* 0x000000112211e211 */ /* 0x000fe200000f0c1e */
[----:B------:R-:W-:Y:S01]  /*1dc0*/  @!P5 IMAD.IADD R29, R39, 0x1, R29 ;  /* 0x00000001271dd824 */ /* 0x000fe200078e021d */
[C---:B--2---:R-:W-:Y:S01]  /*1dd0*/  @!P5 LEA R14, P0, R38.reuse, R14, 0x1 ;  /* 0x0000000e260ed211 */ /* 0x044fe200078008ff */
[C---:B------:R-:W-:Y:S01]  /*1de0*/  @!P4 IMAD R28, R31.reuse, R19, R28 ;  /* 0x000000131f1cc224 */ /* 0x040fe200078e021c */
[----:B------:R-:W-:Y:S01]  /*1df0*/  CS2R R86, SRZ ;  /* 0x0000000000567805 */ /* 0x000fe2000001ff00 */
[----:B------:R-:W-:Y:S01]  /*1e00*/  @!P4 IMAD.WIDE.U32 R40, R31, R18, R40 ;  /* 0x000000121f28c225 */ /* 0x000fe200078e0028 */
[----:B------:R-:W-:-:S02]  /*1e10*/  @!P5 LEA.HI.X R15, R38, R15, R29, 0x1, P0 ;  /* 0x0000000f260fd211 */ /* 0x000fc400000f0c1d */
[----:B------:R-:W-:Y:S02]  /*1e20*/  CS2R R84, SRZ ;  /* 0x0000000000547805 */ /* 0x000fe4000001ff00 */
[----:B------:R-:W-:Y:S01]  /*1e30*/  CS2R R78, SRZ ;  /* 0x00000000004e7805 */ /* 0x000fe2000001ff00 */
[----:B------:R-:W-:Y:S01]  /*1e40*/  @!P2 IMAD R33, R33, R18, RZ ;  /* 0x000000122121a224 */ /* 0x000fe200078e02ff */
[----:B---3--:R-:W-:Y:S01]  /*1e50*/  @!P4 LEA R30, P0, R40, R12, 0x1 ;  /* 0x0000000c281ec211 */ /* 0x008fe200078008ff */
[----:B------:R-:W-:Y:S01]  /*1e60*/  @!P4 IMAD.IADD R28, R41, 0x1, R28 ;  /* 0x00000001291cc824 */ /* 0x000fe200078e021c */
[----:B------:R-:W-:Y:S01]  /*1e70*/  CS2R R76, SRZ ;  /* 0x00000000004c7805 */ /* 0x000fe2000001ff00 */
[C---:B------:R-:W-:Y:S01]  /*1e80*/  @!P2 IMAD R33, R32.reuse, R19, R33 ;  /* 0x000000132021a224 */ /* 0x040fe200078e0221 */
[----:B------:R-:W-:Y:S01]  /*1e90*/  CS2R R82, SRZ ;  /* 0x0000000000527805 */ /* 0x000fe2000001ff00 */
[----:B------:R-:W-:Y:S01]  /*1ea0*/  @!P2 IMAD.WIDE.U32 R18, R32, R18, R36 ;  /* 0x000000122012a225 */ /* 0x000fe200078e0024 */
[----:B------:R-:W-:-:S02]  /*1eb0*/  @!P4 LEA.HI.X R31, R40, R13, R28, 0x1, P0 ;  /* 0x0000000d281fc211 */ /* 0x000fc400000f0c1c */
[----:B------:R-:W-:Y:S02]  /*1ec0*/  CS2R R80, SRZ ;  /* 0x0000000000507805 */ /* 0x000fe4000001ff00 */
[----:B------:R-:W-:Y:S01]  /*1ed0*/  CS2R R74, SRZ ;  /* 0x00000000004a7805 */ /* 0x000fe2000001ff00 */
[----:B------:R-:W-:Y:S01]  /*1ee0*/  @!P2 IMAD.IADD R12, R19, 0x1, R33 ;  /* 0x00000001130ca824 */ /* 0x000fe200078e0221 */
[----:B----4-:R-:W-:Y:S01]  /*1ef0*/  @!P2 LEA R32, P0, R18, R8, 0x1 ;  /* 0x000000081220a211 */ /* 0x010fe200078008ff */
[----:B------:R-:W-:Y:S01]  /*1f00*/  IMAD.WIDE.U32 R28, R10, 0x40, RZ ;  /* 0x000000400a1c7825 */ /* 0x000fe200078e00ff */
[----:B------:R-:W-:Y:S02]  /*1f10*/  @!P5 IADD3 R19, P3, R196, 0x20, RZ ;  /* 0x00000020c413d810 */ /* 0x000fe40007f7e0ff */
[----:B------:R-:W-:Y:S02]  /*1f20*/  CS2R R72, SRZ ;  /* 0x0000000000487805 */ /* 0x000fe4000001ff00 */
[----:B------:R-:W-:Y:S01]  /*1f30*/  @!P2 LEA.HI.X R33, R18, R9, R12, 0x1, P0 ;  /* 0x000000091221a211 */ /* 0x000fe200000f0c0c */
[----:B------:R-:W-:Y:S01]  /*1f40*/  IMAD.WIDE.U32 R8, R6, 0x40, RZ ;  /* 0x0000004006087825 */ /* 0x000fe200078e00ff */
[----:B------:R-:W-:-:S02]  /*1f50*/  @!P1 IADD3 R34, P0, R224, R28, RZ ;  /* 0x0000001ce0229210 */ /* 0x000fc40007f1e0ff */
[----:B------:R-:W-:Y:S02]  /*1f60*/  CS2R R70, SRZ ;  /* 0x0000000000467805 */ /* 0x000fe4000001ff00 */
[----:B------:R-:W-:Y:S01]  /*1f70*/  CS2R R68, SRZ ;  /* 0x0000000000447805 */ /* 0x000fe2000001ff00 */
[-C--:B------:R-:W-:Y:S01]  /*1f80*/  IMAD R6, R27, R4.reuse, RZ ;  /* 0x000000041b067224 */ /* 0x080fe200078e02ff */
[----:B------:R-:W-:Y:S01]  /*1f90*/  @!P1 IADD3.X R35, R225, R29, R11, P0, !PT ;  /* 0x0000001de1239210 */ /* 0x000fe200007fe40b */
[----:B------:R-:W-:Y:S01]  /*1fa0*/  IMAD.WIDE.U32 R10, R21, R4, R200 ;  /* 0x00000004150a7225 */ /* 0x000fe200078e00c8 */
[----:B------:R-:W-:Y:S02]  /*1fb0*/  @!P1 IADD3 R28, P0, R226, R8, RZ ;  /* 0x00000008e21c9210 */ /* 0x000fe40007f1e0ff */
[----:B------:R-:W-:Y:S02]  /*1fc0*/  CS2R R62, SRZ ;  /* 0x00000000003e7805 */ /* 0x000fe4000001ff00 */
[----:B------:R-:W-:Y:S01]  /*1fd0*/  LEA R27, R194, UR6, 0x1 ;  /* 0x00000006c21b7c11 */ /* 0x000fe2000f8e08ff */
[----:B------:R-:W-:Y:S01]  /*1fe0*/  IMAD.MOV.U32 R208, RZ, RZ, 0x40 ;  /* 0x00000040ffd07424 */ /* 0x000fe200078e00ff */
[----:B------:R-:W-:Y:S01]  /*1ff0*/  @!P1 IADD3.X R29, R227, R9, R7, P0, !PT ;  /* 0x00000009e31d9210 */ /* 0x000fe200007fe407 */
[----:B------:R-:W-:Y:S01]  /*2000*/  IMAD R7, R21, R5, R6 ;  /* 0x0000000515077224 */ /* 0x000fe200078e0206 */
[----:B------:R-:W-:Y:S01]  /*2010*/  IADD3 R12, P0, R24, R10, RZ ;  /* 0x0000000a180c7210 */ /* 0x000fe20007f1e0ff */
[----:B------:R1:W-:Y:S01]  /*2020*/  @P6 STS.128 [R27+0xa000], RZ ;  /* 0x00a000ff1b006388 */ /* 0x0003e20000000c00 */
[----:B------:R-:W-:-:S02]  /*2030*/  LEA.HI R6, R220, R220, RZ, 0x1 ;  /* 0x000000dcdc067211 */ /* 0x000fc400078f08ff */
[----:B------:R-:W-:Y:S02]  /*2040*/  CS2R R60, SRZ ;  /* 0x00000000003c7805 */ /* 0x000fe4000001ff00 */
[----:B------:R-:W-:Y:S01]  /*2050*/  IADD3.X R13, R22, R11, R7, P0, !PT ;  /* 0x0000000b160d7210 */ /* 0x000fe200007fe407 */
[----:B------:R-:W-:Y:S01]  /*2060*/  @!P5 IMAD.X R11, RZ, RZ, R25, P3 ;  /* 0x000000ffff0bd224 */ /* 0x000fe200018e0619 */
[----:B------:R-:W-:Y:S01]  /*2070*/  LOP3.LUT R7, R6, 0xfffffffe, RZ, 0xc0, !PT ;  /* 0xfffffffe06077812 */ /* 0x000fe200078ec0ff */
[----:B------:R-:W-:Y:S01]  /*2080*/  @!PT LDS RZ, [RZ] ;  /* 0x00000000fffff984 */ /* 0x000fe20000000800 */
[----:B------:R-:W-:Y:S01]  /*2090*/  @!PT LDS RZ, [RZ] ;  /* 0x00000000fffff984 */ /* 0x000fe20000000800 */
[----:B------:R-:W-:Y:S01]  /*20a0*/  @!PT LDS RZ, [RZ] ;  /* 0x00000000fffff984 */ /* 0x000fe20000000800 */
[----:B------:R2:W-:Y:S01]  /*20b0*/  @!P6 LDGSTS.E.BYPASS.LTC128B.128 [R27+0xa000], desc[UR30][R16.64] ;  /* 0x0a000000101befae */ /* 0x0005e2000b901d5e */
[----:B------:R-:W-:Y:S01]  /*20c0*/  @!P4 IADD3 R18, P0, R196, 0x40, RZ ;  /* 0x00000040c412c810 */ /* 0x000fe20007f1e0ff */
[----:B------:R-:W-:Y:S01]  /*20d0*/  IMAD.WIDE.U32 R12, R2, UR8, R12 ;  /* 0x00000008020c7c25 */ /* 0x000fe2000f8e000c */
[----:B------:R-:W-:Y:S01]  /*20e0*/  CS2R R66, SRZ ;  /* 0x0000000000427805 */ /* 0x000fe2000001ff00 */
[----:B------:R1:W-:Y:S01]  /*20f0*/  @P5 STS.128 [R27+0xb000], RZ ;  /* 0x00b000ff1b005388 */ /* 0x0003e20000000c00 */
[----:B------:R-:W-:Y:S01]  /*2100*/  CS2R R64, SRZ ;  /* 0x0000000000407805 */ /* 0x000fe2000001ff00 */
[----:B------:R-:W-:Y:S01]  /*2110*/  IMAD.IADD R6, R220, 0x1, -R7 ;  /* 0x00000001dc067824 */ /* 0x000fe200078e0a07 */
[----:B------:R-:W-:Y:S01]  /*2120*/  CS2R R58, SRZ ;  /* 0x00000000003a7805 */ /* 0x000fe2000001ff00 */
[----:B------:R-:W-:Y:S01]  /*2130*/  IMAD R7, R26, UR8, RZ ;  /* 0x000000081a077c24 */ /* 0x000fe2000f8e02ff */
[----:B------:R-:W-:Y:S01]  /*2140*/  @!PT LDS RZ, [RZ] ;  /* 0x00000000fffff984 */ /* 0x000fe20000000800 */
[----:B------:R-:W-:Y:S01]  /*2150*/  @!PT LDS RZ, [RZ] ;  /* 0x00000000fffff984 */ /* 0x000fe20000000800 */
[----:B------:R-:W-:Y:S01]  /*2160*/  @!PT LDS RZ, [RZ] ;  /* 0x00000000fffff984 */ /* 0x000fe20000000800 */
[----:B------:R3:W-:Y:S01]  /*2170*/  @!P5 LDGSTS.E.BYPASS.LTC128B.128 [R27+0xb000], desc[UR30][R14.64] ;  /* 0x0b0000000e1bdfae */ /* 0x0007e2000b901d5e */
[----:B------:R-:W-:Y:S01]  /*2180*/  @!P4 IMAD.X R9, RZ, RZ, R25, P0 ;  /* 0x000000ffff09c224 */ /* 0x000fe200000e0619 */
[----:B------:R-:W-:Y:S01]  /*2190*/  @!P2 IADD3 R22, P0, R196, 0x60, RZ ;  /* 0x00000060c416a810 */ /* 0x000fe20007f1e0ff */
[----:B------:R-:W-:Y:S01]  /*21a0*/  IMAD R8, R2, UR9, R7 ;  /* 0x0000000902087c24 */ /* 0x000fe2000f8e0207 */
[----:B------:R-:W-:Y:S01]  /*21b0*/  ISETP.NE.AND P3, PT, R6, 0x1, PT ;  /* 0x000000010600780c */ /* 0x000fe20003f65270 */
[-C--:B------:R-:W-:Y:S01]  /*21c0*/  @!P4 IMAD R2, R9, R4.reuse, RZ ;  /* 0x000000040902c224 */ /* 0x080fe200078e02ff */
[----:B------:R1:W-:Y:S01]  /*21d0*/  @P4 STS.128 [R27+0xc000], RZ ;  /* 0x00c000ff1b004388 */ /* 0x0003e20000000c00 */
[----:B------:R-:W-:Y:S01]  /*21e0*/  @!P6 IMAD R6, R25, R4, RZ ;  /* 0x000000041906e224 */ /* 0x000fe200078e02ff */
[----:B------:R-:W-:Y:S01]  /*21f0*/  CS2R R56, SRZ ;  /* 0x0000000000387805 */ /* 0x000fe2000001ff00 */
[----:B------:R-:W-:Y:S01]  /*2200*/  IMAD.IADD R9, R13, 0x1, R8 ;  /* 0x000000010d097824 */ /* 0x000fe200078e0208 */
[----:B------:R-:W-:Y:S01]  /*2210*/  @!PT LDS RZ, [RZ] ;  /* 0x00000000fffff984 */ /* 0x000fe20000000800 */
[----:B------:R-:W-:Y:S01]  /*2220*/  @!PT LDS RZ, [RZ] ;  /* 0x00000000fffff984 */ /* 0x000fe20000000800 */
[----:B------:R-:W-:Y:S01]  /*2230*/  @!PT LDS RZ, [RZ] ;  /* 0x00000000fffff984 */ /* 0x000fe20000000800 */
[----:B------:R-:W-:Y:S01]  /*2240*/  @!P4 LDGSTS.E.BYPASS.LTC128B.128 [R27+0xc000], desc[UR30][R30.64] ;  /* 0x0c0000001e1bcfae */ /* 0x000fe2000b901d5e */
[----:B------:R-:W-:Y:S01]  /*2250*/  @!P2 IMAD.X R7, RZ, RZ, R25, P0 ;  /* 0x000000ffff07a224 */ /* 0x000fe200000e0619 */
[C---:B------:R-:W-:Y:S01]  /*2260*/  ISETP.GE.AND P0, PT, R196.reuse, R20, PT ;  /* 0x00000014c400720c */ /* 0x040fe20003f06270 */
[--C-:B------:R-:W-:Y:S01]  /*2270*/  @!P6 IMAD.MOV.U32 R8, RZ, RZ, R12.reuse ;  /* 0x000000ffff08e224 */ /* 0x100fe200078e000c */
[----:B------:R1:W-:Y:S01]  /*2280*/  @P2 STS.128 [R27+0xd000], RZ ;  /* 0x00d000ff1b002388 */ /* 0x0003e20000000c00 */
[--C-:B------:R-:W-:Y:S01]  /*2290*/  @!P5 IMAD.MOV.U32 R40, RZ, RZ, R12.reuse ;  /* 0x000000ffff28d224 */ /* 0x100fe200078e000c */
[----:B------:R-:W-:Y:S01]  /*22a0*/  CS2R R54, SRZ ;  /* 0x0000000000367805 */ /* 0x000fe2000001ff00 */
[--C-:B------:R-:W-:Y:S01]  /*22b0*/  @!P4 IMAD.MOV.U32 R38, RZ, RZ, R12.reuse ;  /* 0x000000ffff26c224 */ /* 0x100fe200078e000c */
[----:B------:R-:W-:Y:S01]  /*22c0*/  @!PT LDS RZ, [RZ] ;  /* 0x00000000fffff984 */ /* 0x000fe20000000800 */
[----:B------:R-:W-:Y:S01]  /*22d0*/  @!PT LDS RZ, [RZ] ;  /* 0x00000000fffff984 */ /* 0x000fe20000000800 */
[----:B------:R-:W-:Y:S01]  /*22e0*/  @!PT LDS RZ, [RZ] ;  /* 0x00000000fffff984 */ /* 0x000fe20000000800 */
[----:B------:R-:W-:Y:S01]  /*22f0*/  @!P2 LDGSTS.E.BYPASS.LTC128B.128 [R27+0xd000], desc[UR30][R32.64] ;  /* 0x0d000000201bafae */ /* 0x000fe2000b901d5e */
[----:B------:R-:W-:Y:S01]  /*2300*/  @!P2 IMAD.MOV.U32 R36, RZ, RZ, R12 ;  /* 0x000000ffff24a224 */ /* 0x000fe200078e000c */
[----:B------:R-:W-:Y:S01]  /*2310*/  CS2R R52, SRZ ;  /* 0x0000000000347805 */ /* 0x000fe2000001ff00 */
[----:B------:R-:W4:Y:S01]  /*2320*/  @!P6 LDC.64 R12, c[0x0][0x218] ;  /* 0x00008600ff0ceb82 */ /* 0x000f220000000a00 */
[-C--:B------:R-:W-:Y:S01]  /*2330*/  @!P6 IMAD R25, R196, R5.reuse, R6 ;  /* 0x00000005c419e224 */ /* 0x080fe200078e0206 */
[----:B------:R-:W0:Y:S01]  /*2340*/  LDGDEPBAR ;  /* 0x00000000000079af */ /* 0x000e220000000000 */
[-C--:B------:R-:W-:Y:S01]  /*2350*/  @!P2 IMAD R6, R7, R4.reuse, RZ ;  /* 0x000000040706a224 */ /* 0x080fe200078e02ff */
[----:B------:R-:W-:Y:S01]  /*2360*/  CS2R R46, SRZ ;  /* 0x00000000002e7805 */ /* 0x000fe2000001ff00 */
[----:B------:R-:W-:Y:S01]  /*2370*/  @!P5 IMAD R24, R11, R4, RZ ;  /* 0x000000040b18d224 */ /* 0x000fe200078e02ff */
[----:B------:R1:W-:Y:S01]  /*2380*/  @P0 STS.128 [R27+0x4000], RZ ;  /* 0x004000ff1b000388 */ /* 0x0003e20000000c00 */
[----:B------:R-:W-:Y:S01]  /*2390*/  VIADD R7, R194, 0x1000 ;  /* 0x00001000c2077836 */ /* 0x000fe20000000000 */
[----:B------:R-:W1:Y:S01]  /*23a0*/  @!P5 LDC.64 R10, c[0x0][0x218] ;  /* 0x00008600ff0adb82 */ /* 0x000e620000000a00 */
[--C-:B------:R-:W-:Y:S01]  /*23b0*/  @!P5 IMAD.MOV.U32 R41, RZ, RZ, R9.reuse ;  /* 0x000000ffff29d224 */ /* 0x100fe200078e0009 */
[----:B------:R-:W-:Y:S01]  /*23c0*/  @!PT LDS RZ, [RZ] ;  /* 0x00000000fffff984 */ /* 0x000fe20000000800 */
[----:B------:R-:W-:Y:S01]  /*23d0*/  @!PT LDS RZ, [RZ] ;  /* 0x00000000fffff984 */ /* 0x000fe20000000800 */
[----:B------:R-:W-:Y:S01]  /*23e0*/  @!PT LDS RZ, [RZ] ;  /* 0x00000000fffff984 */ /* 0x000fe20000000800 */
[----:B------:R-:W-:Y:S01]  /*23f0*/  @!P0 LDGSTS.E.BYPASS.LTC128B.128 [R27+0x4000], desc[UR30][R224.64] ;  /* 0x04000000e01b8fae */ /* 0x000fe2000b901d5e */
[--C-:B------:R-:W-:Y:S01]  /*2400*/  @!P4 IMAD.MOV.U32 R39, RZ, RZ, R9.reuse ;  /* 0x000000ffff27c224 */ /* 0x100fe200078e0009 */
[----:B------:R-:W-:Y:S01]  /*2410*/  SEL R218, R7, R194, !P3 ;  /* 0x000000c207da7207 */ /* 0x000fe20005800000 */
[--C-:B------:R-:W-:Y:S01]  /*2420*/  @!P2 IMAD.MOV.U32 R37, RZ, RZ, R9.reuse ;  /* 0x000000ffff25a224 */ /* 0x100fe200078e0009 */
[----:B------:R1:W-:Y:S01]  /*2430*/  @P1 STS.128 [R27+0x5000], RZ ;  /* 0x005000ff1b001388 */ /* 0x0003e20000000c00 */
[-C--:B--2---:R-:W-:Y:S01]  /*2440*/  @!P6 IMAD.WIDE.U32 R16, R196, R4.reuse, R8 ;  /* 0x00000004c410e225 */ /* 0x084fe200078e0008 */
[----:B------:R-:W-:Y:S01]  /*2450*/  LEA R218, R218, UR6, 0x1 ;  /* 0x00000006dada7c11 */ /* 0x000fe2000f8e08ff */
[----:B------:R-:W2:Y:S01]  /*2460*/  @!P4 LDC.64 R8, c[0x0][0x218] ;  /* 0x00008600ff08cb82 */ /* 0x000ea20000000a00 */
[----:B------:R-:W-:Y:S01]  /*2470*/  @!PT LDS RZ, [RZ] ;  /* 0x00000000fffff984 */ /* 0x000fe20000000800 */
[----:B------:R-:W-:Y:S01]  /*2480*/  @!PT LDS RZ, [RZ] ;  /* 0x00000000fffff984 */ /* 0x000fe20000000800 */
[----:B------:R-:W-:Y:S01]  /*2490*/  @!PT LDS RZ, [RZ] ;  /* 0x00000000fffff984 */ /* 0x000fe20000000800 */
[----:B------:R-:W-:Y:S01]  /*24a0*/  @!P1 LDGSTS.E.BYPASS.LTC128B.128 [R27+0x5000], desc[UR30][R34.64] ;  /* 0x05000000221b9fae */ /* 0x000fe2000b901d5e */
[-C--:B------:R-:W-:Y:S01]  /*24b0*/  @!P5 IMAD R24, R19, R5.reuse, R24 ;  /* 0x000000051318d224 */ /* 0x080fe200078e0218 */
[----:B------:R-:W-:Y:S01]  /*24c0*/  CS2R R44, SRZ ;  /* 0x00000000002c7805 */ /* 0x000fe2000001ff00 */
[-C--:B------:R-:W-:Y:S01]  /*24d0*/  @!P4 IMAD R2, R18, R5.reuse, R2 ;  /* 0x000000051202c224 */ /* 0x080fe200078e0202 */
[----:B------:R1:W-:Y:S01]  /*24e0*/  @P0 STS [R218], RZ ;  /* 0x000000ffda000388 */ /* 0x0003e20000000800 */
[----:B------:R-:W-:Y:S01]  /*24f0*/  @!P2 IMAD R5, R22, R5, R6 ;  /* 0x000000051605a224 */ /* 0x000fe200078e0206 */
[----:B------:R-:W-:Y:S01]  /*2500*/  CS2R R50, SRZ ;  /* 0x0000000000327805 */ /* 0x000fe2000001ff00 */
[----:B------:R-:W2:Y:S01]  /*2510*/  @!P2 LDC.64 R6, c[0x0][0x218] ;  /* 0x00008600ff06ab82 */ /* 0x000ea20000000a00 */
[----:B------:R1:W-:Y:S01]  /*2520*/  @P0 STS [R218+0x4], RZ ;  /* 0x000004ffda000388 */ /* 0x0003e20000000800 */
[----:B---3--:R-:W-:Y:S01]  /*2530*/  @!P6 IMAD.IADD R14, R17, 0x1, R25 ;  /* 0x00000001110ee824 */ /* 0x008fe200078e0219 */
[----:B------:R-:W-:Y:S01]  /*2540*/  CS2R R48, SRZ ;  /* 0x0000000000307805 */ /* 0x000fe2000001ff00 */
[-C--:B------:R-:W-:Y:S01]  /*2550*/  @!P5 IMAD.WIDE.U32 R40, R19, R4.reuse, R40 ;  /* 0x000000041328d225 */ /* 0x080fe200078e0028 */
[----:B------:R3:W-:Y:S01]  /*2560*/  @P0 STS [R218+0x8], RZ ;  /* 0x000008ffda000388 */ /* 0x0007e20000000800 */
[----:B------:R-:W-:Y:S01]  /*2570*/  CS2R R42, SRZ ;  /* 0x00000000002a7805 */ /* 0x000fe2000001ff00 */
[----:B------:R-:W-:Y:S01]  /*2580*/  UIMAD UR21, UR17, 0x18, URZ ;  /* 0x00000018111578a4 */ /* 0x000fe2000f8e023f */
[----:B------:R-:W-:Y:S01]  /*2590*/  @!P4 IMAD.WIDE.U32 R38, R18, R4, R38 ;  /* 0x000000041226c225 */ /* 0x000fe200078e0026 */
[----:B------:R3:W-:Y:S01]  /*25a0*/  @P0 STS [R218+0xc], RZ ;  /* 0x00000cffda000388 */ /* 0x0007e20000000800 */
[----:B------:R-:W-:-:S02]  /*25b0*/  USHF.L.U32 UR20, UR17, 0x5, URZ ;  /* 0x0000000511147899 */ /* 0x000fc4000800063f */
[----:B------:R-:W-:Y:S01]  /*25c0*/  @!P5 IMAD.IADD R24, R41, 0x1, R24 ;  /* 0x000000012918d824 */ /* 0x000fe200078e0218 */
[----:B------:R-:W-:Y:S01]  /*25d0*/  @!PT LDS RZ, [RZ] ;  /* 0x00000000fffff984 */ /* 0x000fe20000000800 */
[----:B------:R-:W-:Y:S01]  /*25e0*/  @!PT LDS RZ, [RZ] ;  /* 0x00000000fffff984 */ /* 0x000fe20000000800 */
[----:B------:R-:W-:Y:S01]  /*25f0*/  @!PT LDS RZ, [RZ] ;  /* 0x00000000fffff984 */ /* 0x000fe20000000800 */
[----:B------:R-:W-:Y:S01]  /*2600*/  @!P0 LDGSTS.E.BYPASS.LTC128B.128 [R218], desc[UR30][R226.64] ;  /* 0x00000000e2da8fae */ /* 0x000fe2000b901d5e */
[----:B----4-:R-:W-:Y:S01]  /*2610*/  @!P6 LEA R12, P0, R16, R12, 0x1 ;  /* 0x0000000c100ce211 */ /* 0x010fe200078008ff */
[----:B------:R-:W-:Y:S01]  /*2620*/  @!P2 IMAD.WIDE.U32 R36, R22, R4, R36 ;  /* 0x000000041624a225 */ /* 0x000fe200078e0024 */
[----:B------:R-:W-:Y:S01]  /*2630*/  UIMAD UR19, UR17, 0x28, URZ ;  /* 0x00000028111378a4 */ /* 0x000fe2000f8e023f */
[----:B------:R3:W-:Y:S01]  /*2640*/  @P1 STS [R218+0x1000], RZ ;  /* 0x001000ffda001388 */ /* 0x0007e20000000800 */
[----:B------:R-:W-:Y:S01]  /*2650*/  @!P6 LEA.HI.X R13, R16, R13, R14, 0x1, P0 ;  /* 0x0000000d100de211 */ /* 0x000fe200000f0c0e */
[----:B------:R-:W-:Y:S01]  /*2660*/  @!P4 IMAD.IADD R2, R39, 0x1, R2 ;  /* 0x000000012702c824 */ /* 0x000fe200078e0202 */
[C---:B-1----:R-:W-:Y:S01]  /*2670*/  @!P5 LEA R10, P0, R40.reuse, R10, 0x1 ;  /* 0x0000000a280ad211 */ /* 0x042fe200078008ff */
[----:B------:R3:W-:Y:S01]  /*2680*/  @P1 STS [R218+0x1004], RZ ;  /* 0x001004ffda001388 */ /* 0x0007e20000000800 */
[----:B------:R-:W-:Y:S01]  /*2690*/  @!P2 IMAD.IADD R5, R37, 0x1, R5 ;  /* 0x000000012505a824 */ /* 0x000fe200078e0205 */
[----:B------:R-:W-:Y:S01]  /*26a0*/  UIMAD UR18, UR17, 0x30, URZ ;  /* 0x00000030111278a4 */ /* 0x000fe2000f8e023f */
[----:B------:R-:W-:Y:S01]  /*26b0*/  @!P5 LEA.HI.X R11, R40, R11, R24, 0x1, P0 ;  /* 0x0000000b280bd211 */ /* 0x000fe200000f0c18 */
[----:B------:R3:W-:Y:S01]  /*26c0*/  @P1 STS [R218+0x1008], RZ ;  /* 0x001008ffda001388 */ /* 0x0007e20000000800 */
[C---:B--2---:R-:W-:Y:S01]  /*26d0*/  @!P2 LEA R6, P0, R36.reuse, R6, 0x1 ;  /* 0x000000062406a211 */ /* 0x044fe200078008ff */
[C---:B------:R-:W-:Y:S01]  /*26e0*/  VIADD R15, R191.reuse, 0x8 ;  /* 0x00000008bf0f7836 */ /* 0x040fe20000000000 */
[----:B------:R-:W-:Y:S01]  /*26f0*/  ULDC.U8 UR12, c[0x0][0x388] ;  /* 0x0000e200000c7ab9 */ /* 0x000fe20000000000 */
[----:B------:R3:W-:Y:S01]  /*2700*/  @P1 STS [R218+0x100c], RZ ;  /* 0x00100cffda001388 */ /* 0x0007e20000000800 */
[----:B------:R-:W-:Y:S01]  /*2710*/  @!P2 LEA.HI.X R7, R36, R7, R5, 0x1, P0 ;  /* 0x000000072407a211 */ /* 0x000fe200000f0c05 */
[C---:B------:R-:W-:Y:S01]  /*2720*/  VIADD R5, R191.reuse, 0x28 ;  /* 0x00000028bf057836 */ /* 0x040fe20000000000 */
[----:B------:R-:W-:Y:S01]  /*2730*/  ULDC UR11, c[0x0][0x2ec] ;  /* 0x0000bb00000b7ab9 */ /* 0x000fe20000000800 */
[----:B------:R-:W-:Y:S01]  /*2740*/  @!PT LDS RZ, [RZ] ;  /* 0x00000000fffff984 */ /* 0x000fe20000000800 */
[----:B------:R-:W-:Y:S01]  /*2750*/  @!PT LDS RZ, [RZ] ;  /* 0x00000000fffff984 */ /* 0x000fe20000000800 */
[----:B------:R-:W-:Y:S01]  /*2760*/  @!PT LDS RZ, [RZ] ;  /* 0x00000000fffff984 */ /* 0x000fe20000000800 */
[----:B------:R-:W-:Y:S01]  /*2770*/  @!P1 LDGSTS.E.BYPASS.LTC128B.128 [R218+0x1000], desc[UR30][R28.64] ;  /* 0x010000001cda9fae */ /* 0x000fe2000b901d5e */
[C---:B------:R-:W-:Y:S01]  /*2780*/  @!P4 LEA R8, P1, R38.reuse, R8, 0x1 ;  /* 0x000000082608c211 */ /* 0x040fe200078208ff */
[----:B------:R-:W-:Y:S01]  /*2790*/  VIADD R17, R191, 0x20 ;  /* 0x00000020bf117836 */ /* 0x000fe20000000000 */
[----:B------:R-:W-:Y:S01]  /*27a0*/  ISETP.GE.AND P0, PT, R5, R20, PT ;  /* 0x000000140500720c */ /* 0x000fe20003f06270 */
[----:B------:R3:W-:Y:S01]  /*27b0*/  @P6 STS.128 [R27+0x6000], RZ ;  /* 0x006000ff1b006388 */ /* 0x0007e20000000c00 */
[----:B------:R-:W-:-:S02]  /*27c0*/  @!P4 LEA.HI.X R9, R38, R9, R2, 0x1, P1 ;  /* 0x000000092609c211 */ /* 0x000fc400008f0c02 */
[-C--:B------:R-:W-:Y:S01]  /*27d0*/  ISETP.GE.AND P1, PT, R17, R20.reuse, PT ;  /* 0x000000141100720c */ /* 0x080fe20003f26270 */
        /* <DEDUP_REMOVED lines=13> */
[----:B------:R-:W-:Y:S01]  /*28b0*/  @!P4 LDGSTS.E.BYPASS.LTC128B.128 [R27+0x8000], desc[UR30][R8.64] ;  /* 0x08000000081bcfae */ /* 0x000fe2000b901d5e */
[----:B------:R-:W-:-:S03]  /*28c0*/  ISETP.GE.AND P4, PT, R191, R20, PT ;  /* 0x00000014bf00720c */ /* 0x000fc60003f86270 */
[----:B------:R3:W-:Y:S04]  /*28d0*/  @P2 STS.128 [R27+0x9000], RZ ;  /* 0x009000ff1b002388 */ /* 0x0007e80000000c00 */
[----:B------:R-:W-:Y:S01]  /*28e0*/  @!PT LDS RZ, [RZ] ;  /* 0x00000000fffff984 */ /* 0x000fe20000000800 */
[----:B------:R-:W-:Y:S01]  /*28f0*/  @!PT LDS RZ, [RZ] ;  /* 0x00000000fffff984 */ /* 0x000fe20000000800 */
[----:B------:R-:W-:Y:S01]  /*2900*/  @!PT LDS RZ, [RZ] ;  /* 0x00000000fffff984 */ /* 0x000fe20000000800 */
[----:B------:R4:W-:Y:S01]  /*2910*/  @!P2 LDGSTS.E.BYPASS.LTC128B.128 [R27+0x9000], desc[UR30][R6.64] ;  /* 0x09000000061bafae */ /* 0x0009e2000b901d5e */
[----:B------:R-:W-:Y:S01]  /*2920*/  ISETP.GE.AND P2, PT, R15, R20, PT ;  /* 0x000000140f00720c */ /* 0x000fe20003f46270 */
[--C-:B------:R-:W-:Y:S01]  /*2930*/  @!P0 IMAD.WIDE R14, R5, 0x4, R228.reuse ;  /* 0x00000004050e8825 */ /* 0x100fe200078e02e4 */
[----:B-1----:R-:W1:Y:S01]  /*2940*/  LDC.64 R12, c[0x0][0x3b8] ;  /* 0x0000ee00ff0c7b82 */ /* 0x002e620000000a00 */
[----:B------:R-:W0:Y:S04]  /*2950*/  LDGDEPBAR ;  /* 0x00000000000079af */ /* 0x000e280000000000 */
[----:B------:R-:W5:Y:S01]  /*2960*/  @!P0 LDG.E R215, desc[UR30][R14.64] ;  /* 0x0000001e0ed78981 */ /* 0x000f62000c1e1900 */
[----:B--2---:R-:W-:-:S05]  /*2970*/  IMAD.WIDE R10, R191, 0x4, R228 ;  /* 0x00000004bf0a7825 */ /* 0x004fca00078e02e4 */
[----:B------:R-:W5:Y:S04]  /*2980*/  @!P4 LDG.E R216, desc[UR30][R10.64] ;  /* 0x0000001e0ad8c981 */ /* 0x000f68000c1e1900 */
[----:B------:R-:W5:Y:S04]  /*2990*/  @!P2 LDG.E R217, desc[UR30][R10.64+0x20] ;  /* 0x0000201e0ad9a981 */ /* 0x000f68000c1e1900 */
[----:B------:R2:W5:Y:S01]  /*29a0*/  @!P1 LDG.E R214, desc[UR30][R10.64+0x80] ;  /* 0x0000801e0ad69981 */ /* 0x000562000c1e1900 */
[----:B------:R-:W-:-:S04]  /*29b0*/  DEPBAR.LE SB0, 0x1 ;  /* 0x000080400000791a */ /* 0x000fc80000000000 */
[----:B------:R-:W-:Y:S06]  /*29c0*/  BAR.SYNC.DEFER_BLOCKING 0x0 ;  /* 0x0000000000007b1d */ /* 0x000fec0000010000 */
[----:B-1----:R-:W3:Y:S04]  /*29d0*/  LDG.E.64 R4, desc[UR30][R12.64] ;  /* 0x0000001e0c047981 */ /* 0x002ee8000c1e1b00 */
[----:B------:R-:W3:Y:S01]  /*29e0*/  LDG.E.64 R8, desc[UR30][R12.64+0x8] ;  /* 0x0000081e0c087981 */ /* 0x000ee2000c1e1b00 */
[----:B------:R-:W-:Y:S01]  /*29f0*/  VIADD R2, R21, 0x80 ;  /* 0x0000008015027836 */ /* 0x000fe20000000000 */
[----:B------:R-:W-:-:S02]  /*2a00*/  LOP3.LUT R0, R0, 0xfffffff0, RZ, 0xc0, !PT ;  /* 0xfffffff000007812 */ /* 0x000fc400078ec0ff */
[----:B------:R1:W1:Y:S02]  /*2a10*/  LDSM.16.M88.4 R144, [R178+0xa000] ;  /* 0x00a00000b290783b */ /* 0x0002640000000200 */
[----:B------:R-:W-:Y:S02]  /*2a20*/  ISETP.GE.AND P1, PT, R2, R219, PT ;  /* 0x000000db0200720c */ /* 0x000fe40003f26270 */
[----:B------:R1:W1:Y:S04]  /*2a30*/  LDSM.16.M88.4 R148, [R178+0xa800] ;  /* 0x00a80000b294783b */ /* 0x0002680000000200 */
[----:B------:R1:W1:Y:S04]  /*2a40*/  LDSM.16.M88.4 R152, [R177+0xa000] ;  /* 0x00a00000b198783b */ /* 0x0002680000000200 */
[----:B------:R1:W1:Y:S03]  /*2a50*/  LDSM.16.M88.4 R156, [R177+0xa800] ;  /* 0x00a80000b19c783b */ /* 0x0002660000000200 */
[----:B----4-:R-:W4:Y:S01]  /*2a60*/  @P1 S2R R6, SR_TID.X ;  /* 0x0000000000061919 */ /* 0x010f220000002100 */
[----:B------:R1:W1:Y:S04]  /*2a70*/  LDSM.16.M88.4 R160, [R176+0xa000] ;  /* 0x00a00000b0a0783b */ /* 0x0002680000000200 */
[----:B------:R1:W1:Y:S04]  /*2a80*/  LDSM.16.M88.4 R164, [R176+0xa800] ;  /* 0x00a80000b0a4783b */ /* 0x0002680000000200 */
[----:B------:R1:W1:Y:S04]  /*2a90*/  LDSM.16.M88.4 R168, [R3+0xa000] ;  /* 0x00a0000003a8783b */ /* 0x0002680000000200 */
[----:B------:R1:W1:Y:S01]  /*2aa0*/  LDSM.16.M88.4 R172, [R3+0xa800] ;  /* 0x00a8000003ac783b */ /* 0x0002620000000200 */
[----:B------:R-:W-:-:S05]  /*2ab0*/  IMAD.IADD R23, R23, 0x1, -R0 ;  /* 0x0000000117177824 */ /* 0x000fca00078e0a00 */
[----:B------:R-:W-:-:S04]  /*2ac0*/  SHF.R.S32.HI R2, RZ, 0x1f, R23 ;  /* 0x0000001fff027819 */ /* 0x000fc80000011417 */
[----:B------:R-:W-:Y:S01]  /*2ad0*/  LEA.HI R2, R2, R23, RZ, 0x3 ;  /* 0x0000001702027211 */ /* 0x000fe200078f18ff */
[----:B------:R-:W-:-:S03]  /*2ae0*/  UIADD3 UR16, UR22, 0x20, URZ ;  /* 0x0000002016107890 */ /* 0x000fc6000fffe03f */
[----:B------:R-:W-:Y:S01]  /*2af0*/  LOP3.LUT R2, R2, 0xfffffff8, RZ, 0xc0, !PT ;  /* 0xfffffff802027812 */ /* 0x000fe200078ec0ff */
[----:B------:R-:W-:Y:S01]  /*2b00*/  IMAD R0, R190, UR14, R189 ;  /* 0x0000000ebe007c24 */ /* 0x000fe2000f8e02bd */
[----:B------:R-:W-:-:S03]  /*2b10*/  UIADD3 UR15, UR23, UR16, URZ ;  /* 0x00000010170f7290 */ /* 0x000fc6000fffe03f */
[----:B------:R-:W-:Y:S01]  /*2b20*/  IMAD.IADD R2, R23, 0x1, -R2 ;  /* 0x0000000117027824 */ /* 0x000fe200078e0a02 */
[----:B------:R-:W-:Y:S01]  /*2b30*/  UIADD3 UR14, UR23, UR15, URZ ;  /* 0x0000000f170e7290 */ /* 0x000fe2000fffe03f */
[----:B------:R-:W-:-:S03]  /*2b40*/  IMAD.SHL.U32 R7, R0, 0x20, RZ ;  /* 0x0000002000077824 */ /* 0x000fc600078e00ff */
[----:B------:R-:W-:Y:S01]  /*2b50*/  LOP3.LUT P0, RZ, R2, 0x2, RZ, 0xc0, !PT ;  /* 0x0000000202ff7812 */ /* 0x000fe2000780c0ff */
[----:B----4-:R-:W-:Y:S01]  /*2b60*/  @P1 IMAD.SHL.U32 R6, R6, 0x2, RZ ;  /* 0x0000000206061824 */ /* 0x010fe200078e00ff */
[----:B--2---:R-:W-:Y:S01]  /*2b70*/  SHF.R.S32.HI R11, RZ, 0x1f, R230 ;  /* 0x0000001fff0b7819 */ /* 0x004fe200000114e6 */
[----:B------:R-:W-:Y:S01]  /*2b80*/  UIADD3 UR10, UR23, UR14, URZ ;  /* 0x0000000e170a7290 */ /* 0x000fe2000fffe03f */
[----:B------:R-:W-:Y:S02]  /*2b90*/  SEL R179, R179, 0xffffffe0, !P0 ;  /* 0xffffffe0b3b37807 */ /* 0x000fe40004000000 */
[----:B------:R-:W-:Y:S02]  /*2ba0*/  LOP3.LUT P2, RZ, R2, 0x4, RZ, 0xc0, !PT ;  /* 0x0000000402ff7812 */ /* 0x000fe4000784c0ff */
[----:B------:R-:W-:Y:S01]  /*2bb0*/  SEL R182, R182, R185, !P3 ;  /* 0x000000b9b6b67207 */ /* 0x000fe20005800000 */
[----:B------:R-:W-:Y:S01]  /*2bc0*/  UIADD3 UR9, UR23, UR10, URZ ;  /* 0x0000000a17097290 */ /* 0x000fe2000fffe03f */
[----:B------:R-:W-:Y:S01]  /*2bd0*/  @P1 LOP3.LUT R213, R213, 0x6, R6, 0xf8, !PT ;  /* 0x00000006d5d51812 */ /* 0x000fe200078ef806 */
[----:B------:R-:W-:Y:S01]  /*2be0*/  IMAD.SHL.U32 R0, R185, 0x2, RZ ;  /* 0x00000002b9007824 */ /* 0x000fe200078e00ff */
[----:B------:R-:W-:-:S02]  /*2bf0*/  CS2R R40, SRZ ;  /* 0x0000000000287805 */ /* 0x000fc4000001ff00 */
[----:B------:R-:W-:Y:S02]  /*2c00*/  CS2R R38, SRZ ;  /* 0x0000000000267805 */ /* 0x000fe4000001ff00 */
[----:B------:R-:W-:Y:S02]  /*2c10*/  CS2R R36, SRZ ;  /* 0x0000000000247805 */ /* 0x000fe4000001ff00 */
[----:B------:R-:W-:Y:S01]  /*2c20*/  LEA R182, R182, UR6, 0x1 ;  /* 0x00000006b6b67c11 */ /* 0x000fe2000f8e08ff */
[----:B------:R-:W-:Y:S01]  /*2c30*/  IMAD.IADD R2, R186, 0x1, R179 ;  /* 0x00000001ba027824 */ /* 0x000fe200078e02b3 */
[----:B------:R-:W-:Y:S01]  /*2c40*/  SEL R187, R187, 0xffffffc0, !P2 ;  /* 0xffffffc0bbbb7807 */ /* 0x000fe20005000000 */
[----:B------:R-:W-:Y:S02]  /*2c50*/  UIMAD UR17, UR17, 0x38, URZ ;  /* 0x00000038111178a4 */ /* 0x000fe4000f8e023f */
[----:B------:R-:W-:Y:S01]  /*2c60*/  UIADD3 UR8, UR23, UR9, URZ ;  /* 0x0000000917087290 */ /* 0x000fe2000fffe03f */
[----:B---3--:R-:W-:Y:S01]  /*2c70*/  R2UR UR27, R5 ;  /* 0x00000000051b72ca */ /* 0x008fe200000e0000 */
[----:B------:R-:W-:Y:S01]  /*2c80*/  VIADD R5, R192, 0x1000 ;  /* 0x00001000c0057836 */ /* 0x000fe20000000000 */
[----:B------:R-:W-:-:S02]  /*2c90*/  R2UR UR28, R4 ;  /* 0x00000000041c72ca */ /* 0x000fc400000e0000 */
[----:B------:R-:W-:Y:S02]  /*2ca0*/  IADD3 R230, P5, P4, R7, R8, R230 ;  /* 0x0000000807e67210 */ /* 0x000fe40007cbe0e6 */
[----:B------:R-:W-:Y:S02]  /*2cb0*/  SHF.R.S32.HI R8, RZ, 0x1f, R7 ;  /* 0x0000001fff087819 */ /* 0x000fe40000011407 */
[----:B------:R-:W-:Y:S01]  /*2cc0*/  SEL R180, R5, R192, !P3 ;  /* 0x000000c005b47207 */ /* 0x000fe20005800000 */
[----:B------:R-:W-:Y:S01]  /*2cd0*/  IMAD.WIDE.U32 R230, R230, -0x2daee0ad, RZ ;  /* 0xd2511f53e6e67825 */ /* 0x000fe200078e00ff */
[----:B------:R-:W-:Y:S02]  /*2ce0*/  IADD3.X R212, R8, R9, R11, P5, P4 ;  /* 0x0000000908d47210 */ /* 0x000fe40002fe840b */
[----:B-1----:R-:W-:-:S07]  /*2cf0*/  LEA R180, R180, UR6, 0x1 ;  /* 0x00000006b4b47c11 */ /* 0x002fce000f8e08ff */
.L_x_824:
[C---:B------:R-:W-:Y:S01]  /*2d00*/  LEA R250, P0, R191.reuse, R210, 0x2 ;  /* 0x000000d2bffa7211 */ /* 0x040fe200078010ff */
[----:B------:R-:W0:Y:S01]  /*2d10*/  LDGDEPBAR ;  /* 0x00000000000079af */ /* 0x000e220000000000 */
[----:B-----5:R-:W-:Y:S01]  /*2d20*/  FSETP.NEU.FTZ.AND P4, PT, R216, -INF , PT ;  /* 0xff800000d800780b */ /* 0x020fe20003f9d000 */
[----:B------:R-:W-:Y:S01]  /*2d30*/  IMAD.IADD R188, R182, 0x1, R179 ;  /* 0x00000001b6bc7824 */ /* 0x000fe200078e02b3 */
[----:B------:R-:W-:Y:S01]  /*2d40*/  LEA.HI.X.SX32 R251, R191, R211, 0x2, P0 ;  /* 0x000000d3bffb7211 */ /* 0x000fe200000f16ff */
[C---:B------:R-:W-:Y:S01]  /*2d50*/  @P1 IMAD R242, R198.reuse, 0x80, R213 ;  /* 0x00000080c6f21824 */ /* 0x040fe200078e02d5 */
[----:B------:R-:W-:Y:S01]  /*2d60*/  UIADD3 UR24, UR28, -0x61c88647, URZ ;  /* 0x9e3779b91c187890 */ /* 0x000fe2000fffe03f */
[----:B------:R-:W-:Y:S01]  /*2d70*/  IMAD R223, R198, 0x4, R195 ;  /* 0x00000004c6df7824 */ /* 0x000fe200078e02c3 */
[----:B------:R-:W-:Y:S01]  /*2d80*/  UIADD3 UR26, UR27, -0x4498517b, URZ ;  /* 0xbb67ae851b1a7890 */ /* 0x000fe2000fffe03f */
[----:B------:R-:W-:Y:S01]  /*2d90*/  @P1 VIADD R238, R242, 0x9 ;  /* 0x00000009f2ee1836 */ /* 0x000fe20000000000 */
[----:B------:R-:W-:Y:S01]  /*2da0*/  UIADD3 UR25, UR28, 0x3c6ef372, URZ ;  /* 0x3c6ef3721c197890 */ /* 0x000fe2000fffe03f */
[----:B------:R-:W-:Y:S01]  /*2db0*/  IMAD R240, R220, 0x4, R193 ;  /* 0x00000004dcf07824 */ /* 0x000fe200078e02c1 */
[----:B------:R-:W-:Y:S01]  /*2dc0*/  LOP3.LUT R244, R231, UR27, R223, 0x96, !PT ;  /* 0x0000001be7f47c12 */ /* 0x000fe2000f8e96df */
[----:B------:R-:W-:Y:S01]  /*2dd0*/  @P1 VIADD R234, R242, 0x1 ;  /* 0x00000001f2ea1836 */ /* 0x000fe20000000000 */
[-C--:B------:R-:W-:Y:S01]  /*2de0*/  @P1 ISETP.GE.AND P3, PT, R238, R219.reuse, PT ;  /* 0x000000dbee00120c */ /* 0x080fe20003f66270 */
[----:B------:R-:W-:Y:S02]  /*2df0*/  VIADD R238, R240, 0x2 ;  /* 0x00000002f0ee7836 */ /* 0x000fe40000000000 */
[----:B------:R-:W-:Y:S01]  /*2e00*/  @P1 VIADD R236, R242, 0x8 ;  /* 0x00000008f2ec1836 */ /* 0x000fe20000000000 */
[-C--:B------:R-:W-:Y:S01]  /*2e10*/  @P1 ISETP.GE.AND P5, PT, R234, R219.reuse, PT ;  /* 0x000000dbea00120c */ /* 0x080fe20003fa6270 */
[----:B------:R-:W-:Y:S01]  /*2e20*/  IMAD.WIDE.U32 R240, R240, -0x326172a9, RZ ;  /* 0xcd9e8d57f0f07825 */ /* 0x000fe200078e00ff */
[----:B------:R-:W-:Y:S02]  /*2e30*/  LOP3.LUT R234, R212, UR28, RZ, 0x3c, !PT ;  /* 0x0000001cd4ea7c12 */ /* 0x000fe4000f8e3cff */
[----:B------:R-:W-:Y:S01]  /*2e40*/  @P1 ISETP.GE.AND P6, PT, R236, R219, PT ;  /* 0x000000dbec00120c */ /* 0x000fe20003fc6270 */
[----:B------:R-:W-:Y:S01]  /*2e50*/  IMAD.WIDE.U32 R238, R238, -0x326172a9, RZ ;  /* 0xcd9e8d57eeee7825 */ /* 0x000fe200078e00ff */
[-C--:B------:R-:W-:Y:S01]  /*2e60*/  LOP3.LUT R223, R241, R234.reuse, RZ, 0x3c, !PT ;  /* 0x000000eaf1df7212 */ /* 0x080fe200078e3cff */
[----:B------:R-:W-:Y:S04]  /*2e70*/  DEPBAR.LE SB0, 0x0 ;  /* 0x000080000000791a */ /* 0x000fe80000000000 */
[----:B------:R-:W-:Y:S01]  /*2e80*/  LOP3.LUT R234, R239, R234, RZ, 0x3c, !PT ;  /* 0x000000eaefea7212 */ /* 0x000fe200078e3cff */
[----:B------:R-:W-:Y:S01]  /*2e90*/  BAR.SYNC.DEFER_BLOCKING 0x0 ;  /* 0x0000000000007b1d */ /* 0x000fe20000010000 */
[----:B------:R-:W-:Y:S01]  /*2ea0*/  LOP3.LUT R236, R230, UR26, RZ, 0x3c, !PT ;  /* 0x0000001ae6ec7c12 */ /* 0x000fe2000f8e3cff */
[----:B------:R-:W-:Y:S01]  /*2eb0*/  IMAD.WIDE.U32 R244, R244, -0x326172a9, RZ ;  /* 0xcd9e8d57f4f47825 */ /* 0x000fe200078e00ff */
[----:B------:R-:W-:Y:S03]  /*2ec0*/  UIADD3 UR26, UR27, -0x126145ec, URZ ;  /* 0xed9eba141b1a7890 */ /* 0x000fe6000fffe03f */
[----:B------:R-:W-:Y:S01]  /*2ed0*/  @P1 VIADD R252, R242, 0x19 ;  /* 0x00000019f2fc1836 */ /* 0x000fe20000000000 */
[C---:B------:R-:W-:Y:S01]  /*2ee0*/  LOP3.LUT R238, R245.reuse, UR24, R238, 0x96, !PT ;  /* 0x00000018f5ee7c12 */ /* 0x040fe2000f8e96ee */
[----:B------:R-:W-:Y:S01]  /*2ef0*/  IMAD.WIDE.U32 R246, R234, -0x2daee0ad, RZ ;  /* 0xd2511f53eaf67825 */ /* 0x000fe200078e00ff */
[----:B------:R-:W-:Y:S01]  /*2f00*/  LOP3.LUT R240, R245, UR24, R240, 0x96, !PT ;  /* 0x00000018f5f07c12 */ /* 0x000fe2000f8e96f0 */
[----:B------:R-:W-:Y:S01]  /*2f10*/  UIADD3 UR24, UR27, 0x76cf5d0a, URZ ;  /* 0x76cf5d0a1b187890 */ /* 0x000fe2000fffe03f */
[----:B------:R-:W-:Y:S01]  /*2f20*/  LOP3.LUT R234, R244, UR25, RZ, 0x3c, !PT ;  /* 0x00000019f4ea7c12 */ /* 0x000fe2000f8e3cff */
[----:B------:R-:W-:Y:S01]  /*2f30*/  IMAD.WIDE.U32 R248, R223, -0x2daee0ad, RZ ;  /* 0xd2511f53dff87825 */ /* 0x000fe200078e00ff */
[----:B------:R-:W-:Y:S01]  /*2f40*/  LOP3.LUT R223, R236, R247, RZ, 0x3c, !PT ;  /* 0x000000f7ecdf7212 */ /* 0x000fe200078e3cff */
[----:B------:R-:W-:Y:S02]  /*2f50*/  UIADD3 UR25, UR27, -0x56f99767, URZ ;  /* 0xa90668991b197890 */ /* 0x000fe4000fffe03f */
[----:B------:R-:W-:Y:S01]  /*2f60*/  IMAD.WIDE.U32 R238, R238, -0x2daee0ad, RZ ;  /* 0xd2511f53eeee7825 */ /* 0x000fe200078e00ff */
[----:B------:R-:W-:Y:S03]  /*2f70*/  LOP3.LUT R237, R236, R249, RZ, 0x3c, !PT ;  /* 0x000000f9eced7212 */ /* 0x000fe600078e3cff */
[----:B------:R-:W-:Y:S01]  /*2f80*/  IMAD.WIDE.U32 R240, R240, -0x2daee0ad, RZ ;  /* 0xd2511f53f0f07825 */ /* 0x000fe200078e00ff */
[----:B------:R-:W-:Y:S01]  /*2f90*/  LOP3.LUT R236, R239, UR24, R246, 0x96, !PT ;  /* 0x00000018efec7c12 */ /* 0x000fe2000f8e96f6 */
[----:B------:R-:W-:Y:S02]  /*2fa0*/  LDSM.16.M88.4 R100, [R182] ;  /* 0x00000000b664783b */ /* 0x000fe40000000200 */
[----:B------:R-:W-:Y:S01]  /*2fb0*/  @P1 VIADD R246, R242, 0x10 ;  /* 0x00000010f2f61836 */ /* 0x000fe20000000000 */
[----:B------:R-:W-:Y:S01]  /*2fc0*/  LOP3.LUT R235, R241, UR24, R248, 0x96, !PT ;  /* 0x00000018f1eb7c12 */ /* 0x000fe2000f8e96f8 */
[----:B------:R-:W-:Y:S01]  /*2fd0*/  IMAD.WIDE.U32 R248, R237, -0x326172a9, RZ ;  /* 0xcd9e8d57edf87825 */ /* 0x000fe200078e00ff */
[----:B------:R-:W-:Y:S02]  /*2fe0*/  UIADD3 UR24, UR28, -0x255992d5, URZ ;  /* 0xdaa66d2b1c187890 */ /* 0x000fe4000fffe03f */
[----:B------:R-:W-:Y:S01]  /*2ff0*/  @P1 ISETP.GE.AND P0, PT, R246, R219, PT ;  /* 0x000000dbf600120c */ /* 0x000fe20003f06270 */
[----:B------:R-:W-:Y:S01]  /*3000*/  IMAD.WIDE.U32 R246, R223, -0x326172a9, RZ ;  /* 0xcd9e8d57dff67825 */ /* 0x000fe200078e00ff */
[----:B------:R-:W1:Y:S03]  /*3010*/  LDSM.16.M88.4 R104, [R178+0x6000] ;  /* 0x00600000b268783b */ /* 0x000e660000000200 */
[----:B------:R-:W-:Y:S01]  /*3020*/  IMAD.WIDE.U32 R244, R235, -0x326172a9, RZ ;  /* 0xcd9e8d57ebf47825 */ /* 0x000fe200078e00ff */
[C---:B------:R-:W-:Y:S02]  /*3030*/  LOP3.LUT R239, R234.reuse, R247, RZ, 0x3c, !PT ;  /* 0x000000f7eaef7212 */ /* 0x040fe400078e3cff */
[----:B------:R-:W-:Y:S01]  /*3040*/  LOP3.LUT R235, R234, R249, RZ, 0x3c, !PT ;  /* 0x000000f9eaeb7212 */ /* 0x000fe200078e3cff */
[----:B------:R-:W-:Y:S01]  /*3050*/  IMAD.WIDE.U32 R236, R236, -0x326172a9, RZ ;  /* 0xcd9e8d57ecec7825 */ /* 0x000fe200078e00ff */
[----:B------:R-:W2:Y:S02]  /*3060*/  LDSM.16.M88.4 R108, [R182+0x1000] ;  /* 0x00100000b66c783b */ /* 0x000ea40000000200 */
[----:B------:R-:W-:Y:S01]  /*3070*/  LOP3.LUT R223, R245, UR24, R248, 0x96, !PT ;  /* 0x00000018f5df7c12 */ /* 0x000fe2000f8e96f8 */
[----:B------:R-:W-:Y:S01]  /*3080*/  IMAD.WIDE.U32 R248, R235, -0x2daee0ad, RZ ;  /* 0xd2511f53ebf87825 */ /* 0x000fe200078e00ff */
[----:B------:R-:W-:Y:S01]  /*3090*/  LOP3.LUT R234, R237, UR24, R246, 0x96, !PT ;  /* 0x00000018edea7c12 */ /* 0x000fe2000f8e96f6 */
[----:B------:R-:W-:Y:S02]  /*30a0*/  UIADD3 UR24, UR27, 0x32370b8f, URZ ;  /* 0x32370b8f1b187890 */ /* 0x000fe4000fffe03f */
[----:B------:R-:W-:Y:S01]  /*30b0*/  FMUL.FTZ R237, R216, 1.4426950216293334961 ;  /* 0x3fb8aa3bd8ed7820 */ /* 0x000fe20000410000 */
[----:B------:R-:W-:Y:S01]  /*30c0*/  FMUL.FTZ R235, R217, 1.4426950216293334961 ;  /* 0x3fb8aa3bd9eb7820 */ /* 0x000fe20000410000 */
[----:B------:R-:W3:Y:S02]  /*30d0*/  LDSM.16.M88.4 R112, [R178+0x6800] ;  /* 0x00680000b270783b */ /* 0x000ee40000000200 */
[----:B------:R-:W-:Y:S01]  /*30e0*/  LOP3.LUT R246, R249, UR24, R240, 0x96, !PT ;  /* 0x00000018f9f67c12 */ /* 0x000fe2000f8e96f0 */
[----:B------:R-:W-:Y:S05]  /*30f0*/  IMAD.WIDE.U32 R240, R234, -0x2daee0ad, RZ ;  /* 0xd2511f53eaf07825 */ /* 0x000fea00078e00ff */
[----:B------:R-:W-:Y:S01]  /*3100*/  LDSM.16.M88.4 R116, [R188] ;  /* 0x00000000bc74783b */ /* 0x000fe20000000200 */
[----:B------:R-:W-:Y:S07]  /*3110*/  IMAD.WIDE.U32 R246, R246, -0x326172a9, RZ ;  /* 0xcd9e8d57f6f67825 */ /* 0x000fee00078e00ff */
[----:B------:R-:W4:Y:S01]  /*3120*/  LDSM.16.M88.4 R120, [R177+0x6000] ;  /* 0x00600000b178783b */ /* 0x000f220000000200 */
[-C--:B-1----:R-:W-:Y:S07]  /*3130*/  HMMA.16816.F32.BF16 R4, R100, R104.reuse, RZ ;  /* 0x000000686404723c */ /* 0x082fee00000418ff */
[----:B------:R-:W1:Y:S01]  /*3140*/  LDSM.16.M88.4 R124, [R188+0x1000] ;  /* 0x00100000bc7c783b */ /* 0x000e620000000200 */
[C---:B--2---:R-:W-:Y:S07]  /*3150*/  HMMA.16816.F32.BF16 R8, R108.reuse, R104, RZ ;  /* 0x000000686c08723c */ /* 0x044fee00000418ff */
[----:B------:R-:W2:Y:S01]  /*3160*/  LDSM.16.M88.4 R128, [R177+0x6800] ;  /* 0x00680000b180783b */ /* 0x000ea20000000200 */
[-C--:B------:R-:W-:Y:S03]  /*3170*/  HMMA.16816.F32.BF16 R12, R108, R106.reuse, RZ ;  /* 0x0000006a6c0c723c */ /* 0x080fe600000418ff */
[--C-:B------:R-:W-:Y:S04]  /*3180*/  IMAD.IADD R104, R182, 0x1, R187.reuse ;  /* 0x00000001b6687824 */ /* 0x100fe800078e02bb */
[----:B------:R-:W-:Y:S01]  /*3190*/  LDSM.16.M88.4 R136, [R176+0x6000] ;  /* 0x00600000b088783b */ /* 0x000fe20000000200 */
[C---:B------:R-:W-:Y:S07]  /*31a0*/  HMMA.16816.F32.BF16 R16, R100.reuse, R106, RZ ;  /* 0x0000006a6410723c */ /* 0x040fee00000418ff */
[----:B------:R-:W2:Y:S01]  /*31b0*/  LDSM.16.M88.4 R132, [R104] ;  /* 0x000000006884783b */ /* 0x000ea20000000200 */
[-C--:B---3--:R-:W-:Y:S06]  /*31c0*/  HMMA.16816.F32.BF16 R20, R100, R112.reuse, RZ ;  /* 0x000000706414723c */ /* 0x088fec00000418ff */
[C---:B------:R-:W-:Y:S01]  /*31d0*/  HMMA.16816.F32.BF16 R24, R108.reuse, R112, RZ ;  /* 0x000000706c18723c */ /* 0x040fe200000418ff */
[----:B------:R-:W3:Y:S05]  /*31e0*/  LDSM.16.M88.4 R140, [R104+0x1000] ;  /* 0x00100000688c783b */ /* 0x000eea0000000200 */
[-C--:B------:R-:W-:Y:S01]  /*31f0*/  HMMA.16816.F32.BF16 R28, R108, R114.reuse, RZ ;  /* 0x000000726c1c723c */ /* 0x080fe200000418ff */
[----:B------:R-:W-:Y:S02]  /*3200*/  IMAD.IADD R112, R188, 0x1, R187 ;  /* 0x00000001bc707824 */ /* 0x000fe400078e02bb */
[----:B------:R-:W-:Y:S03]  /*3210*/  LDSM.16.M88.4 R108, [R3+0x6000] ;  /* 0x00600000036c783b */ /* 0x000fe60000000200 */
[----:B------:R-:W-:Y:S05]  /*3220*/  HMMA.16816.F32.BF16 R32, R100, R114, RZ ;  /* 0x000000726420723c */ /* 0x000fea00000418ff */
[----:B------:R-:W3:Y:S01]  /*3230*/  LDSM.16.M88.4 R100, [R176+0x6800] ;  /* 0x00680000b064783b */ /* 0x000ee20000000200 */
[-C--:B----4-:R-:W-:Y:S06]  /*3240*/  HMMA.16816.F32.BF16 R4, R116, R120.reuse, R4 ;  /* 0x000000787404723c */ /* 0x090fec0000041804 */
[C---:B-1----:R-:W-:Y:S01]  /*3250*/  HMMA.16816.F32.BF16 R8, R124.reuse, R120, R8 ;  /* 0x000000787c08723c */ /* 0x042fe20000041808 */
[----:B------:R-:W1:Y:S05]  /*3260*/  LDSM.16.M88.4 R104, [R112] ;  /* 0x000000007068783b */ /* 0x000e6a0000000200 */
[-C--:B------:R-:W-:Y:S03]  /*3270*/  HMMA.16816.F32.BF16 R12, R124, R122.reuse, R12 ;  /* 0x0000007a7c0c723c */ /* 0x080fe6000004180c */
[----:B------:R-:W4:Y:S03]  /*3280*/  LDSM.16.M88.4 R112, [R112+0x1000] ;  /* 0x001000007070783b */ /* 0x000f260000000200 */
        /* <DEDUP_REMOVED lines=9> */
[-C--:B------:R-:W-:Y:S06]  /*3320*/  HMMA.16816.F32.BF16 R20, R132, R100.reuse, R20 ;  /* 0x000000648414723c */ /* 0x080fec0000041814 */
[C---:B------:R-:W-:Y:S06]  /*3330*/  HMMA.16816.F32.BF16 R24, R140.reuse, R100, R24 ;  /* 0x000000648c18723c */ /* 0x040fec0000041818 */
[-C--:B------:R-:W-:Y:S06]  /*3340*/  HMMA.16816.F32.BF16 R28, R140, R102.reuse, R28 ;  /* 0x000000668c1c723c */ /* 0x080fec000004181c */
[----:B------:R-:W-:Y:S01]  /*3350*/  HMMA.16816.F32.BF16 R32, R132, R102, R32 ;  /* 0x000000668420723c */ /* 0x000fe20000041820 */
[----:B------:R-:W2:Y:S04]  /*3360*/  LDSM.16.M88.4 R100, [R3+0x6800] ;  /* 0x006800000364783b */ /* 0x000ea80000000200 */
[----:B------:R-:W-:Y:S01]  /*3370*/  FSEL R143, R237, RZ, P4 ;  /* 0x000000ffed8f7208 */ /* 0x000fe20002000000 */
[-C--:B-1----:R-:W-:Y:S05]  /*3380*/  HMMA.16816.F32.BF16 R4, R104, R108.reuse, R4 ;  /* 0x0000006c6804723c */ /* 0x082fea0000041804 */
[----:B------:R-:W-:Y:S01]  /*3390*/  FSETP.NEU.FTZ.AND P4, PT, R217, -INF , PT ;  /* 0xff800000d900780b */ /* 0x000fe20003f9d000 */
[----:B------:R-:W-:Y:S01]  /*33a0*/  IMAD.WIDE.U32 R134, R239, -0x2daee0ad, RZ ;  /* 0xd2511f53ef867825 */ /* 0x000fe200078e00ff */
[C---:B----4-:R-:W-:Y:S04]  /*33b0*/  HMMA.16816.F32.BF16 R8, R112.reuse, R108, R8 ;  /* 0x0000006c7008723c */ /* 0x050fe80000041808 */
[----:B------:R-:W-:Y:S01]  /*33c0*/  FSEL R121, R235, RZ, P4 ;  /* 0x000000ffeb797208 */ /* 0x000fe20002000000 */
[----:B------:R-:W-:Y:S01]  /*33d0*/  FMUL.FTZ R237, R215, 1.4426950216293334961 ;  /* 0x3fb8aa3bd7ed7820 */ /* 0x000fe20000410000 */
[----:B------:R-:W-:Y:S01]  /*33e0*/  LOP3.LUT R245, R135, UR24, R238, 0x96, !PT ;  /* 0x0000001887f57c12 */ /* 0x000fe2000f8e96ee */
[----:B------:R-:W-:Y:S01]  /*33f0*/  UIADD3 UR24, UR28, 0x78dde6e4, URZ ;  /* 0x78dde6e41c187890 */ /* 0x000fe2000fffe03f */
[C---:B------:R-:W-:Y:S01]  /*3400*/  FSETP.NEU.FTZ.AND P4, PT, R214.reuse, -INF , PT ;  /* 0xff800000d600780b */ /* 0x040fe20003f9d000 */
[-C--:B------:R-:W-:Y:S03]  /*3410*/  HMMA.16816.F32.BF16 R12, R112, R110.reuse, R12 ;  /* 0x0000006e700c723c */ /* 0x080fe6000004180c */
[----:B------:R-:W-:Y:S01]  /*3420*/  FMUL.FTZ R238, R214, 1.4426950216293334961 ;  /* 0x3fb8aa3bd6ee7820 */ /* 0x000fe20000410000 */
[----:B------:R-:W-:Y:S01]  /*3430*/  LOP3.LUT R235, R247, UR24, R244, 0x96, !PT ;  /* 0x00000018f7eb7c12 */ /* 0x000fe2000f8e96f4 */
[----:B------:R-:W-:Y:S01]  /*3440*/  IMAD.WIDE.U32 R244, R245, -0x326172a9, RZ ;  /* 0xcd9e8d57f5f47825 */ /* 0x000fe200078e00ff */
[C---:B------:R-:W-:Y:S05]  /*3450*/  HMMA.16816.F32.BF16 R16, R104.reuse, R110, R16 ;  /* 0x0000006e6810723c */ /* 0x040fea0000041810 */
[----:B------:R-:W-:Y:S01]  /*3460*/  @P1 FSEL R7, R7, -INF , !P5 ;  /* 0xff80000007071808 */ /* 0x000fe20006800000 */
[----:B------:R-:W-:Y:S01]  /*3470*/  IMAD.WIDE.U32 R130, R235, -0x2daee0ad, RZ ;  /* 0xd2511f53eb827825 */ /* 0x000fe200078e00ff */
[----:B------:R-:W-:Y:S02]  /*3480*/  FSEL R122, R238, RZ, P4 ;  /* 0x000000ffee7a7208 */ /* 0x000fe40002000000 */
[----:B------:R-:W-:Y:S02]  /*3490*/  FSETP.NEU.FTZ.AND P4, PT, R215, -INF , PT ;  /* 0xff800000d700780b */ /* 0x000fe40003f9d000 */
[----:B------:R-:W-:Y:S01]  /*34a0*/  @P1 FSEL R5, R5, -INF , !P5 ;  /* 0xff80000005051808 */ /* 0x000fe20006800000 */
[----:B------:R-:W-:Y:S01]  /*34b0*/  IMAD.WIDE.U32 R238, R223, -0x2daee0ad, RZ ;  /* 0xd2511f53dfee7825 */ /* 0x000fe200078e00ff */
[----:B------:R-:W-:Y:S01]  /*34c0*/  LOP3.LUT R236, R245, UR24, R236, 0x96, !PT ;  /* 0x00000018f5ec7c12 */ /* 0x000fe2000f8e96ec */
[-C--:B--2---:R-:W-:Y:S01]  /*34d0*/  HMMA.16816.F32.BF16 R20, R104, R100.reuse, R20 ;  /* 0x000000646814723c */ /* 0x084fe20000041814 */
[----:B------:R-:W-:Y:S02]  /*34e0*/  UIADD3 UR24, UR28, -0x4ab325aa, URZ ;  /* 0xb54cda561c187890 */ /* 0x000fe4000fffe03f */
[----:B------:R-:W-:Y:S01]  /*34f0*/  LOP3.LUT R235, R131, UR25, R238, 0x96, !PT ;  /* 0x0000001983eb7c12 */ /* 0x000fe2000f8e96ee */
[--C-:B------:R-:W-:Y:S01]  /*3500*/  FFMA.FTZ R234, R5, UR11, -R143.reuse ;  /* 0x0000000b05ea7c23 */ /* 0x100fe2000801088f */
[----:B------:R-:W-:Y:S01]  /*3510*/  LOP3.LUT R248, R239, UR26, R248, 0x96, !PT ;  /* 0x0000001aeff87c12 */ /* 0x000fe2000f8e96f8 */
[C---:B------:R-:W-:Y:S04]  /*3520*/  HMMA.16816.F32.BF16 R24, R112.reuse, R100, R24 ;  /* 0x000000647018723c */ /* 0x040fe80000041818 */
[----:B------:R-:W-:Y:S01]  /*3530*/  MUFU.EX2 R234, R234 ;  /* 0x000000ea00ea7308 */ /* 0x000fe20000000800 */
[----:B------:R-:W-:Y:S01]  /*3540*/  @P1 FSEL R9, R9, -INF , !P5 ;  /* 0xff80000009091808 */ /* 0x000fe20006800000 */
[----:B------:R-:W-:Y:S01]  /*3550*/  IMAD.WIDE.U32 R248, R248, -0x326172a9, RZ ;  /* 0xcd9e8d57f8f87825 */ /* 0x000fe200078e00ff */
[----:B------:R-:W-:Y:S01]  /*3560*/  FSEL R187, R237, RZ, P4 ;  /* 0x000000ffedbb7208 */ /* 0x000fe20002000000 */
[-C--:B------:R-:W-:Y:S03]  /*3570*/  HMMA.16816.F32.BF16 R28, R112, R102.reuse, R28 ;  /* 0x00000066701c723c */ /* 0x080fe6000004181c */
[----:B------:R-:W-:Y:S01]  /*3580*/  @P1 FSEL R17, R17, -INF , !P3 ;  /* 0xff80000011111808 */ /* 0x000fe20005800000 */
[----:B------:R-:W-:Y:S01]  /*3590*/  IMAD.WIDE.U32 R138, R235, -0x326172a9, RZ ;  /* 0xcd9e8d57eb8a7825 */ /* 0x000fe200078e00ff */
[-C--:B------:R-:W-:Y:S01]  /*35a0*/  @P1 ISETP.GE.AND P4, PT, R242, R219.reuse, PT ;  /* 0x000000dbf200120c */ /* 0x080fe20003f86270 */
[----:B------:R-:W-:Y:S05]  /*35b0*/  HMMA.16816.F32.BF16 R32, R104, R102, R32 ;  /* 0x000000666820723c */ /* 0x000fea0000041820 */
[----:B------:R-:W-:Y:S01]  /*35c0*/  @P1 FSEL R4, R4, -INF , !P4 ;  /* 0xff80000004041808 */ /* 0x000fe20006000000 */
[----:B------:R-:W-:Y:S01]  /*35d0*/  IMAD.WIDE.U32 R132, R236, -0x2daee0ad, RZ ;  /* 0xd2511f53ec847825 */ /* 0x000fe200078e00ff */
[----:B------:R-:W-:Y:S04]  /*35e0*/  LOP3.LUT R238, R139, UR24, R248, 0x96, !PT ;  /* 0x000000188bee7c12 */ /* 0x000fe8000f8e96f8 */
[----:B------:R-:W-:Y:S01]  /*35f0*/  LOP3.LUT R236, R238, 0xff, RZ, 0xc0, !PT ;  /* 0x000000ffeeec7812 */ /* 0x000fe200078ec0ff */
[----:B------:R-:W-:Y:S01]  /*3600*/  IMAD.U32 R105, RZ, RZ, UR6 ;  /* 0x00000006ff697e24 */ /* 0x000fe2000f8e00ff */
[----:B------:R-:W-:Y:S01]  /*3610*/  @P1 FSEL R10, R10, -INF , !P4 ;  /* 0xff8000000a0a1808 */ /* 0x000fe20006000000 */
[----:B------:R-:W-:Y:S01]  /*3620*/  @P1 VIADD R248, R242, 0x11 ;  /* 0x00000011f2f81836 */ /* 0x000fe20000000000 */
[----:B------:R-:W-:Y:S01]  /*3630*/  @P1 FSEL R6, R6, -INF , !P4 ;  /* 0xff80000006061808 */ /* 0x000fe20006000000 */
[----:B------:R-:W-:Y:S01]  /*3640*/  FFMA.FTZ R223, R4, UR11, -R143 ;  /* 0x0000000b04df7c23 */ /* 0x000fe2000801088f */
[----:B------:R-:W-:Y:S01]  /*3650*/  LOP3.LUT R237, R241, UR26, R134, 0x96, !PT ;  /* 0x0000001af1ed7c12 */ /* 0x000fe2000f8e9686 */
[--C-:B------:R-:W-:Y:S01]  /*3660*/  FFMA.FTZ R241, R7, UR11, -R121.reuse ;  /* 0x0000000b07f17c23 */ /* 0x100fe20008010879 */
[----:B------:R-:W-:Y:S01]  /*3670*/  @P1 FSEL R8, R8, -INF , !P4 ;  /* 0xff80000008081808 */ /* 0x000fe20006000000 */
[----:B------:R-:W-:Y:S01]  /*3680*/  FFMA.FTZ R235, R6, UR11, -R121 ;  /* 0x0000000b06eb7c23 */ /* 0x000fe20008010879 */
[----:B------:R-:W-:Y:S01]  /*3690*/  ISETP.LE.U32.AND P4, PT, R236, UR12, PT ;  /* 0x0000000cec007c0c */ /* 0x000fe2000bf83070 */
[----:B------:R-:W-:Y:S01]  /*36a0*/  IMAD.WIDE.U32 R136, R237, -0x326172a9, RZ ;  /* 0xcd9e8d57ed887825 */ /* 0x000fe200078e00ff */
[----:B------:R-:W-:Y:S01]  /*36b0*/  LOP3.LUT R239, R133, UR25, R240, 0x96, !PT ;  /* 0x0000001985ef7c12 */ /* 0x000fe2000f8e96f0 */
[----:B------:R-:W1:Y:S01]  /*36c0*/  MUFU.EX2 R223, R223 ;  /* 0x000000df00df7308 */ /* 0x000e620000000800 */
[----:B------:R-:W-:Y:S01]  /*36d0*/  SHF.R.U32.HI R236, RZ, 0x18, R238 ;  /* 0x00000018ffec7819 */ /* 0x000fe200000116ee */
[----:B------:R-:W-:Y:S01]  /*36e0*/  FFMA.FTZ R237, R8, UR11, -R122 ;  /* 0x0000000b08ed7c23 */ /* 0x000fe2000801087a */
[----:B------:R-:W-:Y:S01]  /*36f0*/  LOP3.LUT R240, R238, 0xffff, RZ, 0xc0, !PT ;  /* 0x0000ffffeef07812 */ /* 0x000fe200078ec0ff */
[----:B------:R-:W-:Y:S01]  /*3700*/  FFMA.FTZ R133, R17, UR11, -R143 ;  /* 0x0000000b11857c23 */ /* 0x000fe2000801088f */
[----:B------:R-:W-:Y:S01]  /*3710*/  @P1 FSEL R11, R11, -INF , !P5 ;  /* 0xff8000000b0b1808 */ /* 0x000fe20006800000 */
[----:B------:R-:W-:Y:S01]  /*3720*/  FFMA.FTZ R247, R10, UR11, -R187 ;  /* 0x0000000b0af77c23 */ /* 0x000fe200080108bb */
[----:B------:R-:W-:Y:S03]  /*3730*/  @P1 FSEL R19, R19, -INF , !P3 ;  /* 0xff80000013131808 */ /* 0x000fe60005800000 */
[----:B------:R-:W-:Y:S01]  /*3740*/  MUFU.EX2 R237, R237 ;  /* 0x000000ed00ed7308 */ /* 0x000fe20000000800 */
[----:B------:R-:W-:Y:S01]  /*3750*/  ISETP.LE.U32.AND P5, PT, R236, UR12, PT ;  /* 0x0000000cec007c0c */ /* 0x000fe2000bfa3070 */
[----:B------:R-:W-:Y:S01]  /*3760*/  IMAD.WIDE.U32 R134, R239, -0x326172a9, RZ ;  /* 0xcd9e8d57ef867825 */ /* 0x000fe200078e00ff */
[----:B------:R-:W-:Y:S02]  /*3770*/  SHF.R.U32.HI R239, RZ, 0x10, R238 ;  /* 0x00000010ffef7819 */ /* 0x000fe400000116ee */
[----:B------:R-:W-:Y:S01]  /*3780*/  SHF.R.U32.HI R240, RZ, 0x8, R240 ;  /* 0x00000008fff07819 */ /* 0x000fe200000116f0 */
[----:B------:R-:W-:Y:S01]  /*3790*/  FFMA.FTZ R131, R19, UR11, -R121 ;  /* 0x0000000b13837c23 */ /* 0x000fe20008010879 */
[----:B------:R-:W-:Y:S03]  /*37a0*/  @P1 FSEL R12, R12, -INF , !P6 ;  /* 0xff8000000c0c1808 */ /* 0x000fe60007000000 */
[----:B------:R-:W2:Y:S01]  /*37b0*/  MUFU.EX2 R236, R241 ;  /* 0x000000f100ec7308 */ /* 0x000ea20000000800 */
[----:B------:R-:W-:Y:S01]  /*37c0*/  LOP3.LUT R239, R239, 0xff, RZ, 0xc0, !PT ;  /* 0x000000ffefef7812 */ /* 0x000fe200078ec0ff */
[----:B-1----:R-:W-:Y:S01]  /*37d0*/  @!P4 FADD.FTZ R223, -R223, -RZ ;  /* 0x800000ffdfdfc221 */ /* 0x002fe20000010100 */
[----:B------:R-:W-:Y:S01]  /*37e0*/  @P1 FSEL R16, R16, -INF , !P6 ;  /* 0xff80000010101808 */ /* 0x000fe20007000000 */
[----:B------:R-:W-:Y:S01]  /*37f0*/  FFMA.FTZ R238, R9, UR11, -R122 ;  /* 0x0000000b09ee7c23 */ /* 0x000fe2000801087a */
[----:B------:R-:W-:Y:S02]  /*3800*/  LOP3.LUT R240, R240, 0xffff, RZ, 0xc0, !PT ;  /* 0x0000fffff0f07812 */ /* 0x000fe400078ec0ff */
[----:B------:R-:W-:Y:S03]  /*3810*/  @P1 FSEL R18, R18, -INF , !P6 ;  /* 0xff80000012121808 */ /* 0x000fe60007000000 */
[----:B------:R-:W1:Y:S01]  /*3820*/  MUFU.EX2 R235, R235 ;  /* 0x000000eb00eb7308 */ /* 0x000e620000000800 */
[----:B------:R-:W-:Y:S01]  /*3830*/  LOP3.LUT R243, R135, UR24, R136, 0x96, !PT ;  /* 0x0000001887f37c12 */ /* 0x000fe2000f8e9688 */
[----:B------:R-:W-:Y:S01]  /*3840*/  UIADD3 UR24, UR28, 0x1715609d, URZ ;  /* 0x1715609d1c187890 */ /* 0x000fe2000fffe03f */
[----:B------:R-:W-:Y:S02]  /*3850*/  @P1 FSEL R20, R20, -INF , !P0 ;  /* 0xff80000014141808 */ /* 0x000fe40004000000 */
[----:B------:R-:W-:Y:S02]  /*3860*/  @P1 FSEL R13, R13, -INF , !P3 ;  /* 0xff8000000d0d1808 */ /* 0x000fe40005800000 */
[----:B------:R-:W-:Y:S01]  /*3870*/  @P1 FSEL R22, R22, -INF , !P0 ;  /* 0xff80000016161808 */ /* 0x000fe20004000000 */
[----:B------:R-:W-:Y:S01]  /*3880*/  FFMA.FTZ R142, R20, UR11, -R143 ;  /* 0x0000000b148e7c23 */ /* 0x000fe2000801088f */
[----:B------:R-:W-:Y:S01]  /*3890*/  @P1 FSEL R15, R15, -INF , !P3 ;  /* 0xff8000000f0f1808 */ /* 0x000fe20005800000 */
[----:B--2---:R-:W-:Y:S01]  /*38a0*/  @!P5 FADD.FTZ R236, -R236, -RZ ;  /* 0x800000ffececd221 */ /* 0x004fe20000010100 */
[----:B------:R-:W-:Y:S01]  /*38b0*/  @P1 FSEL R24, R24, -INF , !P0 ;  /* 0xff80000018181808 */ /* 0x000fe20004000000 */
[----:B------:R-:W2:Y:S01]  /*38c0*/  MUFU.EX2 R238, R238 ;  /* 0x000000ee00ee7308 */ /* 0x000ea20000000800 */
[----:B------:R-:W-:Y:S02]  /*38d0*/  ISETP.LE.U32.AND P3, PT, R239, UR12, PT ;  /* 0x0000000cef007c0c */ /* 0x000fe4000bf63070 */
[----:B------:R-:W-:Y:S02]  /*38e0*/  @P1 FSEL R26, R26, -INF , !P0 ;  /* 0xff8000001a1a1808 */ /* 0x000fe40004000000 */
[----:B------:R-:W-:Y:S02]  /*38f0*/  @P1 FSEL R14, R14, -INF , !P6 ;  /* 0xff8000000e0e1808 */ /* 0x000fe40007000000 */
[----:B------:R-:W-:Y:S03]  /*3900*/  IADD3 R116, R0, 0x4000, R105 ;  /* 0x0000400000747810 */ /* 0x000fe60007ffe069 */
[----:B------:R3:W4:Y:S01]  /*3910*/  MUFU.EX2 R239, R247 ;  /* 0x000000f700ef7308 */ /* 0x0007220000000800 */
[----:B------:R-:W-:Y:S02]  /*3920*/  ISETP.LE.U32.AND P6, PT, R240, UR12, PT ;  /* 0x0000000cf0007c0c */ /* 0x000fe4000bfc3070 */
[C---:B------:R-:W-:Y:S01]  /*3930*/  LOP3.LUT R241, R243.reuse, 0xff, RZ, 0xc0, !PT ;  /* 0x000000fff3f17812 */ /* 0x040fe200078ec0ff */
[----:B------:R-:W-:Y:S01]  /*3940*/  IMAD.IADD R120, R116, 0x1, R179 ;  /* 0x0000000174787824 */ /* 0x000fe200078e02b3 */
[----:B------:R-:W-:Y:S01]  /*3950*/  LOP3.LUT R240, R243, 0xffff, RZ, 0xc0, !PT ;  /* 0x0000fffff3f07812 */ /* 0x000fe200078ec0ff */
[----:B-1----:R-:W-:Y:S01]  /*3960*/  @!P3 FADD.FTZ R235, -R235, -RZ ;  /* 0x800000ffebebb221 */ /* 0x002fe20000010100 */
[----:B------:R-:W-:Y:S02]  /*3970*/  ISETP.LE.U32.AND P4, PT, R241, UR12, PT ;  /* 0x0000000cf1007c0c */ /* 0x000fe4000bf83070 */
[----:B------:R-:W-:Y:S01]  /*3980*/  SHF.R.U32.HI R245, RZ, 0x8, R240 ;  /* 0x00000008fff57819 */ /* 0x000fe200000116f0 */
[----:B------:R-:W-:Y:S01]  /*3990*/  FFMA.FTZ R240, R11, UR11, -R187 ;  /* 0x0000000b0bf07c23 */ /* 0x000fe200080108bb */
[-C--:B------:R-:W-:Y:S01]  /*39a0*/  @P1 ISETP.GE.AND P3, PT, R248, R219.reuse, PT ;  /* 0x000000dbf800120c */ /* 0x080fe20003f66270 */
[----:B------:R-:W-:Y:S01]  /*39b0*/  @P1 VIADD R248, R242, 0x18 ;  /* 0x00000018f2f81836 */ /* 0x000fe20000000000 */
[----:B------:R-:W-:Y:S01]  /*39c0*/  LOP3.LUT R241, R245, 0xffff, RZ, 0xc0, !PT ;  /* 0x0000fffff5f17812 */ /* 0x000fe200078ec0ff */
[----:B------:R-:W-:Y:S01]  /*39d0*/  @!P6 FADD.FTZ R234, -R234, -RZ ;  /* 0x800000ffeaeae221 */ /* 0x000fe20000010100 */
[----:B------:R-:W-:Y:S01]  /*39e0*/  @P1 FSEL R21, R21, -INF , !P3 ;  /* 0xff80000015151808 */ /* 0x000fe20005800000 */
[----:B------:R-:W1:Y:S01]  /*39f0*/  MUFU.EX2 R240, R240 ;  /* 0x000000f000f07308 */ /* 0x000e620000000800 */
[----:B------:R-:W-:Y:S02]  /*3a00*/  SHF.R.U32.HI R245, RZ, 0x10, R243 ;  /* 0x00000010fff57819 */ /* 0x000fe400000116f3 */
[----:B------:R-:W-:Y:S01]  /*3a10*/  ISETP.LE.U32.AND P6, PT, R241, UR12, PT ;  /* 0x0000000cf1007c0c */ /* 0x000fe2000bfc3070 */
[----:B------:R-:W-:Y:S01]  /*3a20*/  @!P4 FADD.FTZ R237, -R237, -RZ ;  /* 0x800000ffededc221 */ /* 0x000fe20000010100 */
[----:B------:R-:W-:Y:S01]  /*3a30*/  LOP3.LUT R245, R245, 0xff, RZ, 0xc0, !PT ;  /* 0x000000fff5f57812 */ /* 0x000fe200078ec0ff */
[--C-:B------:R-:W-:Y:S01]  /*3a40*/  FFMA.FTZ R241, R12, UR11, -R122.reuse ;  /* 0x0000000b0cf17c23 */ /* 0x100fe2000801087a */
[----:B------:R-:W-:Y:S02]  /*3a50*/  @P1 FSEL R23, R23, -INF , !P3 ;  /* 0xff80000017171808 */ /* 0x000fe40005800000 */
[----:B------:R-:W-:Y:S01]  /*3a60*/  ISETP.LE.U32.AND P5, PT, R245, UR12, PT ;  /* 0x0000000cf5007c0c */ /* 0x000fe2000bfa3070 */
[----:B------:R-:W-:Y:S01]  /*3a70*/  FFMA.FTZ R245, R13, UR11, -R122 ;  /* 0x0000000b0df57c23 */ /* 0x000fe2000801087a */
[----:B------:R-:W-:Y:S01]  /*3a80*/  @P1 FSEL R25, R25, -INF , !P3 ;  /* 0xff80000019191808 */ /* 0x000fe20005800000 */
[----:B------:R-:W1:Y:S01]  /*3a90*/  MUFU.EX2 R241, R241 ;  /* 0x000000f100f17308 */ /* 0x000e620000000800 */
[-C--:B------:R-:W-:Y:S01]  /*3aa0*/  @P1 ISETP.GE.AND P4, PT, R248, R219.reuse, PT ;  /* 0x000000dbf800120c */ /* 0x080fe20003f86270 */
[----:B------:R-:W-:Y:S01]  /*3ab0*/  FFMA.FTZ R248, R14, UR11, -R187 ;  /* 0x0000000b0ef87c23 */ /* 0x000fe200080108bb */
[----:B------:R-:W-:Y:S01]  /*3ac0*/  @P1 FSEL R27, R27, -INF , !P3 ;  /* 0xff8000001b1b1808 */ /* 0x000fe20005800000 */
[----:B--2---:R-:W-:Y:S01]  /*3ad0*/  @!P6 FADD.FTZ R238, -R238, -RZ ;  /* 0x800000ffeeeee221 */ /* 0x004fe20000010100 */
[----:B---3--:R-:W-:Y:S02]  /*3ae0*/  LOP3.LUT R247, R249, UR24, R246, 0x96, !PT ;  /* 0x00000018f9f77c12 */ /* 0x008fe4000f8e96f6 */
[----:B------:R-:W-:Y:S03]  /*3af0*/  @P1 ISETP.GE.AND P6, PT, R252, R219, PT ;  /* 0x000000dbfc00120c */ /* 0x000fe60003fc6270 */
[----:B------:R2:W-:Y:S01]  /*3b00*/  MUFU.EX2 R242, R245 ;  /* 0x000000f500f27308 */ /* 0x0005e20000000800 */
[----:B------:R-:W-:Y:S01]  /*3b10*/  SHF.R.U32.HI R246, RZ, 0x18, R243 ;  /* 0x00000018fff67819 */ /* 0x000fe200000116f3 */
[----:B----4-:R-:W-:Y:S01]  /*3b20*/  @!P5 FADD.FTZ R239, -R239, -RZ ;  /* 0x800000ffefefd221 */ /* 0x010fe20000010100 */
[----:B------:R-:W-:Y:S01]  /*3b30*/  @P1 FSEL R28, R28, -INF , !P4 ;  /* 0xff8000001c1c1808 */ /* 0x000fe20006000000 */
[----:B------:R-:W-:Y:S01]  /*3b40*/  FFMA.FTZ R252, R18, UR11, -R121 ;  /* 0x0000000b12fc7c23 */ /* 0x000fe20008010879 */
[----:B------:R-:W-:Y:S01]  /*3b50*/  LOP3.LUT R249, R137, UR24, R244, 0x96, !PT ;  /* 0x0000001889f97c12 */ /* 0x000fe2000f8e96f4 */
[----:B------:R-:W-:Y:S01]  /*3b60*/  FFMA.FTZ R244, R15, UR11, -R187 ;  /* 0x0000000b0ff47c23 */ /* 0x000fe200080108bb */
[----:B------:R-:W-:Y:S03]  /*3b70*/  @P1 FSEL R30, R30, -INF , !P4 ;  /* 0xff8000001e1e1808 */ /* 0x000fe60006000000 */
[----:B------:R3:W4:Y:S01]  /*3b80*/  MUFU.EX2 R243, R248 ;  /* 0x000000f800f37308 */ /* 0x0007220000000800 */
[----:B------:R-:W-:Y:S01]  /*3b90*/  ISETP.LE.U32.AND P5, PT, R246, UR12, PT ;  /* 0x0000000cf6007c0c */ /* 0x000fe2000bfa3070 */
[----:B------:R-:W-:Y:S01]  /*3ba0*/  IMAD.WIDE.U32 R14, R249, -0x2daee0ad, RZ ;  /* 0xd2511f53f90e7825 */ /* 0x000fe200078e00ff */
[----:B------:R-:W-:Y:S01]  /*3bb0*/  @P1 FSEL R32, R32, -INF , !P4 ;  /* 0xff80000020201808 */ /* 0x000fe20006000000 */
[----:B------:R-:W4:Y:S01]  /*3bc0*/  LDG.E R246, desc[UR30][R250.64] ;  /* 0x0000001efaf67981 */ /* 0x000f22000c1e1900 */
[----:B------:R-:W-:Y:S01]  /*3bd0*/  @P1 FSEL R34, R34, -INF , !P4 ;  /* 0xff80000022221808 */ /* 0x000fe20006000000 */
[----:B------:R-:W-:Y:S01]  /*3be0*/  UIADD3 UR24, UR27, 0x646e171e, URZ ;  /* 0x646e171e1b187890 */ /* 0x000fe2000fffe03f */
[----:B------:R-:W-:Y:S01]  /*3bf0*/  @P1 FSEL R29, R29, -INF , !P6 ;  /* 0xff8000001d1d1808 */ /* 0x000fe20007000000 */
[----:B------:R-:W5:Y:S01]  /*3c00*/  LDG.E R249, desc[UR30][R250.64+0x80] ;  /* 0x0000801efaf97981 */ /* 0x000f62000c1e1900 */
[----:B------:R-:W-:Y:S01]  /*3c10*/  @P1 FSEL R31, R31, -INF , !P6 ;  /* 0xff8000001f1f1808 */ /* 0x000fe20007000000 */
[----:B------:R-:W-:Y:S01]  /*3c20*/  IMAD.WIDE.U32 R10, R247, -0x2daee0ad, RZ ;  /* 0xd2511f53f70a7825 */ /* 0x000fe200078e00ff */
[----:B------:R-:W-:Y:S01]  /*3c30*/  @P1 FSEL R33, R33, -INF , !P6 ;  /* 0xff80000021211808 */ /* 0x000fe20007000000 */
[----:B--2---:R-:W2:Y:S01]  /*3c40*/  LDG.E R245, desc[UR30][R250.64+0x20] ;  /* 0x0000201efaf57981 */ /* 0x004ea2000c1e1900 */
[----:B------:R-:W-:Y:S01]  /*3c50*/  LOP3.LUT R141, R15, UR24, R132, 0x96, !PT ;  /* 0x000000180f8d7c12 */ /* 0x000fe2000f8e9684 */
[----:B-1----:R-:W-:Y:S01]  /*3c60*/  @!P5 FADD.FTZ R240, -R240, -RZ ;  /* 0x800000fff0f0d221 */ /* 0x002fe20000010100 */
[----:B------:R-:W-:Y:S01]  /*3c70*/  LOP3.LUT R137, R11, UR24, R130, 0x96, !PT ;  /* 0x000000180b897c12 */ /* 0x000fe2000f8e9682 */
[----:B------:R-:W-:Y:S01]  /*3c80*/  FFMA.FTZ R247, R16, UR11, -R143 ;  /* 0x0000000b10f77c23 */ /* 0x000fe2000801088f */
[----:B------:R-:W-:Y:S01]  /*3c90*/  LOP3.LUT R130, R134, 0xff, RZ, 0xc0, !PT ;  /* 0x000000ff86827812 */ /* 0x000fe200078ec0ff */
[----:B---3--:R1:W5:Y:S01]  /*3ca0*/  LDG.E R248, desc[UR30][R250.64+0xa0] ;  /* 0x0000a01efaf87981 */ /* 0x008362000c1e1900 */
[----:B------:R-:W-:Y:S01]  /*3cb0*/  @P1 FSEL R35, R35, -INF , !P6 ;  /* 0xff80000023231808 */ /* 0x000fe20007000000 */
[----:B------:R-:W-:Y:S01]  /*3cc0*/  FFMA.FTZ R34, R34, UR11, -R121 ;  /* 0x0000000b22227c23 */ /* 0x000fe20008010879 */
[----:B------:R-:W-:Y:S01]  /*3cd0*/  ISETP.LE.U32.AND P5, PT, R130, UR12, PT ;  /* 0x0000000c82007c0c */ /* 0x000fe2000bfa3070 */
[----:B------:R-:W3:Y:S01]  /*3ce0*/  MUFU.EX2 R247, R247 ;  /* 0x000000f700f77308 */ /* 0x000ee20000000800 */
[----:B------:R-:W-:Y:S01]  /*3cf0*/  SHF.R.U32.HI R130, RZ, 0x10, R134 ;  /* 0x00000010ff827819 */ /* 0x000fe20000011686 */
[----:B------:R-:W-:Y:S01]  /*3d00*/  FFMA.FTZ R27, R27, UR11, -R187 ;  /* 0x0000000b1b1b7c23 */ /* 0x000fe200080108bb */
[----:B------:R-:W-:Y:S02]  /*3d10*/  LOP3.LUT R6, R10, 0xffff, RZ, 0xc0, !PT ;  /* 0x0000ffff0a067812 */ /* 0x000fe400078ec0ff */
[----:B------:R-:W-:Y:S02]  /*3d20*/  LOP3.LUT R130, R130, 0xff, RZ, 0xc0, !PT ;  /* 0x000000ff82827812 */ /* 0x000fe400078ec0ff */
[----:B------:R-:W-:Y:S03]  /*3d30*/  SHF.R.U32.HI R5, RZ, 0x10, R10 ;  /* 0x00000010ff057819 */ /* 0x000fe6000001160a */
[----:B------:R-:W3:Y:S01]  /*3d40*/  MUFU.EX2 R244, R244 ;  /* 0x000000f400f47308 */ /* 0x000ee20000000800 */
[----:B------:R-:W-:Y:S02]  /*3d50*/  ISETP.LE.U32.AND P3, PT, R130, UR12, PT ;  /* 0x0000000c82007c0c */ /* 0x000fe4000bf63070 */
[----:B------:R-:W-:Y:S01]  /*3d60*/  SHF.R.U32.HI R11, RZ, 0x10, R14 ;  /* 0x00000010ff0b7819 */ /* 0x000fe2000001160e */
[----:B------:R-:W-:Y:S01]  /*3d70*/  @!P5 FADD.FTZ R241, -R241, -RZ ;  /* 0x800000fff1f1d221 */ /* 0x000fe20000010100 */
[----:B------:R-:W-:Y:S02]  /*3d80*/  LOP3.LUT R9, R14, 0xffff, RZ, 0xc0, !PT ;  /* 0x0000ffff0e097812 */ /* 0x000fe400078ec0ff */
[----:B------:R-:W-:Y:S03]  /*3d90*/  LOP3.LUT R129, R10, 0xff, RZ, 0xc0, !PT ;  /* 0x000000ff0a817812 */ /* 0x000fe600078ec0ff */
[----:B------:R3:W-:Y:S01]  /*3da0*/  MUFU.EX2 R130, R142 ;  /* 0x0000008e00827308 */ /* 0x0007e20000000800 */
[----:B------:R-:W-:Y:S02]  /*3db0*/  SHF.R.U32.HI R7, RZ, 0x18, R10 ;  /* 0x00000018ff077819 */ /* 0x000fe4000001160a */
[----:B------:R-:W-:Y:S02]  /*3dc0*/  LOP3.LUT R13, R14, 0xff, RZ, 0xc0, !PT ;  /* 0x000000ff0e0d7812 */ /* 0x000fe400078ec0ff */
[----:B-1----:R-:W-:Y:S01]  /*3dd0*/  LOP3.LUT R251, R134, 0xffff, RZ, 0xc0, !PT ;  /* 0x0000ffff86fb7812 */ /* 0x002fe200078ec0ff */
[----:B----4-:R-:W-:Y:S01]  /*3de0*/  @!P3 FADD.FTZ R243, -R243, -RZ ;  /* 0x800000fff3f3b221 */ /* 0x010fe20000010100 */
[----:B------:R-:W-:Y:S03]  /*3df0*/  LOP3.LUT R135, R138, 0xff, RZ, 0xc0, !PT ;  /* 0x000000ff8a877812 */ /* 0x000fe600078ec0ff */
[----:B------:R1:W4:Y:S01]  /*3e00*/  MUFU.EX2 R250, R133 ;  /* 0x0000008500fa7308 */ /* 0x0003220000000800 */
[----:B------:R-:W-:Y:S02]  /*3e10*/  SHF.R.U32.HI R251, RZ, 0x8, R251 ;  /* 0x00000008fffb7819 */ /* 0x000fe400000116fb */
[----:B------:R-:W-:Y:S02]  /*3e20*/  ISETP.LE.U32.AND P5, PT, R135, UR12, PT ;  /* 0x0000000c87007c0c */ /* 0x000fe4000bfa3070 */
[----:B------:R-:W-:Y:S02]  /*3e30*/  LOP3.LUT R251, R251, 0xffff, RZ, 0xc0, !PT ;  /* 0x0000fffffbfb7812 */ /* 0x000fe400078ec0ff */
[----:B------:R-:W-:Y:S03]  /*3e40*/  SHF.R.U32.HI R134, RZ, 0x18, R134 ;  /* 0x00000018ff867819 */ /* 0x000fe60000011686 */
[----:B------:R-:W-:Y:S01]  /*3e50*/  MUFU.EX2 R252, R252 ;  /* 0x000000fc00fc7308 */ /* 0x000fe20000000800 */
[----:B------:R-:W-:Y:S01]  /*3e60*/  ISETP.LE.U32.AND P0, PT, R251, UR12, PT ;  /* 0x0000000cfb007c0c */ /* 0x000fe2000bf03070 */
[----:B---3--:R-:W-:Y:S01]  /*3e70*/  FFMA.FTZ R142, R26, UR11, -R187 ;  /* 0x0000000b1a8e7c23 */ /* 0x008fe200080108bb */
[--C-:B------:R-:W-:Y:S02]  /*3e80*/  SHF.R.U32.HI R135, RZ, 0x10, R138.reuse ;  /* 0x00000010ff877819 */ /* 0x100fe4000001168a */
[----:B------:R-:W-:Y:S02]  /*3e90*/  LOP3.LUT R26, R141, 0xff, RZ, 0xc0, !PT ;  /* 0x000000ff8d1a7812 */ /* 0x000fe400078ec0ff */
[----:B------:R-:W-:Y:S03]  /*3ea0*/  LOP3.LUT R135, R135, 0xff, RZ, 0xc0, !PT ;  /* 0x000000ff87877812 */ /* 0x000fe600078ec0ff */
[----:B------:R3:W4:Y:S01]  /*3eb0*/  MUFU.EX2 R251, R131 ;  /* 0x0000008300fb7308 */ /* 0x0007220000000800 */
[----:B-1----:R-:W-:Y:S01]  /*3ec0*/  LOP3.LUT R133, R138, 0xffff, RZ, 0xc0, !PT ;  /* 0x0000ffff8a857812 */ /* 0x002fe200078ec0ff */
[----:B------:R-:W-:Y:S01]  /*3ed0*/  @!P5 FADD.FTZ R247, -R247, -RZ ;  /* 0x800000fff7f7d221 */ /* 0x000fe20000010100 */
[----:B------:R-:W-:Y:S02]  /*3ee0*/  LOP3.LUT R139, R137, 0xff, RZ, 0xc0, !PT ;  /* 0x000000ff898b7812 */ /* 0x000fe400078ec0ff */
[----:B------:R-:W-:Y:S01]  /*3ef0*/  SHF.R.U32.HI R133, RZ, 0x8, R133 ;  /* 0x00000008ff857819 */ /* 0x000fe20000011685 */
[----:B------:R-:W-:Y:S01]  /*3f00*/  @!P0 FADD.FTZ R242, -R242, -RZ ;  /* 0x800000fff2f28221 */ /* 0x000fe20000010100 */
[----:B------:R-:W-:Y:S01]  /*3f10*/  ISETP.LE.U32.AND P0, PT, R134, UR12, PT ;  /* 0x0000000c86007c0c */ /* 0x000fe2000bf03070 */
[--C-:B------:R-:W-:Y:S01]  /*3f20*/  FFMA.FTZ R134, R22, UR11, -R121.reuse ;  /* 0x0000000b16867c23 */ /* 0x100fe20008010879 */
[----:B------:R-:W-:Y:S01]  /*3f30*/  LOP3.LUT R133, R133, 0xffff, RZ, 0xc0, !PT ;  /* 0x0000ffff85857812 */ /* 0x000fe200078ec0ff */
[----:B------:R-:W-:Y:S01]  /*3f40*/  MUFU.EX2 R142, R142 ;  /* 0x0000008e008e7308 */ /* 0x000fe20000000800 */
[----:B------:R-:W-:Y:S02]  /*3f50*/  SHF.R.U32.HI R138, RZ, 0x18, R138 ;  /* 0x00000018ff8a7819 */ /* 0x000fe4000001168a */
[----:B------:R-:W-:Y:S01]  /*3f60*/  ISETP.LE.U32.AND P3, PT, R133, UR12, PT ;  /* 0x0000000c85007c0c */ /* 0x000fe2000bf63070 */
[--C-:B------:R-:W-:Y:S01]  /*3f70*/  FFMA.FTZ R133, R23, UR11, -R121.reuse ;  /* 0x0000000b17857c23 */ /* 0x100fe20008010879 */
[----:B------:R-:W-:Y:S01]  /*3f80*/  ISETP.LE.U32.AND P5, PT, R138, UR12, PT ;  /* 0x0000000c8a007c0c */ /* 0x000fe2000bfa3070 */
[----:B------:R-:W-:Y:S01]  /*3f90*/  FFMA.FTZ R121, R35, UR11, -R121 ;  /* 0x0000000b23797c23 */ /* 0x000fe20008010879 */
[----:B------:R-:W-:Y:S01]  /*3fa0*/  SHF.R.U32.HI R138, RZ, 0x18, R137 ;  /* 0x00000018ff8a7819 */ /* 0x000fe20000011689 */
[----:B---3--:R-:W-:Y:S02]  /*3fb0*/  FFMA.FTZ R131, R21, UR11, -R143 ;  /* 0x0000000b15837c23 */ /* 0x008fe4000801088f */
[----:B------:R-:W1:Y:S01]  /*3fc0*/  MUFU.EX2 R134, R134 ;  /* 0x0000008600867308 */ /* 0x000e620000000800 */
[----:B------:R-:W-:Y:S01]  /*3fd0*/  @!P0 FADD.FTZ R244, -R244, -RZ ;  /* 0x800000fff4f48221 */ /* 0x000fe20000010100 */
[----:B------:R-:W-:Y:S01]  /*3fe0*/  ISETP.LE.U32.AND P0, PT, R135, UR12, PT ;  /* 0x0000000c87007c0c */ /* 0x000fe2000bf03070 */
[----:B------:R-:W-:Y:S01]  /*3ff0*/  FFMA.FTZ R135, R24, UR11, -R122 ;  /* 0x0000000b18877c23 */ /* 0x000fe2000801087a */
[----:B------:R-:W-:Y:S02]  /*4000*/  ISETP.LE.U32.AND P6, PT, R26, UR12, PT ;  /* 0x0000000c1a007c0c */ /* 0x000fe4000bfc3070 */
[----:B------:R-:W-:Y:S01]  /*4010*/  SHF.R.U32.HI R10, RZ, 0x18, R14 ;  /* 0x00000018ff0a7819 */ /* 0x000fe2000001160e */
[----:B----4-:R-:W-:Y:S01]  /*4020*/  @!P3 FADD.FTZ R250, -R250, -RZ ;  /* 0x800000fffafab221 */ /* 0x010fe20000010100 */
[----:B------:R-:W-:Y:S01]  /*4030*/  ISETP.LE.U32.AND P3, PT, R139, UR12, PT ;  /* 0x0000000c8b007c0c */ /* 0x000fe2000bf63070 */
[----:B------:R-:W-:Y:S01]  /*4040*/  FFMA.FTZ R139, R25, UR11, -R122 ;  /* 0x0000000b198b7c23 */ /* 0x000fe2000801087a */
[----:B------:R-:W-:Y:S01]  /*4050*/  SHF.R.U32.HI R25, RZ, 0x10, R137 ;  /* 0x00000010ff197819 */ /* 0x000fe20000011689 */
[----:B------:R-:W-:Y:S01]  /*4060*/  @!P5 FADD.FTZ R251, -R251, -RZ ;  /* 0x800000fffbfbd221 */ /* 0x000fe20000010100 */
[----:B------:R-:W-:Y:S01]  /*4070*/  LOP3.LUT R137, R137, 0xffff, RZ, 0xc0, !PT ;  /* 0x0000ffff89897812 */ /* 0x000fe200078ec0ff */
[----:B------:R-:W3:Y:S01]  /*4080*/  MUFU.EX2 R131, R131 ;  /* 0x0000008300837308 */ /* 0x000ee20000000800 */
[----:B------:R-:W-:Y:S01]  /*4090*/  LOP3.LUT R25, R25, 0xff, RZ, 0xc0, !PT ;  /* 0x000000ff19197812 */ /* 0x000fe200078ec0ff */
[----:B------:R-:W-:Y:S01]  /*40a0*/  @!P0 FADD.FTZ R252, -R252, -RZ ;  /* 0x800000fffcfc8221 */ /* 0x000fe20000010100 */
[----:B------:R-:W-:Y:S02]  /*40b0*/  SHF.R.U32.HI R137, RZ, 0x8, R137 ;  /* 0x00000008ff897819 */ /* 0x000fe40000011689 */
[----:B------:R-:W-:Y:S02]  /*40c0*/  ISETP.LE.U32.AND P5, PT, R25, UR12, PT ;  /* 0x0000000c19007c0c */ /* 0x000fe4000bfa3070 */
[----:B------:R-:W-:Y:S01]  /*40d0*/  LOP3.LUT R137, R137, 0xffff, RZ, 0xc0, !PT ;  /* 0x0000ffff89897812 */ /* 0x000fe200078ec0ff */
[----:B------:R-:W-:Y:S01]  /*40e0*/  @!P3 FADD.FTZ R130, -R130, -RZ ;  /* 0x800000ff8282b221 */ /* 0x000fe20000010100 */
[----:B------:R-:W-:Y:S01]  /*40f0*/  LOP3.LUT R25, R141, 0xffff, RZ, 0xc0, !PT ;  /* 0x0000ffff8d197812 */ /* 0x000fe200078ec0ff */
[----:B------:R-:W4:Y:S01]  /*4100*/  MUFU.EX2 R133, R133 ;  /* 0x0000008500857308 */ /* 0x000f220000000800 */
[----:B------:R-:W-:Y:S02]  /*4110*/  ISETP.LE.U32.AND P4, PT, R137, UR12, PT ;  /* 0x0000000c89007c0c */ /* 0x000fe4000bf83070 */
[----:B------:R-:W-:Y:S02]  /*4120*/  SHF.R.U32.HI R25, RZ, 0x8, R25 ;  /* 0x00000008ff197819 */ /* 0x000fe40000011619 */
[----:B------:R-:W-:Y:S02]  /*4130*/  ISETP.LE.U32.AND P0, PT, R138, UR12, PT ;  /* 0x0000000c8a007c0c */ /* 0x000fe4000bf03070 */
[----:B------:R-:W-:Y:S03]  /*4140*/  LOP3.LUT R26, R25, 0xffff, RZ, 0xc0, !PT ;  /* 0x0000ffff191a7812 */ /* 0x000fe600078ec0ff */
[----:B------:R4:W-:Y:S01]  /*4150*/  MUFU.EX2 R137, R27 ;  /* 0x0000001b00897308 */ /* 0x0009e20000000800 */
[--C-:B------:R-:W-:Y:S01]  /*4160*/  SHF.R.U32.HI R25, RZ, 0x10, R141.reuse ;  /* 0x00000010ff197819 */ /* 0x100fe2000001168d */
[----:B-1----:R-:W-:Y:S01]  /*4170*/  @!P5 FADD.FTZ R134, -R134, -RZ ;  /* 0x800000ff8686d221 */ /* 0x002fe20000010100 */
[----:B------:R-:W-:Y:S02]  /*4180*/  ISETP.LE.U32.AND P3, PT, R26, UR12, PT ;  /* 0x0000000c1a007c0c */ /* 0x000fe4000bf63070 */
[----:B------:R-:W-:Y:S01]  /*4190*/  LOP3.LUT R25, R25, 0xff, RZ, 0xc0, !PT ;  /* 0x000000ff19197812 */ /* 0x000fe200078ec0ff */
[----:B---3--:R-:W-:Y:S01]  /*41a0*/  @!P4 FADD.FTZ R131, -R131, -RZ ;  /* 0x800000ff8383c221 */ /* 0x008fe20000010100 */
[----:B------:R-:W-:Y:S03]  /*41b0*/  SHF.R.U32.HI R26, RZ, 0x18, R141 ;  /* 0x00000018ff1a7819 */ /* 0x000fe6000001168d */
[----:B------:R-:W1:Y:S01]  /*41c0*/  MUFU.EX2 R138, R139 ;  /* 0x0000008b008a7308 */ /* 0x000e620000000800 */
[----:B------:R-:W-:Y:S01]  /*41d0*/  ISETP.LE.U32.AND P5, PT, R25, UR12, PT ;  /* 0x0000000c19007c0c */ /* 0x000fe2000bfa3070 */
[----:B----4-:R-:W-:Y:S01]  /*41e0*/  @!P0 FADD.FTZ R133, -R133, -RZ ;  /* 0x800000ff85858221 */ /* 0x010fe20000010100 */
[----:B------:R-:W-:Y:S02]  /*41f0*/  SHF.R.U32.HI R25, RZ, 0x8, R6 ;  /* 0x00000008ff197819 */ /* 0x000fe40000011606 */
[----:B------:R-:W-:Y:S02]  /*4200*/  ISETP.LE.U32.AND P4, PT, R26, UR12, PT ;  /* 0x0000000c1a007c0c */ /* 0x000fe4000bf83070 */
[----:B------:R-:W-:Y:S03]  /*4210*/  LOP3.LUT R25, R25, 0xffff, RZ, 0xc0, !PT ;  /* 0x0000ffff19197812 */ /* 0x000fe600078ec0ff */
[----:B------:R-:W3:Y:S01]  /*4220*/  MUFU.EX2 R135, R135 ;  /* 0x0000008700877308 */ /* 0x000ee20000000800 */
[--C-:B------:R-:W-:Y:S01]  /*4230*/  FFMA.FTZ R27, R32, UR11, -R143.reuse ;  /* 0x0000000b201b7c23 */ /* 0x100fe2000801088f */
[----:B------:R-:W-:Y:S01]  /*4240*/  FFMA.FTZ R143, R33, UR11, -R143 ;  /* 0x0000000b218f7c23 */ /* 0x000fe2000801088f */
[----:B------:R-:W-:Y:S02]  /*4250*/  SHF.R.U32.HI R26, RZ, 0x8, R9 ;  /* 0x00000008ff1a7819 */ /* 0x000fe40000011609 */
[----:B------:R-:W-:Y:S01]  /*4260*/  ISETP.LE.U32.AND P0, PT, R129, UR12, PT ;  /* 0x0000000c81007c0c */ /* 0x000fe2000bf03070 */
[----:B------:R-:W-:Y:S01]  /*4270*/  @!P5 FADD.FTZ R142, -R142, -RZ ;  /* 0x800000ff8e8ed221 */ /* 0x000fe20000010100 */
[----:B------:R-:W-:Y:S03]  /*4280*/  F2FP.RELU.BF16.F32.PACK_AB R35, R250, R247 ;  /* 0x000000f7fa23723e */ /* 0x000fe600000018ff */
[----:B------:R-:W4:Y:S01]  /*4290*/  MUFU.EX2 R143, R143 ;  /* 0x0000008f008f7308 */ /* 0x000f220000000800 */
[----:B-1----:R-:W-:Y:S01]  /*42a0*/  @!P3 FADD.FTZ R138, -R138, -RZ ;  /* 0x800000ff8a8ab221 */ /* 0x002fe20000010100 */
[----:B------:R-:W-:Y:S01]  /*42b0*/  ISETP.LE.U32.AND P3, PT, R25, UR12, PT ;  /* 0x0000000c19007c0c */ /* 0x000fe2000bf63070 */
[----:B------:R-:W-:Y:S01]  /*42c0*/  @!P4 FADD.FTZ R137, -R137, -RZ ;  /* 0x800000ff8989c221 */ /* 0x000fe20000010100 */
[----:B------:R-:W-:Y:S01]  /*42d0*/  LOP3.LUT R25, R5, 0xff, RZ, 0xc0, !PT ;  /* 0x000000ff05197812 */ /* 0x000fe200078ec0ff */
[--C-:B------:R-:W-:Y:S01]  /*42e0*/  FFMA.FTZ R139, R28, UR11, -R122.reuse ;  /* 0x0000000b1c8b7c23 */ /* 0x100fe2000801087a */
[----:B------:R-:W-:Y:S01]  /*42f0*/  F2FP.RELU.BF16.F32.PACK_AB R33, R251, R252 ;  /* 0x000000fcfb21723e */ /* 0x000fe200000018ff */
[----:B------:R-:W-:Y:S03]  /*4300*/  FFMA.FTZ R122, R29, UR11, -R122 ;  /* 0x0000000b1d7a7c23 */ /* 0x000fe6000801087a */
[----:B------:R1:W1:Y:S01]  /*4310*/  MUFU.EX2 R141, R27 ;  /* 0x0000001b008d7308 */ /* 0x0002620000000800 */
[----:B------:R-:W-:Y:S01]  /*4320*/  ISETP.LE.U32.AND P4, PT, R25, UR12, PT ;  /* 0x0000000c19007c0c */ /* 0x000fe2000bf83070 */
[----:B---3--:R-:W-:Y:S01]  /*4330*/  @!P6 FADD.FTZ R135, -R135, -RZ ;  /* 0x800000ff8787e221 */ /* 0x008fe20000010100 */
[----:B------:R-:W-:Y:S02]  /*4340*/  LOP3.LUT R25, R11, 0xff, RZ, 0xc0, !PT ;  /* 0x000000ff0b197812 */ /* 0x000fe400078ec0ff */
[----:B------:R-:W-:Y:S02]  /*4350*/  ISETP.LE.U32.AND P6, PT, R7, UR12, PT ;  /* 0x0000000c07007c0c */ /* 0x000fe4000bfc3070 */
[----:B------:R-:W-:Y:S03]  /*4360*/  ISETP.LE.U32.AND P5, PT, R13, UR12, PT ;  /* 0x0000000c0d007c0c */ /* 0x000fe6000bfa3070 */
[----:B------:R3:W3:Y:S01]  /*4370*/  MUFU.EX2 R129, R34 ;  /* 0x0000002200817308 */ /* 0x0006e20000000800 */
[----:B----4-:R-:W-:Y:S01]  /*4380*/  @!P3 FADD.FTZ R143, -R143, -RZ ;  /* 0x800000ff8f8fb221 */ /* 0x010fe20000010100 */
[----:B------:R-:W-:Y:S02]  /*4390*/  ISETP.LE.U32.AND P3, PT, R25, UR12, PT ;  /* 0x0000000c19007c0c */ /* 0x000fe4000bf63070 */
[----:B------:R-:W-:Y:S02]  /*43a0*/  LOP3.LUT R25, R26, 0xffff, RZ, 0xc0, !PT ;  /* 0x0000ffff1a197812 */ /* 0x000fe400078ec0ff */
[----:B------:R-:W-:Y:S04]  /*43b0*/  F2FP.RELU.BF16.F32.PACK_AB R26, R236, R235 ;  /* 0x000000ebec1a723e */ /* 0x000fe800000018ff */
[----:B------:R-:W4:Y:S01]  /*43c0*/  MUFU.EX2 R126, R121 ;  /* 0x00000079007e7308 */ /* 0x000f220000000800 */
[--C-:B-1----:R-:W-:Y:S01]  /*43d0*/  FFMA.FTZ R27, R30, UR11, -R187.reuse ;  /* 0x0000000b1e1b7c23 */ /* 0x102fe200080108bb */
[----:B------:R-:W-:Y:S01]  /*43e0*/  F2FP.RELU.BF16.F32.PACK_AB R30, R234, R223 ;  /* 0x000000dfea1e723e */ /* 0x000fe200000018ff */
[----:B------:R1:W-:Y:S01]  /*43f0*/  STS [R199+0xe400], R26 ;  /* 0x00e4001ac7007388 */ /* 0x0003e20000000800 */
[----:B------:R-:W-:Y:S01]  /*4400*/  FFMA.FTZ R187, R31, UR11, -R187 ;  /* 0x0000000b1fbb7c23 */ /* 0x000fe200080108bb */
[----:B------:R-:W-:Y:S01]  /*4410*/  F2FP.RELU.BF16.F32.PACK_AB R31, R238, R237 ;  /* 0x000000edee1f723e */ /* 0x000fe200000018ff */
[----:B------:R-:W-:Y:S01]  /*4420*/  @!P0 FADD.FTZ R141, -R141, -RZ ;  /* 0x800000ff8d8d8221 */ /* 0x000fe20000010100 */
[----:B------:R1:W-:Y:S03]  /*4430*/  STS [R199+0xe000], R30 ;  /* 0x00e0001ec7007388 */ /* 0x0003e60000000800 */
[----:B------:R1:W1:Y:S01]  /*4440*/  MUFU.EX2 R123, R27 ;  /* 0x0000001b007b7308 */ /* 0x0002620000000800 */
[----:B---3--:R-:W-:Y:S01]  /*4450*/  F2FP.RELU.BF16.F32.PACK_AB R34, R240, R239 ;  /* 0x000000eff022723e */ /* 0x008fe200000018ff */
[----:B------:R-:W-:Y:S01]  /*4460*/  @!P4 FADD.FTZ R129, -R129, -RZ ;  /* 0x800000ff8181c221 */ /* 0x000fe20000010100 */
[----:B------:R-:W-:Y:S01]  /*4470*/  STS [R206+0xe000], R35 ;  /* 0x00e00023ce007388 */ /* 0x000fe20000000800 */
[----:B------:R-:W-:Y:S02]  /*4480*/  ISETP.LE.U32.AND P4, PT, R25, UR12, PT ;  /* 0x0000000c19007c0c */ /* 0x000fe4000bf83070 */
[----:B------:R-:W-:Y:S01]  /*4490*/  F2FP.RELU.BF16.F32.PACK_AB R25, R244, R243 ;  /* 0x000000f3f419723e */ /* 0x000fe200000018ff */
[----:B------:R-:W-:Y:S03]  /*44a0*/  STS [R206+0xe400], R33 ;  /* 0x00e40021ce007388 */ /* 0x000fe60000000800 */
[----:B------:R-:W3:Y:S01]  /*44b0*/  MUFU.EX2 R139, R139 ;  /* 0x0000008b008b7308 */ /* 0x000ee20000000800 */
[----:B------:R-:W-:Y:S01]  /*44c0*/  ISETP.LE.U32.AND P0, PT, R10, UR12, PT ;  /* 0x0000000c0a007c0c */ /* 0x000fe2000bf03070 */
[----:B----4-:R-:W-:Y:S01]  /*44d0*/  @!P6 FADD.FTZ R126, -R126, -RZ ;  /* 0x800000ff7e7ee221 */ /* 0x010fe20000010100 */
[----:B------:R-:W-:Y:S01]  /*44e0*/  STS [R199+0xf000], R31 ;  /* 0x00f0001fc7007388 */ /* 0x000fe20000000800 */
[----:B------:R-:W-:Y:S02]  /*44f0*/  F2FP.RELU.BF16.F32.PACK_AB R29, R143, R141 ;  /* 0x0000008d8f1d723e */ /* 0x000fe400000018ff */
[----:B------:R-:W-:Y:S01]  /*4500*/  FSETP.GE.FTZ.AND P6, PT, R247, RZ, PT ;  /* 0x000000fff700720b */ /* 0x000fe20003fd6000 */
[----:B------:R4:W-:Y:S03]  /*4510*/  STS [R199+0xf400], R34 ;  /* 0x00f40022c7007388 */ /* 0x0009e60000000800 */
[----:B------:R-:W4:Y:S01]  /*4520*/  MUFU.EX2 R122, R122 ;  /* 0x0000007a007a7308 */ /* 0x000f220000000800 */
[----:B-1----:R-:W-:Y:S01]  /*4530*/  F2FP.RELU.BF16.F32.PACK_AB R27, R242, R241 ;  /* 0x000000f1f21b723e */ /* 0x002fe200000018ff */
[----:B------:R-:W-:Y:S01]  /*4540*/  @!P3 FADD.FTZ R123, -R123, -RZ ;  /* 0x800000ff7b7bb221 */ /* 0x000fe20000010100 */
[----:B------:R1:W-:Y:S01]  /*4550*/  STS [R206+0xf400], R25 ;  /* 0x00f40019ce007388 */ /* 0x0003e20000000800 */
[----:B------:R-:W-:Y:S02]  /*4560*/  F2FP.RELU.BF16.F32.PACK_AB R26, R133, R134 ;  /* 0x00000086851a723e */ /* 0x000fe400000018ff */
[C---:B------:R-:W-:Y:S01]  /*4570*/  FSETP.GE.FTZ.AND P3, PT, R131.reuse, RZ, PT ;  /* 0x000000ff8300720b */ /* 0x040fe20003f76000 */
[----:B------:R1:W-:Y:S01]  /*4580*/  STS [R206+0xf000], R27 ;  /* 0x00f0001bce007388 */ /* 0x0003e20000000800 */
[----:B------:R-:W-:Y:S02]  /*4590*/  F2FP.RELU.BF16.F32.PACK_AB R30, R131, R130 ;  /* 0x00000082831e723e */ /* 0x000fe400000018ff */
[----:B------:R-:W1:Y:S01]  /*45a0*/  MUFU.EX2 R125, R187 ;  /* 0x000000bb007d7308 */ /* 0x000e620000000800 */
[----:B---3--:R-:W-:Y:S01]  /*45b0*/  @!P5 FADD.FTZ R139, -R139, -RZ ;  /* 0x800000ff8b8bd221 */ /* 0x008fe20000010100 */
[----:B------:R3:W-:Y:S01]  /*45c0*/  STS [R205+0xe400], R26 ;  /* 0x00e4001acd007388 */ /* 0x0007e20000000800 */
[----:B------:R-:W-:Y:S03]  /*45d0*/  FSETP.GE.FTZ.AND P5, PT, R250, RZ, PT ;  /* 0x000000fffa00720b */ /* 0x000fe60003fb6000 */
[----:B------:R3:W-:Y:S01]  /*45e0*/  STS [R205+0xe000], R30 ;  /* 0x00e0001ecd007388 */ /* 0x0007e20000000800 */
[----:B----4-:R-:W-:Y:S01]  /*45f0*/  @!P4 FADD.FTZ R122, -R122, -RZ ;  /* 0x800000ff7a7ac221 */ /* 0x010fe20000010100 */
[----:B------:R-:W-:Y:S02]  /*4600*/  FSETP.GE.FTZ.AND P4, PT, R130, RZ, PT ;  /* 0x000000ff8200720b */ /* 0x000fe40003f96000 */
[----:B------:R-:W-:Y:S01]  /*4610*/  STS [R207+0xe000], R29 ;  /* 0x00e0001dcf007388 */ /* 0x000fe20000000800 */
[----:B------:R-:W-:Y:S01]  /*4620*/  F2FP.RELU.BF16.F32.PACK_AB R34, R126, R129 ;  /* 0x000000817e22723e */ /* 0x000fe200000018ff */
[----:B-1----:R-:W-:Y:S01]  /*4630*/  @!P0 FADD.FTZ R125, -R125, -RZ ;  /* 0x800000ff7d7d8221 */ /* 0x002fe20000010100 */
[----:B------:R-:W-:Y:S02]  /*4640*/  SEL R187, R208, 0xffffffc0, !P2 ;  /* 0xffffffc0d0bb7807 */ /* 0x000fe40005000000 */
[----:B------:R-:W-:Y:S01]  /*4650*/  F2FP.RELU.BF16.F32.PACK_AB R25, R137, R142 ;  /* 0x0000008e8919723e */ /* 0x000fe200000018ff */
[----:B------:R-:W-:Y:S01]  /*4660*/  STS [R207+0xe400], R34 ;  /* 0x00e40022cf007388 */ /* 0x000fe20000000800 */
[----:B------:R-:W-:Y:S01]  /*4670*/  FSETP.GE.FTZ.AND P0, PT, R223, RZ, PT ;  /* 0x000000ffdf00720b */ /* 0x000fe20003f16000 */
[----:B------:R-:W-:Y:S01]  /*4680*/  IMAD.IADD R121, R116, 0x1, R187 ;  /* 0x0000000174797824 */ /* 0x000fe200078e02bb */
[----:B------:R-:W-:Y:S01]  /*4690*/  F2FP.RELU.BF16.F32.PACK_AB R27, R138, R135 ;  /* 0x000000878a1b723e */ /* 0x000fe200000018ff */
[----:B------:R-:W-:Y:S01]  /*46a0*/  STS [R205+0xf400], R25 ;  /* 0x00f40019cd007388 */ /* 0x000fe20000000800 */
[----:B---3--:R-:W-:Y:S03]  /*46b0*/  F2FP.RELU.BF16.F32.PACK_AB R26, R125, R123 ;  /* 0x0000007b7d1a723e */ /* 0x008fe600000018ff */
[----:B------:R-:W-:Y:S01]  /*46c0*/  STS [R205+0xf000], R27 ;  /* 0x00f0001bcd007388 */ /* 0x000fe20000000800 */
[----:B------:R-:W-:Y:S03]  /*46d0*/  F2FP.RELU.BF16.F32.PACK_AB R30, R122, R139 ;  /* 0x0000008b7a1e723e */ /* 0x000fe600000018ff */
[----:B------:R-:W-:Y:S04]  /*46e0*/  STS [R207+0xf400], R26 ;  /* 0x00f4001acf007388 */ /* 0x000fe80000000800 */
[----:B------:R-:W-:Y:S04]  /*46f0*/  STS [R207+0xf000], R30 ;  /* 0x00f0001ecf007388 */ /* 0x000fe80000000800 */
[----:B------:R-:W1:Y:S08]  /*4700*/  LDSM.16.M88.4 R100, [R0+UR6+0x4000] ;  /* 0x004000060064783b */ /* 0x000e700008000200 */
[----:B------:R-:W3:Y:S08]  /*4710*/  LDSM.16.M88.4 R104, [R0+UR6+0x5000] ;  /* 0x005000060068783b */ /* 0x000ef00008000200 */
[----:B------:R-:W4:Y:S08]  /*4720*/  LDSM.16.M88.4 R108, [R120] ;  /* 0x00000000786c783b */ /* 0x000f300000000200 */
[----:B------:R2:W4:Y:S08]  /*4730*/  LDSM.16.M88.4 R112, [R120+0x1000] ;  /* 0x001000007870783b */ /* 0x0005300000000200 */
[----:B------:R-:W4:Y:S01]  /*4740*/  LDSM.16.M88.4 R116, [R121] ;  /* 0x000000007974783b */ /* 0x000f220000000200 */
[-C--:B-1----:R-:W-:Y:S03]  /*4750*/  HMMA.16816.F32.BF16 R4, R100, R144.reuse, RZ ;  /* 0x000000906404723c */ /* 0x082fe600000418ff */
[----:B--2---:R-:W-:Y:S03]  /*4760*/  IMAD.IADD R120, R187, 0x1, R120 ;  /* 0x00000001bb787824 */ /* 0x004fe600078e0278 */
[C---:B---3--:R-:W-:Y:S06]  /*4770*/  HMMA.16816.F32.BF16 R8, R104.reuse, R144, RZ ;  /* 0x000000906808723c */ /* 0x048fec00000418ff */
[-C--:B------:R-:W-:Y:S06]  /*4780*/  HMMA.16816.F32.BF16 R12, R104, R146.reuse, RZ ;  /* 0x00000092680c723c */ /* 0x080fec00000418ff */
[C---:B------:R-:W-:Y:S06]  /*4790*/  HMMA.16816.F32.BF16 R16, R100.reuse, R146, RZ ;  /* 0x000000926410723c */ /* 0x040fec00000418ff */
[-C--:B------:R-:W-:Y:S06]  /*47a0*/  HMMA.16816.F32.BF16 R20, R100, R148.reuse, RZ ;  /* 0x000000946414723c */ /* 0x080fec00000418ff */
[C---:B------:R-:W-:Y:S06]  /*47b0*/  HMMA.16816.F32.BF16 R24, R104.reuse, R148, RZ ;  /* 0x000000946818723c */ /* 0x040fec00000418ff */
[-C--:B------:R-:W-:Y:S01]  /*47c0*/  HMMA.16816.F32.BF16 R28, R104, R150.reuse, RZ ;  /* 0x00000096681c723c */ /* 0x080fe200000418ff */
[----:B------:R-:W-:Y:S05]  /*47d0*/  LDSM.16.M88.4 R104, [R120] ;  /* 0x000000007868783b */ /* 0x000fea0000000200 */
[----:B------:R-:W-:Y:S03]  /*47e0*/  HMMA.16816.F32.BF16 R32, R100, R150, RZ ;  /* 0x000000966420723c */ /* 0x000fe600000418ff */
[----:B------:R-:W1:Y:S03]  /*47f0*/  LDSM.16.M88.4 R100, [R121+0x1000] ;  /* 0x001000007964783b */ /* 0x000e660000000200 */
        /* <DEDUP_REMOVED lines=8> */
[----:B------:R-:W2:Y:S05]  /*4880*/  LDSM.16.M88.4 R108, [R120+0x1000] ;  /* 0x00100000786c783b */ /* 0x000eaa0000000200 */
        /* <DEDUP_REMOVED lines=8> */
[-C--:B------:R-:W-:Y:S06]  /*4910*/  HMMA.16816.F32.BF16 R4, R104, R168.reuse, R4 ;  /* 0x000000a86804723c */ /* 0x080fec0000041804 */
[C---:B--2---:R-:W-:Y:S06]  /*4920*/  HMMA.16816.F32.BF16 R8, R108.reuse, R168, R8 ;  /* 0x000000a86c08723c */ /* 0x044fec0000041808 */
[-C--:B------:R-:W-:Y:S06]  /*4930*/  HMMA.16816.F32.BF16 R12, R108, R170.reuse, R12 ;  /* 0x000000aa6c0c723c */ /* 0x080fec000004180c */
[C---:B------:R-:W-:Y:S06]  /*4940*/  HMMA.16816.F32.BF16 R16, R104.reuse, R170, R16 ;  /* 0x000000aa6810723c */ /* 0x040fec0000041810 */
[-C--:B------:R-:W-:Y:S05]  /*4950*/  HMMA.16816.F32.BF16 R20, R104, R172.reuse, R20 ;  /* 0x000000ac6814723c */ /* 0x080fea0000041814 */
[----:B------:R-:W-:Y:S01]  /*4960*/  FADD.FTZ R113, -R246, R4 ;  /* 0x00000004f6717221 */ /* 0x000fe20000010100 */
[C---:B------:R-:W-:Y:S05]  /*4970*/  HMMA.16816.F32.BF16 R24, R108.reuse, R172, R24 ;  /* 0x000000ac6c18723c */ /* 0x040fea0000041818 */
[-C--:B------:R-:W-:Y:S01]  /*4980*/  FSEL R114, R113, R246.reuse, P0 ;  /* 0x000000f671727208 */ /* 0x080fe20000000000 */
[-C--:B------:R-:W-:Y:S03]  /*4990*/  HMMA.16816.F32.BF16 R28, R108, R174.reuse, R28 ;  /* 0x000000ae6c1c723c */ /* 0x080fe6000004181c */
[----:B------:R-:W-:Y:S02]  /*49a0*/  FSETP.GE.FTZ.AND P0, PT, R234, RZ, PT ;  /* 0x000000ffea00720b */ /* 0x000fe40003f16000 */
[C---:B------:R-:W-:Y:S01]  /*49b0*/  FADD.FTZ R5, -R246.reuse, R5 ;  /* 0x00000005f6057221 */ /* 0x040fe20000010100 */
[----:B------:R-:W-:Y:S05]  /*49c0*/  HMMA.16816.F32.BF16 R32, R104, R174, R32 ;  /* 0x000000ae6820723c */ /* 0x000fea0000041820 */
[-C--:B------:R-:W-:Y:S01]  /*49d0*/  FSEL R5, R5, R246.reuse, P0 ;  /* 0x000000f605057208 */ /* 0x080fe20000000000 */
[C---:B------:R-:W-:Y:S01]  /*49e0*/  FADD.FTZ R17, -R246.reuse, R17 ;  /* 0x00000011f6117221 */ /* 0x040fe20000010100 */
[----:B------:R-:W-:Y:S01]  /*49f0*/  FSETP.GE.FTZ.AND P0, PT, R143, RZ, PT ;  /* 0x000000ff8f00720b */ /* 0x000fe20003f16000 */
[C---:B------:R-:W-:Y:S03]  /*4a00*/  FADD.FTZ R105, -R246.reuse, R16 ;  /* 0x00000010f6697221 */ /* 0x040fe60000010100 */
[-C--:B------:R-:W-:Y:S01]  /*4a10*/  FSEL R17, R17, R246.reuse, P5 ;  /* 0x000000f611117208 */ /* 0x080fe20002800000 */
[C---:B------:R-:W-:Y:S01]  /*4a20*/  FADD.FTZ R107, -R246.reuse, R20 ;  /* 0x00000014f66b7221 */ /* 0x040fe20000010100 */
[----:B------:R-:W-:Y:S01]  /*4a30*/  FSEL R106, R105, R246, P6 ;  /* 0x000000f6696a7208 */ /* 0x000fe20003000000 */
[----:B------:R-:W-:Y:S01]  /*4a40*/  FADD.FTZ R21, -R246, R21 ;  /* 0x00000015f6157221 */ /* 0x000fe20000010100 */
[----:B------:R-:W-:Y:S01]  /*4a50*/  ISETP.GE.AND P6, PT, R220, 0x1, PT ;  /* 0x00000001dc00780c */ /* 0x000fe20003fc6270 */
[----:B------:R-:W-:Y:S01]  /*4a60*/  FMUL.FTZ R223, R223, R114 ;  /* 0x00000072dfdf7220 */ /* 0x000fe20000410000 */
[-C--:B------:R-:W-:Y:S01]  /*4a70*/  FSEL R107, R107, R246.reuse, P4 ;  /* 0x000000f66b6b7208 */ /* 0x080fe20002000000 */
[----:B------:R-:W-:Y:S01]  /*4a80*/  FMUL.FTZ R234, R234, R5 ;  /* 0x00000005eaea7220 */ /* 0x000fe20000410000 */
[----:B------:R-:W-:Y:S01]  /*4a90*/  FSEL R114, R21, R246, P3 ;  /* 0x000000f615727208 */ /* 0x000fe20001800000 */
[----:B------:R-:W-:Y:S01]  /*4aa0*/  FMUL.FTZ R247, R247, R106 ;  /* 0x0000006af7f77220 */ /* 0x000fe20000410000 */
[----:B------:R-:W-:Y:S01]  /*4ab0*/  FSETP.GE.FTZ.AND P3, PT, R141, RZ, PT ;  /* 0x000000ff8d00720b */ /* 0x000fe20003f76000 */
[----:B------:R-:W-:Y:S01]  /*4ac0*/  FMUL.FTZ R250, R250, R17 ;  /* 0x00000011fafa7220 */ /* 0x000fe20000410000 */
[----:B------:R-:W-:Y:S01]  /*4ad0*/  F2FP.BF16.F32.PACK_AB R234, R234, R223 ;  /* 0x000000dfeaea723e */ /* 0x000fe200000010ff */
[----:B------:R-:W-:Y:S01]  /*4ae0*/  FADD.FTZ R5, -R246, R32 ;  /* 0x00000020f6057221 */ /* 0x000fe20000010100 */
[----:B------:R-:W-:Y:S01]  /*4af0*/  FMUL.FTZ R130, R130, R107 ;  /* 0x0000006b82827220 */ /* 0x000fe20000410000 */
[----:B------:R-:W-:Y:S01]  /*4b00*/  FMUL.FTZ R131, R131, R114 ;  /* 0x0000007283837220 */ /* 0x000fe20000410000 */
[----:B------:R-:W-:Y:S02]  /*4b10*/  F2FP.BF16.F32.PACK_AB R247, R250, R247 ;  /* 0x000000f7faf7723e */ /* 0x000fe400000010ff */
[----:B------:R-:W-:Y:S01]  /*4b20*/  FSEL R223, R5, R246, P3 ;  /* 0x000000f605df7208 */ /* 0x000fe20001800000 */
[----:B------:R-:W-:Y:S01]  /*4b30*/  @P0 FADD.FTZ R246, -R246, R33 ;  /* 0x00000021f6f60221 */ /* 0x000fe20000010100 */
[----:B------:R-:W-:Y:S01]  /*4b40*/  F2FP.BF16.F32.PACK_AB R250, R131, R130 ;  /* 0x0000008283fa723e */ /* 0x000fe200000010ff */
[----:B------:R-:W-:Y:S01]  /*4b50*/  FADD.FTZ R130, -R245, R6 ;  /* 0x00000006f5827221 */ /* 0x000fe20000010100 */
[----:B------:R-:W-:Y:S01]  /*4b60*/  FSETP.GE.FTZ.AND P3, PT, R235, RZ, PT ;  /* 0x000000ffeb00720b */ /* 0x000fe20003f76000 */
[----:B------:R-:W-:Y:S01]  /*4b70*/  FADD.FTZ R33, -R245, R7 ;  /* 0x00000007f5217221 */ /* 0x000fe20000010100 */
[----:B------:R-:W-:Y:S01]  /*4b80*/  FSETP.GE.FTZ.AND P0, PT, R236, RZ, PT ;  /* 0x000000ffec00720b */ /* 0x000fe20003f16000 */
[----:B------:R-:W-:Y:S01]  /*4b90*/  FMUL.FTZ R223, R141, R223 ;  /* 0x000000df8ddf7220 */ /* 0x000fe20000410000 */
[-C--:B------:R-:W-:Y:S01]  /*4ba0*/  FSEL R130, R130, R245.reuse, P3 ;  /* 0x000000f582827208 */ /* 0x080fe20001800000 */
[----:B------:R-:W-:Y:S01]  /*4bb0*/  FMUL.FTZ R246, R143, R246 ;  /* 0x000000f68ff67220 */ /* 0x000fe20000410000 */
[----:B------:R-:W-:Y:S01]  /*4bc0*/  FSEL R33, R33, R245, P0 ;  /* 0x000000f521217208 */ /* 0x000fe20000000000 */
[----:B------:R-:W-:Y:S08]  /*4bd0*/  @!P6 BRA `(.L_x_822) ;  /* 0x00000000004ce947 */ /* 0x000ff00003800000 */
[----:B------:R-:W1:Y:S01]  /*4be0*/  LDC R7, c[0x0][0x240] ;  /* 0x00009000ff077b82 */ /* 0x000e620000000800 */
[----:B------:R-:W-:Y:S04]  /*4bf0*/  LOP3.LUT R4, R220, 0x1, RZ, 0xc0, !PT ;  /* 0x00000001dc047812 */ /* 0x000fe800078ec0ff */
[----:B------:R-:W-:Y:S03]  /*4c00*/  ISETP.NE.U32.AND P3, PT, R4, 0x1, PT ;  /* 0x000000010400780c */ /* 0x000fe60003f65070 */
[----:B------:R-:W2:Y:S01]  /*4c10*/  LDC R5, c[0x0][0x244] ;  /* 0x00009100ff057b82 */ /* 0x000ea20000000800 */
[----:B-1----:R-:W-:Y:S05]  /*4c20*/  IMAD.U32 R17, R7, -0x40, RZ ;  /* 0xffffffc007117824 */ /* 0x002fea00078e00ff */
[C---:B------:R-:W-:Y:S04]  /*4c30*/  LEA R226, P0, R17.reuse, R226, 0x1 ;  /* 0x000000e211e27211 */ /* 0x040fe800078008ff */
[----:B------:R-:W-:Y:S01]  /*4c40*/  LEA.HI.X.SX32 R227, R17, R227, 0x1, P0 ;  /* 0x000000e311e37211 */ /* 0x000fe200000f0eff */
[----:B------:R-:W-:Y:S01]  /*4c50*/  IMAD.MOV.U32 R17, RZ, RZ, -0x2000 ;  /* 0xffffe000ff117424 */ /* 0x000fe200078e00ff */
[----:B------:R-:W-:Y:S04]  /*4c60*/  LEA R4, P0, R7, R226, 0x6 ;  /* 0x000000e207047211 */ /* 0x000fe800078030ff */
[----:B------:R-:W-:Y:S02]  /*4c70*/  SEL R17, R17, 0x2000, !P3 ;  /* 0x0000200011117807 */ /* 0x000fe40005800000 */
[----:B--2---:R-:W-:Y:S03]  /*4c80*/  LEA.HI.X R5, R7, R227, R5, 0x6, P0 ;  /* 0x000000e307057211 */ /* 0x004fe600000f3405 */
[--C-:B------:R-:W-:Y:S02]  /*4c90*/  IMAD.IADD R218, R218, 0x1, R17.reuse ;  /* 0x00000001dada7824 */ /* 0x100fe400078e0211 */
[----:B------:R-:W-:Y:S03]  /*4ca0*/  IMAD.IADD R182, R182, 0x1, R17 ;  /* 0x00000001b6b67824 */ /* 0x000fe600078e0211 */
[----:B------:R-:W-:Y:S01]  /*4cb0*/  @!PT LDS RZ, [RZ] ;  /* 0x00000000fffff984 */ /* 0x000fe20000000800 */
[----:B------:R-:W-:Y:S01]  /*4cc0*/  @!PT LDS RZ, [RZ] ;  /* 0x00000000fffff984 */ /* 0x000fe20000000800 */
[----:B------:R-:W-:Y:S01]  /*4cd0*/  @!PT LDS RZ, [RZ] ;  /* 0x00000000fffff984 */ /* 0x000fe20000000800 */
[----:B------:R1:W-:Y:S04]  /*4ce0*/  LDGSTS.E.BYPASS.LTC128B.128 [R218], desc[UR30][R226.64] ;  /* 0x00000000e2da7fae */ /* 0x0003e8000b901d5e */
[----:B------:R1:W-:Y:S04]  /*4cf0*/  LDGSTS.E.BYPASS.LTC128B.128 [R218+0x1000], desc[UR30][R4.64] ;  /* 0x0100000004da7fae */ /* 0x0003e8000b901d5e */
[----:B------:R-:W0:Y:S02]  /*4d00*/  LDGDEPBAR ;  /* 0x00000000000079af */ /* 0x000e240000000000 */
.L_x_822:
[C---:B------:R-:W-:Y:S01]  /*4d10*/  FADD.FTZ R18, -R245.reuse, R18 ;  /* 0x00000012f5127221 */ /* 0x040fe20000010100 */
[----:B-1----:R-:W-:Y:S01]  /*4d20*/  FADD.FTZ R4, -R245, R19 ;  /* 0x00000013f5047221 */ /* 0x002fe20000010100 */
[----:B------:R-:W-:Y:S01]  /*4d30*/  FSETP.GE.FTZ.AND P0, PT, R252, RZ, PT ;  /* 0x000000fffc00720b */ /* 0x000fe20003f16000 */
[----:B------:R-:W-:Y:S01]  /*4d40*/  FMUL.FTZ R33, R236, R33 ;  /* 0x00000021ec217220 */ /* 0x000fe20000410000 */
[----:B------:R-:W-:Y:S01]  /*4d50*/  FSETP.GE.FTZ.AND P5, PT, R251, RZ, PT ;  /* 0x000000fffb00720b */ /* 0x000fe20003fb6000 */
[----:B------:R-:W-:Y:S01]  /*4d60*/  FMUL.FTZ R130, R235, R130 ;  /* 0x00000082eb827220 */ /* 0x000fe20000410000 */
[-C--:B------:R-:W-:Y:S01]  /*4d70*/  FSEL R5, R18, R245.reuse, P0 ;  /* 0x000000f512057208 */ /* 0x080fe20000000000 */
[----:B------:R-:W-:Y:S01]  /*4d80*/  STS [R199+0xa000], R234 ;  /* 0x00a000eac7007388 */ /* 0x000fe20000000800 */
[----:B------:R-:W-:Y:S01]  /*4d90*/  FSEL R4, R4, R245, P5 ;  /* 0x000000f504047208 */ /* 0x000fe20002800000 */
[----:B------:R-:W-:Y:S01]  /*4da0*/  FADD.FTZ R22, -R245, R22 ;  /* 0x00000016f5167221 */ /* 0x000fe20000010100 */
[----:B------:R-:W-:Y:S01]  /*4db0*/  F2FP.BF16.F32.PACK_AB R130, R33, R130 ;  /* 0x000000822182723e */ /* 0x000fe200000010ff */
[----:B------:R-:W-:Y:S01]  /*4dc0*/  FMUL.FTZ R5, R252, R5 ;  /* 0x00000005fc057220 */ /* 0x000fe20000410000 */
[----:B------:R-:W-:Y:S01]  /*4dd0*/  FADD.FTZ R6, -R245, R23 ;  /* 0x00000017f5067221 */ /* 0x000fe20000010100 */
[----:B------:R-:W-:Y:S01]  /*4de0*/  FMUL.FTZ R4, R251, R4 ;  /* 0x00000004fb047220 */ /* 0x000fe20000410000 */
[----:B------:R-:W-:Y:S01]  /*4df0*/  FSETP.GE.FTZ.AND P4, PT, R134, RZ, PT ;  /* 0x000000ff8600720b */ /* 0x000fe20003f96000 */
[----:B------:R-:W-:Y:S01]  /*4e00*/  STS [R199+0xa400], R130 ;  /* 0x00a40082c7007388 */ /* 0x000fe20000000800 */
[----:B------:R-:W-:Y:S01]  /*4e10*/  FSETP.GE.FTZ.AND P3, PT, R133, RZ, PT ;  /* 0x000000ff8500720b */ /* 0x000fe20003f76000 */
[----:B------:R-:W-:Y:S01]  /*4e20*/  FADD.FTZ R34, -R245, R34 ;  /* 0x00000022f5227221 */ /* 0x000fe20000010100 */
[----:B------:R-:W-:Y:S01]  /*4e30*/  F2FP.BF16.F32.PACK_AB R5, R4, R5 ;  /* 0x000000050405723e */ /* 0x000fe200000010ff */
[C---:B-----5:R-:W-:Y:S01]  /*4e40*/  FADD.FTZ R4, -R249.reuse, R9 ;  /* 0x00000009f9047221 */ /* 0x060fe20000010100 */
[----:B------:R-:W-:Y:S01]  /*4e50*/  FSETP.GE.FTZ.AND P0, PT, R126, RZ, PT ;  /* 0x000000ff7e00720b */ /* 0x000fe20003f16000 */
[C---:B------:R-:W-:Y:S01]  /*4e60*/  FADD.FTZ R12, -R249.reuse, R12 ;  /* 0x0000000cf90c7221 */ /* 0x040fe20000010100 */
[-C--:B------:R-:W-:Y:S01]  /*4e70*/  FSEL R7, R22, R245.reuse, P4 ;  /* 0x000000f516077208 */ /* 0x080fe20002000000 */
[----:B------:R1:W-:Y:S01]  /*4e80*/  STS [R206+0xa400], R5 ;  /* 0x00a40005ce007388 */ /* 0x0003e20000000800 */
[----:B------:R-:W-:Y:S01]  /*4e90*/  FSEL R6, R6, R245, P3 ;  /* 0x000000f506067208 */ /* 0x000fe20001800000 */
[----:B------:R-:W-:Y:S01]  /*4ea0*/  FADD.FTZ R8, -R249, R8 ;  /* 0x00000008f9087221 */ /* 0x000fe20000010100 */
[----:B------:R-:W-:Y:S01]  /*4eb0*/  FSETP.GE.FTZ.AND P3, PT, R129, RZ, PT ;  /* 0x000000ff8100720b */ /* 0x000fe20003f76000 */
[----:B------:R-:W-:Y:S01]  /*4ec0*/  FMUL.FTZ R7, R134, R7 ;  /* 0x0000000786077220 */ /* 0x000fe20000410000 */
[----:B------:R-:W-:Y:S01]  /*4ed0*/  FSETP.GE.FTZ.AND P4, PT, R237, RZ, PT ;  /* 0x000000ffed00720b */ /* 0x000fe20003f96000 */
[----:B------:R-:W-:Y:S01]  /*4ee0*/  FMUL.FTZ R6, R133, R6 ;  /* 0x0000000685067220 */ /* 0x000fe20000410000 */
[----:B------:R-:W-:Y:S01]  /*4ef0*/  FSEL R34, R34, R245, P3 ;  /* 0x000000f522227208 */ /* 0x000fe20001800000 */
[----:B------:R-:W-:Y:S01]  /*4f00*/  FADD.FTZ R24, -R249, R24 ;  /* 0x00000018f9187221 */ /* 0x000fe20000010100 */
[----:B------:R-:W-:Y:S01]  /*4f10*/  FSETP.GE.FTZ.AND P3, PT, R238, RZ, PT ;  /* 0x000000ffee00720b */ /* 0x000fe20003f76000 */
[----:B------:R-:W-:Y:S01]  /*4f20*/  @P0 FADD.FTZ R245, -R245, R35 ;  /* 0x00000023f5f50221 */ /* 0x000fe20000010100 */
[----:B------:R-:W-:Y:S01]  /*4f30*/  F2FP.BF16.F32.PACK_AB R16, R6, R7 ;  /* 0x000000070610723e */ /* 0x000fe200000010ff */
[C---:B------:R-:W-:Y:S01]  /*4f40*/  FADD.FTZ R28, -R249.reuse, R28 ;  /* 0x0000001cf91c7221 */ /* 0x040fe20000010100 */
[----:B------:R-:W-:Y:S01]  /*4f50*/  FSEL R7, R4, R249, P3 ;  /* 0x000000f904077208 */ /* 0x000fe20001800000 */
[----:B------:R-:W-:Y:S01]  /*4f60*/  FADD.FTZ R4, -R249, R13 ;  /* 0x0000000df9047221 */ /* 0x000fe20000010100 */
[----:B------:R-:W-:Y:S01]  /*4f70*/  FSETP.GE.FTZ.AND P0, PT, R241, RZ, PT ;  /* 0x000000fff100720b */ /* 0x000fe20003f16000 */
[----:B------:R-:W-:Y:S01]  /*4f80*/  FADD.FTZ R11, -R248, R11 ;  /* 0x0000000bf80b7221 */ /* 0x000fe20000010100 */
[----:B------:R-:W-:Y:S01]  /*4f90*/  FSETP.GE.FTZ.AND P3, PT, R242, RZ, PT ;  /* 0x000000fff200720b */ /* 0x000fe20003f76000 */
[----:B------:R-:W-:Y:S01]  /*4fa0*/  FMUL.FTZ R7, R238, R7 ;  /* 0x00000007ee077220 */ /* 0x000fe20000410000 */
[-C--:B------:R-:W-:Y:S01]  /*4fb0*/  FSEL R12, R12, R249.reuse, P0 ;  /* 0x000000f90c0c7208 */ /* 0x080fe20000000000 */
[----:B------:R-:W-:Y:S01]  /*4fc0*/  FADD.FTZ R15, -R248, R15 ;  /* 0x0000000ff80f7221 */ /* 0x000fe20000010100 */
[----:B------:R-:W-:Y:S01]  /*4fd0*/  FSETP.GE.FTZ.AND P0, PT, R122, RZ, PT ;  /* 0x000000ff7a00720b */ /* 0x000fe20003f16000 */
[----:B------:R-:W-:Y:S01]  /*4fe0*/  STS [R206+0xa000], R247 ;  /* 0x00a000f7ce007388 */ /* 0x000fe20000000800 */
[-C--:B------:R-:W-:Y:S01]  /*4ff0*/  FSEL R9, R4, R249.reuse, P3 ;  /* 0x000000f904097208 */ /* 0x080fe20001800000 */
[----:B------:R-:W-:Y:S01]  /*5000*/  FADD.FTZ R4, -R249, R25 ;  /* 0x00000019f9047221 */ /* 0x000fe20000010100 */
[----:B------:R-:W-:Y:S01]  /*5010*/  FSEL R8, R8, R249, P4 ;  /* 0x000000f908087208 */ /* 0x000fe20002000000 */
[----:B------:R-:W-:Y:S01]  /*5020*/  FMUL.FTZ R12, R241, R12 ;  /* 0x0000000cf10c7220 */ /* 0x000fe20000410000 */
[----:B------:R-:W-:Y:S01]  /*5030*/  FSETP.GE.FTZ.AND P5, PT, R135, RZ, PT ;  /* 0x000000ff8700720b */ /* 0x000fe20003fb6000 */
[----:B------:R-:W-:Y:S01]  /*5040*/  FMUL.FTZ R9, R242, R9 ;  /* 0x00000009f2097220 */ /* 0x000fe20000410000 */
[----:B------:R-:W-:Y:S01]  /*5050*/  FSETP.GE.FTZ.AND P4, PT, R138, RZ, PT ;  /* 0x000000ff8a00720b */ /* 0x000fe20003f96000 */
[----:B------:R-:W-:Y:S01]  /*5060*/  FMUL.FTZ R8, R237, R8 ;  /* 0x00000008ed087220 */ /* 0x000fe20000410000 */
[-C--:B------:R-:W-:Y:S01]  /*5070*/  FSEL R24, R24, R249.reuse, P5 ;  /* 0x000000f918187208 */ /* 0x080fe20002800000 */
[----:B------:R-:W-:Y:S01]  /*5080*/  FADD.FTZ R27, -R248, R27 ;  /* 0x0000001bf81b7221 */ /* 0x000fe20000010100 */
[----:B-1----:R-:W-:Y:S01]  /*5090*/  FSEL R5, R4, R249, P4 ;  /* 0x000000f904057208 */ /* 0x002fe20002000000 */
[----:B------:R-:W-:Y:S01]  /*50a0*/  FMUL.FTZ R34, R129, R34 ;  /* 0x0000002281227220 */ /* 0x000fe20000410000 */
[----:B------:R-:W-:Y:S01]  /*50b0*/  FSETP.GE.FTZ.AND P3, PT, R139, RZ, PT ;  /* 0x000000ff8b00720b */ /* 0x000fe20003f76000 */
[----:B------:R-:W-:Y:S01]  /*50c0*/  FMUL.FTZ R24, R135, R24 ;  /* 0x0000001887187220 */ /* 0x000fe20000410000 */
[----:B------:R-:W-:Y:S01]  /*50d0*/  F2FP.BF16.F32.PACK_AB R8, R7, R8 ;  /* 0x000000080708723e */ /* 0x000fe200000010ff */
[----:B------:R-:W-:Y:S01]  /*50e0*/  FMUL.FTZ R5, R138, R5 ;  /* 0x000000058a057220 */ /* 0x000fe20000410000 */
[----:B------:R-:W-:Y:S01]  /*50f0*/  FSEL R28, R28, R249, P3 ;  /* 0x000000f91c1c7208 */ /* 0x000fe20001800000 */
[----:B------:R-:W-:Y:S01]  /*5100*/  FADD.FTZ R7, -R248, R10 ;  /* 0x0000000af8077221 */ /* 0x000fe20000010100 */
[----:B------:R-:W-:Y:S01]  /*5110*/  @P0 FADD.FTZ R249, -R249, R29 ;  /* 0x0000001df9f90221 */ /* 0x000fe20000010100 */
[----:B------:R-:W-:Y:S01]  /*5120*/  FSETP.GE.FTZ.AND P3, PT, R239, RZ, PT ;  /* 0x000000ffef00720b */ /* 0x000fe20003f76000 */
[----:B------:R-:W-:Y:S01]  /*5130*/  STS [R199+0xb000], R8 ;  /* 0x00b00008c7007388 */ /* 0x000fe20000000800 */
[----:B------:R-:W-:Y:S01]  /*5140*/  FSETP.GE.FTZ.AND P0, PT, R240, RZ, PT ;  /* 0x000000fff000720b */ /* 0x000fe20003f16000 */
[----:B------:R-:W-:Y:S01]  /*5150*/  FMUL.FTZ R245, R126, R245 ;  /* 0x000000f57ef57220 */ /* 0x000fe20000410000 */
[----:B------:R-:W-:Y:S01]  /*5160*/  F2FP.BF16.F32.PACK_AB R24, R5, R24 ;  /* 0x000000180518723e */ /* 0x000fe200000010ff */
[C---:B------:R-:W-:Y:S01]  /*5170*/  FADD.FTZ R5, -R248.reuse, R14 ;  /* 0x0000000ef8057221 */ /* 0x040fe20000010100 */
        /* <DEDUP_REMOVED lines=10> */
[----:B------:R-:W-:Y:S01]  /*5220*/  FSEL R15, R15, R248, P3 ;  /* 0x000000f80f0f7208 */ /* 0x000fe20001800000 */
[----:B------:R-:W-:Y:S01]  /*5230*/  FMUL.FTZ R249, R122, R249 ;  /* 0x000000f97af97220 */ /* 0x000fe20000410000 */
[----:B------:R-:W-:Y:S01]  /*5240*/  FSETP.GE.FTZ.AND P0, PT, R125, RZ, PT ;  /* 0x000000ff7d00720b */ /* 0x000fe20003f16000 */
[----:B------:R-:W-:Y:S01]  /*5250*/  FMUL.FTZ R6, R243, R6 ;  /* 0x00000006f3067220 */ /* 0x000fe20000410000 */
[----:B------:R-:W-:Y:S01]  /*5260*/  F2FP.BF16.F32.PACK_AB R4, R11, R4 ;  /* 0x000000040b04723e */ /* 0x000fe200000010ff */
[----:B------:R-:W-:Y:S01]  /*5270*/  FMUL.FTZ R15, R244, R15 ;  /* 0x0000000ff40f7220 */ /* 0x000fe20000410000 */
[----:B------:R-:W-:Y:S01]  /*5280*/  FSETP.GE.FTZ.AND P4, PT, R137, RZ, PT ;  /* 0x000000ff8900720b */ /* 0x000fe20003f96000 */
[----:B------:R-:W-:Y:S01]  /*5290*/  VIADD R100, R183, 0x40 ;  /* 0x00000040b7647836 */ /* 0x000fe20000000000 */
[----:B------:R-:W-:Y:S01]  /*52a0*/  FSETP.GE.FTZ.AND P5, PT, R142, RZ, PT ;  /* 0x000000ff8e00720b */ /* 0x000fe20003fb6000 */
[----:B------:R-:W-:Y:S01]  /*52b0*/  STS [R199+0xb400], R4 ;  /* 0x00b40004c7007388 */ /* 0x000fe20000000800 */
[----:B------:R-:W-:Y:S01]  /*52c0*/  F2FP.BF16.F32.PACK_AB R9, R9, R12 ;  /* 0x0000000c0909723e */ /* 0x000fe200000010ff */
[----:B------:R-:W-:Y:S01]  /*52d0*/  @P2 VIADD R100, R183, 0xffffffc0 ;  /* 0xffffffc0b7642836 */ /* 0x000fe20000000000 */
[----:B------:R-:W-:Y:S02]  /*52e0*/  F2FP.BF16.F32.PACK_AB R15, R15, R6 ;  /* 0x000000060f0f723e */ /* 0x000fe400000010ff */
[-C--:B------:R-:W-:Y:S01]  /*52f0*/  FSEL R10, R27, R248.reuse, P4 ;  /* 0x000000f81b0a7208 */ /* 0x080fe20002000000 */
[----:B------:R-:W-:Y:S01]  /*5300*/  STS [R206+0xb000], R9 ;  /* 0x00b00009ce007388 */ /* 0x000fe20000000800 */
[----:B------:R-:W-:Y:S02]  /*5310*/  FSETP.GE.FTZ.AND P3, PT, R123, RZ, PT ;  /* 0x000000ff7b00720b */ /* 0x000fe40003f76000 */
[-C--:B------:R-:W-:Y:S01]  /*5320*/  FSEL R7, R7, R248.reuse, P5 ;  /* 0x000000f807077208 */ /* 0x080fe20002800000 */
[----:B------:R-:W-:Y:S01]  /*5330*/  STS [R206+0xb400], R15 ;  /* 0x00b4000fce007388 */ /* 0x000fe20000000800 */
[----:B------:R-:W-:Y:S01]  /*5340*/  FSEL R12, R5, R248, P3 ;  /* 0x000000f8050c7208 */ /* 0x000fe20001800000 */
[----:B------:R-:W-:Y:S01]  /*5350*/  @P0 FADD.FTZ R248, -R248, R31 ;  /* 0x0000001ff8f80221 */ /* 0x000fe20000010100 */
[----:B------:R-:W-:Y:S01]  /*5360*/  FMUL.FTZ R10, R137, R10 ;  /* 0x0000000a890a7220 */ /* 0x000fe20000410000 */
[----:B------:R-:W-:Y:S01]  /*5370*/  FMUL.FTZ R7, R142, R7 ;  /* 0x000000078e077220 */ /* 0x000fe20000410000 */
[----:B------:R-:W-:Y:S01]  /*5380*/  F2FP.BF16.F32.PACK_AB R34, R245, R34 ;  /* 0x00000022f522723e */ /* 0x000fe200000010ff */
        /* <DEDUP_REMOVED lines=8> */
[----:B------:R-:W-:Y:S02]  /*5410*/  LEA R115, R194, UR6, 0x1 ;  /* 0x00000006c2737c11 */ /* 0x000fe4000f8e08ff */
[----:B------:R-:W-:Y:S01]  /*5420*/  F2FP.BF16.F32.PACK_AB R104, R125, R12 ;  /* 0x0000000c7d68723e */ /* 0x000fe200000010ff */
        /* <DEDUP_REMOVED lines=71> */
.L_x_823:
[----:B------:R-:W-:Y:S01]  /*58a0*/  LDSM.16.M88.4 R20, [R186] ;  /* 0x00000000ba14783b */ /* 0x000fe20000000200 */
[--C-:B------:R-:W-:Y:S02]  /*58b0*/  IMAD.IADD R112, R181, 0x1, R187.reuse ;  /* 0x00000001b5707824 */ /* 0x100fe400078e02bb */
[----:B------:R-:W-:Y:S01]  /*58c0*/  IMAD.IADD R114, R186, 0x1, R187 ;  /* 0x00000001ba727824 */ /* 0x000fe200078e02bb */
[----:B-1----:R-:W1:Y:S01]  /*58d0*/  LDSM.16.MT88.4 R8, [R183+0x2000] ;  /* 0x00200000b708783b */ /* 0x002e620000004200 */
[----:B------:R-:W-:Y:S03]  /*58e0*/  IMAD.IADD R113, R187, 0x1, R2 ;  /* 0x00000001bb717824 */ /* 0x000fe600078e0202 */
        /* <DEDUP_REMOVED lines=47> */
[----:B------:R-:W-:Y:S01]  /*5be0*/  IMAD.U32 R101, RZ, RZ, UR13 ;  /* 0x0000000dff657e24 */ /* 0x000fe2000f8e00ff */
[----:B------:R-:W-:Y:S04]  /*5bf0*/  MOV R103, UR23 ;  /* 0x0000001700677c02 */ /* 0x000fe80008000f00 */
[C---:B------:R-:W-:Y:S06]  /*5c00*/  HMMA.16816.F32.BF16 R8, R28.reuse, R106, R8 ;  /* 0x0000006a1c08723c */ /* 0x040fec0000041808 */
[C---:B-1----:R-:W-:Y:S01]  /*5c10*/  HMMA.16816.F32.BF16 R12, R28.reuse, R20, R12 ;  /* 0x000000141c0c723c */ /* 0x042fe2000004180c */
[----:B------:R-:W-:Y:S05]  /*5c20*/  IMAD.U32 R107, RZ, RZ, UR16 ;  /* 0x00000010ff6b7e24 */ /* 0x000fea000f8e00ff */
[----:B------:R-:W-:Y:S01]  /*5c30*/  HMMA.16816.F32.BF16 R16, R28, R22, R16 ;  /* 0x000000161c10723c */ /* 0x000fe20000041810 */
[----:B------:R-:W-:Y:S05]  /*5c40*/  LDSM.16.MT88.4 R20, [R184+0xc000] ;  /* 0x00c00000b814783b */ /* 0x000fea0000004200 */
[C---:B--2---:R-:W-:Y:S01]  /*5c50*/  HMMA.16816.F32.BF16 R4, R32.reuse, R108, R4 ;  /* 0x0000006c2004723c */ /* 0x044fe20000041804 */
[----:B------:R-:W-:Y:S04]  /*5c60*/  IMAD.U32 R31, RZ, RZ, UR13 ;  /* 0x0000000dff1f7e24 */ /* 0x000fe8000f8e00ff */
[----:B------:R-:W-:Y:S01]  /*5c70*/  @P6 VIADD R29, R191, 0xffffffc0 ;  /* 0xffffffc0bf1d6836 */ /* 0x000fe20000000000 */
[C---:B------:R-:W-:Y:S05]  /*5c80*/  HMMA.16816.F32.BF16 R8, R32.reuse, R110, R8 ;  /* 0x0000006e2008723c */ /* 0x040fea0000041808 */
[----:B------:R-:W-:Y:S01]  /*5c90*/  LEA R232, P0, R31, R232, 0x2 ;  /* 0x000000e81fe87211 */ /* 0x000fe200078010ff */
[C---:B---3--:R-:W-:Y:S01]  /*5ca0*/  HMMA.16816.F32.BF16 R12, R32.reuse, R24, R12 ;  /* 0x00000018200c723c */ /* 0x048fe2000004180c */
[----:B------:R-:W-:Y:S04]  /*5cb0*/  IMAD.U32 R31, RZ, RZ, UR21 ;  /* 0x00000015ff1f7e24 */ /* 0x000fe8000f8e00ff */
[----:B------:R-:W-:Y:S01]  /*5cc0*/  @P6 IMAD.WIDE R104, R29, 0x4, R228 ;  /* 0x000000041d686825 */ /* 0x000fe200078e02e4 */
[----:B------:R-:W-:Y:S04]  /*5cd0*/  HMMA.16816.F32.BF16 R16, R32, R26, R16 ;  /* 0x0000001a2010723c */ /* 0x000fe80000041810 */
[----:B------:R-:W5:Y:S01]  /*5ce0*/  @P6 LDG.E R216, desc[UR30][R104.64] ;  /* 0x0000001e68d86981 */ /* 0x000f62000c1e1900 */
[----:B------:R-:W-:Y:S01]  /*5cf0*/  IMAD.U32 R25, RZ, RZ, UR23 ;  /* 0x00000017ff197e24 */ /* 0x000fe2000f8e00ff */
[----:B------:R-:W-:Y:S01]  /*5d00*/  LEA.HI.X.SX32 R233, R101, R233, 0x2, P0 ;  /* 0x000000e965e97211 */ /* 0x000fe200000f16ff */
[----:B------:R-:W-:Y:S01]  /*5d10*/  IMAD.U32 R101, RZ, RZ, UR22 ;  /* 0x00000016ff657e24 */ /* 0x000fe2000f8e00ff */
[----:B------:R-:W5:Y:S03]  /*5d20*/  @P6 LDG.E R217, desc[UR30][R104.64+0x20] ;  /* 0x0000201e68d96981 */ /* 0x000f66000c1e1900 */
[-C--:B------:R-:W-:Y:S01]  /*5d30*/  LEA R30, P4, R25, R232.reuse, 0x2 ;  /* 0x000000e8191e7211 */ /* 0x080fe200078810ff */
[----:B------:R-:W5:Y:S01]  /*5d40*/  @P6 LDG.E R214, desc[UR30][R104.64+0x80] ;  /* 0x0000801e68d66981 */ /* 0x000f62000c1e1900 */
[-C--:B------:R-:W-:Y:S01]  /*5d50*/  LEA R24, P0, R31, R232.reuse, 0x2 ;  /* 0x000000e81f187211 */ /* 0x080fe200078010ff */
[----:B------:R-:W-:Y:S01]  /*5d60*/  IMAD.U32 R29, RZ, RZ, UR22 ;  /* 0x00000016ff1d7e24 */ /* 0x000fe2000f8e00ff */
[-C--:B------:R-:W-:Y:S01]  /*5d70*/  LEA R28, P3, R101, R232.reuse, 0x2 ;  /* 0x000000e8651c7211 */ /* 0x080fe200078610ff */
[----:B------:R1:W5:Y:S01]  /*5d80*/  @P6 LDG.E R215, desc[UR30][R104.64+0xa0] ;  /* 0x0000a01e68d76981 */ /* 0x000362000c1e1900 */
[-C--:B------:R-:W-:Y:S01]  /*5d90*/  LEA.HI.X.SX32 R31, R103, R233.reuse, 0x2, P4 ;  /* 0x000000e9671f7211 */ /* 0x080fe200020f16ff */
[----:B------:R-:W-:Y:S01]  /*5da0*/  IMAD.U32 R25, RZ, RZ, UR21 ;  /* 0x00000015ff197e24 */ /* 0x000fe2000f8e00ff */
[-C--:B------:R-:W-:Y:S01]  /*5db0*/  LEA.HI.X.SX32 R29, R29, R233.reuse, 0x2, P3 ;  /* 0x000000e91d1d7211 */ /* 0x080fe200018f16ff */
[----:B------:R-:W-:Y:S01]  /*5dc0*/  REDG.E.ADD.F32.FTZ.RN.STRONG.GPU desc[UR30][R232.64], R4 ;  /* 0x00000004e80079a6 */ /* 0x000fe2000c10f39e */
[----:B------:R-:W-:Y:S01]  /*5dd0*/  IMAD.U32 R27, RZ, RZ, UR20 ;  /* 0x00000014ff1b7e24 */ /* 0x000fe2000f8e00ff */
[----:B------:R-:W-:Y:S01]  /*5de0*/  MOV R101, UR19 ;  /* 0x0000001300657c02 */ /* 0x000fe20008000f00 */
[----:B------:R-:W-:Y:S01]  /*5df0*/  IMAD.U32 R35, RZ, RZ, UR18 ;  /* 0x00000012ff237e24 */ /* 0x000fe2000f8e00ff */
[----:B------:R2:W-:Y:S01]  /*5e00*/  REDG.E.ADD.F32.FTZ.RN.STRONG.GPU desc[UR30][R30.64], R5 ;  /* 0x000000051e0079a6 */ /* 0x0005e2000c10f39e */
[-C--:B------:R-:W-:Y:S01]  /*5e10*/  LEA.HI.X.SX32 R25, R25, R233.reuse, 0x2, P0 ;  /* 0x000000e919197211 */ /* 0x080fe200000f16ff */
[----:B------:R-:W-:Y:S01]  /*5e20*/  IMAD.U32 R103, RZ, RZ, UR19 ;  /* 0x00000013ff677e24 */ /* 0x000fe2000f8e00ff */
[-C--:B------:R-:W-:Y:S01]  /*5e30*/  LEA R34, P0, R27, R232.reuse, 0x2 ;  /* 0x000000e81b227211 */ /* 0x080fe200078010ff */
[----:B------:R3:W-:Y:S01]  /*5e40*/  REDG.E.ADD.F32.FTZ.RN.STRONG.GPU desc[UR30][R28.64], R6 ;  /* 0x000000061c0079a6 */ /* 0x0007e2000c10f39e */
[----:B------:R-:W-:Y:S02]  /*5e50*/  IMAD.U32 R27, RZ, RZ, UR18 ;  /* 0x00000012ff1b7e24 */ /* 0x000fe4000f8e00ff */
[-C--:B------:R-:W-:Y:S01]  /*5e60*/  LEA R108, P4, R103, R232.reuse, 0x2 ;  /* 0x000000e8676c7211 */ /* 0x080fe200078810ff */
[----:B------:R4:W-:Y:S01]  /*5e70*/  REDG.E.ADD.F32.FTZ.RN.STRONG.GPU desc[UR30][R24.64], R7 ;  /* 0x00000007180079a6 */ /* 0x0009e2000c10f39e */
[----:B------:R-:W-:Y:S02]  /*5e80*/  IMAD.U32 R33, RZ, RZ, UR17 ;  /* 0x00000011ff217e24 */ /* 0x000fe4000f8e00ff */
[-C--:B------:R-:W-:Y:S01]  /*5e90*/  LEA.HI.X.SX32 R109, R101, R233.reuse, 0x2, P4 ;  /* 0x000000e9656d7211 */ /* 0x080fe200020f16ff */
[----:B------:R-:W-:Y:S02]  /*5ea0*/  IMAD.U32 R101, RZ, RZ, UR14 ;  /* 0x0000000eff657e24 */ /* 0x000fe4000f8e00ff */
[----:B------:R-:W-:Y:S02]  /*5eb0*/  IMAD.U32 R103, RZ, RZ, UR15 ;  /* 0x0000000fff677e24 */ /* 0x000fe4000f8e00ff */
[----:B-1----:R-:W-:Y:S02]  /*5ec0*/  IMAD.U32 R105, RZ, RZ, UR20 ;  /* 0x00000014ff697e24 */ /* 0x002fe4000f8e00ff */
[----:B------:R-:W-:Y:S02]  /*5ed0*/  IMAD.IADD R104, R187, 0x1, R180 ;  /* 0x00000001bb687824 */ /* 0x000fe400078e02b4 */
[----:B--2---:R-:W-:Y:S01]  /*5ee0*/  IMAD.U32 R5, RZ, RZ, UR17 ;  /* 0x00000011ff057e24 */ /* 0x004fe2000f8e00ff */
[-C--:B---3--:R-:W-:Y:S02]  /*5ef0*/  LEA R28, P3, R35, R232.reuse, 0x2 ;  /* 0x000000e8231c7211 */ /* 0x088fe400078610ff */
[-C--:B------:R-:W-:Y:S01]  /*5f00*/  LEA.HI.X.SX32 R35, R105, R233.reuse, 0x2, P0 ;  /* 0x000000e969237211 */ /* 0x080fe200000f16ff */
[----:B------:R-:W-:Y:S01]  /*5f10*/  IMAD.U32 R105, RZ, RZ, UR15 ;  /* 0x0000000fff697e24 */ /* 0x000fe2000f8e00ff */
[-C--:B------:R-:W-:Y:S01]  /*5f20*/  LEA.HI.X.SX32 R29, R27, R233.reuse, 0x2, P3 ;  /* 0x000000e91b1d7211 */ /* 0x080fe200018f16ff */
[----:B----4-:R-:W-:Y:S01]  /*5f30*/  IMAD.U32 R25, RZ, RZ, UR8 ;  /* 0x00000008ff197e24 */ /* 0x010fe2000f8e00ff */
[-C--:B------:R-:W-:Y:S01]  /*5f40*/  LEA R6, P0, R33, R232.reuse, 0x2 ;  /* 0x000000e821067211 */ /* 0x080fe200078010ff */
[----:B------:R1:W-:Y:S01]  /*5f50*/  REDG.E.ADD.F32.FTZ.RN.STRONG.GPU desc[UR30][R34.64], R8 ;  /* 0x00000008220079a6 */ /* 0x0003e2000c10f39e */
[----:B------:R-:W-:Y:S01]  /*5f60*/  IMAD.U32 R33, RZ, RZ, UR10 ;  /* 0x0000000aff217e24 */ /* 0x000fe2000f8e00ff */
[----:B------:R-:W-:Y:S02]  /*5f70*/  MOV R27, UR9 ;  /* 0x00000009001b7c02 */ /* 0x000fe40008000f00 */
[----:B------:R2:W-:Y:S01]  /*5f80*/  REDG.E.ADD.F32.FTZ.RN.STRONG.GPU desc[UR30][R108.64], R9 ;  /* 0x000000096c0079a6 */ /* 0x0005e2000c10f39e */
[-C--:B------:R-:W-:Y:S01]  /*5f90*/  LEA.HI.X.SX32 R7, R5, R233.reuse, 0x2, P0 ;  /* 0x000000e905077211 */ /* 0x080fe200000f16ff */
[----:B------:R-:W-:Y:S01]  /*5fa0*/  IMAD.U32 R5, RZ, RZ, UR16 ;  /* 0x00000010ff057e24 */ /* 0x000fe2000f8e00ff */
[-C--:B------:R-:W-:Y:S01]  /*5fb0*/  LEA R102, P4, R33, R232.reuse, 0x2 ;  /* 0x000000e821667211 */ /* 0x080fe200078810ff */
        /* <DEDUP_REMOVED lines=9> */
[-C--:B-1----:R-:W-:Y:S01]  /*6050*/  LEA R34, P5, R101, R232.reuse, 0x2 ;  /* 0x000000e865227211 */ /* 0x082fe200078a10ff */
[----:B------:R-:W-:Y:S01]  /*6060*/  IMAD.U32 R35, RZ, RZ, UR14 ;  /* 0x0000000eff237e24 */ /* 0x000fe2000f8e00ff */
[-C--:B------:R-:W-:Y:S01]  /*6070*/  LEA.HI.X.SX32 R101, R103, R233.reuse, 0x2, P0 ;  /* 0x000000e967657211 */ /* 0x080fe200000f16ff */
[----:B--2---:R-:W-:Y:S01]  /*6080*/  IMAD.U32 R9, RZ, RZ, UR9 ;  /* 0x00000009ff097e24 */ /* 0x004fe2000f8e00ff */
[----:B------:R-:W-:Y:S02]  /*6090*/  LEA R108, P0, R25, R232, 0x2 ;  /* 0x000000e8196c7211 */ /* 0x000fe400078010ff */
[-C--:B------:R-:W-:Y:S01]  /*60a0*/  LEA.HI.X.SX32 R35, R35, R233.reuse, 0x2, P5 ;  /* 0x000000e923237211 */ /* 0x080fe200028f16ff */
[----:B---3--:R-:W-:Y:S01]  /*60b0*/  IMAD.U32 R29, RZ, RZ, UR10 ;  /* 0x0000000aff1d7e24 */ /* 0x008fe2000f8e00ff */
[----:B------:R-:W-:Y:S01]  /*60c0*/  REDG.E.ADD.F32.FTZ.RN.STRONG.GPU desc[UR30][R100.64], R15 ;  /* 0x0000000f640079a6 */ /* 0x000fe2000c10f39e */
[-C--:B------:R-:W-:Y:S01]  /*60d0*/  LEA.HI.X.SX32 R107, R9, R233.reuse, 0x2, P3 ;  /* 0x000000e9096b7211 */ /* 0x080fe200018f16ff */
[----:B----4-:R-:W-:Y:S02]  /*60e0*/  IMAD.U32 R7, RZ, RZ, UR8 ;  /* 0x00000008ff077e24 */ /* 0x010fe4000f8e00ff */
[-C--:B------:R-:W-:Y:S01]  /*60f0*/  LEA.HI.X.SX32 R103, R29, R233.reuse, 0x2, P4 ;  /* 0x000000e91d677211 */ /* 0x080fe200020f16ff */
[----:B------:R-:W-:Y:S01]  /*6100*/  REDG.E.ADD.F32.FTZ.RN.STRONG.GPU desc[UR30][R34.64], R16 ;  /* 0x00000010220079a6 */ /* 0x000fe2000c10f39e */
[----:B------:R-:W-:Y:S02]  /*6110*/  ISETP.GT.AND P5, PT, R220, RZ, PT ;  /* 0x000000ffdc00720c */ /* 0x000fe40003fa4270 */
[----:B------:R-:W-:Y:S01]  /*6120*/  LEA.HI.X.SX32 R109, R7, R233, 0x2, P0 ;  /* 0x000000e9076d7211 */ /* 0x000fe200000f16ff */
[----:B------:R-:W-:Y:S01]  /*6130*/  REDG.E.ADD.F32.FTZ.RN.STRONG.GPU desc[UR30][R102.64], R17 ;  /* 0x00000011660079a6 */ /* 0x000fe2000c10f39e */
[----:B------:R-:W-:Y:S03]  /*6140*/  @P6 IADD3 R210, P3, R210, -0x100, RZ ;  /* 0xffffff00d2d26810 */ /* 0x000fe60007f7e0ff */
[----:B------:R-:W-:Y:S01]  /*6150*/  REDG.E.ADD.F32.FTZ.RN.STRONG.GPU desc[UR30][R106.64], R18 ;  /* 0x000000126a0079a6 */ /* 0x000fe2000c10f39e */
[----:B------:R-:W-:Y:S03]  /*6160*/  @P6 IADD3.X R211, R211, -0x1, RZ, P3, !PT ;  /* 0xffffffffd3d36810 */ /* 0x000fe60001ffe4ff */
        /* <DEDUP_REMOVED lines=44> */
[----:B------:R-:W-:Y:S01]  /*6430*/  @P6 IADD3 R5, P4, R228, -0x100, RZ ;  /* 0xffffff00e4056810 */ /* 0x000fe20007f9e0ff */
[C---:B----4-:R-:W-:Y:S05]  /*6440*/  HMMA.16816.F32.BF16 R72, R32.reuse, R24, R72 ;  /* 0x000000182048723c */ /* 0x050fea0000041848 */
[C---:B------:R-:W-:Y:S01]  /*6450*/  IADD3 R6, R180.reuse, -0x2000, RZ ;  /* 0xffffe000b4067810 */ /* 0x040fe20007ffe0ff */
[-C--:B------:R-:W-:Y:S05]  /*6460*/  HMMA.16816.F32.BF16 R76, R32, R26.reuse, R76 ;  /* 0x0000001a204c723c */ /* 0x080fea000004184c */
[----:B------:R-:W-:Y:S01]  /*6470*/  @P6 IADD3.X R4, R229, -0x1, RZ, P4, !PT ;  /* 0xffffffffe5046810 */ /* 0x000fe200027fe4ff */
[C---:B------:R-:W-:Y:S05]  /*6480*/  HMMA.16816.F32.BF16 R80, R12.reuse, R26, R80 ;  /* 0x0000001a0c50723c */ /* 0x040fea0000041850 */
[----:B------:R-:W-:Y:S01]  /*6490*/  @P0 VIADD R6, R180, 0x2000 ;  /* 0x00002000b4060836 */ /* 0x000fe20000000000 */
[-C--:B------:R-:W-:Y:S05]  /*64a0*/  HMMA.16816.F32.BF16 R84, R12, R28.reuse, R84 ;  /* 0x0000001c0c54723c */ /* 0x080fea0000041854 */
[----:B------:R-:W-:Y:S01]  /*64b0*/  IMAD.MOV.U32 R180, RZ, RZ, R6 ;  /* 0x000000ffffb47224 */ /* 0x000fe200078e0006 */
[C---:B------:R-:W-:Y:S05]  /*64c0*/  HMMA.16816.F32.BF16 R88, R32.reuse, R28, R88 ;  /* 0x0000001c2058723c */ /* 0x040fea0000041858 */
[----:B------:R-:W-:Y:S01]  /*64d0*/  @P6 IMAD.MOV.U32 R228, RZ, RZ, R5 ;  /* 0x000000ffffe46224 */ /* 0x000fe200078e0005 */
[-C--:B------:R-:W-:Y:S05]  /*64e0*/  HMMA.16816.F32.BF16 R92, R32, R30.reuse, R92 ;  /* 0x0000001e205c723c */ /* 0x080fea000004185c */
[----:B------:R-:W-:Y:S01]  /*64f0*/  @P6 IMAD.MOV.U32 R229, RZ, RZ, R4 ;  /* 0x000000ffffe56224 */ /* 0x000fe200078e0004 */
[----:B------:R-:W-:Y:S01]  /*6500*/  HMMA.16816.F32.BF16 R96, R12, R30, R96 ;  /* 0x0000001e0c60723c */ /* 0x000fe20000041860 */
[----:B------:R-:W-:Y:S11]  /*6510*/  @!UPT UIADD3 URZ, URZ, URZ, URZ ;  /* 0x0000003f3f3ff290 */ /* 0x000ff6000fffe03f */
[----:B------:R-:W-:Y:S01]  /*6520*/  @!UPT UIADD3 URZ, URZ, URZ, URZ ;  /* 0x0000003f3f3ff290 */ /* 0x000fe2000fffe03f */
[----:B------:R-:W-:Y:S11]  /*6530*/  @P5 BRA `(.L_x_824) ;  /* 0xffffffc400f05947 */ /* 0x000ff6000383ffff */
[----:B------:R-:W-:Y:S01]  /*6540*/  BAR.SYNC.DEFER_BLOCKING 0x0 ;  /* 0x0000000000007b1d */ /* 0x000fe20000010000 */
[----:B------:R-:W-:Y:S02]  /*6550*/  ISETP.NE.AND P0, PT, R222, -0x1, PT ;  /* 0xffffffffde00780c */ /* 0x000fe40003f05270 */
[----:B------:R-:W-:-:S03]  /*6560*/  SHF.R.S32.HI R11, RZ, 0x1f, R190 ;  /* 0x0000001fff0b7819 */ /* 0x000fc600000114be */
[----:B------:R-:W-:Y:S01]  /*6570*/  ULDC UR8, c[0x0][0x390] ;  /* 0x0000e40000087ab9 */ /* 0x000fe20000000800 */
[----:B------:R-:W-:Y:S01]  /*6580*/  ULDC UR9, c[0x0][0x38c] ;  /* 0x0000e30000097ab9 */ /* 0x000fe20000000800 */
        /* <DEDUP_REMOVED lines=46> */
[----:B------:R-:W-:Y:S01]  /*6870*/  F2FP.BF16.F32.PACK_AB R85, R85, R84 ;  /* 0x000000545555723e */ /* 0x000fe200000010ff */
[----:B------:R1:W-:Y:S01]  /*6880*/  STS [R197], R68 ;  /* 0x00000044c5007388 */ /* 0x0003e20000000800 */
[----:B------:R-:W-:Y:S01]  /*6890*/  F2FP.BF16.F32.PACK_AB R87, R87, R86 ;  /* 0x000000565757723e */ /* 0x000fe200000010ff */
[----:B------:R-:W-:Y:S01]  /*68a0*/  FMUL.FTZ R50, R50, UR9 ;  /* 0x0000000932327c20 */ /* 0x000fe20008410000 */
[----:B------:R-:W-:Y:S01]  /*68b0*/  FMUL.FTZ R51, R51, UR9 ;  /* 0x0000000933337c20 */ /* 0x000fe20008410000 */
[----:B------:R1:W-:Y:S01]  /*68c0*/  STS [R197+0x400], R70 ;  /* 0x00040046c5007388 */ /* 0x0003e20000000800 */
[----:B------:R-:W-:Y:S01]  /*68d0*/  F2FP.BF16.F32.PACK_AB R96, R97, R96 ;  /* 0x000000606160723e */ /* 0x000fe200000010ff */
[----:B------:R-:W-:Y:S01]  /*68e0*/  FMUL.FTZ R40, R40, UR9 ;  /* 0x0000000928287c20 */ /* 0x000fe20008410000 */
[----:B------:R-:W-:Y:S01]  /*68f0*/  F2FP.BF16.F32.PACK_AB R98, R99, R98 ;  /* 0x000000626362723e */ /* 0x000fe200000010ff */
[----:B------:R1:W-:Y:S01]  /*6900*/  STS [R204], R81 ;  /* 0x00000051cc007388 */ /* 0x0003e20000000800 */
[----:B------:R-:W-:Y:S01]  /*6910*/  FMUL.FTZ R41, R41, UR9 ;  /* 0x0000000929297c20 */ /* 0x000fe20008410000 */
[----:B------:R-:W-:Y:S01]  /*6920*/  FMUL.FTZ R42, R42, UR9 ;  /* 0x000000092a2a7c20 */ /* 0x000fe20008410000 */
[----:B------:R-:W-:Y:S01]  /*6930*/  FMUL.FTZ R43, R43, UR9 ;  /* 0x000000092b2b7c20 */ /* 0x000fe20008410000 */
[----:B------:R-:W-:Y:S01]  /*6940*/  F2FP.BF16.F32.PACK_AB R89, R89, R88 ;  /* 0x000000585959723e */ /* 0x000fe200000010ff */
[----:B------:R1:W-:Y:S01]  /*6950*/  STS [R203], R82 ;  /* 0x00000052cb007388 */ /* 0x0003e20000000800 */
[----:B------:R-:W-:Y:S01]  /*6960*/  F2FP.BF16.F32.PACK_AB R91, R91, R90 ;  /* 0x0000005a5b5b723e */ /* 0x000fe200000010ff */
[----:B------:R-:W-:Y:S01]  /*6970*/  FMUL.FTZ R44, R44, UR9 ;  /* 0x000000092c2c7c20 */ /* 0x000fe20008410000 */
[----:B------:R-:W-:Y:S01]  /*6980*/  FMUL.FTZ R45, R45, UR9 ;  /* 0x000000092d2d7c20 */ /* 0x000fe20008410000 */
[----:B------:R-:W-:Y:S01]  /*6990*/  FMUL.FTZ R46, R46, UR9 ;  /* 0x000000092e2e7c20 */ /* 0x000fe20008410000 */
[----:B------:R-:W-:Y:S01]  /*69a0*/  FMUL.FTZ R47, R47, UR9 ;  /* 0x000000092f2f7c20 */ /* 0x000fe20008410000 */
[----:B------:R-:W-:Y:S01]  /*69b0*/  F2FP.BF16.F32.PACK_AB R92, R93, R92 ;  /* 0x0000005c5d5c723e */ /* 0x000fe200000010ff */
[----:B------:R1:W-:Y:S01]  /*69c0*/  STS [R197+0x2000], R72 ;  /* 0x00200048c5007388 */ /* 0x0003e20000000800 */
[----:B------:R-:W-:Y:S01]  /*69d0*/  F2FP.BF16.F32.PACK_AB R94, R95, R94 ;  /* 0x0000005e5f5e723e */ /* 0x000fe200000010ff */
[----:B------:R-:W-:Y:S01]  /*69e0*/  FMUL.FTZ R52, R52, UR9 ;  /* 0x0000000934347c20 */ /* 0x000fe20008410000 */
[----:B------:R-:W-:Y:S01]  /*69f0*/  FMUL.FTZ R53, R53, UR9 ;  /* 0x0000000935357c20 */ /* 0x000fe20008410000 */
[----:B------:R1:W-:Y:S01]  /*6a00*/  STS [R197+0x2400], R74 ;  /* 0x0024004ac5007388 */ /* 0x0003e20000000800 */
        /* <DEDUP_REMOVED lines=11> */
[----:B------:R1:W-:Y:S01]  /*6ac0*/  STS [R202], R85 ;  /* 0x00000055ca007388 */ /* 0x0003e20000000800 */
[----:B------:R-:W2:Y:S01]  /*6ad0*/  @P0 LDC.64 R6, c[0x0][0x450] ;  /* 0x00011400ff060b82 */ /* 0x000ea20000000a00 */
[----:B------:R-:W-:Y:S01]  /*6ae0*/  FMUL.FTZ R56, R56, UR9 ;  /* 0x0000000938387c20 */ /* 0x000fe20008410000 */
[----:B------:R-:W-:Y:S01]  /*6af0*/  FMUL.FTZ R57, R57, UR9 ;  /* 0x0000000939397c20 */ /* 0x000fe20008410000 */
[----:B------:R1:W-:Y:S01]  /*6b00*/  STS [R202+0x400], R87 ;  /* 0x00040057ca007388 */ /* 0x0003e20000000800 */
[----:B------:R-:W-:Y:S01]  /*6b10*/  FMUL.FTZ R58, R58, UR9 ;  /* 0x000000093a3a7c20 */ /* 0x000fe20008410000 */
[----:B------:R-:W-:Y:S01]  /*6b20*/  FMUL.FTZ R59, R59, UR9 ;  /* 0x000000093b3b7c20 */ /* 0x000fe20008410000 */
[----:B------:R-:W-:Y:S01]  /*6b30*/  F2FP.BF16.F32.PACK_AB R50, R51, R50 ;  /* 0x000000323332723e */ /* 0x000fe200000010ff */
[----:B------:R1:W-:Y:S01]  /*6b40*/  STS [R209], R96 ;  /* 0x00000060d1007388 */ /* 0x0003e20000000800 */
[----:B------:R-:W3:Y:S01]  /*6b50*/  @P0 LDC.64 R4, c[0x0][0x458] ;  /* 0x00011600ff040b82 */ /* 0x000ee20000000a00 */
[----:B------:R-:W-:Y:S01]  /*6b60*/  F2FP.BF16.F32.PACK_AB R40, R41, R40 ;  /* 0x000000282928723e */ /* 0x000fe200000010ff */
[----:B------:R-:W-:Y:S01]  /*6b70*/  FMUL.FTZ R2, R60, UR9 ;  /* 0x000000093c027c20 */ /* 0x000fe20008410000 */
[----:B------:R1:W-:Y:S01]  /*6b80*/  STS [R209+0x400], R98 ;  /* 0x00040062d1007388 */ /* 0x0003e20000000800 */
[----:B------:R-:W-:Y:S01]  /*6b90*/  F2FP.BF16.F32.PACK_AB R42, R43, R42 ;  /* 0x0000002a2b2a723e */ /* 0x000fe200000010ff */
[----:B------:R-:W-:Y:S01]  /*6ba0*/  FMUL.FTZ R61, R61, UR9 ;  /* 0x000000093d3d7c20 */ /* 0x000fe20008410000 */
[----:B------:R-:W-:Y:S01]  /*6bb0*/  F2FP.BF16.F32.PACK_AB R45, R45, R44 ;  /* 0x0000002c2d2d723e */ /* 0x000fe200000010ff */
        /* <DEDUP_REMOVED lines=9> */
[----:B------:R-:W-:-:S02]  /*6c50*/  F2FP.BF16.F32.PACK_AB R66, R67, R66 ;  /* 0x000000424342723e */ /* 0x000fc400000010ff */
[----:B------:R-:W-:Y:S01]  /*6c60*/  F2FP.BF16.F32.PACK_AB R57, R57, R56 ;  /* 0x000000383939723e */ /* 0x000fe200000010ff */
[----:B------:R1:W-:Y:S01]  /*6c70*/  STS [R209+0x2400], R94 ;  /* 0x0024005ed1007388 */ /* 0x0003e20000000800 */
[----:B------:R-:W-:Y:S02]  /*6c80*/  F2FP.BF16.F32.PACK_AB R59, R59, R58 ;  /* 0x0000003a3b3b723e */ /* 0x000fe400000010ff */
[CC--:B------:R-:W-:Y:S01]  /*6c90*/  @P0 IADD3 R0, R221.reuse, R222.reuse, RZ ;  /* 0x000000dedd000210 */ /* 0x0c0fe20007ffe0ff */
[----:B------:R1:W-:Y:S01]  /*6ca0*/  STS [R197+0x4000], R36 ;  /* 0x00400024c5007388 */ /* 0x0003e20000000800 */
[----:B------:R-:W-:Y:S02]  /*6cb0*/  @P0 IADD3 R28, R221, R222, RZ ;  /* 0x000000dedd1c0210 */ /* 0x000fe40007ffe0ff */
[----:B------:R-:W-:Y:S01]  /*6cc0*/  F2FP.BF16.F32.PACK_AB R2, R61, R2 ;  /* 0x000000023d02723e */ /* 0x000fe200000010ff */
[----:B------:R1:W-:Y:S01]  /*6cd0*/  STS [R197+0x4400], R38 ;  /* 0x00440026c5007388 */ /* 0x0003e20000000800 */
[C---:B--2---:R-:W-:Y:S01]  /*6ce0*/  @P0 IMAD R24, R0.reuse, R7, RZ ;  /* 0x0000000700180224 */ /* 0x044fe200078e02ff */
[----:B------:R-:W-:Y:S01]  /*6cf0*/  F2FP.BF16.F32.PACK_AB R32, R63, R32 ;  /* 0x000000203f20723e */ /* 0x000fe200000010ff */
[----:B------:R-:W-:Y:S01]  /*6d00*/  @P0 IMAD.WIDE.U32 R26, R0, R6, RZ ;  /* 0x00000006001a0225 */ /* 0x000fe200078e00ff */
[----:B------:R1:W-:Y:S03]  /*6d10*/  STS [R204+0x4000], R49 ;  /* 0x00400031cc007388 */ /* 0x0003e60000000800 */
[C---:B---3--:R-:W-:Y:S01]  /*6d20*/  @P0 IMAD R0, R28.reuse, R5, RZ ;  /* 0x000000051c000224 */ /* 0x048fe200078e02ff */
[----:B------:R1:W-:Y:S01]  /*6d30*/  STS [R203+0x4000], R50 ;  /* 0x00400032cb007388 */ /* 0x0003e20000000800 */
[----:B------:R-:W-:Y:S01]  /*6d40*/  @P0 IMAD.WIDE.U32 R28, R28, R4, RZ ;  /* 0x000000041c1c0225 */ /* 0x000fe200078e00ff */
[----:B------:R-:W-:-:S02]  /*6d50*/  @P0 IADD3 R24, R27, R24, RZ ;  /* 0x000000181b180210 */ /* 0x000fc40007ffe0ff */
[----:B------:R1:W-:Y:S02]  /*6d60*/  STS [R197+0x6000], R40 ;  /* 0x00600028c5007388 */ /* 0x0003e40000000800 */
[----:B------:R-:W-:Y:S02]  /*6d70*/  @P0 IADD3 R0, R29, R0, RZ ;  /* 0x000000001d000210 */ /* 0x000fe40007ffe0ff */
        /* <DEDUP_REMOVED lines=21> */
.L_x_825:
        /* <DEDUP_REMOVED lines=12> */
.L_x_826:
[----:B------:R2:W-:Y:S01]  /*6f90*/  STS [R209+0x6000], R2 ;  /* 0x00600002d1007388 */ /* 0x0005e20000000800 */
[C---:B------:R-:W-:Y:S01]  /*6fa0*/  IMAD.SHL.U32 R30, R198.reuse, 0x80, RZ ;  /* 0x00000080c61e7824 */ /* 0x040fe200078e00ff */
[----:B------:R-:W-:Y:S01]  /*6fb0*/  SHF.R.S32.HI R35, RZ, 0x1f, R200 ;  /* 0x0000001fff237819 */ /* 0x000fe200000114c8 */
[----:B------:R-:W-:Y:S01]  /*6fc0*/  IMAD R219, R198, -0x80, R219 ;  /* 0xffffff80c6db7824 */ /* 0x000fe200078e02db */
[----:B------:R3:W-:Y:S01]  /*6fd0*/  STS [R209+0x6400], R32 ;  /* 0x00640020d1007388 */ /* 0x0007e20000000800 */
[----:B------:R-:W-:Y:S01]  /*6fe0*/  MOV R34, R200 ;  /* 0x000000c800227202 */ /* 0x000fe20000000f00 */
[----:B------:R-:W-:Y:S01]  /*6ff0*/  ULDC.64 UR8, c[0x0][0x468] ;  /* 0x00011a0000087ab9 */ /* 0x000fe20000000a00 */
[----:B------:R-:W-:Y:S01]  /*7000*/  SHF.R.S32.HI R31, RZ, 0x1f, R30 ;  /* 0x0000001fff1f7819 */ /* 0x000fe2000001141e */
[----:B------:R-:W-:Y:S01]  /*7010*/  BAR.SYNC.DEFER_BLOCKING 0x0 ;  /* 0x0000000000007b1d */ /* 0x000fe20000010000 */
[----:B------:R-:W-:Y:S02]  /*7020*/  ISETP.GE.AND P4, PT, R196, R219, PT ;  /* 0x000000dbc400720c */ /* 0x000fe40003f86270 */
[----:B------:R-:W-:Y:S01]  /*7030*/  SHF.R.S32.HI R29, RZ, 0x1f, R196 ;  /* 0x0000001fff1d7819 */ /* 0x000fe200000114c4 */
[----:B------:R-:W-:-:S02]  /*7040*/  IMAD R25, R31, R6, RZ ;  /* 0x000000061f197224 */ /* 0x000fc400078e02ff */
[----:B------:R-:W-:Y:S02]  /*7050*/  BSSY B0, `(.L_x_827) ;  /* 0x0000020000007945 */ /* 0x000fe40003800000 */
[----:B------:R-:W-:Y:S02]  /*7060*/  IMAD R25, R30, R7, R25 ;  /* 0x000000071e197224 */ /* 0x000fe400078e0219 */
[----:B--2---:R-:W-:Y:S02]  /*7070*/  VIADD R2, R196, 0x20 ;  /* 0x00000020c4027836 */ /* 0x004fe40000000000 */
[----:B---3--:R-:W-:-:S03]  /*7080*/  IMAD.WIDE.U32 R32, R30, R6, R34 ;  /* 0x000000061e207225 */ /* 0x008fc600078e0022 */
[----:B------:R-:W-:Y:S01]  /*7090*/  ISETP.GE.AND P3, PT, R2, R219, PT ;  /* 0x000000db0200720c */ /* 0x000fe20003f66270 */
[----:B------:R2:W3:Y:S01]  /*70a0*/  LDS.128 R20, [R115+0x7000] ;  /* 0x0070000073147984 */ /* 0x0004e20000000c00 */
[----:B------:R-:W-:Y:S02]  /*70b0*/  SHF.R.S32.HI R2, RZ, 0x1f, R189 ;  /* 0x0000001fff027819 */ /* 0x000fe400000114bd */
[----:B-1----:R-:W-:Y:S01]  /*70c0*/  IADD3 R36, P0, R26, R32, RZ ;  /* 0x000000201a247210 */ /* 0x002fe20007f1e0ff */
[----:B------:R2:W1:Y:S01]  /*70d0*/  LDS.128 R16, [R115+0xb000] ;  /* 0x00b0000073107984 */ /* 0x0004620000000c00 */
[C---:B------:R-:W-:Y:S01]  /*70e0*/  VIADD R32, R196.reuse, 0x40 ;  /* 0x00000040c4207836 */ /* 0x040fe20000000000 */
[----:B------:R-:W-:Y:S02]  /*70f0*/  IADD3 R26, R196, 0x60, RZ ;  /* 0x00000060c41a7810 */ /* 0x000fe40007ffe0ff */
[----:B------:R2:W4:Y:S01]  /*7100*/  LDS.128 R12, [R115+0xc000] ;  /* 0x00c00000730c7984 */ /* 0x0005220000000c00 */
[----:B------:R-:W-:Y:S01]  /*7110*/  IADD3.X R37, R24, R33, R25, P0, !PT ;  /* 0x0000002118257210 */ /* 0x000fe200007fe419 */
[----:B------:R-:W-:Y:S01]  /*7120*/  IMAD R24, R2, UR8, RZ ;  /* 0x0000000802187c24 */ /* 0x000fe2000f8e02ff */
[-C--:B------:R-:W-:Y:S01]  /*7130*/  ISETP.GE.AND P2, PT, R32, R219.reuse, PT ;  /* 0x000000db2000720c */ /* 0x080fe20003f46270 */
[----:B------:R2:W1:Y:S01]  /*7140*/  LDS.128 R8, [R115+0xd000] ;  /* 0x00d0000073087984 */ /* 0x0004620000000c00 */
[----:B------:R-:W-:Y:S01]  /*7150*/  ISETP.GE.AND P1, PT, R26, R219, PT ;  /* 0x000000db1a00720c */ /* 0x000fe20003f26270 */
[----:B------:R-:W-:-:S02]  /*7160*/  IMAD R33, R189, UR9, R24 ;  /* 0x00000009bd217c24 */ /* 0x000fc4000f8e0218 */
[----:B------:R-:W-:-:S04]  /*7170*/  IMAD.WIDE.U32 R36, R189, UR8, R36 ;  /* 0x00000008bd247c25 */ /* 0x000fc8000f8e0024 */
[----:B------:R-:W-:Y:S01]  /*7180*/  IMAD.IADD R33, R37, 0x1, R33 ;  /* 0x0000000125217824 */ /* 0x000fe200078e0221 */
        /* <DEDUP_REMOVED lines=12> */
.L_x_828:
[----:B------:R-:W-:Y:S05]  /*7250*/  BSYNC B0 ;  /* 0x0000000000007941 */ /* 0x000fea0003800000 */
.L_x_827:
[----:B------:R-:W-:Y:S04]  /*7260*/  BSSY B0, `(.L_x_829) ;  /* 0x000000d000007945 */ /* 0x000fe80003800000 */
[----:B------:R-:W-:Y:S05]  /*7270*/  @P3 BRA `(.L_x_830) ;  /* 0x00000000002c3947 */ /* 0x000fea0003800000 */
[----:B--2---:R-:W-:Y:S01]  /*7280*/  IADD3 R24, P0, R196, 0x20, RZ ;  /* 0x00000020c4187810 */ /* 0x004fe20007f1e0ff */
[----:B------:R-:W-:Y:S01]  /*7290*/  ULDC.64 UR8, c[0x0][0x3f0] ;  /* 0x0000fc0000087ab9 */ /* 0x000fe20000000a00 */
[----:B------:R-:W-:Y:S02]  /*72a0*/  MOV R32, R36 ;  /* 0x0000002400207202 */ /* 0x000fe40000000f00 */
[----:B------:R-:W-:-:S03]  /*72b0*/  IADD3.X R25, RZ, R29, RZ, P0, !PT ;  /* 0x0000001dff197210 */ /* 0x000fc600007fe4ff */
[----:B------:R-:W-:-:S04]  /*72c0*/  IMAD.WIDE.U32 R26, R24, R6, R32 ;  /* 0x00000006181a7225 */ /* 0x000fc800078e0020 */
[----:B------:R-:W-:-:S04]  /*72d0*/  IMAD R25, R25, R6, RZ ;  /* 0x0000000619197224 */ /* 0x000fc800078e02ff */
[----:B------:R-:W-:Y:S01]  /*72e0*/  IMAD R25, R24, R7, R25 ;  /* 0x0000000718197224 */ /* 0x000fe200078e0219 */
[----:B------:R-:W-:-:S04]  /*72f0*/  LEA R24, P0, R26, UR8, 0x1 ;  /* 0x000000081a187c11 */ /* 0x000fc8000f8008ff */
[----:B------:R-:W-:-:S04]  /*7300*/  IADD3 R25, R27, R25, RZ ;  /* 0x000000191b197210 */ /* 0x000fc80007ffe0ff */
[----:B------:R-:W-:-:S05]  /*7310*/  LEA.HI.X R25, R26, UR9, R25, 0x1, P0 ;  /* 0x000000091a197c11 */ /* 0x000fca00080f0c19 */
[----:B---3--:R2:W-:Y:S02]  /*7320*/  STG.E.128 desc[UR30][R24.64], R20 ;  /* 0x0000001418007986 */ /* 0x0085e4000c101d1e */
.L_x_830:
[----:B------:R-:W-:Y:S05]  /*7330*/  BSYNC B0 ;  /* 0x0000000000007941 */ /* 0x000fea0003800000 */
.L_x_829:
[----:B--23--:R2:W3:Y:S01]  /*7340*/  LDS.128 R20, [R115+0x8000] ;  /* 0x0080000073147984 */ /* 0x00c4e20000000c00 */
[----:B------:R-:W-:Y:S04]  /*7350*/  BSSY B0, `(.L_x_831) ;  /* 0x000000d000007945 */ /* 0x000fe80003800000 */
[----:B------:R-:W-:Y:S05]  /*7360*/  @P2 BRA `(.L_x_832) ;  /* 0x00000000002c2947 */ /* 0x000fea0003800000 */
[----:B------:R-:W-:Y:S01]  /*7370*/  IADD3 R24, P0, R196, 0x40, RZ ;  /* 0x00000040c4187810 */ /* 0x000fe20007f1e0ff */
        /* <DEDUP_REMOVED lines=10> */
.L_x_832:
[----:B------:R-:W-:Y:S05]  /*7420*/  BSYNC B0 ;  /* 0x0000000000007941 */ /* 0x000fea0003800000 */
.L_x_831:
[----:B---3--:R3:W1:Y:S01]  /*7430*/  LDS.128 R20, [R115+0x9000] ;  /* 0x0090000073147984 */ /* 0x0086620000000c00 */
[----:B------:R-:W-:Y:S04]  /*7440*/  BSSY B0, `(.L_x_833) ;  /* 0x000000d000007945 */ /* 0x000fe80003800000 */
        /* <DEDUP_REMOVED lines=11> */
[----:B-1----:R1:W-:Y:S02]  /*7500*/  STG.E.128 desc[UR30][R6.64], R20 ;  /* 0x0000001406007986 */ /* 0x0023e4000c101d1e */
.L_x_834:
[----:B------:R-:W-:Y:S05]  /*7510*/  BSYNC B0 ;  /* 0x0000000000007941 */ /* 0x000fea0003800000 */
.L_x_833:
[----:B-1----:R1:W1:Y:S01]  /*7520*/  LDS.128 R20, [R115+0xa000] ;  /* 0x00a0000073147984 */ /* 0x0022620000000c00 */
[-C--:B------:R-:W-:Y:S01]  /*7530*/  IMAD.WIDE.U32 R34, R30, R4.reuse, R34 ;  /* 0x000000041e227225 */ /* 0x080fe200078e0022 */
        /* <DEDUP_REMOVED lines=20> */
.L_x_836:
[----:B------:R-:W-:Y:S05]  /*7680*/  BSYNC B0 ;  /* 0x0000000000007941 */ /* 0x000fea0003800000 */
.L_x_835:
        /* <DEDUP_REMOVED lines=12> */
[----:B------:R1:W-:Y:S02]  /*7750*/  STG.E.128 desc[UR30][R20.64], R16 ;  /* 0x0000001014007986 */ /* 0x0003e4000c101d1e */
.L_x_838:
[----:B------:R-:W-:Y:S05]  /*7760*/  BSYNC B0 ;  /* 0x0000000000007941 */ /* 0x000fea0003800000 */
.L_x_837:
        /* <DEDUP_REMOVED lines=13> */
.L_x_840:
[----:B------:R-:W-:Y:S05]  /*7840*/  BSYNC B0 ;  /* 0x0000000000007941 */ /* 0x000fea0003800000 */
.L_x_839:
        /* <DEDUP_REMOVED lines=13> */
.L_x_821:
[----:B------:R-:W-:Y:S01]  /*7920*/  ISETP.NE.AND P0, PT, R222, -0x1, PT ;  /* 0xffffffffde00780c */ /* 0x000fe20003f05270 */
[C---:B------:R-:W-:Y:S01]  /*7930*/  IMAD.SHL.U32 R11, R198.reuse, 0x80, RZ ;  /* 0x00000080c60b7824 */ /* 0x040fe200078e00ff */
[----:B------:R-:W-:Y:S01]  /*7940*/  SHF.R.S32.HI R15, RZ, 0x1f, R190 ;  /* 0x0000001fff0f7819 */ /* 0x000fe200000114be */
[----:B------:R-:W-:-:S10]  /*7950*/  IMAD R219, R198, -0x80, R219 ;  /* 0xffffff80c6db7824 */ /* 0x000fd400078e02db */
        /* <DEDUP_REMOVED lines=25> */
.L_x_842:
        /* <DEDUP_REMOVED lines=13> */
.L_x_843:
[C---:B------:R-:W-:Y:S01]  /*7bc0*/  VIADD R8, R196.reuse, 0x20 ;  /* 0x00000020c4087836 */ /* 0x040fe20000000000 */
[-C--:B------:R-:W-:Y:S01]  /*7bd0*/  ISETP.GE.AND P4, PT, R196, R219.reuse, PT ;  /* 0x000000dbc400720c */ /* 0x080fe20003f86270 */
[-C--:B------:R-:W-:Y:S01]  /*7be0*/  IMAD R16, R13, R6.reuse, RZ ;  /* 0x000000060d107224 */ /* 0x080fe200078e02ff */
[----:B------:R-:W-:Y:S01]  /*7bf0*/  ULDC.64 UR8, c[0x0][0x468] ;  /* 0x00011a0000087ab9 */ /* 0x000fe20000000a00 */
[C---:B------:R-:W-:Y:S01]  /*7c00*/  IMAD.WIDE.U32 R14, R11.reuse, R6, R200 ;  /* 0x000000060b0e7225 */ /* 0x040fe200078e00c8 */
[----:B------:R-:W-:Y:S01]  /*7c10*/  ISETP.GE.AND P3, PT, R8, R219, PT ;  /* 0x000000db0800720c */ /* 0x000fe20003f66270 */
[----:B------:R-:W-:Y:S01]  /*7c20*/  BSSY B0, `(.L_x_844) ;  /* 0x0000018000007945 */ /* 0x000fe20003800000 */
[----:B------:R-:W-:Y:S01]  /*7c30*/  SHF.R.S32.HI R8, RZ, 0x1f, R189 ;  /* 0x0000001fff087819 */ /* 0x000fe200000114bd */
[----:B------:R-:W-:Y:S01]  /*7c40*/  IMAD R9, R11, R7, R16 ;  /* 0x000000070b097224 */ /* 0x000fe200078e0210 */
[----:B------:R-:W-:Y:S01]  /*7c50*/  IADD3 R18, P0, R12, R14, RZ ;  /* 0x0000000e0c127210 */ /* 0x000fe20007f1e0ff */
[C---:B------:R-:W-:Y:S01]  /*7c60*/  VIADD R14, R196.reuse, 0x40 ;  /* 0x00000040c40e7836 */ /* 0x040fe20000000000 */
[----:B------:R-:W-:-:S02]  /*7c70*/  IADD3 R12, R196, 0x60, RZ ;  /* 0x00000060c40c7810 */ /* 0x000fc40007ffe0ff */
[----:B------:R-:W-:Y:S01]  /*7c80*/  IADD3.X R19, R10, R15, R9, P0, !PT ;  /* 0x0000000f0a137210 */ /* 0x000fe200007fe409 */
[----:B------:R-:W-:Y:S01]  /*7c90*/  IMAD R10, R8, UR8, RZ ;  /* 0x00000008080a7c24 */ /* 0x000fe2000f8e02ff */
[-C--:B------:R-:W-:Y:S02]  /*7ca0*/  ISETP.GE.AND P2, PT, R14, R219.reuse, PT ;  /* 0x000000db0e00720c */ /* 0x080fe40003f46270 */
[----:B------:R-:W-:Y:S01]  /*7cb0*/  ISETP.GE.AND P1, PT, R12, R219, PT ;  /* 0x000000db0c00720c */ /* 0x000fe20003f26270 */
[C---:B------:R-:W-:Y:S01]  /*7cc0*/  IMAD R17, R189.reuse, UR9, R10 ;  /* 0x00000009bd117c24 */ /* 0x040fe2000f8e020a */
[----:B------:R-:W-:Y:S01]  /*7cd0*/  SHF.R.S32.HI R9, RZ, 0x1f, R196 ;  /* 0x0000001fff097819 */ /* 0x000fe200000114c4 */
        /* <DEDUP_REMOVED lines=12> */
.L_x_845:
[----:B------:R-:W-:Y:S05]  /*7da0*/  BSYNC B0 ;  /* 0x0000000000007941 */ /* 0x000fea0003800000 */
.L_x_844:
        /* <DEDUP_REMOVED lines=13> */
.L_x_847:
[----:B------:R-:W-:Y:S05]  /*7e80*/  BSYNC B0 ;  /* 0x0000000000007941 */ /* 0x000fea0003800000 */
.L_x_846:
        /* <DEDUP_REMOVED lines=13> */
.L_x_849:
[----:B------:R-:W-:Y:S05]  /*7f60*/  BSYNC B0 ;  /* 0x0000000000007941 */ /* 0x000fea0003800000 */
.L_x_848:
        /* <DEDUP_REMOVED lines=13> */
.L_x_851:
[----:B------:R-:W-:Y:S05]  /*8040*/  BSYNC B0 ;  /* 0x0000000000007941 */ /* 0x000fea0003800000 */
.L_x_850:
        /* <DEDUP_REMOVED lines=21> */
.L_x_853:
[----:B------:R-:W-:Y:S05]  /*81a0*/  BSYNC B0 ;  /* 0x0000000000007941 */ /* 0x000fea0003800000 */
.L_x_852:
        /* <DEDUP_REMOVED lines=13> */
.L_x_855:
[----:B------:R-:W-:Y:S05]  /*8280*/  BSYNC B0 ;  /* 0x0000000000007941 */ /* 0x000fea0003800000 */
.L_x_854:
        /* <DEDUP_REMOVED lines=13> */
.L_x_857:
[----:B------:R-:W-:Y:S05]  /*8360*/  BSYNC B0 ;  /* 0x0000000000007941 */ /* 0x000fea0003800000 */
.L_x_856:
        /* <DEDUP_REMOVED lines=12> */
.L_x_841:
[----:B------:R-:W-:Y:S05]  /*8430*/  BSYNC B1 ;  /* 0x0000000000017941 */ /* 0x000fea0003800000 */
.L_x_816:
[----:B-1----:R-:W1:Y:S02]  /*8440*/  LDC R5, c[0x0][0xc] ;  /* 0x00000300ff057b82 */ /* 0x002e640000000800 */
[----:B-1----:R-:W-:-:S04]  /*8450*/  IADD3 R198, R5, R198, RZ ;  /* 0x000000c605c67210 */ /* 0x002fc80007ffe0ff */
[----:B------:R-:W-:-:S13]  /*8460*/  ISETP.GE.AND P0, PT, R198, UR7, PT ;  /* 0x00000007c6007c0c */ /* 0x000fda000bf06270 */
[----:B------:R-:W-:Y:S05]  /*8470*/  @P0 BRA `(.L_x_858) ;  /* 0x0000000000040947 */ /* 0x000fea0003800000 */
[----:B------:R-:W-:Y:S05]  /*8480*/  BRA `(.L_x_859) ;  /* 0xffffff8400207947 */ /* 0x000fea000383ffff */
.L_x_858:
[----:B------:R-:W-:Y:S05]  /*8490*/  EXIT ;  /* 0x000000000000794d */ /* 0x000fea0003800000 */
.L_x_860:
        /* <DEDUP_REMOVED lines=14> */
.L_x_2470:


//--------------------- .text._ZN5flash44flash_bwd_dq_dk_dv_loop_seqk_parallel_kernelI23Flash_bwd_kernel_traitsILi64ELi64ELi128ELi8ELi2ELi4ELi4ELb1ELb0EN7cutlass10bfloat16_tE19Flash_kernel_traitsILi64ELi64ELi128ELi8ES3_EELb0ELb0ELb0ELb0ELb0ELb1ELb1EEEvNS_16Flash_bwd_paramsE --------------------------
	.section	.text._ZN5flash44flash_bwd_dq_dk_dv_loop_seqk_parallel_kernelI23Flash_bwd_kernel_traitsILi64ELi64ELi128ELi8ELi2ELi4ELi4ELb1ELb0EN7cutlass10bfloat16_tE19Flash_kernel_traitsILi64ELi64ELi128ELi8ES3_EELb0ELb0ELb0ELb0ELb0ELb1ELb1EEEvNS_16Flash_bwd_paramsE,"ax",@progbits
	.align	128
        .global         _ZN5flash44flash_bwd_dq_dk_dv_loop_seqk_parallel_kernelI23Flash_bwd_kernel_traitsILi64ELi64ELi128ELi8ELi2ELi4ELi4ELb1ELb0EN7cutlass10bfloat16_tE19Flash_kernel_traitsILi64ELi64ELi128ELi8ES3_EELb0ELb0ELb0ELb0ELb0ELb1ELb1EEEvNS_16Flash_bwd_paramsE
        .type           _ZN5flash44flash_bwd_dq_dk_dv_loop_seqk_parallel_kernelI23Flash_bwd_kernel_traitsILi64ELi64ELi128ELi8ELi2ELi4ELi4ELb1ELb0EN7cutlass10bfloat16_tE19Flash_kernel_traitsILi64ELi64ELi128ELi8ES3_EELb0ELb0ELb0ELb0ELb0ELb1ELb1EEEvNS_16Flash_bwd_paramsE,@function
        .size           _ZN5flash44flash_bwd_dq_dk_dv_loop_seqk_parallel_kernelI23Flash_bwd_kernel_traitsILi64ELi64ELi128ELi8ELi2ELi4ELi4ELb1ELb0EN7cutlass10bfloat16_tE19Flash_kernel_traitsILi64ELi64ELi128ELi8ES3_EELb0ELb0ELb0ELb0ELb0ELb1ELb1EEEvNS_16Flash_bwd_paramsE,(.L_x_2471 - _ZN5flash44flash_bwd_dq_dk_dv_loop_seqk_parallel_kernelI23Flash_bwd_kernel_traitsILi64ELi64ELi128ELi8ELi2ELi4ELi4ELb1ELb0EN7cutlass10bfloat16_tE19Flash_kernel_traitsILi64ELi64ELi128ELi8ES3_EELb0ELb0ELb0ELb0ELb0ELb1ELb1EEEvNS_16Flash_bwd_paramsE)
        .other          _ZN5flash44flash_bwd_dq_dk_dv_loop_seqk_parallel_kernelI23Flash_bwd_kernel_traitsILi64ELi64ELi128ELi8ELi2ELi4ELi4ELb1ELb0EN7cutlass10bfloat16_tE19Flash_kernel_traitsILi64ELi64ELi128ELi8ES3_EELb0ELb0ELb0ELb0ELb0ELb1ELb1EEEvNS_16Flash_bwd_paramsE,@"STO_CUDA_ENTRY STV_DEFAULT"
_ZN5flash44flash_bwd_dq_dk_dv_loop_seqk_parallel_kernelI23Flash_bwd_kernel_traitsILi64ELi64ELi128ELi8ELi2ELi4ELi4ELb1ELb0EN7cutlass10bfloat16_tE19Flash_kernel_traitsILi64ELi64ELi128ELi8ES3_EELb0ELb0ELb0ELb0ELb0ELb1ELb1EEEvNS_16Flash_bwd_paramsE:
.text._ZN5flash44flash_bwd_dq_dk_dv_loop_seqk_parallel_kernelI23Flash_bwd_kernel_traitsILi64ELi64ELi128ELi8ELi2ELi4ELi4ELb1ELb0EN7cutlass10bfloat16_tE19Flash_kernel_traitsILi64ELi64ELi128ELi8ES3_EELb0ELb0ELb0ELb0ELb0ELb1ELb1EEEvNS_16Flash_bwd_paramsE:
[----:B------:R-:W-:Y:S08]  /*0000*/  LDC R1, c[0x0][0x28] ;  /* 0x00000a00ff017b82 */ /* 0x000ff00000000800 */
[----:B------:R-:W1:Y:S01]  /*0010*/  S2UR UR30, SR_CTAID.X ;  /* 0x00000000001e79c3 */ /* 0x000e620000002500 */
[----:B------:R-:W-:Y:S02]  /*0020*/  ULDC UR4, c[0x0][0x2c8] ;  /* 0x0000b20000047ab9 */ /* 0x000fe40000000800 */
[----:B------:R-:W-:-:S04]  /*0030*/  UIADD3 UR5, UR4, 0x7f, URZ ;  /* 0x0000007f04057890 */ /* 0x000fc8000fffe03f */
[----:B------:R-:W-:-:S04]  /*0040*/  USHF.R.S32.HI UR4, URZ, 0x1f, UR5 ;  /* 0x0000001f3f047899 */ /* 0x000fc80008011405 */
[----:B------:R-:W-:-:S04]  /*0050*/  ULEA.HI UR4, UR4, UR5, URZ, 0x7 ;  /* 0x0000000504047291 */ /* 0x000fc8000f8f383f */
[----:B------:R-:W-:-:S06]  /*0060*/  USHF.R.S32.HI UR6, URZ, 0x7, UR4 ;  /* 0x000000073f067899 */ /* 0x000fcc0008011404 */
[----:B------:R-:W-:Y:S01]  /*0070*/  MOV R249, UR6 ;  /* 0x0000000600f97c02 */ /* 0x000fe20008000f00 */
        /* <DEDUP_REMOVED lines=9> */
[----:B------:R-:W3:Y:S08]  /*0110*/  S2UR UR56, SR_CTAID.Z ;  /* 0x00000000003879c3 */ /* 0x000ef00000002700 */
[----:B------:R-:W4:Y:S01]  /*0120*/  S2UR UR44, SR_CTAID.Y ;  /* 0x00000000002c79c3 */ /* 0x000f220000002600 */
[----:B--2---:R-:W-:Y:S01]  /*0130*/  ULEA UR4, UR4, UR5, 0x18 ;  /* 0x0000000504047291 */ /* 0x004fe2000f8ec03f */
[----:B-1----:R-:W-:Y:S01]  /*0140*/  SHF.R.S32.HI R18, RZ, 0x1f, R16 ;  /* 0x0000001fff127819 */ /* 0x002fe20000011410 */
[----:B------:R-:W-:Y:S01]  /*0150*/  IMAD.SHL.U32 R242, R16, 0x2, RZ ;  /* 0x0000000210f27824 */ /* 0x000fe200078e00ff */
[----:B---3--:R-:W-:-:S02]  /*0160*/  USHF.R.S32.HI UR6, URZ, 0x1f, UR56 ;  /* 0x0000001f3f067899 */ /* 0x008fc40008011438 */
[CC--:B------:R-:W-:Y:S01]  /*0170*/  LEA.HI R4, R18.reuse, R16.reuse, RZ, 0x5 ;  /* 0x0000001012047211 */ /* 0x0c0fe200078f28ff */
[----:B------:R-:W-:Y:S01]  /*0180*/  USHF.R.S32.HI UR7, URZ, 0x1f, UR56 ;  /* 0x0000001f3f077899 */ /* 0x000fe20008011438 */
[----:B------:R-:W-:Y:S02]  /*0190*/  LEA.HI R6, R18, R16, RZ, 0x4 ;  /* 0x0000001012067211 */ /* 0x000fe400078f20ff */
[--C-:B------:R-:W-:Y:S01]  /*01a0*/  SHF.R.S32.HI R5, RZ, 0x5, R4.reuse ;  /* 0x00000005ff057819 */ /* 0x100fe20000011404 */
[----:B----4-:R-:W-:Y:S01]  /*01b0*/  USHF.L.U32 UR5, UR44, 0x7, URZ ;  /* 0x000000072c057899 */ /* 0x010fe2000800063f */
[----:B------:R-:W-:Y:S01]  /*01c0*/  SHF.R.S32.HI R0, RZ, 0x1f, R4 ;  /* 0x0000001fff007819 */ /* 0x000fe20000011404 */
[----:B------:R-:W-:Y:S01]  /*01d0*/  IMAD.U32 R251, RZ, RZ, UR7 ;  /* 0x00000007fffb7e24 */ /* 0x000fe2000f8e00ff */
[----:B------:R-:W-:Y:S02]  /*01e0*/  SHF.R.S32.HI R7, RZ, 0x4, R6 ;  /* 0x00000004ff077819 */ /* 0x000fe40000011406 */
[----:B------:R-:W-:-:S02]  /*01f0*/  LEA.HI R0, R0, R5, RZ, 0x2 ;  /* 0x0000000500007211 */ /* 0x000fc400078f10ff */
[----:B------:R-:W-:Y:S02]  /*0200*/  LEA.HI R2, R6, R7, RZ, 0x1 ;  /* 0x0000000706027211 */ /* 0x000fe400078f08ff */
[----:B------:R-:W-:Y:S02]  /*0210*/  LEA.HI R3, R4, R5, RZ, 0x1 ;  /* 0x0000000504037211 */ /* 0x000fe400078f08ff */
[----:B------:R-:W-:Y:S02]  /*0220*/  LOP3.LUT R0, R0, 0xfffffffc, RZ, 0xc0, !PT ;  /* 0xfffffffc00007812 */ /* 0x000fe400078ec0ff */
[----:B------:R-:W-:Y:S02]  /*0230*/  LOP3.LUT R2, R2, 0xfffffffe, RZ, 0xc0, !PT ;  /* 0xfffffffe02027812 */ /* 0x000fe400078ec0ff */
[----:B------:R-:W-:Y:S01]  /*0240*/  LOP3.LUT R3, R3, 0xfffffffe, RZ, 0xc0, !PT ;  /* 0xfffffffe03037812 */ /* 0x000fe200078ec0ff */
[----:B------:R-:W-:Y:S01]  /*0250*/  IMAD.IADD R174, R5, 0x1, -R0 ;  /* 0x0000000105ae7824 */ /* 0x000fe200078e0a00 */
[CC--:B------:R-:W-:Y:S01]  /*0260*/  LEA.HI R19, R18.reuse, R16.reuse, RZ, 0x2 ;  /* 0x0000001012137211 */ /* 0x0c0fe200078f10ff */
[----:B------:R-:W-:Y:S01]  /*0270*/  IMAD.IADD R13, R7, 0x1, -R2 ;  /* 0x00000001070d7824 */ /* 0x000fe200078e0a02 */
[----:B------:R-:W-:Y:S01]  /*0280*/  LEA.HI R14, R18, R16, RZ, 0x3 ;  /* 0x00000010120e7211 */ /* 0x000fe200078f18ff */
[----:B------:R-:W-:Y:S01]  /*0290*/  IMAD.IADD R15, R5, 0x1, -R3 ;  /* 0x00000001050f7824 */ /* 0x000fe200078e0a03 */
[----:B------:R-:W-:-:S02]  /*02a0*/  LOP3.LUT R0, R4, 0xffffffe0, RZ, 0xc0, !PT ;  /* 0xffffffe004007812 */ /* 0x000fc400078ec0ff */
[--C-:B------:R-:W-:Y:S02]  /*02b0*/  SHF.R.S32.HI R11, RZ, 0x2, R19.reuse ;  /* 0x00000002ff0b7819 */ /* 0x100fe40000011413 */
[----:B------:R-:W-:Y:S02]  /*02c0*/  SHF.R.S32.HI R2, RZ, 0x1f, R19 ;  /* 0x0000001fff027819 */ /* 0x000fe40000011413 */
[----:B------:R-:W-:Y:S02]  /*02d0*/  SHF.R.S32.HI R3, RZ, 0x3, R14 ;  /* 0x00000003ff037819 */ /* 0x000fe4000001140e */
[----:B------:R-:W-:Y:S02]  /*02e0*/  LOP3.LUT R5, R14, 0xfffffff8, RZ, 0xc0, !PT ;  /* 0xfffffff80e057812 */ /* 0x000fe400078ec0ff */
[----:B------:R-:W-:Y:S01]  /*02f0*/  LEA.HI R4, R2, R11, RZ, 0x3 ;  /* 0x0000000b02047211 */ /* 0x000fe200078f18ff */
[----:B------:R-:W-:Y:S01]  /*0300*/  IMAD.IADD R2, R16, 0x1, -R0 ;  /* 0x0000000110027824 */ /* 0x000fe200078e0a00 */
[----:B------:R-:W-:Y:S01]  /*0310*/  LOP3.LUT R6, R6, 0xfffffff0, RZ, 0xc0, !PT ;  /* 0xfffffff006067812 */ /* 0x000fe200078ec0ff */
[----:B------:R-:W-:Y:S01]  /*0320*/  IMAD.SHL.U32 R3, R3, 0x40, RZ ;  /* 0x0000004003037824 */ /* 0x000fe200078e00ff */
[----:B------:R-:W-:Y:S01]  /*0330*/  LOP3.LUT R4, R4, 0xfffffff8, RZ, 0xc0, !PT ;  /* 0xfffffff804047812 */ /* 0x000fe200078ec0ff */
[C---:B------:R-:W-:Y:S01]  /*0340*/  IMAD.IADD R0, R16.reuse, 0x1, -R5 ;  /* 0x0000000110007824 */ /* 0x040fe200078e0a05 */
[----:B------:R-:W-:Y:S01]  /*0350*/  SHF.R.S32.HI R5, RZ, 0x1f, R2 ;  /* 0x0000001fff057819 */ /* 0x000fe20000011402 */
[----:B------:R-:W-:Y:S01]  /*0360*/  IMAD.IADD R6, R16, 0x1, -R6 ;  /* 0x0000000110067824 */ /* 0x000fe200078e0a06 */
[----:B------:R-:W-:Y:S01]  /*0370*/  LOP3.LUT R3, R3, 0x1c0, RZ, 0xc0, !PT ;  /* 0x000001c003037812 */ /* 0x000fe200078ec0ff */
[C---:B------:R-:W-:Y:S01]  /*0380*/  IMAD.SHL.U32 R7, R0.reuse, 0x8, RZ ;  /* 0x0000000800077824 */ /* 0x040fe200078e00ff */
[----:B------:R-:W-:Y:S01]  /*0390*/  LEA.HI R17, R5, R2, RZ, 0x2 ;  /* 0x0000000205117211 */ /* 0x000fe200078f10ff */
[----:B------:R-:W-:Y:S01]  /*03a0*/  IMAD.IADD R11, R11, 0x1, -R4 ;  /* 0x000000010b0b7824 */ /* 0x000fe200078e0a04 */
[----:B------:R-:W-:-:S02]  /*03b0*/  LOP3.LUT P4, RZ, R0, 0x2, RZ, 0xc0, !PT ;  /* 0x0000000200ff7812 */ /* 0x000fc4000788c0ff */
[----:B------:R-:W-:Y:S02]  /*03c0*/  LOP3.LUT R2, R3, 0x38, R7, 0xf8, !PT ;  /* 0x0000003803027812 */ /* 0x000fe400078ef807 */
[C---:B------:R-:W-:Y:S01]  /*03d0*/  LOP3.LUT P3, RZ, R0.reuse, 0x4, RZ, 0xc0, !PT ;  /* 0x0000000400ff7812 */ /* 0x040fe2000786c0ff */
[----:B------:R-:W-:Y:S01]  /*03e0*/  IMAD.SHL.U32 R0, R0, 0x40, RZ ;  /* 0x0000004000007824 */ /* 0x000fe200078e00ff */
[----:B------:R-:W-:Y:S02]  /*03f0*/  SHF.R.U32.HI R3, RZ, 0x3, R3 ;  /* 0x00000003ff037819 */ /* 0x000fe40000011603 */
[----:B------:R-:W-:Y:S02]  /*0400*/  LEA.HI R7, R18, R16, RZ, 0x6 ;  /* 0x0000001012077211 */ /* 0x000fe400078f30ff */
[----:B------:R-:W-:Y:S01]  /*0410*/  LOP3.LUT R240, R2, R3, RZ, 0x3c, !PT ;  /* 0x0000000302f07212 */ /* 0x000fe200078e3cff */
[----:B------:R-:W-:Y:S01]  /*0420*/  IMAD.SHL.U32 R2, R174, 0x10, RZ ;  /* 0x00000010ae027824 */ /* 0x000fe200078e00ff */
[----:B------:R-:W-:-:S02]  /*0430*/  SHF.R.S32.HI R3, RZ, 0x1f, R6 ;  /* 0x0000001fff037819 */ /* 0x000fc40000011406 */
[----:B------:R-:W-:Y:S02]  /*0440*/  LOP3.LUT R0, R0, 0x1c0, RZ, 0xc0, !PT ;  /* 0x000001c000007812 */ /* 0x000fe400078ec0ff */
[----:B------:R-:W-:Y:S02]  /*0450*/  SHF.R.S32.HI R7, RZ, 0x6, R7 ;  /* 0x00000006ff077819 */ /* 0x000fe40000011407 */
[----:B------:R-:W-:Y:S01]  /*0460*/  LEA.HI R12, R3, R6, RZ, 0x3 ;  /* 0x00000006030c7211 */ /* 0x000fe200078f18ff */
[----:B------:R-:W-:Y:S01]  /*0470*/  IMAD.SHL.U32 R3, R13, 0x200, RZ ;  /* 0x000002000d037824 */ /* 0x000fe200078e00ff */
[C---:B------:R-:W-:Y:S01]  /*0480*/  LOP3.LUT R4, R0.reuse, 0x8, R14, 0xf8, !PT ;  /* 0x0000000800047812 */ /* 0x040fe200078ef80e */
[C---:B------:R-:W-:Y:S01]  /*0490*/  IMAD R240, R7.reuse, 0x200, R240 ;  /* 0x0000020007f07824 */ /* 0x040fe200078e02f0 */
[----:B------:R-:W-:Y:S02]  /*04a0*/  SHF.R.U32.HI R5, RZ, 0x3, R0 ;  /* 0x00000003ff057819 */ /* 0x000fe40000011600 */
[----:B------:R-:W-:Y:S01]  /*04b0*/  LOP3.LUT R8, R0, 0x30, R2, 0xf8, !PT ;  /* 0x0000003000087812 */ /* 0x000fe200078ef802 */
[----:B------:R-:W-:Y:S01]  /*04c0*/  IMAD R2, R7, 0x800, R3 ;  /* 0x0000080007027824 */ /* 0x000fe200078e0203 */
[----:B------:R-:W-:-:S02]  /*04d0*/  LOP3.LUT R0, R4, R5, RZ, 0x3c, !PT ;  /* 0x0000000504007212 */ /* 0x000fc400078e3cff */
[----:B------:R-:W-:Y:S02]  /*04e0*/  LOP3.LUT R4, R8, 0x8, R14, 0xf8, !PT ;  /* 0x0000000808047812 */ /* 0x000fe400078ef80e */
[----:B------:R-:W-:Y:S01]  /*04f0*/  LOP3.LUT R10, R12, 0xfffffff8, RZ, 0xc0, !PT ;  /* 0xfffffff80c0a7812 */ /* 0x000fe200078ec0ff */
[----:B------:R-:W-:Y:S01]  /*0500*/  IMAD.IADD R182, R2, 0x1, R0 ;  /* 0x0000000102b67824 */ /* 0x000fe200078e0200 */
[----:B------:R-:W-:Y:S01]  /*0510*/  LOP3.LUT R5, R3, R4, R5, 0xf6, !PT ;  /* 0x0000000403057212 */ /* 0x000fe200078ef605 */
[----:B------:R-:W-:Y:S01]  /*0520*/  IMAD.SHL.U32 R4, R7, 0x20, RZ ;  /* 0x0000002007047824 */ /* 0x000fe200078e00ff */
[----:B------:R-:W-:Y:S01]  /*0530*/  LOP3.LUT R0, R19, 0x7ffffffc, RZ, 0xc0, !PT ;  /* 0x7ffffffc13007812 */ /* 0x000fe200078ec0ff */
[----:B------:R-:W-:Y:S01]  /*0540*/  IMAD.IADD R14, R6, 0x1, -R10 ;  /* 0x00000001060e7824 */ /* 0x000fe200078e0a0a */
[----:B------:R-:W-:Y:S01]  /*0550*/  LEA.HI R3, R18, R16, RZ, 0x7 ;  /* 0x0000001012037211 */ /* 0x000fe200078f38ff */
[C---:B------:R-:W-:Y:S01]  /*0560*/  IMAD.SHL.U32 R6, R11.reuse, 0x40, RZ ;  /* 0x000000400b067824 */ /* 0x040fe200078e00ff */
[----:B------:R-:W-:Y:S01]  /*0570*/  LOP3.LUT R9, R11, 0x1, RZ, 0xc0, !PT ;  /* 0x000000010b097812 */ /* 0x000fe200078ec0ff */
[----:B------:R-:W-:Y:S01]  /*0580*/  IMAD.IADD R0, R16, 0x1, -R0 ;  /* 0x0000000110007824 */ /* 0x000fe200078e0a00 */
[----:B------:R-:W-:Y:S01]  /*0590*/  SHF.R.S32.HI R3, RZ, 0x7, R3 ;  /* 0x00000007ff037819 */ /* 0x000fe20000011403 */
[----:B------:R-:W-:Y:S01]  /*05a0*/  IMAD.SHL.U32 R7, R13, 0x10, RZ ;  /* 0x000000100d077824 */ /* 0x000fe200078e00ff */
[----:B------:R-:W-:Y:S01]  /*05b0*/  ISETP.NE.U32.AND P0, PT, R9, 0x1, PT ;  /* 0x000000010900780c */ /* 0x000fe20003f05070 */
[----:B------:R-:W-:Y:S01]  /*05c0*/  IMAD.SHL.U32 R8, R0, 0x2, RZ ;  /* 0x0000000200087824 */ /* 0x000fe200078e00ff */
[----:B------:R-:W-:Y:S01]  /*05d0*/  LOP3.LUT R0, R6, 0x1c0, RZ, 0xc0, !PT ;  /* 0x000001c006007812 */ /* 0x000fe200078ec0ff */
[C---:B------:R-:W-:Y:S01]  /*05e0*/  IMAD.SHL.U32 R2, R3.reuse, 0x8, RZ ;  /* 0x0000000803027824 */ /* 0x040fe200078e00ff */
[----:B------:R-:W-:Y:S01]  /*05f0*/  SHF.R.S32.HI R6, RZ, 0x2, R17 ;  /* 0x00000002ff067819 */ /* 0x000fe20000011411 */
[----:B------:R-:W-:Y:S01]  /*0600*/  IMAD R10, R3, 0x1000, R8 ;  /* 0x00001000030a7824 */ /* 0x000fe200078e0208 */
[----:B------:R-:W-:-:S02]  /*0610*/  SHF.R.U32.HI R3, RZ, 0x3, R0 ;  /* 0x00000003ff037819 */ /* 0x000fc40000011600 */
[----:B------:R-:W-:Y:S01]  /*0620*/  LOP3.LUT R2, R2, 0x8, RZ, 0xc0, !PT ;  /* 0x0000000802027812 */ /* 0x000fe200078ec0ff */
[----:B------:R-:W-:Y:S01]  /*0630*/  IMAD R243, R15, 0x10, R6 ;  /* 0x000000100ff37824 */ /* 0x000fe200078e0206 */
[----:B------:R-:W-:Y:S01]  /*0640*/  LOP3.LUT R242, R4, 0x6, R242, 0xf8, !PT ;  /* 0x0000000604f27812 */ /* 0x000fe200078ef8f2 */
[----:B------:R-:W-:Y:S01]  /*0650*/  IMAD.SHL.U32 R6, R14, 0x40, RZ ;  /* 0x000000400e067824 */ /* 0x000fe200078e00ff */
[----:B------:R-:W-:Y:S02]  /*0660*/  LOP3.LUT R4, R0, 0x20, R4, 0xf8, !PT ;  /* 0x0000002000047812 */ /* 0x000fe400078ef804 */
[----:B------:R-:W-:Y:S01]  /*0670*/  LOP3.LUT R9, R3, R0, R2, 0x1e, !PT ;  /* 0x0000000003097212 */ /* 0x000fe200078e1e02 */
[----:B------:R-:W-:Y:S01]  /*0680*/  VIADD R0, R243, 0xffffffc0 ;  /* 0xffffffc0f3007836 */ /* 0x000fe20000000000 */
[----:B------:R-:W-:Y:S02]  /*0690*/  R2P PR, R11, 0x6 ;  /* 0x000000060b007804 */ /* 0x000fe40000000000 */
[----:B------:R-:W-:Y:S01]  /*06a0*/  LOP3.LUT R11, R2, 0x10, R7, 0xf8, !PT ;  /* 0x00000010020b7812 */ /* 0x000fe200078ef807 */
[----:B------:R-:W-:Y:S01]  /*06b0*/  IMAD R2, R174, 0x400, R8 ;  /* 0x00000400ae027824 */ /* 0x000fe200078e0208 */
[----:B------:R-:W-:Y:S01]  /*06c0*/  LOP3.LUT R4, R4, R3, RZ, 0x3c, !PT ;  /* 0x0000000304047212 */ /* 0x000fe200078e3cff */
[----:B------:R-:W-:Y:S01]  /*06d0*/  IMAD R3, R15, 0x400, R10 ;  /* 0x000004000f037824 */ /* 0x000fe200078e020a */
[----:B------:R-:W-:Y:S01]  /*06e0*/  SHF.R.S32.HI R7, RZ, 0x1f, R0 ;  /* 0x0000001fff077819 */ /* 0x000fe20000011400 */
[----:B------:R-:W-:Y:S01]  /*06f0*/  IMAD.IADD R9, R2, 0x1, R9 ;  /* 0x0000000102097824 */ /* 0x000fe200078e0209 */
[----:B------:R-:W-:Y:S01]  /*0700*/  SEL R189, R189, 0x10, !P0 ;  /* 0x00000010bdbd7807 */ /* 0x000fe20004000000 */
[----:B------:R-:W-:Y:S01]  /*0710*/  IMAD.IADD R191, R4, 0x1, R3 ;  /* 0x0000000104bf7824 */ /* 0x000fe200078e0203 */
[----:B------:R-:W-:Y:S01]  /*0720*/  SHF.L.U64.HI R241, R0, 0x2, R7 ;  /* 0x0000000200f17819 */ /* 0x000fe20000010207 */
[----:B------:R-:W-:Y:S01]  /*0730*/  IMAD.SHL.U32 R0, R13, 0x8, RZ ;  /* 0x000000080d007824 */ /* 0x000fe200078e00ff */
[----:B------:R-:W-:Y:S01]  /*0740*/  LOP3.LUT R3, R6, 0x1c0, RZ, 0xc0, !PT ;  /* 0x000001c006037812 */ /* 0x000fe200078ec0ff */
[----:B------:R-:W-:Y:S01]  /*0750*/  IMAD.SHL.U32 R4, R12, 0x40, RZ ;  /* 0x000000400c047824 */ /* 0x000fe200078e00ff */
[----:B------:R-:W-:-:S02]  /*0760*/  LEA R191, R191, UR4, 0x1 ;  /* 0x00000004bfbf7c11 */ /* 0x000fc4000f8e08ff */
[----:B------:R-:W-:Y:S02]  /*0770*/  SHF.R.U32.HI R2, RZ, 0x3, R3 ;  /* 0x00000003ff027819 */ /* 0x000fe40000011603 */
[----:B------:R-:W-:Y:S01]  /*0780*/  LOP3.LUT R6, R3, 0x8, R0, 0xf8, !PT ;  /* 0x0000000803067812 */ /* 0x000fe200078ef800 */
[----:B------:R-:W-:Y:S01]  /*0790*/  IMAD.IADD R192, R191, 0x1, R189 ;  /* 0x00000001bfc07824 */ /* 0x000fe200078e02bd */
[----:B------:R-:W-:Y:S02]  /*07a0*/  LOP3.LUT R3, R2, R11, R3, 0x1e, !PT ;  /* 0x0000000b02037212 */ /* 0x000fe400078e1e03 */
[----:B------:R-:W-:Y:S01]  /*07b0*/  LOP3.LUT R2, R6, R2, RZ, 0x3c, !PT ;  /* 0x0000000206027212 */ /* 0x000fe200078e3cff */
[----:B------:R-:W-:Y:S01]  /*07c0*/  IMAD.U32 R6, RZ, RZ, UR6 ;  /* 0x00000006ff067e24 */ /* 0x000fe2000f8e00ff */
[----:B------:R-:W-:Y:S01]  /*07d0*/  LOP3.LUT R0, R4, 0xfffffe00, RZ, 0xc0, !PT ;  /* 0xfffffe0004007812 */ /* 0x000fe200078ec0ff */
[----:B------:R-:W-:Y:S01]  /*07e0*/  IMAD.U32 R6, RZ, RZ, UR5 ;  /* 0x00000005ff067e24 */ /* 0x000fe2000f8e00ff */
[----:B------:R-:W-:-:S02]  /*07f0*/  USHF.R.S32.HI UR5, URZ, 0x1f, UR44 ;  /* 0x0000001f3f057899 */ /* 0x000fc4000801142c */
[----:B------:R-:W-:Y:S01]  /*0800*/  LOP3.LUT R180, R3, R0, RZ, 0xfc, !PT ;  /* 0x0000000003b47212 */ /* 0x000fe200078efcff */
[--C-:B------:R-:W-:Y:S01]  /*0810*/  IMAD R4, R15, 0x400, R0.reuse ;  /* 0x000004000f047824 */ /* 0x100fe200078e0200 */
[----:B------:R-:W-:Y:S01]  /*0820*/  LEA R3, R5, UR4, 0x1 ;  /* 0x0000000405037c11 */ /* 0x000fe2000f8e08ff */
[----:B------:R-:W-:Y:S02]  /*0830*/  IMAD R174, R174, 0x400, R0 ;  /* 0x00000400aeae7824 */ /* 0x000fe400078e0200 */
[----:B------:R-:W-:Y:S02]  /*0840*/  IMAD.U32 R0, RZ, RZ, UR5 ;  /* 0x00000005ff007e24 */ /* 0x000fe4000f8e00ff */
[----:B------:R-:W-:Y:S01]  /*0850*/  IMAD.U32 R252, RZ, RZ, UR5 ;  /* 0x00000005fffc7e24 */ /* 0x000fe2000f8e00ff */
[----:B------:R-:W-:Y:S01]  /*0860*/  UIADD3 UR5, UR4, 0x6000, URZ ;  /* 0x0000600004057890 */ /* 0x000fe2000fffe03f */
[----:B------:R-:W-:Y:S02]  /*0870*/  IMAD.IADD R181, R4, 0x1, R2 ;  /* 0x0000000104b57824 */ /* 0x000fe400078e0202 */
[----:B------:R-:W-:Y:S01]  /*0880*/  IMAD.U32 R0, RZ, RZ, UR6 ;  /* 0x00000006ff007e24 */ /* 0x000fe2000f8e00ff */
[----:B------:R-:W-:Y:S01]  /*0890*/  UIADD3 UR6, UR4, 0xa000, URZ ;  /* 0x0000a00004067890 */ /* 0x000fe2000fffe03f */
[----:B------:R-:W-:Y:S01]  /*08a0*/  IMAD.IADD R174, R2, 0x1, R174 ;  /* 0x0000000102ae7824 */ /* 0x000fe200078e02ae */
[----:B------:R-:W-:Y:S01]  /*08b0*/  LEA R244, R9, UR5, 0x1 ;  /* 0x0000000509f47c11 */ /* 0x000fe2000f8e08ff */
[----:B------:R-:W-:-:S02]  /*08c0*/  IMAD.MOV.U32 R4, RZ, RZ, 0x20 ;  /* 0x00000020ff047424 */ /* 0x000fc400078e00ff */
[----:B------:R-:W-:Y:S01]  /*08d0*/  IMAD.MOV.U32 R2, RZ, RZ, 0x40 ;  /* 0x00000040ff027424 */ /* 0x000fe200078e00ff */
[----:B------:R-:W-:Y:S01]  /*08e0*/  LEA R0, R182, UR6, 0x1 ;  /* 0x00000006b6007c11 */ /* 0x000fe2000f8e08ff */
[----:B------:R-:W-:Y:S01]  /*08f0*/  VIADD R245, R244, 0x40 ;  /* 0x00000040f4f57836 */ /* 0x000fe20000000000 */
[----:B------:R-:W-:Y:S01]  /*0900*/  SEL R177, R4, 0xffffffe0, !P4 ;  /* 0xffffffe004b17807 */ /* 0x000fe20006000000 */
[----:B------:R-:W-:Y:S01]  /*0910*/  @P2 VIADD R245, R244, 0xffffffc0 ;  /* 0xffffffc0f4f52836 */ /* 0x000fe20000000000 */
[----:B------:R-:W-:Y:S01]  /*0920*/  SEL R2, R2, 0xffffffc0, !P3 ;  /* 0xffffffc002027807 */ /* 0x000fe20005800000 */
[----:B------:R-:W-:Y:S01]  /*0930*/  IMAD.SHL.U32 R183, R180, 0x2, RZ ;  /* 0x00000002b4b77824 */ /* 0x000fe200078e00ff */
[----:B------:R-:W-:Y:S01]  /*0940*/  SEL R4, R4, 0xffffffe0, !P1 ;  /* 0xffffffe004047807 */ /* 0x000fe20004800000 */
[----:B------:R-:W-:Y:S01]  /*0950*/  IMAD.IADD R178, R0, 0x1, R177 ;  /* 0x0000000100b27824 */ /* 0x000fe200078e02b1 */
[----:B------:R-:W-:Y:S01]  /*0960*/  LEA R174, R174, UR6, 0x1 ;  /* 0x00000006aeae7c11 */ /* 0x000fe2000f8e08ff */
[----:B------:R-:W-:-:S02]  /*0970*/  IMAD.IADD R176, R0, 0x1, R2 ;  /* 0x0000000100b07824 */ /* 0x000fc400078e0202 */
[----:B------:R-:W-:Y:S02]  /*0980*/  IMAD.IADD R190, R191, 0x1, R4 ;  /* 0x00000001bfbe7824 */ /* 0x000fe400078e0204 */
[----:B------:R-:W-:Y:S02]  /*0990*/  VIADD R248, R244, 0x420 ;  /* 0x00000420f4f87836 */ /* 0x000fe40000000000 */
[----:B------:R-:W-:Y:S02]  /*09a0*/  IMAD.IADD R177, R177, 0x1, R176 ;  /* 0x00000001b1b17824 */ /* 0x000fe400078e02b0 */
[----:B------:R-:W-:Y:S02]  /*09b0*/  IMAD.IADD R247, R4, 0x1, R244 ;  /* 0x0000000104f77824 */ /* 0x000fe400078e02f4 */
[----:B------:R-:W-:Y:S02]  /*09c0*/  @P1 VIADD R248, R244, 0x3e0 ;  /* 0x000003e0f4f81836 */ /* 0x000fe40000000000 */
[----:B------:R-:W-:-:S02]  /*09d0*/  IMAD.IADD R189, R189, 0x1, R190 ;  /* 0x00000001bdbd7824 */ /* 0x000fc400078e02be */
[----:B------:R-:W-:Y:S02]  /*09e0*/  IMAD.IADD R246, R4, 0x1, R245 ;  /* 0x0000000104f67824 */ /* 0x000fe400078e02f5 */
[----:B------:R-:W-:-:S07]  /*09f0*/  VIADD R183, R183, UR5 ;  /* 0x00000005b7b77c36 */ /* 0x000fce0008000000 */
.L_x_905:
        /* <DEDUP_REMOVED lines=29> */
[----:B------:R-:W-:-:S02]  /*0bd0*/  UIADD3 UR6, UP0, UR16, UR12, URZ ;  /* 0x0000000c10067290 */ /* 0x000fc4000ff1e03f */
[----:B------:R-:W-:Y:S01]  /*0be0*/  UISETP.EQ.OR.EX UP4, UPT, UR13, URZ, !UP1, UP4 ;  /* 0x0000003f0d00728c */ /* 0x000fe2000cf82740 */
[----:B--2---:R-:W2:Y:S01]  /*0bf0*/  @P1 LDG.E R8, desc[UR8][R6.64] ;  /* 0x0000000806081981 */ /* 0x004ea2000c1e1900 */
[----:B------:R-:W-:Y:S01]  /*0c00*/  UIADD3.X UR5, UR5, UR13, URZ, UP0, !UPT ;  /* 0x0000000d05057290 */ /* 0x000fe200087fe43f */
[----:B------:R-:W-:Y:S01]  /*0c10*/  UMOV UR29, URZ ;  /* 0x0000003f001d7c82 */ /* 0x000fe20008000000 */
[----:B------:R-:W-:Y:S02]  /*0c20*/  @!UP3 ULDC.64 UR10, c[0x0][0x318] ;  /* 0x0000c600000abab9 */ /* 0x000fe40000000a00 */
[----:B------:R-:W-:Y:S01]  /*0c30*/  PLOP3.LUT P2, PT, PT, PT, UP4, 0x80, 0x0 ;  /* 0x000000000000781c */ /* 0x000fe20003f4f048 */
[----:B---3--:R1:W3:Y:S02]  /*0c40*/  @P0 LDG.E R6, desc[UR8][R4.64] ;  /* 0x0000000804060981 */ /* 0x0082e4000c1e1900 */
[----:B-1----:R-:W-:Y:S02]  /*0c50*/  IMAD.U32 R4, RZ, RZ, UR15 ;  /* 0x0000000fff047e24 */ /* 0x002fe4000f8e00ff */
[----:B------:R-:W-:-:S05]  /*0c60*/  IMAD.U32 R5, RZ, RZ, UR14 ;  /* 0x0000000eff057e24 */ /* 0x000fca000f8e00ff */
        /* <DEDUP_REMOVED lines=28> */
.L_x_861:
        /* <DEDUP_REMOVED lines=15> */
[----:B------:R-:W-:-:S02]  /*0f20*/  UIMAD UR23, UR44, UR11, UR10 ;  /* 0x0000000b2c1772a4 */ /* 0x000fc4000f8e020a */
[----:B------:R-:W-:Y:S01]  /*0f30*/  USHF.L.U32 UR14, UR44, 0x7, URZ ;  /* 0x000000072c0e7899 */ /* 0x000fe2000800063f */
[----:B------:R-:W-:Y:S01]  /*0f40*/  @!UP1 ULDC.64 UR10, c[0x0][0x418] ;  /* 0x00010600000a9ab9 */ /* 0x000fe20000000a00 */
[----:B------:R-:W-:Y:S01]  /*0f50*/  ULDC.64 UR38, c[0x0][0x240] ;  /* 0x0000900000267ab9 */ /* 0x000fe20000000a00 */
[----:B------:R-:W-:Y:S01]  /*0f60*/  ULDC UR58, c[0x0][0x2d4] ;  /* 0x0000b500003a7ab9 */ /* 0x000fe20000000800 */
[----:B------:R-:W-:Y:S01]  /*0f70*/  USEL UR27, UR14, URZ, UP2 ;  /* 0x0000003f0e1b7287 */ /* 0x000fe20009000000 */
[----:B------:R-:W-:Y:S01]  /*0f80*/  ULDC.U8 UR21, c[0x0][0x3d8] ;  /* 0x0000f60000157ab9 */ /* 0x000fe20000000000 */
[----:B------:R-:W-:Y:S02]  /*0f90*/  UIMAD.WIDE.U32 UR14, UR7, UR38, URZ ;  /* 0x00000026070e72a5 */ /* 0x000fe4000f8e003f */
[----:B------:R-:W-:Y:S01]  /*0fa0*/  @UP0 UIADD3 UR18, UR29, UR31, URZ ;  /* 0x0000001f1d120290 */ /* 0x000fe2000fffe03f */
[----:B-1----:R-:W-:Y:S01]  /*0fb0*/  IABS R6, R7 ;  /* 0x0000000700067213 */ /* 0x002fe20000000000 */
[----:B------:R-:W-:Y:S01]  /*0fc0*/  USHF.R.S32.HI UR34, URZ, 0x1f, UR58 ;  /* 0x0000001f3f227899 */ /* 0x000fe2000801143a */
[----:B------:R-:W-:Y:S01]  /*0fd0*/  ISETP.NE.AND P3, PT, R7, RZ, PT ;  /* 0x000000ff0700720c */ /* 0x000fe20003f65270 */
[----:B------:R-:W-:Y:S01]  /*0fe0*/  UISETP.NE.AND UP3, UPT, UR21, URZ, UPT ;  /* 0x0000003f1500728c */ /* 0x000fe2000bf65270 */
[----:B------:R-:W1:Y:S01]  /*0ff0*/  I2F.RP R4, R6 ;  /* 0x0000000600047306 */ /* 0x000e620000209400 */
[----:B------:R-:W-:-:S02]  /*1000*/  USEL UR55, UR16, UR14, !UP1 ;  /* 0x0000000e10377287 */ /* 0x000fc4000c800000 */
[----:B------:R-:W-:Y:S02]  /*1010*/  UIADD3 UR23, UR17, UR23, URZ ;  /* 0x0000001711177290 */ /* 0x000fe4000fffe03f */
[----:B--2---:R-:W-:Y:S01]  /*1020*/  UIMAD.WIDE.U32 UR24, UR5, UR12, URZ ;  /* 0x0000000c051872a5 */ /* 0x004fe2000f8e003f */
[----:B------:R-:W-:Y:S01]  /*1030*/  ULDC UR61, c[0x0][0x2dc] ;  /* 0x0000b700003d7ab9 */ /* 0x000fe20000000800 */
[----:B------:R-:W-:Y:S02]  /*1040*/  ULDC UR60, c[0x0][0x270] ;  /* 0x00009c00003c7ab9 */ /* 0x000fe40000000800 */
[----:B------:R-:W-:Y:S02]  /*1050*/  UIMAD UR48, UR5, UR13, UR25 ;  /* 0x0000000d053072a4 */ /* 0x000fe4000f8e0219 */
[----:B------:R-:W-:Y:S01]  /*1060*/  @!UP1 UIMAD UR5, UR57, UR10, URZ ;  /* 0x0000000a390592a4 */ /* 0x000fe2000f8e023f */
[----:B------:R-:W-:Y:S01]  /*1070*/  @UP1 ULDC.64 UR12, c[0x0][0x420] ;  /* 0x00010800000c1ab9 */ /* 0x000fe20000000a00 */
[----:B------:R-:W-:Y:S01]  /*1080*/  @!UP1 UIMAD.WIDE.U32 UR32, UR44, UR10, URZ ;  /* 0x0000000a2c2092a5 */ /* 0x000fe2000f8e003f */
[----:B-1----:R-:W1:Y:S01]  /*1090*/  MUFU.RCP R4, R4 ;  /* 0x0000000400047308 */ /* 0x002e620000001000 */
[----:B------:R-:W-:-:S02]  /*10a0*/  @!UP1 UIMAD UR26, UR44, UR11, UR5 ;  /* 0x0000000b2c1a92a4 */ /* 0x000fc4000f8e0205 */
[----:B------:R-:W-:Y:S02]  /*10b0*/  UIADD3 UR5, UR36, 0x3f, URZ ;  /* 0x0000003f24057890 */ /* 0x000fe4000fffe03f */
[----:B------:R-:W-:Y:S02]  /*10c0*/  @UP1 UIMAD.WIDE.U32 UR40, UR7, UR12, URZ ;  /* 0x0000000c072812a5 */ /* 0x000fe4000f8e003f */
[----:B------:R-:W-:Y:S02]  /*10d0*/  USHF.R.S32.HI UR20, URZ, 0x1f, UR5 ;  /* 0x0000001f3f147899 */ /* 0x000fe40008011405 */
[----:B------:R-:W-:Y:S02]  /*10e0*/  @UP1 UIMAD UR46, UR7, UR13, UR41 ;  /* 0x0000000d072e12a4 */ /* 0x000fe4000f8e0229 */
[----:B------:R-:W-:Y:S02]  /*10f0*/  ULEA.HI UR42, UR20, UR5, URZ, 0x6 ;  /* 0x00000005142a7291 */ /* 0x000fe4000f8f303f */
[----:B------:R-:W-:Y:S01]  /*1100*/  UIMAD UR5, UR34, UR44, URZ ;  /* 0x0000002c220572a4 */ /* 0x000fe2000f8e023f */
[----:B------:R-:W-:Y:S01]  /*1110*/  @UP0 ULDC.64 UR20, c[0x0][0x248] ;  /* 0x0000920000140ab9 */ /* 0x000fe20000000a00 */
[----:B------:R-:W-:Y:S01]  /*1120*/  UIMAD UR22, UR7, UR39, URZ ;  /* 0x00000027071672a4 */ /* 0x000fe2000f8e023f */
[----:B-1----:R-:W-:Y:S01]  /*1130*/  VIADD R4, R4, 0xffffffe ;  /* 0x0ffffffe04047836 */ /* 0x002fe20000000000 */
[----:B------:R-:W-:-:S02]  /*1140*/  @UP0 UIMAD.WIDE.U32 UR16, UR18, UR20, URZ ;  /* 0x00000014121002a5 */ /* 0x000fc4000f8e003f */
[----:B------:R-:W-:Y:S01]  /*1150*/  UIMAD.WIDE UR10, UR61, UR60, URZ ;  /* 0x0000003c3d0a72a5 */ /* 0x000fe2000f8e023f */
[----:B------:R-:W1:Y:S01]  /*1160*/  F2I.FTZ.U32.TRUNC.NTZ R5, R4 ;  /* 0x0000000400057305 */ /* 0x000e62000021f000 */
[----:B------:R-:W-:Y:S02]  /*1170*/  UIMAD.WIDE.U32 UR12, UR44, UR58, URZ ;  /* 0x0000003a2c0c72a5 */ /* 0x000fe4000f8e003f */
[----:B------:R-:W-:Y:S02]  /*1180*/  UIMAD UR5, UR57, UR58, UR5 ;  /* 0x0000003a390572a4 */ /* 0x000fe4000f8e0205 */
[----:B------:R-:W-:Y:S01]  /*1190*/  @UP1 UIADD3 UR23, UR15, UR22, URZ ;  /* 0x000000160f171290 */ /* 0x000fe2000fffe03f */
[----:B------:R-:W-:Y:S01]  /*11a0*/  @UP0 UMOV UR45, UR16 ;  /* 0x00000010002d0c82 */ /* 0x000fe20008000000 */
[----:B------:R-:W-:Y:S02]  /*11b0*/  UIMAD.WIDE.U32 UR14, UR10, UR12, URZ ;  /* 0x0000000c0a0e72a5 */ /* 0x000fe4000f8e003f */
[----:B------:R-:W-:-:S02]  /*11c0*/  UIMAD UR16, UR11, UR12, URZ ;  /* 0x0000000c0b1072a4 */ /* 0x000fc4000f8e023f */
[----:B------:R-:W-:Y:S02]  /*11d0*/  UIADD3 UR5, UR13, UR5, URZ ;  /* 0x000000050d057290 */ /* 0x000fe4000fffe03f */
[----:B------:R-:W-:Y:S01]  /*11e0*/  UIMAD.WIDE.U32 UR12, UR10, UR7, URZ ;  /* 0x000000070a0c72a5 */ /* 0x000fe2000f8e003f */
[--C-:B-1----:R-:W-:Y:S01]  /*11f0*/  IMAD.MOV R0, RZ, RZ, -R5.reuse ;  /* 0x000000ffff007224 */ /* 0x102fe200078e0a05 */
[----:B------:R-:W-:Y:S01]  /*1200*/  ULDC UR35, c[0x0][0x2c4] ;  /* 0x0000b10000237ab9 */ /* 0x000fe20000000800 */
[----:B------:R-:W-:Y:S01]  /*1210*/  IMAD.MOV.U32 R4, RZ, RZ, RZ ;  /* 0x000000ffff047224 */ /* 0x000fe200078e00ff */
[----:B------:R-:W-:Y:S01]  /*1220*/  UIMAD UR5, UR10, UR5, UR16 ;  /* 0x000000050a0572a4 */ /* 0x000fe2000f8e0210 */
[----:B------:R-:W-:Y:S01]  /*1230*/  IMAD R0, R0, R6, RZ ;  /* 0x0000000600007224 */ /* 0x000fe200078e02ff */
[----:B------:R-:W-:Y:S02]  /*1240*/  @UP3 UIMAD UR16, UR44, UR35, URZ ;  /* 0x000000232c1032a4 */ /* 0x000fe4000f8e023f */
[----:B------:R-:W-:Y:S01]  /*1250*/  USEL UR54, UR14, UR12, !UP1 ;  /* 0x0000000c0e367287 */ /* 0x000fe2000c800000 */
[----:B------:R-:W-:Y:S01]  /*1260*/  IMAD.HI.U32 R0, R5, R0, R4 ;  /* 0x0000000005007227 */ /* 0x000fe200078e0004 */
[----:B------:R-:W-:-:S02]  /*1270*/  @UP0 UIMAD UR18, UR18, UR21, URZ ;  /* 0x00000015121202a4 */ /* 0x000fc4000f8e023f */
[----:B------:R-:W-:Y:S02]  /*1280*/  ULOP3.LUT UR12, UR42, 0xffffffc0, URZ, 0xc0, !UPT ;  /* 0xffffffc02a0c7892 */ /* 0x000fe4000f8ec03f */
[----:B------:R-:W-:Y:S01]  /*1290*/  UIADD3 UR43, UR15, UR5, URZ ;  /* 0x000000050f2b7290 */ /* 0x000fe2000fffe03f */
[----:B------:R-:W-:Y:S01]  /*12a0*/  IMAD.HI.U32 R0, R0, R2, RZ ;  /* 0x0000000200007227 */ /* 0x000fe200078e00ff */
[----:B------:R-:W-:Y:S02]  /*12b0*/  USHF.L.U64.HI UR19, UR44, 0x7, UR57 ;  /* 0x000000072c137899 */ /* 0x000fe40008010239 */
[----:B------:R-:W-:Y:S02]  /*12c0*/  @UP3 USEL UR5, UR16, UR7, !UP1 ;  /* 0x0000000710053287 */ /* 0x000fe4000c800000 */
[----:B------:R-:W-:Y:S01]  /*12d0*/  IADD3 R4, -R0, RZ, RZ ;  /* 0x000000ff00047210 */ /* 0x000fe20007ffe1ff */
[----:B------:R-:W-:Y:S02]  /*12e0*/  @UP0 UIADD3 UR47, UR17, UR18, URZ ;  /* 0x00000012112f0290 */ /* 0x000fe4000fffe03f */
[----:B------:R-:W-:-:S02]  /*12f0*/  UIADD3 UR16, UR12, -0x40, URZ ;  /* 0xffffffc00c107890 */ /* 0x000fc4000fffe03f */
[C---:B------:R-:W-:Y:S01]  /*1300*/  IMAD R2, R6.reuse, R4, R2 ;  /* 0x0000000406027224 */ /* 0x040fe200078e0202 */
[----:B------:R-:W-:Y:S01]  /*1310*/  @UP3 ULDC UR17, c[0x0][0x2e4] ;  /* 0x0000b90000113ab9 */ /* 0x000fe20000000800 */
[----:B------:R-:W-:Y:S02]  /*1320*/  USEL UR19, UR19, URZ, UP2 ;  /* 0x0000003f13137287 */ /* 0x000fe40009000000 */
[----:B------:R-:W-:Y:S01]  /*1330*/  @!UP3 UIMAD UR14, UR44, UR60, UR56 ;  /* 0x0000003c2c0eb2a4 */ /* 0x000fe2000f8e0238 */
[----:B------:R-:W-:Y:S01]  /*1340*/  ISETP.GT.U32.AND P1, PT, R6, R2, PT ;  /* 0x000000020600720c */ /* 0x000fe20003f24070 */
[----:B------:R-:W-:Y:S02]  /*1350*/  @UP3 UIMAD UR17, UR56, UR17, UR5 ;  /* 0x00000011381132a4 */ /* 0x000fe4000f8e0205 */
[----:B------:R-:W-:Y:S02]  /*1360*/  USHF.R.S32.HI UR18, URZ, 0x1f, UR16 ;  /* 0x0000001f3f127899 */ /* 0x000fe40008011410 */
[----:B------:R-:W-:-:S02]  /*1370*/  UIADD3 UR5, UP2, UR16, UR27, URZ ;  /* 0x0000001b10057290 */ /* 0x000fc4000ff5e03f */
[----:B------:R-:W-:Y:S02]  /*1380*/  UIMAD UR12, UR11, UR7, URZ ;  /* 0x000000070b0c72a4 */ /* 0x000fe4000f8e023f */
[----:B------:R-:W-:Y:S02]  /*1390*/  @!UP3 UIMAD UR17, UR14, UR35, URZ ;  /* 0x000000230e11b2a4 */ /* 0x000fe4000f8e023f */
[----:B------:R-:W-:Y:S02]  /*13a0*/  UIADD3.X UR14, UR18, UR19, URZ, UP2, !UPT ;  /* 0x00000013120e7290 */ /* 0x000fe400097fe43f */
[----:B------:R-:W-:Y:S01]  /*13b0*/  @!P1 IMAD.IADD R2, R2, 0x1, -R6 ;  /* 0x0000000102029824 */ /* 0x000fe200078e0a06 */
[----:B------:R-:W-:Y:S01]  /*13c0*/  UIMAD UR11, UR11, UR5, URZ ;  /* 0x000000050b0b72a4 */ /* 0x000fe2000f8e023f */
[----:B------:R-:W-:Y:S01]  /*13d0*/  @!P1 VIADD R0, R0, 0x1 ;  /* 0x0000000100009836 */ /* 0x000fe20000000000 */
[----:B------:R-:W-:Y:S01]  /*13e0*/  PLOP3.LUT P1, PT, PT, PT, UP0, 0x80, 0x0 ;  /* 0x000000000000781c */ /* 0x000fe20003f2f008 */
[----:B------:R-:W-:Y:S01]  /*13f0*/  @UP0 UIADD3 UR25, UR29, UR31, URZ ;  /* 0x0000001f1d190290 */ /* 0x000fe2000fffe03f */
[----:B------:R-:W-:Y:S01]  /*1400*/  ISETP.GE.U32.AND P0, PT, R2, R6, PT ;  /* 0x000000060200720c */ /* 0x000fe20003f06070 */
[----:B------:R-:W-:Y:S01]  /*1410*/  @UP1 UIADD3 UR43, UR13, UR12, URZ ;  /* 0x0000000c0d2b1290 */ /* 0x000fe2000fffe03f */
[----:B------:R-:W-:Y:S01]  /*1420*/  LOP3.LUT R2, R7, UR56, RZ, 0x3c, !PT ;  /* 0x0000003807027c12 */ /* 0x000fe2000f8e3cff */
[----:B------:R-:W-:Y:S01]  /*1430*/  UIMAD.WIDE.U32 UR34, UR10, UR5, URZ ;  /* 0x000000050a2272a5 */ /* 0x000fe2000f8e003f */
[----:B------:R-:W-:-:S02]  /*1440*/  @UP0 ULDC.64 UR12, c[0x0][0x250] ;  /* 0x00009400000c0ab9 */ /* 0x000fc40000000a00 */
[----:B------:R-:W-:Y:S01]  /*1450*/  ISETP.GE.AND P2, PT, R2, RZ, PT ;  /* 0x000000ff0200720c */ /* 0x000fe20003f46270 */
[----:B------:R-:W-:Y:S01]  /*1460*/  UIMAD UR5, UR10, UR14, UR11 ;  /* 0x0000000e0a0572a4 */ /* 0x000fe2000f8e020b */
[----:B------:R-:W-:Y:S01]  /*1470*/  ULDC.U8 UR37, c[0x0][0x480] ;  /* 0x0001200000257ab9 */ /* 0x000fe20000000000 */
[----:B------:R-:W-:Y:S02]  /*1480*/  @UP0 UIMAD.WIDE.U32 UR10, UR25, UR12, URZ ;  /* 0x0000000c190a02a5 */ /* 0x000fe4000f8e003f */
[----:B------:R-:W-:Y:S02]  /*1490*/  UISETP.NE.AND UP5, UPT, UR37, URZ, UPT ;  /* 0x0000003f2500728c */ /* 0x000fe4000bfa5270 */
[----:B------:R-:W-:Y:S01]  /*14a0*/  @P0 IADD3 R0, R0, 0x1, RZ ;  /* 0x0000000100000810 */ /* 0x000fe20007ffe0ff */
[----:B------:R-:W-:Y:S01]  /*14b0*/  UIMAD UR49, UR56, UR61, URZ ;  /* 0x0000003d383172a4 */ /* 0x000fe2000f8e023f */
[----:B------:R-:W-:Y:S01]  /*14c0*/  PLOP3.LUT P0, PT, PT, PT, UP3, 0x80, 0x0 ;  /* 0x000000000000781c */ /* 0x000fe20003f0f038 */
[----:B------:R-:W-:-:S02]  /*14d0*/  @UP0 UIMAD UR14, UR25, UR13, URZ ;  /* 0x0000000d190e02a4 */ /* 0x000fc4000f8e023f */
[----:B------:R-:W-:Y:S01]  /*14e0*/  IMAD.MOV.U32 R2, RZ, RZ, R0 ;  /* 0x000000ffff027224 */ /* 0x000fe200078e0000 */
[----:B------:R-:W-:Y:S02]  /*14f0*/  USEL UR51, UR48, URZ, UP5 ;  /* 0x0000003f30337287 */ /* 0x000fe4000a800000 */
[----:B------:R-:W-:Y:S02]  /*1500*/  USHF.R.S32.HI UR50, URZ, 0x1f, UR28 ;  /* 0x0000001f3f327899 */ /* 0x000fe4000801141c */
[----:B------:R-:W-:Y:S01]  /*1510*/  @!UP1 UIADD3 UR46, UR33, UR26, URZ ;  /* 0x0000001a212e9290 */ /* 0x000fe2000fffe03f */
[----:B------:R-:W-:Y:S01]  /*1520*/  @!P2 IADD3 R2, -R2, RZ, RZ ;  /* 0x000000ff0202a210 */ /* 0x000fe20007ffe1ff */
[----:B------:R-:W-:Y:S01]  /*1530*/  USHF.R.S32.HI UR53, URZ, 0x1f, UR49 ;  /* 0x0000001f3f357899 */ /* 0x000fe20008011431 */
[----:B------:R-:W-:Y:S01]  /*1540*/  @!P3 LOP3.LUT R2, RZ, R7, RZ, 0x33, !PT ;  /* 0x00000007ff02b212 */ /* 0x000fe200078e33ff */
        /* <DEDUP_REMOVED lines=17> */
.L_x_863:
        /* <DEDUP_REMOVED lines=13> */
.L_x_864:
        /* <DEDUP_REMOVED lines=11> */
.L_x_865:
[----:B------:R-:W-:-:S04]  /*17e0*/  UIMAD UR5, UR44, UR60, UR56 ;  /* 0x0000003c2c0572a4 */ /* 0x000fc8000f8e0238 */
[----:B------:R-:W-:-:S12]  /*17f0*/  UIMAD UR5, UR5, UR58, URZ ;  /* 0x0000003a050572a4 */ /* 0x000fd8000f8e023f */
.L_x_866:
[----:B------:R-:W1:Y:S01]  /*1800*/  S2R R29, SR_TID.X ;  /* 0x00000000001d7919 */ /* 0x000e620000002100 */
[----:B------:R-:W2:Y:S01]  /*1810*/  LDC.64 R18, c[0x0][0x420] ;  /* 0x00010800ff127b82 */ /* 0x000ea20000000a00 */
[----:B------:R-:W-:Y:S01]  /*1820*/  USHF.R.S32.HI UR19, URZ, 0x1f, UR56 ;  /* 0x0000001f3f137899 */ /* 0x000fe20008011438 */
[----:B------:R-:W-:Y:S01]  /*1830*/  BSSY B1, `(.L_x_862) ;  /* 0x0000707000017945 */ /* 0x000fe20003800000 */
[----:B------:R-:W-:Y:S01]  /*1840*/  ULDC.64 UR10, c[0x0][0x428] ;  /* 0x00010a00000a7ab9 */ /* 0x000fe20000000a00 */
[----:B------:R-:W-:Y:S02]  /*1850*/  UIADD3 UR22, UR16, UR5, URZ ;  /* 0x0000000510167290 */ /* 0x000fe4000fffe03f */
[----:B------:R-:W-:Y:S02]  /*1860*/  UIMAD UR5, UR19, UR10, URZ ;  /* 0x0000000a130572a4 */ /* 0x000fe4000f8e023f */
[----:B------:R-:W-:Y:S02]  /*1870*/  UIMAD UR24, UR61, UR60, URZ ;  /* 0x0000003c3d1872a4 */ /* 0x000fe4000f8e023f */
[----:B------:R-:W-:-:S02]  /*1880*/  UIMAD UR7, UR56, UR11, UR5 ;  /* 0x0000000b380772a4 */ /* 0x000fc4000f8e0205 */
[----:B------:R-:W-:Y:S01]  /*1890*/  UISETP.GE.AND UP4, UPT, UR36, 0x1, UPT ;  /* 0x000000012400788c */ /* 0x000fe2000bf86270 */
[----:B------:R-:W-:Y:S01]  /*18a0*/  ULDC.64 UR32, c[0x0][0x3e0] ;  /* 0x0000f80000207ab9 */ /* 0x000fe20000000a00 */
[----:B------:R-:W-:Y:S01]  /*18b0*/  ULDC.64 UR26, c[0x0][0x400] ;  /* 0x00010000001a7ab9 */ /* 0x000fe20000000a00 */
[----:B------:R-:W-:Y:S01]  /*18c0*/  UIADD3 UR17, UR16, UR17, URZ ;  /* 0x0000001110117290 */ /* 0x000fe2000fffe03f */
[----:B------:R-:W-:Y:S01]  /*18d0*/  ULDC.64 UR40, c[0x0][0x2b0] ;  /* 0x0000ac0000287ab9 */ /* 0x000fe20000000a00 */
[----:B------:R-:W-:Y:S01]  /*18e0*/  ULDC.64 UR60, c[0x0][0x478] ;  /* 0x00011e00003c7ab9 */ /* 0x000fe20000000a00 */
[----:B------:R-:W-:Y:S01]  /*18f0*/  ULEA.HI.SX32 UR35, UR42, 0xffffffff, 0x1a ;  /* 0xffffffff2a237891 */ /* 0x000fe2000f8fd23f */
[----:B--2---:R-:W-:-:S04]  /*1900*/  IMAD R10, R18, UR18, RZ ;  /* 0x00000012120a7c24 */ /* 0x004fc8000f8e02ff */
[----:B------:R-:W-:Y:S01]  /*1910*/  IMAD R10, R19, UR16, R10 ;  /* 0x00000010130a7c24 */ /* 0x000fe2000f8e020a */
[----:B-1----:R-:W-:-:S04]  /*1920*/  SHF.R.S32.HI R30, RZ, 0x1f, R29 ;  /* 0x0000001fff1e7819 */ /* 0x002fc8000001141d */
[CC--:B------:R-:W-:Y:S02]  /*1930*/  LEA.HI R4, R30.reuse, R29.reuse, RZ, 0x3 ;  /* 0x0000001d1e047211 */ /* 0x0c0fe400078f18ff */
[----:B------:R-:W-:Y:S02]  /*1940*/  LEA.HI R12, R30, R29, RZ, 0x5 ;  /* 0x0000001d1e0c7211 */ /* 0x000fe400078f28ff */
[----:B------:R-:W-:Y:S02]  /*1950*/  SHF.R.S32.HI R0, RZ, 0x3, R4 ;  /* 0x00000003ff007819 */ /* 0x000fe40000011404 */
[----:B------:R-:W-:Y:S02]  /*1960*/  LOP3.LUT R4, R4, 0xfffffff8, RZ, 0xc0, !PT ;  /* 0xfffffff804047812 */ /* 0x000fe400078ec0ff */
[----:B------:R-:W-:Y:S02]  /*1970*/  SHF.R.S32.HI R28, RZ, 0x1f, R0 ;  /* 0x0000001fff1c7819 */ /* 0x000fe40000011400 */
[----:B------:R-:W-:Y:S01]  /*1980*/  IADD3 R8, P0, R0, UR16, RZ ;  /* 0x0000001000087c10 */ /* 0x000fe2000ff1e0ff */
[----:B------:R-:W-:-:S03]  /*1990*/  IMAD.IADD R4, R29, 0x1, -R4 ;  /* 0x000000011d047824 */ /* 0x000fc600078e0a04 */
[----:B------:R-:W-:Y:S01]  /*19a0*/  IADD3.X R5, R28, UR18, RZ, P0, !PT ;  /* 0x000000121c057c10 */ /* 0x000fe200087fe4ff */
[----:B------:R-:W-:-:S04]  /*19b0*/  IMAD.SHL.U32 R4, R4, 0x8, RZ ;  /* 0x0000000804047824 */ /* 0x000fc800078e00ff */
[----:B------:R-:W-:Y:S01]  /*19c0*/  IMAD R6, R5, UR38, RZ ;  /* 0x0000002605067c24 */ /* 0x000fe2000f8e02ff */
[----:B------:R-:W-:-:S03]  /*19d0*/  SHF.R.S32.HI R5, RZ, 0x1f, R4 ;  /* 0x0000001fff057819 */ /* 0x000fc60000011404 */
[----:B------:R-:W-:Y:S01]  /*19e0*/  IMAD R11, R8, UR39, R6 ;  /* 0x00000027080b7c24 */ /* 0x000fe2000f8e0206 */
[----:B------:R-:W-:Y:S01]  /*19f0*/  IADD3 R6, P0, R4, UR14, RZ ;  /* 0x0000000e04067c10 */ /* 0x000fe2000ff1e0ff */
[----:B------:R-:W-:Y:S01]  /*1a00*/  IMAD.WIDE.U32 R8, R8, UR38, R4 ;  /* 0x0000002608087c25 */ /* 0x000fe2000f8e0004 */
[----:B------:R-:W-:Y:S02]  /*1a10*/  ULDC.64 UR14, c[0x0][0x210] ;  /* 0x00008400000e7ab9 */ /* 0x000fe40000000a00 */
[----:B------:R-:W-:Y:S02]  /*1a20*/  IADD3.X R7, R5, UR46, RZ, P0, !PT ;  /* 0x0000002e05077c10 */ /* 0x000fe400087fe4ff */
[----:B------:R-:W-:Y:S01]  /*1a30*/  IADD3 R8, P1, R8, UR55, RZ ;  /* 0x0000003708087c10 */ /* 0x000fe2000ff3e0ff */
[----:B------:R-:W-:-:S03]  /*1a40*/  IMAD.WIDE.U32 R6, R18, UR16, R6 ;  /* 0x0000001012067c25 */ /* 0x000fc6000f8e0006 */
[----:B------:R-:W-:Y:S01]  /*1a50*/  IADD3.X R9, R9, UR23, R11, P1, !PT ;  /* 0x0000001709097c10 */ /* 0x000fe20008ffe40b */
[----:B------:R-:W-:Y:S01]  /*1a60*/  USHF.L.U32 UR23, UR24, 0x6, URZ ;  /* 0x0000000618177899 */ /* 0x000fe2000800063f */
[----:B------:R-:W-:Y:S01]  /*1a70*/  IMAD.U32 R11, RZ, RZ, UR10 ;  /* 0x0000000aff0b7e24 */ /* 0x000fe2000f8e00ff */
[----:B------:R-:W-:Y:S01]  /*1a80*/  ULDC.64 UR10, c[0x0][0x258] ;  /* 0x00009600000a7ab9 */ /* 0x000fe20000000a00 */
[----:B------:R-:W-:Y:S01]  /*1a90*/  IMAD.IADD R7, R7, 0x1, R10 ;  /* 0x0000000107077824 */ /* 0x000fe200078e020a */
[----:B------:R-:W-:Y:S01]  /*1aa0*/  UIMAD UR5, UR19, UR10, URZ ;  /* 0x0000000a130572a4 */ /* 0x000fe2000f8e023f */
[----:B------:R-:W-:Y:S01]  /*1ab0*/  LOP3.LUT R10, R12, 0xffffffe0, RZ, 0xc0, !PT ;  /* 0xffffffe00c0a7812 */ /* 0x000fe200078ec0ff */
[----:B------:R-:W-:Y:S01]  /*1ac0*/  UIMAD.WIDE UR18, UR17, 0x4, UR40 ;  /* 0x00000004111278a5 */ /* 0x000fe2000f8e0228 */
[----:B------:R-:W-:Y:S01]  /*1ad0*/  IMAD.WIDE.U32 R6, R11, UR56, R6 ;  /* 0x000000380b067c25 */ /* 0x000fe2000f8e0006 */
[----:B------:R-:W-:Y:S01]  /*1ae0*/  UIMAD UR11, UR56, UR11, UR5 ;  /* 0x0000000b380b72a4 */ /* 0x000fe2000f8e0205 */
[----:B------:R-:W-:Y:S01]  /*1af0*/  SHF.R.S32.HI R12, RZ, 0x5, R12 ;  /* 0x00000005ff0c7819 */ /* 0x000fe2000001140c */
[----:B------:R-:W-:Y:S01]  /*1b00*/  UIADD3 UR5, UP3, UP2, UR34, UR23, UR49 ;  /* 0x0000001722057290 */ /* 0x000fe2000fa7e031 */
[----:B------:R-:W-:Y:S01]  /*1b10*/  IMAD.U32 R11, RZ, RZ, UR10 ;  /* 0x0000000aff0b7e24 */ /* 0x000fe2000f8e00ff */
[----:B------:R-:W-:Y:S01]  /*1b20*/  UIMAD.WIDE UR16, UR22, 0x4, UR60 ;  /* 0x00000004161078a5 */ /* 0x000fe2000f8e023c */
[----:B------:R-:W-:Y:S01]  /*1b30*/  VIADD R7, R7, UR7 ;  /* 0x0000000707077c36 */ /* 0x000fe20008000000 */
[----:B------:R-:W-:Y:S01]  /*1b40*/  USHF.R.S32.HI UR7, URZ, 0x1f, UR23 ;  /* 0x0000001f3f077899 */ /* 0x000fe20008011417 */
[----:B------:R-:W-:Y:S01]  /*1b50*/  IMAD.WIDE.U32 R8, R11, UR56, R8 ;  /* 0x000000380b087c25 */ /* 0x000fe2000f8e0008 */
[----:B------:R-:W-:-:S02]  /*1b60*/  UIADD3 UR10, UP1, UP0, UR52, UR5, UR54 ;  /* 0x00000005340a7290 */ /* 0x000fc4000f83e036 */
[----:B------:R-:W-:Y:S01]  /*1b70*/  UIADD3.X UR5, UR48, UR7, UR53, UP3, UP2 ;  /* 0x0000000730057290 */ /* 0x000fe20009fe4435 */
[----:B------:R-:W-:Y:S01]  /*1b80*/  VIADD R9, R9, UR11 ;  /* 0x0000000b09097c36 */ /* 0x000fe20008000000 */
[----:B------:R-:W-:Y:S01]  /*1b90*/  LEA R194, P0, R8, UR14, 0x1 ;  /* 0x0000000e08c27c11 */ /* 0x000fe2000f8008ff */
[----:B------:R-:W-:Y:S01]  /*1ba0*/  IMAD.IADD R10, R29, 0x1, -R10 ;  /* 0x000000011d0a7824 */ /* 0x000fe200078e0a0a */
[----:B------:R-:W-:Y:S01]  /*1bb0*/  UIADD3.X UR5, UR51, UR5, UR43, UP1, UP0 ;  /* 0x0000000533057290 */ /* 0x000fe20008fe042b */
[-C--:B------:R-:W-:Y:S01]  /*1bc0*/  IMAD R11, R28, R18.reuse, RZ ;  /* 0x000000121c0b7224 */ /* 0x080fe200078e02ff */
[----:B------:R-:W-:Y:S01]  /*1bd0*/  LEA.HI.X R195, R8, UR15, R9, 0x1, P0 ;  /* 0x0000000f08c37c11 */ /* 0x000fe200080f0c09 */
[----:B------:R-:W-:Y:S01]  /*1be0*/  IMAD R10, R12, UR24, R10 ;  /* 0x000000180c0a7c24 */ /* 0x000fe2000f8e020a */
[----:B------:R-:W-:Y:S01]  /*1bf0*/  PLOP3.LUT P0, PT, PT, PT, UP4, 0x80, 0x0 ;  /* 0x000000000000781c */ /* 0x000fe20003f0f048 */
[C---:B------:R-:W-:Y:S02]  /*1c00*/  IMAD R11, R0.reuse, R19, R11 ;  /* 0x00000013000b7224 */ /* 0x040fe400078e020b */
[----:B------:R-:W-:Y:S01]  /*1c10*/  IMAD.WIDE.U32 R6, R0, R18, R6 ;  /* 0x0000001200067225 */ /* 0x000fe200078e0006 */
[----:B------:R-:W-:-:S03]  /*1c20*/  IADD3 R8, P2, R10, UR10, RZ ;  /* 0x0000000a0a087c10 */ /* 0x000fc6000ff5e0ff */
[----:B------:R-:W-:Y:S01]  /*1c30*/  IMAD.IADD R7, R7, 0x1, R11 ;  /* 0x0000000107077824 */ /* 0x000fe200078e020b */
[----:B------:R-:W-:Y:S02]  /*1c40*/  LEA R14, P3, R6, UR32, 0x1 ;  /* 0x00000020060e7c11 */ /* 0x000fe4000f8608ff */
[----:B------:R-:W-:Y:S02]  /*1c50*/  LEA R212, P1, R8, UR26, 0x2 ;  /* 0x0000001a08d47c11 */ /* 0x000fe4000f8210ff */
[----:B------:R-:W-:Y:S02]  /*1c60*/  LEA.HI.X.SX32 R10, R10, UR5, 0x1, P2 ;  /* 0x000000050a0a7c11 */ /* 0x000fe400090f0eff */
[----:B------:R-:W-:Y:S02]  /*1c70*/  LEA.HI.X R15, R6, UR33, R7, 0x1, P3 ;  /* 0x00000021060f7c11 */ /* 0x000fe400098f0c07 */
[----:B------:R-:W-:Y:S01]  /*1c80*/  LEA.HI.X R211, R8, UR27, R10, 0x2, P1 ;  /* 0x0000001b08d37c11 */ /* 0x000fe200088f140a */
[----:B------:R-:W-:Y:S06]  /*1c90*/  @!P0 BRA `(.L_x_867) ;  /* 0x0000005c00e48947 */ /* 0x000fec0003800000 */
[----:B------:R-:W-:Y:S01]  /*1ca0*/  UIMAD UR10, UR30, -0x80, UR6 ;  /* 0xffffff801e0a78a4 */ /* 0x000fe2000f8e0206 */
[C---:B------:R-:W-:Y:S01]  /*1cb0*/  VIADD R11, R0.reuse, 0x20 ;  /* 0x00000020000b7836 */ /* 0x040fe20000000000 */
[----:B------:R-:W-:Y:S01]  /*1cc0*/  UIMAD UR5, UR50, UR12, URZ ;  /* 0x0000000c320572a4 */ /* 0x000fe2000f8e023f */
[----:B------:R-:W-:Y:S01]  /*1cd0*/  IMAD.U32 R6, RZ, RZ, UR12 ;  /* 0x0000000cff067e24 */ /* 0x000fe2000f8e00ff */
[----:B------:R-:W-:Y:S01]  /*1ce0*/  ULDC.64 UR14, c[0x0][0x268] ;  /* 0x00009a00000e7ab9 */ /* 0x000fe20000000a00 */
[----:B------:R-:W-:Y:S01]  /*1cf0*/  UMOV UR7, UR35 ;  /* 0x0000002300077c82 */ /* 0x000fe20008000000 */
[----:B------:R-:W-:Y:S01]  /*1d00*/  ISETP.GE.AND P6, PT, R0, UR10, PT ;  /* 0x0000000a00007c0c */ /* 0x000fe2000bfc6270 */
[----:B------:R-:W-:Y:S01]  /*1d10*/  UIMAD UR5, UR28, UR13, UR5 ;  /* 0x0000000d1c0572a4 */ /* 0x000fe2000f8e0205 */
[----:B------:R-:W-:Y:S01]  /*1d20*/  ISETP.GE.AND P5, PT, R11, UR10, PT ;  /* 0x0000000a0b007c0c */ /* 0x000fe2000bfa6270 */
[----:B------:R-:W-:-:S04]  /*1d30*/  IMAD.WIDE.U32 R6, R6, UR28, R4 ;  /* 0x0000001c06067c25 */ /* 0x000fc8000f8e0004 */
[----:B------:R-:W-:Y:S01]  /*1d40*/  IMAD.U32 R9, RZ, RZ, UR5 ;  /* 0x00000005ff097e24 */ /* 0x000fe2000f8e00ff */
[----:B------:R-:W-:Y:S01]  /*1d50*/  IADD3 R6, P0, R6, UR25, RZ ;  /* 0x0000001906067c10 */ /* 0x000fe2000ff1e0ff */
[----:B------:R-:W-:Y:S01]  /*1d60*/  IMAD R8, R24, UR14, RZ ;  /* 0x0000000e18087c24 */ /* 0x000fe2000f8e02ff */
[----:B------:R-:W-:Y:S01]  /*1d70*/  UIMAD UR5, UR7, -0x40, UR36 ;  /* 0xffffffc0070578a4 */ /* 0x000fe2000f8e0224 */
[----:B------:R-:W-:Y:S01]  /*1d80*/  VIADD R25, R0, 0x40 ;  /* 0x0000004000197836 */ /* 0x000fe20000000000 */
[----:B------:R-:W-:Y:S01]  /*1d90*/  IADD3.X R7, R7, UR37, R9, P0, !PT ;  /* 0x0000002507077c10 */ /* 0x000fe200087fe409 */
[----:B------:R-:W1:Y:S01]  /*1da0*/  @!P6 LDC.64 R16, c[0x0][0x220] ;  /* 0x00008800ff10eb82 */ /* 0x000e620000000a00 */
[----:B------:R-:W-:Y:S01]  /*1db0*/  IMAD R10, R2, UR15, R8 ;  /* 0x0000000f020a7c24 */ /* 0x000fe2000f8e0208 */
[----:B------:R-:W-:Y:S01]  /*1dc0*/  @!P5 IADD3 R12, P0, R0, 0x20, RZ ;  /* 0x00000020000cd810 */ /* 0x000fe20007f1e0ff */
[----:B------:R-:W-:Y:S01]  /*1dd0*/  @!P6 IMAD R9, R28, UR12, RZ ;  /* 0x0000000c1c09ec24 */ /* 0x000fe2000f8e02ff */
[----:B------:R-:W-:Y:S01]  /*1de0*/  ISETP.GE.AND P1, PT, R11, UR5, PT ;  /* 0x000000050b007c0c */ /* 0x000fe2000bf26270 */
[----:B------:R-:W-:Y:S01]  /*1df0*/  IMAD.WIDE.U32 R6, R2, UR14, R6 ;  /* 0x0000000e02067c25 */ /* 0x000fe2000f8e0006 */
[----:B------:R-:W-:-:S02]  /*1e00*/  ISETP.GE.AND P4, PT, R25, UR10, PT ;  /* 0x0000000a19007c0c */ /* 0x000fc4000bf86270 */
[----:B------:R-:W2:Y:S01]  /*1e10*/  @!P5 LDC.64 R22, c[0x0][0x220] ;  /* 0x00008800ff16db82 */ /* 0x000ea20000000a00 */
[----:B------:R-:W-:Y:S02]  /*1e20*/  @!P5 IMAD.X R8, RZ, RZ, R28, P0 ;  /* 0x000000ffff08d224 */ /* 0x000fe400000e061c */
[----:B------:R-:W-:Y:S02]  /*1e30*/  IMAD.IADD R7, R7, 0x1, R10 ;  /* 0x0000000107077824 */ /* 0x000fe400078e020a */
[----:B------:R-:W-:Y:S02]  /*1e40*/  @!P5 IMAD R8, R8, UR12, RZ ;  /* 0x0000000c0808dc24 */ /* 0x000fe4000f8e02ff */
[----:B------:R-:W-:Y:S02]  /*1e50*/  @!P6 IMAD R13, R0, UR13, R9 ;  /* 0x0000000d000dec24 */ /* 0x000fe4000f8e0209 */
[----:B------:R-:W-:Y:S02]  /*1e60*/  @!P5 IMAD R20, R12, UR13, R8 ;  /* 0x0000000d0c14dc24 */ /* 0x000fe4000f8e0208 */
[----:B------:R-:W-:Y:S01]  /*1e70*/  @!P5 IMAD.MOV.U32 R8, RZ, RZ, R6 ;  /* 0x000000ffff08d224 */ /* 0x000fe200078e0006 */
[----:B------:R-:W3:Y:S01]  /*1e80*/  @!P4 LDC.64 R26, c[0x0][0x218] ;  /* 0x00008600ff1acb82 */ /* 0x000ee20000000a00 */
[----:B------:R-:W-:-:S02]  /*1e90*/  @!P5 IMAD.MOV.U32 R9, RZ, RZ, R7 ;  /* 0x000000ffff09d224 */ /* 0x000fc400078e0007 */
[----:B------:R-:W-:-:S04]  /*1ea0*/  @!P6 IMAD.WIDE.U32 R10, R0, UR12, R6 ;  /* 0x0000000c000aec25 */ /* 0x000fc8000f8e0006 */
[----:B------:R-:W-:Y:S01]  /*1eb0*/  VIADD R21, R0, 0x60 ;  /* 0x0000006000157836 */ /* 0x000fe20000000000 */
[----:B-1----:R-:W-:Y:S01]  /*1ec0*/  @!P6 LEA R16, P0, R10, R16, 0x1 ;  /* 0x000000100a10e211 */ /* 0x002fe200078008ff */
[----:B------:R-:W-:-:S03]  /*1ed0*/  @!P5 IMAD.WIDE.U32 R8, R12, UR12, R8 ;  /* 0x0000000c0c08dc25 */ /* 0x000fc6000f8e0008 */
[----:B------:R-:W-:Y:S01]  /*1ee0*/  ISETP.GE.AND P3, PT, R21, UR10, PT ;  /* 0x0000000a15007c0c */ /* 0x000fe2000bf66270 */
[----:B------:R-:W-:Y:S01]  /*1ef0*/  @!P6 IMAD.IADD R13, R11, 0x1, R13 ;  /* 0x000000010b0de824 */ /* 0x000fe200078e020d */
[----:B------:R-:W-:Y:S01]  /*1f00*/  UIMAD UR10, UR50, UR20, URZ ;  /* 0x00000014320a72a4 */ /* 0x000fe2000f8e023f */
[----:B------:R-:W-:Y:S02]  /*1f10*/  IMAD.U32 R12, RZ, RZ, UR20 ;  /* 0x00000014ff0c7e24 */ /* 0x000fe4000f8e00ff */
[----:B------:R-:W-:Y:S01]  /*1f20*/  @!P5 IMAD.IADD R9, R9, 0x1, R20 ;  /* 0x000000010909d824 */ /* 0x000fe200078e0214 */
[----:B------:R-:W-:Y:S01]  /*1f30*/  @!P6 LEA.HI.X R17, R10, R17, R13, 0x1, P0 ;  /* 0x000000110a11e211 */ /* 0x000fe200000f0c0d */
[----:B------:R-:W-:Y:S01]  /*1f40*/  IMAD.WIDE.U32 R4, R12, UR28, R4 ;  /* 0x0000001c0c047c25 */ /* 0x000fe2000f8e0004 */
[----:B--2---:R-:W-:Y:S01]  /*1f50*/  @!P5 LEA R12, P0, R8, R22, 0x1 ;  /* 0x00000016080cd211 */ /* 0x004fe200078008ff */
[----:B------:R-:W-:Y:S01]  /*1f60*/  UIMAD UR10, UR28, UR21, UR10 ;  /* 0x000000151c0a72a4 */ /* 0x000fe2000f8e020a */
[----:B------:R-:W1:Y:S01]  /*1f70*/  @!P4 LDC.64 R20, c[0x0][0x220] ;  /* 0x00008800ff14cb82 */ /* 0x000e620000000a00 */
[----:B------:R-:W-:Y:S01]  /*1f80*/  IMAD.WIDE.U32 R10, R18, 0x40, RZ ;  /* 0x00000040120a7825 */ /* 0x000fe200078e00ff */
[----:B------:R-:W-:-:S03]  /*1f90*/  @!P5 LEA.HI.X R13, R8, R23, R9, 0x1, P0 ;  /* 0x00000017080dd211 */ /* 0x000fc600000f0c09 */
[----:B------:R-:W-:Y:S02]  /*1fa0*/  IMAD.MOV.U32 R196, RZ, RZ, R14 ;  /* 0x000000ffffc47224 */ /* 0x000fe400078e000e */
[----:B------:R-:W-:Y:S01]  /*1fb0*/  IMAD.MOV.U32 R197, RZ, RZ, R15 ;  /* 0x000000ffffc57224 */ /* 0x000fe200078e000f */
[----:B------:R-:W2:Y:S01]  /*1fc0*/  @!P3 LDC.64 R22, c[0x0][0x220] ;  /* 0x00008800ff16bb82 */ /* 0x000ea20000000a00 */
[----:B------:R-:W-:Y:S01]  /*1fd0*/  IMAD.SHL.U32 R19, R19, 0x40, RZ ;  /* 0x0000004013137824 */ /* 0x000fe200078e00ff */
[----:B------:R-:W-:Y:S01]  /*1fe0*/  @!P1 IADD3 R14, P0, R196, R10, RZ ;  /* 0x0000000ac40e9210 */ /* 0x000fe20007f1e0ff */
[----:B------:R-:W-:Y:S01]  /*1ff0*/  IMAD.U32 R8, RZ, RZ, UR10 ;  /* 0x0000000aff087e24 */ /* 0x000fe2000f8e00ff */
[----:B------:R-:W-:Y:S01]  /*2000*/  @!P4 IADD3 R10, P2, R0, 0x40, RZ ;  /* 0x00000040000ac810 */ /* 0x000fe20007f5e0ff */
[----:B------:R-:W-:Y:S01]  /*2010*/  ULDC.64 UR10, c[0x0][0x260] ;  /* 0x00009800000a7ab9 */ /* 0x000fe20000000a00 */
[----:B------:R-:W-:Y:S01]  /*2020*/  @!P1 IADD3.X R15, R197, R11, R19, P0, !PT ;  /* 0x0000000bc50f9210 */ /* 0x000fe200007fe413 */
[----:B------:R-:W-:Y:S01]  /*2030*/  @!P4 IMAD.MOV.U32 R9, RZ, RZ, R7 ;  /* 0x000000ffff09c224 */ /* 0x000fe200078e0007 */
[----:B------:R-:W-:Y:S01]  /*2040*/  IADD3 R4, P0, R4, UR45, RZ ;  /* 0x0000002d04047c10 */ /* 0x000fe2000ff1e0ff */
[----:B------:R-:W-:Y:S01]  /*2050*/  @!P4 IMAD.X R18, RZ, RZ, R28, P2 ;  /* 0x000000ffff12c224 */ /* 0x000fe200010e061c */
[----:B------:R-:W-:Y:S01]  /*2060*/  @!P3 IADD3 R11, P2, R0, 0x60, RZ ;  /* 0x00000060000bb810 */ /* 0x000fe20007f5e0ff */
[----:B------:R-:W-:Y:S01]  /*2070*/  IMAD.MOV.U32 R234, RZ, RZ, 0x7f800000 ;  /* 0x7f800000ffea7424 */ /* 0x000fe200078e00ff */
[----:B------:R-:W-:Y:S01]  /*2080*/  IADD3.X R5, R5, UR47, R8, P0, !PT ;  /* 0x0000002f05057c10 */ /* 0x000fe200087fe408 */
[----:B------:R-:W-:Y:S01]  /*2090*/  IMAD R8, R24, UR10, RZ ;  /* 0x0000000a18087c24 */ /* 0x000fe2000f8e02ff */
[----:B------:R-:W-:Y:S01]  /*20a0*/  PLOP3.LUT P0, PT, PT, PT, UP5, 0x80, 0x0 ;  /* 0x000000000000781c */ /* 0x000fe20003f0f058 */
[----:B------:R-:W-:Y:S01]  /*20b0*/  @!P3 IMAD.X R19, RZ, RZ, R28, P2 ;  /* 0x000000ffff13b224 */ /* 0x000fe200010e061c */
[----:B------:R-:W-:Y:S01]  /*20c0*/  ISETP.GE.AND P2, PT, R0, UR5, PT ;  /* 0x0000000500007c0c */ /* 0x000fe2000bf46270 */
[----:B------:R-:W-:-:S02]  /*20d0*/  IMAD R24, R2, UR11, R8 ;  /* 0x0000000b02187c24 */ /* 0x000fc4000f8e0208 */
[----:B------:R-:W-:Y:S02]  /*20e0*/  @!P4 IMAD R18, R18, UR12, RZ ;  /* 0x0000000c1212cc24 */ /* 0x000fe4000f8e02ff */
[----:B------:R-:W-:Y:S02]  /*20f0*/  @!P4 IMAD.MOV.U32 R8, RZ, RZ, R6 ;  /* 0x000000ffff08c224 */ /* 0x000fe400078e0006 */
[----:B------:R-:W-:Y:S01]  /*2100*/  IMAD.WIDE.U32 R4, R2, UR10, R4 ;  /* 0x0000000a02047c25 */ /* 0x000fe2000f8e0004 */
[----:B------:R-:W-:-:S03]  /*2110*/  ULEA.HI UR10, UR7, UR7, URZ, 0x1 ;  /* 0x00000007070a7291 */ /* 0x000fc6000f8f083f */
[----:B------:R-:W-:Y:S01]  /*2120*/  @!P3 IMAD R2, R19, UR12, RZ ;  /* 0x0000000c1302bc24 */ /* 0x000fe2000f8e02ff */
[----:B------:R-:W-:Y:S01]  /*2130*/  ULOP3.LUT UR10, UR10, 0xfffffffe, URZ, 0xc0, !UPT ;  /* 0xfffffffe0a0a7892 */ /* 0x000fe2000f8ec03f */
[C---:B------:R-:W-:Y:S02]  /*2140*/  @!P4 IMAD R19, R10.reuse, UR13, R18 ;  /* 0x0000000d0a13cc24 */ /* 0x040fe4000f8e0212 */
[----:B------:R-:W-:Y:S01]  /*2150*/  @!P4 IMAD.WIDE.U32 R8, R10, UR12, R8 ;  /* 0x0000000c0a08cc25 */ /* 0x000fe2000f8e0008 */
[----:B------:R-:W-:Y:S01]  /*2160*/  @P0 BAR.SYNC.DEFER_BLOCKING 0x0 ;  /* 0x0000000000000b1d */ /* 0x000fe20000010000 */
[----:B------:R-:W-:Y:S02]  /*2170*/  UIADD3 UR10, UR7, -UR10, URZ ;  /* 0x8000000a070a7290 */ /* 0x000fe4000fffe03f */
[----:B------:R-:W-:Y:S01]  /*2180*/  @!P4 IMAD.IADD R9, R9, 0x1, R19 ;  /* 0x000000010909c824 */ /* 0x000fe200078e0213 */
[C---:B-1----:R-:W-:Y:S01]  /*2190*/  @!P4 LEA R10, P0, R8.reuse, R20, 0x1 ;  /* 0x00000014080ac211 */ /* 0x042fe200078008ff */
[C---:B------:R-:W-:Y:S01]  /*21a0*/  @!P3 IMAD R18, R11.reuse, UR13, R2 ;  /* 0x0000000d0b12bc24 */ /* 0x040fe2000f8e0202 */
[----:B------:R-:W-:Y:S01]  /*21b0*/  UISETP.NE.AND UP1, UPT, UR10, 0x1, UPT ;  /* 0x000000010a00788c */ /* 0x000fe2000bf25270 */
[----:B------:R-:W-:Y:S01]  /*21c0*/  @!P3 IMAD.WIDE.U32 R6, R11, UR12, R6 ;  /* 0x0000000c0b06bc25 */ /* 0x000fe2000f8e0006 */
[----:B------:R-:W-:Y:S01]  /*21d0*/  @!P4 LEA.HI.X R11, R8, R21, R9, 0x1, P0 ;  /* 0x00000015080bc211 */ /* 0x000fe200000f0c09 */
[----:B------:R-:W-:Y:S01]  /*21e0*/  USHF.L.U32 UR12, UR39, 0x6, URZ ;  /* 0x00000006270c7899 */ /* 0x000fe2000800063f */
[----:B------:R-:W-:Y:S01]  /*21f0*/  LEA R2, R240, UR4, 0x1 ;  /* 0x00000004f0027c11 */ /* 0x000fe2000f8e08ff */
[----:B------:R-:W-:Y:S01]  /*2200*/  @!P3 IMAD.IADD R7, R7, 0x1, R18 ;  /* 0x000000010707b824 */ /* 0x000fe200078e0212 */
[C---:B--2---:R-:W-:Y:S01]  /*2210*/  @!P3 LEA R8, P0, R6.reuse, R22, 0x1 ;  /* 0x000000160608b211 */ /* 0x044fe200078008ff */
[----:B------:R-:W-:Y:S01]  /*2220*/  UIMAD.WIDE.U32 UR10, UR38, 0x40, URZ ;  /* 0x00000040260a78a5 */ /* 0x000fe2000f8e003f */
[----:B------:R-:W1:Y:S01]  /*2230*/  @!P6 LDC.64 R20, c[0x0][0x218] ;  /* 0x00008600ff14eb82 */ /* 0x000e620000000a00 */
[----:B------:R-:W-:Y:S01]  /*2240*/  IMAD.IADD R5, R5, 0x1, R24 ;  /* 0x0000000105057824 */ /* 0x000fe200078e0218 */
[----:B------:R-:W-:Y:S01]  /*2250*/  @!P3 LEA.HI.X R9, R6, R23, R7, 0x1, P0 ;  /* 0x000000170609b211 */ /* 0x000fe200000f0c07 */
[----:B------:R-:W-:Y:S01]  /*2260*/  VIADD R6, R240, 0x1000 ;  /* 0x00001000f0067836 */ /* 0x000fe20000000000 */
[----:B------:R-:W-:Y:S01]  /*2270*/  PLOP3.LUT P0, PT, PT, PT, UP1, 0x40, 0x0 ;  /* 0x000000000000781c */ /* 0x000fe20003f0e818 */
[----:B------:R-:W-:Y:S01]  /*2280*/  IMAD.U32 R7, RZ, RZ, UR12 ;  /* 0x0000000cff077e24 */ /* 0x000fe2000f8e00ff */
[----:B------:R-:W-:Y:S01]  /*2290*/  UMOV UR12, UR18 ;  /* 0x00000012000c7c82 */ /* 0x000fe20008000000 */
[----:B------:R-:W-:Y:S01]  /*22a0*/  @!P3 IMAD.MOV.U32 R18, RZ, RZ, R4 ;  /* 0x000000ffff12b224 */ /* 0x000fe200078e0004 */
[----:B------:R-:W-:Y:S01]  /*22b0*/  SEL R6, R6, R240, P0 ;  /* 0x000000f006067207 */ /* 0x000fe20000000000 */
[----:B------:R-:W2:Y:S01]  /*22c0*/  @!P5 LDC.64 R24, c[0x0][0x218] ;  /* 0x00008600ff18db82 */ /* 0x000ea20000000a00 */
[----:B------:R-:W-:Y:S01]  /*22d0*/  @P6 STS.128 [R2+0xa000], RZ ;  /* 0x00a000ff02006388 */ /* 0x000fe20000000c00 */
[----:B------:R-:W-:Y:S01]  /*22e0*/  @!P3 IMAD.MOV.U32 R19, RZ, RZ, R5 ;  /* 0x000000ffff13b224 */ /* 0x000fe200078e0005 */
[----:B------:R-:W-:Y:S01]  /*22f0*/  LEA R217, R6, UR4, 0x1 ;  /* 0x0000000406d97c11 */ /* 0x000fe2000f8e08ff */
[----:B------:R-:W-:Y:S01]  /*2300*/  IMAD.MOV.U32 R235, RZ, RZ, 0x7f800000 ;  /* 0x7f800000ffeb7424 */ /* 0x000fe200078e00ff */
[----:B------:R-:W-:Y:S01]  /*2310*/  @!PT LDS RZ, [RZ] ;  /* 0x00000000fffff984 */ /* 0x000fe20000000800 */
[----:B------:R-:W-:Y:S01]  /*2320*/  @!PT LDS RZ, [RZ] ;  /* 0x00000000fffff984 */ /* 0x000fe20000000800 */
[----:B------:R-:W-:Y:S01]  /*2330*/  @!PT LDS RZ, [RZ] ;  /* 0x00000000fffff984 */ /* 0x000fe20000000800 */
[----:B------:R-:W-:Y:S01]  /*2340*/  @!P6 LDGSTS.E.BYPASS.LTC128B.128 [R2+0xa000], desc[UR8][R16.64] ;  /* 0x0a0000001002efae */ /* 0x000fe2000b901d48 */
[----:B------:R-:W-:Y:S01]  /*2350*/  @!P1 IADD3 R6, P0, R194, UR10, RZ ;  /* 0x0000000ac2069c10 */ /* 0x000fe2000ff1e0ff */
[----:B------:R-:W-:Y:S01]  /*2360*/  IMAD.MOV.U32 R232, RZ, RZ, 0x7f800000 ;  /* 0x7f800000ffe87424 */ /* 0x000fe200078e00ff */
[----:B------:R-:W4:Y:S01]  /*2370*/  @!P3 LDC.64 R22, c[0x0][0x218] ;  /* 0x00008600ff16bb82 */ /* 0x000f220000000a00 */
[----:B------:R-:W-:Y:S01]  /*2380*/  @P5 STS.128 [R2+0xb000], RZ ;  /* 0x00b000ff02005388 */ /* 0x000fe20000000c00 */
[----:B------:R-:W-:Y:S01]  /*2390*/  @!P1 IADD3.X R7, R195, UR11, R7, P0, !PT ;  /* 0x0000000bc3079c10 */ /* 0x000fe200087fe407 */
[----:B------:R-:W-:Y:S01]  /*23a0*/  UMOV UR11, UR19 ;  /* 0x00000013000b7c82 */ /* 0x000fe20008000000 */
[----:B------:R-:W-:Y:S01]  /*23b0*/  IMAD.MOV.U32 R233, RZ, RZ, 0x7f800000 ;  /* 0x7f800000ffe97424 */ /* 0x000fe200078e00ff */
[----:B------:R-:W-:Y:S01]  /*23c0*/  @!PT LDS RZ, [RZ] ;  /* 0x00000000fffff984 */ /* 0x000fe20000000800 */
[----:B------:R-:W-:Y:S01]  /*23d0*/  @!PT LDS RZ, [RZ] ;  /* 0x00000000fffff984 */ /* 0x000fe20000000800 */
[----:B------:R-:W-:Y:S01]  /*23e0*/  @!PT LDS RZ, [RZ] ;  /* 0x00000000fffff984 */ /* 0x000fe20000000800 */
[----:B------:R3:W-:Y:S01]  /*23f0*/  @!P5 LDGSTS.E.BYPASS.LTC128B.128 [R2+0xb000], desc[UR8][R12.64] ;  /* 0x0b0000000c02dfae */ /* 0x0007e2000b901d48 */
[----:B------:R-:W-:Y:S01]  /*2400*/  LEA R144, R182, UR4, 0x1 ;  /* 0x00000004b6907c11 */ /* 0x000fe2000f8e08ff */
[----:B------:R-:W-:-:S02]  /*2410*/  USHF.L.U32 UR22, UR24, 0x4, URZ ;  /* 0x0000000418167899 */ /* 0x000fc4000800063f */
[----:B------:R-:W-:Y:S01]  /*2420*/  @P4 STS.128 [R2+0xc000], RZ ;  /* 0x00c000ff02004388 */ /* 0x000fe20000000c00 */
[----:B------:R-:W-:Y:S01]  /*2430*/  UMOV UR14, UR16 ;  /* 0x00000010000e7c82 */ /* 0x000fe20008000000 */
[----:B------:R-:W-:Y:S02]  /*2440*/  IMAD.MOV.U32 R179, RZ, RZ, 0x20 ;  /* 0x00000020ffb37424 */ /* 0x000fe400078e00ff */
[----:B------:R-:W-:Y:S01]  /*2450*/  VIADD R173, R181, 0x1000 ;  /* 0x00001000b5ad7836 */ /* 0x000fe20000000000 */
[----:B------:R-:W-:Y:S01]  /*2460*/  @!PT LDS RZ, [RZ] ;  /* 0x00000000fffff984 */ /* 0x000fe20000000800 */
[----:B------:R-:W-:Y:S01]  /*2470*/  @!PT LDS RZ, [RZ] ;  /* 0x00000000fffff984 */ /* 0x000fe20000000800 */
[----:B------:R-:W-:Y:S01]  /*2480*/  @!PT LDS RZ, [RZ] ;  /* 0x00000000fffff984 */ /* 0x000fe20000000800 */
[----:B------:R1:W-:Y:S01]  /*2490*/  @!P4 LDGSTS.E.BYPASS.LTC128B.128 [R2+0xc000], desc[UR8][R10.64] ;  /* 0x0c0000000a02cfae */ /* 0x0003e2000b901d48 */
[----:B------:R-:W-:Y:S02]  /*24a0*/  VIADD R172, R180, 0x1000 ;  /* 0x00001000b4ac7836 */ /* 0x000fe40000000000 */
[----:B------:R-:W-:Y:S01]  /*24b0*/  IMAD.MOV.U32 R128, RZ, RZ, 0x40 ;  /* 0x00000040ff807424 */ /* 0x000fe200078e00ff */
[----:B------:R-:W-:Y:S01]  /*24c0*/  @P3 STS.128 [R2+0xd000], RZ ;  /* 0x00d000ff02003388 */ /* 0x000fe20000000c00 */
[----:B------:R-:W-:Y:S01]  /*24d0*/  UMOV UR13, UR17 ;  /* 0x00000011000d7c82 */ /* 0x000fe20008000000 */
[----:B------:R-:W-:Y:S01]  /*24e0*/  IMAD.SHL.U32 R239, R243, 0x4, RZ ;  /* 0x00000004f3ef7824 */ /* 0x000fe200078e00ff */
[----:B------:R-:W-:Y:S01]  /*24f0*/  CS2R R94, SRZ ;  /* 0x00000000005e7805 */ /* 0x000fe2000001ff00 */
[----:B------:R-:W-:Y:S01]  /*2500*/  @!PT LDS RZ, [RZ] ;  /* 0x00000000fffff984 */ /* 0x000fe20000000800 */
[----:B------:R-:W-:Y:S01]  /*2510*/  @!PT LDS RZ, [RZ] ;  /* 0x00000000fffff984 */ /* 0x000fe20000000800 */
[----:B------:R-:W-:Y:S01]  /*2520*/  @!PT LDS RZ, [RZ] ;  /* 0x00000000fffff984 */ /* 0x000fe20000000800 */
[----:B------:R2:W-:Y:S01]  /*2530*/  @!P3 LDGSTS.E.BYPASS.LTC128B.128 [R2+0xd000], desc[UR8][R8.64] ;  /* 0x0d0000000802bfae */ /* 0x0005e2000b901d48 */
[----:B------:R-:W-:Y:S01]  /*2540*/  IMAD.MOV.U32 R250, RZ, RZ, 0x40 ;  /* 0x00000040fffa7424 */ /* 0x000fe200078e00ff */
[----:B------:R-:W-:-:S02]  /*2550*/  CS2R R92, SRZ ;  /* 0x00000000005c7805 */ /* 0x000fc4000001ff00 */
[----:B------:R-:W-:Y:S01]  /*2560*/  CS2R R98, SRZ ;  /* 0x0000000000627805 */ /* 0x000fe2000001ff00 */
[----:B------:R-:W0:Y:S01]  /*2570*/  LDGDEPBAR ;  /* 0x00000000000079af */ /* 0x000e220000000000 */
[----:B------:R-:W-:Y:S02]  /*2580*/  CS2R R96, SRZ ;  /* 0x0000000000607805 */ /* 0x000fe4000001ff00 */
[----:B------:R-:W-:Y:S02]  /*2590*/  CS2R R90, SRZ ;  /* 0x00000000005a7805 */ /* 0x000fe4000001ff00 */
[----:B------:R-:W-:Y:S01]  /*25a0*/  CS2R R88, SRZ ;  /* 0x0000000000587805 */ /* 0x000fe2000001ff00 */
[----:B------:R-:W-:Y:S01]  /*25b0*/  @P2 STS.128 [R2+0x4000], RZ ;  /* 0x004000ff02002388 */ /* 0x000fe20000000c00 */
[----:B------:R-:W-:Y:S01]  /*25c0*/  CS2R R86, SRZ ;  /* 0x0000000000567805 */ /* 0x000fe2000001ff00 */
[----:B---3--:R-:W-:Y:S01]  /*25d0*/  @!P5 IMAD.MOV.U32 R12, RZ, RZ, R4 ;  /* 0x000000ffff0cd224 */ /* 0x008fe200078e0004 */
[----:B------:R-:W-:Y:S01]  /*25e0*/  CS2R R84, SRZ ;  /* 0x0000000000547805 */ /* 0x000fe2000001ff00 */
[----:B------:R-:W-:Y:S01]  /*25f0*/  @!PT LDS RZ, [RZ] ;  /* 0x00000000fffff984 */ /* 0x000fe20000000800 */
[----:B------:R-:W-:Y:S01]  /*2600*/  @!PT LDS RZ, [RZ] ;  /* 0x00000000fffff984 */ /* 0x000fe20000000800 */
[----:B------:R-:W-:Y:S01]  /*2610*/  @!PT LDS RZ, [RZ] ;  /* 0x00000000fffff984 */ /* 0x000fe20000000800 */
[----:B------:R-:W-:Y:S01]  /*2620*/  @!P2 LDGSTS.E.BYPASS.LTC128B.128 [R2+0x4000], desc[UR8][R196.64] ;  /* 0x04000000c402afae */ /* 0x000fe2000b901d48 */
[----:B------:R-:W-:Y:S01]  /*2630*/  @!P5 IMAD.MOV.U32 R13, RZ, RZ, R5 ;  /* 0x000000ffff0dd224 */ /* 0x000fe200078e0005 */
[----:B------:R-:W-:-:S02]  /*2640*/  CS2R R78, SRZ ;  /* 0x00000000004e7805 */ /* 0x000fc4000001ff00 */
[----:B------:R-:W-:Y:S01]  /*2650*/  CS2R R76, SRZ ;  /* 0x00000000004c7805 */ /* 0x000fe2000001ff00 */
[----:B------:R-:W-:Y:S01]  /*2660*/  @P1 STS.128 [R2+0x5000], RZ ;  /* 0x005000ff02001388 */ /* 0x000fe20000000c00 */
[----:B------:R-:W-:Y:S02]  /*2670*/  CS2R R82, SRZ ;  /* 0x0000000000527805 */ /* 0x000fe4000001ff00 */
[----:B------:R-:W-:Y:S01]  /*2680*/  CS2R R80, SRZ ;  /* 0x0000000000507805 */ /* 0x000fe2000001ff00 */
[----:B-1----:R-:W-:Y:S01]  /*2690*/  @!P6 IMAD R10, R28, UR20, RZ ;  /* 0x000000141c0aec24 */ /* 0x002fe2000f8e02ff */
[----:B------:R-:W-:Y:S01]  /*26a0*/  @!PT LDS RZ, [RZ] ;  /* 0x00000000fffff984 */ /* 0x000fe20000000800 */
[----:B------:R-:W-:Y:S01]  /*26b0*/  @!PT LDS RZ, [RZ] ;  /* 0x00000000fffff984 */ /* 0x000fe20000000800 */
[----:B------:R-:W-:Y:S01]  /*26c0*/  @!PT LDS RZ, [RZ] ;  /* 0x00000000fffff984 */ /* 0x000fe20000000800 */
[----:B------:R1:W-:Y:S01]  /*26d0*/  @!P1 LDGSTS.E.BYPASS.LTC128B.128 [R2+0x5000], desc[UR8][R14.64] ;  /* 0x050000000e029fae */ /* 0x0003e2000b901d48 */
[----:B------:R-:W-:Y:S02]  /*26e0*/  CS2R R74, SRZ ;  /* 0x00000000004a7805 */ /* 0x000fe4000001ff00 */
[----:B------:R-:W-:Y:S01]  /*26f0*/  CS2R R72, SRZ ;  /* 0x0000000000487805 */ /* 0x000fe2000001ff00 */
[----:B------:R-:W-:Y:S01]  /*2700*/  @!P6 IMAD R16, R0, UR21, R10 ;  /* 0x000000150010ec24 */ /* 0x000fe2000f8e020a */
[----:B------:R-:W-:Y:S01]  /*2710*/  @P2 STS [R217], RZ ;  /* 0x000000ffd9002388 */ /* 0x000fe20000000800 */
[----:B------:R-:W-:-:S02]  /*2720*/  CS2R R70, SRZ ;  /* 0x0000000000467805 */ /* 0x000fc4000001ff00 */
[----:B------:R-:W-:Y:S01]  /*2730*/  CS2R R68, SRZ ;  /* 0x0000000000447805 */ /* 0x000fe2000001ff00 */
[----:B--2---:R-:W-:Y:S01]  /*2740*/  VIADD R8, R243, 0x8 ;  /* 0x00000008f3087836 */ /* 0x004fe20000000000 */
[----:B------:R-:W-:Y:S01]  /*2750*/  @P2 STS [R217+0x4], RZ ;  /* 0x000004ffd9002388 */ /* 0x000fe20000000800 */
[----:B------:R-:W-:Y:S02]  /*2760*/  CS2R R62, SRZ ;  /* 0x00000000003e7805 */ /* 0x000fe4000001ff00 */
[----:B------:R-:W-:Y:S02]  /*2770*/  CS2R R60, SRZ ;  /* 0x00000000003c7805 */ /* 0x000fe4000001ff00 */
[----:B------:R-:W-:Y:S01]  /*2780*/  CS2R R66, SRZ ;  /* 0x0000000000427805 */ /* 0x000fe2000001ff00 */
[----:B------:R-:W-:Y:S01]  /*2790*/  @P2 STS [R217+0x8], RZ ;  /* 0x000008ffd9002388 */ /* 0x000fe20000000800 */
[----:B------:R-:W-:Y:S02]  /*27a0*/  CS2R R64, SRZ ;  /* 0x0000000000407805 */ /* 0x000fe4000001ff00 */
[----:B------:R-:W-:-:S02]  /*27b0*/  CS2R R58, SRZ ;  /* 0x00000000003a7805 */ /* 0x000fc4000001ff00 */
        /* <DEDUP_REMOVED lines=9> */
[----:B------:R-:W-:Y:S02]  /*2850*/  ISETP.GE.AND P2, PT, R8, UR5, PT ;  /* 0x0000000508007c0c */ /* 0x000fe4000bf46270 */
[----:B------:R-:W-:-:S02]  /*2860*/  CS2R R44, SRZ ;  /* 0x00000000002c7805 */ /* 0x000fc4000001ff00 */
[C---:B------:R-:W-:Y:S01]  /*2870*/  @!P5 IADD3 R8, P0, R0.reuse, 0x20, RZ ;  /* 0x000000200008d810 */ /* 0x040fe20007f1e0ff */
[----:B------:R-:W-:Y:S01]  /*2880*/  @P1 STS [R217+0x1000], RZ ;  /* 0x001000ffd9001388 */ /* 0x000fe20000000800 */
[----:B------:R-:W-:Y:S02]  /*2890*/  CS2R R50, SRZ ;  /* 0x0000000000327805 */ /* 0x000fe4000001ff00 */
[----:B------:R-:W-:Y:S01]  /*28a0*/  CS2R R48, SRZ ;  /* 0x0000000000307805 */ /* 0x000fe2000001ff00 */
[----:B-1----:R-:W-:Y:S01]  /*28b0*/  @!P4 IMAD.MOV.U32 R14, RZ, RZ, R4 ;  /* 0x000000ffff0ec224 */ /* 0x002fe200078e0004 */
[----:B------:R-:W-:Y:S01]  /*28c0*/  @P1 STS [R217+0x1004], RZ ;  /* 0x001004ffd9001388 */ /* 0x000fe20000000800 */
[----:B------:R-:W-:Y:S01]  /*28d0*/  @!P5 IMAD.X R9, RZ, RZ, R28, P0 ;  /* 0x000000ffff09d224 */ /* 0x000fe200000e061c */
[----:B------:R-:W-:Y:S01]  /*28e0*/  CS2R R42, SRZ ;  /* 0x00000000002a7805 */ /* 0x000fe2000001ff00 */
[--C-:B------:R-:W-:Y:S01]  /*28f0*/  @!P4 IMAD.MOV.U32 R15, RZ, RZ, R5.reuse ;  /* 0x000000ffff0fc224 */ /* 0x100fe200078e0005 */
[----:B------:R-:W-:Y:S01]  /*2900*/  @P1 STS [R217+0x1008], RZ ;  /* 0x001008ffd9001388 */ /* 0x000fe20000000800 */
[----:B------:R-:W-:Y:S01]  /*2910*/  @!P5 IMAD R9, R9, UR20, RZ ;  /* 0x000000140909dc24 */ /* 0x000fe2000f8e02ff */
[----:B------:R-:W-:Y:S01]  /*2920*/  CS2R R40, SRZ ;  /* 0x0000000000287805 */ /* 0x000fe2000001ff00 */
[----:B------:R-:W-:Y:S01]  /*2930*/  @!P6 IMAD.WIDE.U32 R4, R0, UR20, R4 ;  /* 0x000000140004ec25 */ /* 0x000fe2000f8e0004 */
[----:B------:R-:W-:Y:S01]  /*2940*/  @P1 STS [R217+0x100c], RZ ;  /* 0x00100cffd9001388 */ /* 0x000fe20000000800 */
[----:B------:R-:W-:-:S02]  /*2950*/  CS2R R38, SRZ ;  /* 0x0000000000267805 */ /* 0x000fc4000001ff00 */
[----:B------:R-:W-:Y:S01]  /*2960*/  CS2R R36, SRZ ;  /* 0x0000000000247805 */ /* 0x000fe2000001ff00 */
[C---:B------:R-:W-:Y:S01]  /*2970*/  @!P5 IMAD R17, R8.reuse, UR21, R9 ;  /* 0x000000150811dc24 */ /* 0x040fe2000f8e0209 */
[----:B------:R-:W-:Y:S01]  /*2980*/  @!PT LDS RZ, [RZ] ;  /* 0x00000000fffff984 */ /* 0x000fe20000000800 */
[----:B------:R-:W-:Y:S01]  /*2990*/  @!PT LDS RZ, [RZ] ;  /* 0x00000000fffff984 */ /* 0x000fe20000000800 */
[----:B------:R-:W-:Y:S01]  /*29a0*/  @!PT LDS RZ, [RZ] ;  /* 0x00000000fffff984 */ /* 0x000fe20000000800 */
[----:B------:R1:W-:Y:S01]  /*29b0*/  @!P1 LDGSTS.E.BYPASS.LTC128B.128 [R217+0x1000], desc[UR8][R6.64] ;  /* 0x0100000006d99fae */ /* 0x0003e2000b901d48 */
[----:B------:R-:W-:Y:S01]  /*29c0*/  @!P5 IMAD.WIDE.U32 R8, R8, UR20, R12 ;  /* 0x000000140808dc25 */ /* 0x000fe2000f8e000c */
[----:B------:R-:W-:Y:S02]  /*29d0*/  USHF.L.U32 UR27, UR24, 0x5, URZ ;  /* 0x00000005181b7899 */ /* 0x000fe4000800063f */
[----:B------:R-:W-:Y:S01]  /*29e0*/  @P6 STS.128 [R2+0x6000], RZ ;  /* 0x006000ff02006388 */ /* 0x000fe20000000c00 */
[----:B------:R-:W-:Y:S01]  /*29f0*/  @!P6 IMAD.IADD R5, R5, 0x1, R16 ;  /* 0x000000010505e824 */ /* 0x000fe200078e0210 */
[----:B------:R-:W-:Y:S01]  /*2a00*/  UIMAD UR26, UR24, 0x28, URZ ;  /* 0x00000028181a78a4 */ /* 0x000fe2000f8e023f */
[----:B------:R-:W-:Y:S01]  /*2a10*/  @!P5 IMAD.IADD R9, R9, 0x1, R17 ;  /* 0x000000010909d824 */ /* 0x000fe200078e0211 */
[----:B------:R-:W-:Y:S01]  /*2a20*/  UIMAD UR25, UR24, 0x30, URZ ;  /* 0x00000030181978a4 */ /* 0x000fe2000f8e023f */
[----:B------:R-:W-:Y:S01]  /*2a30*/  IMAD R236, RZ, RZ, -UR23 ;  /* 0x80000017ffec7e24 */ /* 0x000fe2000f8e02ff */
[----:B------:R-:W-:Y:S01]  /*2a40*/  ULDC UR10, c[0x0][0x2ec] ;  /* 0x0000bb00000a7ab9 */ /* 0x000fe20000000800 */
[----:B-1----:R-:W-:-:S05]  /*2a50*/  @!P4 IADD3 R6, P0, R0, 0x40, RZ ;  /* 0x000000400006c810 */ /* 0x002fca0007f1e0ff */
[----:B------:R-:W-:Y:S01]  /*2a60*/  @!P4 IMAD.X R7, RZ, RZ, R28, P0 ;  /* 0x000000ffff07c224 */ /* 0x000fe200000e061c */
[----:B------:R-:W-:-:S03]  /*2a70*/  @!P3 IADD3 R11, P0, R0, 0x60, RZ ;  /* 0x00000060000bb810 */ /* 0x000fc60007f1e0ff */
[----:B------:R-:W-:Y:S02]  /*2a80*/  @!P4 IMAD R0, R7, UR20, RZ ;  /* 0x000000140700cc24 */ /* 0x000fe4000f8e02ff */
[----:B------:R-:W-:Y:S01]  /*2a90*/  @!P3 IMAD.X R10, RZ, RZ, R28, P0 ;  /* 0x000000ffff0ab224 */ /* 0x000fe200000e061c */
[----:B------:R-:W-:Y:S01]  /*2aa0*/  @!P6 LEA R12, P0, R4, R20, 0x1 ;  /* 0x00000014040ce211 */ /* 0x000fe200078008ff */
[----:B------:R-:W-:Y:S02]  /*2ab0*/  @!P4 IMAD R16, R6, UR21, R0 ;  /* 0x000000150610cc24 */ /* 0x000fe4000f8e0200 */
[----:B------:R-:W-:Y:S01]  /*2ac0*/  VIADD R0, R243, 0x28 ;  /* 0x00000028f3007836 */ /* 0x000fe20000000000 */
[----:B------:R-:W-:Y:S01]  /*2ad0*/  @!P6 LEA.HI.X R13, R4, R21, R5, 0x1, P0 ;  /* 0x00000015040de211 */ /* 0x000fe200000f0c05 */
[----:B------:R-:W-:Y:S01]  /*2ae0*/  @!P3 IMAD R4, R10, UR20, RZ ;  /* 0x000000140a04bc24 */ /* 0x000fe2000f8e02ff */
[----:B------:R-:W-:Y:S01]  /*2af0*/  @!P5 LEA R10, P0, R8, R24, 0x1 ;  /* 0x00000018080ad211 */ /* 0x000fe200078008ff */
[----:B------:R-:W-:-:S02]  /*2b00*/  @!P4 IMAD.WIDE.U32 R6, R6, UR20, R14 ;  /* 0x000000140606cc25 */ /* 0x000fc4000f8e000e */
[----:B------:R-:W-:Y:S01]  /*2b10*/  @!PT LDS RZ, [RZ] ;  /* 0x00000000fffff984 */ /* 0x000fe20000000800 */
[----:B------:R-:W-:Y:S01]  /*2b20*/  @!PT LDS RZ, [RZ] ;  /* 0x00000000fffff984 */ /* 0x000fe20000000800 */
[----:B------:R-:W-:Y:S01]  /*2b30*/  @!PT LDS RZ, [RZ] ;  /* 0x00000000fffff984 */ /* 0x000fe20000000800 */
[----:B------:R1:W-:Y:S02]  /*2b40*/  @!P6 LDGSTS.E.BYPASS.LTC128B.128 [R2+0x6000], desc[UR8][R12.64] ;  /* 0x060000000c02efae */ /* 0x0003e4000b901d48 */
[C---:B------:R-:W-:Y:S02]  /*2b50*/  @!P3 IMAD R14, R11.reuse, UR21, R4 ;  /* 0x000000150b0ebc24 */ /* 0x040fe4000f8e0204 */
[----:B------:R-:W-:Y:S01]  /*2b60*/  @!P3 IMAD.WIDE.U32 R4, R11, UR20, R18 ;  /* 0x000000140b04bc25 */ /* 0x000fe2000f8e0012 */
[----:B------:R-:W-:Y:S01]  /*2b70*/  @!P5 LEA.HI.X R11, R8, R25, R9, 0x1, P0 ;  /* 0x00000019080bd211 */ /* 0x000fe200000f0c09 */
[----:B------:R-:W-:Y:S01]  /*2b80*/  @P5 STS.128 [R2+0x7000], RZ ;  /* 0x007000ff02005388 */ /* 0x000fe20000000c00 */
[----:B------:R-:W-:Y:S01]  /*2b90*/  ISETP.GE.AND P0, PT, R0, UR5, PT ;  /* 0x0000000500007c0c */ /* 0x000fe2000bf06270 */
[----:B------:R-:W-:Y:S02]  /*2ba0*/  @!P4 IMAD.IADD R7, R7, 0x1, R16 ;  /* 0x000000010707c824 */ /* 0x000fe400078e0210 */
[----:B------:R-:W-:Y:S01]  /*2bb0*/  VIADD R9, R243, 0x20 ;  /* 0x00000020f3097836 */ /* 0x000fe20000000000 */
[----:B------:R-:W-:Y:S01]  /*2bc0*/  @!PT LDS RZ, [RZ] ;  /* 0x00000000fffff984 */ /* 0x000fe20000000800 */
[----:B------:R-:W-:Y:S01]  /*2bd0*/  @!PT LDS RZ, [RZ] ;  /* 0x00000000fffff984 */ /* 0x000fe20000000800 */
[----:B------:R-:W-:Y:S01]  /*2be0*/  @!PT LDS RZ, [RZ] ;  /* 0x00000000fffff984 */ /* 0x000fe20000000800 */
[----:B------:R2:W-:Y:S01]  /*2bf0*/  @!P5 LDGSTS.E.BYPASS.LTC128B.128 [R2+0x7000], desc[UR8][R10.64] ;  /* 0x070000000a02dfae */ /* 0x0005e2000b901d48 */
[----:B------:R-:W-:-:S03]  /*2c00*/  @!P3 IMAD.IADD R5, R5, 0x1, R14 ;  /* 0x000000010505b824 */ /* 0x000fc600078e020e */
[----:B------:R-:W-:Y:S01]  /*2c10*/  ISETP.GE.AND P6, PT, R9, UR5, PT ;  /* 0x0000000509007c0c */ /* 0x000fe2000bfc6270 */
[----:B------:R-:W-:Y:S04]  /*2c20*/  @P4 STS.128 [R2+0x8000], RZ ;  /* 0x008000ff02004388 */ /* 0x000fe80000000c00 */
[----:B------:R-:W-:Y:S02]  /*2c30*/  @!P0 LEA R8, P5, R0, UR12, 0x2 ;  /* 0x0000000c00088c11 */ /* 0x000fe4000f8a10ff */
[----:B-1----:R-:W-:-:S04]  /*2c40*/  @!P4 LEA R12, P1, R6, R26, 0x1 ;  /* 0x0000001a060cc211 */ /* 0x002fc800078208ff */
[----:B------:R-:W-:Y:S02]  /*2c50*/  @!P4 LEA.HI.X R13, R6, R27, R7, 0x1, P1 ;  /* 0x0000001b060dc211 */ /* 0x000fe400008f0c07 */
[----:B------:R-:W-:Y:S02]  /*2c60*/  SHF.R.S32.HI R7, RZ, 0x1f, R0 ;  /* 0x0000001fff077819 */ /* 0x000fe40000011400 */
[----:B----4-:R-:W-:Y:S01]  /*2c70*/  @!P3 LEA R6, P1, R4, R22, 0x1 ;  /* 0x000000160406b211 */ /* 0x010fe200078208ff */
[----:B------:R-:W-:Y:S01]  /*2c80*/  @!PT LDS RZ, [RZ] ;  /* 0x00000000fffff984 */ /* 0x000fe20000000800 */
[----:B------:R-:W-:Y:S01]  /*2c90*/  @!PT LDS RZ, [RZ] ;  /* 0x00000000fffff984 */ /* 0x000fe20000000800 */
[----:B------:R-:W-:Y:S01]  /*2ca0*/  @!PT LDS RZ, [RZ] ;  /* 0x00000000fffff984 */ /* 0x000fe20000000800 */
[----:B------:R-:W-:Y:S01]  /*2cb0*/  @!P4 LDGSTS.E.BYPASS.LTC128B.128 [R2+0x8000], desc[UR8][R12.64] ;  /* 0x080000000c02cfae */ /* 0x000fe2000b901d48 */
[----:B------:R-:W-:Y:S02]  /*2cc0*/  @!P0 LEA.HI.X R9, R0, UR11, R7, 0x2, P5 ;  /* 0x0000000b00098c11 */ /* 0x000fe4000a8f1407 */
[----:B------:R-:W-:Y:S01]  /*2cd0*/  @!P3 LEA.HI.X R7, R4, R23, R5, 0x1, P1 ;  /* 0x000000170407b211 */ /* 0x000fe200008f0c05 */
[----:B------:R-:W-:Y:S01]  /*2ce0*/  IMAD.SHL.U32 R4, R243, 0x4, RZ ;  /* 0x00000004f3047824 */ /* 0x000fe200078e00ff */
[----:B------:R1:W-:Y:S01]  /*2cf0*/  @P3 STS.128 [R2+0x9000], RZ ;  /* 0x009000ff02003388 */ /* 0x0003e20000000c00 */
[----:B--2---:R-:W-:-:S02]  /*2d00*/  SHF.R.S32.HI R10, RZ, 0x1f, R243 ;  /* 0x0000001fff0a7819 */ /* 0x004fc400000114f3 */
[C---:B------:R-:W-:Y:S01]  /*2d10*/  ISETP.GE.AND P4, PT, R243.reuse, UR5, PT ;  /* 0x00000005f3007c0c */ /* 0x040fe2000bf86270 */
[----:B------:R-:W-:Y:S01]  /*2d20*/  @!PT LDS RZ, [RZ] ;  /* 0x00000000fffff984 */ /* 0x000fe20000000800 */
[----:B------:R-:W-:Y:S01]  /*2d30*/  @!PT LDS RZ, [RZ] ;  /* 0x00000000fffff984 */ /* 0x000fe20000000800 */
[----:B------:R-:W-:Y:S01]  /*2d40*/  @!PT LDS RZ, [RZ] ;  /* 0x00000000fffff984 */ /* 0x000fe20000000800 */
[----:B------:R1:W-:Y:S01]  /*2d50*/  @!P3 LDGSTS.E.BYPASS.LTC128B.128 [R2+0x9000], desc[UR8][R6.64] ;  /* 0x090000000602bfae */ /* 0x0003e2000b901d48 */
[----:B------:R-:W-:Y:S02]  /*2d60*/  IADD3 R4, P1, R4, UR12, RZ ;  /* 0x0000000c04047c10 */ /* 0x000fe4000ff3e0ff */
[----:B------:R-:W-:Y:S01]  /*2d70*/  SHF.L.U64.HI R0, R243, 0x2, R10 ;  /* 0x00000002f3007819 */ /* 0x000fe2000001020a */
[----:B------:R-:W0:Y:S03]  /*2d80*/  LDGDEPBAR ;  /* 0x00000000000079af */ /* 0x000e260000000000 */
[----:B------:R-:W-:Y:S01]  /*2d90*/  IADD3.X R5, R0, UR11, RZ, P1, !PT ;  /* 0x0000000b00057c10 */ /* 0x000fe20008ffe4ff */
[----:B------:R2:W5:Y:S04]  /*2da0*/  @!P0 LDG.E R233, desc[UR8][R8.64] ;  /* 0x0000000808e98981 */ /* 0x000568000c1e1900 */
[----:B------:R2:W5:Y:S04]  /*2db0*/  @!P4 LDG.E R234, desc[UR8][R4.64] ;  /* 0x0000000804eac981 */ /* 0x000568000c1e1900 */
[----:B------:R2:W5:Y:S04]  /*2dc0*/  @!P2 LDG.E R235, desc[UR8][R4.64+0x20] ;  /* 0x0000200804eba981 */ /* 0x000568000c1e1900 */
[----:B------:R2:W5:Y:S01]  /*2dd0*/  @!P6 LDG.E R232, desc[UR8][R4.64+0x80] ;  /* 0x0000800804e8e981 */ /* 0x000562000c1e1900 */
[----:B------:R-:W-:-:S04]  /*2de0*/  DEPBAR.LE SB0, 0x1 ;  /* 0x000080400000791a */ /* 0x000fc80000000000 */
[----:B------:R-:W-:Y:S01]  /*2df0*/  BAR.SYNC.DEFER_BLOCKING 0x0 ;  /* 0x0000000000007b1d */ /* 0x000fe20000010000 */
[----:B------:R-:W-:-:S04]  /*2e00*/  LEA.HI R0, R30, R29, RZ, 0x4 ;  /* 0x0000001d1e007211 */ /* 0x000fc800078f20ff */
[----:B------:R-:W-:-:S05]  /*2e10*/  LOP3.LUT R0, R0, 0xfffffff0, RZ, 0xc0, !PT ;  /* 0xfffffff000007812 */ /* 0x000fca00078ec0ff */
[----:B------:R-:W-:Y:S01]  /*2e20*/  IMAD.IADD R0, R29, 0x1, -R0 ;  /* 0x000000011d007824 */ /* 0x000fe200078e0a00 */
[----:B------:R2:W3:Y:S04]  /*2e30*/  LDSM.16.M88.4 R140, [R144+0xa000] ;  /* 0x00a00000908c783b */ /* 0x0004e80000000200 */
[----:B------:R-:W4:Y:S04]  /*2e40*/  LDSM.16.M88.4 R144, [R144+0xa800] ;  /* 0x00a800009090783b */ /* 0x000f280000000200 */
[----:B------:R2:W2:Y:S04]  /*2e50*/  LDSM.16.M88.4 R148, [R178] ;  /* 0x00000000b294783b */ /* 0x0004a80000000200 */
[----:B------:R2:W2:Y:S04]  /*2e60*/  LDSM.16.M88.4 R152, [R178+0x800] ;  /* 0x00080000b298783b */ /* 0x0004a80000000200 */
[----:B------:R2:W2:Y:S04]  /*2e70*/  LDSM.16.M88.4 R156, [R176] ;  /* 0x00000000b09c783b */ /* 0x0004a80000000200 */
[----:B------:R2:W2:Y:S04]  /*2e80*/  LDSM.16.M88.4 R160, [R176+0x800] ;  /* 0x00080000b0a0783b */ /* 0x0004a80000000200 */
[----:B------:R2:W2:Y:S04]  /*2e90*/  LDSM.16.M88.4 R164, [R177] ;  /* 0x00000000b1a4783b */ /* 0x0004a80000000200 */
[----:B------:R2:W2:Y:S01]  /*2ea0*/  LDSM.16.M88.4 R168, [R177+0x800] ;  /* 0x00080000b1a8783b */ /* 0x0004a20000000200 */
[----:B-1----:R-:W-:-:S04]  /*2eb0*/  SHF.R.S32.HI R2, RZ, 0x1f, R0 ;  /* 0x0000001fff027819 */ /* 0x002fc80000011400 */
[----:B------:R-:W-:Y:S01]  /*2ec0*/  LEA.HI R2, R2, R0, RZ, 0x3 ;  /* 0x0000000002027211 */ /* 0x000fe200078f18ff */
[----:B------:R-:W-:-:S03]  /*2ed0*/  USHF.L.U32 UR16, UR24, 0x3, URZ ;  /* 0x0000000318107899 */ /* 0x000fc6000800063f */
[----:B------:R-:W-:Y:S01]  /*2ee0*/  LOP3.LUT R2, R2, 0xfffffff8, RZ, 0xc0, !PT ;  /* 0xfffffff802027812 */ /* 0x000fe200078ec0ff */
[----:B------:R-:W-:-:S04]  /*2ef0*/  UIADD3 UR21, UR22, 0x20, URZ ;  /* 0x0000002016157890 */ /* 0x000fc8000fffe03f */
[----:B------:R-:W-:Y:S01]  /*2f00*/  IMAD.IADD R0, R0, 0x1, -R2 ;  /* 0x0000000100007824 */ /* 0x000fe200078e0a02 */
[----:B------:R-:W-:Y:S01]  /*2f10*/  UIADD3 UR20, UR16, UR21, URZ ;  /* 0x0000001510147290 */ /* 0x000fe2000fffe03f */
[----:B------:R-:W-:Y:S02]  /*2f20*/  PLOP3.LUT P3, PT, PT, PT, UP1, 0x40, 0x0 ;  /* 0x000000000000781c */ /* 0x000fe40003f6e818 */
[----:B------:R-:W-:Y:S01]  /*2f30*/  PLOP3.LUT P2, PT, PT, PT, UP1, 0x40, 0x0 ;  /* 0x000000000000781c */ /* 0x000fe20003f4e818 */
[----:B------:R-:W-:Y:S01]  /*2f40*/  UIADD3 UR19, UR16, UR20, URZ ;  /* 0x0000001410137290 */ /* 0x000fe2000fffe03f */
[C---:B------:R-:W-:Y:S01]  /*2f50*/  LOP3.LUT P0, RZ, R0.reuse, 0x2, RZ, 0xc0, !PT ;  /* 0x0000000200ff7812 */ /* 0x040fe2000780c0ff */
[----:B------:R-:W-:Y:S01]  /*2f60*/  UIADD3 UR5, UR28, 0x80, URZ ;  /* 0x000000801c057890 */ /* 0x000fe2000fffe03f */
[----:B------:R-:W-:Y:S01]  /*2f70*/  LOP3.LUT P1, RZ, R0, 0x4, RZ, 0xc0, !PT ;  /* 0x0000000400ff7812 */ /* 0x000fe2000782c0ff */
[----:B------:R-:W-:Y:S01]  /*2f80*/  UIADD3 UR18, UR16, UR19, URZ ;  /* 0x0000001310127290 */ /* 0x000fe2000fffe03f */
[----:B------:R-:W-:Y:S01]  /*2f90*/  SEL R179, R179, 0xffffffe0, !P0 ;  /* 0xffffffe0b3b37807 */ /* 0x000fe20004000000 */
[----:B------:R-:W-:Y:S01]  /*2fa0*/  VIADD R0, R243, 0xffffffc0 ;  /* 0xffffffc0f3007836 */ /* 0x000fe20000000000 */
[----:B------:R-:W-:-:S02]  /*2fb0*/  SEL R173, R173, R181, P3 ;  /* 0x000000b5adad7207 */ /* 0x000fc40001800000 */
[----:B------:R-:W-:Y:S01]  /*2fc0*/  SEL R172, R172, R180, P2 ;  /* 0x000000b4acac7207 */ /* 0x000fe20001000000 */
[----:B------:R-:W-:Y:S01]  /*2fd0*/  UIADD3 UR17, UR16, UR18, URZ ;  /* 0x0000001210117290 */ /* 0x000fe2000fffe03f */
[----:B------:R-:W-:Y:S01]  /*2fe0*/  SHF.L.U64.HI R238, R243, 0x2, R10 ;  /* 0x00000002f3ee7819 */ /* 0x000fe2000001020a */
[----:B------:R-:W-:Y:S01]  /*2ff0*/  IMAD.SHL.U32 R237, R0, 0x4, RZ ;  /* 0x0000000400ed7824 */ /* 0x000fe200078e00ff */
[----:B------:R-:W-:Y:S01]  /*3000*/  LEA R173, R173, UR4, 0x1 ;  /* 0x00000004adad7c11 */ /* 0x000fe2000f8e08ff */
[----:B------:R-:W-:Y:S01]  /*3010*/  IMAD.IADD R175, R174, 0x1, R179 ;  /* 0x00000001aeaf7824 */ /* 0x000fe200078e02b3 */
[----:B------:R-:W-:Y:S02]  /*3020*/  LEA R172, R172, UR4, 0x1 ;  /* 0x00000004acac7c11 */ /* 0x000fe4000f8e08ff */
[----:B------:R-:W-:Y:S01]  /*3030*/  SEL R128, R128, 0xffffffc0, !P1 ;  /* 0xffffffc080807807 */ /* 0x000fe20004800000 */
[----:B------:R-:W-:Y:S02]  /*3040*/  UIMAD UR28, UR24, 0x18, URZ ;  /* 0x00000018181c78a4 */ /* 0x000fe4000f8e023f */
[----:B------:R-:W-:-:S02]  /*3050*/  UISETP.GE.AND UP0, UPT, UR5, UR6, UPT ;  /* 0x000000060500728c */ /* 0x000fc4000bf06270 */
[----:B------:R-:W-:Y:S02]  /*3060*/  UIMAD UR24, UR24, 0x38, URZ ;  /* 0x00000038181878a4 */ /* 0x000fe4000f8e023f */
[----:B------:R-:W-:Y:S01]  /*3070*/  UIADD3 UR23, UR16, UR17, URZ ;  /* 0x0000001110177290 */ /* 0x000fe2000fffe03f */
[----:B--234-:R-:W-:-:S11]  /*3080*/  ULDC UR5, c[0x0][0x39c] ;  /* 0x0000e70000057ab9 */ /* 0x01cfd60000000800 */
.L_x_870:
[----:B------:R-:W0:Y:S01]  /*3090*/  LDGDEPBAR ;  /* 0x00000000000079af */ /* 0x000e220000000000 */
[----:B------:R-:W-:Y:S01]  /*30a0*/  LEA R100, R182, UR4, 0x1 ;  /* 0x00000004b6647c11 */ /* 0x000fe2000f8e08ff */
[----:B------:R-:W-:Y:S01]  /*30b0*/  UISETP.GE.AND UP3, UPT, UR7, 0x1, UPT ;  /* 0x000000010700788c */ /* 0x000fe2000bf66270 */
[C---:B------:R-:W-:Y:S02]  /*30c0*/  IADD3 R0, R173.reuse, R179, RZ ;  /* 0x000000b3ad007210 */ /* 0x040fe40007ffe0ff */
[-C--:B------:R-:W-:Y:S02]  /*30d0*/  IADD3 R2, R173, R128.reuse, RZ ;  /* 0x00000080ad027210 */ /* 0x080fe40007ffe0ff */
[----:B------:R-:W-:Y:S02]  /*30e0*/  PLOP3.LUT P2, PT, PT, PT, UP0, 0x80, 0x0 ;  /* 0x000000000000781c */ /* 0x000fe40003f4f008 */
[----:B------:R-:W-:Y:S02]  /*30f0*/  PLOP3.LUT P0, PT, PT, PT, UP0, 0x80, 0x0 ;  /* 0x000000000000781c */ /* 0x000fe40003f0f008 */
[----:B------:R-:W-:Y:S02]  /*3100*/  PLOP3.LUT P5, PT, PT, PT, UP0, 0x80, 0x0 ;  /* 0x000000000000781c */ /* 0x000fe40003faf008 */
[----:B------:R-:W-:Y:S02]  /*3110*/  PLOP3.LUT P6, PT, PT, PT, UP0, 0x80, 0x0 ;  /* 0x000000000000781c */ /* 0x000fe40003fcf008 */
[----:B-----5:R-:W-:Y:S02]  /*3120*/  FSETP.NEU.FTZ.AND P4, PT, R234, -INF , PT ;  /* 0xff800000ea00780b */ /* 0x020fe40003f9d000 */
[----:B------:R-:W-:Y:S01]  /*3130*/  PLOP3.LUT P3, PT, PT, PT, UP0, 0x80, 0x0 ;  /* 0x000000000000781c */ /* 0x000fe20003f6f008 */
        /* <DEDUP_REMOVED lines=9> */
[----:B------:R1:W4:Y:S01]  /*31d0*/  LDSM.16.M88.4 R112, [R0+0x1000] ;  /* 0x001000000070783b */ /* 0x0003220000000200 */
[C---:B--2---:R-:W-:Y:S07]  /*31e0*/  HMMA.16816.F32.BF16 R8, R28.reuse, R16, RZ ;  /* 0x000000101c08723c */ /* 0x044fee00000418ff */
[----:B------:R-:W2:Y:S01]  /*31f0*/  LDSM.16.M88.4 R116, [R178+-0x3800] ;  /* 0xffc80000b274783b */ /* 0x000ea20000000200 */
[-C--:B------:R-:W-:Y:S07]  /*3200*/  HMMA.16816.F32.BF16 R12, R28, R18.reuse, RZ ;  /* 0x000000121c0c723c */ /* 0x080fee00000418ff */
[----:B------:R-:W-:Y:S01]  /*3210*/  LDSM.16.M88.4 R120, [R2] ;  /* 0x000000000278783b */ /* 0x000fe20000000200 */
[C---:B------:R-:W-:Y:S07]  /*3220*/  HMMA.16816.F32.BF16 R16, R32.reuse, R18, RZ ;  /* 0x000000122010723c */ /* 0x040fee00000418ff */
[----:B------:R-:W2:Y:S01]  /*3230*/  LDSM.16.M88.4 R124, [R176+-0x4000] ;  /* 0xffc00000b07c783b */ /* 0x000ea20000000200 */
[-C--:B---3--:R-:W-:Y:S03]  /*3240*/  HMMA.16816.F32.BF16 R20, R32, R100.reuse, RZ ;  /* 0x000000642014723c */ /* 0x088fe600000418ff */
[----:B-1----:R-:W-:Y:S03]  /*3250*/  IADD3 R0, R0, R128, RZ ;  /* 0x0000008000007210 */ /* 0x002fe60007ffe0ff */
[C---:B------:R-:W-:Y:S01]  /*3260*/  HMMA.16816.F32.BF16 R24, R28.reuse, R100, RZ ;  /* 0x000000641c18723c */ /* 0x040fe200000418ff */
[----:B------:R-:W-:Y:S05]  /*3270*/  LDSM.16.M88.4 R128, [R176+-0x3800] ;  /* 0xffc80000b080783b */ /* 0x000fea0000000200 */
[-C--:B------:R-:W-:Y:S03]  /*3280*/  HMMA.16816.F32.BF16 R28, R28, R102.reuse, RZ ;  /* 0x000000661c1c723c */ /* 0x080fe600000418ff */
[----:B------:R-:W-:Y:S03]  /*3290*/  LDSM.16.M88.4 R132, [R0] ;  /* 0x000000000084783b */ /* 0x000fe60000000200 */
[----:B------:R-:W-:Y:S05]  /*32a0*/  HMMA.16816.F32.BF16 R32, R32, R102, RZ ;  /* 0x000000662020723c */ /* 0x000fea00000418ff */
[----:B------:R-:W1:Y:S01]  /*32b0*/  LDSM.16.M88.4 R100, [R2+0x1000] ;  /* 0x001000000264783b */ /* 0x000e620000000200 */
[-C--:B----4-:R-:W-:Y:S06]  /*32c0*/  HMMA.16816.F32.BF16 R4, R104, R108.reuse, R4 ;  /* 0x0000006c6804723c */ /* 0x090fec0000041804 */
[C---:B------:R-:W-:Y:S01]  /*32d0*/  HMMA.16816.F32.BF16 R8, R112.reuse, R108, R8 ;  /* 0x0000006c7008723c */ /* 0x040fe20000041808 */
[----:B------:R-:W3:Y:S05]  /*32e0*/  LDSM.16.M88.4 R136, [R177+-0x4000] ;  /* 0xffc00000b188783b */ /* 0x000eea0000000200 */
[-C--:B------:R-:W-:Y:S06]  /*32f0*/  HMMA.16816.F32.BF16 R12, R112, R110.reuse, R12 ;  /* 0x0000006e700c723c */ /* 0x080fec000004180c */
[C---:B------:R-:W-:Y:S06]  /*3300*/  HMMA.16816.F32.BF16 R16, R104.reuse, R110, R16 ;  /* 0x0000006e6810723c */ /* 0x040fec0000041810 */
[-C--:B--2---:R-:W-:Y:S06]  /*3310*/  HMMA.16816.F32.BF16 R20, R104, R116.reuse, R20 ;  /* 0x000000746814723c */ /* 0x084fec0000041814 */
        /* <DEDUP_REMOVED lines=10> */
[-C--:B------:R-:W-:Y:S05]  /*33c0*/  HMMA.16816.F32.BF16 R28, R100, R130.reuse, R28 ;  /* 0x00000082641c723c */ /* 0x080fea000004181c */
[----:B------:R-:W-:Y:S01]  /*33d0*/  SEL R128, R250, 0xffffffc0, !P1 ;  /* 0xffffffc0fa807807 */ /* 0x000fe20004800000 */
[----:B------:R-:W-:Y:S06]  /*33e0*/  HMMA.16816.F32.BF16 R32, R120, R130, R32 ;  /* 0x000000827820723c */ /* 0x000fec0000041820 */
[-C--:B---3--:R-:W-:Y:S06]  /*33f0*/  HMMA.16816.F32.BF16 R4, R132, R136.reuse, R4 ;  /* 0x000000888404723c */ /* 0x088fec0000041804 */
[C---:B--2---:R-:W-:Y:S06]  /*3400*/  HMMA.16816.F32.BF16 R8, R104.reuse, R136, R8 ;  /* 0x000000886808723c */ /* 0x044fec0000041808 */
[-C--:B------:R-:W-:Y:S06]  /*3410*/  HMMA.16816.F32.BF16 R12, R104, R138.reuse, R12 ;  /* 0x0000008a680c723c */ /* 0x080fec000004180c */
[C---:B------:R-:W-:Y:S06]  /*3420*/  HMMA.16816.F32.BF16 R16, R132.reuse, R138, R16 ;  /* 0x0000008a8410723c */ /* 0x040fec0000041810 */
[----:B------:R-:W-:Y:S01]  /*3430*/  FMUL.FTZ R4, R4, UR5 ;  /* 0x0000000504047c20 */ /* 0x000fe20008410000 */
[----:B------:R-:W-:Y:S01]  /*3440*/  FMUL.FTZ R5, R5, UR5 ;  /* 0x0000000505057c20 */ /* 0x000fe20008410000 */
[----:B------:R-:W-:Y:S02]  /*3450*/  FMUL.FTZ R6, R6, UR5 ;  /* 0x0000000506067c20 */ /* 0x000fe40008410000 */
[----:B------:R-:W1:Y:S01]  /*3460*/  MUFU.TANH R206, R4 ;  /* 0x0000000400ce7308 */ /* 0x000e620000002400 */
[----:B------:R-:W-:Y:S01]  /*3470*/  FMUL.FTZ R7, R7, UR5 ;  /* 0x0000000507077c20 */ /* 0x000fe20008410000 */
[----:B------:R-:W-:Y:S01]  /*3480*/  FMUL.FTZ R8, R8, UR5 ;  /* 0x0000000508087c20 */ /* 0x000fe20008410000 */
[----:B------:R-:W-:Y:S01]  /*3490*/  FMUL.FTZ R11, R11, UR5 ;  /* 0x000000050b0b7c20 */ /* 0x000fe20008410000 */
[----:B------:R-:W-:Y:S01]  /*34a0*/  FMUL.FTZ R10, R10, UR5 ;  /* 0x000000050a0a7c20 */ /* 0x000fe20008410000 */
[----:B------:R-:W-:Y:S05]  /*34b0*/  FMUL.FTZ R9, R9, UR5 ;  /* 0x0000000509097c20 */ /* 0x000fea0008410000 */
[----:B------:R2:W-:Y:S01]  /*34c0*/  MUFU.TANH R123, R8 ;  /* 0x00000008007b7308 */ /* 0x0005e20000002400 */
[----:B------:R-:W-:Y:S01]  /*34d0*/  FMUL.FTZ R13, R13, UR5 ;  /* 0x000000050d0d7c20 */ /* 0x000fe20008410000 */
[----:B------:R-:W-:Y:S01]  /*34e0*/  FMUL.FTZ R14, R14, UR5 ;  /* 0x000000050e0e7c20 */ /* 0x000fe20008410000 */
[----:B------:R-:W-:Y:S01]  /*34f0*/  FMUL.FTZ R15, R15, UR5 ;  /* 0x000000050f0f7c20 */ /* 0x000fe20008410000 */
[----:B------:R-:W-:Y:S01]  /*3500*/  FMUL.FTZ R12, R12, UR5 ;  /* 0x000000050c0c7c20 */ /* 0x000fe20008410000 */
[----:B------:R-:W-:Y:S01]  /*3510*/  FMUL.FTZ R16, R16, UR5 ;  /* 0x0000000510107c20 */ /* 0x000fe20008410000 */
[----:B------:R-:W-:Y:S04]  /*3520*/  FMUL.FTZ R18, R18, UR5 ;  /* 0x0000000512127c20 */ /* 0x000fe80008410000 */
[----:B------:R-:W-:Y:S01]  /*3530*/  MUFU.TANH R205, R5 ;  /* 0x0000000500cd7308 */ /* 0x000fe20000002400 */
[----:B------:R-:W-:Y:S01]  /*3540*/  FMUL.FTZ R17, R17, UR5 ;  /* 0x0000000511117c20 */ /* 0x000fe20008410000 */
[----:B------:R-:W-:Y:S01]  /*3550*/  FMUL.FTZ R19, R19, UR5 ;  /* 0x0000000513137c20 */ /* 0x000fe20008410000 */
[----:B-1----:R-:W-:Y:S07]  /*3560*/  IMAD.MOV.U32 R2, RZ, RZ, R206 ;  /* 0x000000ffff027224 */ /* 0x002fee00078e00ce */
[----:B------:R1:W-:Y:S01]  /*3570*/  MUFU.TANH R131, R11 ;  /* 0x0000000b00837308 */ /* 0x0003e20000002400 */
[----:B--2---:R-:W-:Y:S05]  /*3580*/  FMUL.FTZ R8, R234, 1.4426950216293334961 ;  /* 0x3fb8aa3bea087820 */ /* 0x004fea0000410000 */
[----:B------:R-:W-:Y:S04]  /*3590*/  FSEL R8, R8, RZ, P4 ;  /* 0x000000ff08087208 */ /* 0x000fe80002000000 */
[----:B------:R-:W-:Y:S01]  /*35a0*/  MUFU.TANH R216, R6 ;  /* 0x0000000600d87308 */ /* 0x000fe20000002400 */
[----:B------:R-:W-:Y:S09]  /*35b0*/  FSETP.NEU.FTZ.AND P4, PT, R235, -INF , PT ;  /* 0xff800000eb00780b */ /* 0x000ff20003f9d000 */
[----:B------:R-:W2:Y:S01]  /*35c0*/  MUFU.TANH R136, R10 ;  /* 0x0000000a00887308 */ /* 0x000ea20000002400 */
[----:B-1----:R-:W-:Y:S09]  /*35d0*/  FMUL.FTZ R11, R233, 1.4426950216293334961 ;  /* 0x3fb8aa3be90b7820 */ /* 0x002ff20000410000 */
[----:B------:R1:W3:Y:S10]  /*35e0*/  MUFU.TANH R215, R7 ;  /* 0x0000000700d77308 */ /* 0x0002f40000002400 */
[----:B------:R-:W-:Y:S01]  /*35f0*/  MUFU.TANH R119, R12 ;  /* 0x0000000c00777308 */ /* 0x000fe20000002400 */
[----:B--2---:R-:W-:Y:S09]  /*3600*/  MOV R10, R136 ;  /* 0x00000088000a7202 */ /* 0x004ff20000000f00 */
[----:B------:R2:W-:Y:S01]  /*3610*/  MUFU.TANH R121, R9 ;  /* 0x0000000900797308 */ /* 0x0005e20000002400 */
[----:B-1----:R-:W1:Y:S09]  /*3620*/  LDSM.16.M88.4 R4, [R177+-0x3800] ;  /* 0xffc80000b104783b */ /* 0x002e720000000200 */
[----:B------:R-:W-:Y:S10]  /*3630*/  MUFU.TANH R118, R13 ;  /* 0x0000000d00767308 */ /* 0x000ff40000002400 */
[----:B------:R-:W-:Y:S01]  /*3640*/  MUFU.TANH R127, R14 ;  /* 0x0000000e007f7308 */ /* 0x000fe20000002400 */
[----:B--2---:R-:W-:Y:S05]  /*3650*/  IMAD.U32 R9, RZ, RZ, UR30 ;  /* 0x0000001eff097e24 */ /* 0x004fea000f8e00ff */
[----:B------:R-:W-:Y:S04]  /*3660*/  @P2 LEA R9, R9, R242, 0x7 ;  /* 0x000000f209092211 */ /* 0x000fe800078e38ff */
[----:B------:R-:W2:Y:S01]  /*3670*/  MUFU.TANH R126, R15 ;  /* 0x0000000f007e7308 */ /* 0x000ea20000002400 */
[----:B------:R-:W-:Y:S02]  /*3680*/  PLOP3.LUT P2, PT, PT, PT, UP0, 0x80, 0x0 ;  /* 0x000000000000781c */ /* 0x000fe40003f4f008 */
[C---:B------:R-:W-:Y:S02]  /*3690*/  @P0 IADD3 R0, R9.reuse, 0x1, RZ ;  /* 0x0000000109000810 */ /* 0x040fe40007ffe0ff */
[----:B------:R-:W-:Y:S02]  /*36a0*/  PLOP3.LUT P0, PT, PT, PT, UP0, 0x80, 0x0 ;  /* 0x000000000000781c */ /* 0x000fe40003f0f008 */
[----:B------:R-:W-:Y:S03]  /*36b0*/  @P5 ISETP.GE.AND P5, PT, R9, UR6, PT ;  /* 0x0000000609005c0c */ /* 0x000fe6000bfa6270 */
[----:B------:R-:W-:Y:S01]  /*36c0*/  MUFU.TANH R204, R16 ;  /* 0x0000001000cc7308 */ /* 0x000fe20000002400 */
[----:B------:R-:W-:Y:S02]  /*36d0*/  @P6 ISETP.GE.AND P6, PT, R0, UR6, PT ;  /* 0x0000000600006c0c */ /* 0x000fe4000bfc6270 */
[----:B------:R-:W-:Y:S02]  /*36e0*/  MOV R0, R205 ;  /* 0x000000cd00007202 */ /* 0x000fe40000000f00 */
[----:B------:R-:W-:Y:S05]  /*36f0*/  @P2 FSEL R2, R206, -INF , !P5 ;  /* 0xff800000ce022808 */ /* 0x000fea0006800000 */
[----:B------:R-:W-:Y:S01]  /*3700*/  MUFU.TANH R209, R18 ;  /* 0x0000001200d17308 */ /* 0x000fe20000002400 */
[-C--:B-1----:R-:W-:Y:S01]  /*3710*/  HMMA.16816.F32.BF16 R20, R132, R4.reuse, R20 ;  /* 0x000000048414723c */ /* 0x082fe20000041814 */
[----:B------:R-:W-:Y:S02]  /*3720*/  PLOP3.LUT P2, PT, PT, PT, UP0, 0x80, 0x0 ;  /* 0x000000000000781c */ /* 0x000fe40003f4f008 */
[--C-:B------:R-:W-:Y:S01]  /*3730*/  FFMA.FTZ R2, R2, UR10, -R8.reuse ;  /* 0x0000000a02027c23 */ /* 0x100fe20008010808 */
[----:B------:R-:W-:Y:S02]  /*3740*/  @P0 FSEL R0, R205, -INF , !P6 ;  /* 0xff800000cd000808 */ /* 0x000fe40007000000 */
[C---:B------:R-:W-:Y:S03]  /*3750*/  HMMA.16816.F32.BF16 R24, R104.reuse, R4, R24 ;  /* 0x000000046818723c */ /* 0x040fe60000041818 */
[----:B------:R1:W-:Y:S01]  /*3760*/  MUFU.EX2 R229, R2 ;  /* 0x0000000200e57308 */ /* 0x0003e20000000800 */
[----:B------:R-:W-:Y:S01]  /*3770*/  PLOP3.LUT P0, PT, PT, PT, UP0, 0x80, 0x0 ;  /* 0x000000000000781c */ /* 0x000fe20003f0f008 */
[----:B------:R-:W-:Y:S01]  /*3780*/  FFMA.FTZ R0, R0, UR10, -R8 ;  /* 0x0000000a00007c23 */ /* 0x000fe20008010808 */
[-C--:B------:R-:W-:Y:S07]  /*3790*/  HMMA.16816.F32.BF16 R28, R104, R6.reuse, R28 ;  /* 0x00000006681c723c */ /* 0x080fee000004181c */
[----:B------:R4:W-:Y:S01]  /*37a0*/  MUFU.EX2 R228, R0 ;  /* 0x0000000000e47308 */ /* 0x0009e20000000800 */
[----:B------:R-:W-:Y:S03]  /*37b0*/  FMUL.FTZ R4, R235, 1.4426950216293334961 ;  /* 0x3fb8aa3beb047820 */ /* 0x000fe60000410000 */
[----:B---3--:R-:W-:Y:S01]  /*37c0*/  IMAD.MOV.U32 R5, RZ, RZ, R215 ;  /* 0x000000ffff057224 */ /* 0x008fe200078e00d7 */
[----:B------:R-:W-:Y:S01]  /*37d0*/  @P2 FSEL R5, R215, -INF , !P6 ;  /* 0xff800000d7052808 */ /* 0x000fe20007000000 */
[----:B------:R-:W-:Y:S01]  /*37e0*/  HMMA.16816.F32.BF16 R32, R132, R6, R32 ;  /* 0x000000068420723c */ /* 0x000fe20000041820 */
[----:B------:R-:W-:Y:S03]  /*37f0*/  PLOP3.LUT P2, PT, PT, PT, UP0, 0x80, 0x0 ;  /* 0x000000000000781c */ /* 0x000fe60003f4f008 */
[----:B------:R-:W3:Y:S01]  /*3800*/  MUFU.TANH R203, R17 ;  /* 0x0000001100cb7308 */ /* 0x000ee20000002400 */
[----:B-1----:R-:W-:Y:S01]  /*3810*/  MOV R2, R216 ;  /* 0x000000d800027202 */ /* 0x002fe20000000f00 */
[----:B------:R-:W-:Y:S01]  /*3820*/  FMUL.FTZ R20, R20, UR5 ;  /* 0x0000000514147c20 */ /* 0x000fe20008410000 */
[----:B------:R-:W-:Y:S01]  /*3830*/  FSEL R4, R4, RZ, P4 ;  /* 0x000000ff04047208 */ /* 0x000fe20002000000 */
[----:B------:R-:W-:Y:S03]  /*3840*/  FMUL.FTZ R22, R22, UR5 ;  /* 0x0000000516167c20 */ /* 0x000fe60008410000 */
[----:B------:R-:W-:Y:S02]  /*3850*/  @P3 FSEL R2, R216, -INF , !P5 ;  /* 0xff800000d8023808 */ /* 0x000fe40006800000 */
[----:B------:R-:W-:Y:S01]  /*3860*/  FSETP.NEU.FTZ.AND P4, PT, R232, -INF , PT ;  /* 0xff800000e800780b */ /* 0x000fe20003f9d000 */
[----:B------:R-:W-:Y:S01]  /*3870*/  MUFU.TANH R210, R22 ;  /* 0x0000001600d27308 */ /* 0x000fe20000002400 */
[----:B------:R-:W-:Y:S01]  /*3880*/  PLOP3.LUT P3, PT, PT, PT, UP0, 0x80, 0x0 ;  /* 0x000000000000781c */ /* 0x000fe20003f6f008 */
[--C-:B----4-:R-:W-:Y:S01]  /*3890*/  FFMA.FTZ R0, R2, UR10, -R4.reuse ;  /* 0x0000000a02007c23 */ /* 0x110fe20008010804 */
[----:B------:R-:W-:Y:S01]  /*38a0*/  FMUL.FTZ R23, R23, UR5 ;  /* 0x0000000517177c20 */ /* 0x000fe20008410000 */
[----:B------:R-:W-:Y:S01]  /*38b0*/  FMUL.FTZ R21, R21, UR5 ;  /* 0x0000000515157c20 */ /* 0x000fe20008410000 */
[----:B------:R-:W-:Y:S01]  /*38c0*/  FMUL.FTZ R28, R28, UR5 ;  /* 0x000000051c1c7c20 */ /* 0x000fe20008410000 */
[----:B------:R-:W-:Y:S01]  /*38d0*/  FMUL.FTZ R29, R29, UR5 ;  /* 0x000000051d1d7c20 */ /* 0x000fe20008410000 */
[----:B------:R-:W-:Y:S03]  /*38e0*/  FMUL.FTZ R30, R30, UR5 ;  /* 0x000000051e1e7c20 */ /* 0x000fe60008410000 */
[----:B------:R1:W-:Y:S01]  /*38f0*/  MUFU.EX2 R230, R0 ;  /* 0x0000000000e67308 */ /* 0x0003e20000000800 */
[----:B------:R-:W-:Y:S01]  /*3900*/  FMUL.FTZ R2, R232, 1.4426950216293334961 ;  /* 0x3fb8aa3be8027820 */ /* 0x000fe20000410000 */
[----:B--2---:R-:W-:Y:S01]  /*3910*/  MOV R7, R126 ;  /* 0x0000007e00077202 */ /* 0x004fe20000000f00 */
[----:B------:R-:W-:Y:S01]  /*3920*/  FMUL.FTZ R31, R31, UR5 ;  /* 0x000000051f1f7c20 */ /* 0x000fe20008410000 */
[----:B------:R-:W-:Y:S01]  /*3930*/  FMUL.FTZ R24, R24, UR5 ;  /* 0x0000000518187c20 */ /* 0x000fe20008410000 */
[----:B------:R-:W-:Y:S01]  /*3940*/  FMUL.FTZ R32, R32, UR5 ;  /* 0x0000000520207c20 */ /* 0x000fe20008410000 */
[----:B------:R-:W-:Y:S01]  /*3950*/  FSEL R2, R2, RZ, P4 ;  /* 0x000000ff02027208 */ /* 0x000fe20002000000 */
[----:B------:R-:W-:Y:S03]  /*3960*/  FMUL.FTZ R33, R33, UR5 ;  /* 0x0000000521217c20 */ /* 0x000fe60008410000 */
[----:B------:R-:W-:Y:S01]  /*3970*/  MUFU.TANH R207, R23 ;  /* 0x0000001700cf7308 */ /* 0x000fe20000002400 */
[----:B------:R-:W-:Y:S01]  /*3980*/  FSETP.NEU.FTZ.AND P4, PT, R233, -INF , PT ;  /* 0xff800000e900780b */ /* 0x000fe20003f9d000 */
[----:B------:R-:W-:Y:S01]  /*3990*/  FMUL.FTZ R34, R34, UR5 ;  /* 0x0000000522227c20 */ /* 0x000fe20008410000 */
[----:B------:R-:W-:Y:S01]  /*39a0*/  @P3 FSEL R10, R136, -INF , !P5 ;  /* 0xff800000880a3808 */ /* 0x000fe20006800000 */
[----:B------:R-:W-:Y:S01]  /*39b0*/  FMUL.FTZ R35, R35, UR5 ;  /* 0x0000000523237c20 */ /* 0x000fe20008410000 */
[----:B------:R-:W-:Y:S01]  /*39c0*/  PLOP3.LUT P3, PT, PT, PT, UP0, 0x80, 0x0 ;  /* 0x000000000000781c */ /* 0x000fe20003f6f008 */
[----:B------:R-:W-:Y:S01]  /*39d0*/  FMUL.FTZ R25, R25, UR5 ;  /* 0x0000000519197c20 */ /* 0x000fe20008410000 */
[----:B------:R-:W-:Y:S03]  /*39e0*/  FMUL.FTZ R26, R26, UR5 ;  /* 0x000000051a1a7c20 */ /* 0x000fe60008410000 */
[----:B------:R-:W-:Y:S01]  /*39f0*/  MUFU.TANH R201, R20 ;  /* 0x0000001400c97308 */ /* 0x000fe20000002400 */
[----:B-1----:R-:W-:Y:S01]  /*3a00*/  FFMA.FTZ R0, R5, UR10, -R4 ;  /* 0x0000000a05007c23 */ /* 0x002fe20008010804 */
[----:B------:R-:W-:Y:S01]  /*3a10*/  FMUL.FTZ R27, R27, UR5 ;  /* 0x000000051b1b7c20 */ /* 0x000fe20008410000 */
[----:B------:R-:W-:Y:S02]  /*3a20*/  MOV R5, R121 ;  /* 0x0000007900057202 */ /* 0x000fe40000000f00 */
[----:B------:R-:W-:Y:S02]  /*3a30*/  @P0 FSEL R5, R121, -INF , !P6 ;  /* 0xff80000079050808 */ /* 0x000fe40007000000 */
[----:B------:R-:W-:Y:S03]  /*3a40*/  PLOP3.LUT P0, PT, PT, PT, UP0, 0x80, 0x0 ;  /* 0x000000000000781c */ /* 0x000fe60003f0f008 */
[----:B------:R1:W-:Y:S01]  /*3a50*/  MUFU.EX2 R231, R0 ;  /* 0x0000000000e77308 */ /* 0x0003e20000000800 */
[--C-:B------:R-:W-:Y:S09]  /*3a60*/  FFMA.FTZ R5, R5, UR10, -R2.reuse ;  /* 0x0000000a05057c23 */ /* 0x100ff20008010802 */
[----:B------:R-:W-:Y:S10]  /*3a70*/  MUFU.EX2 R139, R5 ;  /* 0x00000005008b7308 */ /* 0x000ff40000000800 */
[----:B------:R-:W2:Y:S01]  /*3a80*/  MUFU.TANH R208, R19 ;  /* 0x0000001300d07308 */ /* 0x000ea20000002400 */
[----:B-1----:R-:W-:Y:S02]  /*3a90*/  MOV R0, R123 ;  /* 0x0000007b00007202 */ /* 0x002fe40000000f00 */
[----:B------:R-:W-:Y:S02]  /*3aa0*/  @P2 FSEL R0, R123, -INF , !P5 ;  /* 0xff8000007b002808 */ /* 0x000fe40006800000 */
[----:B------:R-:W-:Y:S02]  /*3ab0*/  PLOP3.LUT P2, PT, PT, PT, UP0, 0x80, 0x0 ;  /* 0x000000000000781c */ /* 0x000fe40003f4f008 */
[----:B------:R-:W-:Y:S03]  /*3ac0*/  PLOP3.LUT P5, PT, PT, PT, UP0, 0x80, 0x0 ;  /* 0x000000000000781c */ /* 0x000fe60003faf008 */
[----:B------:R-:W1:Y:S01]  /*3ad0*/  MUFU.TANH R202, R21 ;  /* 0x0000001500ca7308 */ /* 0x000e620000002400 */
[----:B------:R-:W-:Y:S09]  /*3ae0*/  FFMA.FTZ R0, R0, UR10, -R2 ;  /* 0x0000000a00007c23 */ /* 0x000ff20008010802 */
[----:B------:R4:W-:Y:S10]  /*3af0*/  MUFU.EX2 R184, R0 ;  /* 0x0000000000b87308 */ /* 0x0009f40000000800 */
[----:B------:R-:W-:Y:S10]  /*3b00*/  MUFU.TANH R115, R24 ;  /* 0x0000001800737308 */ /* 0x000ff40000002400 */
[----:B------:R-:W1:Y:S01]  /*3b10*/  MUFU.TANH R114, R25 ;  /* 0x0000001900727308 */ /* 0x000e620000002400 */
[----:B----4-:R-:W-:Y:S01]  /*3b20*/  FSEL R0, R11, RZ, P4 ;  /* 0x000000ff0b007208 */ /* 0x010fe20002000000 */
[----:B------:R-:W-:Y:S01]  /*3b30*/  IMAD.MOV.U32 R11, RZ, RZ, R131 ;  /* 0x000000ffff0b7224 */ /* 0x000fe200078e0083 */
[----:B------:R-:W-:Y:S02]  /*3b40*/  @P2 FSEL R11, R131, -INF , !P6 ;  /* 0xff800000830b2808 */ /* 0x000fe40007000000 */
[----:B------:R-:W-:Y:S01]  /*3b50*/  PLOP3.LUT P4, PT, PT, PT, UP0, 0x80, 0x0 ;  /* 0x000000000000781c */ /* 0x000fe20003f8f008 */
[--C-:B------:R-:W-:Y:S01]  /*3b60*/  FFMA.FTZ R5, R10, UR10, -R0.reuse ;  /* 0x0000000a0a057c23 */ /* 0x100fe20008010800 */
[----:B------:R-:W-:Y:S03]  /*3b70*/  PLOP3.LUT P2, PT, PT, PT, UP0, 0x80, 0x0 ;  /* 0x000000000000781c */ /* 0x000fe60003f4f008 */
[----:B------:R-:W4:Y:S01]  /*3b80*/  MUFU.TANH R122, R26 ;  /* 0x0000001a007a7308 */ /* 0x000f220000002400 */
[----:B------:R-:W-:Y:S02]  /*3b90*/  MOV R10, R119 ;  /* 0x00000077000a7202 */ /* 0x000fe40000000f00 */
[----:B------:R-:W-:Y:S07]  /*3ba0*/  PLOP3.LUT P6, PT, PT, PT, UP0, 0x80, 0x0 ;  /* 0x000000000000781c */ /* 0x000fee0003fcf008 */
[----:B------:R3:W-:Y:S10]  /*3bb0*/  MUFU.EX2 R188, R5 ;  /* 0x0000000500bc7308 */ /* 0x0007f40000000800 */
[----:B------:R-:W4:Y:S10]  /*3bc0*/  MUFU.TANH R120, R27 ;  /* 0x0000001b00787308 */ /* 0x000f340000002400 */
[----:B------:R-:W-:Y:S01]  /*3bd0*/  MUFU.TANH R113, R28 ;  /* 0x0000001c00717308 */ /* 0x000fe20000002400 */
[----:B---3--:R-:W-:Y:S09]  /*3be0*/  FFMA.FTZ R5, R11, UR10, -R0 ;  /* 0x0000000a0b057c23 */ /* 0x008ff20008010800 */
[----:B------:R3:W-:Y:S10]  /*3bf0*/  MUFU.EX2 R187, R5 ;  /* 0x0000000500bb7308 */ /* 0x0007f40000000800 */
[----:B------:R-:W-:Y:S10]  /*3c00*/  MUFU.TANH R112, R29 ;  /* 0x0000001d00707308 */ /* 0x000ff40000002400 */
[----:B------:R-:W-:Y:S01]  /*3c10*/  MUFU.TANH R193, R32 ;  /* 0x0000002000c17308 */ /* 0x000fe20000002400 */
[----:B---3--:R-:W-:Y:S02]  /*3c20*/  @P4 IADD3 R5, R9, 0x8, RZ ;  /* 0x0000000809054810 */ /* 0x008fe40007ffe0ff */
[----:B------:R-:W-:Y:S02]  /*3c30*/  PLOP3.LUT P4, PT, PT, PT, UP0, 0x80, 0x0 ;  /* 0x000000000000781c */ /* 0x000fe40003f8f008 */
[----:B------:R-:W-:Y:S02]  /*3c40*/  @P3 ISETP.GE.AND P3, PT, R5, UR6, PT ;  /* 0x0000000605003c0c */ /* 0x000fe4000bf66270 */
[----:B------:R-:W-:Y:S03]  /*3c50*/  @P0 IADD3 R5, R9, 0x9, RZ ;  /* 0x0000000909050810 */ /* 0x000fe60007ffe0ff */
[----:B------:R-:W-:Y:S01]  /*3c60*/  MUFU.TANH R198, R33 ;  /* 0x0000002100c67308 */ /* 0x000fe20000002400 */
[----:B------:R-:W-:Y:S02]  /*3c70*/  PLOP3.LUT P0, PT, PT, PT, UP0, 0x80, 0x0 ;  /* 0x000000000000781c */ /* 0x000fe40003f0f008 */
[----:B------:R-:W-:Y:S02]  /*3c80*/  @P2 FSEL R10, R119, -INF , !P3 ;  /* 0xff800000770a2808 */ /* 0x000fe40005800000 */
[----:B------:R-:W-:Y:S01]  /*3c90*/  @P5 ISETP.GE.AND P5, PT, R5, UR6, PT ;  /* 0x0000000605005c0c */ /* 0x000fe2000bfa6270 */
[----:B------:R-:W-:Y:S01]  /*3ca0*/  IMAD.MOV.U32 R5, RZ, RZ, R118 ;  /* 0x000000ffff057224 */ /* 0x000fe200078e0076 */
[----:B------:R-:W-:Y:S03]  /*3cb0*/  PLOP3.LUT P2, PT, PT, PT, UP0, 0x80, 0x0 ;  /* 0x000000000000781c */ /* 0x000fe60003f4f008 */
[----:B------:R-:W-:Y:S01]  /*3cc0*/  MUFU.TANH R200, R34 ;  /* 0x0000002200c87308 */ /* 0x000fe20000002400 */
[--C-:B------:R-:W-:Y:S03]  /*3cd0*/  FFMA.FTZ R6, R10, UR10, -R2.reuse ;  /* 0x0000000a0a067c23 */ /* 0x100fe60008010802 */
[----:B------:R-:W-:Y:S06]  /*3ce0*/  @P0 FSEL R5, R118, -INF , !P5 ;  /* 0xff80000076050808 */ /* 0x000fec0006800000 */
[----:B------:R3:W-:Y:S01]  /*3cf0*/  MUFU.EX2 R135, R6 ;  /* 0x0000000600877308 */ /* 0x0007e20000000800 */
[----:B------:R-:W-:Y:S01]  /*3d00*/  PLOP3.LUT P0, PT, PT, PT, UP0, 0x80, 0x0 ;  /* 0x000000000000781c */ /* 0x000fe20003f0f008 */
[----:B------:R-:W-:Y:S01]  /*3d10*/  FFMA.FTZ R5, R5, UR10, -R2 ;  /* 0x0000000a05057c23 */ /* 0x000fe20008010802 */
[----:B------:R-:W-:Y:S02]  /*3d20*/  @P2 FSEL R7, R126, -INF , !P5 ;  /* 0xff8000007e072808 */ /* 0x000fe40006800000 */
[----:B------:R-:W-:Y:S05]  /*3d30*/  PLOP3.LUT P2, PT, PT, PT, UP0, 0x80, 0x0 ;  /* 0x000000000000781c */ /* 0x000fea0003f4f008 */
[----:B------:R2:W-:Y:S10]  /*3d40*/  MUFU.EX2 R133, R5 ;  /* 0x0000000500857308 */ /* 0x0005f40000000800 */
[----:B------:R-:W-:Y:S01]  /*3d50*/  MUFU.TANH R199, R35 ;  /* 0x0000002300c77308 */ /* 0x000fe20000002400 */
[----:B---3--:R-:W-:Y:S02]  /*3d60*/  MOV R6, R127 ;  /* 0x0000007f00067202 */ /* 0x008fe40000000f00 */
[----:B------:R-:W-:Y:S02]  /*3d70*/  @P4 FSEL R6, R127, -INF , !P3 ;  /* 0xff8000007f064808 */ /* 0x000fe40005800000 */
[----:B------:R-:W-:Y:S05]  /*3d80*/  PLOP3.LUT P4, PT, PT, PT, UP0, 0x80, 0x0 ;  /* 0x000000000000781c */ /* 0x000fea0003f8f008 */
[----:B------:R-:W-:Y:S01]  /*3d90*/  MUFU.TANH R117, R30 ;  /* 0x0000001e00757308 */ /* 0x000fe20000002400 */
[----:B--2---:R-:W-:Y:S01]  /*3da0*/  FFMA.FTZ R5, R6, UR10, -R0 ;  /* 0x0000000a06057c23 */ /* 0x004fe20008010800 */
[----:B------:R-:W-:Y:S01]  /*3db0*/  IMAD.MOV.U32 R6, RZ, RZ, R203 ;  /* 0x000000ffff067224 */ /* 0x000fe200078e00cb */
[----:B------:R-:W-:Y:S02]  /*3dc0*/  @P0 FSEL R6, R203, -INF , !P5 ;  /* 0xff800000cb060808 */ /* 0x000fe40006800000 */
[----:B------:R-:W-:Y:S05]  /*3dd0*/  PLOP3.LUT P0, PT, PT, PT, UP0, 0x80, 0x0 ;  /* 0x000000000000781c */ /* 0x000fea0003f0f008 */
[----:B------:R2:W-:Y:S01]  /*3de0*/  MUFU.EX2 R186, R5 ;  /* 0x0000000500ba7308 */ /* 0x0005e20000000800 */
[----:B------:R-:W-:Y:S09]  /*3df0*/  FFMA.FTZ R6, R6, UR10, -R8 ;  /* 0x0000000a06067c23 */ /* 0x000ff20008010808 */
[----:B------:R3:W-:Y:S10]  /*3e00*/  MUFU.EX2 R220, R6 ;  /* 0x0000000600dc7308 */ /* 0x0007f40000000800 */
[----:B------:R-:W-:Y:S01]  /*3e10*/  MUFU.TANH R116, R31 ;  /* 0x0000001f00747308 */ /* 0x000fe20000002400 */
[----:B--2---:R-:W-:Y:S01]  /*3e20*/  FFMA.FTZ R5, R7, UR10, -R0 ;  /* 0x0000000a07057c23 */ /* 0x004fe20008010800 */
[----:B------:R-:W-:Y:S02]  /*3e30*/  @P6 IADD3 R7, R9, 0x10, RZ ;  /* 0x0000001009076810 */ /* 0x000fe40007ffe0ff */
[----:B------:R-:W-:Y:S02]  /*3e40*/  PLOP3.LUT P6, PT, PT, PT, UP0, 0x80, 0x0 ;  /* 0x000000000000781c */ /* 0x000fe40003fcf008 */
[----:B------:R-:W-:Y:S04]  /*3e50*/  @P4 ISETP.GE.AND P4, PT, R7, UR6, PT ;  /* 0x0000000607004c0c */ /* 0x000fe8000bf86270 */
[----:B------:R2:W-:Y:S01]  /*3e60*/  MUFU.EX2 R185, R5 ;  /* 0x0000000500b97308 */ /* 0x0005e20000000800 */
[----:B---3--:R-:W-:Y:S02]  /*3e70*/  MOV R6, R208 ;  /* 0x000000d000067202 */ /* 0x008fe40000000f00 */
[----:B------:R-:W-:Y:S02]  /*3e80*/  @P0 FSEL R6, R208, -INF , !P5 ;  /* 0xff800000d0060808 */ /* 0x000fe40006800000 */
[----:B------:R-:W-:Y:S02]  /*3e90*/  PLOP3.LUT P0, PT, PT, PT, UP0, 0x80, 0x0 ;  /* 0x000000000000781c */ /* 0x000fe40003f0f008 */
[----:B------:R-:W-:Y:S01]  /*3ea0*/  PLOP3.LUT P5, PT, PT, PT, UP0, 0x80, 0x0 ;  /* 0x000000000000781c */ /* 0x000fe20003faf008 */
[----:B------:R-:W-:Y:S04]  /*3eb0*/  FFMA.FTZ R6, R6, UR10, -R4 ;  /* 0x0000000a06067c23 */ /* 0x000fe80008010804 */
[----:B------:R1:W-:Y:S01]  /*3ec0*/  MUFU.EX2 R226, R6 ;  /* 0x0000000600e27308 */ /* 0x0003e20000000800 */
[----:B--2---:R-:W-:Y:S02]  /*3ed0*/  MOV R5, R204 ;  /* 0x000000cc00057202 */ /* 0x004fe40000000f00 */
[----:B------:R-:W-:Y:S02]  /*3ee0*/  @P2 FSEL R5, R204, -INF , !P3 ;  /* 0xff800000cc052808 */ /* 0x000fe40005800000 */
[----:B------:R-:W-:Y:S03]  /*3ef0*/  PLOP3.LUT P2, PT, PT, PT, UP0, 0x80, 0x0 ;  /* 0x000000000000781c */ /* 0x000fe60003f4f008 */
[----:B------:R-:W-:Y:S04]  /*3f00*/  FFMA.FTZ R5, R5, UR10, -R8 ;  /* 0x0000000a05057c23 */ /* 0x000fe80008010808 */
[----:B------:R2:W-:Y:S01]  /*3f10*/  MUFU.EX2 R221, R5 ;  /* 0x0000000500dd7308 */ /* 0x0005e20000000800 */
[----:B-1----:R-:W-:Y:S02]  /*3f20*/  MOV R6, R202 ;  /* 0x000000ca00067202 */ /* 0x002fe40000000f00 */
[----:B--2---:R-:W-:Y:S03]  /*3f30*/  MOV R5, R209 ;  /* 0x000000d100057202 */ /* 0x004fe60000000f00 */
[----:B------:R-:W-:Y:S02]  /*3f40*/  @P2 FSEL R5, R209, -INF , !P3 ;  /* 0xff800000d1052808 */ /* 0x000fe40005800000 */
[----:B------:R-:W-:Y:S02]  /*3f50*/  PLOP3.LUT P2, PT, PT, PT, UP0, 0x80, 0x0 ;  /* 0x000000000000781c */ /* 0x000fe40003f4f008 */
[----:B------:R-:W-:Y:S01]  /*3f60*/  PLOP3.LUT P3, PT, PT, PT, UP0, 0x80, 0x0 ;  /* 0x000000000000781c */ /* 0x000fe20003f6f008 */
[----:B------:R-:W-:Y:S04]  /*3f70*/  FFMA.FTZ R5, R5, UR10, -R4 ;  /* 0x0000000a05057c23 */ /* 0x000fe80008010804 */
[----:B------:R1:W2:Y:S08]  /*3f80*/  MUFU.EX2 R227, R5 ;  /* 0x0000000500e37308 */ /* 0x0002b00000000800 */
[----:B------:R-:W-:Y:S02]  /*3f90*/  @P3 IADD3 R7, R9, 0x11, RZ ;  /* 0x0000001109073810 */ /* 0x000fe40007ffe0ff */
[----:B------:R-:W-:Y:S02]  /*3fa0*/  PLOP3.LUT P3, PT, PT, PT, UP0, 0x80, 0x0 ;  /* 0x000000000000781c */ /* 0x000fe40003f6f008 */
[----:B------:R-:W-:Y:S01]  /*3fb0*/  @P6 ISETP.GE.AND P6, PT, R7, UR6, PT ;  /* 0x0000000607006c0c */ /* 0x000fe2000bfc6270 */
[----:B------:R-:W-:Y:S03]  /*3fc0*/  IMAD.MOV.U32 R7, RZ, RZ, R207 ;  /* 0x000000ffff077224 */ /* 0x000fe600078e00cf */
[----:B------:R-:W-:Y:S01]  /*3fd0*/  @P0 FSEL R6, R202, -INF , !P6 ;  /* 0xff800000ca060808 */ /* 0x000fe20007000000 */
[----:B-1----:R-:W-:Y:S01]  /*3fe0*/  IMAD.MOV.U32 R5, RZ, RZ, R201 ;  /* 0x000000ffff057224 */ /* 0x002fe200078e00c9 */
[----:B------:R-:W-:Y:S02]  /*3ff0*/  @P2 FSEL R5, R201, -INF , !P4 ;  /* 0xff800000c9052808 */ /* 0x000fe40006000000 */
[----:B------:R-:W-:Y:S01]  /*4000*/  PLOP3.LUT P2, PT, PT, PT, UP0, 0x80, 0x0 ;  /* 0x000000000000781c */ /* 0x000fe20003f4f008 */
[--C-:B------:R-:W-:Y:S01]  /*4010*/  FFMA.FTZ R6, R6, UR10, -R8.reuse ;  /* 0x0000000a06067c23 */ /* 0x100fe20008010808 */
[----:B------:R-:W-:Y:S01]  /*4020*/  PLOP3.LUT P0, PT, PT, PT, UP0, 0x80, 0x0 ;  /* 0x000000000000781c */ /* 0x000fe20003f0f008 */
[----:B------:R-:W-:Y:S01]  /*4030*/  FFMA.FTZ R5, R5, UR10, -R8 ;  /* 0x0000000a05057c23 */ /* 0x000fe20008010808 */
[----:B------:R-:W-:Y:S01]  /*4040*/  @P3 FSEL R7, R207, -INF , !P6 ;  /* 0xff800000cf073808 */ /* 0x000fe20007000000 */
[----:B------:R-:W-:Y:S01]  /*4050*/  MUFU.EX2 R219, R6 ;  /* 0x0000000600db7308 */ /* 0x000fe20000000800 */
[----:B------:R-:W-:Y:S03]  /*4060*/  PLOP3.LUT P3, PT, PT, PT, UP0, 0x80, 0x0 ;  /* 0x000000000000781c */ /* 0x000fe60003f6f008 */
[--C-:B------:R-:W-:Y:S06]  /*4070*/  FFMA.FTZ R10, R7, UR10, -R4.reuse ;  /* 0x0000000a070a7c23 */ /* 0x100fec0008010804 */
[----:B------:R1:W-:Y:S10]  /*4080*/  MUFU.EX2 R218, R5 ;  /* 0x0000000500da7308 */ /* 0x0003f40000000800 */
[----:B------:R3:W-:Y:S01]  /*4090*/  MUFU.EX2 R225, R10 ;  /* 0x0000000a00e17308 */ /* 0x0007e20000000800 */
[----:B-1----:R-:W-:Y:S02]  /*40a0*/  MOV R5, R210 ;  /* 0x000000d200057202 */ /* 0x002fe40000000f00 */
[----:B------:R-:W-:Y:S02]  /*40b0*/  @P2 FSEL R5, R210, -INF , !P4 ;  /* 0xff800000d2052808 */ /* 0x000fe40006000000 */
[----:B------:R-:W-:Y:S03]  /*40c0*/  IADD3 R6, P2, R239, UR14, RZ ;  /* 0x0000000eef067c10 */ /* 0x000fe6000ff5e0ff */
[----:B------:R-:W-:Y:S01]  /*40d0*/  FFMA.FTZ R5, R5, UR10, -R4 ;  /* 0x0000000a05057c23 */ /* 0x000fe20008010804 */
[----:B---3--:R-:W-:Y:S02]  /*40e0*/  MOV R10, R114 ;  /* 0x00000072000a7202 */ /* 0x008fe40000000f00 */
[----:B------:R-:W-:Y:S01]  /*40f0*/  @P5 FSEL R10, R114, -INF , !P6 ;  /* 0xff800000720a5808 */ /* 0x000fe20007000000 */
[----:B------:R1:W-:Y:S01]  /*4100*/  MUFU.EX2 R224, R5 ;  /* 0x0000000500e07308 */ /* 0x0003e20000000800 */
[----:B------:R-:W-:Y:S02]  /*4110*/  IADD3.X R7, R238, UR13, RZ, P2, !PT ;  /* 0x0000000dee077c10 */ /* 0x000fe400097fe4ff */
[----:B------:R-:W-:Y:S01]  /*4120*/  PLOP3.LUT P2, PT, PT, PT, UP0, 0x80, 0x0 ;  /* 0x000000000000781c */ /* 0x000fe20003f4f008 */
[--C-:B------:R-:W-:Y:S01]  /*4130*/  FFMA.FTZ R10, R10, UR10, -R2.reuse ;  /* 0x0000000a0a0a7c23 */ /* 0x100fe20008010802 */
[----:B------:R-:W-:Y:S01]  /*4140*/  PLOP3.LUT P5, PT, PT, PT, UP0, 0x80, 0x0 ;  /* 0x000000000000781c */ /* 0x000fe20003faf008 */
[----:B------:R-:W3:Y:S04]  /*4150*/  LDG.E R111, desc[UR8][R6.64] ;  /* 0x00000008066f7981 */ /* 0x000ee8000c1e1900 */
[----:B------:R2:W-:Y:S01]  /*4160*/  MUFU.EX2 R129, R10 ;  /* 0x0000000a00817308 */ /* 0x0005e20000000800 */
[----:B------:R-:W3:Y:S04]  /*4170*/  LDG.E R110, desc[UR8][R6.64+0x20] ;  /* 0x00002008066e7981 */ /* 0x000ee8000c1e1900 */
[----:B------:R-:W5:Y:S01]  /*4180*/  LDG.E R109, desc[UR8][R6.64+0x80] ;  /* 0x00008008066d7981 */ /* 0x000f62000c1e1900 */
[----:B-1----:R-:W-:Y:S03]  /*4190*/  MOV R5, R115 ;  /* 0x0000007300057202 */ /* 0x002fe60000000f00 */
[----:B------:R1:W5:Y:S01]  /*41a0*/  LDG.E R108, desc[UR8][R6.64+0xa0] ;  /* 0x0000a008066c7981 */ /* 0x000362000c1e1900 */
[----:B------:R-:W-:Y:S02]  /*41b0*/  @P0 FSEL R5, R115, -INF , !P4 ;  /* 0xff80000073050808 */ /* 0x000fe40006000000 */
[----:B------:R-:W-:Y:S03]  /*41c0*/  PLOP3.LUT P0, PT, PT, PT, UP0, 0x80, 0x0 ;  /* 0x000000000000781c */ /* 0x000fe60003f0f008 */
[----:B------:R-:W-:Y:S01]  /*41d0*/  FFMA.FTZ R11, R5, UR10, -R2 ;  /* 0x0000000a050b7c23 */ /* 0x000fe20008010802 */
[----:B----4-:R-:W-:Y:S02]  /*41e0*/  MOV R5, R122 ;  /* 0x0000007a00057202 */ /* 0x010fe40000000f00 */
[----:B------:R-:W-:Y:S01]  /*41f0*/  @P3 FSEL R5, R122, -INF , !P4 ;  /* 0xff8000007a053808 */ /* 0x000fe20006000000 */
[----:B------:R4:W-:Y:S01]  /*4200*/  MUFU.EX2 R130, R11 ;  /* 0x0000000b00827308 */ /* 0x0009e20000000800 */
[----:B------:R-:W-:Y:S02]  /*4210*/  PLOP3.LUT P3, PT, PT, PT, UP0, 0x80, 0x0 ;  /* 0x000000000000781c */ /* 0x000fe40003f6f008 */
[----:B--2---:R-:W-:Y:S01]  /*4220*/  MOV R10, R120 ;  /* 0x00000078000a7202 */ /* 0x004fe20000000f00 */
[--C-:B------:R-:W-:Y:S01]  /*4230*/  FFMA.FTZ R5, R5, UR10, -R0.reuse ;  /* 0x0000000a05057c23 */ /* 0x100fe20008010800 */
[----:B------:R-:W-:Y:S01]  /*4240*/  @P2 FSEL R10, R120, -INF , !P6 ;  /* 0xff800000780a2808 */ /* 0x000fe20007000000 */
[C---:B------:R-:W-:Y:S01]  /*4250*/  @P0 VIADD R12, R9.reuse, 0x18 ;  /* 0x00000018090c0836 */ /* 0x040fe20000000000 */
[----:B------:R-:W-:Y:S03]  /*4260*/  PLOP3.LUT P0, PT, PT, PT, UP0, 0x80, 0x0 ;  /* 0x000000000000781c */ /* 0x000fe60003f0f008 */
[----:B------:R2:W-:Y:S01]  /*4270*/  MUFU.EX2 R138, R5 ;  /* 0x00000005008a7308 */ /* 0x0005e20000000800 */
[----:B------:R-:W-:Y:S02]  /*4280*/  PLOP3.LUT P4, PT, PT, PT, UP0, 0x80, 0x0 ;  /* 0x000000000000781c */ /* 0x000fe40003f8f008 */
[----:B------:R-:W-:Y:S02]  /*4290*/  PLOP3.LUT P2, PT, PT, PT, UP0, 0x80, 0x0 ;  /* 0x000000000000781c */ /* 0x000fe40003f4f008 */
[----:B------:R-:W-:Y:S02]  /*42a0*/  @P3 ISETP.GE.AND P3, PT, R12, UR6, PT ;  /* 0x000000060c003c0c */ /* 0x000fe4000bf66270 */
[----:B-1----:R-:W-:Y:S02]  /*42b0*/  F2FP.BF16.F32.PACK_AB R6, R226, R227 ;  /* 0x000000e3e206723e */ /* 0x002fe400000010ff */
[----:B----4-:R-:W-:Y:S01]  /*42c0*/  @P5 IADD3 R11, R9, 0x19, RZ ;  /* 0x00000019090b5810 */ /* 0x010fe20007ffe0ff */
[----:B------:R-:W-:Y:S04]  /*42d0*/  FFMA.FTZ R9, R10, UR10, -R0 ;  /* 0x0000000a0a097c23 */ /* 0x000fe80008010800 */
[----:B------:R-:W-:Y:S01]  /*42e0*/  @P4 ISETP.GE.AND P5, PT, R11, UR6, PT ;  /* 0x000000060b004c0c */ /* 0x000fe2000bfa6270 */
[----:B------:R1:W-:Y:S01]  /*42f0*/  MUFU.EX2 R137, R9 ;  /* 0x0000000900897308 */ /* 0x0003e20000000800 */
[----:B------:R-:W-:Y:S02]  /*4300*/  PLOP3.LUT P4, PT, PT, PT, UP0, 0x80, 0x0 ;  /* 0x000000000000781c */ /* 0x000fe40003f8f008 */
[----:B--2---:R-:W-:Y:S02]  /*4310*/  MOV R5, R113 ;  /* 0x0000007100057202 */ /* 0x004fe40000000f00 */
[----:B------:R-:W-:Y:S02]  /*4320*/  @P0 FSEL R5, R113, -INF , !P3 ;  /* 0xff80000071050808 */ /* 0x000fe40005800000 */
[----:B------:R-:W-:Y:S03]  /*4330*/  PLOP3.LUT P0, PT, PT, PT, UP0, 0x80, 0x0 ;  /* 0x000000000000781c */ /* 0x000fe60003f0f008 */
[----:B------:R-:W-:Y:S04]  /*4340*/  FFMA.FTZ R5, R5, UR10, -R2 ;  /* 0x0000000a05057c23 */ /* 0x000fe80008010802 */
[----:B------:R2:W-:Y:S01]  /*4350*/  MUFU.EX2 R125, R5 ;  /* 0x00000005007d7308 */ /* 0x0005e20000000800 */
[----:B-1----:R-:W-:Y:S01]  /*4360*/  IMAD.MOV.U32 R9, RZ, RZ, R112 ;  /* 0x000000ffff097224 */ /* 0x002fe200078e0070 */
[----:B------:R-:W-:Y:S02]  /*4370*/  @P2 FSEL R9, R112, -INF , !P5 ;  /* 0xff80000070092808 */ /* 0x000fe40006800000 */
[----:B------:R-:W-:Y:S03]  /*4380*/  PLOP3.LUT P2, PT, PT, PT, UP0, 0x80, 0x0 ;  /* 0x000000000000781c */ /* 0x000fe60003f4f008 */
[----:B------:R-:W-:Y:S04]  /*4390*/  FFMA.FTZ R2, R9, UR10, -R2 ;  /* 0x0000000a09027c23 */ /* 0x000fe80008010802 */
[----:B------:R1:W-:Y:S01]  /*43a0*/  MUFU.EX2 R124, R2 ;  /* 0x00000002007c7308 */ /* 0x0003e20000000800 */
[----:B--2---:R-:W-:Y:S02]  /*43b0*/  MOV R5, R193 ;  /* 0x000000c100057202 */ /* 0x004fe40000000f00 */
[----:B------:R-:W-:Y:S02]  /*43c0*/  @P4 FSEL R5, R193, -INF , !P3 ;  /* 0xff800000c1054808 */ /* 0x000fe40005800000 */
[----:B------:R-:W-:Y:S03]  /*43d0*/  PLOP3.LUT P4, PT, PT, PT, UP0, 0x80, 0x0 ;  /* 0x000000000000781c */ /* 0x000fe60003f8f008 */
[--C-:B------:R-:W-:Y:S04]  /*43e0*/  FFMA.FTZ R5, R5, UR10, -R8.reuse ;  /* 0x0000000a05057c23 */ /* 0x100fe80008010808 */
[----:B------:R2:W-:Y:S01]  /*43f0*/  MUFU.EX2 R214, R5 ;  /* 0x0000000500d67308 */ /* 0x0005e20000000800 */
[----:B-1----:R-:W-:Y:S02]  /*4400*/  MOV R2, R198 ;  /* 0x000000c600027202 */ /* 0x002fe40000000f00 */
[----:B------:R-:W-:Y:S02]  /*4410*/  @P0 FSEL R2, R198, -INF , !P5 ;  /* 0xff800000c6020808 */ /* 0x000fe40006800000 */
[----:B------:R-:W-:Y:S03]  /*4420*/  PLOP3.LUT P0, PT, PT, PT, UP0, 0x80, 0x0 ;  /* 0x000000000000781c */ /* 0x000fe60003f0f008 */
[----:B------:R-:W-:Y:S01]  /*4430*/  FFMA.FTZ R8, R2, UR10, -R8 ;  /* 0x0000000a02087c23 */ /* 0x000fe20008010808 */
[----:B------:R-:W-:Y:S01]  /*4440*/  IMAD.MOV.U32 R2, RZ, RZ, R199 ;  /* 0x000000ffff027224 */ /* 0x000fe200078e00c7 */
[----:B------:R-:W-:Y:S02]  /*4450*/  @P4 FSEL R2, R199, -INF , !P5 ;  /* 0xff800000c7024808 */ /* 0x000fe40006800000 */
[----:B------:R1:W-:Y:S01]  /*4460*/  MUFU.EX2 R213, R8 ;  /* 0x0000000800d57308 */ /* 0x0003e20000000800 */
[----:B--2---:R-:W-:Y:S02]  /*4470*/  MOV R5, R200 ;  /* 0x000000c800057202 */ /* 0x004fe40000000f00 */
[----:B------:R-:W-:Y:S02]  /*4480*/  @P2 FSEL R5, R200, -INF , !P3 ;  /* 0xff800000c8052808 */ /* 0x000fe40005800000 */
[----:B------:R-:W-:Y:S03]  /*4490*/  PLOP3.LUT P2, PT, PT, PT, UP0, 0x80, 0x0 ;  /* 0x000000000000781c */ /* 0x000fe60003f4f008 */
[--C-:B------:R-:W-:Y:S01]  /*44a0*/  FFMA.FTZ R5, R5, UR10, -R4.reuse ;  /* 0x0000000a05057c23 */ /* 0x100fe20008010804 */
[----:B------:R-:W-:Y:S01]  /*44b0*/  FFMA.FTZ R4, R2, UR10, -R4 ;  /* 0x0000000a02047c23 */ /* 0x000fe20008010804 */
[----:B------:R-:W-:Y:S02]  /*44c0*/  F2FP.BF16.F32.PACK_AB R2, R228, R229 ;  /* 0x000000e5e402723e */ /* 0x000fe400000010ff */
[----:B------:R2:W-:Y:S01]  /*44d0*/  MUFU.EX2 R223, R5 ;  /* 0x0000000500df7308 */ /* 0x0005e20000000800 */
[----:B-1----:R-:W-:Y:S02]  /*44e0*/  MOV R8, R116 ;  /* 0x0000007400087202 */ /* 0x002fe40000000f00 */
[----:B------:R1:W-:Y:S03]  /*44f0*/  STS [R191+0xe000], R2 ;  /* 0x00e00002bf007388 */ /* 0x0003e60000000800 */
[----:B------:R-:W-:Y:S04]  /*4500*/  @P2 FSEL R8, R116, -INF , !P5 ;  /* 0xff80000074082808 */ /* 0x000fe80006800000 */
[----:B------:R4:W1:Y:S01]  /*4510*/  MUFU.EX2 R222, R4 ;  /* 0x0000000400de7308 */ /* 0x0008620000000800 */
[----:B------:R-:W-:Y:S02]  /*4520*/  PLOP3.LUT P2, PT, PT, PT, UP3, 0x80, 0x0 ;  /* 0x000000000000781c */ /* 0x000fe40003f4f038 */
[----:B--2---:R-:W-:Y:S02]  /*4530*/  MOV R5, R117 ;  /* 0x0000007500057202 */ /* 0x004fe40000000f00 */
[----:B------:R-:W-:Y:S05]  /*4540*/  @P0 FSEL R5, R117, -INF , !P3 ;  /* 0xff80000075050808 */ /* 0x000fea0005800000 */
[--C-:B------:R-:W-:Y:S01]  /*4550*/  FFMA.FTZ R5, R5, UR10, -R0.reuse ;  /* 0x0000000a05057c23 */ /* 0x100fe20008010800 */
[----:B----4-:R-:W-:Y:S01]  /*4560*/  F2FP.BF16.F32.PACK_AB R4, R231, R230 ;  /* 0x000000e6e704723e */ /* 0x010fe200000010ff */
[----:B------:R-:W-:Y:S01]  /*4570*/  FFMA.FTZ R0, R8, UR10, -R0 ;  /* 0x0000000a08007c23 */ /* 0x000fe20008010800 */
[----:B-1----:R-:W-:Y:S01]  /*4580*/  F2FP.BF16.F32.PACK_AB R2, R220, R221 ;  /* 0x000000dddc02723e */ /* 0x002fe200000010ff */
[----:B------:R1:W-:Y:S02]  /*4590*/  MUFU.EX2 R134, R5 ;  /* 0x0000000500867308 */ /* 0x0003e40000000800 */
[----:B------:R2:W-:Y:S04]  /*45a0*/  STS [R191+0xe400], R4 ;  /* 0x00e40004bf007388 */ /* 0x0005e80000000800 */
[----:B------:R4:W-:Y:S04]  /*45b0*/  STS [R192+0xe000], R2 ;  /* 0x00e00002c0007388 */ /* 0x0009e80000000800 */
[----:B------:R2:W4:Y:S01]  /*45c0*/  MUFU.EX2 R132, R0 ;  /* 0x0000000000847308 */ /* 0x0005220000000800 */
[----:B------:R4:W-:Y:S01]  /*45d0*/  STS [R192+0xe400], R6 ;  /* 0x00e40006c0007388 */ /* 0x0009e20000000800 */
[----:B-1----:R-:W-:Y:S05]  /*45e0*/  F2FP.BF16.F32.PACK_AB R5, R139, R184 ;  /* 0x000000b88b05723e */ /* 0x002fea00000010ff */
[----:B------:R1:W-:Y:S01]  /*45f0*/  STS [R191+0xf000], R5 ;  /* 0x00f00005bf007388 */ /* 0x0003e20000000800 */
[----:B--2---:R-:W-:Y:S02]  /*4600*/  F2FP.BF16.F32.PACK_AB R0, R222, R223 ;  /* 0x000000dfde00723e */ /* 0x004fe400000010ff */
[----:B------:R-:W-:Y:S02]  /*4610*/  F2FP.BF16.F32.PACK_AB R4, R187, R188 ;  /* 0x000000bcbb04723e */ /* 0x000fe400000010ff */
[----:B----4-:R-:W-:Y:S03]  /*4620*/  F2FP.BF16.F32.PACK_AB R2, R133, R135 ;  /* 0x000000878502723e */ /* 0x010fe600000010ff */
[----:B------:R2:W-:Y:S01]  /*4630*/  STS [R191+0xf400], R4 ;  /* 0x00f40004bf007388 */ /* 0x0005e20000000800 */
[----:B------:R-:W-:Y:S03]  /*4640*/  F2FP.BF16.F32.PACK_AB R6, R185, R186 ;  /* 0x000000bab906723e */ /* 0x000fe600000010ff */
[----:B------:R4:W-:Y:S04]  /*4650*/  STS [R192+0xf000], R2 ;  /* 0x00f00002c0007388 */ /* 0x0009e80000000800 */
[----:B------:R4:W-:Y:S01]  /*4660*/  STS [R192+0xf400], R6 ;  /* 0x00f40006c0007388 */ /* 0x0009e20000000800 */
[----:B-1----:R-:W-:Y:S05]  /*4670*/  F2FP.BF16.F32.PACK_AB R5, R219, R218 ;  /* 0x000000dadb05723e */ /* 0x002fea00000010ff */
[----:B------:R1:W-:Y:S01]  /*4680*/  STS [R190+0xe000], R5 ;  /* 0x00e00005be007388 */ /* 0x0003e20000000800 */
[----:B--2---:R-:W-:Y:S02]  /*4690*/  F2FP.BF16.F32.PACK_AB R4, R225, R224 ;  /* 0x000000e0e104723e */ /* 0x004fe400000010ff */
[----:B----4-:R-:W-:Y:S03]  /*46a0*/  F2FP.BF16.F32.PACK_AB R2, R213, R214 ;  /* 0x000000d6d502723e */ /* 0x010fe600000010ff */
[----:B------:R2:W-:Y:S01]  /*46b0*/  STS [R190+0xe400], R4 ;  /* 0x00e40004be007388 */ /* 0x0005e20000000800 */
[----:B------:R-:W-:Y:S03]  /*46c0*/  F2FP.BF16.F32.PACK_AB R6, R129, R130 ;  /* 0x000000828106723e */ /* 0x000fe600000010ff */
[----:B------:R4:W-:Y:S04]  /*46d0*/  STS [R189+0xe000], R2 ;  /* 0x00e00002bd007388 */ /* 0x0009e80000000800 */
[----:B------:R4:W-:Y:S04]  /*46e0*/  STS [R189+0xe400], R0 ;  /* 0x00e40000bd007388 */ /* 0x0009e80000000800 */
[----:B------:R-:W-:Y:S01]  /*46f0*/  STS [R190+0xf000], R6 ;  /* 0x00f00006be007388 */ /* 0x000fe20000000800 */
[----:B-1----:R-:W-:Y:S05]  /*4700*/  F2FP.BF16.F32.PACK_AB R5, R137, R138 ;  /* 0x0000008a8905723e */ /* 0x002fea00000010ff */
[----:B------:R-:W-:Y:S01]  /*4710*/  STS [R190+0xf400], R5 ;  /* 0x00f40005be007388 */ /* 0x000fe20000000800 */
[----:B--2---:R-:W-:Y:S02]  /*4720*/  F2FP.BF16.F32.PACK_AB R4, R124, R125 ;  /* 0x0000007d7c04723e */ /* 0x004fe400000010ff */
[----:B----4-:R-:W-:Y:S03]  /*4730*/  F2FP.BF16.F32.PACK_AB R2, R132, R134 ;  /* 0x000000868402723e */ /* 0x010fe600000010ff */
[----:B------:R-:W-:Y:S01]  /*4740*/  STS [R189+0xf000], R4 ;  /* 0x00f00004bd007388 */ /* 0x000fe20000000800 */
[----:B------:R-:W-:Y:S03]  /*4750*/  LEA R0, R181, UR4, 0x1 ;  /* 0x00000004b5007c11 */ /* 0x000fe6000f8e08ff */
[----:B------:R1:W-:Y:S04]  /*4760*/  STS [R189+0xf400], R2 ;  /* 0x00f40002bd007388 */ /* 0x0003e80000000800 */
[----:B------:R-:W2:Y:S08]  /*4770*/  LDSM.16.M88.4 R32, [R0+0x4000] ;  /* 0x004000000020783b */ /* 0x000eb00000000200 */
[----:B------:R4:W3:Y:S01]  /*4780*/  LDSM.16.M88.4 R28, [R0+0x5000] ;  /* 0x00500000001c783b */ /* 0x0008e20000000200 */
[----:B-1----:R-:W-:Y:S07]  /*4790*/  IADD3 R2, R179, R0, RZ ;  /* 0x00000000b3027210 */ /* 0x002fee0007ffe0ff */
[----:B------:R-:W1:Y:S01]  /*47a0*/  LDSM.16.M88.4 R100, [R2+0x4000] ;  /* 0x004000000264783b */ /* 0x000e620000000200 */
[C---:B----4-:R-:W-:Y:S07]  /*47b0*/  IMAD.IADD R0, R128.reuse, 0x1, R0 ;  /* 0x0000000180007824 */ /* 0x050fee00078e0200 */
[----:B------:R-:W4:Y:S01]  /*47c0*/  LDSM.16.M88.4 R104, [R2+0x5000] ;  /* 0x005000000268783b */ /* 0x000f220000000200 */
[-C--:B--2---:R-:W-:Y:S06]  /*47d0*/  HMMA.16816.F32.BF16 R4, R32, R140.reuse, RZ ;  /* 0x0000008c2004723c */ /* 0x084fec00000418ff */
[C---:B---3--:R-:W-:Y:S06]  /*47e0*/  HMMA.16816.F32.BF16 R8, R28.reuse, R140, RZ ;  /* 0x0000008c1c08723c */ /* 0x048fec00000418ff */
[-C--:B------:R-:W-:Y:S06]  /*47f0*/  HMMA.16816.F32.BF16 R12, R28, R142.reuse, RZ ;  /* 0x0000008e1c0c723c */ /* 0x080fec00000418ff */
[C---:B------:R-:W-:Y:S06]  /*4800*/  HMMA.16816.F32.BF16 R16, R32.reuse, R142, RZ ;  /* 0x0000008e2010723c */ /* 0x040fec00000418ff */
[-C--:B------:R-:W-:Y:S06]  /*4810*/  HMMA.16816.F32.BF16 R20, R32, R144.reuse, RZ ;  /* 0x000000902014723c */ /* 0x080fec00000418ff */
[C---:B------:R-:W-:Y:S06]  /*4820*/  HMMA.16816.F32.BF16 R24, R28.reuse, R144, RZ ;  /* 0x000000901c18723c */ /* 0x040fec00000418ff */
[-C--:B------:R-:W-:Y:S06]  /*4830*/  HMMA.16816.F32.BF16 R28, R28, R146.reuse, RZ ;  /* 0x000000921c1c723c */ /* 0x080fec00000418ff */
[----:B------:R-:W-:Y:S06]  /*4840*/  HMMA.16816.F32.BF16 R32, R32, R146, RZ ;  /* 0x000000922020723c */ /* 0x000fec00000418ff */
[-C--:B-1----:R-:W-:Y:S06]  /*4850*/  HMMA.16816.F32.BF16 R4, R100, R148.reuse, R4 ;  /* 0x000000946404723c */ /* 0x082fec0000041804 */
[C---:B----4-:R-:W-:Y:S06]  /*4860*/  HMMA.16816.F32.BF16 R8, R104.reuse, R148, R8 ;  /* 0x000000946808723c */ /* 0x050fec0000041808 */
[-C--:B------:R-:W-:Y:S06]  /*4870*/  HMMA.16816.F32.BF16 R12, R104, R150.reuse, R12 ;  /* 0x00000096680c723c */ /* 0x080fec000004180c */
[C---:B------:R-:W-:Y:S06]  /*4880*/  HMMA.16816.F32.BF16 R16, R100.reuse, R150, R16 ;  /* 0x000000966410723c */ /* 0x040fec0000041810 */
[-C--:B------:R-:W-:Y:S06]  /*4890*/  HMMA.16816.F32.BF16 R20, R100, R152.reuse, R20 ;  /* 0x000000986414723c */ /* 0x080fec0000041814 */
[C---:B------:R-:W-:Y:S06]  /*48a0*/  HMMA.16816.F32.BF16 R24, R104.reuse, R152, R24 ;  /* 0x000000986818723c */ /* 0x040fec0000041818 */
[-C--:B------:R-:W-:Y:S01]  /*48b0*/  HMMA.16816.F32.BF16 R28, R104, R154.reuse, R28 ;  /* 0x0000009a681c723c */ /* 0x080fe2000004181c */
[----:B------:R-:W-:Y:S05]  /*48c0*/  LDSM.16.M88.4 R104, [R0+0x5000] ;  /* 0x005000000068783b */ /* 0x000fea0000000200 */
[----:B------:R-:W-:Y:S03]  /*48d0*/  HMMA.16816.F32.BF16 R32, R100, R154, R32 ;  /* 0x0000009a6420723c */ /* 0x000fe60000041820 */
[----:B------:R1:W2:Y:S02]  /*48e0*/  LDSM.16.M88.4 R100, [R0+0x4000] ;  /* 0x004000000064783b */ /* 0x0002a40000000200 */
[----:B-1----:R-:W-:Y:S02]  /*48f0*/  IADD3 R0, R128, R2, RZ ;  /* 0x0000000280007210 */ /* 0x002fe40007ffe0ff */
[----:B------:R-:W-:Y:S01]  /*4900*/  MOV R2, UR4 ;  /* 0x0000000400027c02 */ /* 0x000fe20008000f00 */
[-C--:B--2---:R-:W-:Y:S06]  /*4910*/  HMMA.16816.F32.BF16 R4, R100, R156.reuse, R4 ;  /* 0x0000009c6404723c */ /* 0x084fec0000041804 */
[C---:B------:R-:W-:Y:S06]  /*4920*/  HMMA.16816.F32.BF16 R8, R104.reuse, R156, R8 ;  /* 0x0000009c6808723c */ /* 0x040fec0000041808 */
[-C--:B------:R-:W-:Y:S06]  /*4930*/  HMMA.16816.F32.BF16 R12, R104, R158.reuse, R12 ;  /* 0x0000009e680c723c */ /* 0x080fec000004180c */
[C---:B------:R-:W-:Y:S06]  /*4940*/  HMMA.16816.F32.BF16 R16, R100.reuse, R158, R16 ;  /* 0x0000009e6410723c */ /* 0x040fec0000041810 */
[-C--:B------:R-:W-:Y:S06]  /*4950*/  HMMA.16816.F32.BF16 R20, R100, R160.reuse, R20 ;  /* 0x000000a06414723c */ /* 0x080fec0000041814 */
[C---:B------:R-:W-:Y:S06]  /*4960*/  HMMA.16816.F32.BF16 R24, R104.reuse, R160, R24 ;  /* 0x000000a06818723c */ /* 0x040fec0000041818 */
[-C--:B------:R-:W-:Y:S01]  /*4970*/  HMMA.16816.F32.BF16 R28, R104, R162.reuse, R28 ;  /* 0x000000a2681c723c */ /* 0x080fe2000004181c */
[----:B------:R-:W1:Y:S05]  /*4980*/  LDSM.16.M88.4 R104, [R0+0x4000] ;  /* 0x004000000068783b */ /* 0x000e6a0000000200 */
[----:B------:R-:W-:Y:S03]  /*4990*/  HMMA.16816.F32.BF16 R32, R100, R162, R32 ;  /* 0x000000a26420723c */ /* 0x000fe60000041820 */
[----:B------:R2:W3:Y:S02]  /*49a0*/  LDSM.16.M88.4 R100, [R0+0x5000] ;  /* 0x005000000064783b */ /* 0x0004e40000000200 */
[----:B--2---:R-:W-:Y:S06]  /*49b0*/  SHF.L.U32 R0, R180, 0x1, RZ ;  /* 0x00000001b4007819 */ /* 0x004fec00000006ff */
[----:B------:R-:W-:Y:S01]  /*49c0*/  IADD3 R0, R0, 0x4000, R2 ;  /* 0x0000400000007810 */ /* 0x000fe20007ffe002 */
[-C--:B-1----:R-:W-:Y:S06]  /*49d0*/  HMMA.16816.F32.BF16 R4, R104, R164.reuse, R4 ;  /* 0x000000a46804723c */ /* 0x082fec0000041804 */
[C---:B---3--:R-:W-:Y:S06]  /*49e0*/  HMMA.16816.F32.BF16 R8, R100.reuse, R164, R8 ;  /* 0x000000a46408723c */ /* 0x048fec0000041808 */
[-C--:B------:R-:W-:Y:S06]  /*49f0*/  HMMA.16816.F32.BF16 R12, R100, R166.reuse, R12 ;  /* 0x000000a6640c723c */ /* 0x080fec000004180c */
[C---:B------:R-:W-:Y:S06]  /*4a00*/  HMMA.16816.F32.BF16 R16, R104.reuse, R166, R16 ;  /* 0x000000a66810723c */ /* 0x040fec0000041810 */
[C---:B------:R-:W-:Y:S01]  /*4a10*/  FADD.FTZ R4, -R111.reuse, R4 ;  /* 0x000000046f047221 */ /* 0x040fe20000010100 */
[-C--:B------:R-:W-:Y:S04]  /*4a20*/  HMMA.16816.F32.BF16 R20, R104, R168.reuse, R20 ;  /* 0x000000a86814723c */ /* 0x080fe80000041814 */
[C---:B------:R-:W-:Y:S02]  /*4a30*/  FADD.FTZ R6, -R110.reuse, R6 ;  /* 0x000000066e067221 */ /* 0x040fe40000010100 */
[C---:B------:R-:W-:Y:S05]  /*4a40*/  HMMA.16816.F32.BF16 R24, R100.reuse, R168, R24 ;  /* 0x000000a86418723c */ /* 0x040fea0000041818 */
[----:B------:R-:W-:Y:S01]  /*4a50*/  FADD.FTZ R7, -R110, R7 ;  /* 0x000000076e077221 */ /* 0x000fe20000010100 */
[-C--:B------:R-:W-:Y:S06]  /*4a60*/  HMMA.16816.F32.BF16 R28, R100, R170.reuse, R28 ;  /* 0x000000aa641c723c */ /* 0x080fec000004181c */
[----:B------:R-:W-:Y:S05]  /*4a70*/  HMMA.16816.F32.BF16 R32, R104, R170, R32 ;  /* 0x000000aa6820723c */ /* 0x000fea0000041820 */
[----:B------:R-:W-:Y:S01]  /*4a80*/  FADD.FTZ R101, -R111, R5 ;  /* 0x000000056f657221 */ /* 0x000fe20000010100 */
[----:B------:R-:W-:Y:S01]  /*4a90*/  FMUL.FTZ R100, R229, R4 ;  /* 0x00000004e5647220 */ /* 0x000fe20000410000 */
[----:B------:R-:W-:Y:S01]  /*4aa0*/  FFMA.FTZ R5, -R206, R206, 1 ;  /* 0x3f800000ce057423 */ /* 0x000fe200000101ce */
[----:B------:R-:W-:Y:S03]  /*4ab0*/  FFMA.FTZ R4, -R205, R205, 1 ;  /* 0x3f800000cd047423 */ /* 0x000fe600000101cd */
[----:B------:R-:W-:Y:S01]  /*4ac0*/  FMUL.FTZ R101, R228, R101 ;  /* 0x00000065e4657220 */ /* 0x000fe20000410000 */
[----:B------:R-:W-:Y:S01]  /*4ad0*/  FMUL.FTZ R5, R5, UR5 ;  /* 0x0000000505057c20 */ /* 0x000fe20008410000 */
[----:B------:R-:W-:Y:S01]  /*4ae0*/  FMUL.FTZ R4, R4, UR5 ;  /* 0x0000000504047c20 */ /* 0x000fe20008410000 */
[C---:B------:R-:W-:Y:S01]  /*4af0*/  FADD.FTZ R16, -R111.reuse, R16 ;  /* 0x000000106f107221 */ /* 0x040fe20000010100 */
[----:B------:R-:W-:Y:S01]  /*4b00*/  FADD.FTZ R17, -R111, R17 ;  /* 0x000000116f117221 */ /* 0x000fe20000010100 */
[----:B------:R-:W-:Y:S01]  /*4b10*/  FMUL.FTZ R5, R100, R5 ;  /* 0x0000000564057220 */ /* 0x000fe20000410000 */
[----:B------:R-:W-:Y:S01]  /*4b20*/  FMUL.FTZ R4, R101, R4 ;  /* 0x0000000465047220 */ /* 0x000fe20000410000 */
[C---:B------:R-:W-:Y:S01]  /*4b30*/  FADD.FTZ R100, -R111.reuse, R20 ;  /* 0x000000146f647221 */ /* 0x040fe20000010100 */
[----:B------:R-:W-:Y:S01]  /*4b40*/  FMUL.FTZ R20, R220, R17 ;  /* 0x00000011dc147220 */ /* 0x000fe20000410000 */
[----:B------:R-:W-:Y:S01]  /*4b50*/  FADD.FTZ R21, -R111, R21 ;  /* 0x000000156f157221 */ /* 0x000fe20000010100 */
[----:B------:R-:W-:Y:S01]  /*4b60*/  FFMA.FTZ R17, -R201, R201, 1 ;  /* 0x3f800000c9117423 */ /* 0x000fe200000101c9 */
[----:B------:R-:W-:Y:S01]  /*4b70*/  F2FP.BF16.F32.PACK_AB R2, R4, R5 ;  /* 0x000000050402723e */ /* 0x000fe200000010ff */
[----:B------:R-:W-:Y:S01]  /*4b80*/  FMUL.FTZ R5, R221, R16 ;  /* 0x00000010dd057220 */ /* 0x000fe20000410000 */
[----:B------:R-:W-:Y:S01]  /*4b90*/  FFMA.FTZ R16, -R204, R204, 1 ;  /* 0x3f800000cc107423 */ /* 0x000fe200000101cc */
[----:B------:R-:W-:Y:S01]  /*4ba0*/  FFMA.FTZ R4, -R203, R203, 1 ;  /* 0x3f800000cb047423 */ /* 0x000fe200000101cb */
[----:B------:R-:W-:Y:S01]  /*4bb0*/  FMUL.FTZ R101, R219, R21 ;  /* 0x00000015db657220 */ /* 0x000fe20000410000 */
[----:B------:R-:W-:Y:S01]  /*4bc0*/  FFMA.FTZ R21, -R202, R202, 1 ;  /* 0x3f800000ca157423 */ /* 0x000fe200000101ca */
[----:B------:R-:W-:Y:S01]  /*4bd0*/  FMUL.FTZ R16, R16, UR5 ;  /* 0x0000000510107c20 */ /* 0x000fe20008410000 */
[----:B------:R-:W-:Y:S01]  /*4be0*/  FMUL.FTZ R4, R4, UR5 ;  /* 0x0000000504047c20 */ /* 0x000fe20008410000 */
[----:B------:R-:W-:Y:S01]  /*4bf0*/  FMUL.FTZ R100, R218, R100 ;  /* 0x00000064da647220 */ /* 0x000fe20000410000 */
[----:B------:R-:W-:Y:S01]  /*4c00*/  FMUL.FTZ R17, R17, UR5 ;  /* 0x0000000511117c20 */ /* 0x000fe20008410000 */
[----:B------:R-:W-:Y:S01]  /*4c10*/  FMUL.FTZ R16, R5, R16 ;  /* 0x0000001005107220 */ /* 0x000fe20000410000 */
[----:B------:R-:W-:Y:S01]  /*4c20*/  FMUL.FTZ R4, R20, R4 ;  /* 0x0000000414047220 */ /* 0x000fe20000410000 */
[----:B------:R-:W-:Y:S01]  /*4c30*/  FADD.FTZ R20, -R111, R32 ;  /* 0x000000206f147221 */ /* 0x000fe20000010100 */
[----:B------:R-:W-:Y:S01]  /*4c40*/  FFMA.FTZ R5, -R193, R193, 1 ;  /* 0x3f800000c1057423 */ /* 0x000fe200000101c1 */
[----:B------:R-:W-:Y:S01]  /*4c50*/  FMUL.FTZ R21, R21, UR5 ;  /* 0x0000000515157c20 */ /* 0x000fe20008410000 */
[----:B------:R-:W-:Y:S01]  /*4c60*/  FADD.FTZ R33, -R111, R33 ;  /* 0x000000216f217221 */ /* 0x000fe20000010100 */
[----:B------:R-:W-:Y:S01]  /*4c70*/  FMUL.FTZ R20, R214, R20 ;  /* 0x00000014d6147220 */ /* 0x000fe20000410000 */
[----:B------:R-:W-:Y:S01]  /*4c80*/  FMUL.FTZ R5, R5, UR5 ;  /* 0x0000000505057c20 */ /* 0x000fe20008410000 */
[----:B------:R-:W-:Y:S01]  /*4c90*/  FMUL.FTZ R17, R100, R17 ;  /* 0x0000001164117220 */ /* 0x000fe20000410000 */
[----:B------:R-:W-:Y:S01]  /*4ca0*/  FMUL.FTZ R100, R230, R6 ;  /* 0x00000006e6647220 */ /* 0x000fe20000410000 */
[----:B------:R-:W-:Y:S01]  /*4cb0*/  FMUL.FTZ R21, R101, R21 ;  /* 0x0000001565157220 */ /* 0x000fe20000410000 */
        /* <DEDUP_REMOVED lines=10> */
[----:B------:R-:W-:Y:S01]  /*4d60*/  F2FP.BF16.F32.PACK_AB R7, R4, R16 ;  /* 0x000000100407723e */ /* 0x000fe200000010ff */
[----:B------:R-:W-:Y:S01]  /*4d70*/  FMUL.FTZ R4, R100, R6 ;  /* 0x0000000664047220 */ /* 0x000fe20000410000 */
[----:B------:R-:W-:Y:S01]  /*4d80*/  FMUL.FTZ R6, R33, R32 ;  /* 0x0000002021067220 */ /* 0x000fe20000410000 */
[----:B------:R-:W-:Y:S01]  /*4d90*/  F2FP.BF16.F32.PACK_AB R21, R21, R17 ;  /* 0x000000111515723e */ /* 0x000fe200000010ff */
[----:B------:R-:W-:Y:S01]  /*4da0*/  FADD.FTZ R18, -R110, R18 ;  /* 0x000000126e127221 */ /* 0x000fe20000010100 */
[----:B------:R-:W-:Y:S01]  /*4db0*/  F2FP.BF16.F32.PACK_AB R20, R20, R5 ;  /* 0x000000051414723e */ /* 0x000fe200000010ff */
[C---:B------:R-:W-:Y:S01]  /*4dc0*/  FADD.FTZ R5, -R110.reuse, R19 ;  /* 0x000000136e057221 */ /* 0x040fe20000010100 */
[C---:B------:R-:W-:Y:S01]  /*4dd0*/  FADD.FTZ R22, -R110.reuse, R22 ;  /* 0x000000166e167221 */ /* 0x040fe20000010100 */
[----:B------:R-:W-:Y:S01]  /*4de0*/  FADD.FTZ R23, -R110, R23 ;  /* 0x000000176e177221 */ /* 0x000fe20000010100 */
[----:B------:R-:W-:Y:S01]  /*4df0*/  FFMA.FTZ R17, -R209, R209, 1 ;  /* 0x3f800000d1117423 */ /* 0x000fe200000101d1 */
[----:B------:R-:W-:Y:S01]  /*4e00*/  FFMA.FTZ R16, -R208, R208, 1 ;  /* 0x3f800000d0107423 */ /* 0x000fe200000101d0 */
[----:B------:R-:W-:Y:S01]  /*4e10*/  F2FP.BF16.F32.PACK_AB R6, R6, R4 ;  /* 0x000000040606723e */ /* 0x000fe200000010ff */
[----:B------:R-:W-:Y:S01]  /*4e20*/  FMUL.FTZ R4, R227, R18 ;  /* 0x00000012e3047220 */ /* 0x000fe20000410000 */
[----:B------:R-:W-:Y:S01]  /*4e30*/  FMUL.FTZ R5, R226, R5 ;  /* 0x00000005e2057220 */ /* 0x000fe20000410000 */
[----:B------:R-:W-:Y:S01]  /*4e40*/  FMUL.FTZ R32, R224, R22 ;  /* 0x00000016e0207220 */ /* 0x000fe20000410000 */
[----:B------:R-:W-:Y:S01]  /*4e50*/  FMUL.FTZ R33, R225, R23 ;  /* 0x00000017e1217220 */ /* 0x000fe20000410000 */
[----:B------:R-:W-:Y:S01]  /*4e60*/  FMUL.FTZ R17, R17, UR5 ;  /* 0x0000000511117c20 */ /* 0x000fe20008410000 */
[----:B------:R-:W-:Y:S01]  /*4e70*/  FMUL.FTZ R16, R16, UR5 ;  /* 0x0000000510107c20 */ /* 0x000fe20008410000 */
[C---:B------:R-:W-:Y:S01]  /*4e80*/  FADD.FTZ R34, -R110.reuse, R34 ;  /* 0x000000226e227221 */ /* 0x040fe20000010100 */
[----:B------:R-:W-:Y:S01]  /*4e90*/  FADD.FTZ R35, -R110, R35 ;  /* 0x000000236e237221 */ /* 0x000fe20000010100 */
[----:B------:R-:W-:Y:S01]  /*4ea0*/  FFMA.FTZ R19, -R210, R210, 1 ;  /* 0x3f800000d2137423 */ /* 0x000fe200000101d2 */
[----:B------:R-:W-:Y:S01]  /*4eb0*/  FFMA.FTZ R18, -R207, R207, 1 ;  /* 0x3f800000cf127423 */ /* 0x000fe200000101cf */
[----:B------:R-:W-:Y:S01]  /*4ec0*/  FFMA.FTZ R23, -R200, R200, 1 ;  /* 0x3f800000c8177423 */ /* 0x000fe200000101c8 */
[----:B------:R-:W-:Y:S01]  /*4ed0*/  FFMA.FTZ R22, -R199, R199, 1 ;  /* 0x3f800000c7167423 */ /* 0x000fe200000101c7 */
[----:B------:R-:W-:Y:S01]  /*4ee0*/  FMUL.FTZ R17, R4, R17 ;  /* 0x0000001104117220 */ /* 0x000fe20000410000 */
[----:B------:R-:W-:Y:S01]  /*4ef0*/  FMUL.FTZ R16, R5, R16 ;  /* 0x0000001005107220 */ /* 0x000fe20000410000 */
[----:B------:R-:W-:Y:S01]  /*4f00*/  FMUL.FTZ R4, R223, R34 ;  /* 0x00000022df047220 */ /* 0x000fe20000410000 */
[----:B------:R-:W-:Y:S01]  /*4f10*/  FMUL.FTZ R5, R222, R35 ;  /* 0x00000023de057220 */ /* 0x000fe20000410000 */
[----:B------:R-:W-:Y:S01]  /*4f20*/  FMUL.FTZ R19, R19, UR5 ;  /* 0x0000000513137c20 */ /* 0x000fe20008410000 */
[----:B------:R-:W-:Y:S01]  /*4f30*/  FMUL.FTZ R18, R18, UR5 ;  /* 0x0000000512127c20 */ /* 0x000fe20008410000 */
[----:B------:R-:W-:Y:S01]  /*4f40*/  FMUL.FTZ R23, R23, UR5 ;  /* 0x0000000517177c20 */ /* 0x000fe20008410000 */
[----:B------:R-:W-:Y:S01]  /*4f50*/  FMUL.FTZ R22, R22, UR5 ;  /* 0x0000000516167c20 */ /* 0x000fe20008410000 */
        /* <DEDUP_REMOVED lines=10> */
[----:B------:R-:W-:Y:S01]  /*5000*/  VIADD R217, R217, UR15 ;  /* 0x0000000fd9d97c36 */ /* 0x000fe20008000000 */
[----:B------:R-:W-:Y:S01]  /*5010*/  IADD3 R173, R173, UR15, RZ ;  /* 0x0000000fadad7c10 */ /* 0x000fe2000fffe0ff */
[----:B-1----:R-:W-:Y:S05]  /*5020*/  IMAD.U32 R4, R32, -0x40, RZ ;  /* 0xffffffc020047824 */ /* 0x002fea00078e00ff */
[C---:B------:R-:W-:Y:S04]  /*5030*/  LEA R5, P0, R4.reuse, R194, 0x1 ;  /* 0x000000c204057211 */ /* 0x040fe800078008ff */
[----:B------:R-:W-:Y:S01]  /*5040*/  LEA.HI.X.SX32 R4, R4, R195, 0x1, P0 ;  /* 0x000000c304047211 */ /* 0x000fe200000f0eff */
[----:B------:R-:W-:Y:S03]  /*5050*/  IMAD.MOV.U32 R194, RZ, RZ, R5 ;  /* 0x000000ffffc27224 */ /* 0x000fe600078e0005 */
[----:B------:R-:W-:Y:S02]  /*5060*/  MOV R195, R4 ;  /* 0x0000000400c37202 */ /* 0x000fe40000000f00 */
        /* <DEDUP_REMOVED lines=8> */
.L_x_868:
[----:B------:R2:W-:Y:S01]  /*50f0*/  STS [R191+0xa000], R2 ;  /* 0x00a00002bf007388 */ /* 0x0005e20000000800 */
[C---:B-----5:R-:W-:Y:S01]  /*5100*/  FADD.FTZ R8, -R109.reuse, R8 ;  /* 0x000000086d087221 */ /* 0x060fe20000010100 */
[C---:B------:R-:W-:Y:S01]  /*5110*/  FADD.FTZ R9, -R109.reuse, R9 ;  /* 0x000000096d097221 */ /* 0x040fe20000010100 */
[----:B------:R-:W-:Y:S01]  /*5120*/  FADD.FTZ R12, -R109, R12 ;  /* 0x0000000c6d0c7221 */ /* 0x000fe20000010100 */
[----:B------:R3:W-:Y:S01]  /*5130*/  STS [R191+0xa400], R6 ;  /* 0x00a40006bf007388 */ /* 0x0007e20000000800 */
[----:B-1----:R-:W-:Y:S01]  /*5140*/  FFMA.FTZ R5, -R119, R119, 1 ;  /* 0x3f80000077057423 */ /* 0x002fe20000010177 */
[----:B------:R-:W-:Y:S01]  /*5150*/  FADD.FTZ R13, -R109, R13 ;  /* 0x0000000d6d0d7221 */ /* 0x000fe20000010100 */
[----:B------:R-:W-:Y:S01]  /*5160*/  FFMA.FTZ R4, -R118, R118, 1 ;  /* 0x3f80000076047423 */ /* 0x000fe20000010176 */
[----:B------:R1:W-:Y:S01]  /*5170*/  STS [R192+0xa000], R7 ;  /* 0x00a00007c0007388 */ /* 0x0003e20000000800 */
[----:B------:R-:W-:Y:S01]  /*5180*/  FMUL.FTZ R8, R184, R8 ;  /* 0x00000008b8087220 */ /* 0x000fe20000410000 */
[----:B------:R-:W-:Y:S01]  /*5190*/  FMUL.FTZ R9, R139, R9 ;  /* 0x000000098b097220 */ /* 0x000fe20000410000 */
[----:B------:R-:W-:Y:S01]  /*51a0*/  FMUL.FTZ R12, R135, R12 ;  /* 0x0000000c870c7220 */ /* 0x000fe20000410000 */
[----:B------:R-:W-:Y:S01]  /*51b0*/  FMUL.FTZ R5, R5, UR5 ;  /* 0x0000000505057c20 */ /* 0x000fe20008410000 */
[----:B------:R-:W-:Y:S01]  /*51c0*/  FMUL.FTZ R13, R133, R13 ;  /* 0x0000000d850d7220 */ /* 0x000fe20000410000 */
[----:B------:R-:W-:Y:S01]  /*51d0*/  FMUL.FTZ R4, R4, UR5 ;  /* 0x0000000504047c20 */ /* 0x000fe20008410000 */
[----:B------:R-:W-:Y:S01]  /*51e0*/  FADD.FTZ R28, -R109, R28 ;  /* 0x0000001c6d1c7221 */ /* 0x000fe20000010100 */
[----:B------:R-:W-:Y:S01]  /*51f0*/  FMUL.FTZ R12, R12, R5 ;  /* 0x000000050c0c7220 */ /* 0x000fe20000410000 */
[----:B------:R-:W-:Y:S01]  /*5200*/  FFMA.FTZ R5, -R113, R113, 1 ;  /* 0x3f80000071057423 */ /* 0x000fe20000010171 */
[----:B------:R-:W-:Y:S01]  /*5210*/  FMUL.FTZ R13, R13, R4 ;  /* 0x000000040d0d7220 */ /* 0x000fe20000410000 */
[----:B------:R-:W-:Y:S01]  /*5220*/  FADD.FTZ R29, -R109, R29 ;  /* 0x0000001d6d1d7221 */ /* 0x000fe20000010100 */
[----:B------:R-:W-:Y:S01]  /*5230*/  FFMA.FTZ R4, -R112, R112, 1 ;  /* 0x3f80000070047423 */ /* 0x000fe20000010170 */
[----:B------:R-:W-:Y:S01]  /*5240*/  FMUL.FTZ R28, R125, R28 ;  /* 0x0000001c7d1c7220 */ /* 0x000fe20000410000 */
[----:B------:R-:W-:Y:S01]  /*5250*/  FMUL.FTZ R5, R5, UR5 ;  /* 0x0000000505057c20 */ /* 0x000fe20008410000 */
[C---:B------:R-:W-:Y:S01]  /*5260*/  FADD.FTZ R24, -R109.reuse, R24 ;  /* 0x000000186d187221 */ /* 0x040fe20000010100 */
[----:B------:R-:W-:Y:S01]  /*5270*/  FMUL.FTZ R29, R124, R29 ;  /* 0x0000001d7c1d7220 */ /* 0x000fe20000410000 */
[----:B--2---:R-:W-:Y:S01]  /*5280*/  F2FP.BF16.F32.PACK_AB R2, R16, R17 ;  /* 0x000000111002723e */ /* 0x004fe200000010ff */
[----:B------:R-:W-:Y:S01]  /*5290*/  FMUL.FTZ R4, R4, UR5 ;  /* 0x0000000504047c20 */ /* 0x000fe20008410000 */
[----:B------:R-:W-:Y:S01]  /*52a0*/  F2FP.BF16.F32.PACK_AB R16, R18, R19 ;  /* 0x000000131210723e */ /* 0x000fe200000010ff */
[----:B------:R-:W-:Y:S01]  /*52b0*/  FADD.FTZ R25, -R109, R25 ;  /* 0x000000196d197221 */ /* 0x000fe20000010100 */
[----:B---3--:R-:W-:Y:S01]  /*52c0*/  FFMA.FTZ R6, -R121, R121, 1 ;  /* 0x3f80000079067423 */ /* 0x008fe20000010179 */
[----:B------:R2:W-:Y:S01]  /*52d0*/  STS [R192+0xa400], R2 ;  /* 0x00a40002c0007388 */ /* 0x0005e20000000800 */
[----:B------:R-:W-:Y:S01]  /*52e0*/  FMUL.FTZ R28, R28, R5 ;  /* 0x000000051c1c7220 */ /* 0x000fe20000410000 */
[----:B------:R-:W-:Y:S01]  /*52f0*/  FMUL.FTZ R24, R130, R24 ;  /* 0x0000001882187220 */ /* 0x000fe20000410000 */
[----:B-1----:R-:W-:Y:S01]  /*5300*/  FFMA.FTZ R7, -R123, R123, 1 ;  /* 0x3f8000007b077423 */ /* 0x002fe2000001017b */
[----:B------:R-:W-:Y:S01]  /*5310*/  FMUL.FTZ R6, R6, UR5 ;  /* 0x0000000506067c20 */ /* 0x000fe20008410000 */
[----:B------:R-:W-:Y:S01]  /*5320*/  FADD.FTZ R14, -R108, R14 ;  /* 0x0000000e6c0e7221 */ /* 0x000fe20000010100 */
[----:B------:R-:W-:Y:S01]  /*5330*/  FFMA.FTZ R5, -R127, R127, 1 ;  /* 0x3f8000007f057423 */ /* 0x000fe2000001017f */
[----:B------:R-:W-:Y:S01]  /*5340*/  FMUL.FTZ R7, R7, UR5 ;  /* 0x0000000507077c20 */ /* 0x000fe20008410000 */
[----:B------:R-:W-:Y:S01]  /*5350*/  FMUL.FTZ R18, R9, R6 ;  /* 0x0000000609127220 */ /* 0x000fe20000410000 */
[----:B------:R-:W-:Y:S01]  /*5360*/  FFMA.FTZ R6, -R114, R114, 1 ;  /* 0x3f80000072067423 */ /* 0x000fe20000010172 */
[----:B------:R-:W-:Y:S01]  /*5370*/  FMUL.FTZ R25, R129, R25 ;  /* 0x0000001981197220 */ /* 0x000fe20000410000 */
[----:B------:R-:W-:Y:S01]  /*5380*/  FMUL.FTZ R19, R8, R7 ;  /* 0x0000000708137220 */ /* 0x000fe20000410000 */
[----:B------:R-:W-:Y:S01]  /*5390*/  FFMA.FTZ R7, -R115, R115, 1 ;  /* 0x3f80000073077423 */ /* 0x000fe20000010173 */
[----:B------:R-:W-:Y:S01]  /*53a0*/  FMUL.FTZ R8, R29, R4 ;  /* 0x000000041d087220 */ /* 0x000fe20000410000 */
[----:B------:R-:W-:Y:S01]  /*53b0*/  FMUL.FTZ R6, R6, UR5 ;  /* 0x0000000506067c20 */ /* 0x000fe20008410000 */
[C---:B------:R-:W-:Y:S01]  /*53c0*/  FADD.FTZ R10, -R108.reuse, R10 ;  /* 0x0000000a6c0a7221 */ /* 0x040fe20000010100 */
[----:B------:R-:W-:Y:S01]  /*53d0*/  FMUL.FTZ R7, R7, UR5 ;  /* 0x0000000507077c20 */ /* 0x000fe20008410000 */
[----:B------:R-:W-:Y:S01]  /*53e0*/  FADD.FTZ R15, -R108, R15 ;  /* 0x0000000f6c0f7221 */ /* 0x000fe20000010100 */
[----:B------:R-:W-:Y:S01]  /*53f0*/  FFMA.FTZ R4, -R126, R126, 1 ;  /* 0x3f8000007e047423 */ /* 0x000fe2000001017e */
[----:B------:R-:W-:Y:S01]  /*5400*/  FMUL.FTZ R14, R186, R14 ;  /* 0x0000000eba0e7220 */ /* 0x000fe20000410000 */
[----:B------:R-:W-:Y:S01]  /*5410*/  FMUL.FTZ R24, R24, R7 ;  /* 0x0000000718187220 */ /* 0x000fe20000410000 */
[----:B------:R-:W-:Y:S01]  /*5420*/  F2FP.BF16.F32.PACK_AB R7, R13, R12 ;  /* 0x0000000c0d07723e */ /* 0x000fe200000010ff */
[----:B------:R-:W-:Y:S01]  /*5430*/  FMUL.FTZ R5, R5, UR5 ;  /* 0x0000000505057c20 */ /* 0x000fe20008410000 */
[----:B------:R-:W-:Y:S01]  /*5440*/  FMUL.FTZ R9, R25, R6 ;  /* 0x0000000619097220 */ /* 0x000fe20000410000 */
[----:B------:R-:W-:Y:S01]  /*5450*/  FMUL.FTZ R12, R188, R10 ;  /* 0x0000000abc0c7220 */ /* 0x000fe20000410000 */
[----:B--2---:R-:W-:Y:S01]  /*5460*/  F2FP.BF16.F32.PACK_AB R2, R18, R19 ;  /* 0x000000131202723e */ /* 0x004fe200000010ff */
[----:B------:R-:W-:Y:S01]  /*5470*/  FMUL.FTZ R15, R185, R15 ;  /* 0x0000000fb90f7220 */ /* 0x000fe20000410000 */
[----:B------:R-:W-:Y:S01]  /*5480*/  FMUL.FTZ R4, R4, UR5 ;  /* 0x0000000504047c20 */ /* 0x000fe20008410000 */
[----:B------:R-:W-:Y:S01]  /*5490*/  FADD.FTZ R11, -R108, R11 ;  /* 0x0000000b6c0b7221 */ /* 0x000fe20000010100 */
[----:B------:R-:W-:Y:S01]  /*54a0*/  FFMA.FTZ R10, -R136, R136, 1 ;  /* 0x3f800000880a7423 */ /* 0x000fe20000010188 */
[----:B------:R1:W-:Y:S01]  /*54b0*/  STS [R191+0xb000], R2 ;  /* 0x00b00002bf007388 */ /* 0x0003e20000000800 */
[----:B------:R-:W-:Y:S01]  /*54c0*/  FFMA.FTZ R6, -R131, R131, 1 ;  /* 0x3f80000083067423 */ /* 0x000fe20000010183 */
[----:B------:R-:W-:Y:S01]  /*54d0*/  FMUL.FTZ R14, R14, R5 ;  /* 0x000000050e0e7220 */ /* 0x000fe20000410000 */
[----:B------:R-:W-:Y:S01]  /*54e0*/  FMUL.FTZ R15, R15, R4 ;  /* 0x000000040f0f7220 */ /* 0x000fe20000410000 */
[----:B------:R-:W-:Y:S01]  /*54f0*/  FADD.FTZ R30, -R108, R30 ;  /* 0x0000001e6c1e7221 */ /* 0x000fe20000010100 */
[----:B------:R-:W-:Y:S01]  /*5500*/  FFMA.FTZ R5, -R117, R117, 1 ;  /* 0x3f80000075057423 */ /* 0x000fe20000010175 */
[----:B------:R-:W-:Y:S01]  /*5510*/  FMUL.FTZ R11, R187, R11 ;  /* 0x0000000bbb0b7220 */ /* 0x000fe20000410000 */
[----:B------:R-:W-:Y:S01]  /*5520*/  FMUL.FTZ R10, R10, UR5 ;  /* 0x000000050a0a7c20 */ /* 0x000fe20008410000 */
[----:B------:R-:W-:Y:S01]  /*5530*/  FMUL.FTZ R6, R6, UR5 ;  /* 0x0000000506067c20 */ /* 0x000fe20008410000 */
[----:B------:R-:W-:Y:S01]  /*5540*/  FADD.FTZ R31, -R108, R31 ;  /* 0x0000001f6c1f7221 */ /* 0x000fe20000010100 */
[----:B------:R-:W-:Y:S01]  /*5550*/  FFMA.FTZ R4, -R116, R116, 1 ;  /* 0x3f80000074047423 */ /* 0x000fe20000010174 */
[----:B------:R-:W-:Y:S01]  /*5560*/  FMUL.FTZ R30, R134, R30 ;  /* 0x0000001e861e7220 */ /* 0x000fe20000410000 */
[----:B------:R-:W-:Y:S01]  /*5570*/  FMUL.FTZ R5, R5, UR5 ;  /* 0x0000000505057c20 */ /* 0x000fe20008410000 */
[----:B------:R-:W-:Y:S01]  /*5580*/  FMUL.FTZ R12, R12, R10 ;  /* 0x0000000a0c0c7220 */ /* 0x000fe20000410000 */
[----:B------:R-:W-:Y:S01]  /*5590*/  FMUL.FTZ R11, R11, R6 ;  /* 0x000000060b0b7220 */ /* 0x000fe20000410000 */
[----:B------:R-:W-:Y:S01]  /*55a0*/  FMUL.FTZ R31, R132, R31 ;  /* 0x0000001f841f7220 */ /* 0x000fe20000410000 */
[----:B------:R-:W-:Y:S01]  /*55b0*/  FMUL.FTZ R4, R4, UR5 ;  /* 0x0000000504047c20 */ /* 0x000fe20008410000 */
[----:B------:R-:W-:Y:S01]  /*55c0*/  FMUL.FTZ R30, R30, R5 ;  /* 0x000000051e1e7220 */ /* 0x000fe20000410000 */
[----:B------:R-:W-:Y:S01]  /*55d0*/  FADD.FTZ R27, -R108, R27 ;  /* 0x0000001b6c1b7221 */ /* 0x000fe20000010100 */
[----:B------:R-:W-:Y:S01]  /*55e0*/  FFMA.FTZ R10, -R122, R122, 1 ;  /* 0x3f8000007a0a7423 */ /* 0x000fe2000001017a */
[----:B------:R-:W-:Y:S01]  /*55f0*/  FMUL.FTZ R5, R31, R4 ;  /* 0x000000041f057220 */ /* 0x000fe20000410000 */
[----:B------:R-:W-:Y:S01]  /*5600*/  F2FP.BF16.F32.PACK_AB R4, R11, R12 ;  /* 0x0000000c0b04723e */ /* 0x000fe200000010ff */
[----:B------:R-:W-:Y:S01]  /*5610*/  FADD.FTZ R26, -R108, R26 ;  /* 0x0000001a6c1a7221 */ /* 0x000fe20000010100 */
[----:B------:R-:W-:Y:S01]  /*5620*/  FFMA.FTZ R6, -R120, R120, 1 ;  /* 0x3f80000078067423 */ /* 0x000fe20000010178 */
[----:B------:R-:W-:Y:S01]  /*5630*/  FMUL.FTZ R27, R137, R27 ;  /* 0x0000001b891b7220 */ /* 0x000fe20000410000 */
[----:B-1----:R-:W-:Y:S01]  /*5640*/  F2FP.BF16.F32.PACK_AB R2, R15, R14 ;  /* 0x0000000e0f02723e */ /* 0x002fe200000010ff */
[----:B------:R-:W-:Y:S01]  /*5650*/  STS [R191+0xb400], R4 ;  /* 0x00b40004bf007388 */ /* 0x000fe20000000800 */
[----:B------:R-:W-:Y:S01]  /*5660*/  FMUL.FTZ R10, R10, UR5 ;  /* 0x000000050a0a7c20 */ /* 0x000fe20008410000 */
[----:B------:R-:W-:Y:S01]  /*5670*/  FMUL.FTZ R26, R138, R26 ;  /* 0x0000001a8a1a7220 */ /* 0x000fe20000410000 */
[----:B------:R-:W-:Y:S01]  /*5680*/  FMUL.FTZ R6, R6, UR5 ;  /* 0x0000000506067c20 */ /* 0x000fe20008410000 */
[----:B------:R-:W-:Y:S01]  /*5690*/  STS [R192+0xb000], R7 ;  /* 0x00b00007c0007388 */ /* 0x000fe20000000800 */
[----:B------:R-:W-:Y:S01]  /*56a0*/  F2FP.BF16.F32.PACK_AB R17, R22, R23 ;  /* 0x000000171611723e */ /* 0x000fe200000010ff */
[----:B------:R-:W-:Y:S01]  /*56b0*/  FMUL.FTZ R26, R26, R10 ;  /* 0x0000000a1a1a7220 */ /* 0x000fe20000410000 */
[----:B------:R-:W-:Y:S01]  /*56c0*/  FMUL.FTZ R6, R27, R6 ;  /* 0x000000061b067220 */ /* 0x000fe20000410000 */
[----:B------:R1:W-:Y:S01]  /*56d0*/  STS [R192+0xb400], R2 ;  /* 0x00b40002c0007388 */ /* 0x0003e20000000800 */
[----:B------:R-:W-:Y:S02]  /*56e0*/  F2FP.BF16.F32.PACK_AB R9, R9, R24 ;  /* 0x000000180909723e */ /* 0x000fe400000010ff */
[----:B------:R-:W-:Y:S01]  /*56f0*/  F2FP.BF16.F32.PACK_AB R8, R8, R28 ;  /* 0x0000001c0808723e */ /* 0x000fe200000010ff */
[----:B------:R-:W-:Y:S01]  /*5700*/  STS [R190+0xa000], R21 ;  /* 0x00a00015be007388 */ /* 0x000fe20000000800 */
[----:B------:R-:W-:Y:S02]  /*5710*/  F2FP.BF16.F32.PACK_AB R6, R6, R26 ;  /* 0x0000001a0606723e */ /* 0x000fe400000010ff */
[----:B------:R-:W-:Y:S01]  /*5720*/  F2FP.BF16.F32.PACK_AB R5, R5, R30 ;  /* 0x0000001e0505723e */ /* 0x000fe200000010ff */
[----:B------:R-:W-:Y:S01]  /*5730*/  STS [R190+0xa400], R16 ;  /* 0x00a40010be007388 */ /* 0x000fe20000000800 */
[----:B------:R-:W-:Y:S02]  /*5740*/  LEA R116, R240, UR4, 0x1 ;  /* 0x00000004f0747c11 */ /* 0x000fe4000f8e08ff */
[----:B------:R-:W-:Y:S01]  /*5750*/  MOV R114, R212 ;  /* 0x000000d400727202 */ /* 0x000fe20000000f00 */
[----:B------:R-:W-:Y:S01]  /*5760*/  STS [R189+0xa000], R20 ;  /* 0x00a00014bd007388 */ /* 0x000fe20000000800 */
[----:B------:R-:W-:Y:S03]  /*5770*/  MOV R115, R211 ;  /* 0x000000d300737202 */ /* 0x000fe60000000f00 */
[----:B------:R-:W-:Y:S04]  /*5780*/  STS [R189+0xa400], R17 ;  /* 0x00a40011bd007388 */ /* 0x000fe80000000800 */
[----:B------:R-:W-:Y:S04]  /*5790*/  STS [R190+0xb000], R9 ;  /* 0x00b00009be007388 */ /* 0x000fe80000000800 */
[----:B------:R-:W-:Y:S01]  /*57a0*/  STS [R190+0xb400], R6 ;  /* 0x00b40006be007388 */ /* 0x000fe20000000800 */
[C---:B-1----:R-:W-:Y:S02]  /*57b0*/  IADD3 R2, R0.reuse, 0x40, RZ ;  /* 0x0000004000027810 */ /* 0x042fe40007ffe0ff */
[----:B------:R-:W-:Y:S01]  /*57c0*/  @P1 IADD3 R2, R0, -0x40, RZ ;  /* 0xffffffc000021810 */ /* 0x000fe20007ffe0ff */
        /* <DEDUP_REMOVED lines=70> */
.L_x_869:
[----:B------:R-:W-:Y:S01]  /*5c30*/  LDSM.16.M88.4 R16, [R174] ;  /* 0x00000000ae10783b */ /* 0x000fe20000000200 */
[--C-:B------:R-:W-:Y:S01]  /*5c40*/  IMAD.IADD R2, R183, 0x1, R128.reuse ;  /* 0x00000001b7027824 */ /* 0x100fe200078e0280 */
[----:B------:R-:W-:Y:S01]  /*5c50*/  LEA R212, P0, R236, R114, 0x2 ;  /* 0x00000072ecd47211 */ /* 0x000fe200078010ff */
[----:B------:R-:W-:Y:S01]  /*5c60*/  IMAD.IADD R112, R174, 0x1, R128 ;  /* 0x00000001ae707824 */ /* 0x000fe200078e0280 */
[----:B------:R-:W1:Y:S01]  /*5c70*/  LDSM.16.MT88.4 R8, [R0+0x2000] ;  /* 0x002000000008783b */ /* 0x000e620000004200 */
[----:B------:R-:W-:Y:S01]  /*5c80*/  IMAD.IADD R113, R128, 0x1, R175 ;  /* 0x0000000180717824 */ /* 0x000fe200078e02af */
[----:B------:R-:W-:Y:S01]  /*5c90*/  LEA.HI.X.SX32 R211, R236, R115, 0x2, P0 ;  /* 0x00000073ecd37211 */ /* 0x000fe200000f16ff */
[----:B------:R-:W-:Y:S01]  /*5ca0*/  ULOP3.LUT UR15, UR7, 0x1, URZ, 0xc0, !UPT ;  /* 0x00000001070f7892 */ /* 0x000fe2000f8ec03f */
[----:B------:R-:W2:Y:S03]  /*5cb0*/  LDSM.16.MT88.4 R20, [R2] ;  /* 0x000000000214783b */ /* 0x000ea60000004200 */
[----:B------:R-:W-:Y:S01]  /*5cc0*/  UISETP.NE.U32.AND UP1, UPT, UR15, 0x1, UPT ;  /* 0x000000010f00788c */ /* 0x000fe2000bf25070 */
[----:B------:R-:W-:Y:S01]  /*5cd0*/  LDSM.16.M88.4 R24, [R175] ;  /* 0x00000000af18783b */ /* 0x000fe20000000200 */
[----:B------:R-:W-:Y:S03]  /*5ce0*/  UIADD3 UR15, UR7, -0x1, URZ ;  /* 0xffffffff070f7890 */ /* 0x000fe6000fffe03f */
        /* <DEDUP_REMOVED lines=40> */
[----:B------:R2:W1:Y:S05]  /*5f70*/  LDSM.16.MT88.4 R108, [R0+0x5800] ;  /* 0x00580000006c783b */ /* 0x00046a0000004200 */
[C---:B---3--:R-:W-:Y:S06]  /*5f80*/  HMMA.16816.F32.BF16 R12, R100.reuse, R24, R12 ;  /* 0x00000018640c723c */ /* 0x048fec000004180c */
[----:B------:R-:W-:Y:S01]  /*5f90*/  HMMA.16816.F32.BF16 R16, R100, R26, R16 ;  /* 0x0000001a6410723c */ /* 0x000fe20000041810 */
[----:B------:R3:W3:Y:S04]  /*5fa0*/  LDSM.16.MT88.4 R24, [R2+0x3800] ;  /* 0x003800000218783b */ /* 0x0006e80000004200 */
[----:B------:R-:W-:Y:S01]  /*5fb0*/  LDSM.16.MT88.4 R100, [R172+0x1000] ;  /* 0x00100000ac64783b */ /* 0x000fe20000004200 */
[C---:B----4-:R-:W-:Y:S06]  /*5fc0*/  HMMA.16816.F32.BF16 R4, R28.reuse, R104, R4 ;  /* 0x000000681c04723c */ /* 0x050fec0000041804 */
[C---:B------:R-:W-:Y:S01]  /*5fd0*/  HMMA.16816.F32.BF16 R8, R28.reuse, R106, R8 ;  /* 0x0000006a1c08723c */ /* 0x040fe20000041808 */
[----:B------:R-:W-:Y:S01]  /*5fe0*/  LDSM.16.MT88.4 R104, [R3+0xd000] ;  /* 0x00d000000368783b */ /* 0x000fe20000004200 */
[----:B--2---:R-:W-:Y:S04]  /*5ff0*/  IMAD.U32 R0, RZ, RZ, UR16 ;  /* 0x00000010ff007e24 */ /* 0x004fe8000f8e00ff */
[C---:B-1----:R-:W-:Y:S06]  /*6000*/  HMMA.16816.F32.BF16 R12, R28.reuse, R20, R12 ;  /* 0x000000141c0c723c */ /* 0x042fec000004180c */
[----:B------:R-:W-:Y:S01]  /*6010*/  HMMA.16816.F32.BF16 R16, R28, R22, R16 ;  /* 0x000000161c10723c */ /* 0x000fe20000041810 */
[----:B---3--:R-:W-:Y:S04]  /*6020*/  IMAD.U32 R2, RZ, RZ, UR28 ;  /* 0x0000001cff027e24 */ /* 0x008fe8000f8e00ff */
[----:B------:R-:W-:Y:S01]  /*6030*/  @P2 IADD3 R20, P3, R237, UR12, RZ ;  /* 0x0000000ced142c10 */ /* 0x000fe2000ff7e0ff */
[C---:B------:R-:W-:Y:S01]  /*6040*/  HMMA.16816.F32.BF16 R4, R32.reuse, R108, R4 ;  /* 0x0000006c2004723c */ /* 0x040fe20000041804 */
[----:B------:R-:W-:Y:S01]  /*6050*/  IMAD.U32 R22, RZ, RZ, UR16 ;  /* 0x00000010ff167e24 */ /* 0x000fe2000f8e00ff */
[----:B------:R-:W-:Y:S03]  /*6060*/  @UP3 UIADD3 UR12, UP2, UR12, -0x100, URZ ;  /* 0xffffff000c0c3890 */ /* 0x000fe6000ff5e03f */
[----:B------:R-:W-:Y:S01]  /*6070*/  @P2 IADD3.X R21, R241, UR11, RZ, P3, !PT ;  /* 0x0000000bf1152c10 */ /* 0x000fe20009ffe4ff */
[C---:B------:R-:W-:Y:S01]  /*6080*/  HMMA.16816.F32.BF16 R8, R32.reuse, R110, R8 ;  /* 0x0000006e2008723c */ /* 0x040fe20000041808 */
[----:B------:R-:W-:Y:S01]  /*6090*/  IMAD.U32 R28, RZ, RZ, UR22 ;  /* 0x00000016ff1c7e24 */ /* 0x000fe2000f8e00ff */
[----:B------:R-:W-:Y:S02]  /*60a0*/  @UP3 UIADD3.X UR11, UR11, -0x1, URZ, UP2, !UPT ;  /* 0xffffffff0b0b3890 */ /* 0x000fe400097fe43f */
[----:B------:R-:W5:Y:S02]  /*60b0*/  @P2 LDG.E R234, desc[UR8][R20.64] ;  /* 0x0000000814ea2981 */ /* 0x000f64000c1e1900 */
[C---:B------:R-:W-:Y:S02]  /*60c0*/  HMMA.16816.F32.BF16 R12, R32.reuse, R24, R12 ;  /* 0x00000018200c723c */ /* 0x040fe4000004180c */
[----:B------:R-:W5:Y:S04]  /*60d0*/  @P2 LDG.E R235, desc[UR8][R20.64+0x20] ;  /* 0x0000200814eb2981 */ /* 0x000f68000c1e1900 */
[----:B------:R-:W-:Y:S01]  /*60e0*/  HMMA.16816.F32.BF16 R16, R32, R26, R16 ;  /* 0x0000001a2010723c */ /* 0x000fe20000041810 */
[----:B------:R-:W5:Y:S01]  /*60f0*/  @P2 LDG.E R232, desc[UR8][R20.64+0x80] ;  /* 0x0000800814e82981 */ /* 0x000f62000c1e1900 */
[----:B------:R-:W-:Y:S03]  /*6100*/  IMAD.U32 R24, RZ, RZ, UR28 ;  /* 0x0000001cff187e24 */ /* 0x000fe6000f8e00ff */
[----:B------:R1:W5:Y:S01]  /*6110*/  @P2 LDG.E R233, desc[UR8][R20.64+0xa0] ;  /* 0x0000a00814e92981 */ /* 0x000362000c1e1900 */
[----:B------:R-:W-:Y:S01]  /*6120*/  IMAD.U32 R25, RZ, RZ, UR22 ;  /* 0x00000016ff197e24 */ /* 0x000fe2000f8e00ff */
[----:B------:R-:W-:Y:S02]  /*6130*/  MOV R26, UR27 ;  /* 0x0000001b001a7c02 */ /* 0x000fe40008000f00 */
[----:B------:R-:W-:Y:S02]  /*6140*/  LDSM.16.MT88.4 R32, [R3+0xc800] ;  /* 0x00c800000320783b */ /* 0x000fe40000004200 */
[----:B-1----:R-:W-:Y:S02]  /*6150*/  IMAD.MOV.U32 R20, RZ, RZ, R212 ;  /* 0x000000ffff147224 */ /* 0x002fe400078e00d4 */
[----:B------:R-:W-:Y:S03]  /*6160*/  IMAD.MOV.U32 R21, RZ, RZ, R211 ;  /* 0x000000ffff157224 */ /* 0x000fe600078e00d3 */
[-C--:B------:R-:W-:Y:S02]  /*6170*/  LEA R22, P3, R22, R20.reuse, 0x2 ;  /* 0x0000001416167211 */ /* 0x080fe400078610ff */
[-C--:B------:R-:W-:Y:S01]  /*6180*/  LEA R28, P2, R28, R20.reuse, 0x2 ;  /* 0x000000141c1c7211 */ /* 0x080fe200078410ff */
[----:B------:R1:W-:Y:S01]  /*6190*/  REDG.E.ADD.F32.FTZ.RN.STRONG.GPU desc[UR8][R20.64], R4 ;  /* 0x00000004140079a6 */ /* 0x0003e2000c10f388 */
[-C--:B------:R-:W-:Y:S01]  /*61a0*/  LEA.HI.X.SX32 R23, R0, R21.reuse, 0x2, P3 ;  /* 0x0000001500177211 */ /* 0x080fe200018f16ff */
[----:B------:R-:W-:Y:S01]  /*61b0*/  IMAD.U32 R0, RZ, RZ, UR27 ;  /* 0x0000001bff007e24 */ /* 0x000fe2000f8e00ff */
[-C--:B------:R-:W-:Y:S02]  /*61c0*/  LEA R24, P0, R24, R20.reuse, 0x2 ;  /* 0x0000001418187211 */ /* 0x080fe400078010ff */
[-C--:B------:R-:W-:Y:S01]  /*61d0*/  LEA.HI.X.SX32 R29, R25, R21.reuse, 0x2, P2 ;  /* 0x00000015191d7211 */ /* 0x080fe200010f16ff */
[----:B------:R2:W-:Y:S01]  /*61e0*/  REDG.E.ADD.F32.FTZ.RN.STRONG.GPU desc[UR8][R22.64], R5 ;  /* 0x00000005160079a6 */ /* 0x0005e2000c10f388 */
[-C--:B------:R-:W-:Y:S01]  /*61f0*/  LEA.HI.X.SX32 R25, R2, R21.reuse, 0x2, P0 ;  /* 0x0000001502197211 */ /* 0x080fe200000f16ff */
[----:B------:R-:W-:Y:S01]  /*6200*/  IMAD.U32 R2, RZ, RZ, UR25 ;  /* 0x00000019ff027e24 */ /* 0x000fe2000f8e00ff */
[-C--:B------:R-:W-:Y:S01]  /*6210*/  LEA R26, P0, R26, R20.reuse, 0x2 ;  /* 0x000000141a1a7211 */ /* 0x080fe200078010ff */
[----:B------:R3:W-:Y:S03]  /*6220*/  REDG.E.ADD.F32.FTZ.RN.STRONG.GPU desc[UR8][R28.64], R6 ;  /* 0x000000061c0079a6 */ /* 0x0007e6000c10f388 */
[-C--:B------:R-:W-:Y:S01]  /*6230*/  LEA.HI.X.SX32 R27, R0, R21.reuse, 0x2, P0 ;  /* 0x00000015001b7211 */ /* 0x080fe200000f16ff */
[----:B------:R4:W-:Y:S01]  /*6240*/  REDG.E.ADD.F32.FTZ.RN.STRONG.GPU desc[UR8][R24.64], R7 ;  /* 0x00000007180079a6 */ /* 0x0009e2000c10f388 */
[----:B------:R-:W-:Y:S03]  /*6250*/  IMAD.U32 R0, RZ, RZ, UR24 ;  /* 0x00000018ff007e24 */ /* 0x000fe6000f8e00ff */
[----:B------:R4:W-:Y:S04]  /*6260*/  REDG.E.ADD.F32.FTZ.RN.STRONG.GPU desc[UR8][R26.64], R8 ;  /* 0x000000081a0079a6 */ /* 0x0009e8000c10f388 */
[----:B------:R-:W-:Y:S01]  /*6270*/  LDSM.16.MT88.4 R28, [R3+0xa800] ;  /* 0x00a80000031c783b */ /* 0x000fe20000004200 */
[----:B-1----:R-:W-:Y:S05]  /*6280*/  IMAD.U32 R4, RZ, RZ, UR24 ;  /* 0x00000018ff047e24 */ /* 0x002fea000f8e00ff */
[-C--:B------:R-:W-:Y:S01]  /*6290*/  LEA R4, P0, R4, R20.reuse, 0x2 ;  /* 0x0000001404047211 */ /* 0x080fe200078010ff */
[----:B--2---:R-:W-:Y:S02]  /*62a0*/  IMAD.U32 R5, RZ, RZ, UR26 ;  /* 0x0000001aff057e24 */ /* 0x004fe4000f8e00ff */
[----:B---3--:R-:W-:Y:S02]  /*62b0*/  IMAD.U32 R6, RZ, RZ, UR25 ;  /* 0x00000019ff067e24 */ /* 0x008fe4000f8e00ff */
[----:B----4-:R-:W-:Y:S03]  /*62c0*/  IMAD.U32 R24, RZ, RZ, UR26 ;  /* 0x0000001aff187e24 */ /* 0x010fe6000f8e00ff */
[-C--:B------:R-:W-:Y:S01]  /*62d0*/  LEA R6, P2, R6, R20.reuse, 0x2 ;  /* 0x0000001406067211 */ /* 0x080fe200078410ff */
[----:B------:R-:W-:Y:S01]  /*62e0*/  IMAD.U32 R26, RZ, RZ, UR21 ;  /* 0x00000015ff1a7e24 */ /* 0x000fe2000f8e00ff */
[-C--:B------:R-:W-:Y:S01]  /*62f0*/  LEA R24, P3, R24, R20.reuse, 0x2 ;  /* 0x0000001418187211 */ /* 0x080fe200078610ff */
[----:B------:R-:W-:Y:S01]  /*6300*/  IMAD.U32 R8, RZ, RZ, UR18 ;  /* 0x00000012ff087e24 */ /* 0x000fe2000f8e00ff */
[-C--:B------:R-:W-:Y:S01]  /*6310*/  LEA.HI.X.SX32 R7, R2, R21.reuse, 0x2, P2 ;  /* 0x0000001502077211 */ /* 0x080fe200010f16ff */
[----:B------:R-:W-:Y:S01]  /*6320*/  IMAD.U32 R2, RZ, RZ, UR17 ;  /* 0x00000011ff027e24 */ /* 0x000fe2000f8e00ff */
[-C--:B------:R-:W-:Y:S02]  /*6330*/  LEA.HI.X.SX32 R25, R5, R21.reuse, 0x2, P3 ;  /* 0x0000001505197211 */ /* 0x080fe400018f16ff */
[-C--:B------:R-:W-:Y:S01]  /*6340*/  LEA.HI.X.SX32 R5, R0, R21.reuse, 0x2, P0 ;  /* 0x0000001500057211 */ /* 0x080fe200000f16ff */
[----:B------:R-:W-:Y:S01]  /*6350*/  IMAD.U32 R0, RZ, RZ, UR23 ;  /* 0x00000017ff007e24 */ /* 0x000fe2000f8e00ff */
[-C--:B------:R-:W-:Y:S01]  /*6360*/  LEA R26, P6, R26, R20.reuse, 0x2 ;  /* 0x000000141a1a7211 */ /* 0x080fe200078c10ff */
[----:B------:R1:W-:Y:S01]  /*6370*/  REDG.E.ADD.F32.FTZ.RN.STRONG.GPU desc[UR8][R24.64], R9 ;  /* 0x00000009180079a6 */ /* 0x0003e2000c10f388 */
[-C--:B------:R-:W-:Y:S03]  /*6380*/  LEA R8, P3, R8, R20.reuse, 0x2 ;  /* 0x0000001408087211 */ /* 0x080fe600078610ff */
[----:B------:R2:W-:Y:S04]  /*6390*/  REDG.E.ADD.F32.FTZ.RN.STRONG.GPU desc[UR8][R6.64], R10 ;  /* 0x0000000a060079a6 */ /* 0x0005e8000c10f388 */
[----:B------:R3:W-:Y:S04]  /*63a0*/  REDG.E.ADD.F32.FTZ.RN.STRONG.GPU desc[UR8][R4.64], R11 ;  /* 0x0000000b040079a6 */ /* 0x0007e8000c10f388 */
[----:B------:R-:W-:Y:S04]  /*63b0*/  REDG.E.ADD.F32.FTZ.RN.STRONG.GPU desc[UR8][R20.64+0x80], R12 ;  /* 0x0000800c140079a6 */ /* 0x000fe8000c10f388 */
[----:B------:R-:W-:Y:S01]  /*63c0*/  REDG.E.ADD.F32.FTZ.RN.STRONG.GPU desc[UR8][R22.64+0x80], R13 ;  /* 0x0000800d160079a6 */ /* 0x000fe2000c10f388 */
[----:B-1----:R-:W-:Y:S01]  /*63d0*/  MOV R24, UR20 ;  /* 0x0000001400187c02 */ /* 0x002fe20008000f00 */
[----:B------:R-:W-:Y:S02]  /*63e0*/  IMAD.U32 R9, RZ, RZ, UR20 ;  /* 0x00000014ff097e24 */ /* 0x000fe4000f8e00ff */
[----:B--2---:R-:W-:Y:S01]  /*63f0*/  IMAD.U32 R10, RZ, RZ, UR19 ;  /* 0x00000013ff0a7e24 */ /* 0x004fe2000f8e00ff */
[-C--:B------:R-:W-:Y:S01]  /*6400*/  LEA R24, P5, R24, R20.reuse, 0x2 ;  /* 0x0000001418187211 */ /* 0x080fe200078a10ff */
[----:B------:R-:W-:Y:S02]  /*6410*/  IMAD.U32 R7, RZ, RZ, UR19 ;  /* 0x00000013ff077e24 */ /* 0x000fe4000f8e00ff */
[----:B---3--:R-:W-:Y:S01]  /*6420*/  IMAD.U32 R11, RZ, RZ, UR21 ;  /* 0x00000015ff0b7e24 */ /* 0x008fe2000f8e00ff */
[-C--:B------:R-:W-:Y:S01]  /*6430*/  LEA R10, P4, R10, R20.reuse, 0x2 ;  /* 0x000000140a0a7211 */ /* 0x080fe200078810ff */
[----:B------:R-:W-:Y:S01]  /*6440*/  IMAD.U32 R6, RZ, RZ, UR17 ;  /* 0x00000011ff067e24 */ /* 0x000fe2000f8e00ff */
[-C--:B------:R-:W-:Y:S01]  /*6450*/  LEA.HI.X.SX32 R25, R9, R21.reuse, 0x2, P5 ;  /* 0x0000001509197211 */ /* 0x080fe200028f16ff */
[----:B------:R-:W-:Y:S01]  /*6460*/  IMAD.U32 R4, RZ, RZ, UR23 ;  /* 0x00000017ff047e24 */ /* 0x000fe2000f8e00ff */
[-C--:B------:R-:W-:Y:S02]  /*6470*/  LEA.HI.X.SX32 R27, R11, R21.reuse, 0x2, P6 ;  /* 0x000000150b1b7211 */ /* 0x080fe400030f16ff */
[-C--:B------:R-:W-:Y:S02]  /*6480*/  LEA.HI.X.SX32 R11, R7, R21.reuse, 0x2, P4 ;  /* 0x00000015070b7211 */ /* 0x080fe400020f16ff */
[----:B------:R-:W-:Y:S01]  /*6490*/  MOV R5, UR18 ;  /* 0x0000001200057c02 */ /* 0x000fe20008000f00 */
[----:B------:R-:W-:Y:S01]  /*64a0*/  REDG.E.ADD.F32.FTZ.RN.STRONG.GPU desc[UR8][R26.64], R14 ;  /* 0x0000000e1a0079a6 */ /* 0x000fe2000c10f388 */
        /* <DEDUP_REMOVED lines=15> */
[----:B------:R-:W-:Y:S04]  /*65a0*/  REDG.E.ADD.F32.FTZ.RN.STRONG.GPU desc[UR8][R4.64], R19 ;  /* 0x00000013040079a6 */ /* 0x000fe8000c10f388 */
        /* <DEDUP_REMOVED lines=51> */
[----:B------:R-:W-:Y:S01]  /*68e0*/  F2FP.BF16.F32.PACK_AB R36, R37, R36 ;  /* 0x000000242524723e */ /* 0x000fe200000010ff */
[----:B------:R-:W-:Y:S01]  /*68f0*/  UISETP.NE.AND UP0, UPT, UR31, -0x1, UPT ;  /* 0xffffffff1f00788c */ /* 0x000fe2000bf05270 */
[----:B------:R-:W-:Y:S01]  /*6900*/  F2FP.BF16.F32.PACK_AB R38, R39, R38 ;  /* 0x000000262726723e */ /* 0x000fe200000010ff */
[----:B------:R-:W-:Y:S01]  /*6910*/  USHF.L.U32 UR19, UR30, 0x7, URZ ;  /* 0x000000071e137899 */ /* 0x000fe2000800063f */
        /* <DEDUP_REMOVED lines=44> */
[----:B------:R-:W-:Y:S01]  /*6be0*/  STS [R244], R17 ;  /* 0x00000011f4007388 */ /* 0x000fe20000000800 */
[----:B------:R-:W-:Y:S01]  /*6bf0*/  F2FP.BF16.F32.PACK_AB R8, R8, R86 ;  /* 0x000000560808723e */ /* 0x000fe200000010ff */
[----:B------:R-:W-:Y:S01]  /*6c00*/  @UP0 UIADD3 UR5, UR29, UR31, URZ ;  /* 0x0000001f1d050290 */ /* 0x000fe2000fffe03f */
[----:B------:R-:W-:Y:S01]  /*6c10*/  F2FP.BF16.F32.PACK_AB R4, R4, R98 ;  /* 0x000000620404723e */ /* 0x000fe200000010ff */
[----:B------:R-:W-:Y:S01]  /*6c20*/  STS [R244+0x400], R16 ;  /* 0x00040010f4007388 */ /* 0x000fe20000000800 */
[----:B------:R-:W-:Y:S01]  /*6c30*/  F2FP.BF16.F32.PACK_AB R5, R5, R96 ;  /* 0x000000600505723e */ /* 0x000fe200000010ff */
[----:B------:R-:W-:Y:S01]  /*6c40*/  @UP0 ULDC.64 UR10, c[0x0][0x450] ;  /* 0x00011400000a0ab9 */ /* 0x000fe20000000a00 */
[----:B------:R-:W-:Y:S01]  /*6c50*/  F2FP.BF16.F32.PACK_AB R7, R7, R88 ;  /* 0x000000580707723e */ /* 0x000fe200000010ff */
[----:B------:R-:W-:Y:S01]  /*6c60*/  STS [R247], R13 ;  /* 0x0000000df7007388 */ /* 0x000fe20000000800 */
[----:B------:R-:W-:Y:S01]  /*6c70*/  F2FP.BF16.F32.PACK_AB R6, R6, R90 ;  /* 0x0000005a0606723e */ /* 0x000fe200000010ff */
[----:B------:R-:W-:Y:S01]  /*6c80*/  @UP0 UIMAD.WIDE.U32 UR12, UR5, UR10, URZ ;  /* 0x0000000a050c02a5 */ /* 0x000fe2000f8e003f */
[----:B------:R-:W-:Y:S01]  /*6c90*/  F2FP.BF16.F32.PACK_AB R2, R2, R92 ;  /* 0x0000005c0202723e */ /* 0x000fe200000010ff */
[----:B------:R-:W-:Y:S01]  /*6ca0*/  STS [R248], R12 ;  /* 0x0000000cf8007388 */ /* 0x000fe20000000800 */
[----:B------:R-:W-:Y:S01]  /*6cb0*/  F2FP.BF16.F32.PACK_AB R0, R0, R94 ;  /* 0x0000005e0000723e */ /* 0x000fe200000010ff */
[----:B------:R-:W-:Y:S01]  /*6cc0*/  @UP0 UIMAD UR5, UR5, UR11, URZ ;  /* 0x0000000b050502a4 */ /* 0x000fe2000f8e023f */
[----:B------:R-:W-:Y:S01]  /*6cd0*/  F2FP.BF16.F32.PACK_AB R40, R41, R40 ;  /* 0x000000282928723e */ /* 0x000fe200000010ff */
[----:B------:R-:W-:Y:S01]  /*6ce0*/  STS [R244+0x2000], R15 ;  /* 0x0020000ff4007388 */ /* 0x000fe20000000800 */
[----:B------:R-:W-:Y:S01]  /*6cf0*/  F2FP.BF16.F32.PACK_AB R42, R43, R42 ;  /* 0x0000002a2b2a723e */ /* 0x000fe200000010ff */
[----:B------:R-:W-:Y:S01]  /*6d00*/  @UP0 UIADD3 UR20, UR13, UR5, URZ ;  /* 0x000000050d140290 */ /* 0x000fe2000fffe03f */
[----:B------:R-:W-:Y:S01]  /*6d10*/  F2FP.BF16.F32.PACK_AB R44, R45, R44 ;  /* 0x0000002c2d2c723e */ /* 0x000fe200000010ff */
[----:B------:R-:W-:Y:S01]  /*6d20*/  STS [R244+0x2400], R14 ;  /* 0x0024000ef4007388 */ /* 0x000fe20000000800 */
[----:B------:R-:W-:Y:S01]  /*6d30*/  F2FP.BF16.F32.PACK_AB R46, R47, R46 ;  /* 0x0000002e2f2e723e */ /* 0x000fe200000010ff */
[----:B------:R-:W-:Y:S01]  /*6d40*/  @UP0 UMOV UR7, UR12 ;  /* 0x0000000c00070c82 */ /* 0x000fe20008000000 */
[----:B------:R-:W-:Y:S01]  /*6d50*/  F2FP.BF16.F32.PACK_AB R52, R53, R52 ;  /* 0x000000343534723e */ /* 0x000fe200000010ff */
[----:B------:R-:W-:Y:S01]  /*6d60*/  STS [R247+0x2000], R11 ;  /* 0x0020000bf7007388 */ /* 0x000fe20000000800 */
[----:B------:R-:W-:-:S02]  /*6d70*/  F2FP.BF16.F32.PACK_AB R54, R55, R54 ;  /* 0x000000363736723e */ /* 0x000fc400000010ff */
[----:B------:R-:W-:Y:S01]  /*6d80*/  F2FP.BF16.F32.PACK_AB R64, R65, R64 ;  /* 0x000000404140723e */ /* 0x000fe200000010ff */
[----:B------:R-:W-:Y:S01]  /*6d90*/  STS [R247+0x2400], R10 ;  /* 0x0024000af7007388 */ /* 0x000fe20000000800 */
[----:B------:R-:W-:Y:S02]  /*6da0*/  F2FP.BF16.F32.PACK_AB R66, R67, R66 ;  /* 0x000000424342723e */ /* 0x000fe400000010ff */
[----:B------:R-:W-:Y:S01]  /*6db0*/  F2FP.BF16.F32.PACK_AB R56, R57, R56 ;  /* 0x000000383938723e */ /* 0x000fe200000010ff */
[----:B------:R-:W-:Y:S01]  /*6dc0*/  STS [R245], R9 ;  /* 0x00000009f5007388 */ /* 0x000fe20000000800 */
[----:B------:R-:W-:Y:S02]  /*6dd0*/  F2FP.BF16.F32.PACK_AB R58, R59, R58 ;  /* 0x0000003a3b3a723e */ /* 0x000fe400000010ff */
[----:B------:R-:W-:Y:S01]  /*6de0*/  F2FP.BF16.F32.PACK_AB R60, R61, R60 ;  /* 0x0000003c3d3c723e */ /* 0x000fe200000010ff */
[----:B------:R-:W-:Y:S01]  /*6df0*/  STS [R245+0x400], R8 ;  /* 0x00040008f5007388 */ /* 0x000fe20000000800 */
[----:B------:R-:W-:-:S02]  /*6e00*/  F2FP.BF16.F32.PACK_AB R62, R63, R62 ;  /* 0x0000003e3f3e723e */ /* 0x000fc400000010ff */
[----:B------:R-:W-:Y:S01]  /*6e10*/  PLOP3.LUT P0, PT, PT, PT, UP0, 0x80, 0x0 ;  /* 0x000000000000781c */ /* 0x000fe20003f0f008 */
[----:B------:R1:W-:Y:S04]  /*6e20*/  STS [R246+0x400], R4 ;  /* 0x00040004f6007388 */ /* 0x0003e80000000800 */
[----:B------:R-:W-:Y:S04]  /*6e30*/  STS [R246], R5 ;  /* 0x00000005f6007388 */ /* 0x000fe80000000800 */
[----:B------:R-:W-:Y:S04]  /*6e40*/  STS [R245+0x2000], R7 ;  /* 0x00200007f5007388 */ /* 0x000fe80000000800 */
[----:B------:R-:W-:Y:S04]  /*6e50*/  STS [R245+0x2400], R6 ;  /* 0x00240006f5007388 */ /* 0x000fe80000000800 */
[----:B------:R-:W-:Y:S04]  /*6e60*/  STS [R246+0x2000], R2 ;  /* 0x00200002f6007388 */ /* 0x000fe80000000800 */
        /* <DEDUP_REMOVED lines=33> */
.L_x_871:
        /* <DEDUP_REMOVED lines=23> */
.L_x_872:
[----:B------:R-:W-:Y:S01]  /*71f0*/  BAR.SYNC.DEFER_BLOCKING 0x0 ;  /* 0x0000000000007b1d */ /* 0x000fe20000010000 */
[----:B------:R-:W-:Y:S01]  /*7200*/  IMAD.SHL.U32 R6, R2, 0x8, RZ ;  /* 0x0000000802067824 */ /* 0x000fe200078e00ff */
[----:B------:R-:W-:Y:S01]  /*7210*/  USHF.R.S32.HI UR16, URZ, 0x1f, UR19 ;  /* 0x0000001f3f107899 */ /* 0x000fe20008011413 */
[----:B------:R-:W-:Y:S01]  /*7220*/  IMAD.U32 R2, RZ, RZ, UR10 ;  /* 0x0000000aff027e24 */ /* 0x000fe2000f8e00ff */
[----:B------:R-:W-:Y:S01]  /*7230*/  UIMAD UR6, UR30, -0x80, UR6 ;  /* 0xffffff801e0678a4 */ /* 0x000fe2000f8e0206 */
[----:B------:R-:W-:Y:S01]  /*7240*/  SHF.R.S32.HI R0, RZ, 0x3, R0 ;  /* 0x00000003ff007819 */ /* 0x000fe20000011400 */
[----:B------:R-:W-:Y:S01]  /*7250*/  UIMAD UR5, UR16, UR10, URZ ;  /* 0x0000000a100572a4 */ /* 0x000fe2000f8e023f */
[--C-:B------:R-:W-:Y:S01]  /*7260*/  SHF.R.S32.HI R7, RZ, 0x1f, R6.reuse ;  /* 0x0000001fff077819 */ /* 0x100fe20000011406 */
[----:B------:R-:W-:Y:S01]  /*7270*/  USHF.R.S32.HI UR21, URZ, 0x1f, UR56 ;  /* 0x0000001f3f157899 */ /* 0x000fe20008011438 */
[----:B------:R-:W-:Y:S01]  /*7280*/  BSSY B0, `(.L_x_873) ;  /* 0x0000024000007945 */ /* 0x000fe20003800000 */
[----:B------:R-:W-:Y:S01]  /*7290*/  UIMAD UR5, UR19, UR11, UR5 ;  /* 0x0000000b130572a4 */ /* 0x000fe2000f8e0205 */
[----:B------:R-:W-:Y:S01]  /*72a0*/  ISETP.GE.AND P4, PT, R0, UR6, PT ;  /* 0x0000000600007c0c */ /* 0x000fe2000bf86270 */
[----:B------:R-:W-:Y:S01]  /*72b0*/  IMAD.WIDE.U32 R4, R2, UR19, R6 ;  /* 0x0000001302047c25 */ /* 0x000fe2000f8e0006 */
[----:B------:R-:W-:Y:S01]  /*72c0*/  ULDC.64 UR14, c[0x0][0x468] ;  /* 0x00011a00000e7ab9 */ /* 0x000fe20000000a00 */
[----:B------:R-:W-:-:S02]  /*72d0*/  SHF.R.S32.HI R32, RZ, 0x1f, R0 ;  /* 0x0000001fff207819 */ /* 0x000fc40000011400 */
[----:B------:R-:W-:Y:S01]  /*72e0*/  MOV R2, UR5 ;  /* 0x0000000500027c02 */ /* 0x000fe20008000f00 */
[----:B------:R-:W-:Y:S01]  /*72f0*/  UIMAD UR5, UR21, UR14, URZ ;  /* 0x0000000e150572a4 */ /* 0x000fe2000f8e023f */
[----:B------:R-:W-:Y:S01]  /*7300*/  IADD3 R4, P0, R4, UR7, RZ ;  /* 0x0000000704047c10 */ /* 0x000fe2000ff1e0ff */
[----:B------:R-:W-:Y:S02]  /*7310*/  VIADD R8, R0, 0x20 ;  /* 0x0000002000087836 */ /* 0x000fe40000000000 */
[----:B------:R-:W-:Y:S01]  /*7320*/  UIMAD UR15, UR56, UR15, UR5 ;  /* 0x0000000f380f72a4 */ /* 0x000fe2000f8e0205 */
[----:B------:R-:W-:Y:S01]  /*7330*/  IADD3.X R5, R5, UR20, R2, P0, !PT ;  /* 0x0000001405057c10 */ /* 0x000fe200087fe402 */
[----:B------:R-:W-:Y:S01]  /*7340*/  IMAD.U32 R2, RZ, RZ, UR14 ;  /* 0x0000000eff027e24 */ /* 0x000fe2000f8e00ff */
[----:B------:R1:W2:Y:S01]  /*7350*/  LDS.128 R16, [R116+0x7000] ;  /* 0x0070000074107984 */ /* 0x0002a20000000c00 */
[----:B------:R-:W-:Y:S01]  /*7360*/  ISETP.GE.AND P3, PT, R8, UR6, PT ;  /* 0x0000000608007c0c */ /* 0x000fe2000bf66270 */
[----:B------:R-:W-:-:S02]  /*7370*/  VIADD R9, R0, 0x40 ;  /* 0x0000004000097836 */ /* 0x000fc40000000000 */
[----:B------:R1:W4:Y:S01]  /*7380*/  LDS.128 R20, [R116+0xb000] ;  /* 0x00b0000074147984 */ /* 0x0003220000000c00 */
[----:B------:R-:W-:Y:S02]  /*7390*/  IMAD.WIDE.U32 R4, R2, UR56, R4 ;  /* 0x0000003802047c25 */ /* 0x000fe4000f8e0004 */
[----:B------:R-:W-:Y:S01]  /*73a0*/  ISETP.GE.AND P2, PT, R9, UR6, PT ;  /* 0x0000000609007c0c */ /* 0x000fe2000bf46270 */
[----:B------:R1:W1:Y:S01]  /*73b0*/  LDS.128 R24, [R116+0xc000] ;  /* 0x00c0000074187984 */ /* 0x0002620000000c00 */
[----:B------:R-:W-:Y:S01]  /*73c0*/  VIADD R8, R0, 0x60 ;  /* 0x0000006000087836 */ /* 0x000fe20000000000 */
[----:B------:R-:W-:Y:S02]  /*73d0*/  IADD3 R2, R5, UR15, RZ ;  /* 0x0000000f05027c10 */ /* 0x000fe4000fffe0ff */
[----:B------:R1:W1:Y:S02]  /*73e0*/  LDS.128 R28, [R116+0xd000] ;  /* 0x00d00000741c7984 */ /* 0x0002640000000c00 */
[----:B------:R-:W-:Y:S01]  /*73f0*/  ISETP.GE.AND P1, PT, R8, UR6, PT ;  /* 0x0000000608007c0c */ /* 0x000fe2000bf26270 */
[----:B------:R-:W-:-:S12]  /*7400*/  @P4 BRA `(.L_x_874) ;  /* 0x00000000002c4947 */ /* 0x000fd80003800000 */
        /* <DEDUP_REMOVED lines=11> */
.L_x_874:
[----:B------:R-:W-:Y:S05]  /*74c0*/  BSYNC B0 ;  /* 0x0000000000007941 */ /* 0x000fea0003800000 */
.L_x_873:
        /* <DEDUP_REMOVED lines=14> */
.L_x_876:
[----:B------:R-:W-:Y:S05]  /*75b0*/  BSYNC B0 ;  /* 0x0000000000007941 */ /* 0x000fea0003800000 */
.L_x_875:
        /* <DEDUP_REMOVED lines=15> */
.L_x_878:
[----:B------:R-:W-:Y:S05]  /*76b0*/  BSYNC B0 ;  /* 0x0000000000007941 */ /* 0x000fea0003800000 */
.L_x_877:
        /* <DEDUP_REMOVED lines=8> */
[C---:B------:R-:W-:Y:S02]  /*7740*/  IMAD R2, R10.reuse, UR11, R11 ;  /* 0x0000000b0a027c24 */ /* 0x040fe4000f8e020b */
[----:B------:R-:W-:-:S03]  /*7750*/  IMAD.WIDE.U32 R8, R10, UR10, R4 ;  /* 0x0000000a0a087c25 */ /* 0x000fc6000f8e0004 */
[----:B------:R-:W-:Y:S02]  /*7760*/  LEA R4, P0, R8, UR6, 0x1 ;  /* 0x0000000608047c11 */ /* 0x000fe4000f8008ff */
[----:B------:R-:W-:-:S04]  /*7770*/  IADD3 R2, R9, R2, RZ ;  /* 0x0000000209027210 */ /* 0x000fc80007ffe0ff */
[----:B------:R-:W-:-:S05]  /*7780*/  LEA.HI.X R5, R8, UR7, R2, 0x1, P0 ;  /* 0x0000000708057c11 */ /* 0x000fca00080f0c02 */
[----:B-1----:R1:W-:Y:S02]  /*7790*/  STG.E.128 desc[UR8][R4.64], R12 ;  /* 0x0000000c04007986 */ /* 0x0023e4000c101d08 */
.L_x_880:
[----:B------:R-:W-:Y:S05]  /*77a0*/  BSYNC B0 ;  /* 0x0000000000007941 */ /* 0x000fea0003800000 */
.L_x_879:
[----:B-1----:R1:W1:Y:S01]  /*77b0*/  LDS.128 R12, [R116+0xa000] ;  /* 0x00a00000740c7984 */ /* 0x0022620000000c00 */
[----:B------:R-:W-:Y:S01]  /*77c0*/  UIMAD UR5, UR16, UR12, URZ ;  /* 0x0000000c100572a4 */ /* 0x000fe2000f8e023f */
[----:B------:R-:W-:Y:S01]  /*77d0*/  IMAD.U32 R2, RZ, RZ, UR12 ;  /* 0x0000000cff027e24 */ /* 0x000fe2000f8e00ff */
[----:B------:R-:W-:Y:S01]  /*77e0*/  USHF.R.S32.HI UR10, URZ, 0x1f, UR56 ;  /* 0x0000001f3f0a7899 */ /* 0x000fe20008011438 */
[----:B------:R-:W-:Y:S01]  /*77f0*/  BSSY B0, `(.L_x_881) ;  /* 0x0000017000007945 */ /* 0x000fe20003800000 */
[----:B------:R-:W-:Y:S01]  /*7800*/  UIMAD UR5, UR19, UR13, UR5 ;  /* 0x0000000d130572a4 */ /* 0x000fe2000f8e0205 */
[----:B------:R-:W-:Y:S01]  /*7810*/  IMAD.WIDE.U32 R6, R2, UR19, R6 ;  /* 0x0000001302067c25 */ /* 0x000fe2000f8e0006 */
[----:B------:R-:W-:-:S04]  /*7820*/  ULDC.64 UR6, c[0x0][0x470] ;  /* 0x00011c0000067ab9 */ /* 0x000fc80000000a00 */
[----:B------:R-:W-:Y:S01]  /*7830*/  IMAD.U32 R2, RZ, RZ, UR5 ;  /* 0x00000005ff027e24 */ /* 0x000fe2000f8e00ff */
[----:B------:R-:W-:Y:S01]  /*7840*/  IADD3 R4, P0, R6, UR17, RZ ;  /* 0x0000001106047c10 */ /* 0x000fe2000ff1e0ff */
[----:B------:R-:W-:-:S03]  /*7850*/  UIMAD UR5, UR10, UR6, URZ ;  /* 0x000000060a0572a4 */ /* 0x000fc6000f8e023f */
        /* <DEDUP_REMOVED lines=16> */
.L_x_882:
[----:B------:R-:W-:Y:S05]  /*7960*/  BSYNC B0 ;  /* 0x0000000000007941 */ /* 0x000fea0003800000 */
.L_x_881:
        /* <DEDUP_REMOVED lines=14> */
.L_x_884:
[----:B------:R-:W-:Y:S05]  /*7a50*/  BSYNC B0 ;  /* 0x0000000000007941 */ /* 0x000fea0003800000 */
.L_x_883:
        /* <DEDUP_REMOVED lines=14> */
.L_x_886:
[----:B------:R-:W-:Y:S05]  /*7b40*/  BSYNC B0 ;  /* 0x0000000000007941 */ /* 0x000fea0003800000 */
.L_x_885:
        /* <DEDUP_REMOVED lines=12> */
[----:B------:R1:W-:Y:S01]  /*7c10*/  STG.E.128 desc[UR8][R4.64], R28 ;  /* 0x0000001c04007986 */ /* 0x0003e2000c101d08 */
[----:B------:R-:W-:Y:S05]  /*7c20*/  BRA `(.L_x_887) ;  /* 0x0000000c001c7947 */ /* 0x000fea0003800000 */
.L_x_867:
        /* <DEDUP_REMOVED lines=25> */
.L_x_888:
        /* <DEDUP_REMOVED lines=23> */
.L_x_889:
        /* <DEDUP_REMOVED lines=14> */
[----:B------:R-:W-:Y:S01]  /*8010*/  ISETP.GE.AND P4, PT, R0, UR6, PT ;  /* 0x0000000600007c0c */ /* 0x000fe2000bf86270 */
        /* <DEDUP_REMOVED lines=20> */
.L_x_891:
[----:B------:R-:W-:Y:S05]  /*8160*/  BSYNC B0 ;  /* 0x0000000000007941 */ /* 0x000fea0003800000 */
.L_x_890:
        /* <DEDUP_REMOVED lines=14> */
.L_x_893:
[----:B------:R-:W-:Y:S05]  /*8250*/  BSYNC B0 ;  /* 0x0000000000007941 */ /* 0x000fea0003800000 */
.L_x_892:
        /* <DEDUP_REMOVED lines=14> */
.L_x_895:
[----:B------:R-:W-:Y:S05]  /*8340*/  BSYNC B0 ;  /* 0x0000000000007941 */ /* 0x000fea0003800000 */
.L_x_894:
        /* <DEDUP_REMOVED lines=14> */
.L_x_897:
[----:B------:R-:W-:Y:S05]  /*8430*/  BSYNC B0 ;  /* 0x0000000000007941 */ /* 0x000fea0003800000 */
.L_x_896:
        /* <DEDUP_REMOVED lines=16> */
[----:B----4-:R-:W-:Y:S01]  /*8540*/  MOV R6, R4 ;  /* 0x0000000400067202 */ /* 0x010fe20000000f00 */
        /* <DEDUP_REMOVED lines=9> */
.L_x_899:
[----:B------:R-:W-:Y:S05]  /*85e0*/  BSYNC B0 ;  /* 0x0000000000007941 */ /* 0x000fea0003800000 */
.L_x_898:
[----:B------:R-:W-:Y:S04]  /*85f0*/  BSSY B0, `(.L_x_900) ;  /* 0x000000e000007945 */ /* 0x000fe80003800000 */
[----:B------:R-:W-:Y:S05]  /*8600*/  @P3 BRA `(.L_x_901) ;  /* 0x0000000000303947 */ /* 0x000fea0003800000 */
[----:B----4-:R-:W-:Y:S01]  /*8610*/  IADD3 R8, P0, R0, 0x20, RZ ;  /* 0x0000002000087810 */ /* 0x010fe20007f1e0ff */
        /* <DEDUP_REMOVED lines=11> */
.L_x_901:
[----:B------:R-:W-:Y:S05]  /*86d0*/  BSYNC B0 ;  /* 0x0000000000007941 */ /* 0x000fea0003800000 */
.L_x_900:
        /* <DEDUP_REMOVED lines=14> */
.L_x_903:
[----:B------:R-:W-:Y:S05]  /*87c0*/  BSYNC B0 ;  /* 0x0000000000007941 */ /* 0x000fea0003800000 */
.L_x_902:
[----:B------:R-:W-:Y:S05]  /*87d0*/  @P1 BRA `(.L_x_887) ;  /* 0x0000000000301947 */ /* 0x000fea0003800000 */
[----:B------:R-:W-:Y:S01]  /*87e0*/  IADD3 R0, P0, R0, 0x60, RZ ;  /* 0x0000006000007810 */ /* 0x000fe20007f1e0ff */
[----:B----4-:R-:W-:Y:S01]  /*87f0*/  IMAD.MOV.U32 R6, RZ, RZ, R4 ;  /* 0x000000ffff067224 */ /* 0x010fe200078e0004 */
        /* <DEDUP_REMOVED lines=10> */
.L_x_887:
[----:B------:R-:W-:Y:S05]  /*88a0*/  BSYNC B1 ;  /* 0x0000000000017941 */ /* 0x000fea0003800000 */
.L_x_862:
[----:B------:R-:W-:Y:S01]  /*88b0*/  R2UR UR6, R249 ;  /* 0x00000000f90672ca */ /* 0x000fe200000e0000 */
[----:B------:R-:W-:Y:S02]  /*88c0*/  ULDC UR5, c[0x0][0xc] ;  /* 0x0000030000057ab9 */ /* 0x000fe40000000800 */
[----:B------:R-:W-:-:S10]  /*88d0*/  UIADD3 UR30, UR5, UR30, URZ ;  /* 0x0000001e051e7290 */ /* 0x000fd4000fffe03f */
[----:B------:R-:W-:-:S06]  /*88e0*/  UISETP.GE.AND UP0, UPT, UR30, UR6, UPT ;  /* 0x000000061e00728c */ /* 0x000fcc000bf06270 */
[----:B------:R-:W-:-:S13]  /*88f0*/  PLOP3.LUT P0, PT, PT, PT, UP0, 0x80, 0x0 ;  /* 0x000000000000781c */ /* 0x000fda0003f0f008 */
[----:B------:R-:W-:Y:S05]  /*8900*/  @P0 BRA `(.L_x_904) ;  /* 0x0000000000040947 */ /* 0x000fea0003800000 */
[----:B------:R-:W-:Y:S05]  /*8910*/  BRA `(.L_x_905) ;  /* 0xffffff8000387947 */ /* 0x000fea000383ffff */
.L_x_904:
[----:B------:R-:W-:Y:S05]  /*8920*/  EXIT ;  /* 0x000000000000794d */ /* 0x000fea0003800000 */
.L_x_906:
        /* <DEDUP_REMOVED lines=13> */
.L_x_2471:


//--------------------- .text._ZN5flash44flash_bwd_dq_dk_dv_loop_seqk_parallel_kernelI23Flash_bwd_kernel_traitsILi64ELi64ELi128ELi8ELi2ELi4ELi4ELb1ELb0EN7cutlass10bfloat16_tE19Flash_kernel_traitsILi64ELi64ELi128ELi8ES3_EELb1ELb0ELb0ELb0ELb0ELb0ELb0EEEvNS_16Flash_bwd_paramsE --------------------------
	.section	.text._ZN5flash44flash_bwd_dq_dk_dv_loop_seqk_parallel_kernelI23Flash_bwd_kernel_traitsILi64ELi64ELi128ELi8ELi2ELi4ELi4ELb1ELb0EN7cutlass10bfloat16_tE19Flash_kernel_traitsILi64ELi64ELi128ELi8ES3_EELb1ELb0ELb0ELb0ELb0ELb0ELb0EEEvNS_16Flash_bwd_paramsE,"ax",@progbits
	.align	128
        .global         _ZN5flash44flash_bwd_dq_dk_dv_loop_seqk_parallel_kernelI23Flash_bwd_kernel_traitsILi64ELi64ELi128ELi8ELi2ELi4ELi4ELb1ELb0EN7cutlass10bfloat16_tE19Flash_kernel_traitsILi64ELi64ELi128ELi8ES3_EELb1ELb0ELb0ELb0ELb0ELb0ELb0EEEvNS_16Flash_bwd_paramsE
        .type           _ZN5flash44flash_bwd_dq_dk_dv_loop_seqk_parallel_kernelI23Flash_bwd_kernel_traitsILi64ELi64ELi128ELi8ELi2ELi4ELi4ELb1ELb0EN7cutlass10bfloat16_tE19Flash_kernel_traitsILi64ELi64ELi128ELi8ES3_EELb1ELb0ELb0ELb0ELb0ELb0ELb0EEEvNS_16Flash_bwd_paramsE,@function
        .size           _ZN5flash44flash_bwd_dq_dk_dv_loop_seqk_parallel_kernelI23Flash_bwd_kernel_traitsILi64ELi64ELi128ELi8ELi2ELi4ELi4ELb1ELb0EN7cutlass10bfloat16_tE19Flash_kernel_traitsILi64ELi64ELi128ELi8ES3_EELb1ELb0ELb0ELb0ELb0ELb0ELb0EEEvNS_16Flash_bwd_paramsE,(.L_x_2472 - _ZN5flash44flash_bwd_dq_dk_dv_loop_seqk_parallel_kernelI23Flash_bwd_kernel_traitsILi64ELi64ELi128ELi8ELi2ELi4ELi4ELb1ELb0EN7cutlass10bfloat16_tE19Flash_kernel_traitsILi64ELi64ELi128ELi8ES3_EELb1ELb0ELb0ELb0ELb0ELb0ELb0EEEvNS_16Flash_bwd_paramsE)
        .other          _ZN5flash44flash_bwd_dq_dk_dv_loop_seqk_parallel_kernelI23Flash_bwd_kernel_traitsILi64ELi64ELi128ELi8ELi2ELi4ELi4ELb1ELb0EN7cutlass10bfloat16_tE19Flash_kernel_traitsILi64ELi64ELi128ELi8ES3_EELb1ELb0ELb0ELb0ELb0ELb0ELb0EEEvNS_16Flash_bwd_paramsE,@"STO_CUDA_ENTRY STV_DEFAULT"
_ZN5flash44flash_bwd_dq_dk_dv_loop_seqk_parallel_kernelI23Flash_bwd_kernel_traitsILi64ELi64ELi128ELi8ELi2ELi4ELi4ELb1ELb0EN7cutlass10bfloat16_tE19Flash_kernel_traitsILi64ELi64ELi128ELi8ES3_EELb1ELb0ELb0ELb0ELb0ELb0ELb0EEEvNS_16Flash_bwd_paramsE:
.text._ZN5flash44flash_bwd_dq_dk_dv_loop_seqk_parallel_kernelI23Flash_bwd_kernel_traitsILi64ELi64ELi128ELi8ELi2ELi4ELi4ELb1ELb0EN7cutlass10bfloat16_tE19Flash_kernel_traitsILi64ELi64ELi128ELi8ES3_EELb1ELb0ELb0ELb0ELb0ELb0ELb0EEEvNS_16Flash_bwd_paramsE:
        /* <DEDUP_REMOVED lines=145> */
.L_x_975:
[----:B--2---:R-:W1:Y:S01]  /*0910*/  LDC.64 R6, c[0x0][0x2f0] ;  /* 0x0000bc00ff067b82 */ /* 0x004e620000000a00 */
[C---:B---3--:R-:W-:Y:S01]  /*0920*/  IMAD.SHL.U32 R11, R190.reuse, 0x4, RZ ;  /* 0x00000004be0b7824 */ /* 0x048fe200078e00ff */
        /* <DEDUP_REMOVED lines=12> */
[----:B----4-:R-:W-:Y:S01]  /*09f0*/  @P4 IADD3 R12, P2, R11, UR4, RZ ;  /* 0x000000040b0c4c10 */ /* 0x010fe2000ff5e0ff */
        /* <DEDUP_REMOVED lines=32> */
.L_x_907:
[----:B------:R-:W-:Y:S01]  /*0c00*/  IMAD.SHL.U32 R19, R198, 0x80, RZ ;  /* 0x00000080c6137824 */ /* 0x000fe200078e00ff */
[----:B-1---5:R-:W-:-:S04]  /*0c10*/  @!P3 IADD3 R219, R2, R0, -R221 ;  /* 0x0000000002dbb210 */ /* 0x022fc80007ffe8dd */
[----:B------:R-:W-:-:S13]  /*0c20*/  ISETP.GT.AND P0, PT, R219, R19, PT ;  /* 0x00000013db00720c */ /* 0x000fda0003f04270 */
[----:B------:R-:W-:Y:S05]  /*0c30*/  @!P0 BRA `(.L_x_908) ;  /* 0x0000007c00c48947 */ /* 0x000fea0003800000 */
[----:B------:R-:W3:Y:S01]  /*0c40*/  LDC R22, c[0x0][0x278] ;  /* 0x00009e00ff167b82 */ /* 0x000ee20000000800 */
[----:B--2---:R-:W-:Y:S01]  /*0c50*/  VIADD R7, R21, 0x3f ;  /* 0x0000003f15077836 */ /* 0x004fe20000000000 */
        /* <DEDUP_REMOVED lines=10> */
[----:B------:R-:W2:Y:S03]  /*0d00*/  S2R R32, SR_CTAID.X ;  /* 0x0000000000207919 */ /* 0x000ea60000002500 */
[----:B------:R-:W-:Y:S01]  /*0d10*/  LOP3.LUT R29, R2, 0xffffffc0, RZ, 0xc0, !PT ;  /* 0xffffffc0021d7812 */ /* 0x000fe200078ec0ff */
[----:B------:R-:W4:Y:S01]  /*0d20*/  LDC R37, c[0x0][0x2d4] ;  /* 0x0000b500ff257b82 */ /* 0x000f220000000800 */
[----:B------:R-:W-:-:S03]  /*0d30*/  @P0 IMAD.IADD R38, R221, 0x1, R222 ;  /* 0x00000001dd260824 */ /* 0x000fc600078e02de */
[----:B------:R-:W-:Y:S01]  /*0d40*/  VIADD R29, R29, 0xffffffc0 ;  /* 0xffffffc01d1d7836 */ /* 0x000fe20000000000 */
[----:B---3--:R-:W-:-:S03]  /*0d50*/  IABS R10, R22 ;  /* 0x00000016000a7213 */ /* 0x008fc60000000000 */
[----:B------:R-:W3:Y:S01]  /*0d60*/  LDC R33, c[0x0][0x2c4] ;  /* 0x0000b100ff217b82 */ /* 0x000ee20000000800 */
[----:B------:R-:W-:Y:S01]  /*0d70*/  IADD3 R31, P2, R29, R12, RZ ;  /* 0x0000000c1d1f7210 */ /* 0x000fe20007f5e0ff */
[----:B------:R-:W5:Y:S01]  /*0d80*/  I2F.RP R6, R10 ;  /* 0x0000000a00067306 */ /* 0x000f620000209400 */
[----:B------:R-:W-:-:S03]  /*0d90*/  SHF.R.S32.HI R27, RZ, 0x1f, R29 ;  /* 0x0000001fff1b7819 */ /* 0x000fc6000001141d */
[----:B------:R-:W-:Y:S01]  /*0da0*/  IMAD R36, R31, UR9, RZ ;  /* 0x000000091f247c24 */ /* 0x000fe2000f8e02ff */
[----:B------:R-:W-:Y:S01]  /*0db0*/  ISETP.NE.AND P5, PT, R22, RZ, PT ;  /* 0x000000ff1600720c */ /* 0x000fe20003fa5270 */
[-C--:B-1----:R-:W-:Y:S01]  /*0dc0*/  IMAD R18, R23, R4.reuse, RZ ;  /* 0x0000000417127224 */ /* 0x082fe200078e02ff */
[----:B------:R-:W1:Y:S01]  /*0dd0*/  LDC.U8 R35, c[0x0][0x480] ;  /* 0x00012000ff237b82 */ /* 0x000e620000000000 */
[----:B------:R-:W-:-:S04]  /*0de0*/  IMAD.WIDE.U32 R16, R190, R4, RZ ;  /* 0x00000004be107225 */ /* 0x000fc800078e00ff */
[C---:B------:R-:W-:Y:S02]  /*0df0*/  IMAD R18, R190.reuse, R5, R18 ;  /* 0x00000005be127224 */ /* 0x040fe400078e0212 */
[----:B----4-:R-:W-:Y:S01]  /*0e00*/  IMAD.WIDE.U32 R40, R190, R37, RZ ;  /* 0x00000025be287225 */ /* 0x010fe200078e00ff */
[----:B-----5:R-:W4:Y:S03]  /*0e10*/  MUFU.RCP R8, R6 ;  /* 0x0000000600087308 */ /* 0x020f260000001000 */
[----:B------:R-:W-:Y:S01]  /*0e20*/  IMAD.IADD R18, R17, 0x1, R18 ;  /* 0x0000000111127824 */ /* 0x000fe200078e0212 */
[----:B------:R-:W-:-:S05]  /*0e30*/  SHF.R.S32.HI R17, RZ, 0x1f, R37 ;  /* 0x0000001fff117819 */ /* 0x000fca0000011425 */
[----:B------:R-:W-:Y:S02]  /*0e40*/  IMAD R26, R17, R190, RZ ;  /* 0x000000be111a7224 */ /* 0x000fe400078e02ff */
[----:B----4-:R-:W-:Y:S01]  /*0e50*/  VIADD R8, R8, 0xffffffe ;  /* 0x0ffffffe08087836 */ /* 0x010fe20000000000 */
[----:B------:R-:W4:Y:S03]  /*0e60*/  LDC.64 R6, c[0x0][0x240] ;  /* 0x00009000ff067b82 */ /* 0x000f260000000a00 */
[----:B------:R-:W5:Y:S02]  /*0e70*/  F2I.FTZ.U32.TRUNC.NTZ R9, R8 ;  /* 0x0000000800097305 */ /* 0x000f64000021f000 */
[----:B-----5:R-:W-:Y:S02]  /*0e80*/  IADD3 R11, RZ, -R9, RZ ;  /* 0x80000009ff0b7210 */ /* 0x020fe40007ffe0ff */
[----:B------:R-:W-:-:S03]  /*0e90*/  MOV R8, RZ ;  /* 0x000000ff00087202 */ /* 0x000fc60000000f00 */
[----:B------:R-:W-:Y:S02]  /*0ea0*/  IMAD R0, R11, R10, RZ ;  /* 0x0000000a0b007224 */ /* 0x000fe400078e02ff */
[----:B------:R-:W5:Y:S01]  /*0eb0*/  LDC.U8 R11, c[0x0][0x3d8] ;  /* 0x0000f600ff0b7b82 */ /* 0x000f620000000000 */
[----:B----4-:R-:W-:-:S04]  /*0ec0*/  IMAD.WIDE.U32 R14, R25, R6, RZ ;  /* 0x00000006190e7225 */ /* 0x010fc800078e00ff */
[----:B------:R-:W-:Y:S01]  /*0ed0*/  IMAD.HI.U32 R0, R9, R0, R8 ;  /* 0x0000000009007227 */ /* 0x000fe200078e0008 */
[----:B------:R-:W-:-:S03]  /*0ee0*/  SHF.L.U64.HI R8, R190, 0x7, R23 ;  /* 0x00000007be087819 */ /* 0x000fc60000010217 */
[C---:B------:R-:W-:Y:S01]  /*0ef0*/  IMAD R12, R25.reuse, R7, RZ ;  /* 0x00000007190c7224 */ /* 0x040fe200078e02ff */
[----:B------:R-:W-:Y:S01]  /*0f00*/  SEL R8, R8, RZ, P1 ;  /* 0x000000ff08087207 */ /* 0x000fe20000800000 */
[----:B------:R-:W-:Y:S01]  /*0f10*/  IMAD.HI.U32 R0, R0, R13, RZ ;  /* 0x0000000d00007227 */ /* 0x000fe200078e00ff */
[----:B------:R-:W-:-:S04]  /*0f20*/  ISETP.NE.AND P1, PT, R25, -0x1, PT ;  /* 0xffffffff1900780c */ /* 0x000fc80003f25270 */
[----:B------:R-:W-:Y:S02]  /*0f30*/  IADD3 R5, -R0, RZ, RZ ;  /* 0x000000ff00057210 */ /* 0x000fe40007ffe1ff */
[----:B------:R-:W-:Y:S02]  /*0f40*/  SEL R20, R16, R14, !P1 ;  /* 0x0000000e10147207 */ /* 0x000fe40004800000 */
[----:B------:R-:W-:Y:S01]  /*0f50*/  LOP3.LUT R14, R189, R22, RZ, 0x3c, !PT ;  /* 0x00000016bd0e7212 */ /* 0x000fe200078e3cff */
[C---:B------:R-:W-:Y:S01]  /*0f60*/  IMAD R13, R10.reuse, R5, R13 ;  /* 0x000000050a0d7224 */ /* 0x040fe200078e020d */
[----:B------:R-:W-:Y:S02]  /*0f70*/  IADD3.X R5, R27, R8, RZ, P2, !PT ;  /* 0x000000081b057210 */ /* 0x000fe400017fe4ff */
[----:B------:R-:W4:Y:S01]  /*0f80*/  @P0 LDC.64 R8, c[0x0][0x250] ;  /* 0x00009400ff080b82 */ /* 0x000f220000000a00 */
[----:B-----5:R-:W-:Y:S01]  /*0f90*/  ISETP.NE.AND P2, PT, R11, RZ, PT ;  /* 0x000000ff0b00720c */ /* 0x020fe20003f45270 */
[----:B------:R-:W-:Y:S01]  /*0fa0*/  @P1 IMAD.IADD R18, R15, 0x1, R12 ;  /* 0x000000010f121824 */ /* 0x000fe200078e020c */
[----:B------:R-:W-:Y:S01]  /*0fb0*/  ISETP.GT.U32.AND P4, PT, R10, R13, PT ;  /* 0x0000000d0a00720c */ /* 0x000fe20003f84070 */
[----:B------:R-:W-:Y:S01]  /*0fc0*/  IMAD R36, R5, UR8, R36 ;  /* 0x0000000805247c24 */ /* 0x000fe2000f8e0224 */
[----:B------:R-:W-:-:S02]  /*0fd0*/  ISETP.GE.AND P3, PT, R14, RZ, PT ;  /* 0x000000ff0e00720c */ /* 0x000fc40003f66270 */
[----:B------:R-:W-:Y:S01]  /*0fe0*/  @P0 IADD3 R16, R221, R222, RZ ;  /* 0x000000dedd100210 */ /* 0x000fe20007ffe0ff */
[----:B------:R-:W5:Y:S08]  /*0ff0*/  @P0 LDC.64 R4, c[0x0][0x248] ;  /* 0x00009200ff040b82 */ /* 0x000f700000000a00 */
[----:B------:R-:W-:Y:S01]  /*1000*/  @!P4 IADD3 R13, R13, -R10, RZ ;  /* 0x8000000a0d0dc210 */ /* 0x000fe20007ffe0ff */
[----:B------:R-:W1:Y:S01]  /*1010*/  @P1 LDC.64 R14, c[0x0][0x420] ;  /* 0x00010800ff0e1b82 */ /* 0x000e620000000a00 */
[----:B------:R-:W-:-:S02]  /*1020*/  @!P4 IADD3 R0, R0, 0x1, RZ ;  /* 0x000000010000c810 */ /* 0x000fc40007ffe0ff */
[----:B------:R-:W-:Y:S01]  /*1030*/  ISETP.GE.U32.AND P6, PT, R13, R10, PT ;  /* 0x0000000a0d00720c */ /* 0x000fe20003fc6070 */
[----:B----4-:R-:W-:-:S04]  /*1040*/  @P0 IMAD R28, R38, R9, RZ ;  /* 0x00000009261c0224 */ /* 0x010fc800078e02ff */
[----:B------:R-:W4:Y:S01]  /*1050*/  LDC.64 R10, c[0x0][0x488] ;  /* 0x00012200ff0a7b82 */ /* 0x000f220000000a00 */
[----:B------:R-:W-:-:S04]  /*1060*/  @P0 IMAD.WIDE.U32 R38, R38, R8, RZ ;  /* 0x0000000826260225 */ /* 0x000fc800078e00ff */
[----:B------:R-:W-:Y:S01]  /*1070*/  @P0 IMAD.MOV.U32 R30, RZ, RZ, R38 ;  /* 0x000000ffff1e0224 */ /* 0x000fe200078e0026 */
[----:B------:R-:W-:Y:S01]  /*1080*/  @P0 IADD3 R28, R39, R28, RZ ;  /* 0x0000001c271c0210 */ /* 0x000fe20007ffe0ff */
[C---:B-----5:R-:W-:Y:S01]  /*1090*/  @P0 IMAD R24, R16.reuse, R5, RZ ;  /* 0x0000000510180224 */ /* 0x060fe200078e02ff */
[----:B------:R-:W1:Y:S01]  /*10a0*/  @!P1 LDC.64 R12, c[0x0][0x418] ;  /* 0x00010600ff0c9b82 */ /* 0x000e620000000a00 */
[----:B------:R-:W-:-:S04]  /*10b0*/  @P0 IMAD.WIDE.U32 R16, R16, R4, RZ ;  /* 0x0000000410100225 */ /* 0x000fc800078e00ff */
[----:B------:R-:W-:Y:S01]  /*10c0*/  @P6 VIADD R0, R0, 0x1 ;  /* 0x0000000100006836 */ /* 0x000fe20000000000 */
[----:B------:R-:W-:Y:S01]  /*10d0*/  @P0 IADD3 R24, R17, R24, RZ ;  /* 0x0000001811180210 */ /* 0x000fe20007ffe0ff */
[----:B------:R-:W-:Y:S01]  /*10e0*/  IMAD R39, R23, R37, R26 ;  /* 0x0000002517277224 */ /* 0x000fe200078e021a */
[----:B------:R-:W1:Y:S01]  /*10f0*/  @P2 LDC R34, c[0x0][0x2e4] ;  /* 0x0000b900ff222b82 */ /* 0x000e620000000800 */
[----:B------:R-:W-:Y:S01]  /*1100*/  IMAD R38, R40, UR9, RZ ;  /* 0x0000000928267c24 */ /* 0x000fe2000f8e02ff */
[----:B------:R-:W-:Y:S01]  /*1110*/  @!P3 IADD3 R0, -R0, RZ, RZ ;  /* 0x000000ff0000b210 */ /* 0x000fe20007ffe1ff */
[----:B------:R-:W-:Y:S02]  /*1120*/  IMAD.IADD R39, R41, 0x1, R39 ;  /* 0x0000000129277824 */ /* 0x000fe400078e0227 */
[----:B------:R-:W-:Y:S01]  /*1130*/  @P0 IMAD.MOV.U32 R26, RZ, RZ, R16 ;  /* 0x000000ffff1a0224 */ /* 0x000fe200078e0010 */
[----:B--23--:R-:W-:Y:S06]  /*1140*/  @P0 BRA `(.L_x_909) ;  /* 0x0000000000300947 */ /* 0x00cfec0003800000 */
        /* <DEDUP_REMOVED lines=12> */
.L_x_909:
        /* <DEDUP_REMOVED lines=13> */
.L_x_910:
[----:B------:R-:W-:Y:S01]  /*12e0*/  @!P5 LOP3.LUT R0, RZ, R22, RZ, 0x33, !PT ;  /* 0x00000016ff00d212 */ /* 0x000fe200078e33ff */
[----:B-1----:R-:W-:Y:S01]  /*12f0*/  @P1 IMAD.WIDE.U32 R16, R25, R14, RZ ;  /* 0x0000000e19101225 */ /* 0x002fe200078e00ff */
[----:B------:R-:W-:-:S03]  /*1300*/  ISETP.NE.AND P0, PT, R35, RZ, PT ;  /* 0x000000ff2300720c */ /* 0x000fc60003f05270 */
[----:B------:R-:W-:Y:S02]  /*1310*/  IMAD R38, R39, UR8, R38 ;  /* 0x0000000827267c24 */ /* 0x000fe4000f8e0226 */
[----:B------:R-:W-:-:S04]  /*1320*/  IMAD.WIDE.U32 R42, R40, UR8, RZ ;  /* 0x00000008282a7c25 */ /* 0x000fc8000f8e00ff */
[----:B------:R-:W-:Y:S01]  /*1330*/  @P2 IMAD R22, R190, R33, RZ ;  /* 0x00000021be162224 */ /* 0x000fe200078e02ff */
[----:B------:R-:W-:Y:S01]  /*1340*/  IADD3 R38, R43, R38, RZ ;  /* 0x000000262b267210 */ /* 0x000fe20007ffe0ff */
[----:B------:R-:W-:-:S03]  /*1350*/  IMAD.WIDE.U32 R40, R25, UR8, RZ ;  /* 0x0000000819287c25 */ /* 0x000fc6000f8e00ff */
[----:B------:R-:W-:Y:S01]  /*1360*/  @P2 SEL R22, R22, R25, !P1 ;  /* 0x0000001916162207 */ /* 0x000fe20004800000 */
[----:B------:R-:W-:Y:S02]  /*1370*/  IMAD R14, R25, UR9, RZ ;  /* 0x00000009190e7c24 */ /* 0x000fe4000f8e02ff */
[-C--:B------:R-:W-:Y:S02]  /*1380*/  @!P1 IMAD R23, R23, R12.reuse, RZ ;  /* 0x0000000c17179224 */ /* 0x080fe400078e02ff */
[----:B------:R-:W-:Y:S01]  /*1390*/  @!P1 IMAD.WIDE.U32 R44, R190, R12, RZ ;  /* 0x0000000cbe2c9225 */ /* 0x000fe200078e00ff */
[----:B------:R-:W-:Y:S02]  /*13a0*/  SEL R12, R42, R40, !P1 ;  /* 0x000000282a0c7207 */ /* 0x000fe40004800000 */
[----:B------:R-:W-:Y:S01]  /*13b0*/  @P1 IADD3 R38, R41, R14, RZ ;  /* 0x0000000e29261210 */ /* 0x000fe20007ffe0ff */
[----:B------:R-:W-:Y:S01]  /*13c0*/  @!P2 IMAD R14, R190, UR14, R189 ;  /* 0x0000000ebe0eac24 */ /* 0x000fe2000f8e02bd */
[----:B------:R-:W-:Y:S01]  /*13d0*/  @!P1 MOV R16, R44 ;  /* 0x0000002c00109202 */ /* 0x000fe20000000f00 */
[----:B----4-:R-:W-:-:S04]  /*13e0*/  IMAD.WIDE.U32 R40, R32, R10, RZ ;  /* 0x0000000a20287225 */ /* 0x010fc800078e00ff */
[C---:B------:R-:W-:Y:S02]  /*13f0*/  @P2 IMAD R22, R189.reuse, R34, R22 ;  /* 0x00000022bd162224 */ /* 0x040fe400078e0216 */
[----:B------:R-:W-:Y:S01]  /*1400*/  @!P2 IMAD R22, R14, R33, RZ ;  /* 0x000000210e16a224 */ /* 0x000fe200078e02ff */
[----:B------:R-:W-:Y:S01]  /*1410*/  SEL R33, R40, RZ, P0 ;  /* 0x000000ff28217207 */ /* 0x000fe20000000000 */
[----:B------:R-:W-:Y:S01]  /*1420*/  IMAD R11, R32, R11, R41 ;  /* 0x0000000b200b7224 */ /* 0x000fe200078e0229 */
[----:B------:R-:W-:Y:S01]  /*1430*/  SHF.R.S32.HI R14, RZ, 0x1f, R0 ;  /* 0x0000001fff0e7819 */ /* 0x000fe20000011400 */
[----:B------:R-:W-:Y:S01]  /*1440*/  @!P1 IMAD R13, R190, R13, R23 ;  /* 0x0000000dbe0d9224 */ /* 0x000fe200078e0217 */
[----:B------:R-:W-:Y:S01]  /*1450*/  SHF.R.S32.HI R23, RZ, 0x1f, R189 ;  /* 0x0000001fff177819 */ /* 0x000fe200000114bd */
[----:B------:R-:W-:Y:S02]  /*1460*/  IMAD R32, R189, UR18, RZ ;  /* 0x00000012bd207c24 */ /* 0x000fe4000f8e02ff */
[----:B------:R-:W-:Y:S01]  /*1470*/  IMAD.WIDE.U32 R40, R31, UR8, RZ ;  /* 0x000000081f287c25 */ /* 0x000fe2000f8e00ff */
[----:B------:R-:W-:-:S02]  /*1480*/  SEL R31, R11, RZ, P0 ;  /* 0x000000ff0b1f7207 */ /* 0x000fc40000000000 */
[----:B------:R-:W-:Y:S01]  /*1490*/  SHF.R.S32.HI R34, RZ, 0x1f, R32 ;  /* 0x0000001fff227819 */ /* 0x000fe20000011420 */
[----:B------:R-:W-:Y:S01]  /*14a0*/  @P1 IMAD R15, R25, R15, R17 ;  /* 0x0000000f190f1224 */ /* 0x000fe200078e0211 */
[----:B------:R-:W-:Y:S02]  /*14b0*/  @!P1 IADD3 R15, R45, R13, RZ ;  /* 0x0000000d2d0f9210 */ /* 0x000fe40007ffe0ff */
[----:B------:R-:W-:Y:S02]  /*14c0*/  SHF.R.S32.HI R17, RZ, 0x1f, R19 ;  /* 0x0000001fff117819 */ /* 0x000fe40000011413 */
        /* <DEDUP_REMOVED lines=9> */
.L_x_911:
[----:B------:R-:W-:-:S04]  /*1560*/  IMAD R36, R190, UR14, R189 ;  /* 0x0000000ebe247c24 */ /* 0x000fc8000f8e02bd */
[----:B------:R-:W-:-:S07]  /*1570*/  IMAD R36, R36, R37, RZ ;  /* 0x0000002524247224 */ /* 0x000fce00078e02ff */
.L_x_912:
        /* <DEDUP_REMOVED lines=9> */
[----:B------:R-:W-:Y:S01]  /*1610*/  ULDC.64 UR10, c[0x0][0x3e0] ;  /* 0x0000f800000a7ab9 */ /* 0x000fe20000000a00 */
[----:B------:R-:W-:Y:S01]  /*1620*/  USHF.R.S32.HI UR8, URZ, 0x1f, UR15 ;  /* 0x0000001f3f087899 */ /* 0x000fe2000801140f */
[----:B------:R-:W-:Y:S01]  /*1630*/  IMAD.X R43, R201, 0x1, R15, P1 ;  /* 0x00000001c92b7824 */ /* 0x000fe200008e060f */
[----:B------:R-:W-:Y:S01]  /*1640*/  IADD3 R32, P4, P3, R40, UR15, R32 ;  /* 0x0000000f28207c10 */ /* 0x000fe2000fb9e020 */
[----:B------:R-:W-:Y:S01]  /*1650*/  BSSY B1, `(.L_x_908) ;  /* 0x000074f000017945 */ /* 0x000fe20003800000 */
[----:B------:R-:W-:-:S02]  /*1660*/  SHF.R.S32.HI R15, RZ, 0x1f, R196 ;  /* 0x0000001fff0f7819 */ /* 0x000fc400000114c4 */
[----:B------:R-:W-:Y:S01]  /*1670*/  IADD3.X R34, R35, UR8, R34, P4, P3 ;  /* 0x0000000823227c10 */ /* 0x000fe2000a7e6422 */
[----:B------:R-:W-:Y:S01]  /*1680*/  ULDC.64 UR8, c[0x0][0x428] ;  /* 0x00010a0000087ab9 */ /* 0x000fe20000000a00 */
[----:B------:R-:W-:Y:S02]  /*1690*/  IADD3 R33, P2, P1, R33, R32, R12 ;  /* 0x0000002021217210 */ /* 0x000fe4000795e00c */
[----:B------:R-:W-:Y:S02]  /*16a0*/  IADD3 R25, P3, R196, R29, RZ ;  /* 0x0000001dc4197210 */ /* 0x000fe40007f7e0ff */
[----:B------:R-:W-:Y:S02]  /*16b0*/  IADD3.X R31, R31, R34, R38, P2, P1 ;  /* 0x000000221f1f7210 */ /* 0x000fe400017e2426 */
[----:B------:R-:W3:Y:S01]  /*16c0*/  LDC.64 R38, c[0x0][0x2b0] ;  /* 0x0000ac00ff267b82 */ /* 0x000ee20000000a00 */
[-C--:B--2---:R-:W-:Y:S01]  /*16d0*/  IMAD R16, R27, R10.reuse, RZ ;  /* 0x0000000a1b107224 */ /* 0x084fe200078e02ff */
[----:B------:R-:W-:Y:S01]  /*16e0*/  ISETP.GE.AND P4, PT, R21, 0x1, PT ;  /* 0x000000011500780c */ /* 0x000fe20003f86270 */
[----:B------:R-:W-:Y:S01]  /*16f0*/  IMAD.WIDE.U32 R42, R29, R10, R42 ;  /* 0x0000000a1d2a7225 */ /* 0x000fe200078e002a */
[----:B------:R-:W-:-:S03]  /*1700*/  LEA.HI.SX32 R220, R2, 0xffffffff, 0x1a ;  /* 0xffffffff02dc7811 */ /* 0x000fc600078fd2ff */
[----:B------:R-:W-:Y:S01]  /*1710*/  IMAD R35, R29, R11, R16 ;  /* 0x0000000b1d237224 */ /* 0x000fe200078e0210 */
[----:B-1----:R-:W-:Y:S01]  /*1720*/  SHF.R.S32.HI R12, RZ, 0x1f, R13 ;  /* 0x0000001fff0c7819 */ /* 0x002fe2000001140d */
[----:B------:R-:W-:Y:S02]  /*1730*/  IMAD.X R27, R15, 0x1, R27, P3 ;  /* 0x000000010f1b7824 */ /* 0x000fe400018e061b */
[----:B------:R-:W-:Y:S01]  /*1740*/  IMAD.IADD R35, R43, 0x1, R35 ;  /* 0x000000012b237824 */ /* 0x000fe200078e0223 */
[----:B------:R-:W-:Y:S01]  /*1750*/  LEA.HI R29, R12, R13, RZ, 0x5 ;  /* 0x0000000d0c1d7211 */ /* 0x000fe200078f28ff */
[----:B------:R-:W-:Y:S02]  /*1760*/  IMAD.MOV.U32 R34, RZ, RZ, R42 ;  /* 0x000000ffff227224 */ /* 0x000fe400078e002a */
[-C--:B------:R-:W-:Y:S01]  /*1770*/  IMAD R32, R27, R6.reuse, RZ ;  /* 0x000000061b207224 */ /* 0x080fe200078e02ff */
[----:B------:R-:W-:Y:S01]  /*1780*/  LOP3.LUT R230, R29, 0xffffffe0, RZ, 0xc0, !PT ;  /* 0xffffffe01de67812 */ /* 0x000fe200078ec0ff */
[----:B------:R-:W-:Y:S01]  /*1790*/  IMAD.WIDE.U32 R40, R25, R6, R200 ;  /* 0x0000000619287225 */ /* 0x000fe200078e00c8 */
[----:B------:R-:W-:-:S02]  /*17a0*/  SHF.R.S32.HI R29, RZ, 0x5, R29 ;  /* 0x00000005ff1d7819 */ /* 0x000fc4000001141d */
[----:B------:R-:W-:Y:S01]  /*17b0*/  IADD3 R230, -R230, R13, RZ ;  /* 0x0000000de6e67210 */ /* 0x000fe20007ffe1ff */
[----:B------:R-:W-:Y:S01]  /*17c0*/  IMAD R16, R23, UR8, RZ ;  /* 0x0000000817107c24 */ /* 0x000fe2000f8e02ff */
[----:B------:R-:W-:Y:S01]  /*17d0*/  IADD3 R40, P2, R20, R40, RZ ;  /* 0x0000002814287210 */ /* 0x000fe20007f5e0ff */
[----:B------:R-:W-:Y:S02]  /*17e0*/  IMAD.WIDE.U32 R42, R189, UR8, R34 ;  /* 0x00000008bd2a7c25 */ /* 0x000fe4000f8e0022 */
[----:B------:R-:W1:Y:S02]  /*17f0*/  LDC.64 R34, c[0x0][0x478] ;  /* 0x00011e00ff227b82 */ /* 0x000e640000000a00 */
[----:B------:R-:W-:Y:S02]  /*1800*/  IMAD R27, R25, R7, R32 ;  /* 0x00000007191b7224 */ /* 0x000fe400078e0220 */
[----:B------:R-:W-:Y:S01]  /*1810*/  IMAD R16, R189, UR9, R16 ;  /* 0x00000009bd107c24 */ /* 0x000fe2000f8e0210 */
[----:B------:R-:W-:Y:S01]  /*1820*/  ULDC.64 UR8, c[0x0][0x258] ;  /* 0x0000960000087ab9 */ /* 0x000fe20000000a00 */
[----:B------:R-:W-:Y:S01]  /*1830*/  IMAD R32, R29, UR18, R230 ;  /* 0x000000121d207c24 */ /* 0x000fe2000f8e02e6 */
[----:B------:R-:W-:Y:S01]  /*1840*/  IADD3.X R41, R18, R41, R27, P2, !PT ;  /* 0x0000002912297210 */ /* 0x000fe200017fe41b */
[----:B------:R-:W-:-:S02]  /*1850*/  IMAD.IADD R43, R43, 0x1, R16 ;  /* 0x000000012b2b7824 */ /* 0x000fc400078e0210 */
[----:B------:R-:W-:Y:S01]  /*1860*/  IMAD R16, R23, UR8, RZ ;  /* 0x0000000817107c24 */ /* 0x000fe2000f8e02ff */
[C---:B------:R-:W-:Y:S01]  /*1870*/  IADD3 R33, P1, R32.reuse, R33, RZ ;  /* 0x0000002120217210 */ /* 0x040fe20007f3e0ff */
[-C--:B------:R-:W-:Y:S02]  /*1880*/  IMAD R18, R15, R10.reuse, RZ ;  /* 0x0000000a0f127224 */ /* 0x080fe400078e02ff */
[C---:B------:R-:W-:Y:S01]  /*1890*/  IMAD R16, R189.reuse, UR9, R16 ;  /* 0x00000009bd107c24 */ /* 0x040fe2000f8e0210 */
[----:B------:R-:W-:Y:S01]  /*18a0*/  LEA.HI.X.SX32 R32, R32, R31, 0x1, P1 ;  /* 0x0000001f20207211 */ /* 0x000fe200008f0eff */
        /* <DEDUP_REMOVED lines=16> */
[----:B------:R-:W-:Y:S01]  /*19b0*/  @P0 BAR.SYNC.DEFER_BLOCKING 0x0 ;  /* 0x0000000000000b1d */ /* 0x000fe20000010000 */
[C---:B------:R-:W-:Y:S02]  /*19c0*/  VIADD R2, R196.reuse, 0x40 ;  /* 0x00000040c4027836 */ /* 0x040fe40000000000 */
[-C--:B------:R-:W-:Y:S01]  /*19d0*/  IMAD.WIDE.U32 R32, R19, R8.reuse, R200 ;  /* 0x0000000813207225 */ /* 0x080fe200078e00c8 */
[-C--:B------:R-:W-:Y:S02]  /*19e0*/  ISETP.GE.AND P2, PT, R196, R23.reuse, PT ;  /* 0x00000017c400720c */ /* 0x080fe40003f46270 */
[----:B------:R-:W-:Y:S01]  /*19f0*/  ISETP.GE.AND P5, PT, R2, R23, PT ;  /* 0x000000170200720c */ /* 0x000fe20003fa6270 */
[----:B------:R-:W-:Y:S01]  /*1a00*/  IMAD R18, R17, R8, RZ ;  /* 0x0000000811127224 */ /* 0x000fe200078e02ff */
[----:B------:R-:W-:Y:S01]  /*1a10*/  IADD3 R30, P1, R30, R32, RZ ;  /* 0x000000201e1e7210 */ /* 0x000fe20007f3e0ff */
[C---:B------:R-:W-:Y:S01]  /*1a20*/  VIADD R2, R196.reuse, 0x60 ;  /* 0x00000060c4027836 */ /* 0x040fe20000000000 */
[----:B------:R-:W-:Y:S01]  /*1a30*/  ULDC.64 UR8, c[0x0][0x268] ;  /* 0x00009a0000087ab9 */ /* 0x000fe20000000a00 */
[----:B------:R-:W-:Y:S01]  /*1a40*/  IMAD R25, R19, R9, R18 ;  /* 0x0000000913197224 */ /* 0x000fe200078e0212 */
[----:B------:R-:W-:Y:S01]  /*1a50*/  BSSY B0, `(.L_x_914) ;  /* 0x0000028000007945 */ /* 0x000fe20003800000 */
[----:B------:R-:W-:Y:S01]  /*1a60*/  VIADD R16, R196, 0x20 ;  /* 0x00000020c4107836 */ /* 0x000fe20000000000 */
[----:B------:R-:W-:Y:S01]  /*1a70*/  ISETP.GE.AND P4, PT, R2, R23, PT ;  /* 0x000000170200720c */ /* 0x000fe20003f86270 */
[----:B------:R-:W-:Y:S01]  /*1a80*/  IMAD R21, R220, -0x40, R21 ;  /* 0xffffffc0dc157824 */ /* 0x000fe200078e0215 */
[----:B------:R-:W-:-:S02]  /*1a90*/  P2R R2, PR, RZ, 0x4 ;  /* 0x00000004ff027803 */ /* 0x000fc40000000000 */
[----:B------:R-:W-:Y:S01]  /*1aa0*/  IADD3.X R31, R28, R33, R25, P1, !PT ;  /* 0x000000211c1f7210 */ /* 0x000fe20000ffe419 */
[-C--:B------:R-:W-:Y:S01]  /*1ab0*/  IMAD.WIDE.U32 R28, R19, R4.reuse, R200 ;  /* 0x00000004131c7225 */ /* 0x080fe200078e00c8 */
[----:B------:R-:W-:Y:S02]  /*1ac0*/  ISETP.NE.AND P1, PT, R2, RZ, PT ;  /* 0x000000ff0200720c */ /* 0x000fe40003f25270 */
[----:B------:R-:W-:Y:S01]  /*1ad0*/  ISETP.GE.AND P6, PT, R16, R23, PT ;  /* 0x000000171000720c */ /* 0x000fe20003fc6270 */
[----:B------:R-:W-:Y:S01]  /*1ae0*/  IMAD R25, R14, UR8, RZ ;  /* 0x000000080e197c24 */ /* 0x000fe2000f8e02ff */
[----:B------:R-:W-:Y:S01]  /*1af0*/  ISETP.GE.AND P2, PT, R16, R21, PT ;  /* 0x000000151000720c */ /* 0x000fe20003f46270 */
[----:B------:R-:W-:Y:S01]  /*1b00*/  IMAD R16, R17, R4, RZ ;  /* 0x0000000411107224 */ /* 0x000fe200078e02ff */
[----:B------:R-:W-:Y:S01]  /*1b10*/  LEA R17, R194, UR6, 0x1 ;  /* 0x00000006c2117c11 */ /* 0x000fe2000f8e08ff */
[----:B------:R-:W-:Y:S01]  /*1b20*/  IMAD R25, R0, UR9, R25 ;  /* 0x0000000900197c24 */ /* 0x000fe2000f8e0219 */
[----:B------:R-:W-:Y:S01]  /*1b30*/  IADD3 R26, P0, R26, R28, RZ ;  /* 0x0000001c1a1a7210 */ /* 0x000fe20007f1e0ff */
[----:B------:R-:W-:Y:S01]  /*1b40*/  IMAD R23, R19, R5, R16 ;  /* 0x0000000513177224 */ /* 0x000fe200078e0210 */
[----:B------:R-:W-:Y:S01]  /*1b50*/  LEA.HI R16, R220, R220, RZ, 0x1 ;  /* 0x000000dcdc107211 */ /* 0x000fe200078f08ff */
[----:B------:R-:W-:Y:S01]  /*1b60*/  IMAD.WIDE.U32 R32, R0, UR8, R30 ;  /* 0x0000000800207c25 */ /* 0x000fe2000f8e001e */
        /* <DEDUP_REMOVED lines=22> */
.L_x_915:
[----:B------:R-:W-:Y:S05]  /*1cd0*/  BSYNC B0 ;  /* 0x0000000000007941 */ /* 0x000fea0003800000 */
.L_x_914:
        /* <DEDUP_REMOVED lines=21> */
.L_x_917:
[----:B------:R-:W-:Y:S05]  /*1e30*/  BSYNC B0 ;  /* 0x0000000000007941 */ /* 0x000fea0003800000 */
.L_x_916:
        /* <DEDUP_REMOVED lines=21> */
.L_x_919:
[----:B------:R-:W-:Y:S05]  /*1f90*/  BSYNC B0 ;  /* 0x0000000000007941 */ /* 0x000fea0003800000 */
.L_x_918:
        /* <DEDUP_REMOVED lines=21> */
.L_x_921:
[----:B------:R-:W-:Y:S05]  /*20f0*/  BSYNC B0 ;  /* 0x0000000000007941 */ /* 0x000fea0003800000 */
.L_x_920:
        /* <DEDUP_REMOVED lines=13> */
.L_x_923:
[----:B------:R-:W-:Y:S05]  /*21d0*/  BSYNC B0 ;  /* 0x0000000000007941 */ /* 0x000fea0003800000 */
.L_x_922:
        /* <DEDUP_REMOVED lines=17> */
.L_x_925:
[----:B------:R-:W-:Y:S05]  /*22f0*/  BSYNC B0 ;  /* 0x0000000000007941 */ /* 0x000fea0003800000 */
.L_x_924:
        /* <DEDUP_REMOVED lines=17> */
.L_x_927:
[----:B------:R-:W-:Y:S05]  /*2410*/  BSYNC B0 ;  /* 0x0000000000007941 */ /* 0x000fea0003800000 */
.L_x_926:
        /* <DEDUP_REMOVED lines=13> */
[----:B-1----:R-:W-:-:S04]  /*24f0*/  LEA R8, P0, R6, R226, 0x6 ;  /* 0x000000e206087211 */ /* 0x002fc800078030ff */
[----:B------:R-:W-:-:S05]  /*2500*/  LEA.HI.X R9, R6, R227, R7, 0x6, P0 ;  /* 0x000000e306097211 */ /* 0x000fca00000f3407 */
[----:B------:R-:W-:Y:S01]  /*2510*/  @!PT LDS RZ, [RZ] ;  /* 0x00000000fffff984 */ /* 0x000fe20000000800 */
[----:B------:R-:W-:Y:S01]  /*2520*/  @!PT LDS RZ, [RZ] ;  /* 0x00000000fffff984 */ /* 0x000fe20000000800 */
[----:B------:R-:W-:Y:S01]  /*2530*/  @!PT LDS RZ, [RZ] ;  /* 0x00000000fffff984 */ /* 0x000fe20000000800 */
[----:B------:R1:W-:Y:S04]  /*2540*/  LDGSTS.E.BYPASS.LTC128B.128 [R218+0x1000], desc[UR30][R8.64] ;  /* 0x0100000008da7fae */ /* 0x0003e8000b901d5e */
.L_x_929:
[----:B------:R-:W-:Y:S05]  /*2550*/  BSYNC B0 ;  /* 0x0000000000007941 */ /* 0x000fea0003800000 */
.L_x_928:
[----:B------:R-:W-:Y:S01]  /*2560*/  ISETP.NE.AND P0, PT, R2, RZ, PT ;  /* 0x000000ff0200720c */ /* 0x000fe20003f05270 */
[----:B------:R-:W-:Y:S01]  /*2570*/  ULDC.64 UR8, c[0x0][0x260] ;  /* 0x0000980000087ab9 */ /* 0x000fe20000000a00 */
[----:B------:R-:W-:Y:S01]  /*2580*/  BSSY B0, `(.L_x_930) ;  /* 0x0000019000007945 */ /* 0x000fe20003800000 */
[----:B------:R-:W-:Y:S01]  /*2590*/  IMAD R7, R14, UR8, RZ ;  /* 0x000000080e077c24 */ /* 0x000fe2000f8e02ff */
[----:B------:R-:W-:Y:S01]  /*25a0*/  IADD3 R6, R191, 0x8, RZ ;  /* 0x00000008bf067810 */ /* 0x000fe20007ffe0ff */
[----:B------:R-:W-:-:S04]  /*25b0*/  IMAD.WIDE.U32 R26, R0, UR8, R26 ;  /* 0x00000008001a7c25 */ /* 0x000fc8000f8e001a */
[----:B------:R-:W-:Y:S01]  /*25c0*/  IMAD R7, R0, UR9, R7 ;  /* 0x0000000900077c24 */ /* 0x000fe2000f8e0207 */
[----:B------:R-:W-:-:S03]  /*25d0*/  IADD3 R0, R191, 0x28, RZ ;  /* 0x00000028bf007810 */ /* 0x000fc60007ffe0ff */
[----:B------:R2:W-:Y:S01]  /*25e0*/  @P0 STS.128 [R17+0x6000], RZ ;  /* 0x006000ff11000388 */ /* 0x0005e20000000c00 */
[----:B-1----:R-:W-:Y:S01]  /*25f0*/  IADD3 R9, R27, R7, RZ ;  /* 0x000000071b097210 */ /* 0x002fe20007ffe0ff */
        /* <DEDUP_REMOVED lines=17> */
.L_x_931:
[----:B------:R-:W-:Y:S05]  /*2710*/  BSYNC B0 ;  /* 0x0000000000007941 */ /* 0x000fea0003800000 */
.L_x_930:
        /* <DEDUP_REMOVED lines=21> */
.L_x_933:
[----:B------:R-:W-:Y:S05]  /*2870*/  BSYNC B0 ;  /* 0x0000000000007941 */ /* 0x000fea0003800000 */
.L_x_932:
        /* <DEDUP_REMOVED lines=21> */
.L_x_935:
[----:B------:R-:W-:Y:S05]  /*29d0*/  BSYNC B0 ;  /* 0x0000000000007941 */ /* 0x000fea0003800000 */
.L_x_934:
        /* <DEDUP_REMOVED lines=21> */
.L_x_937:
[----:B------:R-:W-:Y:S05]  /*2b30*/  BSYNC B0 ;  /* 0x0000000000007941 */ /* 0x000fea0003800000 */
.L_x_936:
[----:B------:R-:W0:Y:S01]  /*2b40*/  LDGDEPBAR ;  /* 0x00000000000079af */ /* 0x000e220000000000 */
[C---:B------:R-:W-:Y:S01]  /*2b50*/  VIADD R2, R191.reuse, 0x20 ;  /* 0x00000020bf027836 */ /* 0x040fe20000000000 */
[-C--:B------:R-:W-:Y:S01]  /*2b60*/  ISETP.GE.AND P0, PT, R0, R21.reuse, PT ;  /* 0x000000150000720c */ /* 0x080fe20003f06270 */
[----:B------:R-:W-:Y:S01]  /*2b70*/  IMAD.MOV.U32 R215, RZ, RZ, 0x7f800000 ;  /* 0x7f800000ffd77424 */ /* 0x000fe200078e00ff */
[CC--:B------:R-:W-:Y:S01]  /*2b80*/  ISETP.GE.AND P4, PT, R191.reuse, R21.reuse, PT ;  /* 0x00000015bf00720c */ /* 0x0c0fe20003f86270 */
[----:B------:R-:W-:Y:S01]  /*2b90*/  IMAD.MOV.U32 R216, RZ, RZ, 0x7f800000 ;  /* 0x7f800000ffd87424 */ /* 0x000fe200078e00ff */
[-C--:B------:R-:W-:Y:S01]  /*2ba0*/  ISETP.GE.AND P3, PT, R6, R21.reuse, PT ;  /* 0x000000150600720c */ /* 0x080fe20003f66270 */
[----:B------:R-:W-:Y:S01]  /*2bb0*/  IMAD.MOV.U32 R217, RZ, RZ, 0x7f800000 ;  /* 0x7f800000ffd97424 */ /* 0x000fe200078e00ff */
[----:B------:R-:W-:Y:S01]  /*2bc0*/  ISETP.GE.AND P2, PT, R2, R21, PT ;  /* 0x000000150200720c */ /* 0x000fe20003f46270 */
[----:B------:R-:W-:Y:S01]  /*2bd0*/  IMAD.MOV.U32 R214, RZ, RZ, 0x7f800000 ;  /* 0x7f800000ffd67424 */ /* 0x000fe200078e00ff */
[----:B------:R-:W1:Y:S01]  /*2be0*/  LDC.64 R10, c[0x0][0x3b8] ;  /* 0x0000ee00ff0a7b82 */ /* 0x000e620000000a00 */
[----:B------:R-:W-:Y:S01]  /*2bf0*/  IMAD.WIDE R6, R191, 0x4, R228 ;  /* 0x00000004bf067825 */ /* 0x000fe200078e02e4 */
[----:B------:R-:W-:-:S02]  /*2c00*/  USHF.L.U32 UR23, UR18, 0x4, URZ ;  /* 0x0000000412177899 */ /* 0x000fc4000800063f */
[----:B------:R-:W-:Y:S01]  /*2c10*/  USHF.L.U32 UR24, UR18, 0x3, URZ ;  /* 0x0000000312187899 */ /* 0x000fe2000800063f */
[----:B------:R-:W-:Y:S01]  /*2c20*/  @!P0 IMAD.WIDE R14, R0, 0x4, R228 ;  /* 0x00000004000e8825 */ /* 0x000fe200078e02e4 */
[----:B------:R-:W-:Y:S01]  /*2c30*/  ULDC UR12, c[0x0][0x2d0] ;  /* 0x0000b400000c7ab9 */ /* 0x000fe20000000800 */
[----:B------:R-:W5:Y:S02]  /*2c40*/  @!P4 LDG.E R216, desc[UR30][R6.64] ;  /* 0x0000001e06d8c981 */ /* 0x000f64000c1e1900 */
[----:B------:R-:W-:Y:S02]  /*2c50*/  IMAD.MOV.U32 R179, RZ, RZ, 0x20 ;  /* 0x00000020ffb37424 */ /* 0x000fe400078e00ff */
[----:B------:R-:W-:Y:S01]  /*2c60*/  VIADD R182, R185, 0x1000 ;  /* 0x00001000b9b67836 */ /* 0x000fe20000000000 */
[----:B------:R-:W5:Y:S01]  /*2c70*/  @!P3 LDG.E R217, desc[UR30][R6.64+0x20] ;  /* 0x0000201e06d9b981 */ /* 0x000f62000c1e1900 */
[----:B------:R-:W-:Y:S01]  /*2c80*/  IMAD.SHL.U32 R213, R195, 0x20, RZ ;  /* 0x00000020c3d57824 */ /* 0x000fe200078e00ff */
[----:B------:R-:W-:-:S04]  /*2c90*/  DEPBAR.LE SB0, 0x1 ;  /* 0x000080400000791a */ /* 0x000fc80000000000 */
[----:B------:R2:W5:Y:S01]  /*2ca0*/  @!P2 LDG.E R214, desc[UR30][R6.64+0x80] ;  /* 0x0000801e06d6a981 */ /* 0x000562000c1e1900 */
[----:B------:R-:W-:Y:S01]  /*2cb0*/  IMAD.MOV.U32 R187, RZ, RZ, 0x40 ;  /* 0x00000040ffbb7424 */ /* 0x000fe200078e00ff */
[----:B------:R-:W-:Y:S01]  /*2cc0*/  CS2R R94, SRZ ;  /* 0x00000000005e7805 */ /* 0x000fe2000001ff00 */
[----:B------:R-:W-:Y:S01]  /*2cd0*/  IMAD.MOV.U32 R208, RZ, RZ, 0x40 ;  /* 0x00000040ffd07424 */ /* 0x000fe200078e00ff */
[----:B------:R-:W5:Y:S01]  /*2ce0*/  @!P0 LDG.E R215, desc[UR30][R14.64] ;  /* 0x0000001e0ed78981 */ /* 0x000f62000c1e1900 */
[----:B------:R-:W-:Y:S02]  /*2cf0*/  CS2R R92, SRZ ;  /* 0x00000000005c7805 */ /* 0x000fe4000001ff00 */
[----:B------:R-:W-:Y:S02]  /*2d00*/  CS2R R98, SRZ ;  /* 0x0000000000627805 */ /* 0x000fe4000001ff00 */
[----:B------:R-:W-:Y:S01]  /*2d10*/  CS2R R96, SRZ ;  /* 0x0000000000607805 */ /* 0x000fe2000001ff00 */
[----:B------:R-:W-:Y:S01]  /*2d20*/  BAR.SYNC.DEFER_BLOCKING 0x0 ;  /* 0x0000000000007b1d */ /* 0x000fe20000010000 */
        /* <DEDUP_REMOVED lines=23> */
[----:B-1----:R-:W3:Y:S01]  /*2ea0*/  LDG.E.64 R4, desc[UR30][R10.64] ;  /* 0x0000001e0a047981 */ /* 0x002ee2000c1e1b00 */
[----:B------:R-:W-:Y:S02]  /*2eb0*/  CS2R R48, SRZ ;  /* 0x0000000000307805 */ /* 0x000fe4000001ff00 */
[----:B------:R-:W-:-:S02]  /*2ec0*/  CS2R R42, SRZ ;  /* 0x00000000002a7805 */ /* 0x000fc4000001ff00 */
[----:B------:R-:W-:Y:S01]  /*2ed0*/  CS2R R40, SRZ ;  /* 0x0000000000287805 */ /* 0x000fe2000001ff00 */
[----:B------:R1:W4:Y:S01]  /*2ee0*/  LDG.E.64 R8, desc[UR30][R10.64+0x8] ;  /* 0x0000081e0a087981 */ /* 0x000322000c1e1b00 */
[----:B------:R-:W-:Y:S01]  /*2ef0*/  VIADD R0, R19, 0x80 ;  /* 0x0000008013007836 */ /* 0x000fe20000000000 */
[----:B------:R-:W-:Y:S02]  /*2f00*/  LEA.HI R2, R12, R13, RZ, 0x4 ;  /* 0x0000000d0c027211 */ /* 0x000fe400078f20ff */
[----:B------:R-:W-:Y:S01]  /*2f10*/  CS2R R38, SRZ ;  /* 0x0000000000267805 */ /* 0x000fe2000001ff00 */
[----:B------:R1:W1:Y:S01]  /*2f20*/  LDSM.16.M88.4 R144, [R178+0xa000] ;  /* 0x00a00000b290783b */ /* 0x0002620000000200 */
[----:B------:R-:W-:Y:S02]  /*2f30*/  CS2R R36, SRZ ;  /* 0x0000000000247805 */ /* 0x000fe4000001ff00 */
[----:B------:R-:W-:Y:S01]  /*2f40*/  ISETP.GE.AND P2, PT, R0, R219, PT ;  /* 0x000000db0000720c */ /* 0x000fe20003f46270 */
[----:B------:R-:W-:Y:S01]  /*2f50*/  IMAD.MOV.U32 R223, RZ, RZ, R218 ;  /* 0x000000ffffdf7224 */ /* 0x000fe200078e00da */
[----:B------:R-:W-:Y:S01]  /*2f60*/  LOP3.LUT R2, R2, 0xfffffff0, RZ, 0xc0, !PT ;  /* 0xfffffff002027812 */ /* 0x000fe200078ec0ff */
[----:B------:R1:W1:Y:S01]  /*2f70*/  LDSM.16.M88.4 R148, [R178+0xa800] ;  /* 0x00a80000b294783b */ /* 0x0002620000000200 */
[----:B------:R-:W-:-:S02]  /*2f80*/  UIMAD UR22, UR18, 0x18, URZ ;  /* 0x00000018121678a4 */ /* 0x000fc4000f8e023f */
[----:B------:R-:W-:Y:S01]  /*2f90*/  USHF.L.U32 UR21, UR18, 0x5, URZ ;  /* 0x0000000512157899 */ /* 0x000fe2000800063f */
[----:B------:R1:W1:Y:S01]  /*2fa0*/  LDSM.16.M88.4 R152, [R177+0xa000] ;  /* 0x00a00000b198783b */ /* 0x0002620000000200 */
[----:B------:R-:W-:Y:S02]  /*2fb0*/  UIMAD UR20, UR18, 0x28, URZ ;  /* 0x00000028121478a4 */ /* 0x000fe4000f8e023f */
[----:B------:R-:W-:Y:S01]  /*2fc0*/  UIMAD UR19, UR18, 0x30, URZ ;  /* 0x00000030121378a4 */ /* 0x000fe2000f8e023f */
[----:B------:R1:W3:Y:S01]  /*2fd0*/  LDSM.16.M88.4 R156, [R177+0xa800] ;  /* 0x00a80000b19c783b */ /* 0x0002e20000000200 */
[----:B------:R-:W-:Y:S01]  /*2fe0*/  UIADD3 UR15, -UR15, URZ, URZ ;  /* 0x0000003f0f0f7290 */ /* 0x000fe2000fffe13f */
[----:B------:R-:W-:Y:S01]  /*2ff0*/  ULDC UR13, c[0x0][0x2ec] ;  /* 0x0000bb00000d7ab9 */ /* 0x000fe20000000800 */
[----:B------:R-:W1:Y:S01]  /*3000*/  @P2 S2R R0, SR_TID.X ;  /* 0x0000000000002919 */ /* 0x000e620000002100 */
[----:B------:R1:W3:Y:S04]  /*3010*/  LDSM.16.M88.4 R160, [R176+0xa000] ;  /* 0x00a00000b0a0783b */ /* 0x0002e80000000200 */
[----:B------:R1:W3:Y:S04]  /*3020*/  LDSM.16.M88.4 R164, [R176+0xa800] ;  /* 0x00a80000b0a4783b */ /* 0x0002e80000000200 */
[----:B------:R1:W3:Y:S04]  /*3030*/  LDSM.16.M88.4 R168, [R3+0xa000] ;  /* 0x00a0000003a8783b */ /* 0x0002e80000000200 */
[----:B------:R3:W3:Y:S01]  /*3040*/  LDSM.16.M88.4 R172, [R3+0xa800] ;  /* 0x00a8000003ac783b */ /* 0x0006e20000000200 */
[----:B------:R-:W-:-:S05]  /*3050*/  IMAD.IADD R13, R13, 0x1, -R2 ;  /* 0x000000010d0d7824 */ /* 0x000fca00078e0a02 */
[----:B------:R-:W-:-:S04]  /*3060*/  SHF.R.S32.HI R2, RZ, 0x1f, R13 ;  /* 0x0000001fff027819 */ /* 0x000fc8000001140d */
[----:B------:R-:W-:Y:S01]  /*3070*/  LEA.HI R2, R2, R13, RZ, 0x3 ;  /* 0x0000000d02027211 */ /* 0x000fe200078f18ff */
[----:B------:R-:W-:-:S03]  /*3080*/  UIADD3 UR17, UR23, 0x20, URZ ;  /* 0x0000002017117890 */ /* 0x000fc6000fffe03f */
[----:B------:R-:W-:Y:S01]  /*3090*/  LOP3.LUT R2, R2, 0xfffffff8, RZ, 0xc0, !PT ;  /* 0xfffffff802027812 */ /* 0x000fe200078ec0ff */
[----:B--2---:R-:W-:Y:S01]  /*30a0*/  IMAD R6, R190, UR14, R189 ;  /* 0x0000000ebe067c24 */ /* 0x004fe2000f8e02bd */
[----:B------:R-:W-:Y:S01]  /*30b0*/  UIADD3 UR16, UR24, UR17, URZ ;  /* 0x0000001118107290 */ /* 0x000fe2000fffe03f */
[----:B-1----:R-:W-:Y:S01]  /*30c0*/  @P2 IMAD.SHL.U32 R0, R0, 0x2, RZ ;  /* 0x0000000200002824 */ /* 0x002fe200078e00ff */
[----:B------:R-:W-:Y:S01]  /*30d0*/  SHF.R.S32.HI R7, RZ, 0x1f, R230 ;  /* 0x0000001fff077819 */ /* 0x000fe200000114e6 */
[----:B------:R-:W-:Y:S01]  /*30e0*/  IMAD.IADD R2, R13, 0x1, -R2 ;  /* 0x000000010d027824 */ /* 0x000fe200078e0a02 */
[----:B------:R-:W-:Y:S01]  /*30f0*/  UIADD3 UR11, UR24, UR16, URZ ;  /* 0x00000010180b7290 */ /* 0x000fe2000fffe03f */
[----:B------:R-:W-:Y:S01]  /*3100*/  IMAD.SHL.U32 R11, R6, 0x20, RZ ;  /* 0x00000020060b7824 */ /* 0x000fe200078e00ff */
[----:B------:R-:W-:Y:S01]  /*3110*/  SEL R182, R182, R185, !P1 ;  /* 0x000000b9b6b67207 */ /* 0x000fe20004800000 */
[----:B------:R-:W-:Y:S01]  /*3120*/  UIMAD UR18, UR18, 0x38, URZ ;  /* 0x00000038121278a4 */ /* 0x000fe2000f8e023f */
[C---:B------:R-:W-:Y:S01]  /*3130*/  LOP3.LUT P0, RZ, R2.reuse, 0x2, RZ, 0xc0, !PT ;  /* 0x0000000202ff7812 */ /* 0x040fe2000780c0ff */
[----:B------:R-:W-:Y:S01]  /*3140*/  UIADD3 UR10, UR24, UR11, URZ ;  /* 0x0000000b180a7290 */ /* 0x000fe2000fffe03f */
[----:B------:R-:W-:Y:S01]  /*3150*/  LOP3.LUT P3, RZ, R2, 0x4, RZ, 0xc0, !PT ;  /* 0x0000000402ff7812 */ /* 0x000fe2000786c0ff */
[----:B------:R-:W-:Y:S01]  /*3160*/  ULDC.U8 UR14, c[0x0][0x388] ;  /* 0x0000e200000e7ab9 */ /* 0x000fe20000000000 */
[----:B------:R-:W-:Y:S01]  /*3170*/  SEL R179, R179, 0xffffffe0, !P0 ;  /* 0xffffffe0b3b37807 */ /* 0x000fe20004000000 */
[----:B------:R-:W-:Y:S01]  /*3180*/  UIADD3 UR9, UR24, UR10, URZ ;  /* 0x0000000a18097290 */ /* 0x000fe2000fffe03f */
[----:B------:R-:W-:Y:S01]  /*3190*/  @P2 LOP3.LUT R213, R213, 0x6, R0, 0xf8, !PT ;  /* 0x00000006d5d52812 */ /* 0x000fe200078ef800 */
[----:B------:R-:W-:Y:S01]  /*31a0*/  IMAD.SHL.U32 R0, R185, 0x2, RZ ;  /* 0x00000002b9007824 */ /* 0x000fe200078e00ff */
[----:B------:R-:W-:Y:S01]  /*31b0*/  LEA R182, R182, UR6, 0x1 ;  /* 0x00000006b6b67c11 */ /* 0x000fe2000f8e08ff */
[----:B------:R-:W-:Y:S01]  /*31c0*/  IMAD.IADD R2, R186, 0x1, R179 ;  /* 0x00000001ba027824 */ /* 0x000fe200078e02b3 */
[----:B------:R-:W-:Y:S01]  /*31d0*/  SEL R187, R187, 0xffffffc0, !P3 ;  /* 0xffffffc0bbbb7807 */ /* 0x000fe20005800000 */
[----:B------:R-:W-:Y:S01]  /*31e0*/  UIADD3 UR8, UR24, UR9, URZ ;  /* 0x0000000918087290 */ /* 0x000fe2000fffe03f */
[----:B---3--:R-:W-:Y:S01]  /*31f0*/  R2UR UR28, R5 ;  /* 0x00000000051c72ca */ /* 0x008fe200000e0000 */
[----:B------:R-:W-:Y:S01]  /*3200*/  VIADD R5, R192, 0x1000 ;  /* 0x00001000c0057836 */ /* 0x000fe20000000000 */
[----:B------:R-:W-:-:S02]  /*3210*/  R2UR UR29, R4 ;  /* 0x00000000041d72ca */ /* 0x000fc400000e0000 */
[----:B----4-:R-:W-:Y:S02]  /*3220*/  IADD3 R230, P5, P4, R11, R8, R230 ;  /* 0x000000080be67210 */ /* 0x010fe40007cbe0e6 */
[----:B------:R-:W-:Y:S02]  /*3230*/  SHF.R.S32.HI R8, RZ, 0x1f, R11 ;  /* 0x0000001fff087819 */ /* 0x000fe4000001140b */
[----:B------:R-:W-:Y:S01]  /*3240*/  SEL R180, R5, R192, !P1 ;  /* 0x000000c005b47207 */ /* 0x000fe20004800000 */
[----:B------:R-:W-:Y:S01]  /*3250*/  IMAD.WIDE.U32 R230, R230, -0x2daee0ad, RZ ;  /* 0xd2511f53e6e67825 */ /* 0x000fe200078e00ff */
[----:B------:R-:W-:Y:S02]  /*3260*/  IADD3.X R212, R8, R9, R7, P5, P4 ;  /* 0x0000000908d47210 */ /* 0x000fe40002fe8407 */
[----:B------:R-:W-:-:S07]  /*3270*/  LEA R180, R180, UR6, 0x1 ;  /* 0x00000006b4b47c11 */ /* 0x000fce000f8e08ff */
.L_x_940:
[----:B------:R-:W-:Y:S01]  /*3280*/  LOP3.LUT R235, R212, UR29, RZ, 0x3c, !PT ;  /* 0x0000001dd4eb7c12 */ /* 0x000fe2000f8e3cff */
[----:B------:R-:W0:Y:S01]  /*3290*/  LDGDEPBAR ;  /* 0x00000000000079af */ /* 0x000e220000000000 */
[----:B-----5:R-:W-:Y:S01]  /*32a0*/  FSETP.NEU.FTZ.AND P4, PT, R216, -INF , PT ;  /* 0xff800000d800780b */ /* 0x020fe20003f9d000 */
[----:B------:R-:W-:Y:S01]  /*32b0*/  IMAD.IADD R188, R182, 0x1, R179 ;  /* 0x00000001b6bc7824 */ /* 0x000fe200078e02b3 */
[----:B------:R-:W-:Y:S01]  /*32c0*/  UIADD3 UR25, UR29, -0x61c88647, URZ ;  /* 0x9e3779b91d197890 */ /* 0x000fe2000fffe03f */
[C---:B------:R-:W-:Y:S01]  /*32d0*/  @P2 IMAD R244, R198.reuse, 0x80, R213 ;  /* 0x00000080c6f42824 */ /* 0x040fe200078e02d5 */
[----:B------:R-:W-:Y:S01]  /*32e0*/  UIADD3 UR27, UR28, -0x4498517b, URZ ;  /* 0xbb67ae851c1b7890 */ /* 0x000fe2000fffe03f */
[----:B------:R-:W-:Y:S01]  /*32f0*/  IMAD R237, R198, 0x4, R195 ;  /* 0x00000004c6ed7824 */ /* 0x000fe200078e02c3 */
[----:B------:R-:W-:Y:S01]  /*3300*/  UIADD3 UR26, UR29, 0x3c6ef372, URZ ;  /* 0x3c6ef3721d1a7890 */ /* 0x000fe2000fffe03f */
[----:B------:R-:W-:Y:S02]  /*3310*/  @P2 VIADD R238, R244, 0x9 ;  /* 0x00000009f4ee2836 */ /* 0x000fe40000000000 */
[----:B------:R-:W-:Y:S01]  /*3320*/  IMAD R240, R220, 0x4, R193 ;  /* 0x00000004dcf07824 */ /* 0x000fe200078e02c1 */
[----:B------:R-:W-:Y:S01]  /*3330*/  LOP3.LUT R242, R231, UR28, R237, 0x96, !PT ;  /* 0x0000001ce7f27c12 */ /* 0x000fe2000f8e96ed */
[----:B------:R-:W-:Y:S01]  /*3340*/  @P2 VIADD R252, R244, 0x18 ;  /* 0x00000018f4fc2836 */ /* 0x000fe20000000000 */
[-C--:B------:R-:W-:Y:S01]  /*3350*/  @P2 ISETP.GE.AND P1, PT, R238, R219.reuse, PT ;  /* 0x000000dbee00220c */ /* 0x080fe20003f26270 */
[----:B------:R-:W-:Y:S02]  /*3360*/  VIADD R238, R240, 0x2 ;  /* 0x00000002f0ee7836 */ /* 0x000fe40000000000 */
[----:B------:R-:W-:Y:S02]  /*3370*/  @P2 VIADD R234, R244, 0x1 ;  /* 0x00000001f4ea2836 */ /* 0x000fe40000000000 */
[----:B------:R-:W-:Y:S03]  /*3380*/  IMAD.WIDE.U32 R240, R240, -0x326172a9, RZ ;  /* 0xcd9e8d57f0f07825 */ /* 0x000fe600078e00ff */
[----:B------:R-:W-:Y:S01]  /*3390*/  @P2 ISETP.GE.AND P5, PT, R234, R219, PT ;  /* 0x000000dbea00220c */ /* 0x000fe20003fa6270 */
[----:B------:R-:W-:Y:S01]  /*33a0*/  IMAD.WIDE.U32 R238, R238, -0x326172a9, RZ ;  /* 0xcd9e8d57eeee7825 */ /* 0x000fe200078e00ff */
[-C--:B------:R-:W-:Y:S01]  /*33b0*/  LOP3.LUT R234, R241, R235.reuse, RZ, 0x3c, !PT ;  /* 0x000000ebf1ea7212 */ /* 0x080fe200078e3cff */
[----:B------:R-:W-:Y:S04]  /*33c0*/  DEPBAR.LE SB0, 0x0 ;  /* 0x000080000000791a */ /* 0x000fe80000000000 */
[----:B------:R-:W-:Y:S01]  /*33d0*/  LOP3.LUT R235, R239, R235, RZ, 0x3c, !PT ;  /* 0x000000ebefeb7212 */ /* 0x000fe200078e3cff */
[----:B------:R-:W-:Y:S01]  /*33e0*/  BAR.SYNC.DEFER_BLOCKING 0x0 ;  /* 0x0000000000007b1d */ /* 0x000fe20000010000 */
[----:B------:R-:W-:Y:S04]  /*33f0*/  IMAD.WIDE.U32 R242, R242, -0x326172a9, RZ ;  /* 0xcd9e8d57f2f27825 */ /* 0x000fe800078e00ff */
[----:B------:R-:W-:Y:S01]  /*3400*/  @P2 VIADD R236, R244, 0x8 ;  /* 0x00000008f4ec2836 */ /* 0x000fe20000000000 */
[----:B------:R-:W-:Y:S01]  /*3410*/  LOP3.LUT R238, R243, UR25, R238, 0x96, !PT ;  /* 0x00000019f3ee7c12 */ /* 0x000fe2000f8e96ee */
[----:B------:R-:W-:Y:S01]  /*3420*/  IMAD.WIDE.U32 R246, R235, -0x2daee0ad, RZ ;  /* 0xd2511f53ebf67825 */ /* 0x000fe200078e00ff */
[----:B------:R-:W-:Y:S01]  /*3430*/  LOP3.LUT R240, R243, UR25, R240, 0x96, !PT ;  /* 0x00000019f3f07c12 */ /* 0x000fe2000f8e96f0 */
[----:B------:R-:W-:Y:S01]  /*3440*/  UIADD3 UR25, UR28, 0x76cf5d0a, URZ ;  /* 0x76cf5d0a1c197890 */ /* 0x000fe2000fffe03f */
[----:B------:R-:W-:Y:S01]  /*3450*/  @P2 ISETP.GE.AND P6, PT, R236, R219, PT ;  /* 0x000000dbec00220c */ /* 0x000fe20003fc6270 */
[----:B------:R-:W-:Y:S01]  /*3460*/  IMAD.WIDE.U32 R248, R234, -0x2daee0ad, RZ ;  /* 0xd2511f53eaf87825 */ /* 0x000fe200078e00ff */
[----:B------:R-:W-:Y:S01]  /*3470*/  LOP3.LUT R236, R230, UR27, RZ, 0x3c, !PT ;  /* 0x0000001be6ec7c12 */ /* 0x000fe2000f8e3cff */
[----:B------:R-:W-:Y:S01]  /*3480*/  UIADD3 UR27, UR28, -0x126145ec, URZ ;  /* 0xed9eba141c1b7890 */ /* 0x000fe2000fffe03f */
[----:B------:R-:W-:Y:S01]  /*3490*/  LOP3.LUT R235, R242, UR26, RZ, 0x3c, !PT ;  /* 0x0000001af2eb7c12 */ /* 0x000fe2000f8e3cff */
[----:B------:R-:W-:Y:S01]  /*34a0*/  IMAD.WIDE.U32 R238, R238, -0x2daee0ad, RZ ;  /* 0xd2511f53eeee7825 */ /* 0x000fe200078e00ff */
[C---:B------:R-:W-:Y:S01]  /*34b0*/  LOP3.LUT R242, R236.reuse, R249, RZ, 0x3c, !PT ;  /* 0x000000f9ecf27212 */ /* 0x040fe200078e3cff */
[----:B------:R-:W-:Y:S01]  /*34c0*/  UIADD3 UR26, UR28, -0x56f99767, URZ ;  /* 0xa90668991c1a7890 */ /* 0x000fe2000fffe03f */
[----:B------:R-:W-:Y:S01]  /*34d0*/  LOP3.LUT R234, R236, R247, RZ, 0x3c, !PT ;  /* 0x000000f7ecea7212 */ /* 0x000fe200078e3cff */
[----:B------:R-:W-:Y:S01]  /*34e0*/  IMAD.WIDE.U32 R240, R240, -0x2daee0ad, RZ ;  /* 0xd2511f53f0f07825 */ /* 0x000fe200078e00ff */
[----:B------:R-:W-:Y:S03]  /*34f0*/  LOP3.LUT R236, R239, UR25, R246, 0x96, !PT ;  /* 0x00000019efec7c12 */ /* 0x000fe6000f8e96f6 */
[----:B------:R-:W-:Y:S01]  /*3500*/  @P2 VIADD R246, R244, 0x10 ;  /* 0x00000010f4f62836 */ /* 0x000fe20000000000 */
[----:B------:R-:W-:Y:S01]  /*3510*/  LOP3.LUT R237, R241, UR25, R248, 0x96, !PT ;  /* 0x00000019f1ed7c12 */ /* 0x000fe2000f8e96f8 */
[----:B------:R-:W-:Y:S01]  /*3520*/  LDSM.16.M88.4 R100, [R182] ;  /* 0x00000000b664783b */ /* 0x000fe20000000200 */
[----:B------:R-:W-:Y:S01]  /*3530*/  IMAD.WIDE.U32 R248, R242, -0x326172a9, RZ ;  /* 0xcd9e8d57f2f87825 */ /* 0x000fe200078e00ff */
[----:B------:R-:W-:Y:S03]  /*3540*/  UIADD3 UR25, UR29, -0x255992d5, URZ ;  /* 0xdaa66d2b1d197890 */ /* 0x000fe6000fffe03f */
[----:B------:R-:W-:Y:S01]  /*3550*/  IMAD.WIDE.U32 R242, R237, -0x326172a9, RZ ;  /* 0xcd9e8d57edf27825 */ /* 0x000fe200078e00ff */
[----:B------:R-:W-:Y:S02]  /*3560*/  LOP3.LUT R239, R235, R249, RZ, 0x3c, !PT ;  /* 0x000000f9ebef7212 */ /* 0x000fe400078e3cff */
[----:B------:R-:W1:Y:S01]  /*3570*/  LDSM.16.M88.4 R104, [R178+0x6000] ;  /* 0x00600000b268783b */ /* 0x000e620000000200 */
[----:B------:R-:W-:Y:S07]  /*3580*/  IMAD.WIDE.U32 R236, R236, -0x326172a9, RZ ;  /* 0xcd9e8d57ecec7825 */ /* 0x000fee00078e00ff */
        /* <DEDUP_REMOVED lines=31> */
[-C--:B------:R-:W-:Y:S05]  /*3780*/  HMMA.16816.F32.BF16 R4, R132, R136.reuse, R4 ;  /* 0x000000888404723c */ /* 0x080fea0000041804 */
[C---:B------:R-:W-:Y:S01]  /*3790*/  LEA R130, P0, R191.reuse, R210, 0x2 ;  /* 0x000000d2bf827211 */ /* 0x040fe200078010ff */
[C---:B---3--:R-:W-:Y:S05]  /*37a0*/  HMMA.16816.F32.BF16 R8, R140.reuse, R136, R8 ;  /* 0x000000888c08723c */ /* 0x048fea0000041808 */
[----:B------:R-:W-:Y:S01]  /*37b0*/  LEA.HI.X.SX32 R131, R191, R211, 0x2, P0 ;  /* 0x000000d3bf837211 */ /* 0x000fe200000f16ff */
[-C--:B------:R-:W-:Y:S03]  /*37c0*/  HMMA.16816.F32.BF16 R12, R140, R138.reuse, R12 ;  /* 0x0000008a8c0c723c */ /* 0x080fe6000004180c */
[----:B------:R-:W-:Y:S02]  /*37d0*/  @P2 ISETP.GE.AND P0, PT, R246, R219, PT ;  /* 0x000000dbf600220c */ /* 0x000fe40003f06270 */
[----:B------:R-:W-:Y:S01]  /*37e0*/  IMAD.WIDE.U32 R246, R234, -0x326172a9, RZ ;  /* 0xcd9e8d57eaf67825 */ /* 0x000fe200078e00ff */
[----:B------:R-:W-:Y:S01]  /*37f0*/  LOP3.LUT R234, R243, UR25, R248, 0x96, !PT ;  /* 0x00000019f3ea7c12 */ /* 0x000fe2000f8e96f8 */
[C---:B------:R-:W-:Y:S04]  /*3800*/  HMMA.16816.F32.BF16 R16, R132.reuse, R138, R16 ;  /* 0x0000008a8410723c */ /* 0x040fe80000041810 */
[----:B------:R-:W-:Y:S02]  /*3810*/  LOP3.LUT R241, R235, R247, RZ, 0x3c, !PT ;  /* 0x000000f7ebf17212 */ /* 0x000fe400078e3cff */
[----:B------:R-:W-:Y:S01]  /*3820*/  LOP3.LUT R235, R237, UR25, R246, 0x96, !PT ;  /* 0x00000019edeb7c12 */ /* 0x000fe2000f8e96f6 */
[-C--:B------:R-:W-:Y:S01]  /*3830*/  HMMA.16816.F32.BF16 R20, R132, R100.reuse, R20 ;  /* 0x000000648414723c */ /* 0x080fe20000041814 */
[----:B------:R-:W-:Y:S03]  /*3840*/  UIADD3 UR25, UR28, 0x32370b8f, URZ ;  /* 0x32370b8f1c197890 */ /* 0x000fe6000fffe03f */
[----:B------:R-:W-:Y:S02]  /*3850*/  FMUL.FTZ R237, R216, 1.4426950216293334961 ;  /* 0x3fb8aa3bd8ed7820 */ /* 0x000fe40000410000 */
[C---:B------:R-:W-:Y:S05]  /*3860*/  HMMA.16816.F32.BF16 R24, R140.reuse, R100, R24 ;  /* 0x000000648c18723c */ /* 0x040fea0000041818 */
[----:B------:R-:W-:Y:S01]  /*3870*/  FSEL R129, R237, RZ, P4 ;  /* 0x000000ffed817208 */ /* 0x000fe20002000000 */
[-C--:B------:R-:W-:Y:S03]  /*3880*/  HMMA.16816.F32.BF16 R28, R140, R102.reuse, R28 ;  /* 0x000000668c1c723c */ /* 0x080fe6000004181c */
[----:B------:R-:W-:Y:S02]  /*3890*/  FSETP.NEU.FTZ.AND P4, PT, R217, -INF , PT ;  /* 0xff800000d900780b */ /* 0x000fe40003f9d000 */
[----:B------:R-:W-:Y:S01]  /*38a0*/  FMUL.FTZ R237, R215, 1.4426950216293334961 ;  /* 0x3fb8aa3bd7ed7820 */ /* 0x000fe20000410000 */
[----:B------:R-:W-:Y:S01]  /*38b0*/  HMMA.16816.F32.BF16 R32, R132, R102, R32 ;  /* 0x000000668420723c */ /* 0x000fe20000041820 */
[----:B------:R-:W2:Y:S04]  /*38c0*/  LDSM.16.M88.4 R100, [R3+0x6800] ;  /* 0x006800000364783b */ /* 0x000ea80000000200 */
[----:B------:R-:W-:Y:S01]  /*38d0*/  IMAD.WIDE.U32 R142, R241, -0x2daee0ad, RZ ;  /* 0xd2511f53f18e7825 */ /* 0x000fe200078e00ff */
[-C--:B-1----:R-:W-:Y:S05]  /*38e0*/  HMMA.16816.F32.BF16 R4, R104, R108.reuse, R4 ;  /* 0x0000006c6804723c */ /* 0x082fea0000041804 */
[----:B------:R-:W-:Y:S01]  /*38f0*/  LOP3.LUT R246, R143, UR25, R238, 0x96, !PT ;  /* 0x000000198ff67c12 */ /* 0x000fe2000f8e96ee */
[----:B------:R-:W-:Y:S05]  /*3900*/  IMAD.WIDE.U32 R134, R239, -0x2daee0ad, RZ ;  /* 0xd2511f53ef867825 */ /* 0x000fea00078e00ff */
[----:B------:R-:W-:Y:S01]  /*3910*/  FMUL.FTZ R239, R217, 1.4426950216293334961 ;  /* 0x3fb8aa3bd9ef7820 */ /* 0x000fe20000410000 */
[C---:B----4-:R-:W-:Y:S04]  /*3920*/  HMMA.16816.F32.BF16 R8, R112.reuse, R108, R8 ;  /* 0x0000006c7008723c */ /* 0x050fe80000041808 */
[----:B------:R-:W-:Y:S01]  /*3930*/  FSEL R121, R239, RZ, P4 ;  /* 0x000000ffef797208 */ /* 0x000fe20002000000 */
[----:B------:R-:W-:Y:S01]  /*3940*/  IMAD.WIDE.U32 R246, R246, -0x326172a9, RZ ;  /* 0xcd9e8d57f6f67825 */ /* 0x000fe200078e00ff */
[----:B------:R-:W-:Y:S01]  /*3950*/  LOP3.LUT R250, R135, UR25, R240, 0x96, !PT ;  /* 0x0000001987fa7c12 */ /* 0x000fe2000f8e96f0 */
[-C--:B------:R-:W-:Y:S01]  /*3960*/  HMMA.16816.F32.BF16 R12, R112, R110.reuse, R12 ;  /* 0x0000006e700c723c */ /* 0x080fe2000004180c */
[----:B------:R-:W-:Y:S02]  /*3970*/  UIADD3 UR25, UR29, 0x78dde6e4, URZ ;  /* 0x78dde6e41d197890 */ /* 0x000fe4000fffe03f */
[C---:B------:R-:W-:Y:S01]  /*3980*/  FSETP.NEU.FTZ.AND P4, PT, R214.reuse, -INF , PT ;  /* 0xff800000d600780b */ /* 0x040fe20003f9d000 */
[----:B------:R-:W-:Y:S01]  /*3990*/  FMUL.FTZ R238, R214, 1.4426950216293334961 ;  /* 0x3fb8aa3bd6ee7820 */ /* 0x000fe20000410000 */
        /* <DEDUP_REMOVED lines=9> */
[-C--:B--2---:R-:W-:Y:S03]  /*3a30*/  HMMA.16816.F32.BF16 R20, R104, R100.reuse, R20 ;  /* 0x000000646814723c */ /* 0x084fe60000041814 */
[----:B------:R-:W-:Y:S01]  /*3a40*/  @P2 FSEL R9, R9, -INF , !P5 ;  /* 0xff80000009092808 */ /* 0x000fe20006800000 */
[----:B------:R-:W-:Y:S01]  /*3a50*/  IMAD.WIDE.U32 R248, R248, -0x2daee0ad, RZ ;  /* 0xd2511f53f8f87825 */ /* 0x000fe200078e00ff */
[----:B------:R-:W-:Y:S01]  /*3a60*/  FSEL R187, R237, RZ, P4 ;  /* 0x000000ffedbb7208 */ /* 0x000fe20002000000 */
[C---:B------:R-:W-:Y:S04]  /*3a70*/  HMMA.16816.F32.BF16 R24, R112.reuse, R100, R24 ;  /* 0x000000647018723c */ /* 0x040fe80000041818 */
[-C--:B------:R-:W-:Y:S01]  /*3a80*/  @P2 ISETP.GE.AND P4, PT, R244, R219.reuse, PT ;  /* 0x000000dbf400220c */ /* 0x080fe20003f86270 */
[--C-:B------:R-:W-:Y:S01]  /*3a90*/  FFMA.FTZ R235, R5, UR13, -R129.reuse ;  /* 0x0000000d05eb7c23 */ /* 0x100fe20008010881 */
[----:B------:R-:W-:Y:S01]  /*3aa0*/  LOP3.LUT R234, R239, UR27, R134, 0x96, !PT ;  /* 0x0000001befea7c12 */ /* 0x000fe2000f8e9686 */
[-C--:B------:R-:W-:Y:S04]  /*3ab0*/  HMMA.16816.F32.BF16 R28, R112, R102.reuse, R28 ;  /* 0x00000066701c723c */ /* 0x080fe8000004181c */
[----:B------:R-:W-:Y:S01]  /*3ac0*/  @P2 FSEL R4, R4, -INF , !P4 ;  /* 0xff80000004042808 */ /* 0x000fe20006000000 */
[----:B------:R-:W-:Y:S01]  /*3ad0*/  IMAD.WIDE.U32 R132, R234, -0x326172a9, RZ ;  /* 0xcd9e8d57ea847825 */ /* 0x000fe200078e00ff */
[----:B------:R-:W-:Y:S01]  /*3ae0*/  LOP3.LUT R237, R249, UR26, R238, 0x96, !PT ;  /* 0x0000001af9ed7c12 */ /* 0x000fe2000f8e96ee */
[----:B------:R-:W-:Y:S01]  /*3af0*/  HMMA.16816.F32.BF16 R32, R104, R102, R32 ;  /* 0x000000666820723c */ /* 0x000fe20000041820 */
[----:B------:R-:W-:Y:S03]  /*3b00*/  MUFU.EX2 R235, R235 ;  /* 0x000000eb00eb7308 */ /* 0x000fe60000000800 */
[----:B------:R-:W-:Y:S01]  /*3b10*/  @P2 FSEL R6, R6, -INF , !P4 ;  /* 0xff80000006062808 */ /* 0x000fe20006000000 */
[----:B------:R-:W-:Y:S01]  /*3b20*/  FFMA.FTZ R242, R4, UR13, -R129 ;  /* 0x0000000d04f27c23 */ /* 0x000fe20008010881 */
[----:B------:R-:W-:Y:S01]  /*3b30*/  LOP3.LUT R236, R247, UR25, R236, 0x96, !PT ;  /* 0x00000019f7ec7c12 */ /* 0x000fe2000f8e96ec */
[----:B------:R-:W-:Y:S01]  /*3b40*/  UIADD3 UR25, UR29, -0x4ab325aa, URZ ;  /* 0xb54cda561d197890 */ /* 0x000fe2000fffe03f */
[----:B------:R-:W-:Y:S03]  /*3b50*/  @P2 FSEL R8, R8, -INF , !P4 ;  /* 0xff80000008082808 */ /* 0x000fe60006000000 */
[----:B------:R1:W2:Y:S01]  /*3b60*/  MUFU.EX2 R234, R242 ;  /* 0x000000f200ea7308 */ /* 0x0002a20000000800 */
[----:B------:R-:W-:Y:S01]  /*3b70*/  LOP3.LUT R238, R241, UR27, R142, 0x96, !PT ;  /* 0x0000001bf1ee7c12 */ /* 0x000fe2000f8e968e */
[----:B------:R-:W-:Y:S01]  /*3b80*/  IMAD.WIDE.U32 R138, R237, -0x326172a9, RZ ;  /* 0xcd9e8d57ed8a7825 */ /* 0x000fe200078e00ff */
[----:B------:R-:W-:Y:S02]  /*3b90*/  @P2 FSEL R11, R11, -INF , !P5 ;  /* 0xff8000000b0b2808 */ /* 0x000fe40006800000 */
[----:B------:R-:W-:Y:S01]  /*3ba0*/  @P2 FSEL R10, R10, -INF , !P4 ;  /* 0xff8000000a0a2808 */ /* 0x000fe20006000000 */
[----:B------:R-:W-:Y:S01]  /*3bb0*/  IMAD.U32 R105, RZ, RZ, UR6 ;  /* 0x00000006ff697e24 */ /* 0x000fe2000f8e00ff */
[----:B------:R-:W-:Y:S01]  /*3bc0*/  @P2 FSEL R13, R13, -INF , !P1 ;  /* 0xff8000000d0d2808 */ /* 0x000fe20004800000 */
[----:B------:R-:W-:Y:S01]  /*3bd0*/  IMAD.WIDE.U32 R136, R238, -0x326172a9, RZ ;  /* 0xcd9e8d57ee887825 */ /* 0x000fe200078e00ff */
[----:B------:R-:W-:Y:S02]  /*3be0*/  LOP3.LUT R239, R139, UR25, R132, 0x96, !PT ;  /* 0x000000198bef7c12 */ /* 0x000fe4000f8e9684 */
[----:B------:R-:W-:Y:S01]  /*3bf0*/  @P2 FSEL R15, R15, -INF , !P1 ;  /* 0xff8000000f0f2808 */ /* 0x000fe20004800000 */
[----:B------:R-:W-:Y:S01]  /*3c00*/  FFMA.FTZ R247, R10, UR13, -R187 ;  /* 0x0000000d0af77c23 */ /* 0x000fe200080108bb */
[----:B------:R-:W-:Y:S01]  /*3c10*/  @P2 FSEL R12, R12, -INF , !P6 ;  /* 0xff8000000c0c2808 */ /* 0x000fe20007000000 */
[----:B------:R-:W-:Y:S01]  /*3c20*/  FFMA.FTZ R238, R8, UR13, -R123 ;  /* 0x0000000d08ee7c23 */ /* 0x000fe2000801087b */
[C---:B------:R-:W-:Y:S01]  /*3c30*/  LOP3.LUT R237, R239.reuse, 0xff, RZ, 0xc0, !PT ;  /* 0x000000ffefed7812 */ /* 0x040fe200078ec0ff */
[----:B------:R-:W-:Y:S01]  /*3c40*/  IMAD.WIDE.U32 R142, R236, -0x2daee0ad, RZ ;  /* 0xd2511f53ec8e7825 */ /* 0x000fe200078e00ff */
[----:B------:R-:W-:Y:S02]  /*3c50*/  LOP3.LUT R241, R239, 0xffff, RZ, 0xc0, !PT ;  /* 0x0000ffffeff17812 */ /* 0x000fe400078ec0ff */
[----:B------:R-:W-:Y:S01]  /*3c60*/  ISETP.LE.U32.AND P4, PT, R237, UR14, PT ;  /* 0x0000000eed007c0c */ /* 0x000fe2000bf83070 */
[----:B------:R-:W-:Y:S01]  /*3c70*/  FFMA.FTZ R251, R15, UR13, -R187 ;  /* 0x0000000d0ffb7c23 */ /* 0x000fe200080108bb */
[----:B------:R-:W-:Y:S01]  /*3c80*/  LOP3.LUT R240, R143, UR26, R240, 0x96, !PT ;  /* 0x0000001a8ff07c12 */ /* 0x000fe2000f8e96f0 */
[----:B-1----:R-:W-:Y:S01]  /*3c90*/  FFMA.FTZ R242, R7, UR13, -R121 ;  /* 0x0000000d07f27c23 */ /* 0x002fe20008010879 */
[----:B------:R-:W-:Y:S01]  /*3ca0*/  SHF.R.U32.HI R237, RZ, 0x18, R239 ;  /* 0x00000018ffed7819 */ /* 0x000fe200000116ef */
[----:B------:R-:W-:Y:S01]  /*3cb0*/  FFMA.FTZ R236, R6, UR13, -R121 ;  /* 0x0000000d06ec7c23 */ /* 0x000fe20008010879 */
[----:B------:R-:W-:Y:S01]  /*3cc0*/  SHF.R.U32.HI R241, RZ, 0x8, R241 ;  /* 0x00000008fff17819 */ /* 0x000fe200000116f1 */
[----:B------:R-:W-:Y:S01]  /*3cd0*/  IMAD.WIDE.U32 R134, R240, -0x326172a9, RZ ;  /* 0xcd9e8d57f0867825 */ /* 0x000fe200078e00ff */
[----:B------:R-:W-:Y:S01]  /*3ce0*/  ISETP.LE.U32.AND P5, PT, R237, UR14, PT ;  /* 0x0000000eed007c0c */ /* 0x000fe2000bfa3070 */
[----:B------:R-:W-:Y:S01]  /*3cf0*/  MUFU.EX2 R238, R238 ;  /* 0x000000ee00ee7308 */ /* 0x000fe20000000800 */
[----:B------:R-:W-:Y:S01]  /*3d00*/  SHF.R.U32.HI R240, RZ, 0x10, R239 ;  /* 0x00000010fff07819 */ /* 0x000fe200000116ef */
[----:B------:R-:W-:Y:S01]  /*3d10*/  FFMA.FTZ R239, R9, UR13, -R123 ;  /* 0x0000000d09ef7c23 */ /* 0x000fe2000801087b */
[----:B------:R-:W-:Y:S01]  /*3d20*/  @P2 FSEL R17, R17, -INF , !P1 ;  /* 0xff80000011112808 */ /* 0x000fe20004800000 */
[----:B--2---:R-:W-:Y:S01]  /*3d30*/  @!P4 FADD.FTZ R234, -R234, -RZ ;  /* 0x800000ffeaeac221 */ /* 0x004fe20000010100 */
[----:B------:R-:W-:Y:S02]  /*3d40*/  LOP3.LUT R240, R240, 0xff, RZ, 0xc0, !PT ;  /* 0x000000fff0f07812 */ /* 0x000fe400078ec0ff */
[----:B------:R-:W-:Y:S03]  /*3d50*/  @P2 FSEL R19, R19, -INF , !P1 ;  /* 0xff80000013132808 */ /* 0x000fe60004800000 */
[----:B------:R1:W2:Y:S01]  /*3d60*/  MUFU.EX2 R237, R242 ;  /* 0x000000f200ed7308 */ /* 0x0002a20000000800 */
[----:B------:R-:W-:Y:S02]  /*3d70*/  LOP3.LUT R241, R241, 0xffff, RZ, 0xc0, !PT ;  /* 0x0000fffff1f17812 */ /* 0x000fe400078ec0ff */
[----:B------:R-:W-:Y:S02]  /*3d80*/  @P2 FSEL R14, R14, -INF , !P6 ;  /* 0xff8000000e0e2808 */ /* 0x000fe40007000000 */
[----:B------:R-:W-:Y:S01]  /*3d90*/  LOP3.LUT R245, R135, UR25, R136, 0x96, !PT ;  /* 0x0000001987f57c12 */ /* 0x000fe2000f8e9688 */
[----:B------:R-:W-:Y:S01]  /*3da0*/  UIADD3 UR25, UR29, 0x1715609d, URZ ;  /* 0x1715609d1d197890 */ /* 0x000fe2000fffe03f */
[----:B------:R-:W-:Y:S03]  /*3db0*/  @P2 FSEL R16, R16, -INF , !P6 ;  /* 0xff80000010102808 */ /* 0x000fe60007000000 */
[----:B------:R-:W3:Y:S01]  /*3dc0*/  MUFU.EX2 R236, R236 ;  /* 0x000000ec00ec7308 */ /* 0x000ee20000000800 */
[----:B------:R-:W-:Y:S02]  /*3dd0*/  ISETP.LE.U32.AND P1, PT, R240, UR14, PT ;  /* 0x0000000ef0007c0c */ /* 0x000fe4000bf23070 */
[----:B------:R-:W-:Y:S02]  /*3de0*/  @P2 FSEL R18, R18, -INF , !P6 ;  /* 0xff80000012122808 */ /* 0x000fe40007000000 */
[----:B------:R-:W-:Y:S02]  /*3df0*/  ISETP.LE.U32.AND P6, PT, R241, UR14, PT ;  /* 0x0000000ef1007c0c */ /* 0x000fe4000bfc3070 */
[C---:B------:R-:W-:Y:S03]  /*3e00*/  LOP3.LUT R241, R245.reuse, 0xffff, RZ, 0xc0, !PT ;  /* 0x0000fffff5f17812 */ /* 0x040fe600078ec0ff */
[----:B------:R4:W4:Y:S01]  /*3e10*/  MUFU.EX2 R240, R247 ;  /* 0x000000f700f07308 */ /* 0x0009220000000800 */
[----:B-1----:R-:W-:Y:S01]  /*3e20*/  LOP3.LUT R242, R245, 0xff, RZ, 0xc0, !PT ;  /* 0x000000fff5f27812 */ /* 0x002fe200078ec0ff */
[----:B--2---:R-:W-:Y:S01]  /*3e30*/  @!P5 FADD.FTZ R237, -R237, -RZ ;  /* 0x800000ffededd221 */ /* 0x004fe20000010100 */
[----:B------:R-:W-:Y:S02]  /*3e40*/  @P2 FSEL R20, R20, -INF , !P0 ;  /* 0xff80000014142808 */ /* 0x000fe40004000000 */
[----:B------:R-:W-:Y:S01]  /*3e50*/  SHF.R.U32.HI R243, RZ, 0x8, R241 ;  /* 0x00000008fff37819 */ /* 0x000fe200000116f1 */
[----:B------:R-:W-:Y:S01]  /*3e60*/  FFMA.FTZ R241, R11, UR13, -R187 ;  /* 0x0000000d0bf17c23 */ /* 0x000fe200080108bb */
[----:B------:R-:W-:Y:S03]  /*3e70*/  @P2 FSEL R22, R22, -INF , !P0 ;  /* 0xff80000016162808 */ /* 0x000fe60004000000 */
[----:B------:R-:W1:Y:S01]  /*3e80*/  MUFU.EX2 R239, R239 ;  /* 0x000000ef00ef7308 */ /* 0x000e620000000800 */
[----:B------:R-:W-:Y:S01]  /*3e90*/  ISETP.LE.U32.AND P4, PT, R242, UR14, PT ;  /* 0x0000000ef2007c0c */ /* 0x000fe2000bf83070 */
[----:B---3--:R-:W-:Y:S01]  /*3ea0*/  @!P1 FADD.FTZ R236, -R236, -RZ ;  /* 0x800000ffecec9221 */ /* 0x008fe20000010100 */
[----:B------:R-:W-:Y:S01]  /*3eb0*/  @P2 FSEL R24, R24, -INF , !P0 ;  /* 0xff80000018182808 */ /* 0x000fe20004000000 */
[----:B------:R-:W-:Y:S01]  /*3ec0*/  @!P6 FADD.FTZ R235, -R235, -RZ ;  /* 0x800000ffebebe221 */ /* 0x000fe20000010100 */
[----:B------:R-:W-:Y:S02]  /*3ed0*/  LOP3.LUT R242, R243, 0xffff, RZ, 0xc0, !PT ;  /* 0x0000fffff3f27812 */ /* 0x000fe400078ec0ff */
[----:B------:R-:W-:Y:S03]  /*3ee0*/  SHF.R.U32.HI R243, RZ, 0x10, R245 ;  /* 0x00000010fff37819 */ /* 0x000fe600000116f5 */
[----:B------:R-:W2:Y:S01]  /*3ef0*/  MUFU.EX2 R241, R241 ;  /* 0x000000f100f17308 */ /* 0x000ea20000000800 */
[----:B------:R-:W-:Y:S01]  /*3f00*/  ISETP.LE.U32.AND P6, PT, R242, UR14, PT ;  /* 0x0000000ef2007c0c */ /* 0x000fe2000bfc3070 */
[----:B------:R-:W-:Y:S01]  /*3f10*/  @P2 VIADD R242, R244, 0x11 ;  /* 0x00000011f4f22836 */ /* 0x000fe20000000000 */
[----:B------:R-:W-:Y:S01]  /*3f20*/  LOP3.LUT R243, R243, 0xff, RZ, 0xc0, !PT ;  /* 0x000000fff3f37812 */ /* 0x000fe200078ec0ff */
[----:B----4-:R-:W-:Y:S01]  /*3f30*/  FFMA.FTZ R247, R12, UR13, -R123 ;  /* 0x0000000d0cf77c23 */ /* 0x010fe2000801087b */
[----:B------:R-:W-:Y:S01]  /*3f40*/  LOP3.LUT R250, R133, UR25, R250, 0x96, !PT ;  /* 0x0000001985fa7c12 */ /* 0x000fe2000f8e96fa */
[----:B------:R-:W-:Y:S01]  /*3f50*/  @!P4 FADD.FTZ R238, -R238, -RZ ;  /* 0x800000ffeeeec221 */ /* 0x000fe20000010100 */
[-C--:B------:R-:W-:Y:S01]  /*3f60*/  @P2 ISETP.GE.AND P4, PT, R252, R219.reuse, PT ;  /* 0x000000dbfc00220c */ /* 0x080fe20003f86270 */
[----:B------:R-:W-:Y:S01]  /*3f70*/  FFMA.FTZ R252, R16, UR13, -R129 ;  /* 0x0000000d10fc7c23 */ /* 0x000fe20008010881 */
[-C--:B------:R-:W-:Y:S01]  /*3f80*/  @P2 ISETP.GE.AND P1, PT, R242, R219.reuse, PT ;  /* 0x000000dbf200220c */ /* 0x080fe20003f26270 */
[----:B------:R-:W-:Y:S01]  /*3f90*/  IMAD.WIDE.U32 R132, R250, -0x2daee0ad, RZ ;  /* 0xd2511f53fa847825 */ /* 0x000fe200078e00ff */
[----:B------:R-:W-:Y:S01]  /*3fa0*/  ISETP.LE.U32.AND P5, PT, R243, UR14, PT ;  /* 0x0000000ef3007c0c */ /* 0x000fe2000bfa3070 */
[----:B------:R3:W4:Y:S01]  /*3fb0*/  MUFU.EX2 R242, R247 ;  /* 0x000000f700f27308 */ /* 0x0007220000000800 */
[----:B------:R-:W-:Y:S01]  /*3fc0*/  LOP3.LUT R249, R137, UR25, R246, 0x96, !PT ;  /* 0x0000001989f97c12 */ /* 0x000fe2000f8e96f6 */
[----:B------:R-:W-:Y:S01]  /*3fd0*/  UIADD3 UR25, UR28, 0x646e171e, URZ ;  /* 0x646e171e1c197890 */ /* 0x000fe2000fffe03f */
[----:B------:R-:W-:Y:S01]  /*3fe0*/  SHF.R.U32.HI R245, RZ, 0x18, R245 ;  /* 0x00000018fff57819 */ /* 0x000fe200000116f5 */
[----:B------:R-:W4:Y:S01]  /*3ff0*/  LDG.E R246, desc[UR30][R130.64+0x20] ;  /* 0x0000201e82f67981 */ /* 0x000f22000c1e1900 */
[----:B------:R-:W-:Y:S01]  /*4000*/  LOP3.LUT R7, R132, 0xffff, RZ, 0xc0, !PT ;  /* 0x0000ffff84077812 */ /* 0x000fe200078ec0ff */
[----:B------:R-:W-:Y:S01]  /*4010*/  IMAD.WIDE.U32 R136, R249, -0x2daee0ad, RZ ;  /* 0xd2511f53f9887825 */ /* 0x000fe200078e00ff */
[----:B------:R-:W-:Y:S01]  /*4020*/  @P2 FSEL R26, R26, -INF , !P0 ;  /* 0xff8000001a1a2808 */ /* 0x000fe20004000000 */
[----:B------:R-:W5:Y:S01]  /*4030*/  LDG.E R250, desc[UR30][R130.64+0x80] ;  /* 0x0000801e82fa7981 */ /* 0x000f62000c1e1900 */
[----:B------:R-:W-:Y:S01]  /*4040*/  LOP3.LUT R141, R133, UR25, R248, 0x96, !PT ;  /* 0x00000019858d7c12 */ /* 0x000fe2000f8e96f8 */
[----:B------:R-:W-:Y:S01]  /*4050*/  @P2 VIADD R244, R244, 0x19 ;  /* 0x00000019f4f42836 */ /* 0x000fe20000000000 */
[----:B------:R-:W-:Y:S01]  /*4060*/  LOP3.LUT R133, R134, 0xff, RZ, 0xc0, !PT ;  /* 0x000000ff86857812 */ /* 0x000fe200078ec0ff */
[----:B------:R2:W-:Y:S01]  /*4070*/  MUFU.EX2 R248, R252 ;  /* 0x000000fc00f87308 */ /* 0x0005e20000000800 */
[----:B------:R-:W-:Y:S01]  /*4080*/  @P2 FSEL R21, R21, -INF , !P1 ;  /* 0xff80000015152808 */ /* 0x000fe20004800000 */
[----:B------:R-:W5:Y:S01]  /*4090*/  LDG.E R249, desc[UR30][R130.64+0xa0] ;  /* 0x0000a01e82f97981 */ /* 0x000f62000c1e1900 */
[----:B------:R-:W-:Y:S01]  /*40a0*/  @P2 FSEL R23, R23, -INF , !P1 ;  /* 0xff80000017172808 */ /* 0x000fe20004800000 */
[----:B------:R-:W-:Y:S01]  /*40b0*/  @!P5 FADD.FTZ R240, -R240, -RZ ;  /* 0x800000fff0f0d221 */ /* 0x000fe20000010100 */
[----:B------:R-:W-:Y:S01]  /*40c0*/  ISETP.LE.U32.AND P5, PT, R245, UR14, PT ;  /* 0x0000000ef5007c0c */ /* 0x000fe2000bfa3070 */
[----:B---3--:R3:W4:Y:S01]  /*40d0*/  LDG.E R247, desc[UR30][R130.64] ;  /* 0x0000001e82f77981 */ /* 0x008722000c1e1900 */
[----:B------:R-:W-:Y:S01]  /*40e0*/  @P2 FSEL R25, R25, -INF , !P1 ;  /* 0xff80000019192808 */ /* 0x000fe20004800000 */
[----:B-1----:R-:W-:Y:S01]  /*40f0*/  @!P6 FADD.FTZ R239, -R239, -RZ ;  /* 0x800000ffefefe221 */ /* 0x002fe20000010100 */
[----:B------:R-:W-:Y:S01]  /*4100*/  @P2 ISETP.GE.AND P6, PT, R244, R219, PT ;  /* 0x000000dbf400220c */ /* 0x000fe20003fc6270 */
[----:B------:R-:W-:Y:S01]  /*4110*/  FFMA.FTZ R243, R13, UR13, -R123 ;  /* 0x0000000d0df37c23 */ /* 0x000fe2000801087b */
[----:B------:R-:W-:Y:S01]  /*4120*/  @P2 FSEL R27, R27, -INF , !P1 ;  /* 0xff8000001b1b2808 */ /* 0x000fe20004800000 */
[----:B------:R-:W-:Y:S01]  /*4130*/  FFMA.FTZ R244, R14, UR13, -R187 ;  /* 0x0000000d0ef47c23 */ /* 0x000fe200080108bb */
[----:B------:R-:W-:Y:S01]  /*4140*/  LOP3.LUT R143, R137, UR25, R142, 0x96, !PT ;  /* 0x00000019898f7c12 */ /* 0x000fe2000f8e968e */
[----:B------:R-:W-:Y:S01]  /*4150*/  FFMA.FTZ R142, R20, UR13, -R129 ;  /* 0x0000000d148e7c23 */ /* 0x000fe20008010881 */
[----:B------:R-:W-:Y:S01]  /*4160*/  @P2 FSEL R28, R28, -INF , !P4 ;  /* 0xff8000001c1c2808 */ /* 0x000fe20006000000 */
[----:B------:R1:W-:Y:S01]  /*4170*/  MUFU.EX2 R245, R251 ;  /* 0x000000fb00f57308 */ /* 0x0003e20000000800 */
[----:B--2---:R-:W-:Y:S01]  /*4180*/  LOP3.LUT R252, R134, 0xffff, RZ, 0xc0, !PT ;  /* 0x0000ffff86fc7812 */ /* 0x004fe200078ec0ff */
[----:B------:R-:W-:Y:S01]  /*4190*/  @!P5 FADD.FTZ R241, -R241, -RZ ;  /* 0x800000fff1f1d221 */ /* 0x000fe20000010100 */
[----:B------:R-:W-:Y:S01]  /*41a0*/  ISETP.LE.U32.AND P5, PT, R133, UR14, PT ;  /* 0x0000000e85007c0c */ /* 0x000fe2000bfa3070 */
[----:B------:R-:W-:Y:S01]  /*41b0*/  FFMA.FTZ R133, R19, UR13, -R121 ;  /* 0x0000000d13857c23 */ /* 0x000fe20008010879 */
[----:B------:R-:W-:Y:S01]  /*41c0*/  SHF.R.U32.HI R252, RZ, 0x8, R252 ;  /* 0x00000008fffc7819 */ /* 0x000fe200000116fc */
[----:B------:R-:W-:Y:S01]  /*41d0*/  FFMA.FTZ R27, R27, UR13, -R187 ;  /* 0x0000000d1b1b7c23 */ /* 0x000fe200080108bb */
[----:B------:R-:W-:Y:S03]  /*41e0*/  LOP3.LUT R135, R138, 0xffff, RZ, 0xc0, !PT ;  /* 0x0000ffff8a877812 */ /* 0x000fe600078ec0ff */
[----:B------:R-:W2:Y:S01]  /*41f0*/  MUFU.EX2 R243, R243 ;  /* 0x000000f300f37308 */ /* 0x000ea20000000800 */
[----:B------:R-:W-:Y:S02]  /*4200*/  LOP3.LUT R252, R252, 0xffff, RZ, 0xc0, !PT ;  /* 0x0000fffffcfc7812 */ /* 0x000fe400078ec0ff */
[----:B------:R-:W-:Y:S02]  /*4210*/  LOP3.LUT R139, R138, 0xff, RZ, 0xc0, !PT ;  /* 0x000000ff8a8b7812 */ /* 0x000fe400078ec0ff */
[----:B------:R-:W-:Y:S02]  /*4220*/  ISETP.LE.U32.AND P0, PT, R252, UR14, PT ;  /* 0x0000000efc007c0c */ /* 0x000fe4000bf03070 */
[--C-:B---3--:R-:W-:Y:S01]  /*4230*/  SHF.R.U32.HI R130, RZ, 0x10, R134.reuse ;  /* 0x00000010ff827819 */ /* 0x108fe20000011686 */
[----:B----4-:R-:W-:Y:S01]  /*4240*/  @!P5 FADD.FTZ R242, -R242, -RZ ;  /* 0x800000fff2f2d221 */ /* 0x010fe20000010100 */
[----:B------:R-:W-:Y:S01]  /*4250*/  SHF.R.U32.HI R134, RZ, 0x18, R134 ;  /* 0x00000018ff867819 */ /* 0x000fe20000011686 */
[----:B-1----:R-:W-:Y:S01]  /*4260*/  FFMA.FTZ R251, R17, UR13, -R129 ;  /* 0x0000000d11fb7c23 */ /* 0x002fe20008010881 */
[----:B------:R-:W-:Y:S01]  /*4270*/  LOP3.LUT R130, R130, 0xff, RZ, 0xc0, !PT ;  /* 0x000000ff82827812 */ /* 0x000fe200078ec0ff */
[----:B------:R-:W1:Y:S01]  /*4280*/  MUFU.EX2 R244, R244 ;  /* 0x000000f400f47308 */ /* 0x000e620000000800 */
[----:B------:R-:W-:Y:S01]  /*4290*/  SHF.R.U32.HI R135, RZ, 0x8, R135 ;  /* 0x00000008ff877819 */ /* 0x000fe20000011687 */
[--C-:B------:R-:W-:Y:S01]  /*42a0*/  FFMA.FTZ R131, R18, UR13, -R121.reuse ;  /* 0x0000000d12837c23 */ /* 0x100fe20008010879 */
[----:B------:R-:W-:Y:S02]  /*42b0*/  ISETP.LE.U32.AND P1, PT, R130, UR14, PT ;  /* 0x0000000e82007c0c */ /* 0x000fe4000bf23070 */
[----:B------:R-:W-:Y:S01]  /*42c0*/  ISETP.LE.U32.AND P5, PT, R139, UR14, PT ;  /* 0x0000000e8b007c0c */ /* 0x000fe2000bfa3070 */
[----:B--2---:R-:W-:Y:S01]  /*42d0*/  @!P0 FADD.FTZ R243, -R243, -RZ ;  /* 0x800000fff3f38221 */ /* 0x004fe20000010100 */
[----:B------:R-:W-:Y:S01]  /*42e0*/  ISETP.LE.U32.AND P0, PT, R134, UR14, PT ;  /* 0x0000000e86007c0c */ /* 0x000fe2000bf03070 */
[--C-:B------:R-:W-:Y:S01]  /*42f0*/  FFMA.FTZ R134, R23, UR13, -R121.reuse ;  /* 0x0000000d17867c23 */ /* 0x100fe20008010879 */
[----:B------:R-:W-:Y:S01]  /*4300*/  LOP3.LUT R139, R135, 0xffff, RZ, 0xc0, !PT ;  /* 0x0000ffff878b7812 */ /* 0x000fe200078ec0ff */
[----:B------:R-:W2:Y:S01]  /*4310*/  MUFU.EX2 R251, R251 ;  /* 0x000000fb00fb7308 */ /* 0x000ea20000000800 */
[----:B------:R-:W-:Y:S01]  /*4320*/  @P2 FSEL R30, R30, -INF , !P4 ;  /* 0xff8000001e1e2808 */ /* 0x000fe20006000000 */
[----:B------:R-:W-:Y:S01]  /*4330*/  FFMA.FTZ R135, R22, UR13, -R121 ;  /* 0x0000000d16877c23 */ /* 0x000fe20008010879 */
[----:B------:R-:W-:Y:S02]  /*4340*/  @P2 FSEL R32, R32, -INF , !P4 ;  /* 0xff80000020202808 */ /* 0x000fe40006000000 */
[----:B------:R-:W-:Y:S01]  /*4350*/  @P2 FSEL R29, R29, -INF , !P6 ;  /* 0xff8000001d1d2808 */ /* 0x000fe20007000000 */
[----:B-1----:R-:W-:Y:S01]  /*4360*/  @!P1 FADD.FTZ R244, -R244, -RZ ;  /* 0x800000fff4f49221 */ /* 0x002fe20000010100 */
[----:B------:R-:W-:Y:S03]  /*4370*/  ISETP.LE.U32.AND P1, PT, R139, UR14, PT ;  /* 0x0000000e8b007c0c */ /* 0x000fe6000bf23070 */
[----:B------:R-:W1:Y:S01]  /*4380*/  MUFU.EX2 R131, R131 ;  /* 0x0000008300837308 */ /* 0x000e620000000800 */
[--C-:B------:R-:W-:Y:S01]  /*4390*/  SHF.R.U32.HI R139, RZ, 0x10, R138.reuse ;  /* 0x00000010ff8b7819 */ /* 0x100fe2000001168a */
[----:B------:R-:W-:Y:S01]  /*43a0*/  @!P0 FADD.FTZ R245, -R245, -RZ ;  /* 0x800000fff5f58221 */ /* 0x000fe20000010100 */
[----:B------:R-:W-:Y:S01]  /*43b0*/  SHF.R.U32.HI R138, RZ, 0x18, R138 ;  /* 0x00000018ff8a7819 */ /* 0x000fe2000001168a */
[----:B------:R-:W-:Y:S01]  /*43c0*/  @!P5 FADD.FTZ R248, -R248, -RZ ;  /* 0x800000fff8f8d221 */ /* 0x000fe20000010100 */
[----:B------:R-:W-:Y:S02]  /*43d0*/  LOP3.LUT R139, R139, 0xff, RZ, 0xc0, !PT ;  /* 0x000000ff8b8b7812 */ /* 0x000fe400078ec0ff */
[----:B------:R-:W-:Y:S03]  /*43e0*/  ISETP.LE.U32.AND P5, PT, R138, UR14, PT ;  /* 0x0000000e8a007c0c */ /* 0x000fe6000bfa3070 */
[----:B------:R3:W4:Y:S01]  /*43f0*/  MUFU.EX2 R252, R133 ;  /* 0x0000008500fc7308 */ /* 0x0007220000000800 */
[----:B------:R-:W-:Y:S02]  /*4400*/  ISETP.LE.U32.AND P0, PT, R139, UR14, PT ;  /* 0x0000000e8b007c0c */ /* 0x000fe4000bf03070 */
[----:B------:R-:W-:Y:S01]  /*4410*/  LOP3.LUT R139, R141, 0xff, RZ, 0xc0, !PT ;  /* 0x000000ff8d8b7812 */ /* 0x000fe200078ec0ff */
[----:B--2---:R-:W-:Y:S01]  /*4420*/  @!P1 FADD.FTZ R251, -R251, -RZ ;  /* 0x800000fffbfb9221 */ /* 0x004fe20000010100 */
[----:B------:R-:W-:Y:S02]  /*4430*/  SHF.R.U32.HI R138, RZ, 0x18, R141 ;  /* 0x00000018ff8a7819 */ /* 0x000fe4000001168d */
[----:B------:R-:W-:Y:S03]  /*4440*/  ISETP.LE.U32.AND P1, PT, R139, UR14, PT ;  /* 0x0000000e8b007c0c */ /* 0x000fe6000bf23070 */
[----:B------:R2:W2:Y:S01]  /*4450*/  MUFU.EX2 R130, R142 ;  /* 0x0000008e00827308 */ /* 0x0004a20000000800 */
[----:B------:R-:W-:Y:S01]  /*4460*/  FFMA.FTZ R139, R25, UR13, -R123 ;  /* 0x0000000d198b7c23 */ /* 0x000fe2000801087b */
[----:B------:R-:W-:Y:S02]  /*4470*/  SHF.R.U32.HI R25, RZ, 0x10, R141 ;  /* 0x00000010ff197819 */ /* 0x000fe4000001168d */
[----:B------:R-:W-:Y:S01]  /*4480*/  LOP3.LUT R141, R141, 0xffff, RZ, 0xc0, !PT ;  /* 0x0000ffff8d8d7812 */ /* 0x000fe200078ec0ff */
[----:B-1----:R-:W-:Y:S01]  /*4490*/  @!P0 FADD.FTZ R131, -R131, -RZ ;  /* 0x800000ff83838221 */ /* 0x002fe20000010100 */
[----:B------:R-:W-:Y:S04]  /*44a0*/  ISETP.LE.U32.AND P0, PT, R138, UR14, PT ;  /* 0x0000000e8a007c0c */ /* 0x000fe8000bf03070 */
[----:B------:R-:W1:Y:S01]  /*44b0*/  MUFU.EX2 R135, R135 ;  /* 0x0000008700877308 */ /* 0x000e620000000800 */
[----:B------:R-:W-:Y:S01]  /*44c0*/  LOP3.LUT R25, R25, 0xff, RZ, 0xc0, !PT ;  /* 0x000000ff19197812 */ /* 0x000fe200078ec0ff */
[----:B---3--:R-:W-:Y:S01]  /*44d0*/  FFMA.FTZ R133, R21, UR13, -R129 ;  /* 0x0000000d15857c23 */ /* 0x008fe20008010881 */
[----:B----4-:R-:W-:Y:S01]  /*44e0*/  @!P5 FADD.FTZ R252, -R252, -RZ ;  /* 0x800000fffcfcd221 */ /* 0x010fe20000010100 */
[----:B------:R-:W-:Y:S02]  /*44f0*/  SHF.R.U32.HI R141, RZ, 0x8, R141 ;  /* 0x00000008ff8d7819 */ /* 0x000fe4000001168d */
[----:B------:R-:W-:Y:S04]  /*4500*/  ISETP.LE.U32.AND P5, PT, R25, UR14, PT ;  /* 0x0000000e19007c0c */ /* 0x000fe8000bfa3070 */
[----:B------:R-:W-:Y:S01]  /*4510*/  MUFU.EX2 R138, R139 ;  /* 0x0000008b008a7308 */ /* 0x000fe20000000800 */
[----:B------:R-:W-:Y:S01]  /*4520*/  LOP3.LUT R25, R143, 0xffff, RZ, 0xc0, !PT ;  /* 0x0000ffff8f197812 */ /* 0x000fe200078ec0ff */
[----:B--2---:R-:W-:Y:S01]  /*4530*/  FFMA.FTZ R142, R26, UR13, -R187 ;  /* 0x0000000d1a8e7c23 */ /* 0x004fe200080108bb */
[----:B------:R-:W-:Y:S01]  /*4540*/  LOP3.LUT R141, R141, 0xffff, RZ, 0xc0, !PT ;  /* 0x0000ffff8d8d7812 */ /* 0x000fe200078ec0ff */
[----:B------:R-:W-:Y:S01]  /*4550*/  @!P1 FADD.FTZ R130, -R130, -RZ ;  /* 0x800000ff82829221 */ /* 0x000fe20000010100 */
[----:B------:R-:W-:Y:S02]  /*4560*/  LOP3.LUT R26, R143, 0xff, RZ, 0xc0, !PT ;  /* 0x000000ff8f1a7812 */ /* 0x000fe400078ec0ff */
[----:B------:R-:W-:Y:S03]  /*4570*/  SHF.R.U32.HI R25, RZ, 0x8, R25 ;  /* 0x00000008ff197819 */ /* 0x000fe60000011619 */
[----:B------:R2:W-:Y:S01]  /*4580*/  MUFU.EX2 R139, R27 ;  /* 0x0000001b008b7308 */ /* 0x0005e20000000800 */
[----:B------:R-:W-:Y:S02]  /*4590*/  @P2 FSEL R31, R31, -INF , !P6 ;  /* 0xff8000001f1f2808 */ /* 0x000fe40007000000 */
[----:B------:R-:W-:Y:S01]  /*45a0*/  @P2 FSEL R33, R33, -INF , !P6 ;  /* 0xff80000021212808 */ /* 0x000fe20007000000 */
[----:B-1----:R-:W-:Y:S01]  /*45b0*/  @!P5 FADD.FTZ R135, -R135, -RZ ;  /* 0x800000ff8787d221 */ /* 0x002fe20000010100 */
[----:B------:R-:W-:Y:S02]  /*45c0*/  @P2 FSEL R35, R35, -INF , !P6 ;  /* 0xff80000023232808 */ /* 0x000fe40007000000 */
[----:B------:R-:W-:Y:S03]  /*45d0*/  @P2 FSEL R34, R34, -INF , !P4 ;  /* 0xff80000022222808 */ /* 0x000fe60006000000 */
[----:B------:R-:W1:Y:S01]  /*45e0*/  MUFU.EX2 R133, R133 ;  /* 0x0000008500857308 */ /* 0x000e620000000800 */
[----:B------:R-:W-:Y:S01]  /*45f0*/  ISETP.LE.U32.AND P4, PT, R141, UR14, PT ;  /* 0x0000000e8d007c0c */ /* 0x000fe2000bf83070 */
[----:B------:R-:W-:Y:S01]  /*4600*/  FFMA.FTZ R141, R28, UR13, -R123 ;  /* 0x0000000d1c8d7c23 */ /* 0x000fe2000801087b */
[----:B------:R-:W-:Y:S01]  /*4610*/  ISETP.LE.U32.AND P6, PT, R26, UR14, PT ;  /* 0x0000000e1a007c0c */ /* 0x000fe2000bfc3070 */
[--C-:B------:R-:W-:Y:S01]  /*4620*/  FFMA.FTZ R34, R34, UR13, -R121.reuse ;  /* 0x0000000d22227c23 */ /* 0x100fe20008010879 */
[----:B------:R-:W-:Y:S01]  /*4630*/  LOP3.LUT R26, R25, 0xffff, RZ, 0xc0, !PT ;  /* 0x0000ffff191a7812 */ /* 0x000fe200078ec0ff */
[----:B------:R-:W-:Y:S01]  /*4640*/  FFMA.FTZ R121, R35, UR13, -R121 ;  /* 0x0000000d23797c23 */ /* 0x000fe20008010879 */
[----:B------:R-:W-:Y:S03]  /*4650*/  SHF.R.U32.HI R25, RZ, 0x10, R143 ;  /* 0x00000010ff197819 */ /* 0x000fe6000001168f */
[----:B------:R-:W-:Y:S01]  /*4660*/  MUFU.EX2 R122, R34 ;  /* 0x00000022007a7308 */ /* 0x000fe20000000800 */
[----:B------:R-:W-:Y:S01]  /*4670*/  ISETP.LE.U32.AND P1, PT, R26, UR14, PT ;  /* 0x0000000e1a007c0c */ /* 0x000fe2000bf23070 */
[--C-:B--2---:R-:W-:Y:S01]  /*4680*/  FFMA.FTZ R27, R32, UR13, -R129.reuse ;  /* 0x0000000d201b7c23 */ /* 0x104fe20008010881 */
[----:B------:R-:W-:Y:S01]  /*4690*/  LOP3.LUT R25, R25, 0xff, RZ, 0xc0, !PT ;  /* 0x000000ff19197812 */ /* 0x000fe200078ec0ff */
[----:B------:R-:W-:Y:S01]  /*46a0*/  FFMA.FTZ R129, R33, UR13, -R129 ;  /* 0x0000000d21817c23 */ /* 0x000fe20008010881 */
[----:B------:R-:W-:Y:S02]  /*46b0*/  SHF.R.U32.HI R26, RZ, 0x18, R143 ;  /* 0x00000018ff1a7819 */ /* 0x000fe4000001168f */
[----:B------:R-:W-:Y:S03]  /*46c0*/  ISETP.LE.U32.AND P5, PT, R25, UR14, PT ;  /* 0x0000000e19007c0c */ /* 0x000fe6000bfa3070 */
[----:B------:R2:W-:Y:S01]  /*46d0*/  MUFU.EX2 R143, R27 ;  /* 0x0000001b008f7308 */ /* 0x0005e20000000800 */
[----:B------:R-:W-:Y:S01]  /*46e0*/  SHF.R.U32.HI R25, RZ, 0x8, R7 ;  /* 0x00000008ff197819 */ /* 0x000fe20000011607 */
[----:B-1----:R-:W-:Y:S01]  /*46f0*/  @!P4 FADD.FTZ R133, -R133, -RZ ;  /* 0x800000ff8585c221 */ /* 0x002fe20000010100 */
[----:B------:R-:W-:Y:S02]  /*4700*/  ISETP.LE.U32.AND P4, PT, R26, UR14, PT ;  /* 0x0000000e1a007c0c */ /* 0x000fe4000bf83070 */
[----:B------:R-:W-:Y:S01]  /*4710*/  LOP3.LUT R25, R25, 0xffff, RZ, 0xc0, !PT ;  /* 0x0000ffff19197812 */ /* 0x000fe200078ec0ff */
[----:B------:R-:W-:Y:S01]  /*4720*/  @!P1 FADD.FTZ R138, -R138, -RZ ;  /* 0x800000ff8a8a9221 */ /* 0x000fe20000010100 */
[----:B------:R-:W-:Y:S03]  /*4730*/  SHF.R.U32.HI R5, RZ, 0x10, R132 ;  /* 0x00000010ff057819 */ /* 0x000fe60000011684 */
[----:B------:R-:W1:Y:S01]  /*4740*/  MUFU.EX2 R129, R129 ;  /* 0x0000008100817308 */ /* 0x000e620000000800 */
[----:B------:R-:W-:Y:S02]  /*4750*/  ISETP.LE.U32.AND P1, PT, R25, UR14, PT ;  /* 0x0000000e19007c0c */ /* 0x000fe4000bf23070 */
[----:B------:R-:W-:Y:S02]  /*4760*/  LOP3.LUT R25, R5, 0xff, RZ, 0xc0, !PT ;  /* 0x000000ff05197812 */ /* 0x000fe400078ec0ff */
[----:B------:R-:W-:Y:S02]  /*4770*/  SHF.R.U32.HI R13, RZ, 0x10, R136 ;  /* 0x00000010ff0d7819 */ /* 0x000fe40000011688 */
[----:B------:R-:W-:Y:S01]  /*4780*/  LOP3.LUT R10, R136, 0xffff, RZ, 0xc0, !PT ;  /* 0x0000ffff880a7812 */ /* 0x000fe200078ec0ff */
[----:B------:R-:W-:Y:S01]  /*4790*/  @!P4 FADD.FTZ R139, -R139, -RZ ;  /* 0x800000ff8b8bc221 */ /* 0x000fe20000010100 */
[----:B------:R-:W-:Y:S01]  /*47a0*/  ISETP.LE.U32.AND P4, PT, R25, UR14, PT ;  /* 0x0000000e19007c0c */ /* 0x000fe2000bf83070 */
[----:B--2---:R-:W-:Y:S01]  /*47b0*/  FFMA.FTZ R27, R30, UR13, -R187 ;  /* 0x0000000d1e1b7c23 */ /* 0x004fe200080108bb */
[----:B------:R-:W-:Y:S01]  /*47c0*/  LOP3.LUT R25, R13, 0xff, RZ, 0xc0, !PT ;  /* 0x000000ff0d197812 */ /* 0x000fe200078ec0ff */
[----:B------:R-:W2:Y:S01]  /*47d0*/  MUFU.EX2 R134, R134 ;  /* 0x0000008600867308 */ /* 0x000ea20000000800 */
[----:B------:R-:W-:Y:S01]  /*47e0*/  SHF.R.U32.HI R26, RZ, 0x8, R10 ;  /* 0x00000008ff1a7819 */ /* 0x000fe2000001160a */
[----:B------:R-:W-:Y:S01]  /*47f0*/  FFMA.FTZ R137, R24, UR13, -R123 ;  /* 0x0000000d18897c23 */ /* 0x000fe2000801087b */
[----:B------:R-:W-:Y:S01]  /*4800*/  F2FP.RELU.BF16.F32.PACK_AB R30, R235, R234 ;  /* 0x000000eaeb1e723e */ /* 0x000fe200000018ff */
[----:B------:R-:W-:Y:S01]  /*4810*/  FFMA.FTZ R187, R31, UR13, -R187 ;  /* 0x0000000d1fbb7c23 */ /* 0x000fe200080108bb */
[----:B-1----:R-:W-:Y:S01]  /*4820*/  @!P1 FADD.FTZ R129, -R129, -RZ ;  /* 0x800000ff81819221 */ /* 0x002fe20000010100 */
[----:B------:R-:W-:Y:S01]  /*4830*/  ISETP.LE.U32.AND P1, PT, R25, UR14, PT ;  /* 0x0000000e19007c0c */ /* 0x000fe2000bf23070 */
[----:B------:R-:W-:Y:S01]  /*4840*/  FFMA.FTZ R123, R29, UR13, -R123 ;  /* 0x0000000d1d7b7c23 */ /* 0x000fe2000801087b */
[----:B------:R-:W-:Y:S01]  /*4850*/  LOP3.LUT R25, R26, 0xffff, RZ, 0xc0, !PT ;  /* 0x0000ffff1a197812 */ /* 0x000fe200078ec0ff */
[----:B------:R1:W-:Y:S01]  /*4860*/  STS [R199+0xe000], R30 ;  /* 0x00e0001ec7007388 */ /* 0x0003e20000000800 */
[----:B------:R-:W-:Y:S01]  /*4870*/  F2FP.RELU.BF16.F32.PACK_AB R26, R237, R236 ;  /* 0x000000eced1a723e */ /* 0x000fe200000018ff */
[----:B------:R3:W4:Y:S01]  /*4880*/  MUFU.EX2 R125, R27 ;  /* 0x0000001b007d7308 */ /* 0x0007220000000800 */
[----:B------:R-:W-:Y:S01]  /*4890*/  F2FP.RELU.BF16.F32.PACK_AB R35, R251, R248 ;  /* 0x000000f8fb23723e */ /* 0x000fe200000018ff */
[----:B------:R-:W-:Y:S01]  /*48a0*/  @!P4 FADD.FTZ R122, -R122, -RZ ;  /* 0x800000ff7a7ac221 */ /* 0x000fe20000010100 */
[----:B------:R-:W-:Y:S01]  /*48b0*/  F2FP.RELU.BF16.F32.PACK_AB R33, R252, R131 ;  /* 0x00000083fc21723e */ /* 0x000fe200000018ff */
[----:B------:R1:W-:Y:S01]  /*48c0*/  STS [R199+0xe400], R26 ;  /* 0x00e4001ac7007388 */ /* 0x0003e20000000800 */
[----:B------:R-:W-:Y:S01]  /*48d0*/  F2FP.RELU.BF16.F32.PACK_AB R31, R239, R238 ;  /* 0x000000eeef1f723e */ /* 0x000fe200000018ff */
[----:B--2---:R-:W-:Y:S01]  /*48e0*/  @!P0 FADD.FTZ R134, -R134, -RZ ;  /* 0x800000ff86868221 */ /* 0x004fe20000010100 */
[----:B------:R-:W-:Y:S03]  /*48f0*/  F2FP.RELU.BF16.F32.PACK_AB R34, R241, R240 ;  /* 0x000000f0f122723e */ /* 0x000fe600000018ff */
[----:B------:R-:W2:Y:S01]  /*4900*/  MUFU.EX2 R137, R137 ;  /* 0x0000008900897308 */ /* 0x000ea20000000800 */
[----:B------:R-:W-:Y:S01]  /*4910*/  STS [R206+0xe000], R35 ;  /* 0x00e00023ce007388 */ /* 0x000fe20000000800 */
[----:B------:R-:W-:Y:S02]  /*4920*/  LOP3.LUT R6, R132, 0xff, RZ, 0xc0, !PT ;  /* 0x000000ff84067812 */ /* 0x000fe400078ec0ff */
[----:B------:R-:W-:Y:S01]  /*4930*/  ISETP.LE.U32.AND P4, PT, R25, UR14, PT ;  /* 0x0000000e19007c0c */ /* 0x000fe2000bf83070 */
[----:B------:R-:W-:Y:S01]  /*4940*/  STS [R206+0xe400], R33 ;  /* 0x00e40021ce007388 */ /* 0x000fe20000000800 */
[----:B------:R-:W-:Y:S04]  /*4950*/  F2FP.RELU.BF16.F32.PACK_AB R25, R245, R244 ;  /* 0x000000f4f519723e */ /* 0x000fe800000018ff */
[----:B------:R-:W2:Y:S01]  /*4960*/  MUFU.EX2 R142, R142 ;  /* 0x0000008e008e7308 */ /* 0x000ea20000000800 */
[----:B---3--:R-:W-:Y:S01]  /*4970*/  F2FP.RELU.BF16.F32.PACK_AB R27, R243, R242 ;  /* 0x000000f2f31b723e */ /* 0x008fe200000018ff */
[----:B------:R-:W-:Y:S01]  /*4980*/  STS [R199+0xf000], R31 ;  /* 0x00f0001fc7007388 */ /* 0x000fe20000000800 */
[----:B------:R-:W-:Y:S01]  /*4990*/  ISETP.LE.U32.AND P0, PT, R6, UR14, PT ;  /* 0x0000000e06007c0c */ /* 0x000fe2000bf03070 */
[----:B----4-:R-:W-:Y:S01]  /*49a0*/  @!P1 FADD.FTZ R125, -R125, -RZ ;  /* 0x800000ff7d7d9221 */ /* 0x010fe20000010100 */
[----:B------:R-:W-:Y:S01]  /*49b0*/  SHF.R.U32.HI R9, RZ, 0x18, R132 ;  /* 0x00000018ff097819 */ /* 0x000fe20000011684 */
[----:B------:R3:W-:Y:S01]  /*49c0*/  STS [R199+0xf400], R34 ;  /* 0x00f40022c7007388 */ /* 0x0007e20000000800 */
[----:B-1----:R-:W-:Y:S03]  /*49d0*/  F2FP.RELU.BF16.F32.PACK_AB R30, R133, R130 ;  /* 0x00000082851e723e */ /* 0x002fe600000018ff */
[----:B------:R-:W1:Y:S01]  /*49e0*/  MUFU.EX2 R127, R121 ;  /* 0x00000079007f7308 */ /* 0x000e620000000800 */
[----:B--2---:R-:W-:Y:S01]  /*49f0*/  @!P6 FADD.FTZ R137, -R137, -RZ ;  /* 0x800000ff8989e221 */ /* 0x004fe20000010100 */
[----:B------:R2:W-:Y:S01]  /*4a00*/  STS [R206+0xf000], R27 ;  /* 0x00f0001bce007388 */ /* 0x0005e20000000800 */
[----:B------:R-:W-:Y:S02]  /*4a10*/  ISETP.LE.U32.AND P6, PT, R9, UR14, PT ;  /* 0x0000000e09007c0c */ /* 0x000fe4000bfc3070 */
[----:B------:R-:W-:Y:S01]  /*4a20*/  F2FP.RELU.BF16.F32.PACK_AB R26, R134, R135 ;  /* 0x00000087861a723e */ /* 0x000fe200000018ff */
[----:B------:R4:W-:Y:S01]  /*4a30*/  STS [R206+0xf400], R25 ;  /* 0x00f40019ce007388 */ /* 0x0009e20000000800 */
[----:B------:R-:W-:Y:S03]  /*4a40*/  LOP3.LUT R14, R136, 0xff, RZ, 0xc0, !PT ;  /* 0x000000ff880e7812 */ /* 0x000fe600078ec0ff */
[----:B------:R-:W2:Y:S01]  /*4a50*/  MUFU.EX2 R141, R141 ;  /* 0x0000008d008d7308 */ /* 0x000ea20000000800 */
[----:B------:R-:W-:Y:S01]  /*4a60*/  SHF.R.U32.HI R11, RZ, 0x18, R136 ;  /* 0x00000018ff0b7819 */ /* 0x000fe20000011688 */
[----:B------:R4:W-:Y:S01]  /*4a70*/  STS [R205+0xe000], R30 ;  /* 0x00e0001ecd007388 */ /* 0x0009e20000000800 */
[----:B------:R-:W-:Y:S01]  /*4a80*/  @!P5 FADD.FTZ R142, -R142, -RZ ;  /* 0x800000ff8e8ed221 */ /* 0x000fe20000010100 */
[----:B------:R-:W-:Y:S01]  /*4a90*/  @!P0 FADD.FTZ R143, -R143, -RZ ;  /* 0x800000ff8f8f8221 */ /* 0x000fe20000010100 */
[----:B------:R-:W-:Y:S01]  /*4aa0*/  ISETP.LE.U32.AND P5, PT, R14, UR14, PT ;  /* 0x0000000e0e007c0c */ /* 0x000fe2000bfa3070 */
[----:B------:R4:W-:Y:S01]  /*4ab0*/  STS [R205+0xe400], R26 ;  /* 0x00e4001acd007388 */ /* 0x0009e20000000800 */
[----:B------:R-:W-:Y:S03]  /*4ac0*/  ISETP.LE.U32.AND P0, PT, R11, UR14, PT ;  /* 0x0000000e0b007c0c */ /* 0x000fe6000bf03070 */
[----:B------:R-:W4:Y:S01]  /*4ad0*/  MUFU.EX2 R123, R123 ;  /* 0x0000007b007b7308 */ /* 0x000f220000000800 */
[----:B-1----:R-:W-:Y:S01]  /*4ae0*/  @!P6 FADD.FTZ R127, -R127, -RZ ;  /* 0x800000ff7f7fe221 */ /* 0x002fe20000010100 */
[----:B------:R-:W-:Y:S02]  /*4af0*/  F2FP.RELU.BF16.F32.PACK_AB R29, R129, R143 ;  /* 0x0000008f811d723e */ /* 0x000fe400000018ff */
[----:B------:R-:W-:Y:S02]  /*4b00*/  IADD3 R116, R0, 0x4000, R105 ;  /* 0x0000400000747810 */ /* 0x000fe40007ffe069 */
[----:B------:R-:W-:Y:S01]  /*4b10*/  FSETP.GE.FTZ.AND P6, PT, R248, RZ, PT ;  /* 0x000000fff800720b */ /* 0x000fe20003fd6000 */
[----:B------:R-:W-:Y:S03]  /*4b20*/  STS [R207+0xe000], R29 ;  /* 0x00e0001dcf007388 */ /* 0x000fe60000000800 */
[----:B------:R-:W1:Y:S01]  /*4b30*/  MUFU.EX2 R126, R187 ;  /* 0x000000bb007e7308 */ /* 0x000e620000000800 */
[----:B---3--:R-:W-:Y:S01]  /*4b40*/  F2FP.RELU.BF16.F32.PACK_AB R34, R127, R122 ;  /* 0x0000007a7f22723e */ /* 0x008fe200000018ff */
[----:B--2---:R-:W-:Y:S01]  /*4b50*/  @!P5 FADD.FTZ R141, -R141, -RZ ;  /* 0x800000ff8d8dd221 */ /* 0x004fe20000010100 */
[----:B------:R-:W-:Y:S01]  /*4b60*/  F2FP.RELU.BF16.F32.PACK_AB R27, R138, R137 ;  /* 0x000000898a1b723e */ /* 0x000fe200000018ff */
[----:B------:R-:W-:Y:S01]  /*4b70*/  IMAD.IADD R120, R116, 0x1, R179 ;  /* 0x0000000174787824 */ /* 0x000fe200078e02b3 */
[----:B------:R-:W-:Y:S01]  /*4b80*/  FSETP.GE.FTZ.AND P5, PT, R251, RZ, PT ;  /* 0x000000fffb00720b */ /* 0x000fe20003fb6000 */
[----:B------:R-:W-:Y:S01]  /*4b90*/  STS [R207+0xe400], R34 ;  /* 0x00e40022cf007388 */ /* 0x000fe20000000800 */
[----:B----4-:R-:W-:Y:S01]  /*4ba0*/  F2FP.RELU.BF16.F32.PACK_AB R25, R139, R142 ;  /* 0x0000008e8b19723e */ /* 0x010fe200000018ff */
[----:B------:R-:W-:Y:S02]  /*4bb0*/  @!P4 FADD.FTZ R123, -R123, -RZ ;  /* 0x800000ff7b7bc221 */ /* 0x000fe40000010100 */
[----:B------:R-:W-:Y:S01]  /*4bc0*/  STS [R205+0xf000], R27 ;  /* 0x00f0001bcd007388 */ /* 0x000fe20000000800 */
[----:B------:R-:W-:Y:S02]  /*4bd0*/  FSETP.GE.FTZ.AND P4, PT, R130, RZ, PT ;  /* 0x000000ff8200720b */ /* 0x000fe40003f96000 */
[----:B------:R-:W-:Y:S01]  /*4be0*/  FSETP.GE.FTZ.AND P1, PT, R133, RZ, PT ;  /* 0x000000ff8500720b */ /* 0x000fe20003f36000 */
[----:B------:R-:W-:Y:S01]  /*4bf0*/  STS [R205+0xf400], R25 ;  /* 0x00f40019cd007388 */ /* 0x000fe20000000800 */
[----:B------:R-:W-:Y:S01]  /*4c00*/  F2FP.RELU.BF16.F32.PACK_AB R30, R123, R141 ;  /* 0x0000008d7b1e723e */ /* 0x000fe200000018ff */
[----:B-1----:R-:W-:Y:S01]  /*4c10*/  @!P0 FADD.FTZ R126, -R126, -RZ ;  /* 0x800000ff7e7e8221 */ /* 0x002fe20000010100 */
[----:B------:R-:W-:Y:S03]  /*4c20*/  SEL R187, R208, 0xffffffc0, !P3 ;  /* 0xffffffc0d0bb7807 */ /* 0x000fe60005800000 */
[----:B------:R-:W-:Y:S01]  /*4c30*/  STS [R207+0xf000], R30 ;  /* 0x00f0001ecf007388 */ /* 0x000fe20000000800 */
[----:B------:R-:W-:Y:S02]  /*4c40*/  FSETP.GE.FTZ.AND P0, PT, R234, RZ, PT ;  /* 0x000000ffea00720b */ /* 0x000fe40003f16000 */
[----:B------:R-:W-:Y:S01]  /*4c50*/  F2FP.RELU.BF16.F32.PACK_AB R26, R126, R125 ;  /* 0x0000007d7e1a723e */ /* 0x000fe200000018ff */
[----:B------:R-:W-:Y:S04]  /*4c60*/  IMAD.IADD R121, R116, 0x1, R187 ;  /* 0x0000000174797824 */ /* 0x000fe800078e02bb */
[----:B------:R-:W-:Y:S04]  /*4c70*/  STS [R207+0xf400], R26 ;  /* 0x00f4001acf007388 */ /* 0x000fe80000000800 */
[----:B------:R-:W1:Y:S08]  /*4c80*/  LDSM.16.M88.4 R100, [R0+UR6+0x4000] ;  /* 0x004000060064783b */ /* 0x000e700008000200 */
[----:B------:R-:W2:Y:S08]  /*4c90*/  LDSM.16.M88.4 R104, [R0+UR6+0x5000] ;  /* 0x005000060068783b */ /* 0x000eb00008000200 */
[----:B------:R-:W3:Y:S08]  /*4ca0*/  LDSM.16.M88.4 R108, [R120] ;  /* 0x00000000786c783b */ /* 0x000ef00000000200 */
[----:B------:R4:W3:Y:S08]  /*4cb0*/  LDSM.16.M88.4 R112, [R120+0x1000] ;  /* 0x001000007870783b */ /* 0x0008f00000000200 */
[----:B------:R-:W3:Y:S01]  /*4cc0*/  LDSM.16.M88.4 R116, [R121] ;  /* 0x000000007974783b */ /* 0x000ee20000000200 */
[-C--:B-1----:R-:W-:Y:S03]  /*4cd0*/  HMMA.16816.F32.BF16 R4, R100, R144.reuse, RZ ;  /* 0x000000906404723c */ /* 0x082fe600000418ff */
[----:B----4-:R-:W-:Y:S03]  /*4ce0*/  IMAD.IADD R120, R187, 0x1, R120 ;  /* 0x00000001bb787824 */ /* 0x010fe600078e0278 */
[C---:B--2---:R-:W-:Y:S06]  /*4cf0*/  HMMA.16816.F32.BF16 R8, R104.reuse, R144, RZ ;  /* 0x000000906808723c */ /* 0x044fec00000418ff */
        /* <DEDUP_REMOVED lines=32> */
[----:B------:R-:W-:Y:S01]  /*4f00*/  FSEL R113, R114, R247, P0 ;  /* 0x000000f772717208 */ /* 0x000fe20000000000 */
[-C--:B------:R-:W-:Y:S03]  /*4f10*/  HMMA.16816.F32.BF16 R28, R108, R174.reuse, R28 ;  /* 0x000000ae6c1c723c */ /* 0x080fe6000004181c */
[----:B------:R-:W-:Y:S02]  /*4f20*/  FSETP.GE.FTZ.AND P0, PT, R235, RZ, PT ;  /* 0x000000ffeb00720b */ /* 0x000fe40003f16000 */
[----:B------:R-:W-:Y:S01]  /*4f30*/  FMUL.FTZ R234, R234, R113 ;  /* 0x00000071eaea7220 */ /* 0x000fe20000410000 */
[----:B------:R-:W-:Y:S05]  /*4f40*/  HMMA.16816.F32.BF16 R32, R104, R174, R32 ;  /* 0x000000ae6820723c */ /* 0x000fea0000041820 */
[C---:B------:R-:W-:Y:S01]  /*4f50*/  FADD.FTZ R114, -R247.reuse, R16 ;  /* 0x00000010f7727221 */ /* 0x040fe20000010100 */
[C---:B------:R-:W-:Y:S01]  /*4f60*/  FADD.FTZ R188, -R247.reuse, R17 ;  /* 0x00000011f7bc7221 */ /* 0x040fe20000010100 */
[C---:B------:R-:W-:Y:S01]  /*4f70*/  FADD.FTZ R106, -R247.reuse, R5 ;  /* 0x00000005f76a7221 */ /* 0x040fe20000010100 */
[C---:B------:R-:W-:Y:S03]  /*4f80*/  FADD.FTZ R5, -R247.reuse, R20 ;  /* 0x00000014f7057221 */ /* 0x040fe60000010100 */
[-C--:B------:R-:W-:Y:S01]  /*4f90*/  FSEL R17, R114, R247.reuse, P6 ;  /* 0x000000f772117208 */ /* 0x080fe20003000000 */
[----:B------:R-:W-:Y:S01]  /*4fa0*/  FADD.FTZ R21, -R247, R21 ;  /* 0x00000015f7157221 */ /* 0x000fe20000010100 */
[----:B------:R-:W-:Y:S02]  /*4fb0*/  FSEL R106, R106, R247, P0 ;  /* 0x000000f76a6a7208 */ /* 0x000fe40000000000 */
[----:B------:R-:W-:Y:S01]  /*4fc0*/  FSETP.GE.FTZ.AND P0, PT, R129, RZ, PT ;  /* 0x000000ff8100720b */ /* 0x000fe20003f16000 */
[----:B------:R-:W-:Y:S01]  /*4fd0*/  FMUL.FTZ R248, R248, R17 ;  /* 0x00000011f8f87220 */ /* 0x000fe20000410000 */
[-C--:B------:R-:W-:Y:S01]  /*4fe0*/  FSEL R188, R188, R247.reuse, P5 ;  /* 0x000000f7bcbc7208 */ /* 0x080fe20002800000 */
[----:B------:R-:W-:Y:S01]  /*4ff0*/  FMUL.FTZ R235, R235, R106 ;  /* 0x0000006aebeb7220 */ /* 0x000fe20000410000 */
[-C--:B------:R-:W-:Y:S02]  /*5000*/  FSEL R5, R5, R247.reuse, P4 ;  /* 0x000000f705057208 */ /* 0x080fe40002000000 */
[----:B------:R-:W-:Y:S01]  /*5010*/  FSEL R114, R21, R247, P1 ;  /* 0x000000f715727208 */ /* 0x000fe20000800000 */
[----:B------:R-:W-:Y:S01]  /*5020*/  FMUL.FTZ R251, R251, R188 ;  /* 0x000000bcfbfb7220 */ /* 0x000fe20000410000 */
[----:B------:R-:W-:Y:S01]  /*5030*/  ISETP.GE.AND P6, PT, R220, 0x1, PT ;  /* 0x00000001dc00780c */ /* 0x000fe20003fc6270 */
[----:B------:R-:W-:Y:S01]  /*5040*/  FADD.FTZ R106, -R247, R32 ;  /* 0x00000020f76a7221 */ /* 0x000fe20000010100 */
[----:B------:R-:W-:Y:S01]  /*5050*/  FSETP.GE.FTZ.AND P1, PT, R143, RZ, PT ;  /* 0x000000ff8f00720b */ /* 0x000fe20003f36000 */
[----:B------:R-:W-:Y:S01]  /*5060*/  FMUL.FTZ R130, R130, R5 ;  /* 0x0000000582827220 */ /* 0x000fe20000410000 */
[----:B------:R-:W-:Y:S01]  /*5070*/  F2FP.BF16.F32.PACK_AB R234, R235, R234 ;  /* 0x000000eaebea723e */ /* 0x000fe200000010ff */
        /* <DEDUP_REMOVED lines=46> */
.L_x_938:
[C---:B---3--:R-:W-:Y:S01]  /*5360*/  FADD.FTZ R5, -R246.reuse, R18 ;  /* 0x00000012f6057221 */ /* 0x048fe20000010100 */
[----:B------:R-:W-:Y:S01]  /*5370*/  FSETP.GE.FTZ.AND P0, PT, R131, RZ, PT ;  /* 0x000000ff8300720b */ /* 0x000fe20003f16000 */
[----:B------:R-:W-:Y:S01]  /*5380*/  FADD.FTZ R23, -R246, R23 ;  /* 0x00000017f6177221 */ /* 0x000fe20000010100 */
[----:B------:R-:W-:Y:S01]  /*5390*/  FSETP.GE.FTZ.AND P1, PT, R134, RZ, PT ;  /* 0x000000ff8600720b */ /* 0x000fe20003f36000 */
[C---:B------:R-:W-:Y:S01]  /*53a0*/  FADD.FTZ R19, -R246.reuse, R19 ;  /* 0x00000013f6137221 */ /* 0x040fe20000010100 */
[-C--:B------:R-:W-:Y:S01]  /*53b0*/  FSEL R4, R5, R246.reuse, P0 ;  /* 0x000000f605047208 */ /* 0x080fe20000000000 */
[C---:B------:R-:W-:Y:S01]  /*53c0*/  FADD.FTZ R7, -R246.reuse, R22 ;  /* 0x00000016f6077221 */ /* 0x040fe20000010100 */
[----:B------:R-:W-:Y:S01]  /*53d0*/  FSETP.GE.FTZ.AND P0, PT, R127, RZ, PT ;  /* 0x000000ff7f00720b */ /* 0x000fe20003f16000 */
[----:B------:R-:W-:Y:S01]  /*53e0*/  FADD.FTZ R5, -R246, R34 ;  /* 0x00000022f6057221 */ /* 0x000fe20000010100 */
[----:B------:R-:W-:Y:S01]  /*53f0*/  FSETP.GE.FTZ.AND P5, PT, R252, RZ, PT ;  /* 0x000000fffc00720b */ /* 0x000fe20003fb6000 */
[C---:B-----5:R-:W-:Y:S01]  /*5400*/  FADD.FTZ R17, -R250.reuse, R12 ;  /* 0x0000000cfa117221 */ /* 0x060fe20000010100 */
[----:B------:R-:W-:Y:S01]  /*5410*/  FSEL R23, R23, R246, P1 ;  /* 0x000000f617177208 */ /* 0x000fe20000800000 */
[----:B------:R-:W-:Y:S01]  /*5420*/  FMUL.FTZ R4, R131, R4 ;  /* 0x0000000483047220 */ /* 0x000fe20000410000 */
[----:B------:R-:W-:Y:S01]  /*5430*/  FSETP.GE.FTZ.AND P4, PT, R135, RZ, PT ;  /* 0x000000ff8700720b */ /* 0x000fe20003f96000 */
[----:B------:R-:W-:Y:S01]  /*5440*/  FADD.FTZ R9, -R250, R9 ;  /* 0x00000009fa097221 */ /* 0x000fe20000010100 */
[----:B------:R-:W-:Y:S01]  /*5450*/  FSETP.GE.FTZ.AND P1, PT, R122, RZ, PT ;  /* 0x000000ff7a00720b */ /* 0x000fe20003f36000 */
[----:B------:R-:W-:Y:S01]  /*5460*/  FMUL.FTZ R23, R134, R23 ;  /* 0x0000001786177220 */ /* 0x000fe20000410000 */
[-C--:B------:R-:W-:Y:S01]  /*5470*/  FSEL R19, R19, R246.reuse, P5 ;  /* 0x000000f613137208 */ /* 0x080fe20002800000 */
[C---:B------:R-:W-:Y:S01]  /*5480*/  FADD.FTZ R13, -R250.reuse, R13 ;  /* 0x0000000dfa0d7221 */ /* 0x040fe20000010100 */
[-C--:B------:R-:W-:Y:S01]  /*5490*/  FSEL R6, R7, R246.reuse, P4 ;  /* 0x000000f607067208 */ /* 0x080fe20002000000 */
[----:B------:R-:W-:Y:S01]  /*54a0*/  FADD.FTZ R7, -R250, R8 ;  /* 0x00000008fa077221 */ /* 0x000fe20000010100 */
[----:B------:R-:W-:Y:S01]  /*54b0*/  FSEL R5, R5, R246, P1 ;  /* 0x000000f605057208 */ /* 0x000fe20000800000 */
[----:B------:R-:W-:Y:S01]  /*54c0*/  @P0 FADD.FTZ R246, -R246, R35 ;  /* 0x00000023f6f60221 */ /* 0x000fe20000010100 */
[----:B------:R-:W-:Y:S01]  /*54d0*/  FMUL.FTZ R19, R252, R19 ;  /* 0x00000013fc137220 */ /* 0x000fe20000410000 */
[----:B------:R-:W-:Y:S01]  /*54e0*/  FSETP.GE.FTZ.AND P0, PT, R242, RZ, PT ;  /* 0x000000fff200720b */ /* 0x000fe20003f16000 */
[----:B------:R-:W-:Y:S01]  /*54f0*/  FMUL.FTZ R6, R135, R6 ;  /* 0x0000000687067220 */ /* 0x000fe20000410000 */
[----:B------:R-:W-:Y:S01]  /*5500*/  FSETP.GE.FTZ.AND P1, PT, R239, RZ, PT ;  /* 0x000000ffef00720b */ /* 0x000fe20003f36000 */
[----:B------:R-:W-:Y:S01]  /*5510*/  FMUL.FTZ R5, R122, R5 ;  /* 0x000000057a057220 */ /* 0x000fe20000410000 */
[----:B------:R-:W-:Y:S01]  /*5520*/  FSEL R17, R17, R250, P0 ;  /* 0x000000fa11117208 */ /* 0x000fe20000000000 */
[----:B------:R-:W-:Y:S01]  /*5530*/  FMUL.FTZ R246, R127, R246 ;  /* 0x000000f67ff67220 */ /* 0x000fe20000410000 */
[----:B------:R-:W-:Y:S01]  /*5540*/  F2FP.BF16.F32.PACK_AB R19, R19, R4 ;  /* 0x000000041313723e */ /* 0x000fe200000010ff */
[----:B------:R-:W-:Y:S01]  /*5550*/  FADD.FTZ R25, -R250, R25 ;  /* 0x00000019fa197221 */ /* 0x000fe20000010100 */
[----:B------:R-:W-:Y:S01]  /*5560*/  FSETP.GE.FTZ.AND P0, PT, R123, RZ, PT ;  /* 0x000000ff7b00720b */ /* 0x000fe20003f16000 */
[----:B------:R-:W-:Y:S01]  /*5570*/  FMUL.FTZ R17, R242, R17 ;  /* 0x00000011f2117220 */ /* 0x000fe20000410000 */
[----:B------:R-:W-:Y:S01]  /*5580*/  FSEL R4, R9, R250, P1 ;  /* 0x000000fa09047208 */ /* 0x000fe20000800000 */
[----:B------:R-:W-:Y:S01]  /*5590*/  FADD.FTZ R9, -R250, R28 ;  /* 0x0000001cfa097221 */ /* 0x000fe20000010100 */
[----:B------:R-:W-:Y:S01]  /*55a0*/  FSETP.GE.FTZ.AND P1, PT, R243, RZ, PT ;  /* 0x000000fff300720b */ /* 0x000fe20003f36000 */
[C---:B------:R-:W-:Y:S01]  /*55b0*/  FADD.FTZ R10, -R249.reuse, R10 ;  /* 0x0000000af90a7221 */ /* 0x040fe20000010100 */
[----:B------:R-:W-:Y:S01]  /*55c0*/  FSETP.GE.FTZ.AND P4, PT, R238, RZ, PT ;  /* 0x000000ffee00720b */ /* 0x000fe20003f96000 */
[----:B------:R-:W-:Y:S01]  /*55d0*/  FADD.FTZ R20, -R249, R11 ;  /* 0x0000000bf9147221 */ /* 0x000fe20000010100 */
[----:B------:R-:W-:Y:S01]  /*55e0*/  F2FP.BF16.F32.PACK_AB R18, R23, R6 ;  /* 0x000000061712723e */ /* 0x000fe200000010ff */
[----:B------:R-:W-:Y:S01]  /*55f0*/  FMUL.FTZ R33, R236, R33 ;  /* 0x00000021ec217220 */ /* 0x000fe20000410000 */
[----:B------:R-:W-:Y:S01]  /*5600*/  F2FP.BF16.F32.PACK_AB R246, R246, R5 ;  /* 0x00000005f6f6723e */ /* 0x000fe200000010ff */
[----:B------:R-:W-:Y:S01]  /*5610*/  FADD.FTZ R5, -R250, R24 ;  /* 0x00000018fa057221 */ /* 0x000fe20000010100 */
[----:B------:R-:W-:Y:S01]  /*5620*/  FSEL R6, R13, R250, P1 ;  /* 0x000000fa0d067208 */ /* 0x000fe20000800000 */
[----:B------:R-:W-:Y:S01]  /*5630*/  FMUL.FTZ R130, R237, R130 ;  /* 0x00000082ed827220 */ /* 0x000fe20000410000 */
[----:B------:R-:W-:Y:S01]  /*5640*/  FSEL R7, R7, R250, P4 ;  /* 0x000000fa07077208 */ /* 0x000fe20002000000 */
[----:B------:R-:W-:Y:S01]  /*5650*/  FMUL.FTZ R4, R239, R4 ;  /* 0x00000004ef047220 */ /* 0x000fe20000410000 */
[----:B------:R-:W-:Y:S01]  /*5660*/  FSETP.GE.FTZ.AND P5, PT, R137, RZ, PT ;  /* 0x000000ff8900720b */ /* 0x000fe20003fb6000 */
[----:B------:R-:W-:Y:S01]  /*5670*/  FMUL.FTZ R6, R243, R6 ;  /* 0x00000006f3067220 */ /* 0x000fe20000410000 */
[----:B------:R-:W-:Y:S01]  /*5680*/  FSETP.GE.FTZ.AND P4, PT, R138, RZ, PT ;  /* 0x000000ff8a00720b */ /* 0x000fe20003f96000 */
[----:B------:R-:W-:Y:S01]  /*5690*/  FMUL.FTZ R7, R238, R7 ;  /* 0x00000007ee077220 */ /* 0x000fe20000410000 */
[----:B------:R-:W-:Y:S01]  /*56a0*/  FSETP.GE.FTZ.AND P1, PT, R141, RZ, PT ;  /* 0x000000ff8d00720b */ /* 0x000fe20003f36000 */
[----:B------:R-:W-:Y:S01]  /*56b0*/  FADD.FTZ R14, -R249, R14 ;  /* 0x0000000ef90e7221 */ /* 0x000fe20000010100 */
[-C--:B------:R-:W-:Y:S01]  /*56c0*/  FSEL R8, R5, R250.reuse, P5 ;  /* 0x000000fa05087208 */ /* 0x080fe20002800000 */
[----:B------:R-:W-:Y:S01]  /*56d0*/  STS [R199+0xa000], R234 ;  /* 0x00a000eac7007388 */ /* 0x000fe20000000800 */
[-C--:B------:R-:W-:Y:S01]  /*56e0*/  FSEL R25, R25, R250.reuse, P4 ;  /* 0x000000fa19197208 */ /* 0x080fe20002000000 */
[----:B------:R-:W-:Y:S01]  /*56f0*/  FADD.FTZ R26, -R249, R26 ;  /* 0x0000001af91a7221 */ /* 0x000fe20000010100 */
[----:B------:R-:W-:Y:S01]  /*5700*/  FSEL R12, R9, R250, P1 ;  /* 0x000000fa090c7208 */ /* 0x000fe20000800000 */
[----:B------:R-:W-:Y:S01]  /*5710*/  @P0 FADD.FTZ R250, -R250, R29 ;  /* 0x0000001dfafa0221 */ /* 0x000fe20000010100 */
[----:B------:R-:W-:Y:S01]  /*5720*/  FSETP.GE.FTZ.AND P1, PT, R240, RZ, PT ;  /* 0x000000fff000720b */ /* 0x000fe20003f36000 */
[----:B------:R-:W-:Y:S01]  /*5730*/  FMUL.FTZ R25, R138, R25 ;  /* 0x000000198a197220 */ /* 0x000fe20000410000 */
        /* <DEDUP_REMOVED lines=12> */
[----:B------:R-:W-:Y:S01]  /*5800*/  F2FP.BF16.F32.PACK_AB R130, R130, R33 ;  /* 0x000000218282723e */ /* 0x000fe200000010ff */
[----:B------:R-:W-:Y:S01]  /*5810*/  FMUL.FTZ R123, R123, R250 ;  /* 0x000000fa7b7b7220 */ /* 0x000fe20000410000 */
[----:B------:R-:W-:Y:S01]  /*5820*/  F2FP.BF16.F32.PACK_AB R4, R4, R7 ;  /* 0x000000070404723e */ /* 0x000fe200000010ff */
[C---:B------:R-:W-:Y:S01]  /*5830*/  VIADD R100, R183.reuse, 0x40 ;  /* 0x00000040b7647836 */ /* 0x040fe20000000000 */
[-C--:B------:R-:W-:Y:S01]  /*5840*/  FSEL R7, R14, R249.reuse, P4 ;  /* 0x000000f90e077208 */ /* 0x080fe20002000000 */
[----:B------:R-:W-:Y:S01]  /*5850*/  STS [R199+0xa400], R130 ;  /* 0x00a40082c7007388 */ /* 0x000fe20000000800 */
[----:B------:R-:W-:Y:S01]  /*5860*/  FSEL R6, R6, R249, P1 ;  /* 0x000000f906067208 */ /* 0x000fe20000800000 */
[----:B------:R-:W-:Y:S01]  /*5870*/  @P3 VIADD R100, R183, 0xffffffc0 ;  /* 0xffffffc0b7643836 */ /* 0x000fe20000000000 */
[----:B------:R-:W-:Y:S01]  /*5880*/  FSETP.GE.FTZ.AND P0, PT, R126, RZ, PT ;  /* 0x000000ff7e00720b */ /* 0x000fe20003f16000 */
[----:B------:R-:W-:Y:S01]  /*5890*/  FMUL.FTZ R7, R244, R7 ;  /* 0x00000007f4077220 */ /* 0x000fe20000410000 */
[----:B------:R-:W-:Y:S01]  /*58a0*/  F2FP.BF16.F32.PACK_AB R24, R25, R8 ;  /* 0x000000081918723e */ /* 0x000fe200000010ff */
[----:B------:R-:W-:Y:S01]  /*58b0*/  FMUL.FTZ R6, R245, R6 ;  /* 0x00000006f5067220 */ /* 0x000fe20000410000 */
[----:B------:R-:W-:Y:S01]  /*58c0*/  F2FP.BF16.F32.PACK_AB R20, R20, R5 ;  /* 0x000000051414723e */ /* 0x000fe200000010ff */
[----:B------:R-:W-:Y:S01]  /*58d0*/  STS [R206+0xa000], R251 ;  /* 0x00a000fbce007388 */ /* 0x000fe20000000800 */
[----:B------:R-:W-:Y:S01]  /*58e0*/  FADD.FTZ R8, -R249, R27 ;  /* 0x0000001bf9087221 */ /* 0x000fe20000010100 */
[----:B------:R-:W-:Y:S02]  /*58f0*/  FSETP.GE.FTZ.AND P5, PT, R142, RZ, PT ;  /* 0x000000ff8e00720b */ /* 0x000fe40003fb6000 */
[----:B------:R-:W-:Y:S01]  /*5900*/  STS [R206+0xa400], R19 ;  /* 0x00a40013ce007388 */ /* 0x000fe20000000800 */
[----:B------:R-:W-:Y:S02]  /*5910*/  FSETP.GE.FTZ.AND P4, PT, R139, RZ, PT ;  /* 0x000000ff8b00720b */ /* 0x000fe40003f96000 */
[----:B------:R-:W-:Y:S01]  /*5920*/  F2FP.BF16.F32.PACK_AB R7, R6, R7 ;  /* 0x000000070607723e */ /* 0x000fe200000010ff */
[----:B------:R-:W-:Y:S01]  /*5930*/  STS [R199+0xb000], R4 ;  /* 0x00b00004c7007388 */ /* 0x000fe20000000800 */
[-C--:B------:R-:W-:Y:S02]  /*5940*/  FSEL R9, R26, R249.reuse, P5 ;  /* 0x000000f91a097208 */ /* 0x080fe40002800000 */
[----:B------:R-:W-:Y:S01]  /*5950*/  FSEL R8, R8, R249, P4 ;  /* 0x000000f908087208 */ /* 0x000fe20002000000 */
[----:B------:R-:W-:Y:S01]  /*5960*/  STS [R199+0xb400], R20 ;  /* 0x00b40014c7007388 */ /* 0x000fe20000000800 */
[----:B------:R-:W-:Y:S01]  /*5970*/  FSETP.GE.FTZ.AND P1, PT, R125, RZ, PT ;  /* 0x000000ff7d00720b */ /* 0x000fe20003f36000 */
[----:B------:R-:W-:Y:S01]  /*5980*/  FMUL.FTZ R9, R142, R9 ;  /* 0x000000098e097220 */ /* 0x000fe20000410000 */
[----:B------:R-:W-:Y:S01]  /*5990*/  F2FP.BF16.F32.PACK_AB R16, R247, R235 ;  /* 0x000000ebf710723e */ /* 0x000fe200000010ff */
[----:B------:R-:W-:Y:S01]  /*59a0*/  STS [R206+0xb000], R17 ;  /* 0x00b00011ce007388 */ /* 0x000fe20000000800 */
[----:B------:R-:W-:Y:S01]  /*59b0*/  FSEL R30, R30, R249, P1 ;  /* 0x000000f91e1e7208 */ /* 0x000fe20000800000 */
[----:B------:R-:W-:Y:S01]  /*59c0*/  @P0 FADD.FTZ R249, -R249, R31 ;  /* 0x0000001ff9f90221 */ /* 0x000fe20000010100 */
[----:B------:R-:W-:Y:S01]  /*59d0*/  FMUL.FTZ R8, R139, R8 ;  /* 0x000000088b087220 */ /* 0x000fe20000410000 */
[----:B------:R-:W-:Y:S01]  /*59e0*/  STS [R206+0xb400], R7 ;  /* 0x00b40007ce007388 */ /* 0x000fe20000000800 */
[----:B------:R-:W-:Y:S01]  /*59f0*/  F2FP.BF16.F32.PACK_AB R102, R123, R12 ;  /* 0x0000000c7b66723e */ /* 0x000fe200000010ff */
[----:B------:R-:W-:Y:S01]  /*5a00*/  FMUL.FTZ R30, R125, R30 ;  /* 0x0000001e7d1e7220 */ /* 0x000fe20000410000 */
[----:B------:R-:W-:Y:S01]  /*5a10*/  FMUL.FTZ R249, R126, R249 ;  /* 0x000000f97ef97220 */ /* 0x000fe20000410000 */
[----:B------:R-:W-:Y:S01]  /*5a20*/  STS [R205+0xa000], R248 ;  /* 0x00a000f8cd007388 */ /* 0x000fe20000000800 */
[----:B------:R-:W-:Y:S02]  /*5a30*/  F2FP.BF16.F32.PACK_AB R28, R8, R9 ;  /* 0x00000009081c723e */ /* 0x000fe400000010ff */
[----:B------:R-:W-:Y:S01]  /*5a40*/  LEA R115, R194, UR6, 0x1 ;  /* 0x00000006c2737c11 */ /* 0x000fe2000f8e08ff */
[----:B------:R-:W-:Y:S01]  /*5a50*/  STS [R205+0xa400], R18 ;  /* 0x00a40012cd007388 */ /* 0x000fe20000000800 */
[----:B------:R-:W-:Y:S03]  /*5a60*/  F2FP.BF16.F32.PACK_AB R104, R249, R30 ;  /* 0x0000001ef968723e */ /* 0x000fe600000010ff */
        /* <DEDUP_REMOVED lines=79> */
.L_x_939:
[----:B------:R-:W-:Y:S01]  /*5f60*/  LDSM.16.M88.4 R20, [R186] ;  /* 0x00000000ba14783b */ /* 0x000fe20000000200 */
[--C-:B------:R-:W-:Y:S02]  /*5f70*/  IMAD.IADD R112, R181, 0x1, R187.reuse ;  /* 0x00000001b5707824 */ /* 0x100fe400078e02bb */
[----:B------:R-:W-:Y:S01]  /*5f80*/  IMAD.IADD R114, R186, 0x1, R187 ;  /* 0x00000001ba727824 */ /* 0x000fe200078e02bb */
[----:B------:R-:W2:Y:S01]  /*5f90*/  LDSM.16.MT88.4 R8, [R183+0x2000] ;  /* 0x00200000b708783b */ /* 0x000ea20000004200 */
[----:B------:R-:W-:Y:S03]  /*5fa0*/  IMAD.IADD R113, R187, 0x1, R2 ;  /* 0x00000001bb717824 */ /* 0x000fe600078e0202 */
        /* <DEDUP_REMOVED lines=199> */
[----:B------:R-:W-:Y:S02]  /*6c20*/  SHF.L.U32 R2, R198, 0x7, RZ ;  /* 0x00000007c6027819 */ /* 0x000fe400000006ff */
[----:B------:R-:W-:Y:S01]  /*6c30*/  SHF.R.S32.HI R11, RZ, 0x1f, R190 ;  /* 0x0000001fff0b7819 */ /* 0x000fe200000114be */
        /* <DEDUP_REMOVED lines=86> */
[----:B------:R-:W-:Y:S01]  /*71a0*/  FMUL.FTZ R56, R56, UR9 ;  /* 0x0000000938387c20 */ /* 0x000fe20008410000 */
[----:B------:R-:W-:Y:S01]  /*71b0*/  FMUL.FTZ R57, R57, UR9 ;  /* 0x0000000939397c20 */ /* 0x000fe20008410000 */
[----:B------:R-:W-:Y:S01]  /*71c0*/  FMUL.FTZ R58, R58, UR9 ;  /* 0x000000093a3a7c20 */ /* 0x000fe20008410000 */
[----:B------:R1:W-:Y:S01]  /*71d0*/  STS [R202+0x400], R87 ;  /* 0x00040057ca007388 */ /* 0x0003e20000000800 */
[----:B------:R-:W-:Y:S01]  /*71e0*/  FMUL.FTZ R59, R59, UR9 ;  /* 0x000000093b3b7c20 */ /* 0x000fe20008410000 */
[----:B------:R-:W-:Y:S01]  /*71f0*/  F2FP.BF16.F32.PACK_AB R50, R51, R50 ;  /* 0x000000323332723e */ /* 0x000fe200000010ff */
[----:B------:R-:W-:Y:S01]  /*7200*/  FMUL.FTZ R60, R60, UR9 ;  /* 0x000000093c3c7c20 */ /* 0x000fe20008410000 */
[----:B------:R1:W-:Y:S01]  /*7210*/  STS [R209], R96 ;  /* 0x00000060d1007388 */ /* 0x0003e20000000800 */
[----:B------:R-:W-:Y:S01]  /*7220*/  FMUL.FTZ R61, R61, UR9 ;  /* 0x000000093d3d7c20 */ /* 0x000fe20008410000 */
[----:B------:R-:W-:Y:S01]  /*7230*/  FMUL.FTZ R62, R62, UR9 ;  /* 0x000000093e3e7c20 */ /* 0x000fe20008410000 */
[----:B------:R-:W-:Y:S01]  /*7240*/  FMUL.FTZ R63, R63, UR9 ;  /* 0x000000093f3f7c20 */ /* 0x000fe20008410000 */
[----:B------:R1:W-:Y:S01]  /*7250*/  STS [R209+0x400], R98 ;  /* 0x00040062d1007388 */ /* 0x0003e20000000800 */
[----:B------:R-:W-:Y:S01]  /*7260*/  F2FP.BF16.F32.PACK_AB R40, R41, R40 ;  /* 0x000000282928723e */ /* 0x000fe200000010ff */
[----:B------:R-:W2:Y:S01]  /*7270*/  @P0 LDC.64 R6, c[0x0][0x450] ;  /* 0x00011400ff060b82 */ /* 0x000ea20000000a00 */
[----:B------:R-:W-:Y:S01]  /*7280*/  F2FP.BF16.F32.PACK_AB R42, R43, R42 ;  /* 0x0000002a2b2a723e */ /* 0x000fe200000010ff */
[----:B------:R1:W-:Y:S01]  /*7290*/  STS [R202+0x2000], R89 ;  /* 0x00200059ca007388 */ /* 0x0003e20000000800 */
[----:B------:R-:W-:-:S02]  /*72a0*/  F2FP.BF16.F32.PACK_AB R45, R45, R44 ;  /* 0x0000002c2d2d723e */ /* 0x000fc400000010ff */
[----:B------:R-:W-:Y:S01]  /*72b0*/  F2FP.BF16.F32.PACK_AB R47, R47, R46 ;  /* 0x0000002e2f2f723e */ /* 0x000fe200000010ff */
[----:B------:R1:W-:Y:S01]  /*72c0*/  STS [R202+0x2400], R91 ;  /* 0x0024005bca007388 */ /* 0x0003e20000000800 */
[----:B------:R-:W-:Y:S01]  /*72d0*/  F2FP.BF16.F32.PACK_AB R53, R53, R52 ;  /* 0x000000343535723e */ /* 0x000fe200000010ff */
[----:B------:R-:W3:Y:S01]  /*72e0*/  @P0 LDC.64 R4, c[0x0][0x458] ;  /* 0x00011600ff040b82 */ /* 0x000ee20000000a00 */
[----:B------:R-:W-:Y:S01]  /*72f0*/  F2FP.BF16.F32.PACK_AB R55, R55, R54 ;  /* 0x000000363737723e */ /* 0x000fe200000010ff */
[----:B------:R1:W-:Y:S01]  /*7300*/  STS [R209+0x2000], R92 ;  /* 0x0020005cd1007388 */ /* 0x0003e20000000800 */
        /* <DEDUP_REMOVED lines=11> */
[----:B------:R1:W-:Y:S02]  /*73c0*/  STS [R204+0x4000], R49 ;  /* 0x00400031cc007388 */ /* 0x0003e40000000800 */
[----:B--2---:R-:W-:-:S02]  /*73d0*/  @P0 IMAD R24, R26, R7, RZ ;  /* 0x000000071a180224 */ /* 0x004fc400078e02ff */
        /* <DEDUP_REMOVED lines=30> */
.L_x_941:
        /* <DEDUP_REMOVED lines=12> */
.L_x_942:
[----:B------:R-:W-:Y:S01]  /*7680*/  BAR.SYNC.DEFER_BLOCKING 0x0 ;  /* 0x0000000000007b1d */ /* 0x000fe20000010000 */
[--C-:B------:R-:W-:Y:S01]  /*7690*/  SHF.R.S32.HI R35, RZ, 0x1f, R200.reuse ;  /* 0x0000001fff237819 */ /* 0x100fe200000114c8 */
[----:B------:R-:W-:Y:S01]  /*76a0*/  IMAD.MOV.U32 R34, RZ, RZ, R200 ;  /* 0x000000ffff227224 */ /* 0x000fe200078e00c8 */
[----:B------:R-:W-:Y:S01]  /*76b0*/  SHF.R.S32.HI R31, RZ, 0x1f, R2 ;  /* 0x0000001fff1f7819 */ /* 0x000fe20000011402 */
[----:B------:R-:W-:Y:S02]  /*76c0*/  IMAD R219, R198, -0x80, R219 ;  /* 0xffffff80c6db7824 */ /* 0x000fe400078e02db */
[-C--:B------:R-:W-:Y:S01]  /*76d0*/  IMAD.WIDE.U32 R28, R2, R6.reuse, R34 ;  /* 0x00000006021c7225 */ /* 0x080fe200078e0022 */
[----:B------:R-:W-:Y:S01]  /*76e0*/  ULDC UR8, c[0x0][0x2d0] ;  /* 0x0000b40000087ab9 */ /* 0x000fe20000000800 */
[----:B------:R-:W-:Y:S01]  /*76f0*/  BSSY B0, `(.L_x_943) ;  /* 0x0000024000007945 */ /* 0x000fe20003800000 */
[----:B------:R-:W-:Y:S01]  /*7700*/  ISETP.GE.AND P4, PT, R200, UR8, PT ;  /* 0x00000008c8007c0c */ /* 0x000fe2000bf86270 */
[----:B------:R-:W-:Y:S01]  /*7710*/  IMAD R25, R31, R6, RZ ;  /* 0x000000061f197224 */ /* 0x000fe200078e02ff */
[----:B-1----:R-:W-:Y:S01]  /*7720*/  IADD3 R36, P0, R26, R28, RZ ;  /* 0x0000001c1a247210 */ /* 0x002fe20007f1e0ff */
[C---:B------:R-:W-:Y:S01]  /*7730*/  VIADD R32, R196.reuse, 0x20 ;  /* 0x00000020c4207836 */ /* 0x040fe20000000000 */
[----:B------:R-:W-:Y:S01]  /*7740*/  IADD3 R26, R196, 0x40, RZ ;  /* 0x00000040c41a7810 */ /* 0x000fe20007ffe0ff */
[----:B------:R-:W-:Y:S01]  /*7750*/  IMAD R25, R2, R7, R25 ;  /* 0x0000000702197224 */ /* 0x000fe200078e0219 */
[----:B------:R-:W-:Y:S01]  /*7760*/  SHF.R.S32.HI R28, RZ, 0x1f, R189 ;  /* 0x0000001fff1c7819 */ /* 0x000fe200000114bd */
[----:B------:R-:W-:Y:S01]  /*7770*/  ULDC.64 UR8, c[0x0][0x468] ;  /* 0x00011a0000087ab9 */ /* 0x000fe20000000a00 */
[----:B------:R-:W-:-:S02]  /*7780*/  ISETP.GE.OR P3, PT, R32, R219, P4 ;  /* 0x000000db2000720c */ /* 0x000fc40002766670 */
[----:B------:R-:W-:Y:S01]  /*7790*/  IADD3.X R37, R24, R29, R25, P0, !PT ;  /* 0x0000001d18257210 */ /* 0x000fe200007fe419 */
[----:B------:R-:W-:Y:S01]  /*77a0*/  VIADD R24, R196, 0x60 ;  /* 0x00000060c4187836 */ /* 0x000fe20000000000 */
[-C--:B------:R-:W-:Y:S01]  /*77b0*/  ISETP.GE.OR P2, PT, R26, R219.reuse, P4 ;  /* 0x000000db1a00720c */ /* 0x080fe20002746670 */
[----:B------:R-:W-:Y:S01]  /*77c0*/  IMAD R32, R28, UR8, RZ ;  /* 0x000000081c207c24 */ /* 0x000fe2000f8e02ff */
[----:B------:R-:W-:Y:S01]  /*77d0*/  SHF.R.S32.HI R29, RZ, 0x1f, R196 ;  /* 0x0000001fff1d7819 */ /* 0x000fe200000114c4 */
[----:B------:R1:W2:Y:S01]  /*77e0*/  LDS.128 R20, [R115+0x7000] ;  /* 0x0070000073147984 */ /* 0x0002a20000000c00 */
[-C--:B------:R-:W-:Y:S01]  /*77f0*/  ISETP.GE.OR P1, PT, R24, R219.reuse, P4 ;  /* 0x000000db1800720c */ /* 0x080fe20002726670 */
[C---:B------:R-:W-:Y:S01]  /*7800*/  IMAD R33, R189.reuse, UR9, R32 ;  /* 0x00000009bd217c24 */ /* 0x040fe2000f8e0220 */
[----:B------:R-:W-:Y:S01]  /*7810*/  ISETP.GE.OR P4, PT, R196, R219, P4 ;  /* 0x000000dbc400720c */ /* 0x000fe20002786670 */
[----:B------:R1:W3:Y:S01]  /*7820*/  LDS.128 R16, [R115+0xb000] ;  /* 0x00b0000073107984 */ /* 0x0002e20000000c00 */
[----:B------:R-:W-:-:S03]  /*7830*/  IMAD.WIDE.U32 R36, R189, UR8, R36 ;  /* 0x00000008bd247c25 */ /* 0x000fc6000f8e0024 */
[----:B------:R1:W4:Y:S02]  /*7840*/  LDS.128 R12, [R115+0xc000] ;  /* 0x00c00000730c7984 */ /* 0x0003240000000c00 */
[----:B------:R-:W-:Y:S02]  /*7850*/  IADD3 R33, R37, R33, RZ ;  /* 0x0000002125217210 */ /* 0x000fe40007ffe0ff */
        /* <DEDUP_REMOVED lines=13> */
.L_x_944:
[----:B------:R-:W-:Y:S05]  /*7930*/  BSYNC B0 ;  /* 0x0000000000007941 */ /* 0x000fea0003800000 */
.L_x_943:
        /* <DEDUP_REMOVED lines=12> */
[----:B------:R2:W-:Y:S02]  /*7a00*/  STG.E.128 desc[UR30][R24.64], R20 ;  /* 0x0000001418007986 */ /* 0x0005e4000c101d1e */
.L_x_946:
[----:B------:R-:W-:Y:S05]  /*7a10*/  BSYNC B0 ;  /* 0x0000000000007941 */ /* 0x000fea0003800000 */
.L_x_945:
[----:B--2---:R2:W1:Y:S01]  /*7a20*/  LDS.128 R20, [R115+0x8000] ;  /* 0x0080000073147984 */ /* 0x0044620000000c00 */
        /* <DEDUP_REMOVED lines=12> */
[----:B-1----:R1:W-:Y:S02]  /*7af0*/  STG.E.128 desc[UR30][R24.64], R20 ;  /* 0x0000001418007986 */ /* 0x0023e4000c101d1e */
.L_x_948:
[----:B------:R-:W-:Y:S05]  /*7b00*/  BSYNC B0 ;  /* 0x0000000000007941 */ /* 0x000fea0003800000 */
.L_x_947:
[----:B-1----:R1:W1:Y:S01]  /*7b10*/  LDS.128 R20, [R115+0x9000] ;  /* 0x0090000073147984 */ /* 0x0022620000000c00 */
        /* <DEDUP_REMOVED lines=13> */
.L_x_950:
[----:B------:R-:W-:Y:S05]  /*7bf0*/  BSYNC B0 ;  /* 0x0000000000007941 */ /* 0x000fea0003800000 */
.L_x_949:
        /* <DEDUP_REMOVED lines=22> */
.L_x_952:
[----:B------:R-:W-:Y:S05]  /*7d60*/  BSYNC B0 ;  /* 0x0000000000007941 */ /* 0x000fea0003800000 */
.L_x_951:
        /* <DEDUP_REMOVED lines=13> */
.L_x_954:
[----:B------:R-:W-:Y:S05]  /*7e40*/  BSYNC B0 ;  /* 0x0000000000007941 */ /* 0x000fea0003800000 */
.L_x_953:
        /* <DEDUP_REMOVED lines=13> */
.L_x_956:
[----:B------:R-:W-:Y:S05]  /*7f20*/  BSYNC B0 ;  /* 0x0000000000007941 */ /* 0x000fea0003800000 */
.L_x_955:
        /* <DEDUP_REMOVED lines=13> */
.L_x_913:
[----:B------:R-:W-:Y:S01]  /*8000*/  ISETP.NE.AND P0, PT, R222, -0x1, PT ;  /* 0xffffffffde00780c */ /* 0x000fe20003f05270 */
[----:B------:R-:W-:-:S05]  /*8010*/  IMAD.SHL.U32 R13, R198, 0x80, RZ ;  /* 0x00000080c60d7824 */ /* 0x000fca00078e00ff */
        /* <DEDUP_REMOVED lines=27> */
.L_x_958:
        /* <DEDUP_REMOVED lines=13> */
.L_x_959:
        /* <DEDUP_REMOVED lines=10> */
[----:B------:R-:W-:Y:S01]  /*8340*/  VIADD R14, R196, 0x20 ;  /* 0x00000020c40e7836 */ /* 0x000fe20000000000 */
[----:B------:R-:W-:Y:S01]  /*8350*/  IADD3.X R19, R2, R15, R9, P0, !PT ;  /* 0x0000000f02137210 */ /* 0x000fe200007fe409 */
[C---:B------:R-:W-:Y:S01]  /*8360*/  VIADD R8, R196.reuse, 0x40 ;  /* 0x00000040c4087836 */ /* 0x040fe20000000000 */
[----:B------:R-:W-:-:S02]  /*8370*/  IADD3 R2, R196, 0x60, RZ ;  /* 0x00000060c4027810 */ /* 0x000fc40007ffe0ff */
[-C--:B------:R-:W-:Y:S01]  /*8380*/  ISETP.GE.OR P3, PT, R14, R219.reuse, P4 ;  /* 0x000000db0e00720c */ /* 0x080fe20002766670 */
[----:B------:R-:W-:Y:S01]  /*8390*/  IMAD R14, R0, UR8, RZ ;  /* 0x00000008000e7c24 */ /* 0x000fe2000f8e02ff */
[-C--:B------:R-:W-:Y:S01]  /*83a0*/  ISETP.GE.OR P2, PT, R8, R219.reuse, P4 ;  /* 0x000000db0800720c */ /* 0x080fe20002746670 */
[C---:B------:R-:W-:Y:S01]  /*83b0*/  IMAD.WIDE.U32 R18, R189.reuse, UR8, R18 ;  /* 0x00000008bd127c25 */ /* 0x040fe2000f8e0012 */
[-C--:B------:R-:W-:Y:S02]  /*83c0*/  ISETP.GE.OR P1, PT, R2, R219.reuse, P4 ;  /* 0x000000db0200720c */ /* 0x080fe40002726670 */
[----:B------:R-:W-:Y:S01]  /*83d0*/  ISETP.GE.OR P4, PT, R196, R219, P4 ;  /* 0x000000dbc400720c */ /* 0x000fe20002786670 */
[----:B------:R-:W-:Y:S01]  /*83e0*/  IMAD R17, R189, UR9, R14 ;  /* 0x00000009bd117c24 */ /* 0x000fe2000f8e020e */
[----:B------:R-:W-:-:S03]  /*83f0*/  SHF.R.S32.HI R9, RZ, 0x1f, R196 ;  /* 0x0000001fff097819 */ /* 0x000fc600000114c4 */
[----:B------:R-:W-:-:S08]  /*8400*/  IMAD.IADD R17, R17, 0x1, R19 ;  /* 0x0000000111117824 */ /* 0x000fd000078e0213 */
        /* <DEDUP_REMOVED lines=10> */
.L_x_961:
[----:B------:R-:W-:Y:S05]  /*84b0*/  BSYNC B0 ;  /* 0x0000000000007941 */ /* 0x000fea0003800000 */
.L_x_960:
        /* <DEDUP_REMOVED lines=13> */
.L_x_963:
[----:B------:R-:W-:Y:S05]  /*8590*/  BSYNC B0 ;  /* 0x0000000000007941 */ /* 0x000fea0003800000 */
.L_x_962:
        /* <DEDUP_REMOVED lines=13> */
.L_x_965:
[----:B------:R-:W-:Y:S05]  /*8670*/  BSYNC B0 ;  /* 0x0000000000007941 */ /* 0x000fea0003800000 */
.L_x_964:
        /* <DEDUP_REMOVED lines=13> */
.L_x_967:
[----:B------:R-:W-:Y:S05]  /*8750*/  BSYNC B0 ;  /* 0x0000000000007941 */ /* 0x000fea0003800000 */
.L_x_966:
[-C--:B----4-:R-:W-:Y:S01]  /*8760*/  IMAD.WIDE.U32 R6, R13, R4.reuse, R200 ;  /* 0x000000040d067225 */ /* 0x090fe200078e00c8 */
[----:B------:R-:W-:Y:S01]  /*8770*/  ULDC.64 UR8, c[0x0][0x470] ;  /* 0x00011c0000087ab9 */ /* 0x000fe20000000a00 */
[----:B------:R-:W-:Y:S02]  /*8780*/  BSSY B0, `(.L_x_968) ;  /* 0x0000013000007945 */ /* 0x000fe40003800000 */
[----:B------:R-:W-:Y:S01]  /*8790*/  IMAD R2, R11, R4, RZ ;  /* 0x000000040b027224 */ /* 0x000fe200078e02ff */
        /* <DEDUP_REMOVED lines=13> */
[----:B--23--:R-:W-:-:S04]  /*8870*/  LEA R14, P0, R6, UR8, 0x1 ;  /* 0x00000008060e7c11 */ /* 0x00cfc8000f8008ff */
[----:B------:R-:W-:-:S04]  /*8880*/  IADD3 R0, R0, R7, RZ ;  /* 0x0000000700007210 */ /* 0x000fc80007ffe0ff */
[----:B------:R-:W-:-:S05]  /*8890*/  LEA.HI.X R15, R6, UR9, R0, 0x1, P0 ;  /* 0x00000009060f7c11 */ /* 0x000fca00080f0c00 */
[----:B------:R4:W-:Y:S02]  /*88a0*/  STG.E.128 desc[UR30][R14.64], RZ ;  /* 0x000000ff0e007986 */ /* 0x0009e4000c101d1e */
.L_x_969:
[----:B------:R-:W-:Y:S05]  /*88b0*/  BSYNC B0 ;  /* 0x0000000000007941 */ /* 0x000fea0003800000 */
.L_x_968:
[----:B------:R-:W-:Y:S04]  /*88c0*/  BSSY B0, `(.L_x_970) ;  /* 0x000000d000007945 */ /* 0x000fe80003800000 */
[----:B------:R-:W-:Y:S05]  /*88d0*/  @P3 BRA `(.L_x_971) ;  /* 0x00000000002c3947 */ /* 0x000fea0003800000 */
[----:B------:R-:W-:Y:S01]  /*88e0*/  IADD3 R7, P0, R196, 0x20, RZ ;  /* 0x00000020c4077810 */ /* 0x000fe20007f1e0ff */
[----:B------:R-:W-:Y:S01]  /*88f0*/  ULDC.64 UR8, c[0x0][0x3f8] ;  /* 0x0000fe0000087ab9 */ /* 0x000fe20000000a00 */
[----:B------:R-:W-:Y:S02]  /*8900*/  MOV R10, R12 ;  /* 0x0000000c000a7202 */ /* 0x000fe40000000f00 */
[----:B--234-:R-:W-:-:S05]  /*8910*/  IADD3.X R15, RZ, R9, RZ, P0, !PT ;  /* 0x00000009ff0f7210 */ /* 0x01cfca00007fe4ff */
[-C--:B------:R-:W-:Y:S02]  /*8920*/  IMAD R0, R15, R4.reuse, RZ ;  /* 0x000000040f007224 */ /* 0x080fe400078e02ff */
[----:B------:R-:W-:-:S04]  /*8930*/  IMAD.WIDE.U32 R14, R7, R4, R10 ;  /* 0x00000004070e7225 */ /* 0x000fc800078e000a */
[----:B------:R-:W-:Y:S01]  /*8940*/  IMAD R0, R7, R5, R0 ;  /* 0x0000000507007224 */ /* 0x000fe200078e0200 */
[----:B------:R-:W-:-:S04]  /*8950*/  LEA R6, P0, R14, UR8, 0x1 ;  /* 0x000000080e067c11 */ /* 0x000fc8000f8008ff */
[----:B------:R-:W-:-:S04]  /*8960*/  IADD3 R7, R0, R15, RZ ;  /* 0x0000000f00077210 */ /* 0x000fc80007ffe0ff */
[----:B------:R-:W-:-:S05]  /*8970*/  LEA.HI.X R7, R14, UR9, R7, 0x1, P0 ;  /* 0x000000090e077c11 */ /* 0x000fca00080f0c07 */
[----:B------:R2:W-:Y:S02]  /*8980*/  STG.E.128 desc[UR30][R6.64], RZ ;  /* 0x000000ff06007986 */ /* 0x0005e4000c101d1e */
.L_x_971:
[----:B------:R-:W-:Y:S05]  /*8990*/  BSYNC B0 ;  /* 0x0000000000007941 */ /* 0x000fea0003800000 */
.L_x_970:
[----:B------:R-:W-:Y:S04]  /*89a0*/  BSSY B0, `(.L_x_972) ;  /* 0x000000d000007945 */ /* 0x000fe80003800000 */
[----:B------:R-:W-:Y:S05]  /*89b0*/  @P2 BRA `(.L_x_973) ;  /* 0x00000000002c2947 */ /* 0x000fea0003800000 */
[----:B--2---:R-:W-:Y:S01]  /*89c0*/  IADD3 R7, P0, R196, 0x40, RZ ;  /* 0x00000040c4077810 */ /* 0x004fe20007f1e0ff */
[----:B------:R-:W-:Y:S01]  /*89d0*/  ULDC.64 UR8, c[0x0][0x3f8] ;  /* 0x0000fe0000087ab9 */ /* 0x000fe20000000a00 */
[----:B------:R-:W-:Y:S02]  /*89e0*/  MOV R10, R12 ;  /* 0x0000000c000a7202 */ /* 0x000fe40000000f00 */
[----:B---34-:R-:W-:-:S05]  /*89f0*/  IADD3.X R15, RZ, R9, RZ, P0, !PT ;  /* 0x00000009ff0f7210 */ /* 0x018fca00007fe4ff */
[-C--:B------:R-:W-:Y:S02]  /*8a00*/  IMAD R0, R15, R4.reuse, RZ ;  /* 0x000000040f007224 */ /* 0x080fe400078e02ff */
[----:B------:R-:W-:-:S04]  /*8a10*/  IMAD.WIDE.U32 R14, R7, R4, R10 ;  /* 0x00000004070e7225 */ /* 0x000fc800078e000a */
[----:B------:R-:W-:Y:S01]  /*8a20*/  IMAD R0, R7, R5, R0 ;  /* 0x0000000507007224 */ /* 0x000fe200078e0200 */
[----:B------:R-:W-:-:S04]  /*8a30*/  LEA R6, P0, R14, UR8, 0x1 ;  /* 0x000000080e067c11 */ /* 0x000fc8000f8008ff */
[----:B------:R-:W-:-:S04]  /*8a40*/  IADD3 R7, R0, R15, RZ ;  /* 0x0000000f00077210 */ /* 0x000fc80007ffe0ff */
[----:B------:R-:W-:-:S05]  /*8a50*/  LEA.HI.X R7, R14, UR9, R7, 0x1, P0 ;  /* 0x000000090e077c11 */ /* 0x000fca00080f0c07 */
[----:B------:R2:W-:Y:S02]  /*8a60*/  STG.E.128 desc[UR30][R6.64], RZ ;  /* 0x000000ff06007986 */ /* 0x0005e4000c101d1e */
.L_x_973:
[----:B------:R-:W-:Y:S05]  /*8a70*/  BSYNC B0 ;  /* 0x0000000000007941 */ /* 0x000fea0003800000 */
.L_x_972:
        /* <DEDUP_REMOVED lines=12> */
.L_x_957:
[----:B------:R-:W-:Y:S05]  /*8b40*/  BSYNC B1 ;  /* 0x0000000000017941 */ /* 0x000fea0003800000 */
.L_x_908:
[----:B-1----:R-:W1:Y:S02]  /*8b50*/  LDC R5, c[0x0][0xc] ;  /* 0x00000300ff057b82 */ /* 0x002e640000000800 */
[----:B-1----:R-:W-:-:S04]  /*8b60*/  IADD3 R198, R5, R198, RZ ;  /* 0x000000c605c67210 */ /* 0x002fc80007ffe0ff */
[----:B------:R-:W-:-:S13]  /*8b70*/  ISETP.GE.AND P0, PT, R198, UR7, PT ;  /* 0x00000007c6007c0c */ /* 0x000fda000bf06270 */
[----:B------:R-:W-:Y:S05]  /*8b80*/  @P0 BRA `(.L_x_974) ;  /* 0x0000000000040947 */ /* 0x000fea0003800000 */
[----:B------:R-:W-:Y:S05]  /*8b90*/  BRA `(.L_x_975) ;  /* 0xffffff7c005c7947 */ /* 0x000fea000383ffff */
.L_x_974:
[----:B------:R-:W-:Y:S05]  /*8ba0*/  EXIT ;  /* 0x000000000000794d */ /* 0x000fea0003800000 */
.L_x_976:
        /* <DEDUP_REMOVED lines=13> */
.L_x_2472:


//--------------------- .text._ZN5flash44flash_bwd_dq_dk_dv_loop_seqk_parallel_kernelI23Flash_bwd_kernel_traitsILi64ELi64ELi128ELi8ELi2ELi4ELi4ELb1ELb0EN7cutlass10bfloat16_tE19Flash_kernel_traitsILi64ELi64ELi128ELi8ES3_EELb0ELb0ELb0ELb0ELb0ELb0ELb1EEEvNS_16Flash_bwd_paramsE --------------------------
	.section	.text._ZN5flash44flash_bwd_dq_dk_dv_loop_seqk_parallel_kernelI23Flash_bwd_kernel_traitsILi64ELi64ELi128ELi8ELi2ELi4ELi4ELb1ELb0EN7cutlass10bfloat16_tE19Flash_kernel_traitsILi64ELi64ELi128ELi8ES3_EELb0ELb0ELb0ELb0ELb0ELb0ELb1EEEvNS_16Flash_bwd_paramsE,"ax",@progbits
	.align	128
        .global         _ZN5flash44flash_bwd_dq_dk_dv_loop_seqk_parallel_kernelI23Flash_bwd_kernel_traitsILi64ELi64ELi128ELi8ELi2ELi4ELi4ELb1ELb0EN7cutlass10bfloat16_tE19Flash_kernel_traitsILi64ELi64ELi128ELi8ES3_EELb0ELb0ELb0ELb0ELb0ELb0ELb1EEEvNS_16Flash_bwd_paramsE
        .type           _ZN5flash44flash_bwd_dq_dk_dv_loop_seqk_parallel_kernelI23Flash_bwd_kernel_traitsILi64ELi64ELi128ELi8ELi2ELi4ELi4ELb1ELb0EN7cutlass10bfloat16_tE19Flash_kernel_traitsILi64ELi64ELi128ELi8ES3_EELb0ELb0ELb0ELb0ELb0ELb0ELb1EEEvNS_16Flash_bwd_paramsE,@function
        .size           _ZN5flash44flash_bwd_dq_dk_dv_loop_seqk_parallel_kernelI23Flash_bwd_kernel_traitsILi64ELi64ELi128ELi8ELi2ELi4ELi4ELb1ELb0EN7cutlass10bfloat16_tE19Flash_kernel_traitsILi64ELi64ELi128ELi8ES3_EELb0ELb0ELb0ELb0ELb0ELb0ELb1EEEvNS_16Flash_bwd_paramsE,(.L_x_2473 - _ZN5flash44flash_bwd_dq_dk_dv_loop_seqk_parallel_kernelI23Flash_bwd_kernel_traitsILi64ELi64ELi128ELi8ELi2ELi4ELi4ELb1ELb0EN7cutlass10bfloat16_tE19Flash_kernel_traitsILi64ELi64ELi128ELi8ES3_EELb0ELb0ELb0ELb0ELb0ELb0ELb1EEEvNS_16Flash_bwd_paramsE)
        .other          _ZN5flash44flash_bwd_dq_dk_dv_loop_seqk_parallel_kernelI23Flash_bwd_kernel_traitsILi64ELi64ELi128ELi8ELi2ELi4ELi4ELb1ELb0EN7cutlass10bfloat16_tE19Flash_kernel_traitsILi64ELi64ELi128ELi8ES3_EELb0ELb0ELb0ELb0ELb0ELb0ELb1EEEvNS_16Flash_bwd_paramsE,@"STO_CUDA_ENTRY STV_DEFAULT"
_ZN5flash44flash_bwd_dq_dk_dv_loop_seqk_parallel_kernelI23Flash_bwd_kernel_traitsILi64ELi64ELi128ELi8ELi2ELi4ELi4ELb1ELb0EN7cutlass10bfloat16_tE19Flash_kernel_traitsILi64ELi64ELi128ELi8ES3_EELb0ELb0ELb0ELb0ELb0ELb0ELb1EEEvNS_16Flash_bwd_paramsE:
.text._ZN5flash44flash_bwd_dq_dk_dv_loop_seqk_parallel_kernelI23Flash_bwd_kernel_traitsILi64ELi64ELi128ELi8ELi2ELi4ELi4ELb1ELb0EN7cutlass10bfloat16_tE19Flash_kernel_traitsILi64ELi64ELi128ELi8ES3_EELb0ELb0ELb0ELb0ELb0ELb0ELb1EEEvNS_16Flash_bwd_paramsE:
[----:B------:R-:W1:Y:S08]  /*0000*/  LDC R1, c[0x0][0x28] ;  /* 0x00000a00ff017b82 */ /* 0x000e700000000800 */
[----:B------:R-:W2:Y:S01]  /*0010*/  S2UR UR32, SR_CTAID.X ;  /* 0x00000000002079c3 */ /* 0x000ea20000002500 */
[----:B------:R-:W-:Y:S01]  /*0020*/  ULDC UR4, c[0x0][0x2c8] ;  /* 0x0000b20000047ab9 */ /* 0x000fe20000000800 */
[----:B-1----:R-:W-:Y:S01]  /*0030*/  VIADD R1, R1, 0xfffffff8 ;  /* 0xfffffff801017836 */ /* 0x002fe20000000000 */
[----:B------:R-:W-:-:S04]  /*0040*/  UIADD3 UR5, UR4, 0x7f, URZ ;  /* 0x0000007f04057890 */ /* 0x000fc8000fffe03f */
[----:B------:R-:W-:-:S04]  /*0050*/  USHF.R.S32.HI UR4, URZ, 0x1f, UR5 ;  /* 0x0000001f3f047899 */ /* 0x000fc80008011405 */
[----:B------:R-:W-:-:S04]  /*0060*/  ULEA.HI UR4, UR4, UR5, URZ, 0x7 ;  /* 0x0000000504047291 */ /* 0x000fc8000f8f383f */
[----:B------:R-:W-:-:S06]  /*0070*/  USHF.R.S32.HI UR6, URZ, 0x7, UR4 ;  /* 0x000000073f067899 */ /* 0x000fcc0008011404 */
[----:B------:R-:W-:Y:S01]  /*0080*/  MOV R0, UR6 ;  /* 0x0000000600007c02 */ /* 0x000fe20008000f00 */
[----:B--2---:R-:W-:-:S04]  /*0090*/  UISETP.GE.AND UP0, UPT, UR32, UR6, UPT ;  /* 0x000000062000728c */ /* 0x004fc8000bf06270 */
[----:B------:R1:W-:Y:S02]  /*00a0*/  STL [R1], R0 ;  /* 0x0000000001007387 */ /* 0x0003e40000100800 */
[----:B------:R-:W-:-:S13]  /*00b0*/  PLOP3.LUT P0, PT, PT, PT, UP0, 0x80, 0x0 ;  /* 0x000000000000781c */ /* 0x000fda0003f0f008 */
[----:B------:R-:W-:Y:S05]  /*00c0*/  @P0 EXIT ;  /* 0x000000000000094d */ /* 0x000fea0003800000 */
[----:B------:R-:W2:Y:S01]  /*00d0*/  S2R R18, SR_TID.X ;  /* 0x0000000000127919 */ /* 0x000ea20000002100 */
[----:B------:R-:W3:Y:S01]  /*00e0*/  S2UR UR4, SR_CgaCtaId ;  /* 0x00000000000479c3 */ /* 0x000ee20000008800 */
[----:B------:R-:W-:Y:S01]  /*00f0*/  UMOV UR5, 0x400 ;  /* 0x0000040000057882 */ /* 0x000fe20000000000 */
[----:B------:R-:W-:Y:S01]  /*0100*/  IMAD.MOV.U32 R191, RZ, RZ, -0x10 ;  /* 0xfffffff0ffbf7424 */ /* 0x000fe200078e00ff */
[----:B------:R-:W-:Y:S01]  /*0110*/  ULDC.64 UR10, c[0x0][0x208] ;  /* 0x00008200000a7ab9 */ /* 0x000fe20000000a00 */
[----:B------:R-:W-:-:S04]  /*0120*/  UMOV UR61, 0xffffe000 ;  /* 0xffffe000003d7882 */ /* 0x000fc80000000000 */
[----:B------:R-:W4:Y:S08]  /*0130*/  S2UR UR59, SR_CTAID.Z ;  /* 0x00000000003b79c3 */ /* 0x000f300000002700 */
[----:B------:R-:W5:Y:S01]  /*0140*/  S2UR UR51, SR_CTAID.Y ;  /* 0x00000000003379c3 */ /* 0x000f620000002600 */
[----:B---3--:R-:W-:-:S04]  /*0150*/  ULEA UR4, UR4, UR5, 0x18 ;  /* 0x0000000504047291 */ /* 0x008fc8000f8ec03f */
[----:B------:R-:W-:Y:S01]  /*0160*/  UIADD3 UR7, UR4, 0x6000, URZ ;  /* 0x0000600004077890 */ /* 0x000fe2000fffe03f */
[----:B--2---:R-:W-:Y:S01]  /*0170*/  SHF.R.S32.HI R17, RZ, 0x1f, R18 ;  /* 0x0000001fff117819 */ /* 0x004fe20000011412 */
[----:B------:R-:W-:Y:S01]  /*0180*/  IMAD.SHL.U32 R244, R18, 0x2, RZ ;  /* 0x0000000212f47824 */ /* 0x000fe200078e00ff */
[----:B----4-:R-:W-:Y:S02]  /*0190*/  USHF.R.S32.HI UR5, URZ, 0x1f, UR59 ;  /* 0x0000001f3f057899 */ /* 0x010fe4000801143b */
[CC--:B------:R-:W-:Y:S02]  /*01a0*/  LEA.HI R4, R17.reuse, R18.reuse, RZ, 0x5 ;  /* 0x0000001211047211 */ /* 0x0c0fe400078f28ff */
[----:B------:R-:W-:Y:S02]  /*01b0*/  LEA.HI R8, R17, R18, RZ, 0x4 ;  /* 0x0000001211087211 */ /* 0x000fe400078f20ff */
[--C-:B------:R-:W-:Y:S01]  /*01c0*/  SHF.R.S32.HI R6, RZ, 0x5, R4.reuse ;  /* 0x00000005ff067819 */ /* 0x100fe20000011404 */
[----:B-----5:R-:W-:Y:S01]  /*01d0*/  USHF.R.S32.HI UR6, URZ, 0x1f, UR51 ;  /* 0x0000001f3f067899 */ /* 0x020fe20008011433 */
[----:B-1----:R-:W-:-:S02]  /*01e0*/  SHF.R.S32.HI R0, RZ, 0x1f, R4 ;  /* 0x0000001fff007819 */ /* 0x002fc40000011404 */
[----:B------:R-:W-:Y:S02]  /*01f0*/  SHF.R.S32.HI R7, RZ, 0x4, R8 ;  /* 0x00000004ff077819 */ /* 0x000fe40000011408 */
[----:B------:R-:W-:Y:S02]  /*0200*/  LEA.HI R0, R0, R6, RZ, 0x2 ;  /* 0x0000000600007211 */ /* 0x000fe400078f10ff */
[----:B------:R-:W-:Y:S02]  /*0210*/  LEA.HI R20, R17, R18, RZ, 0x2 ;  /* 0x0000001211147211 */ /* 0x000fe400078f10ff */
[----:B------:R-:W-:Y:S02]  /*0220*/  LEA.HI R2, R8, R7, RZ, 0x1 ;  /* 0x0000000708027211 */ /* 0x000fe400078f08ff */
[----:B------:R-:W-:Y:S02]  /*0230*/  LOP3.LUT R0, R0, 0xfffffffc, RZ, 0xc0, !PT ;  /* 0xfffffffc00007812 */ /* 0x000fe400078ec0ff */
[----:B------:R-:W-:-:S02]  /*0240*/  SHF.R.S32.HI R9, RZ, 0x2, R20 ;  /* 0x00000002ff097819 */ /* 0x000fc40000011414 */
[----:B------:R-:W-:Y:S01]  /*0250*/  SHF.R.S32.HI R5, RZ, 0x1f, R20 ;  /* 0x0000001fff057819 */ /* 0x000fe20000011414 */
[----:B------:R-:W-:Y:S01]  /*0260*/  IMAD.IADD R174, R6, 0x1, -R0 ;  /* 0x0000000106ae7824 */ /* 0x000fe200078e0a00 */
[----:B------:R-:W-:Y:S02]  /*0270*/  LOP3.LUT R2, R2, 0xfffffffe, RZ, 0xc0, !PT ;  /* 0xfffffffe02027812 */ /* 0x000fe400078ec0ff */
[----:B------:R-:W-:Y:S02]  /*0280*/  LEA.HI R3, R4, R6, RZ, 0x1 ;  /* 0x0000000604037211 */ /* 0x000fe400078f08ff */
[----:B------:R-:W-:Y:S01]  /*0290*/  LEA.HI R0, R5, R9, RZ, 0x3 ;  /* 0x0000000905007211 */ /* 0x000fe200078f18ff */
[----:B------:R-:W-:Y:S01]  /*02a0*/  IMAD.IADD R14, R7, 0x1, -R2 ;  /* 0x00000001070e7824 */ /* 0x000fe200078e0a02 */
[----:B------:R-:W-:Y:S02]  /*02b0*/  LEA.HI R12, R17, R18, RZ, 0x3 ;  /* 0x00000012110c7211 */ /* 0x000fe400078f18ff */
[----:B------:R-:W-:Y:S01]  /*02c0*/  LOP3.LUT R3, R3, 0xfffffffe, RZ, 0xc0, !PT ;  /* 0xfffffffe03037812 */ /* 0x000fe200078ec0ff */
[----:B------:R-:W-:Y:S01]  /*02d0*/  IMAD.SHL.U32 R11, R14, 0x200, RZ ;  /* 0x000002000e0b7824 */ /* 0x000fe200078e00ff */
[----:B------:R-:W-:-:S02]  /*02e0*/  LOP3.LUT R2, R4, 0xffffffe0, RZ, 0xc0, !PT ;  /* 0xffffffe004027812 */ /* 0x000fc400078ec0ff */
[----:B------:R-:W-:Y:S01]  /*02f0*/  LOP3.LUT R0, R0, 0xfffffff8, RZ, 0xc0, !PT ;  /* 0xfffffff800007812 */ /* 0x000fe200078ec0ff */
[----:B------:R-:W-:Y:S01]  /*0300*/  IMAD.IADD R16, R6, 0x1, -R3 ;  /* 0x0000000106107824 */ /* 0x000fe200078e0a03 */
[----:B------:R-:W-:Y:S01]  /*0310*/  SHF.R.S32.HI R4, RZ, 0x3, R12 ;  /* 0x00000003ff047819 */ /* 0x000fe2000001140c */
[----:B------:R-:W-:Y:S01]  /*0320*/  IMAD.IADD R3, R18, 0x1, -R2 ;  /* 0x0000000112037824 */ /* 0x000fe200078e0a02 */
[----:B------:R-:W-:Y:S01]  /*0330*/  LOP3.LUT R5, R12, 0xfffffff8, RZ, 0xc0, !PT ;  /* 0xfffffff80c057812 */ /* 0x000fe200078ec0ff */
[----:B------:R-:W-:Y:S01]  /*0340*/  IMAD.IADD R9, R9, 0x1, -R0 ;  /* 0x0000000109097824 */ /* 0x000fe200078e0a00 */
[----:B------:R-:W-:Y:S01]  /*0350*/  LEA.HI R7, R17, R18, RZ, 0x6 ;  /* 0x0000001211077211 */ /* 0x000fe200078f30ff */
[----:B------:R-:W-:Y:S01]  /*0360*/  IMAD.SHL.U32 R2, R4, 0x40, RZ ;  /* 0x0000004004027824 */ /* 0x000fe200078e00ff */
[----:B------:R-:W-:Y:S01]  /*0370*/  LOP3.LUT R4, R8, 0xfffffff0, RZ, 0xc0, !PT ;  /* 0xfffffff008047812 */ /* 0x000fe200078ec0ff */
[----:B------:R-:W-:Y:S01]  /*0380*/  IMAD.IADD R0, R18, 0x1, -R5 ;  /* 0x0000000112007824 */ /* 0x000fe200078e0a05 */
[----:B------:R-:W-:-:S02]  /*0390*/  SHF.R.S32.HI R5, RZ, 0x1f, R3 ;  /* 0x0000001fff057819 */ /* 0x000fc40000011403 */
[----:B------:R-:W-:Y:S01]  /*03a0*/  LOP3.LUT R2, R2, 0x1c0, RZ, 0xc0, !PT ;  /* 0x000001c002027812 */ /* 0x000fe200078ec0ff */
[C---:B------:R-:W-:Y:S01]  /*03b0*/  IMAD.SHL.U32 R186, R0.reuse, 0x8, RZ ;  /* 0x0000000800ba7824 */ /* 0x040fe200078e00ff */
[----:B------:R-:W-:Y:S01]  /*03c0*/  LOP3.LUT P4, RZ, R0, 0x2, RZ, 0xc0, !PT ;  /* 0x0000000200ff7812 */ /* 0x000fe2000788c0ff */
[----:B------:R-:W-:Y:S01]  /*03d0*/  IMAD.IADD R4, R18, 0x1, -R4 ;  /* 0x0000000112047824 */ /* 0x000fe200078e0a04 */
[C---:B------:R-:W-:Y:S01]  /*03e0*/  LOP3.LUT P3, RZ, R0.reuse, 0x4, RZ, 0xc0, !PT ;  /* 0x0000000400ff7812 */ /* 0x040fe2000786c0ff */
[----:B------:R-:W-:Y:S01]  /*03f0*/  IMAD.SHL.U32 R0, R0, 0x40, RZ ;  /* 0x0000004000007824 */ /* 0x000fe200078e00ff */
[----:B------:R-:W-:Y:S02]  /*0400*/  LEA.HI R19, R5, R3, RZ, 0x2 ;  /* 0x0000000305137211 */ /* 0x000fe400078f10ff */
[----:B------:R-:W-:Y:S02]  /*0410*/  SHF.R.U32.HI R3, RZ, 0x3, R2 ;  /* 0x00000003ff037819 */ /* 0x000fe40000011602 */
[----:B------:R-:W-:-:S02]  /*0420*/  LOP3.LUT R2, R2, 0x38, R186, 0xf8, !PT ;  /* 0x0000003802027812 */ /* 0x000fc400078ef8ba */
[----:B------:R-:W-:Y:S02]  /*0430*/  LOP3.LUT R0, R0, 0x1c0, RZ, 0xc0, !PT ;  /* 0x000001c000007812 */ /* 0x000fe400078ec0ff */
[----:B------:R-:W-:Y:S01]  /*0440*/  LOP3.LUT R243, R2, R3, RZ, 0x3c, !PT ;  /* 0x0000000302f37212 */ /* 0x000fe200078e3cff */
[----:B------:R-:W-:Y:S01]  /*0450*/  IMAD.SHL.U32 R2, R174, 0x10, RZ ;  /* 0x00000010ae027824 */ /* 0x000fe200078e00ff */
[----:B------:R-:W-:Y:S02]  /*0460*/  SHF.R.S32.HI R7, RZ, 0x6, R7 ;  /* 0x00000006ff077819 */ /* 0x000fe40000011407 */
[----:B------:R-:W-:Y:S02]  /*0470*/  LOP3.LUT R5, R0, 0x8, R12, 0xf8, !PT ;  /* 0x0000000800057812 */ /* 0x000fe400078ef80c */
[----:B------:R-:W-:Y:S01]  /*0480*/  SHF.R.U32.HI R10, RZ, 0x3, R0 ;  /* 0x00000003ff0a7819 */ /* 0x000fe20000011600 */
[----:B------:R-:W-:Y:S01]  /*0490*/  IMAD R243, R7, 0x200, R243 ;  /* 0x0000020007f37824 */ /* 0x000fe200078e02f3 */
[----:B------:R-:W-:-:S02]  /*04a0*/  SHF.R.S32.HI R3, RZ, 0x1f, R4 ;  /* 0x0000001fff037819 */ /* 0x000fc40000011404 */
[----:B------:R-:W-:Y:S01]  /*04b0*/  LOP3.LUT R8, R0, 0x30, R2, 0xf8, !PT ;  /* 0x0000003000087812 */ /* 0x000fe200078ef802 */
[----:B------:R-:W-:Y:S01]  /*04c0*/  IMAD R2, R7, 0x800, R11 ;  /* 0x0000080007027824 */ /* 0x000fe200078e020b */
[----:B------:R-:W-:Y:S02]  /*04d0*/  LOP3.LUT R0, R5, R10, RZ, 0x3c, !PT ;  /* 0x0000000a05007212 */ /* 0x000fe400078e3cff */
[----:B------:R-:W-:Y:S02]  /*04e0*/  LEA.HI R13, R3, R4, RZ, 0x3 ;  /* 0x00000004030d7211 */ /* 0x000fe400078f18ff */
[----:B------:R-:W-:Y:S01]  /*04f0*/  LOP3.LUT R3, R9, 0x1, RZ, 0xc0, !PT ;  /* 0x0000000109037812 */ /* 0x000fe200078ec0ff */
[----:B------:R-:W-:Y:S01]  /*0500*/  IMAD.IADD R182, R2, 0x1, R0 ;  /* 0x0000000102b67824 */ /* 0x000fe200078e0200 */
[----:B------:R-:W-:Y:S02]  /*0510*/  LOP3.LUT R6, R13, 0xfffffff8, RZ, 0xc0, !PT ;  /* 0xfffffff80d067812 */ /* 0x000fe400078ec0ff */
[----:B------:R-:W-:-:S02]  /*0520*/  LOP3.LUT R2, R20, 0x7ffffffc, RZ, 0xc0, !PT ;  /* 0x7ffffffc14027812 */ /* 0x000fc400078ec0ff */
[----:B------:R-:W-:Y:S01]  /*0530*/  LEA.HI R0, R17, R18, RZ, 0x7 ;  /* 0x0000001211007211 */ /* 0x000fe200078f38ff */
[----:B------:R-:W-:Y:S01]  /*0540*/  IMAD.IADD R15, R4, 0x1, -R6 ;  /* 0x00000001040f7824 */ /* 0x000fe200078e0a06 */
[----:B------:R-:W-:Y:S01]  /*0550*/  ISETP.NE.U32.AND P0, PT, R3, 0x1, PT ;  /* 0x000000010300780c */ /* 0x000fe20003f05070 */
[----:B------:R-:W-:Y:S01]  /*0560*/  IMAD.IADD R4, R18, 0x1, -R2 ;  /* 0x0000000112047824 */ /* 0x000fe200078e0a02 */
[----:B------:R-:W-:Y:S01]  /*0570*/  SHF.R.S32.HI R0, RZ, 0x7, R0 ;  /* 0x00000007ff007819 */ /* 0x000fe20000011400 */
[C---:B------:R-:W-:Y:S01]  /*0580*/  IMAD.SHL.U32 R3, R9.reuse, 0x40, RZ ;  /* 0x0000004009037824 */ /* 0x040fe200078e00ff */
[----:B------:R-:W-:Y:S01]  /*0590*/  LOP3.LUT R12, R8, 0x8, R12, 0xf8, !PT ;  /* 0x00000008080c7812 */ /* 0x000fe200078ef80c */
[----:B------:R-:W-:Y:S01]  /*05a0*/  IMAD.SHL.U32 R8, R4, 0x2, RZ ;  /* 0x0000000204087824 */ /* 0x000fe200078e00ff */
[----:B------:R-:W-:Y:S01]  /*05b0*/  R2P PR, R9, 0x6 ;  /* 0x0000000609007804 */ /* 0x000fe20000000000 */
[C---:B------:R-:W-:Y:S01]  /*05c0*/  IMAD.SHL.U32 R4, R0.reuse, 0x8, RZ ;  /* 0x0000000800047824 */ /* 0x040fe200078e00ff */
[----:B------:R-:W-:Y:S01]  /*05d0*/  LOP3.LUT R3, R3, 0x1c0, RZ, 0xc0, !PT ;  /* 0x000001c003037812 */ /* 0x000fe200078ec0ff */
[----:B------:R-:W-:Y:S01]  /*05e0*/  IMAD.SHL.U32 R2, R7, 0x20, RZ ;  /* 0x0000002007027824 */ /* 0x000fe200078e00ff */
[----:B------:R-:W-:Y:S01]  /*05f0*/  SEL R191, R191, 0x10, !P0 ;  /* 0x00000010bfbf7807 */ /* 0x000fe20004000000 */
[----:B------:R-:W-:Y:S01]  /*0600*/  IMAD R6, R0, 0x1000, R8 ;  /* 0x0000100000067824 */ /* 0x000fe200078e0208 */
[----:B------:R-:W-:Y:S01]  /*0610*/  LOP3.LUT R0, R4, 0x8, RZ, 0xc0, !PT ;  /* 0x0000000804007812 */ /* 0x000fe200078ec0ff */
[----:B------:R-:W-:Y:S01]  /*0620*/  IMAD.SHL.U32 R4, R14, 0x10, RZ ;  /* 0x000000100e047824 */ /* 0x000fe200078e00ff */
[----:B------:R-:W-:Y:S01]  /*0630*/  LOP3.LUT R244, R2, 0x6, R244, 0xf8, !PT ;  /* 0x0000000602f47812 */ /* 0x000fe200078ef8f4 */
[----:B------:R-:W-:Y:S01]  /*0640*/  IMAD R7, R16, 0x400, R6 ;  /* 0x0000040010077824 */ /* 0x000fe200078e0206 */
[----:B------:R-:W-:-:S02]  /*0650*/  LOP3.LUT R5, R3, 0x20, R2, 0xf8, !PT ;  /* 0x0000002003057812 */ /* 0x000fc400078ef802 */
[----:B------:R-:W-:Y:S02]  /*0660*/  SHF.R.U32.HI R2, RZ, 0x3, R3 ;  /* 0x00000003ff027819 */ /* 0x000fe40000011603 */
[----:B------:R-:W-:Y:S02]  /*0670*/  LOP3.LUT R4, R0, 0x10, R4, 0xf8, !PT ;  /* 0x0000001000047812 */ /* 0x000fe400078ef804 */
[----:B------:R-:W-:Y:S02]  /*0680*/  LOP3.LUT R6, R5, R2, RZ, 0x3c, !PT ;  /* 0x0000000205067212 */ /* 0x000fe400078e3cff */
[----:B------:R-:W-:Y:S01]  /*0690*/  LOP3.LUT R0, R2, R3, R0, 0x1e, !PT ;  /* 0x0000000302007212 */ /* 0x000fe200078e1e00 */
[----:B------:R-:W-:Y:S01]  /*06a0*/  IMAD R2, R174, 0x400, R8 ;  /* 0x00000400ae027824 */ /* 0x000fe200078e0208 */
[----:B------:R-:W-:Y:S01]  /*06b0*/  LOP3.LUT R5, R11, R12, R10, 0xf6, !PT ;  /* 0x0000000c0b057212 */ /* 0x000fe200078ef60a */
[----:B------:R-:W-:Y:S02]  /*06c0*/  IMAD.SHL.U32 R3, R15, 0x40, RZ ;  /* 0x000000400f037824 */ /* 0x000fe400078e00ff */
[----:B------:R-:W-:-:S02]  /*06d0*/  IMAD.IADD R8, R2, 0x1, R0 ;  /* 0x0000000102087824 */ /* 0x000fc400078e0200 */
[----:B------:R-:W-:Y:S01]  /*06e0*/  IMAD.SHL.U32 R0, R14, 0x8, RZ ;  /* 0x000000080e007824 */ /* 0x000fe200078e00ff */
[----:B------:R-:W-:Y:S01]  /*06f0*/  LOP3.LUT R3, R3, 0x1c0, RZ, 0xc0, !PT ;  /* 0x000001c003037812 */ /* 0x000fe200078ec0ff */
[----:B------:R-:W-:Y:S01]  /*0700*/  IMAD.IADD R193, R6, 0x1, R7 ;  /* 0x0000000106c17824 */ /* 0x000fe200078e0207 */
[----:B------:R-:W-:Y:S01]  /*0710*/  LEA R248, R8, UR7, 0x1 ;  /* 0x0000000708f87c11 */ /* 0x000fe2000f8e08ff */
[----:B------:R-:W-:Y:S01]  /*0720*/  IMAD.SHL.U32 R6, R13, 0x40, RZ ;  /* 0x000000400d067824 */ /* 0x000fe200078e00ff */
[--C-:B------:R-:W-:Y:S02]  /*0730*/  SHF.R.U32.HI R2, RZ, 0x3, R3.reuse ;  /* 0x00000003ff027819 */ /* 0x100fe40000011603 */
[----:B------:R-:W-:Y:S01]  /*0740*/  LOP3.LUT R7, R3, 0x8, R0, 0xf8, !PT ;  /* 0x0000000803077812 */ /* 0x000fe200078ef800 */
[----:B------:R-:W-:Y:S01]  /*0750*/  IMAD.U32 R0, RZ, RZ, UR5 ;  /* 0x00000005ff007e24 */ /* 0x000fe2000f8e00ff */
[----:B------:R-:W-:Y:S01]  /*0760*/  USHF.L.U32 UR5, UR51, 0x7, URZ ;  /* 0x0000000733057899 */ /* 0x000fe2000800063f */
[----:B------:R-:W-:Y:S01]  /*0770*/  LOP3.LUT R3, R2, R4, R3, 0x1e, !PT ;  /* 0x0000000402037212 */ /* 0x000fe200078e1e03 */
[C---:B------:R-:W-:Y:S01]  /*0780*/  VIADD R249, R248.reuse, 0x40 ;  /* 0x00000040f8f97836 */ /* 0x040fe20000000000 */
[----:B------:R-:W-:Y:S01]  /*0790*/  SHF.R.S32.HI R4, RZ, 0x2, R19 ;  /* 0x00000002ff047819 */ /* 0x000fe20000011413 */
[----:B------:R-:W-:Y:S01]  /*07a0*/  @P2 VIADD R249, R248, 0xffffffc0 ;  /* 0xffffffc0f8f92836 */ /* 0x000fe20000000000 */
[----:B------:R-:W-:Y:S01]  /*07b0*/  LOP3.LUT R0, R6, 0xfffffe00, RZ, 0xc0, !PT ;  /* 0xfffffe0006007812 */ /* 0x000fe200078ec0ff */
[----:B------:R-:W-:Y:S01]  /*07c0*/  IMAD.U32 R6, RZ, RZ, UR5 ;  /* 0x00000005ff067e24 */ /* 0x000fe2000f8e00ff */
[----:B------:R-:W-:Y:S01]  /*07d0*/  USHF.R.S32.HI UR5, URZ, 0x1f, UR51 ;  /* 0x0000001f3f057899 */ /* 0x000fe20008011433 */
[----:B------:R-:W-:Y:S01]  /*07e0*/  LOP3.LUT R2, R7, R2, RZ, 0x3c, !PT ;  /* 0x0000000207027212 */ /* 0x000fe200078e3cff */
[C---:B------:R-:W-:Y:S01]  /*07f0*/  IMAD R245, R16.reuse, 0x10, R4 ;  /* 0x0000001010f57824 */ /* 0x040fe200078e0204 */
[----:B------:R-:W-:Y:S01]  /*0800*/  LOP3.LUT R181, R3, R0, RZ, 0xfc, !PT ;  /* 0x0000000003b57212 */ /* 0x000fe200078efcff */
[--C-:B------:R-:W-:Y:S01]  /*0810*/  IMAD R4, R16, 0x400, R0.reuse ;  /* 0x0000040010047824 */ /* 0x100fe200078e0200 */
[----:B------:R-:W-:Y:S01]  /*0820*/  LEA R193, R193, UR4, 0x1 ;  /* 0x00000004c1c17c11 */ /* 0x000fe2000f8e08ff */
[----:B------:R-:W-:Y:S01]  /*0830*/  IMAD R174, R174, 0x400, R0 ;  /* 0x00000400aeae7824 */ /* 0x000fe200078e0200 */
[----:B------:R-:W-:Y:S01]  /*0840*/  LEA R3, R5, UR4, 0x1 ;  /* 0x0000000405037c11 */ /* 0x000fe2000f8e08ff */
[----:B------:R-:W-:Y:S01]  /*0850*/  IMAD.U32 R6, RZ, RZ, UR5 ;  /* 0x00000005ff067e24 */ /* 0x000fe2000f8e00ff */
[----:B------:R-:W-:Y:S01]  /*0860*/  USHF.R.S32.HI UR5, URZ, 0x1f, UR59 ;  /* 0x0000001f3f057899 */ /* 0x000fe2000801143b */
[----:B------:R-:W-:-:S02]  /*0870*/  IMAD.IADD R180, R4, 0x1, R2 ;  /* 0x0000000104b47824 */ /* 0x000fc400078e0202 */
[----:B------:R-:W-:Y:S02]  /*0880*/  IMAD.IADD R174, R2, 0x1, R174 ;  /* 0x0000000102ae7824 */ /* 0x000fe400078e02ae */
[----:B------:R-:W-:Y:S01]  /*0890*/  IMAD.U32 R2, RZ, RZ, UR6 ;  /* 0x00000006ff027e24 */ /* 0x000fe2000f8e00ff */
[----:B------:R-:W-:Y:S01]  /*08a0*/  UIADD3 UR6, UR4, 0xa000, URZ ;  /* 0x0000a00004067890 */ /* 0x000fe2000fffe03f */
[----:B------:R-:W-:Y:S02]  /*08b0*/  IMAD.MOV.U32 R4, RZ, RZ, 0x20 ;  /* 0x00000020ff047424 */ /* 0x000fe400078e00ff */
[----:B------:R-:W-:Y:S02]  /*08c0*/  IMAD.MOV.U32 R2, RZ, RZ, 0x40 ;  /* 0x00000040ff027424 */ /* 0x000fe400078e00ff */
[----:B------:R-:W-:Y:S01]  /*08d0*/  IMAD.U32 R0, RZ, RZ, UR5 ;  /* 0x00000005ff007e24 */ /* 0x000fe2000f8e00ff */
[----:B------:R-:W-:Y:S01]  /*08e0*/  SEL R177, R4, 0xffffffe0, !P4 ;  /* 0xffffffe004b17807 */ /* 0x000fe20006000000 */
[----:B------:R-:W-:Y:S01]  /*08f0*/  VIADD R252, R248, 0x420 ;  /* 0x00000420f8fc7836 */ /* 0x000fe20000000000 */
[----:B------:R-:W-:Y:S01]  /*0900*/  SEL R2, R2, 0xffffffc0, !P3 ;  /* 0xffffffc002027807 */ /* 0x000fe20005800000 */
[----:B------:R-:W-:Y:S01]  /*0910*/  IMAD.IADD R194, R193, 0x1, R191 ;  /* 0x00000001c1c27824 */ /* 0x000fe200078e02bf */
[----:B------:R-:W-:Y:S01]  /*0920*/  LEA R0, R182, UR6, 0x1 ;  /* 0x00000006b6007c11 */ /* 0x000fe2000f8e08ff */
[----:B------:R-:W-:Y:S01]  /*0930*/  @P1 VIADD R252, R248, 0x3e0 ;  /* 0x000003e0f8fc1836 */ /* 0x000fe20000000000 */
[----:B------:R-:W-:Y:S01]  /*0940*/  SEL R4, R4, 0xffffffe0, !P1 ;  /* 0xffffffe004047807 */ /* 0x000fe20004800000 */
[----:B------:R-:W-:Y:S01]  /*0950*/  UIADD3 UR5, UR4, 0x6000, URZ ;  /* 0x0000600004057890 */ /* 0x000fe2000fffe03f */
[----:B------:R-:W-:Y:S01]  /*0960*/  LEA R174, R174, UR6, 0x1 ;  /* 0x00000006aeae7c11 */ /* 0x000fe2000f8e08ff */
[----:B------:R-:W-:-:S02]  /*0970*/  IMAD.IADD R176, R0, 0x1, R2 ;  /* 0x0000000100b07824 */ /* 0x000fc400078e0202 */
[----:B------:R-:W-:Y:S02]  /*0980*/  IMAD.IADD R192, R193, 0x1, R4 ;  /* 0x00000001c1c07824 */ /* 0x000fe400078e0204 */
[----:B------:R-:W-:Y:S02]  /*0990*/  IMAD.IADD R178, R0, 0x1, R177 ;  /* 0x0000000100b27824 */ /* 0x000fe400078e02b1 */
[----:B------:R-:W-:Y:S02]  /*09a0*/  IMAD.IADD R177, R177, 0x1, R176 ;  /* 0x00000001b1b17824 */ /* 0x000fe400078e02b0 */
[C---:B------:R-:W-:Y:S02]  /*09b0*/  IMAD.IADD R251, R4.reuse, 0x1, R248 ;  /* 0x0000000104fb7824 */ /* 0x040fe400078e02f8 */
[----:B------:R-:W-:Y:S02]  /*09c0*/  IMAD.IADD R191, R191, 0x1, R192 ;  /* 0x00000001bfbf7824 */ /* 0x000fe400078e02c0 */
[----:B------:R-:W-:-:S07]  /*09d0*/  IMAD.IADD R250, R4, 0x1, R249 ;  /* 0x0000000104fa7824 */ /* 0x000fce00078e02f9 */
.L_x_1045:
        /* <DEDUP_REMOVED lines=30> */
[----:B--2-4-:R-:W2:Y:S05]  /*0bc0*/  @P1 LDG.E R8, desc[UR10][R6.64] ;  /* 0x0000000a06081981 */ /* 0x014eaa000c1e1900 */
        /* <DEDUP_REMOVED lines=36> */
.L_x_977:
        /* <DEDUP_REMOVED lines=16> */
[----:B------:R-:W-:-:S02]  /*0f10*/  ULDC.U8 UR20, c[0x0][0x3d8] ;  /* 0x0000f60000147ab9 */ /* 0x000fc40000000000 */
[----:B------:R-:W-:Y:S01]  /*0f20*/  @!UP1 ULDC.64 UR8, c[0x0][0x418] ;  /* 0x0001060000089ab9 */ /* 0x000fe20000000a00 */
[----:B------:R-:W-:Y:S01]  /*0f30*/  UISETP.NE.AND UP3, UPT, UR20, URZ, UPT ;  /* 0x0000003f1400728c */ /* 0x000fe2000bf65270 */
[----:B------:R-:W-:Y:S01]  /*0f40*/  PLOP3.LUT P1, PT, PT, PT, UP0, 0x80, 0x0 ;  /* 0x000000000000781c */ /* 0x000fe20003f2f008 */
[----:B------:R-:W-:Y:S01]  /*0f50*/  UIADD3 UR16, UR29, 0x3f, URZ ;  /* 0x0000003f1d107890 */ /* 0x000fe2000fffe03f */
[----:B------:R-:W-:Y:S01]  /*0f60*/  ULDC.64 UR34, c[0x0][0x240] ;  /* 0x0000900000227ab9 */ /* 0x000fe20000000a00 */
[----:B------:R-:W-:Y:S01]  /*0f70*/  ULDC UR21, c[0x0][0x2dc] ;  /* 0x0000b70000157ab9 */ /* 0x000fe20000000800 */
[----:B------:R-:W-:Y:S01]  /*0f80*/  ULDC UR46, c[0x0][0x270] ;  /* 0x00009c00002e7ab9 */ /* 0x000fe20000000800 */
[----:B------:R-:W-:Y:S01]  /*0f90*/  UIMAD UR23, UR6, UR35, URZ ;  /* 0x00000023061772a4 */ /* 0x000fe2000f8e023f */
[----:B-1----:R-:W-:Y:S01]  /*0fa0*/  IABS R6, R7 ;  /* 0x0000000700067213 */ /* 0x002fe20000000000 */
[----:B------:R-:W-:Y:S01]  /*0fb0*/  @!UP1 UIMAD.WIDE.U32 UR40, UR51, UR8, URZ ;  /* 0x00000008332892a5 */ /* 0x000fe2000f8e003f */
[----:B------:R-:W-:-:S02]  /*0fc0*/  ULDC UR60, c[0x0][0x2d4] ;  /* 0x0000b500003c7ab9 */ /* 0x000fc40000000800 */
[----:B------:R-:W1:Y:S01]  /*0fd0*/  I2F.RP R4, R6 ;  /* 0x0000000600047306 */ /* 0x000e620000209400 */
[----:B------:R-:W-:Y:S02]  /*0fe0*/  @UP0 UIADD3 UR17, UR30, UR33, URZ ;  /* 0x000000211e110290 */ /* 0x000fe4000fffe03f */
[----:B------:R-:W-:Y:S02]  /*0ff0*/  USHF.R.S32.HI UR22, URZ, 0x1f, UR16 ;  /* 0x0000001f3f167899 */ /* 0x000fe40008011410 */
[----:B--2---:R-:W-:Y:S02]  /*1000*/  UIMAD.WIDE.U32 UR36, UR14, UR12, URZ ;  /* 0x0000000c0e2472a5 */ /* 0x004fe4000f8e003f */
[----:B------:R-:W-:Y:S02]  /*1010*/  USHF.R.S32.HI UR38, URZ, 0x1f, UR60 ;  /* 0x0000001f3f267899 */ /* 0x000fe4000801143c */
        /* <DEDUP_REMOVED lines=8> */
[----:B------:R-:W-:Y:S02]  /*10a0*/  UIMAD.WIDE.U32 UR14, UR6, UR34, URZ ;  /* 0x00000022060e72a5 */ /* 0x000fe4000f8e003f */
[----:B------:R-:W-:Y:S02]  /*10b0*/  @!UP1 UIMAD UR31, UR51, UR9, UR12 ;  /* 0x00000009331f92a4 */ /* 0x000fe4000f8e020c */
[----:B------:R-:W-:Y:S02]  /*10c0*/  UIMAD.WIDE UR8, UR21, UR46, URZ ;  /* 0x0000002e150872a5 */ /* 0x000fe4000f8e023f */
[----:B------:R-:W-:Y:S01]  /*10d0*/  USEL UR57, UR18, UR14, !UP1 ;  /* 0x0000000e12397287 */ /* 0x000fe2000c800000 */
[----:B------:R-:W-:Y:S01]  /*10e0*/  @UP0 ULDC.64 UR20, c[0x0][0x248] ;  /* 0x0000920000140ab9 */ /* 0x000fe20000000a00 */
[----:B------:R-:W-:Y:S01]  /*10f0*/  @UP1 UIADD3 UR49, UR15, UR23, URZ ;  /* 0x000000170f311290 */ /* 0x000fe2000fffe03f */
[----:B-1----:R-:W-:Y:S01]  /*1100*/  VIADD R4, R4, 0xffffffe ;  /* 0x0ffffffe04047836 */ /* 0x002fe20000000000 */
[----:B------:R-:W-:Y:S01]  /*1110*/  ULDC UR45, c[0x0][0x2c4] ;  /* 0x0000b100002d7ab9 */ /* 0x000fe20000000800 */
[----:B------:R-:W-:-:S02]  /*1120*/  @UP0 UIMAD.WIDE.U32 UR14, UR17, UR20, URZ ;  /* 0x00000014110e02a5 */ /* 0x000fc4000f8e003f */
[----:B------:R-:W1:Y:S01]  /*1130*/  F2I.FTZ.U32.TRUNC.NTZ R5, R4 ;  /* 0x0000000400057305 */ /* 0x000e62000021f000 */
[----:B------:R-:W-:Y:S02]  /*1140*/  ULEA.HI UR47, UR22, UR16, URZ, 0x6 ;  /* 0x00000010162f7291 */ /* 0x000fe4000f8f303f */
[----:B------:R-:W-:Y:S02]  /*1150*/  @UP0 UIMAD UR17, UR17, UR21, URZ ;  /* 0x00000015111102a4 */ /* 0x000fe4000f8e023f */
[----:B------:R-:W-:Y:S02]  /*1160*/  UIMAD UR22, UR38, UR51, URZ ;  /* 0x00000033261672a4 */ /* 0x000fe4000f8e023f */
[----:B------:R-:W-:Y:S02]  /*1170*/  @UP3 UIMAD UR16, UR51, UR45, URZ ;  /* 0x0000002d331032a4 */ /* 0x000fe4000f8e023f */
[----:B------:R-:W-:Y:S02]  /*1180*/  @UP1 UIMAD UR54, UR6, UR13, UR43 ;  /* 0x0000000d063612a4 */ /* 0x000fe4000f8e022b */
[----:B------:R-:W-:-:S02]  /*1190*/  @UP0 UIADD3 UR39, UR15, UR17, URZ ;  /* 0x000000110f270290 */ /* 0x000fc4000fffe03f */
[----:B------:R-:W-:Y:S01]  /*11a0*/  UIMAD.WIDE.U32 UR12, UR51, UR60, URZ ;  /* 0x0000003c330c72a5 */ /* 0x000fe2000f8e003f */
[----:B-1----:R-:W-:Y:S01]  /*11b0*/  IADD3 R0, RZ, -R5, RZ ;  /* 0x80000005ff007210 */ /* 0x002fe20007ffe0ff */
[----:B------:R-:W-:Y:S01]  /*11c0*/  IMAD.MOV.U32 R4, RZ, RZ, RZ ;  /* 0x000000ffff047224 */ /* 0x000fe200078e00ff */
[----:B------:R-:W-:Y:S02]  /*11d0*/  @UP3 USEL UR16, UR16, UR6, !UP1 ;  /* 0x0000000610103287 */ /* 0x000fe4000c800000 */
[----:B------:R-:W-:Y:S01]  /*11e0*/  UIMAD UR15, UR58, UR60, UR22 ;  /* 0x0000003c3a0f72a4 */ /* 0x000fe2000f8e0216 */
[----:B------:R-:W-:Y:S01]  /*11f0*/  IMAD R0, R0, R6, RZ ;  /* 0x0000000600007224 */ /* 0x000fe200078e02ff */
[----:B------:R-:W-:Y:S01]  /*1200*/  @UP0 UMOV UR38, UR14 ;  /* 0x0000000e00260c82 */ /* 0x000fe20008000000 */
[----:B------:R-:W-:Y:S01]  /*1210*/  @UP3 ULDC UR14, c[0x0][0x2e4] ;  /* 0x0000b900000e3ab9 */ /* 0x000fe20000000800 */
[----:B------:R-:W-:Y:S01]  /*1220*/  UIADD3 UR17, UR13, UR15, URZ ;  /* 0x0000000f0d117290 */ /* 0x000fe2000fffe03f */
[----:B------:R-:W-:Y:S01]  /*1230*/  IMAD.HI.U32 R0, R5, R0, R4 ;  /* 0x0000000005007227 */ /* 0x000fe200078e0004 */
[----:B------:R-:W-:-:S02]  /*1240*/  @UP3 UIMAD UR44, UR59, UR14, UR16 ;  /* 0x0000000e3b2c32a4 */ /* 0x000fc4000f8e0210 */
[----:B------:R-:W-:Y:S02]  /*1250*/  UIMAD UR23, UR9, UR12, URZ ;  /* 0x0000000c091772a4 */ /* 0x000fe4000f8e023f */
[----:B------:R-:W-:Y:S01]  /*1260*/  UIMAD.WIDE.U32 UR14, UR8, UR12, URZ ;  /* 0x0000000c080e72a5 */ /* 0x000fe2000f8e003f */
[----:B------:R-:W-:Y:S01]  /*1270*/  IMAD.HI.U32 R0, R0, R2, RZ ;  /* 0x0000000200007227 */ /* 0x000fe200078e00ff */
[----:B------:R-:W-:Y:S02]  /*1280*/  UIMAD.WIDE.U32 UR12, UR8, UR6, URZ ;  /* 0x00000006080c72a5 */ /* 0x000fe4000f8e003f */
[----:B------:R-:W-:Y:S02]  /*1290*/  @!UP3 UIMAD UR16, UR51, UR46, UR59 ;  /* 0x0000002e3310b2a4 */ /* 0x000fe4000f8e023b */
[----:B------:R-:W-:Y:S01]  /*12a0*/  IADD3 R4, -R0, RZ, RZ ;  /* 0x000000ff00047210 */ /* 0x000fe20007ffe1ff */
[----:B------:R-:W-:Y:S02]  /*12b0*/  USEL UR56, UR14, UR12, !UP1 ;  /* 0x0000000c0e387287 */ /* 0x000fe4000c800000 */
[----:B------:R-:W-:-:S02]  /*12c0*/  UIMAD UR17, UR8, UR17, UR23 ;  /* 0x00000011081172a4 */ /* 0x000fc4000f8e0217 */
[C---:B------:R-:W-:Y:S01]  /*12d0*/  IMAD R2, R6.reuse, R4, R2 ;  /* 0x0000000406027224 */ /* 0x040fe200078e0202 */
[----:B------:R-:W-:Y:S02]  /*12e0*/  ULOP3.LUT UR12, UR47, 0xffffffc0, URZ, 0xc0, !UPT ;  /* 0xffffffc02f0c7892 */ /* 0x000fe4000f8ec03f */
[----:B------:R-:W-:Y:S02]  /*12f0*/  @UP0 UIADD3 UR25, UR30, UR33, URZ ;  /* 0x000000211e190290 */ /* 0x000fe4000fffe03f */
[----:B------:R-:W-:Y:S01]  /*1300*/  ISETP.GT.U32.AND P3, PT, R6, R2, PT ;  /* 0x000000020600720c */ /* 0x000fe20003f64070 */
[----:B------:R-:W-:Y:S02]  /*1310*/  @!UP3 UIMAD UR44, UR16, UR45, URZ ;  /* 0x0000002d102cb2a4 */ /* 0x000fe4000f8e023f */
[----:B------:R-:W-:Y:S02]  /*1320*/  UIMAD UR16, UR9, UR6, URZ ;  /* 0x00000006091072a4 */ /* 0x000fe4000f8e023f */
[----:B------:R-:W-:Y:S01]  /*1330*/  USHF.L.U64.HI UR26, UR51, 0x7, UR58 ;  /* 0x00000007331a7899 */ /* 0x000fe2000801023a */
[----:B------:R-:W-:Y:S01]  /*1340*/  @UP0 ULDC.64 UR18, c[0x0][0x250] ;  /* 0x0000940000120ab9 */ /* 0x000fe20000000a00 */
[----:B------:R-:W-:-:S02]  /*1350*/  UIADD3 UR50, UR15, UR17, URZ ;  /* 0x000000110f327290 */ /* 0x000fc4000fffe03f */
[----:B------:R-:W-:Y:S02]  /*1360*/  UIADD3 UR12, UR12, -0x40, URZ ;  /* 0xffffffc00c0c7890 */ /* 0x000fe4000fffe03f */
[----:B------:R-:W-:Y:S02]  /*1370*/  @UP0 UIMAD.WIDE.U32 UR14, UR25, UR18, URZ ;  /* 0x00000012190e02a5 */ /* 0x000fe4000f8e003f */
[----:B------:R-:W-:Y:S01]  /*1380*/  @!P3 IMAD.IADD R2, R2, 0x1, -R6 ;  /* 0x000000010202b824 */ /* 0x000fe200078e0a06 */
[----:B------:R-:W-:Y:S02]  /*1390*/  @UP1 UIADD3 UR50, UR13, UR16, URZ ;  /* 0x000000100d321290 */ /* 0x000fe4000fffe03f */
[----:B------:R-:W-:Y:S02]  /*13a0*/  USEL UR16, UR26, URZ, UP2 ;  /* 0x0000003f1a107287 */ /* 0x000fe40009000000 */
[----:B------:R-:W-:Y:S01]  /*13b0*/  @UP0 UIMAD UR13, UR25, UR19, URZ ;  /* 0x00000013190d02a4 */ /* 0x000fe2000f8e023f */
[----:B------:R-:W-:Y:S01]  /*13c0*/  ISETP.GE.U32.AND P0, PT, R2, R6, PT ;  /* 0x000000060200720c */ /* 0x000fe20003f06070 */
        /* <DEDUP_REMOVED lines=19> */
.L_x_979:
[C---:B------:R-:W-:Y:S01]  /*1500*/  LOP3.LUT R2, R7.reuse, UR59, RZ, 0x3c, !PT ;  /* 0x0000003b07027c12 */ /* 0x040fe2000f8e3cff */
[----:B------:R-:W-:Y:S01]  /*1510*/  @!P3 VIADD R0, R0, 0x1 ;  /* 0x000000010000b836 */ /* 0x000fe20000000000 */
[----:B------:R-:W-:Y:S01]  /*1520*/  ISETP.NE.AND P3, PT, R7, RZ, PT ;  /* 0x000000ff0700720c */ /* 0x000fe20003f65270 */
[----:B------:R-:W-:Y:S01]  /*1530*/  UIMAD UR9, UR9, UR22, URZ ;  /* 0x00000016090972a4 */ /* 0x000fe2000f8e023f */
[----:B------:R-:W-:Y:S01]  /*1540*/  ISETP.GE.AND P2, PT, R2, RZ, PT ;  /* 0x000000ff0200720c */ /* 0x000fe20003f46270 */
[----:B------:R-:W-:Y:S01]  /*1550*/  ULDC UR14, c[0x0][0x2dc] ;  /* 0x0000b700000e7ab9 */ /* 0x000fe20000000800 */
[----:B------:R-:W-:Y:S01]  /*1560*/  ULDC.U8 UR13, c[0x0][0x480] ;  /* 0x00012000000d7ab9 */ /* 0x000fe20000000000 */
[----:B------:R-:W-:Y:S01]  /*1570*/  @P0 VIADD R0, R0, 0x1 ;  /* 0x0000000100000836 */ /* 0x000fe20000000000 */
[----:B------:R-:W-:Y:S01]  /*1580*/  UIMAD UR9, UR8, UR23, UR9 ;  /* 0x00000017080972a4 */ /* 0x000fe2000f8e0209 */
[----:B------:R-:W-:Y:S01]  /*1590*/  PLOP3.LUT P0, PT, PT, PT, UP3, 0x80, 0x0 ;  /* 0x000000000000781c */ /* 0x000fe20003f0f038 */
[----:B------:R-:W-:Y:S01]  /*15a0*/  UIMAD.WIDE.U32 UR22, UR8, UR22, URZ ;  /* 0x00000016081672a5 */ /* 0x000fe2000f8e003f */
[----:B------:R-:W-:Y:S01]  /*15b0*/  IMAD.MOV.U32 R13, RZ, RZ, R0 ;  /* 0x000000ffff0d7224 */ /* 0x000fe200078e0000 */
[----:B------:R-:W-:-:S02]  /*15c0*/  UIMAD UR26, UR59, UR14, URZ ;  /* 0x0000000e3b1a72a4 */ /* 0x000fc4000f8e023f */
[----:B------:R-:W-:Y:S02]  /*15d0*/  UISETP.NE.AND UP0, UPT, UR13, URZ, UPT ;  /* 0x0000003f0d00728c */ /* 0x000fe4000bf05270 */
[----:B------:R-:W-:Y:S01]  /*15e0*/  USHF.R.S32.HI UR28, URZ, 0x1f, UR27 ;  /* 0x0000001f3f1c7899 */ /* 0x000fe2000801141b */
[----:B------:R-:W-:Y:S01]  /*15f0*/  @!P2 IMAD.MOV R13, RZ, RZ, -R13 ;  /* 0x000000ffff0da224 */ /* 0x000fe200078e0a0d */
[----:B------:R-:W-:Y:S01]  /*1600*/  USHF.R.S32.HI UR53, URZ, 0x1f, UR26 ;  /* 0x0000001f3f357899 */ /* 0x000fe2000801141a */
[----:B------:R-:W-:Y:S01]  /*1610*/  @!P3 LOP3.LUT R13, RZ, R7, RZ, 0x33, !PT ;  /* 0x00000007ff0db212 */ /* 0x000fe200078e33ff */
[----:B------:R-:W-:Y:S02]  /*1620*/  USEL UR52, UR36, URZ, UP0 ;  /* 0x0000003f24347287 */ /* 0x000fe40008000000 */
[----:B------:R-:W-:Y:S02]  /*1630*/  USEL UR55, UR55, URZ, UP0 ;  /* 0x0000003f37377287 */ /* 0x000fe40008000000 */
[----:B------:R-:W-:Y:S01]  /*1640*/  UIADD3 UR48, UR23, UR9, URZ ;  /* 0x0000000917307290 */ /* 0x000fe2000fffe03f */
[----:B------:R-:W-:Y:S11]  /*1650*/  @P1 BRA `(.L_x_980) ;  /* 0x0000000000301947 */ /* 0x000ff60003800000 */
        /* <DEDUP_REMOVED lines=12> */
.L_x_980:
        /* <DEDUP_REMOVED lines=11> */
.L_x_981:
[----:B------:R-:W-:Y:S02]  /*17d0*/  ULDC UR6, c[0x0][0x270] ;  /* 0x00009c0000067ab9 */ /* 0x000fe40000000800 */
[----:B------:R-:W-:-:S04]  /*17e0*/  UIMAD UR6, UR51, UR6, UR59 ;  /* 0x00000006330672a4 */ /* 0x000fc8000f8e023b */
[----:B------:R-:W-:-:S12]  /*17f0*/  UIMAD UR6, UR6, UR60, URZ ;  /* 0x0000003c060672a4 */ /* 0x000fd8000f8e023f */
.L_x_982:
[----:B------:R-:W1:Y:S01]  /*1800*/  S2R R19, SR_TID.X ;  /* 0x0000000000137919 */ /* 0x000e620000002100 */
[----:B------:R-:W2:Y:S01]  /*1810*/  LDC.64 R14, c[0x0][0x420] ;  /* 0x00010800ff0e7b82 */ /* 0x000ea20000000a00 */
[--C-:B------:R-:W-:Y:S01]  /*1820*/  SHF.R.S32.HI R247, RZ, 0x1f, R186.reuse ;  /* 0x0000001ffff77819 */ /* 0x100fe200000114ba */
[----:B------:R-:W-:Y:S01]  /*1830*/  IMAD.MOV.U32 R246, RZ, RZ, R186 ;  /* 0x000000fffff67224 */ /* 0x000fe200078e00ba */
[----:B------:R-:W-:Y:S01]  /*1840*/  USHF.R.S32.HI UR13, URZ, 0x1f, UR59 ;  /* 0x0000001f3f0d7899 */ /* 0x000fe2000801143b */
[----:B------:R-:W-:Y:S01]  /*1850*/  BSSY B1, `(.L_x_978) ;  /* 0x000077f000017945 */ /* 0x000fe20003800000 */
[----:B------:R-:W-:Y:S01]  /*1860*/  UIADD3 UR31, UR12, UR6, URZ ;  /* 0x000000060c1f7290 */ /* 0x000fe2000fffe03f */
[----:B------:R-:W-:Y:S01]  /*1870*/  ULDC UR14, c[0x0][0x2dc] ;  /* 0x0000b700000e7ab9 */ /* 0x000fe20000000800 */
[----:B------:R-:W-:Y:S01]  /*1880*/  ULDC UR16, c[0x0][0x270] ;  /* 0x00009c0000107ab9 */ /* 0x000fe20000000800 */
[----:B------:R-:W-:Y:S02]  /*1890*/  UIADD3 UR15, UR12, UR44, URZ ;  /* 0x0000002c0c0f7290 */ /* 0x000fe4000fffe03f */
[----:B------:R-:W-:-:S02]  /*18a0*/  UIMAD UR25, UR14, UR16, URZ ;  /* 0x000000100e1972a4 */ /* 0x000fc4000f8e023f */
[----:B------:R-:W-:Y:S01]  /*18b0*/  UISETP.GE.AND UP3, UPT, UR29, 0x1, UPT ;  /* 0x000000011d00788c */ /* 0x000fe2000bf66270 */
[----:B------:R-:W-:Y:S01]  /*18c0*/  ULDC.64 UR16, c[0x0][0x3e0] ;  /* 0x0000f80000107ab9 */ /* 0x000fe20000000a00 */
[----:B------:R-:W-:Y:S01]  /*18d0*/  ULDC.64 UR36, c[0x0][0x210] ;  /* 0x0000840000247ab9 */ /* 0x000fe20000000a00 */
[----:B------:R-:W-:Y:S01]  /*18e0*/  ULDC.64 UR40, c[0x0][0x2b0] ;  /* 0x0000ac0000287ab9 */ /* 0x000fe20000000a00 */
[----:B------:R-:W-:Y:S01]  /*18f0*/  ULDC.64 UR42, c[0x0][0x478] ;  /* 0x00011e00002a7ab9 */ /* 0x000fe20000000a00 */
[----:B--2---:R-:W-:Y:S01]  /*1900*/  IMAD R8, R14, UR24, RZ ;  /* 0x000000180e087c24 */ /* 0x004fe2000f8e02ff */
[----:B-1----:R-:W-:-:S04]  /*1910*/  SHF.R.S32.HI R20, RZ, 0x1f, R19 ;  /* 0x0000001fff147819 */ /* 0x002fc80000011413 */
[CC--:B------:R-:W-:Y:S02]  /*1920*/  LEA.HI R2, R20.reuse, R19.reuse, RZ, 0x3 ;  /* 0x0000001314027211 */ /* 0x0c0fe400078f18ff */
[----:B------:R-:W-:Y:S02]  /*1930*/  LEA.HI R11, R20, R19, RZ, 0x5 ;  /* 0x00000013140b7211 */ /* 0x000fe400078f28ff */
[----:B------:R-:W-:-:S04]  /*1940*/  SHF.R.S32.HI R2, RZ, 0x3, R2 ;  /* 0x00000003ff027819 */ /* 0x000fc80000011402 */
[----:B------:R-:W-:Y:S02]  /*1950*/  SHF.R.S32.HI R18, RZ, 0x1f, R2 ;  /* 0x0000001fff127819 */ /* 0x000fe40000011402 */
[----:B------:R-:W-:-:S04]  /*1960*/  IADD3 R0, P0, R2, UR12, RZ ;  /* 0x0000000c02007c10 */ /* 0x000fc8000ff1e0ff */
[----:B------:R-:W-:Y:S01]  /*1970*/  IADD3.X R5, R18, UR24, RZ, P0, !PT ;  /* 0x0000001812057c10 */ /* 0x000fe200087fe4ff */
[----:B------:R-:W-:Y:S01]  /*1980*/  ULEA.HI.SX32 UR24, UR47, 0xffffffff, 0x1a ;  /* 0xffffffff2f187891 */ /* 0x000fe2000f8fd23f */
[----:B------:R-:W-:Y:S01]  /*1990*/  IADD3 R4, P0, R186, UR8, RZ ;  /* 0x00000008ba047c10 */ /* 0x000fe2000ff1e0ff */
[----:B------:R-:W-:Y:S02]  /*19a0*/  ULDC.64 UR8, c[0x0][0x428] ;  /* 0x00010a0000087ab9 */ /* 0x000fe40000000a00 */
[----:B------:R-:W-:Y:S01]  /*19b0*/  IMAD R6, R5, UR34, RZ ;  /* 0x0000002205067c24 */ /* 0x000fe2000f8e02ff */
[----:B------:R-:W-:Y:S01]  /*19c0*/  IADD3.X R5, R247, UR54, RZ, P0, !PT ;  /* 0x00000036f7057c10 */ /* 0x000fe200087fe4ff */
[----:B------:R-:W-:Y:S02]  /*19d0*/  UIMAD UR6, UR13, UR8, URZ ;  /* 0x000000080d0672a4 */ /* 0x000fe4000f8e023f */
[C---:B------:R-:W-:Y:S02]  /*19e0*/  IMAD R9, R0.reuse, UR35, R6 ;  /* 0x0000002300097c24 */ /* 0x040fe4000f8e0206 */
[----:B------:R-:W-:Y:S01]  /*19f0*/  IMAD.WIDE.U32 R6, R0, UR34, R246 ;  /* 0x0000002200067c25 */ /* 0x000fe2000f8e00f6 */
[----:B------:R-:W-:-:S03]  /*1a00*/  UIMAD UR6, UR59, UR9, UR6 ;  /* 0x000000093b0672a4 */ /* 0x000fc6000f8e0206 */
[----:B------:R-:W-:Y:S01]  /*1a10*/  IMAD R0, R15, UR12, R8 ;  /* 0x0000000c0f007c24 */ /* 0x000fe2000f8e0208 */
[----:B------:R-:W-:Y:S01]  /*1a20*/  IADD3 R8, P0, R6, UR57, RZ ;  /* 0x0000003906087c10 */ /* 0x000fe2000ff1e0ff */
[----:B------:R-:W-:Y:S01]  /*1a30*/  IMAD.WIDE.U32 R4, R14, UR12, R4 ;  /* 0x0000000c0e047c25 */ /* 0x000fe2000f8e0004 */
[----:B------:R-:W-:Y:S02]  /*1a40*/  USHF.L.U32 UR12, UR25, 0x6, URZ ;  /* 0x00000006190c7899 */ /* 0x000fe4000800063f */
[----:B------:R-:W-:Y:S01]  /*1a50*/  IADD3.X R9, R7, UR49, R9, P0, !PT ;  /* 0x0000003107097c10 */ /* 0x000fe200087fe409 */
[----:B------:R-:W-:Y:S01]  /*1a60*/  IMAD.IADD R5, R5, 0x1, R0 ;  /* 0x0000000105057824 */ /* 0x000fe200078e0200 */
[----:B------:R-:W-:Y:S01]  /*1a70*/  UIADD3 UR14, UP2, UP1, UR22, UR12, UR26 ;  /* 0x0000000c160e7290 */ /* 0x000fe2000f95e01a */
[----:B------:R-:W-:Y:S01]  /*1a80*/  IMAD.U32 R0, RZ, RZ, UR8 ;  /* 0x00000008ff007e24 */ /* 0x000fe2000f8e00ff */
[----:B------:R-:W-:Y:S01]  /*1a90*/  ULDC.64 UR8, c[0x0][0x258] ;  /* 0x0000960000087ab9 */ /* 0x000fe20000000a00 */
[-C--:B------:R-:W-:Y:S01]  /*1aa0*/  IMAD R6, R18, R14.reuse, RZ ;  /* 0x0000000e12067224 */ /* 0x080fe200078e02ff */
[----:B------:R-:W-:Y:S01]  /*1ab0*/  UIMAD UR13, UR13, UR8, URZ ;  /* 0x000000080d0d72a4 */ /* 0x000fe2000f8e023f */
[----:B------:R-:W-:Y:S01]  /*1ac0*/  IMAD.WIDE.U32 R4, R0, UR59, R4 ;  /* 0x0000003b00047c25 */ /* 0x000fe2000f8e0004 */
[----:B------:R-:W-:Y:S01]  /*1ad0*/  LOP3.LUT R0, R11, 0xffffffe0, RZ, 0xc0, !PT ;  /* 0xffffffe00b007812 */ /* 0x000fe200078ec0ff */
[----:B------:R-:W-:Y:S01]  /*1ae0*/  ULDC.64 UR22, c[0x0][0x400] ;  /* 0x0001000000167ab9 */ /* 0x000fe20000000a00 */
[----:B------:R-:W-:Y:S01]  /*1af0*/  SHF.R.S32.HI R11, RZ, 0x5, R11 ;  /* 0x00000005ff0b7819 */ /* 0x000fe2000001140b */
[----:B------:R-:W-:Y:S01]  /*1b00*/  VIADD R5, R5, UR6 ;  /* 0x0000000605057c36 */ /* 0x000fe20008000000 */
[----:B------:R-:W-:Y:S01]  /*1b10*/  USHF.R.S32.HI UR6, URZ, 0x1f, UR12 ;  /* 0x0000001f3f067899 */ /* 0x000fe2000801140c */
[----:B------:R-:W-:Y:S01]  /*1b20*/  IMAD.IADD R10, R19, 0x1, -R0 ;  /* 0x00000001130a7824 */ /* 0x000fe200078e0a00 */
[----:B------:R-:W-:Y:S01]  /*1b30*/  UIMAD UR13, UR59, UR9, UR13 ;  /* 0x000000093b0d72a4 */ /* 0x000fe2000f8e020d */
[C---:B------:R-:W-:Y:S01]  /*1b40*/  IMAD R0, R2.reuse, R15, R6 ;  /* 0x0000000f02007224 */ /* 0x040fe200078e0206 */
[----:B------:R-:W-:Y:S01]  /*1b50*/  UIADD3.X UR9, UR48, UR6, UR53, UP2, UP1 ;  /* 0x0000000630097290 */ /* 0x000fe200097e2435 */
[----:B------:R-:W-:Y:S01]  /*1b60*/  IMAD.WIDE.U32 R6, R2, R14, R4 ;  /* 0x0000000e02067225 */ /* 0x000fe200078e0004 */
[----:B------:R-:W-:-:S02]  /*1b70*/  UIADD3 UR6, UP2, UP1, UR52, UR14, UR56 ;  /* 0x0000000e34067290 */ /* 0x000fc4000f95e038 */
[----:B------:R-:W-:Y:S01]  /*1b80*/  UIMAD.WIDE UR14, UR15, 0x4, UR40 ;  /* 0x000000040f0e78a5 */ /* 0x000fe2000f8e0228 */
[----:B------:R-:W-:Y:S01]  /*1b90*/  IMAD.IADD R0, R7, 0x1, R0 ;  /* 0x0000000107007824 */ /* 0x000fe200078e0200 */
[C---:B------:R-:W-:Y:S01]  /*1ba0*/  LEA R198, P0, R6.reuse, UR16, 0x1 ;  /* 0x0000001006c67c11 */ /* 0x040fe2000f8008ff */
[----:B------:R-:W-:Y:S01]  /*1bb0*/  IMAD R10, R11, UR25, R10 ;  /* 0x000000190b0a7c24 */ /* 0x000fe2000f8e020a */
[----:B------:R-:W-:Y:S01]  /*1bc0*/  UIADD3.X UR9, UR55, UR9, UR50, UP2, UP1 ;  /* 0x0000000937097290 */ /* 0x000fe200097e2432 */
[----:B------:R-:W-:Y:S01]  /*1bd0*/  IMAD.U32 R4, RZ, RZ, UR8 ;  /* 0x00000008ff047e24 */ /* 0x000fe2000f8e00ff */
[----:B------:R-:W-:Y:S01]  /*1be0*/  LEA.HI.X R199, R6, UR17, R0, 0x1, P0 ;  /* 0x0000001106c77c11 */ /* 0x000fe200080f0c00 */
[----:B------:R-:W-:Y:S01]  /*1bf0*/  UIMAD.WIDE UR16, UR31, 0x4, UR42 ;  /* 0x000000041f1078a5 */ /* 0x000fe2000f8e022a */
[----:B------:R-:W-:Y:S01]  /*1c00*/  PLOP3.LUT P0, PT, PT, PT, UP3, 0x80, 0x0 ;  /* 0x000000000000781c */ /* 0x000fe20003f0f038 */
[----:B------:R-:W-:Y:S01]  /*1c10*/  IMAD.WIDE.U32 R4, R4, UR59, R8 ;  /* 0x0000003b04047c25 */ /* 0x000fe2000f8e0008 */
[----:B------:R-:W-:-:S03]  /*1c20*/  IADD3 R0, P2, R10, UR6, RZ ;  /* 0x000000060a007c10 */ /* 0x000fc6000ff5e0ff */
[----:B------:R-:W-:Y:S01]  /*1c30*/  VIADD R5, R5, UR13 ;  /* 0x0000000d05057c36 */ /* 0x000fe20008000000 */
[----:B------:R-:W-:Y:S02]  /*1c40*/  LEA R196, P3, R4, UR36, 0x1 ;  /* 0x0000002404c47c11 */ /* 0x000fe4000f8608ff */
[----:B------:R-:W-:Y:S02]  /*1c50*/  LEA R214, P1, R0, UR22, 0x2 ;  /* 0x0000001600d67c11 */ /* 0x000fe4000f8210ff */
[----:B------:R-:W-:Y:S02]  /*1c60*/  LEA.HI.X.SX32 R10, R10, UR9, 0x1, P2 ;  /* 0x000000090a0a7c11 */ /* 0x000fe400090f0eff */
[----:B------:R-:W-:Y:S02]  /*1c70*/  LEA.HI.X R197, R4, UR37, R5, 0x1, P3 ;  /* 0x0000002504c57c11 */ /* 0x000fe400098f0c05 */
[----:B------:R-:W-:Y:S01]  /*1c80*/  LEA.HI.X R213, R0, UR23, R10, 0x2, P1 ;  /* 0x0000001700d57c11 */ /* 0x000fe200088f140a */
[----:B------:R-:W-:Y:S06]  /*1c90*/  @!P0 BRA `(.L_x_983) ;  /* 0x0000006400c48947 */ /* 0x000fec0003800000 */
[----:B------:R-:W-:Y:S01]  /*1ca0*/  PLOP3.LUT P4, PT, PT, PT, UP0, 0x80, 0x0 ;  /* 0x000000000000781c */ /* 0x000fe20003f8f008 */
[----:B------:R-:W-:Y:S01]  /*1cb0*/  UIMAD UR9, UR32, -0x80, UR7 ;  /* 0xffffff80200978a4 */ /* 0x000fe2000f8e0207 */
[----:B------:R-:W-:Y:S01]  /*1cc0*/  VIADD R0, R2, 0x40 ;  /* 0x0000004002007836 */ /* 0x000fe20000000000 */
[----:B------:R-:W-:Y:S01]  /*1cd0*/  UIMAD UR6, UR28, UR18, URZ ;  /* 0x000000121c0672a4 */ /* 0x000fe2000f8e023f */
[----:B------:R-:W-:Y:S01]  /*1ce0*/  IMAD.U32 R4, RZ, RZ, UR18 ;  /* 0x00000012ff047e24 */ /* 0x000fe2000f8e00ff */
[----:B------:R-:W-:Y:S01]  /*1cf0*/  ULDC.64 UR22, c[0x0][0x268] ;  /* 0x00009a0000167ab9 */ /* 0x000fe20000000a00 */
[----:B------:R-:W-:-:S07]  /*1d00*/  UMOV UR8, UR24 ;  /* 0x0000001800087c82 */ /* 0x000fce0008000000 */
[----:B------:R-:W-:Y:S01]  /*1d10*/  @P4 BAR.SYNC.DEFER_BLOCKING 0x0 ;  /* 0x0000000000004b1d */ /* 0x000fe20000010000 */
[----:B------:R-:W-:Y:S01]  /*1d20*/  ISETP.GE.AND P2, PT, R0, UR9, PT ;  /* 0x0000000900007c0c */ /* 0x000fe2000bf46270 */
[----:B------:R-:W-:Y:S01]  /*1d30*/  UIMAD UR13, UR27, UR19, UR6 ;  /* 0x000000131b0d72a4 */ /* 0x000fe2000f8e0206 */
[----:B------:R-:W-:Y:S01]  /*1d40*/  VIADD R0, R2, 0x60 ;  /* 0x0000006002007836 */ /* 0x000fe20000000000 */
[----:B------:R-:W-:Y:S01]  /*1d50*/  UIMAD UR6, UR8, -0x40, UR29 ;  /* 0xffffffc0080678a4 */ /* 0x000fe2000f8e021d */
[----:B------:R-:W-:Y:S01]  /*1d60*/  IMAD.WIDE.U32 R4, R4, UR27, R246 ;  /* 0x0000001b04047c25 */ /* 0x000fe2000f8e00f6 */
[----:B------:R-:W-:Y:S02]  /*1d70*/  BSSY B0, `(.L_x_984) ;  /* 0x000002b000007945 */ /* 0x000fe40003800000 */
[----:B------:R-:W-:Y:S01]  /*1d80*/  ISETP.GE.AND P1, PT, R0, UR9, PT ;  /* 0x0000000900007c0c */ /* 0x000fe2000bf26270 */
[----:B------:R-:W-:Y:S01]  /*1d90*/  IMAD.U32 R0, RZ, RZ, UR13 ;  /* 0x0000000dff007e24 */ /* 0x000fe2000f8e00ff */
[----:B------:R-:W-:Y:S01]  /*1da0*/  IADD3 R4, P0, R4, UR45, RZ ;  /* 0x0000002d04047c10 */ /* 0x000fe2000ff1e0ff */
[----:B------:R-:W-:Y:S01]  /*1db0*/  ULEA.HI UR13, UR8, UR8, URZ, 0x1 ;  /* 0x00000008080d7291 */ /* 0x000fe2000f8f083f */
[C---:B------:R-:W-:Y:S01]  /*1dc0*/  VIADD R6, R2.reuse, 0x20 ;  /* 0x0000002002067836 */ /* 0x040fe20000000000 */
[----:B------:R-:W-:-:S02]  /*1dd0*/  ISETP.GE.AND P6, PT, R2, UR6, PT ;  /* 0x0000000602007c0c */ /* 0x000fc4000bfc6270 */
[----:B------:R-:W-:Y:S01]  /*1de0*/  IADD3.X R5, R5, UR46, R0, P0, !PT ;  /* 0x0000002e05057c10 */ /* 0x000fe200087fe400 */
[----:B------:R-:W-:Y:S01]  /*1df0*/  IMAD R0, R12, UR22, RZ ;  /* 0x000000160c007c24 */ /* 0x000fe2000f8e02ff */
[----:B------:R-:W-:Y:S01]  /*1e00*/  ISETP.GE.AND P0, PT, R2, UR9, PT ;  /* 0x0000000902007c0c */ /* 0x000fe2000bf06270 */
[----:B------:R-:W-:Y:S01]  /*1e10*/  ULOP3.LUT UR13, UR13, 0xfffffffe, URZ, 0xc0, !UPT ;  /* 0xfffffffe0d0d7892 */ /* 0x000fe2000f8ec03f */
[C---:B------:R-:W-:Y:S01]  /*1e20*/  ISETP.GE.AND P3, PT, R6.reuse, UR9, PT ;  /* 0x0000000906007c0c */ /* 0x040fe2000bf66270 */
[----:B------:R-:W-:Y:S01]  /*1e30*/  IMAD R10, R13, UR23, R0 ;  /* 0x000000170d0a7c24 */ /* 0x000fe2000f8e0200 */
[C---:B------:R-:W-:Y:S01]  /*1e40*/  LEA R0, R243.reuse, UR4, 0x1 ;  /* 0x00000004f3007c11 */ /* 0x040fe2000f8e08ff */
[----:B------:R-:W-:Y:S01]  /*1e50*/  UIADD3 UR13, UR8, -UR13, URZ ;  /* 0x8000000d080d7290 */ /* 0x000fe2000fffe03f */
[----:B------:R-:W-:Y:S01]  /*1e60*/  ISETP.GE.AND P5, PT, R6, UR6, PT ;  /* 0x0000000606007c0c */ /* 0x000fe2000bfa6270 */
[----:B------:R-:W-:Y:S02]  /*1e70*/  VIADD R6, R243, 0x1000 ;  /* 0x00001000f3067836 */ /* 0x000fe40000000000 */
[----:B------:R-:W-:Y:S01]  /*1e80*/  UISETP.NE.AND UP0, UPT, UR13, 0x1, UPT ;  /* 0x000000010d00788c */ /* 0x000fe2000bf05270 */
[----:B------:R-:W-:-:S02]  /*1e90*/  IMAD.WIDE.U32 R4, R13, UR22, R4 ;  /* 0x000000160d047c25 */ /* 0x000fc4000f8e0004 */
[----:B------:R-:W-:Y:S01]  /*1ea0*/  UMOV UR13, UR15 ;  /* 0x0000000f000d7c82 */ /* 0x000fe20008000000 */
[----:B------:R1:W-:Y:S01]  /*1eb0*/  @P0 STS.128 [R0+0xa000], RZ ;  /* 0x00a000ff00000388 */ /* 0x0003e20000000c00 */
[----:B------:R-:W-:Y:S01]  /*1ec0*/  UMOV UR15, UR17 ;  /* 0x00000011000f7c82 */ /* 0x000fe20008000000 */
[----:B------:R-:W-:Y:S01]  /*1ed0*/  PLOP3.LUT P4, PT, PT, PT, UP0, 0x40, 0x0 ;  /* 0x000000000000781c */ /* 0x000fe20003f8e808 */
[----:B------:R-:W-:-:S03]  /*1ee0*/  IMAD.IADD R10, R5, 0x1, R10 ;  /* 0x00000001050a7824 */ /* 0x000fc600078e020a */
[----:B------:R-:W-:Y:S01]  /*1ef0*/  SEL R183, R6, R243, P4 ;  /* 0x000000f306b77207 */ /* 0x000fe20002000000 */
        /* <DEDUP_REMOVED lines=18> */
.L_x_985:
[----:B------:R-:W-:Y:S05]  /*2020*/  BSYNC B0 ;  /* 0x0000000000007941 */ /* 0x000fea0003800000 */
.L_x_984:
        /* <DEDUP_REMOVED lines=22> */
.L_x_987:
[----:B------:R-:W-:Y:S05]  /*2190*/  BSYNC B0 ;  /* 0x0000000000007941 */ /* 0x000fea0003800000 */
.L_x_986:
        /* <DEDUP_REMOVED lines=22> */
.L_x_989:
[----:B------:R-:W-:Y:S05]  /*2300*/  BSYNC B0 ;  /* 0x0000000000007941 */ /* 0x000fea0003800000 */
.L_x_988:
        /* <DEDUP_REMOVED lines=11> */
[----:B---3--:R-:W-:Y:S02]  /*23c0*/  IMAD R8, R6, UR18, RZ ;  /* 0x0000001206087c24 */ /* 0x008fe4000f8e02ff */
        /* <DEDUP_REMOVED lines=10> */
.L_x_991:
[----:B------:R-:W-:Y:S05]  /*2470*/  BSYNC B0 ;  /* 0x0000000000007941 */ /* 0x000fea0003800000 */
.L_x_990:
[----:B------:R-:W0:Y:S01]  /*2480*/  LDGDEPBAR ;  /* 0x00000000000079af */ /* 0x000e220000000000 */
[----:B------:R-:W-:Y:S01]  /*2490*/  BSSY B0, `(.L_x_992) ;  /* 0x000000d000007945 */ /* 0x000fe20003800000 */
[----:B---3--:R-:W-:Y:S02]  /*24a0*/  IADD3 R4, R245, 0x28, RZ ;  /* 0x00000028f5047810 */ /* 0x008fe40007ffe0ff */
[----:B------:R3:W-:Y:S01]  /*24b0*/  @P6 STS.128 [R0+0x4000], RZ ;  /* 0x004000ff00006388 */ /* 0x0007e20000000c00 */
[----:B------:R-:W-:Y:S01]  /*24c0*/  LEA R183, R183, UR4, 0x1 ;  /* 0x00000004b7b77c11 */ /* 0x000fe2000f8e08ff */
        /* <DEDUP_REMOVED lines=9> */
.L_x_993:
[----:B------:R-:W-:Y:S05]  /*2560*/  BSYNC B0 ;  /* 0x0000000000007941 */ /* 0x000fea0003800000 */
.L_x_992:
[----:B------:R1:W-:Y:S01]  /*2570*/  @P5 STS.128 [R0+0x5000], RZ ;  /* 0x005000ff00005388 */ /* 0x0003e20000000c00 */
[----:B------:R-:W-:Y:S04]  /*2580*/  BSSY B0, `(.L_x_994) ;  /* 0x000000c000007945 */ /* 0x000fe80003800000 */
        /* <DEDUP_REMOVED lines=11> */
.L_x_995:
[----:B------:R-:W-:Y:S05]  /*2640*/  BSYNC B0 ;  /* 0x0000000000007941 */ /* 0x000fea0003800000 */
.L_x_994:
[----:B------:R1:W-:Y:S01]  /*2650*/  @P6 STS [R183], RZ ;  /* 0x000000ffb7006388 */ /* 0x0003e20000000800 */
[----:B------:R-:W-:Y:S01]  /*2660*/  BSSY B0, `(.L_x_996) ;  /* 0x0000012000007945 */ /* 0x000fe20003800000 */
[----:B------:R-:W-:Y:S02]  /*2670*/  ISETP.GE.AND P4, PT, R4, UR6, PT ;  /* 0x0000000604007c0c */ /* 0x000fe4000bf86270 */
        /* <DEDUP_REMOVED lines=16> */
.L_x_997:
[----:B------:R-:W-:Y:S05]  /*2780*/  BSYNC B0 ;  /* 0x0000000000007941 */ /* 0x000fea0003800000 */
.L_x_996:
        /* <DEDUP_REMOVED lines=13> */
[----:B-1----:R-:W-:Y:S02]  /*2860*/  IMAD.U32 R7, RZ, RZ, UR34 ;  /* 0x00000022ff077e24 */ /* 0x002fe4000f8e00ff */
[----:B------:R-:W-:-:S03]  /*2870*/  IMAD.U32 R8, RZ, RZ, UR35 ;  /* 0x00000023ff087e24 */ /* 0x000fc6000f8e00ff */
[----:B------:R-:W-:-:S04]  /*2880*/  LEA R6, P5, R7, R196, 0x6 ;  /* 0x000000c407067211 */ /* 0x000fc800078a30ff */
[----:B------:R-:W-:-:S05]  /*2890*/  LEA.HI.X R7, R7, R197, R8, 0x6, P5 ;  /* 0x000000c507077211 */ /* 0x000fca00028f3408 */
[----:B------:R-:W-:Y:S01]  /*28a0*/  @!PT LDS RZ, [RZ] ;  /* 0x00000000fffff984 */ /* 0x000fe20000000800 */
[----:B------:R-:W-:Y:S01]  /*28b0*/  @!PT LDS RZ, [RZ] ;  /* 0x00000000fffff984 */ /* 0x000fe20000000800 */
[----:B------:R-:W-:Y:S01]  /*28c0*/  @!PT LDS RZ, [RZ] ;  /* 0x00000000fffff984 */ /* 0x000fe20000000800 */
[----:B------:R1:W-:Y:S04]  /*28d0*/  LDGSTS.E.BYPASS.LTC128B.128 [R183+0x1000], desc[UR10][R6.64] ;  /* 0x0100000006b77fae */ /* 0x0003e8000b901d4a */
.L_x_999:
[----:B------:R-:W-:Y:S05]  /*28e0*/  BSYNC B0 ;  /* 0x0000000000007941 */ /* 0x000fea0003800000 */
.L_x_998:
[----:B------:R-:W-:Y:S01]  /*28f0*/  UIMAD UR9, UR28, UR20, URZ ;  /* 0x000000141c0972a4 */ /* 0x000fe2000f8e023f */
[----:B-1----:R-:W-:Y:S01]  /*2900*/  IMAD.WIDE.U32 R6, R5, UR27, R246 ;  /* 0x0000001b05067c25 */ /* 0x002fe2000f8e00f6 */
[----:B------:R1:W-:Y:S01]  /*2910*/  @P0 STS.128 [R0+0x6000], RZ ;  /* 0x006000ff00000388 */ /* 0x0003e20000000c00 */
[----:B------:R-:W-:Y:S01]  /*2920*/  SHF.R.S32.HI R5, RZ, 0x1f, R4 ;  /* 0x0000001fff057819 */ /* 0x000fe20000011404 */
[----:B------:R-:W-:Y:S01]  /*2930*/  UIMAD UR9, UR27, UR21, UR9 ;  /* 0x000000151b0972a4 */ /* 0x000fe2000f8e0209 */
[----:B------:R-:W-:Y:S01]  /*2940*/  @!P4 LEA R16, P6, R4, UR14, 0x2 ;  /* 0x0000000e0410cc11 */ /* 0x000fe2000f8c10ff */
[----:B------:R-:W-:Y:S01]  /*2950*/  ULDC.64 UR18, c[0x0][0x260] ;  /* 0x0000980000127ab9 */ /* 0x000fe20000000a00 */
[----:B------:R-:W-:Y:S01]  /*2960*/  IADD3 R8, P5, R6, UR38, RZ ;  /* 0x0000002606087c10 */ /* 0x000fe2000ffbe0ff */
[C---:B------:R-:W-:Y:S01]  /*2970*/  VIADD R11, R245.reuse, 0x8 ;  /* 0x00000008f50b7836 */ /* 0x040fe20000000000 */
[----:B------:R-:W-:Y:S01]  /*2980*/  @!P4 LEA.HI.X R17, R4, UR13, R5, 0x2, P6 ;  /* 0x0000000d0411cc11 */ /* 0x000fe2000b0f1405 */
[----:B------:R-:W-:Y:S01]  /*2990*/  IMAD.U32 R6, RZ, RZ, UR9 ;  /* 0x00000009ff067e24 */ /* 0x000fe2000f8e00ff */
[----:B------:R-:W-:Y:S01]  /*29a0*/  SHF.R.S32.HI R15, RZ, 0x1f, R245 ;  /* 0x0000001fff0f7819 */ /* 0x000fe200000114f5 */
[----:B------:R-:W-:Y:S01]  /*29b0*/  IMAD R4, R12, UR18, RZ ;  /* 0x000000120c047c24 */ /* 0x000fe2000f8e02ff */
[----:B------:R-:W-:Y:S01]  /*29c0*/  P2R R14, PR, RZ, 0x2 ;  /* 0x00000002ff0e7803 */ /* 0x000fe20000000000 */
[----:B------:R-:W-:Y:S01]  /*29d0*/  VIADD R10, R245, 0x20 ;  /* 0x00000020f50a7836 */ /* 0x000fe20000000000 */
[----:B------:R-:W-:Y:S01]  /*29e0*/  IADD3.X R9, R7, UR39, R6, P5, !PT ;  /* 0x0000002707097c10 */ /* 0x000fe2000affe406 */
[C---:B------:R-:W-:Y:S01]  /*29f0*/  IMAD.SHL.U32 R6, R245.reuse, 0x4, RZ ;  /* 0x00000004f5067824 */ /* 0x040fe200078e00ff */
[----:B------:R-:W-:Y:S01]  /*2a00*/  SHF.L.U64.HI R7, R245, 0x2, R15 ;  /* 0x00000002f5077819 */ /* 0x000fe2000001020f */
[----:B------:R-:W-:Y:S01]  /*2a10*/  IMAD R12, R13, UR19, R4 ;  /* 0x000000130d0c7c24 */ /* 0x000fe2000f8e0204 */
[----:B------:R-:W-:Y:S01]  /*2a20*/  ISETP.GE.AND P1, PT, R245, UR6, PT ;  /* 0x00000006f5007c0c */ /* 0x000fe2000bf26270 */
[----:B------:R-:W-:Y:S01]  /*2a30*/  IMAD.WIDE.U32 R4, R13, UR18, R8 ;  /* 0x000000120d047c25 */ /* 0x000fe2000f8e0008 */
[----:B------:R-:W-:Y:S01]  /*2a40*/  IADD3 R6, P5, R6, UR14, RZ ;  /* 0x0000000e06067c10 */ /* 0x000fe2000ffbe0ff */
[----:B------:R-:W-:Y:S01]  /*2a50*/  BSSY B0, `(.L_x_1000) ;  /* 0x0000019000007945 */ /* 0x000fe20003800000 */
[----:B------:R-:W-:Y:S01]  /*2a60*/  P2R R13, PR, RZ, 0x2 ;  /* 0x00000002ff0d7803 */ /* 0x000fe20000000000 */
[----:B------:R-:W-:Y:S01]  /*2a70*/  IMAD.IADD R12, R5, 0x1, R12 ;  /* 0x00000001050c7824 */ /* 0x000fe200078e020c */
[----:B------:R-:W-:-:S02]  /*2a80*/  IADD3.X R7, R7, UR13, RZ, P5, !PT ;  /* 0x0000000d07077c10 */ /* 0x000fc4000affe4ff */
[----:B------:R-:W-:Y:S02]  /*2a90*/  ISETP.GE.AND P6, PT, R11, UR6, PT ;  /* 0x000000060b007c0c */ /* 0x000fe4000bfc6270 */
[----:B------:R-:W-:Y:S02]  /*2aa0*/  ISETP.GE.AND P5, PT, R10, UR6, PT ;  /* 0x000000060a007c0c */ /* 0x000fe4000bfa6270 */
[----:B------:R-:W-:Y:S01]  /*2ab0*/  ISETP.NE.AND P1, PT, R14, RZ, PT ;  /* 0x000000ff0e00720c */ /* 0x000fe20003f25270 */
[----:B-1----:R-:W-:-:S12]  /*2ac0*/  @P0 BRA `(.L_x_1001) ;  /* 0x0000000000440947 */ /* 0x002fd80003800000 */
        /* <DEDUP_REMOVED lines=17> */
.L_x_1001:
[----:B------:R-:W-:Y:S05]  /*2be0*/  BSYNC B0 ;  /* 0x0000000000007941 */ /* 0x000fea0003800000 */
.L_x_1000:
        /* <DEDUP_REMOVED lines=22> */
.L_x_1003:
[----:B------:R-:W-:Y:S05]  /*2d50*/  BSYNC B0 ;  /* 0x0000000000007941 */ /* 0x000fea0003800000 */
.L_x_1002:
        /* <DEDUP_REMOVED lines=22> */
.L_x_1005:
[----:B------:R-:W-:Y:S05]  /*2ec0*/  BSYNC B0 ;  /* 0x0000000000007941 */ /* 0x000fea0003800000 */
.L_x_1004:
        /* <DEDUP_REMOVED lines=22> */
.L_x_1007:
[----:B------:R-:W-:Y:S05]  /*3030*/  BSYNC B0 ;  /* 0x0000000000007941 */ /* 0x000fea0003800000 */
.L_x_1006:
[----:B------:R-:W0:Y:S01]  /*3040*/  LDGDEPBAR ;  /* 0x00000000000079af */ /* 0x000e220000000000 */
[----:B------:R-:W-:Y:S01]  /*3050*/  ISETP.NE.AND P0, PT, R13, RZ, PT ;  /* 0x000000ff0d00720c */ /* 0x000fe20003f05270 */
[----:B------:R-:W-:Y:S02]  /*3060*/  IMAD.MOV.U32 R235, RZ, RZ, 0x7f800000 ;  /* 0x7f800000ffeb7424 */ /* 0x000fe400078e00ff */
[----:B------:R-:W-:Y:S02]  /*3070*/  IMAD.MOV.U32 R236, RZ, RZ, 0x7f800000 ;  /* 0x7f800000ffec7424 */ /* 0x000fe400078e00ff */
[----:B------:R-:W-:Y:S02]  /*3080*/  IMAD.MOV.U32 R237, RZ, RZ, 0x7f800000 ;  /* 0x7f800000ffed7424 */ /* 0x000fe400078e00ff */
[----:B------:R-:W-:Y:S01]  /*3090*/  IMAD.MOV.U32 R234, RZ, RZ, 0x7f800000 ;  /* 0x7f800000ffea7424 */ /* 0x000fe200078e00ff */
[----:B------:R1:W5:Y:S02]  /*30a0*/  @!P4 LDG.E R235, desc[UR10][R16.64] ;  /* 0x0000000a10ebc981 */ /* 0x000364000c1e1900 */
[----:B-1234-:R-:W-:Y:S01]  /*30b0*/  LEA.HI R0, R20, R19, RZ, 0x4 ;  /* 0x0000001314007211 */ /* 0x01efe200078f20ff */
[----:B------:R-:W-:Y:S01]  /*30c0*/  ULDC UR31, c[0x0][0x2d0] ;  /* 0x0000b400001f7ab9 */ /* 0x000fe20000000800 */
[----:B------:R-:W-:Y:S01]  /*30d0*/  LEA R144, R182, UR4, 0x1 ;  /* 0x00000004b6907c11 */ /* 0x000fe2000f8e08ff */
[----:B------:R1:W5:Y:S01]  /*30e0*/  @!P6 LDG.E R237, desc[UR10][R6.64+0x20] ;  /* 0x0000200a06ede981 */ /* 0x000362000c1e1900 */
[----:B------:R-:W-:-:S02]  /*30f0*/  USHF.L.U32 UR23, UR25, 0x4, URZ ;  /* 0x0000000419177899 */ /* 0x000fc4000800063f */
[----:B------:R-:W-:Y:S01]  /*3100*/  USHF.L.U32 UR17, UR25, 0x3, URZ ;  /* 0x0000000319117899 */ /* 0x000fe2000800063f */
[----:B------:R1:W5:Y:S01]  /*3110*/  @!P0 LDG.E R236, desc[UR10][R6.64] ;  /* 0x0000000a06ec8981 */ /* 0x000362000c1e1900 */
[----:B------:R-:W-:Y:S01]  /*3120*/  IMAD.MOV.U32 R179, RZ, RZ, 0x20 ;  /* 0x00000020ffb37424 */ /* 0x000fe200078e00ff */
[----:B------:R-:W-:Y:S01]  /*3130*/  PLOP3.LUT P3, PT, PT, PT, UP0, 0x40, 0x0 ;  /* 0x000000000000781c */ /* 0x000fe20003f6e808 */
[----:B------:R-:W-:Y:S01]  /*3140*/  VIADD R173, R180, 0x1000 ;  /* 0x00001000b4ad7836 */ /* 0x000fe20000000000 */
[----:B------:R1:W5:Y:S01]  /*3150*/  @!P5 LDG.E R234, desc[UR10][R6.64+0x80] ;  /* 0x0000800a06ead981 */ /* 0x000362000c1e1900 */
[----:B------:R-:W-:Y:S01]  /*3160*/  VIADD R172, R181, 0x1000 ;  /* 0x00001000b5ac7836 */ /* 0x000fe20000000000 */
[----:B------:R-:W-:Y:S01]  /*3170*/  PLOP3.LUT P2, PT, PT, PT, UP0, 0x40, 0x0 ;  /* 0x000000000000781c */ /* 0x000fe20003f4e808 */
[----:B------:R-:W-:-:S04]  /*3180*/  DEPBAR.LE SB0, 0x1 ;  /* 0x000080400000791a */ /* 0x000fc80000000000 */
[----:B------:R-:W-:Y:S01]  /*3190*/  BAR.SYNC.DEFER_BLOCKING 0x0 ;  /* 0x0000000000007b1d */ /* 0x000fe20000010000 */
[----:B------:R-:W-:-:S05]  /*31a0*/  LOP3.LUT R0, R0, 0xfffffff0, RZ, 0xc0, !PT ;  /* 0xfffffff000007812 */ /* 0x000fca00078ec0ff */
[----:B------:R-:W-:Y:S01]  /*31b0*/  IMAD.IADD R0, R19, 0x1, -R0 ;  /* 0x0000000113007824 */ /* 0x000fe200078e0a00 */
[----:B------:R-:W-:Y:S01]  /*31c0*/  UIADD3 UR6, UR27, 0x80, URZ ;  /* 0x000000801b067890 */ /* 0x000fe2000fffe03f */
[----:B------:R-:W-:Y:S01]  /*31d0*/  IMAD.MOV.U32 R128, RZ, RZ, 0x40 ;  /* 0x00000040ff807424 */ /* 0x000fe200078e00ff */
[----:B------:R-:W-:Y:S01]  /*31e0*/  CS2R R94, SRZ ;  /* 0x00000000005e7805 */ /* 0x000fe2000001ff00 */
[----:B------:R-:W-:Y:S01]  /*31f0*/  IMAD R238, RZ, RZ, -UR12 ;  /* 0x8000000cffee7e24 */ /* 0x000fe2000f8e02ff */
[----:B------:R-:W-:Y:S01]  /*3200*/  SHF.R.S32.HI R2, RZ, 0x1f, R0 ;  /* 0x0000001fff027819 */ /* 0x000fe20000011400 */
        /* <DEDUP_REMOVED lines=11> */
[----:B------:R-:W-:Y:S01]  /*32c0*/  CS2R R80, SRZ ;  /* 0x0000000000507805 */ /* 0x000fe2000001ff00 */
[----:B------:R1:W2:Y:S01]  /*32d0*/  LDSM.16.M88.4 R140, [R144+0xa000] ;  /* 0x00a00000908c783b */ /* 0x0002a20000000200 */
[----:B------:R-:W-:Y:S02]  /*32e0*/  CS2R R74, SRZ ;  /* 0x00000000004a7805 */ /* 0x000fe4000001ff00 */
[----:B------:R-:W-:Y:S02]  /*32f0*/  CS2R R72, SRZ ;  /* 0x0000000000487805 */ /* 0x000fe4000001ff00 */
[----:B------:R-:W-:Y:S01]  /*3300*/  CS2R R70, SRZ ;  /* 0x0000000000467805 */ /* 0x000fe2000001ff00 */
[----:B------:R-:W3:Y:S01]  /*3310*/  LDSM.16.M88.4 R144, [R144+0xa800] ;  /* 0x00a800009090783b */ /* 0x000ee20000000200 */
[----:B------:R-:W-:-:S02]  /*3320*/  CS2R R68, SRZ ;  /* 0x0000000000447805 */ /* 0x000fc4000001ff00 */
[----:B------:R-:W-:Y:S02]  /*3330*/  CS2R R62, SRZ ;  /* 0x00000000003e7805 */ /* 0x000fe4000001ff00 */
[----:B------:R-:W-:Y:S01]  /*3340*/  CS2R R60, SRZ ;  /* 0x00000000003c7805 */ /* 0x000fe2000001ff00 */
[----:B------:R1:W4:Y:S01]  /*3350*/  LDSM.16.M88.4 R148, [R178] ;  /* 0x00000000b294783b */ /* 0x0003220000000200 */
[----:B------:R-:W-:Y:S02]  /*3360*/  CS2R R66, SRZ ;  /* 0x0000000000427805 */ /* 0x000fe4000001ff00 */
[----:B------:R-:W-:Y:S02]  /*3370*/  CS2R R64, SRZ ;  /* 0x0000000000407805 */ /* 0x000fe4000001ff00 */
[----:B------:R-:W-:Y:S01]  /*3380*/  CS2R R58, SRZ ;  /* 0x00000000003a7805 */ /* 0x000fe2000001ff00 */
[----:B------:R1:W1:Y:S01]  /*3390*/  LDSM.16.M88.4 R152, [R178+0x800] ;  /* 0x00080000b298783b */ /* 0x0002620000000200 */
[----:B------:R-:W-:-:S02]  /*33a0*/  CS2R R56, SRZ ;  /* 0x0000000000387805 */ /* 0x000fc4000001ff00 */
[----:B------:R-:W-:Y:S02]  /*33b0*/  CS2R R54, SRZ ;  /* 0x0000000000367805 */ /* 0x000fe4000001ff00 */
[----:B------:R-:W-:Y:S01]  /*33c0*/  CS2R R52, SRZ ;  /* 0x0000000000347805 */ /* 0x000fe2000001ff00 */
[----:B------:R1:W1:Y:S01]  /*33d0*/  LDSM.16.M88.4 R156, [R176] ;  /* 0x00000000b09c783b */ /* 0x0002620000000200 */
        /* <DEDUP_REMOVED lines=10> */
[----:B------:R-:W-:Y:S01]  /*3480*/  SHF.L.U64.HI R241, R245, 0x2, R15 ;  /* 0x00000002f5f17819 */ /* 0x000fe2000001020f */
[----:B------:R1:W1:Y:S01]  /*3490*/  LDSM.16.M88.4 R168, [R177+0x800] ;  /* 0x00080000b1a8783b */ /* 0x0002620000000200 */
[----:B------:R-:W-:Y:S01]  /*34a0*/  LEA.HI R2, R2, R0, RZ, 0x3 ;  /* 0x0000000002027211 */ /* 0x000fe200078f18ff */
[----:B------:R-:W-:Y:S01]  /*34b0*/  UIADD3 UR22, UR23, 0x20, URZ ;  /* 0x0000002017167890 */ /* 0x000fe2000fffe03f */
[----:B------:R-:W-:Y:S01]  /*34c0*/  IMAD.MOV.U32 R226, RZ, RZ, R183 ;  /* 0x000000ffffe27224 */ /* 0x000fe200078e00b7 */
[----:B------:R-:W-:Y:S01]  /*34d0*/  UIMAD UR29, UR25, 0x18, URZ ;  /* 0x00000018191d78a4 */ /* 0x000fe2000f8e023f */
[----:B------:R-:W-:Y:S01]  /*34e0*/  LOP3.LUT R2, R2, 0xfffffff8, RZ, 0xc0, !PT ;  /* 0xfffffff802027812 */ /* 0x000fe200078ec0ff */
[----:B------:R-:W-:-:S02]  /*34f0*/  UIADD3 UR21, UR17, UR22, URZ ;  /* 0x0000001611157290 */ /* 0x000fc4000fffe03f */
[----:B------:R-:W-:Y:S02]  /*3500*/  USHF.L.U32 UR28, UR25, 0x5, URZ ;  /* 0x00000005191c7899 */ /* 0x000fe4000800063f */
[----:B------:R-:W-:Y:S01]  /*3510*/  IMAD.IADD R0, R0, 0x1, -R2 ;  /* 0x0000000100007824 */ /* 0x000fe200078e0a02 */
[----:B------:R-:W-:Y:S02]  /*3520*/  UIADD3 UR20, UR17, UR21, URZ ;  /* 0x0000001511147290 */ /* 0x000fe4000fffe03f */
[----:B------:R-:W-:Y:S02]  /*3530*/  UIMAD UR26, UR25, 0x30, URZ ;  /* 0x00000030191a78a4 */ /* 0x000fe4000f8e023f */
[C---:B------:R-:W-:Y:S01]  /*3540*/  LOP3.LUT P0, RZ, R0.reuse, 0x2, RZ, 0xc0, !PT ;  /* 0x0000000200ff7812 */ /* 0x040fe2000780c0ff */
[----:B------:R-:W-:Y:S01]  /*3550*/  ULDC UR9, c[0x0][0x2ec] ;  /* 0x0000bb0000097ab9 */ /* 0x000fe20000000800 */
[----:B------:R-:W-:Y:S01]  /*3560*/  LOP3.LUT P1, RZ, R0, 0x4, RZ, 0xc0, !PT ;  /* 0x0000000400ff7812 */ /* 0x000fe2000782c0ff */
[----:B------:R-:W-:Y:S01]  /*3570*/  VIADD R0, R245, 0xffffffc0 ;  /* 0xffffffc0f5007836 */ /* 0x000fe20000000000 */
[----:B------:R-:W-:Y:S01]  /*3580*/  UIADD3 UR19, UR17, UR20, URZ ;  /* 0x0000001411137290 */ /* 0x000fe2000fffe03f */
[----:B------:R-:W-:-:S02]  /*3590*/  SEL R179, R179, 0xffffffe0, !P0 ;  /* 0xffffffe0b3b37807 */ /* 0x000fc40004000000 */
[----:B------:R-:W-:Y:S02]  /*35a0*/  SEL R173, R173, R180, P3 ;  /* 0x000000b4adad7207 */ /* 0x000fe40001800000 */
[----:B------:R-:W-:Y:S02]  /*35b0*/  SHF.R.S32.HI R2, RZ, 0x1f, R0 ;  /* 0x0000001fff027819 */ /* 0x000fe40000011400 */
[----:B------:R-:W-:Y:S01]  /*35c0*/  SEL R172, R172, R181, P2 ;  /* 0x000000b5acac7207 */ /* 0x000fe20001000000 */
[----:B------:R-:W-:Y:S01]  /*35d0*/  UIADD3 UR18, UR17, UR19, URZ ;  /* 0x0000001311127290 */ /* 0x000fe2000fffe03f */
[C---:B------:R-:W-:Y:S01]  /*35e0*/  SHF.L.U64.HI R240, R0.reuse, 0x2, R2 ;  /* 0x0000000200f07819 */ /* 0x040fe20000010202 */
[----:B------:R-:W-:Y:S01]  /*35f0*/  IMAD.SHL.U32 R239, R0, 0x4, RZ ;  /* 0x0000000400ef7824 */ /* 0x000fe200078e00ff */
[----:B------:R-:W-:Y:S01]  /*3600*/  LEA R173, R173, UR4, 0x1 ;  /* 0x00000004adad7c11 */ /* 0x000fe2000f8e08ff */
[----:B------:R-:W-:Y:S01]  /*3610*/  IMAD.IADD R175, R174, 0x1, R179 ;  /* 0x00000001aeaf7824 */ /* 0x000fe200078e02b3 */
[----:B------:R-:W-:-:S02]  /*3620*/  LEA R172, R172, UR4, 0x1 ;  /* 0x00000004acac7c11 */ /* 0x000fc4000f8e08ff */
[----:B------:R-:W-:Y:S01]  /*3630*/  SEL R128, R128, 0xffffffc0, !P1 ;  /* 0xffffffc080807807 */ /* 0x000fe20004800000 */
[----:B------:R-:W-:Y:S02]  /*3640*/  UIMAD UR27, UR25, 0x28, URZ ;  /* 0x00000028191b78a4 */ /* 0x000fe4000f8e023f */
[----:B------:R-:W-:Y:S02]  /*3650*/  UISETP.GE.AND UP0, UPT, UR6, UR7, UPT ;  /* 0x000000070600728c */ /* 0x000fe4000bf06270 */
[----:B------:R-:W-:Y:S02]  /*3660*/  UIMAD UR25, UR25, 0x38, URZ ;  /* 0x00000038191978a4 */ /* 0x000fe4000f8e023f */
[----:B------:R-:W-:Y:S01]  /*3670*/  UIADD3 UR24, UR17, UR18, URZ ;  /* 0x0000001211187290 */ /* 0x000fe2000fffe03f */
[----:B-1234-:R-:W-:-:S11]  /*3680*/  ULDC UR6, c[0x0][0x39c] ;  /* 0x0000e70000067ab9 */ /* 0x01efd60000000800 */
.L_x_1010:
        /* <DEDUP_REMOVED lines=38> */
[-C--:B------:R-:W-:Y:S01]  /*38f0*/  HMMA.16816.F32.BF16 R12, R112, R110.reuse, R12 ;  /* 0x0000006e700c723c */ /* 0x080fe2000004180c */
[----:B------:R-:W-:Y:S05]  /*3900*/  MOV R109, 0x40 ;  /* 0x00000040006d7802 */ /* 0x000fea0000000f00 */
        /* <DEDUP_REMOVED lines=28> */
[----:B------:R-:W2:Y:S01]  /*3ad0*/  MUFU.TANH R207, R5 ;  /* 0x0000000500cf7308 */ /* 0x000ea20000002400 */
        /* <DEDUP_REMOVED lines=9> */
[----:B-1----:R-:W-:Y:S07]  /*3b70*/  MOV R2, R208 ;  /* 0x000000d000027202 */ /* 0x002fee0000000f00 */
[----:B------:R1:W-:Y:S10]  /*3b80*/  MUFU.TANH R217, R7 ;  /* 0x0000000700d97308 */ /* 0x0003f40000002400 */
[----:B------:R3:W-:Y:S10]  /*3b90*/  MUFU.TANH R122, R9 ;  /* 0x00000009007a7308 */ /* 0x0007f40000002400 */
[----:B------:R4:W-:Y:S01]  /*3ba0*/  MUFU.TANH R124, R8 ;  /* 0x00000008007c7308 */ /* 0x0009e20000002400 */
[----:B-1----:R-:W1:Y:S09]  /*3bb0*/  LDSM.16.M88.4 R4, [R177+-0x3800] ;  /* 0xffc80000b104783b */ /* 0x002e720000000200 */
[----:B------:R2:W-:Y:S01]  /*3bc0*/  MUFU.TANH R136, R11 ;  /* 0x0000000b00887308 */ /* 0x0005e20000002400 */
[----:B---3--:R-:W-:Y:S05]  /*3bd0*/  IMAD.U32 R9, RZ, RZ, UR32 ;  /* 0x00000020ff097e24 */ /* 0x008fea000f8e00ff */
[----:B------:R-:W-:Y:S04]  /*3be0*/  @P2 LEA R9, R9, R244, 0x7 ;  /* 0x000000f409092211 */ /* 0x000fe800078e38ff */
[----:B------:R-:W3:Y:S01]  /*3bf0*/  MUFU.TANH R137, R10 ;  /* 0x0000000a00897308 */ /* 0x000ee20000002400 */
[----:B------:R-:W-:Y:S01]  /*3c00*/  PLOP3.LUT P2, PT, PT, PT, UP0, 0x80, 0x0 ;  /* 0x000000000000781c */ /* 0x000fe20003f4f008 */
[----:B----4-:R-:W-:Y:S01]  /*3c10*/  FMUL.FTZ R8, R236, 1.4426950216293334961 ;  /* 0x3fb8aa3bec087820 */ /* 0x010fe20000410000 */
[C---:B------:R-:W-:Y:S02]  /*3c20*/  @P0 IADD3 R0, R9.reuse, 0x1, RZ ;  /* 0x0000000109000810 */ /* 0x040fe40007ffe0ff */
[----:B------:R-:W-:Y:S02]  /*3c30*/  PLOP3.LUT P0, PT, PT, PT, UP0, 0x80, 0x0 ;  /* 0x000000000000781c */ /* 0x000fe40003f0f008 */
[----:B------:R-:W-:Y:S03]  /*3c40*/  @P5 ISETP.GE.AND P5, PT, R9, UR7, PT ;  /* 0x0000000709005c0c */ /* 0x000fe6000bfa6270 */
[----:B------:R-:W-:Y:S01]  /*3c50*/  MUFU.TANH R120, R12 ;  /* 0x0000000c00787308 */ /* 0x000fe20000002400 */
[----:B------:R-:W-:Y:S01]  /*3c60*/  FSEL R8, R8, RZ, P4 ;  /* 0x000000ff08087208 */ /* 0x000fe20002000000 */
[----:B--2---:R-:W-:Y:S01]  /*3c70*/  FMUL.FTZ R11, R235, 1.4426950216293334961 ;  /* 0x3fb8aa3beb0b7820 */ /* 0x004fe20000410000 */
[----:B------:R-:W-:Y:S01]  /*3c80*/  @P6 ISETP.GE.AND P6, PT, R0, UR7, PT ;  /* 0x0000000700006c0c */ /* 0x000fe2000bfc6270 */
[----:B------:R-:W-:Y:S01]  /*3c90*/  IMAD.MOV.U32 R0, RZ, RZ, R207 ;  /* 0x000000ffff007224 */ /* 0x000fe200078e00cf */
[----:B------:R-:W-:Y:S02]  /*3ca0*/  FSETP.NEU.FTZ.AND P4, PT, R237, -INF , PT ;  /* 0xff800000ed00780b */ /* 0x000fe40003f9d000 */
[----:B------:R-:W-:Y:S03]  /*3cb0*/  @P2 FSEL R2, R208, -INF , !P5 ;  /* 0xff800000d0022808 */ /* 0x000fe60006800000 */
[----:B------:R-:W-:Y:S01]  /*3cc0*/  MUFU.TANH R119, R13 ;  /* 0x0000000d00777308 */ /* 0x000fe20000002400 */
[----:B------:R-:W-:Y:S02]  /*3cd0*/  PLOP3.LUT P2, PT, PT, PT, UP0, 0x80, 0x0 ;  /* 0x000000000000781c */ /* 0x000fe40003f4f008 */
[----:B------:R-:W-:Y:S01]  /*3ce0*/  @P0 FSEL R0, R207, -INF , !P6 ;  /* 0xff800000cf000808 */ /* 0x000fe20007000000 */
[--C-:B------:R-:W-:Y:S01]  /*3cf0*/  FFMA.FTZ R2, R2, UR9, -R8.reuse ;  /* 0x0000000902027c23 */ /* 0x100fe20008010808 */
[----:B------:R-:W-:Y:S02]  /*3d00*/  PLOP3.LUT P0, PT, PT, PT, UP0, 0x80, 0x0 ;  /* 0x000000000000781c */ /* 0x000fe40003f0f008 */
[----:B---3--:R-:W-:Y:S03]  /*3d10*/  MOV R10, R137 ;  /* 0x00000089000a7202 */ /* 0x008fe60000000f00 */
[----:B------:R2:W-:Y:S01]  /*3d20*/  MUFU.EX2 R231, R2 ;  /* 0x0000000200e77308 */ /* 0x0005e20000000800 */
[-C--:B-1----:R-:W-:Y:S03]  /*3d30*/  HMMA.16816.F32.BF16 R20, R132, R4.reuse, R20 ;  /* 0x000000048414723c */ /* 0x082fe60000041814 */
[----:B------:R-:W-:Y:S03]  /*3d40*/  FFMA.FTZ R0, R0, UR9, -R8 ;  /* 0x0000000900007c23 */ /* 0x000fe60008010808 */
[C---:B------:R-:W-:Y:S03]  /*3d50*/  HMMA.16816.F32.BF16 R24, R104.reuse, R4, R24 ;  /* 0x000000046818723c */ /* 0x040fe60000041818 */
[----:B------:R1:W-:Y:S03]  /*3d60*/  MUFU.EX2 R230, R0 ;  /* 0x0000000000e67308 */ /* 0x0003e60000000800 */
[-C--:B------:R-:W-:Y:S07]  /*3d70*/  HMMA.16816.F32.BF16 R28, R104, R6.reuse, R28 ;  /* 0x00000006681c723c */ /* 0x080fee000004181c */
[----:B------:R-:W-:Y:S01]  /*3d80*/  MUFU.TANH R130, R14 ;  /* 0x0000000e00827308 */ /* 0x000fe20000002400 */
[----:B------:R-:W-:Y:S03]  /*3d90*/  FMUL.FTZ R4, R237, 1.4426950216293334961 ;  /* 0x3fb8aa3bed047820 */ /* 0x000fe60000410000 */
[----:B--2---:R-:W-:Y:S01]  /*3da0*/  MOV R2, R218 ;  /* 0x000000da00027202 */ /* 0x004fe20000000f00 */
[----:B------:R-:W-:Y:S05]  /*3db0*/  HMMA.16816.F32.BF16 R32, R132, R6, R32 ;  /* 0x000000068420723c */ /* 0x000fea0000041820 */
[----:B------:R-:W2:Y:S01]  /*3dc0*/  MUFU.TANH R127, R15 ;  /* 0x0000000f007f7308 */ /* 0x000ea20000002400 */
[----:B------:R-:W-:Y:S01]  /*3dd0*/  FSEL R4, R4, RZ, P4 ;  /* 0x000000ff04047208 */ /* 0x000fe20002000000 */
[----:B------:R-:W-:Y:S01]  /*3de0*/  FMUL.FTZ R20, R20, UR6 ;  /* 0x0000000614147c20 */ /* 0x000fe20008410000 */
[----:B------:R-:W-:Y:S03]  /*3df0*/  @P3 FSEL R2, R218, -INF , !P5 ;  /* 0xff800000da023808 */ /* 0x000fe60006800000 */
[----:B------:R-:W-:Y:S01]  /*3e00*/  FMUL.FTZ R21, R21, UR6 ;  /* 0x0000000615157c20 */ /* 0x000fe20008410000 */
[----:B------:R-:W-:Y:S02]  /*3e10*/  FSETP.NEU.FTZ.AND P4, PT, R234, -INF , PT ;  /* 0xff800000ea00780b */ /* 0x000fe40003f9d000 */
[----:B------:R-:W-:Y:S01]  /*3e20*/  MOV R5, R217 ;  /* 0x000000d900057202 */ /* 0x000fe20000000f00 */
[----:B------:R-:W3:Y:S01]  /*3e30*/  MUFU.TANH R206, R16 ;  /* 0x0000001000ce7308 */ /* 0x000ee20000002400 */
[--C-:B-1----:R-:W-:Y:S01]  /*3e40*/  FFMA.FTZ R0, R2, UR9, -R4.reuse ;  /* 0x0000000902007c23 */ /* 0x102fe20008010804 */
[----:B------:R-:W-:Y:S01]  /*3e50*/  FMUL.FTZ R22, R22, UR6 ;  /* 0x0000000616167c20 */ /* 0x000fe20008410000 */
[----:B------:R-:W-:Y:S01]  /*3e60*/  FMUL.FTZ R23, R23, UR6 ;  /* 0x0000000617177c20 */ /* 0x000fe20008410000 */
[----:B------:R-:W-:Y:S01]  /*3e70*/  FMUL.FTZ R24, R24, UR6 ;  /* 0x0000000618187c20 */ /* 0x000fe20008410000 */
[----:B------:R-:W-:Y:S01]  /*3e80*/  FMUL.FTZ R28, R28, UR6 ;  /* 0x000000061c1c7c20 */ /* 0x000fe20008410000 */
[----:B------:R-:W-:Y:S01]  /*3e90*/  FMUL.FTZ R29, R29, UR6 ;  /* 0x000000061d1d7c20 */ /* 0x000fe20008410000 */
[----:B------:R-:W-:Y:S03]  /*3ea0*/  FMUL.FTZ R30, R30, UR6 ;  /* 0x000000061e1e7c20 */ /* 0x000fe60008410000 */
[----:B------:R1:W-:Y:S01]  /*3eb0*/  MUFU.EX2 R232, R0 ;  /* 0x0000000000e87308 */ /* 0x0003e20000000800 */
[----:B------:R-:W-:Y:S01]  /*3ec0*/  @P2 FSEL R5, R217, -INF , !P6 ;  /* 0xff800000d9052808 */ /* 0x000fe20007000000 */
[----:B------:R-:W-:Y:S01]  /*3ed0*/  FMUL.FTZ R2, R234, 1.4426950216293334961 ;  /* 0x3fb8aa3bea027820 */ /* 0x000fe20000410000 */
[----:B------:R-:W-:Y:S01]  /*3ee0*/  PLOP3.LUT P2, PT, PT, PT, UP0, 0x80, 0x0 ;  /* 0x000000000000781c */ /* 0x000fe20003f4f008 */
[----:B--2---:R-:W-:Y:S01]  /*3ef0*/  IMAD.MOV.U32 R7, RZ, RZ, R127 ;  /* 0x000000ffff077224 */ /* 0x004fe200078e007f */
[----:B------:R-:W-:Y:S01]  /*3f00*/  PLOP3.LUT P3, PT, PT, PT, UP0, 0x80, 0x0 ;  /* 0x000000000000781c */ /* 0x000fe20003f6f008 */
[----:B------:R-:W-:Y:S01]  /*3f10*/  FMUL.FTZ R32, R32, UR6 ;  /* 0x0000000620207c20 */ /* 0x000fe20008410000 */
[----:B------:R-:W-:Y:S03]  /*3f20*/  FSEL R2, R2, RZ, P4 ;  /* 0x000000ff02027208 */ /* 0x000fe60002000000 */
[----:B------:R-:W-:Y:S01]  /*3f30*/  MUFU.TANH R205, R17 ;  /* 0x0000001100cd7308 */ /* 0x000fe20000002400 */
[----:B------:R-:W-:Y:S01]  /*3f40*/  FSETP.NEU.FTZ.AND P4, PT, R235, -INF , PT ;  /* 0xff800000eb00780b */ /* 0x000fe20003f9d000 */
[----:B------:R-:W-:Y:S01]  /*3f50*/  FMUL.FTZ R33, R33, UR6 ;  /* 0x0000000621217c20 */ /* 0x000fe20008410000 */
[----:B------:R-:W-:Y:S01]  /*3f60*/  FMUL.FTZ R34, R34, UR6 ;  /* 0x0000000622227c20 */ /* 0x000fe20008410000 */
[----:B------:R-:W-:Y:S01]  /*3f70*/  FMUL.FTZ R35, R35, UR6 ;  /* 0x0000000623237c20 */ /* 0x000fe20008410000 */
[----:B------:R-:W-:Y:S01]  /*3f80*/  FMUL.FTZ R31, R31, UR6 ;  /* 0x000000061f1f7c20 */ /* 0x000fe20008410000 */
[----:B------:R-:W-:Y:S01]  /*3f90*/  FMUL.FTZ R25, R25, UR6 ;  /* 0x0000000619197c20 */ /* 0x000fe20008410000 */
[----:B------:R-:W-:Y:S03]  /*3fa0*/  FMUL.FTZ R26, R26, UR6 ;  /* 0x000000061a1a7c20 */ /* 0x000fe60008410000 */
[----:B------:R-:W2:Y:S01]  /*3fb0*/  MUFU.TANH R211, R18 ;  /* 0x0000001200d37308 */ /* 0x000ea20000002400 */
[----:B-1----:R-:W-:Y:S01]  /*3fc0*/  FFMA.FTZ R0, R5, UR9, -R4 ;  /* 0x0000000905007c23 */ /* 0x002fe20008010804 */
[----:B------:R-:W-:Y:S01]  /*3fd0*/  FMUL.FTZ R27, R27, UR6 ;  /* 0x000000061b1b7c20 */ /* 0x000fe20008410000 */
[----:B------:R-:W-:Y:S01]  /*3fe0*/  @P3 FSEL R10, R137, -INF , !P5 ;  /* 0xff800000890a3808 */ /* 0x000fe20006800000 */
[----:B------:R-:W-:Y:S01]  /*3ff0*/  IMAD.MOV.U32 R5, RZ, RZ, R122 ;  /* 0x000000ffff057224 */ /* 0x000fe200078e007a */
[----:B------:R-:W-:Y:S02]  /*4000*/  @P0 FSEL R5, R122, -INF , !P6 ;  /* 0xff8000007a050808 */ /* 0x000fe40007000000 */
[----:B------:R-:W-:Y:S03]  /*4010*/  PLOP3.LUT P3, PT, PT, PT, UP0, 0x80, 0x0 ;  /* 0x000000000000781c */ /* 0x000fe60003f6f008 */
[----:B------:R1:W-:Y:S01]  /*4020*/  MUFU.EX2 R233, R0 ;  /* 0x0000000000e97308 */ /* 0x0003e20000000800 */
[----:B------:R-:W-:Y:S01]  /*4030*/  PLOP3.LUT P0, PT, PT, PT, UP0, 0x80, 0x0 ;  /* 0x000000000000781c */ /* 0x000fe20003f0f008 */
[--C-:B------:R-:W-:Y:S08]  /*4040*/  FFMA.FTZ R5, R5, UR9, -R2.reuse ;  /* 0x0000000905057c23 */ /* 0x100ff00008010802 */
[----:B------:R-:W-:Y:S10]  /*4050*/  MUFU.EX2 R184, R5 ;  /* 0x0000000500b87308 */ /* 0x000ff40000000800 */
[----:B------:R-:W-:Y:S01]  /*4060*/  MUFU.TANH R210, R19 ;  /* 0x0000001300d27308 */ /* 0x000fe20000002400 */
        /* <DEDUP_REMOVED lines=9> */
[----:B----4-:R-:W-:Y:S02]  /*4100*/  FSEL R0, R11, RZ, P4 ;  /* 0x000000ff0b007208 */ /* 0x010fe40002000000 */
[----:B------:R-:W-:Y:S02]  /*4110*/  MOV R11, R136 ;  /* 0x00000088000b7202 */ /* 0x000fe40000000f00 */
[----:B------:R-:W-:Y:S01]  /*4120*/  @P2 FSEL R11, R136, -INF , !P6 ;  /* 0xff800000880b2808 */ /* 0x000fe20007000000 */
[--C-:B------:R-:W-:Y:S01]  /*4130*/  FFMA.FTZ R5, R10, UR9, -R0.reuse ;  /* 0x000000090a057c23 */ /* 0x100fe20008010800 */
[----:B------:R-:W-:Y:S03]  /*4140*/  PLOP3.LUT P2, PT, PT, PT, UP0, 0x80, 0x0 ;  /* 0x000000000000781c */ /* 0x000fe60003f4f008 */
[----:B------:R-:W-:Y:S01]  /*4150*/  MUFU.TANH R209, R23 ;  /* 0x0000001700d17308 */ /* 0x000fe20000002400 */
[----:B------:R-:W-:Y:S02]  /*4160*/  MOV R10, R120 ;  /* 0x00000078000a7202 */ /* 0x000fe40000000f00 */
[----:B------:R-:W-:Y:S02]  /*4170*/  PLOP3.LUT P4, PT, PT, PT, UP0, 0x80, 0x0 ;  /* 0x000000000000781c */ /* 0x000fe40003f8f008 */
[----:B------:R-:W-:Y:S05]  /*4180*/  PLOP3.LUT P6, PT, PT, PT, UP0, 0x80, 0x0 ;  /* 0x000000000000781c */ /* 0x000fea0003fcf008 */
[----:B------:R4:W-:Y:S10]  /*4190*/  MUFU.EX2 R190, R5 ;  /* 0x0000000500be7308 */ /* 0x0009f40000000800 */
[----:B------:R-:W1:Y:S10]  /*41a0*/  MUFU.TANH R116, R24 ;  /* 0x0000001800747308 */ /* 0x000e740000002400 */
[----:B------:R-:W-:Y:S01]  /*41b0*/  MUFU.TANH R115, R25 ;  /* 0x0000001900737308 */ /* 0x000fe20000002400 */
[----:B----4-:R-:W-:Y:S09]  /*41c0*/  FFMA.FTZ R5, R11, UR9, -R0 ;  /* 0x000000090b057c23 */ /* 0x010ff20008010800 */
[----:B------:R4:W-:Y:S10]  /*41d0*/  MUFU.EX2 R189, R5 ;  /* 0x0000000500bd7308 */ /* 0x0009f40000000800 */
[----:B------:R-:W1:Y:S10]  /*41e0*/  MUFU.TANH R123, R26 ;  /* 0x0000001a007b7308 */ /* 0x000e740000002400 */
[----:B------:R-:W-:Y:S01]  /*41f0*/  MUFU.TANH R121, R27 ;  /* 0x0000001b00797308 */ /* 0x000fe20000002400 */
[----:B----4-:R-:W-:Y:S02]  /*4200*/  @P3 IADD3 R5, R9, 0x8, RZ ;  /* 0x0000000809053810 */ /* 0x010fe40007ffe0ff */
[----:B------:R-:W-:Y:S02]  /*4210*/  PLOP3.LUT P3, PT, PT, PT, UP0, 0x80, 0x0 ;  /* 0x000000000000781c */ /* 0x000fe40003f6f008 */
[----:B------:R-:W-:Y:S01]  /*4220*/  @P5 ISETP.GE.AND P5, PT, R5, UR7, PT ;  /* 0x0000000705005c0c */ /* 0x000fe2000bfa6270 */
[----:B------:R-:W-:Y:S01]  /*4230*/  @P0 VIADD R5, R9, 0x9 ;  /* 0x0000000909050836 */ /* 0x000fe20000000000 */
[----:B------:R-:W-:Y:S03]  /*4240*/  PLOP3.LUT P0, PT, PT, PT, UP0, 0x80, 0x0 ;  /* 0x000000000000781c */ /* 0x000fe60003f0f008 */
[----:B------:R-:W4:Y:S01]  /*4250*/  MUFU.TANH R114, R28 ;  /* 0x0000001c00727308 */ /* 0x000f220000002400 */
[----:B------:R-:W-:Y:S02]  /*4260*/  @P2 FSEL R10, R120, -INF , !P5 ;  /* 0xff800000780a2808 */ /* 0x000fe40006800000 */
[----:B------:R-:W-:Y:S02]  /*4270*/  @P6 ISETP.GE.AND P6, PT, R5, UR7, PT ;  /* 0x0000000705006c0c */ /* 0x000fe4000bfc6270 */
[----:B------:R-:W-:Y:S01]  /*4280*/  MOV R5, R119 ;  /* 0x0000007700057202 */ /* 0x000fe20000000f00 */
[--C-:B------:R-:W-:Y:S01]  /*4290*/  FFMA.FTZ R6, R10, UR9, -R2.reuse ;  /* 0x000000090a067c23 */ /* 0x100fe20008010802 */
[----:B------:R-:W-:Y:S03]  /*42a0*/  PLOP3.LUT P2, PT, PT, PT, UP0, 0x80, 0x0 ;  /* 0x000000000000781c */ /* 0x000fe60003f4f008 */
[----:B------:R-:W-:Y:S01]  /*42b0*/  MUFU.TANH R111, R29 ;  /* 0x0000001d006f7308 */ /* 0x000fe20000002400 */
[----:B------:R-:W-:Y:S02]  /*42c0*/  @P0 FSEL R5, R119, -INF , !P6 ;  /* 0xff80000077050808 */ /* 0x000fe40007000000 */
[----:B------:R-:W-:Y:S07]  /*42d0*/  PLOP3.LUT P0, PT, PT, PT, UP0, 0x80, 0x0 ;  /* 0x000000000000781c */ /* 0x000fee0003f0f008 */
[----:B------:R3:W-:Y:S01]  /*42e0*/  MUFU.EX2 R134, R6 ;  /* 0x0000000600867308 */ /* 0x0007e20000000800 */
[----:B------:R-:W-:Y:S01]  /*42f0*/  FFMA.FTZ R5, R5, UR9, -R2 ;  /* 0x0000000905057c23 */ /* 0x000fe20008010802 */
[----:B------:R-:W-:Y:S02]  /*4300*/  @P2 FSEL R7, R127, -INF , !P6 ;  /* 0xff8000007f072808 */ /* 0x000fe40007000000 */
[----:B------:R-:W-:Y:S06]  /*4310*/  PLOP3.LUT P2, PT, PT, PT, UP0, 0x80, 0x0 ;  /* 0x000000000000781c */ /* 0x000fec0003f4f008 */
[----:B------:R2:W-:Y:S10]  /*4320*/  MUFU.EX2 R133, R5 ;  /* 0x0000000500857308 */ /* 0x0005f40000000800 */
[----:B------:R-:W4:Y:S01]  /*4330*/  MUFU.TANH R195, R32 ;  /* 0x0000002000c37308 */ /* 0x000f220000002400 */
[----:B---3--:R-:W-:Y:S02]  /*4340*/  MOV R6, R130 ;  /* 0x0000008200067202 */ /* 0x008fe40000000f00 */
[----:B------:R-:W-:Y:S02]  /*4350*/  @P3 FSEL R6, R130, -INF , !P5 ;  /* 0xff80000082063808 */ /* 0x000fe40006800000 */
[----:B------:R-:W-:Y:S05]  /*4360*/  PLOP3.LUT P3, PT, PT, PT, UP0, 0x80, 0x0 ;  /* 0x000000000000781c */ /* 0x000fea0003f6f008 */
[----:B------:R-:W-:Y:S01]  /*4370*/  MUFU.TANH R200, R33 ;  /* 0x0000002100c87308 */ /* 0x000fe20000002400 */
[--C-:B--2---:R-:W-:Y:S01]  /*4380*/  FFMA.FTZ R5, R6, UR9, -R0.reuse ;  /* 0x0000000906057c23 */ /* 0x104fe20008010800 */
[----:B------:R-:W-:Y:S02]  /*4390*/  MOV R6, R206 ;  /* 0x000000ce00067202 */ /* 0x000fe40000000f00 */
[----:B------:R-:W-:Y:S02]  /*43a0*/  @P0 FSEL R6, R206, -INF , !P5 ;  /* 0xff800000ce060808 */ /* 0x000fe40006800000 */
[----:B------:R-:W-:Y:S04]  /*43b0*/  PLOP3.LUT P0, PT, PT, PT, UP0, 0x80, 0x0 ;  /* 0x000000000000781c */ /* 0x000fe80003f0f008 */
[----:B------:R2:W-:Y:S10]  /*43c0*/  MUFU.EX2 R188, R5 ;  /* 0x0000000500bc7308 */ /* 0x0005f40000000800 */
[----:B------:R-:W-:Y:S10]  /*43d0*/  MUFU.TANH R202, R34 ;  /* 0x0000002200ca7308 */ /* 0x000ff40000002400 */
[----:B------:R-:W-:Y:S01]  /*43e0*/  MUFU.TANH R201, R35 ;  /* 0x0000002300c97308 */ /* 0x000fe20000002400 */
[----:B--2---:R-:W-:Y:S01]  /*43f0*/  FFMA.FTZ R5, R7, UR9, -R0 ;  /* 0x0000000907057c23 */ /* 0x004fe20008010800 */
[----:B------:R-:W-:Y:S01]  /*4400*/  FFMA.FTZ R7, R6, UR9, -R8 ;  /* 0x0000000906077c23 */ /* 0x000fe20008010808 */
[----:B------:R-:W-:Y:S02]  /*4410*/  MOV R6, R211 ;  /* 0x000000d300067202 */ /* 0x000fe40000000f00 */
[----:B------:R-:W-:Y:S02]  /*4420*/  @P4 FSEL R6, R211, -INF , !P5 ;  /* 0xff800000d3064808 */ /* 0x000fe40006800000 */
[----:B------:R-:W-:Y:S03]  /*4430*/  PLOP3.LUT P5, PT, PT, PT, UP0, 0x80, 0x0 ;  /* 0x000000000000781c */ /* 0x000fe60003faf008 */
[----:B------:R2:W-:Y:S01]  /*4440*/  MUFU.EX2 R187, R5 ;  /* 0x0000000500bb7308 */ /* 0x0005e20000000800 */
[----:B------:R-:W-:Y:S01]  /*4450*/  PLOP3.LUT P4, PT, PT, PT, UP0, 0x80, 0x0 ;  /* 0x000000000000781c */ /* 0x000fe20003f8f008 */
[----:B------:R-:W-:Y:S08]  /*4460*/  FFMA.FTZ R6, R6, UR9, -R4 ;  /* 0x0000000906067c23 */ /* 0x000ff00008010804 */
[----:B------:R3:W-:Y:S10]  /*4470*/  MUFU.EX2 R222, R7 ;  /* 0x0000000700de7308 */ /* 0x0007f40000000800 */
[----:B------:R1:W-:Y:S01]  /*4480*/  MUFU.EX2 R229, R6 ;  /* 0x0000000600e57308 */ /* 0x0003e20000000800 */
[----:B--2---:R-:W-:Y:S02]  /*4490*/  MOV R5, R205 ;  /* 0x000000cd00057202 */ /* 0x004fe40000000f00 */
[----:B------:R-:W-:Y:S02]  /*44a0*/  @P2 FSEL R5, R205, -INF , !P6 ;  /* 0xff800000cd052808 */ /* 0x000fe40007000000 */
[----:B------:R-:W-:Y:S03]  /*44b0*/  PLOP3.LUT P2, PT, PT, PT, UP0, 0x80, 0x0 ;  /* 0x000000000000781c */ /* 0x000fe60003f4f008 */
[--C-:B------:R-:W-:Y:S01]  /*44c0*/  FFMA.FTZ R5, R5, UR9, -R8.reuse ;  /* 0x0000000905057c23 */ /* 0x100fe20008010808 */
[----:B---3--:R-:W-:Y:S01]  /*44d0*/  @P0 VIADD R7, R9, 0x10 ;  /* 0x0000001009070836 */ /* 0x008fe20000000000 */
[----:B------:R-:W-:Y:S01]  /*44e0*/  PLOP3.LUT P0, PT, PT, PT, UP0, 0x80, 0x0 ;  /* 0x000000000000781c */ /* 0x000fe20003f0f008 */
[----:B------:R-:W2:Y:S03]  /*44f0*/  MUFU.TANH R118, R30 ;  /* 0x0000001e00767308 */ /* 0x000ea60000002400 */
[----:B------:R-:W-:Y:S02]  /*4500*/  @P3 ISETP.GE.AND P3, PT, R7, UR7, PT ;  /* 0x0000000707003c0c */ /* 0x000fe4000bf66270 */
[----:B------:R-:W-:Y:S02]  /*4510*/  @P5 IADD3 R7, R9, 0x11, RZ ;  /* 0x0000001109075810 */ /* 0x000fe40007ffe0ff */
[----:B-1----:R-:W-:Y:S03]  /*4520*/  MOV R6, R203 ;  /* 0x000000cb00067202 */ /* 0x002fe60000000f00 */
[----:B------:R1:W-:Y:S01]  /*4530*/  MUFU.EX2 R221, R5 ;  /* 0x0000000500dd7308 */ /* 0x0003e20000000800 */
[----:B------:R-:W-:Y:S02]  /*4540*/  @P4 ISETP.GE.AND P4, PT, R7, UR7, PT ;  /* 0x0000000707004c0c */ /* 0x000fe4000bf86270 */
[----:B------:R-:W-:Y:S02]  /*4550*/  PLOP3.LUT P5, PT, PT, PT, UP0, 0x80, 0x0 ;  /* 0x000000000000781c */ /* 0x000fe40003faf008 */
[----:B------:R-:W-:Y:S02]  /*4560*/  @P0 FSEL R6, R203, -INF , !P3 ;  /* 0xff800000cb060808 */ /* 0x000fe40005800000 */
[----:B------:R-:W-:Y:S03]  /*4570*/  PLOP3.LUT P0, PT, PT, PT, UP0, 0x80, 0x0 ;  /* 0x000000000000781c */ /* 0x000fe60003f0f008 */
[----:B------:R-:W-:Y:S01]  /*4580*/  MUFU.TANH R117, R31 ;  /* 0x0000001f00757308 */ /* 0x000fe20000002400 */
[----:B------:R-:W-:Y:S09]  /*4590*/  FFMA.FTZ R6, R6, UR9, -R8 ;  /* 0x0000000906067c23 */ /* 0x000ff20008010808 */
[----:B------:R3:W-:Y:S01]  /*45a0*/  MUFU.EX2 R219, R6 ;  /* 0x0000000600db7308 */ /* 0x0007e20000000800 */
[----:B-1----:R-:W-:Y:S02]  /*45b0*/  MOV R5, R210 ;  /* 0x000000d200057202 */ /* 0x002fe40000000f00 */
[----:B------:R-:W-:Y:S02]  /*45c0*/  @P2 FSEL R5, R210, -INF , !P6 ;  /* 0xff800000d2052808 */ /* 0x000fe40007000000 */
[----:B------:R-:W-:Y:S02]  /*45d0*/  PLOP3.LUT P2, PT, PT, PT, UP0, 0x80, 0x0 ;  /* 0x000000000000781c */ /* 0x000fe40003f4f008 */
[----:B------:R-:W-:Y:S01]  /*45e0*/  PLOP3.LUT P6, PT, PT, PT, UP0, 0x80, 0x0 ;  /* 0x000000000000781c */ /* 0x000fe20003fcf008 */
[--C-:B------:R-:W-:Y:S04]  /*45f0*/  FFMA.FTZ R5, R5, UR9, -R4.reuse ;  /* 0x0000000905057c23 */ /* 0x100fe80008010804 */
[----:B------:R1:W2:Y:S01]  /*4600*/  MUFU.EX2 R228, R5 ;  /* 0x0000000500e47308 */ /* 0x0002a20000000800 */
[----:B---3--:R-:W-:Y:S02]  /*4610*/  MOV R6, R212 ;  /* 0x000000d400067202 */ /* 0x008fe40000000f00 */
[----:B------:R-:W-:Y:S02]  /*4620*/  @P0 FSEL R6, R212, -INF , !P3 ;  /* 0xff800000d4060808 */ /* 0x000fe40005800000 */
[----:B------:R-:W-:Y:S03]  /*4630*/  PLOP3.LUT P0, PT, PT, PT, UP0, 0x80, 0x0 ;  /* 0x000000000000781c */ /* 0x000fe60003f0f008 */
[----:B------:R-:W-:Y:S01]  /*4640*/  @P6 IADD3 R7, R9, 0x18, RZ ;  /* 0x0000001809076810 */ /* 0x000fe20007ffe0ff */
[----:B------:R-:W-:Y:S01]  /*4650*/  FFMA.FTZ R6, R6, UR9, -R4 ;  /* 0x0000000906067c23 */ /* 0x000fe20008010804 */
[----:B------:R-:W-:Y:S03]  /*4660*/  PLOP3.LUT P6, PT, PT, PT, UP0, 0x80, 0x0 ;  /* 0x000000000000781c */ /* 0x000fe60003fcf008 */
[----:B------:R3:W-:Y:S01]  /*4670*/  MUFU.EX2 R225, R6 ;  /* 0x0000000600e17308 */ /* 0x0007e20000000800 */
[----:B-1----:R-:W-:Y:S01]  /*4680*/  IMAD.MOV.U32 R5, RZ, RZ, R204 ;  /* 0x000000ffff057224 */ /* 0x002fe200078e00cc */
[----:B------:R-:W-:Y:S02]  /*4690*/  @P2 FSEL R5, R204, -INF , !P4 ;  /* 0xff800000cc052808 */ /* 0x000fe40006000000 */
[----:B------:R-:W-:Y:S03]  /*46a0*/  PLOP3.LUT P2, PT, PT, PT, UP0, 0x80, 0x0 ;  /* 0x000000000000781c */ /* 0x000fe60003f4f008 */
[----:B------:R-:W-:Y:S04]  /*46b0*/  FFMA.FTZ R5, R5, UR9, -R8 ;  /* 0x0000000905057c23 */ /* 0x000fe80008010808 */
[----:B------:R1:W-:Y:S01]  /*46c0*/  MUFU.EX2 R220, R5 ;  /* 0x0000000500dc7308 */ /* 0x0003e20000000800 */
[----:B---3--:R-:W-:Y:S02]  /*46d0*/  MOV R6, R116 ;  /* 0x0000007400067202 */ /* 0x008fe40000000f00 */
[----:B------:R-:W-:Y:S02]  /*46e0*/  @P5 FSEL R6, R116, -INF , !P3 ;  /* 0xff80000074065808 */ /* 0x000fe40005800000 */
[----:B------:R-:W-:Y:S03]  /*46f0*/  PLOP3.LUT P5, PT, PT, PT, UP0, 0x80, 0x0 ;  /* 0x000000000000781c */ /* 0x000fe60003faf008 */
[----:B------:R-:W-:Y:S01]  /*4700*/  FFMA.FTZ R6, R6, UR9, -R2 ;  /* 0x0000000906067c23 */ /* 0x000fe20008010802 */
[----:B-1----:R-:W-:Y:S03]  /*4710*/  MOV R5, R209 ;  /* 0x000000d100057202 */ /* 0x002fe60000000f00 */
[----:B------:R1:W-:Y:S01]  /*4720*/  MUFU.EX2 R131, R6 ;  /* 0x0000000600837308 */ /* 0x0003e20000000800 */
[----:B------:R-:W-:Y:S02]  /*4730*/  @P2 FSEL R5, R209, -INF , !P4 ;  /* 0xff800000d1052808 */ /* 0x000fe40006000000 */
[----:B------:R-:W-:Y:S03]  /*4740*/  PLOP3.LUT P2, PT, PT, PT, UP0, 0x80, 0x0 ;  /* 0x000000000000781c */ /* 0x000fe60003f4f008 */
[----:B------:R-:W-:Y:S01]  /*4750*/  @P5 ISETP.GE.AND P5, PT, R7, UR7, PT ;  /* 0x0000000707005c0c */ /* 0x000fe2000bfa6270 */
[----:B------:R-:W-:Y:S04]  /*4760*/  FFMA.FTZ R5, R5, UR9, -R4 ;  /* 0x0000000905057c23 */ /* 0x000fe80008010804 */
[----:B------:R3:W-:Y:S01]  /*4770*/  MUFU.EX2 R227, R5 ;  /* 0x0000000500e37308 */ /* 0x0007e20000000800 */
[----:B-1----:R-:W-:Y:S04]  /*4780*/  MOV R6, R123 ;  /* 0x0000007b00067202 */ /* 0x002fe80000000f00 */
[----:B------:R-:W-:Y:S02]  /*4790*/  @P2 FSEL R6, R123, -INF , !P3 ;  /* 0xff8000007b062808 */ /* 0x000fe40005800000 */
[----:B------:R-:W-:Y:S02]  /*47a0*/  PLOP3.LUT P2, PT, PT, PT, UP0, 0x80, 0x0 ;  /* 0x000000000000781c */ /* 0x000fe40003f4f008 */
[----:B------:R-:W-:Y:S01]  /*47b0*/  PLOP3.LUT P3, PT, PT, PT, UP0, 0x80, 0x0 ;  /* 0x000000000000781c */ /* 0x000fe20003f6f008 */
[----:B------:R-:W-:Y:S01]  /*47c0*/  FFMA.FTZ R6, R6, UR9, -R0 ;  /* 0x0000000906067c23 */ /* 0x000fe20008010800 */
[----:B---3--:R-:W-:Y:S01]  /*47d0*/  IMAD.MOV.U32 R5, RZ, RZ, R115 ;  /* 0x000000ffff057224 */ /* 0x008fe200078e0073 */
[----:B------:R-:W-:Y:S02]  /*47e0*/  @P0 FSEL R5, R115, -INF , !P4 ;  /* 0xff80000073050808 */ /* 0x000fe40006000000 */
[----:B------:R4:W-:Y:S01]  /*47f0*/  MUFU.EX2 R139, R6 ;  /* 0x00000006008b7308 */ /* 0x0009e20000000800 */
[----:B------:R-:W-:Y:S02]  /*4800*/  PLOP3.LUT P0, PT, PT, PT, UP0, 0x80, 0x0 ;  /* 0x000000000000781c */ /* 0x000fe40003f0f008 */
[----:B------:R-:W-:Y:S05]  /*4810*/  FFMA.FTZ R5, R5, UR9, -R2 ;  /* 0x0000000905057c23 */ /* 0x000fea0008010802 */
[----:B------:R-:W-:Y:S02]  /*4820*/  @P3 IADD3 R9, R9, 0x19, RZ ;  /* 0x0000001909093810 */ /* 0x000fe40007ffe0ff */
[----:B------:R1:W-:Y:S01]  /*4830*/  MUFU.EX2 R129, R5 ;  /* 0x0000000500817308 */ /* 0x0003e20000000800 */
[----:B------:R-:W-:Y:S02]  /*4840*/  PLOP3.LUT P3, PT, PT, PT, UP0, 0x80, 0x0 ;  /* 0x000000000000781c */ /* 0x000fe40003f6f008 */
[----:B------:R-:W-:Y:S01]  /*4850*/  @P6 ISETP.GE.AND P6, PT, R9, UR7, PT ;  /* 0x0000000709006c0c */ /* 0x000fe2000bfc6270 */
[----:B----4-:R-:W-:Y:S01]  /*4860*/  IMAD.MOV.U32 R6, RZ, RZ, R114 ;  /* 0x000000ffff067224 */ /* 0x010fe200078e0072 */
[----:B------:R-:W-:Y:S02]  /*4870*/  @P2 FSEL R6, R114, -INF , !P5 ;  /* 0xff80000072062808 */ /* 0x000fe40006800000 */
[----:B------:R-:W-:Y:S03]  /*4880*/  PLOP3.LUT P2, PT, PT, PT, UP0, 0x80, 0x0 ;  /* 0x000000000000781c */ /* 0x000fe60003f4f008 */
[----:B------:R-:W-:Y:S01]  /*4890*/  FFMA.FTZ R6, R6, UR9, -R2 ;  /* 0x0000000906067c23 */ /* 0x000fe20008010802 */
[----:B-1----:R-:W-:Y:S02]  /*48a0*/  MOV R5, R121 ;  /* 0x0000007900057202 */ /* 0x002fe40000000f00 */
[----:B------:R-:W-:Y:S01]  /*48b0*/  @P0 FSEL R5, R121, -INF , !P4 ;  /* 0xff80000079050808 */ /* 0x000fe20006000000 */
[----:B------:R1:W-:Y:S01]  /*48c0*/  MUFU.EX2 R126, R6 ;  /* 0x00000006007e7308 */ /* 0x0003e20000000800 */
[----:B------:R-:W-:Y:S03]  /*48d0*/  PLOP3.LUT P0, PT, PT, PT, UP0, 0x80, 0x0 ;  /* 0x000000000000781c */ /* 0x000fe60003f0f008 */
[----:B------:R-:W-:Y:S06]  /*48e0*/  FFMA.FTZ R5, R5, UR9, -R0 ;  /* 0x0000000905057c23 */ /* 0x000fec0008010800 */
[----:B------:R3:W-:Y:S01]  /*48f0*/  MUFU.EX2 R138, R5 ;  /* 0x00000005008a7308 */ /* 0x0007e20000000800 */
[----:B-1----:R-:W-:Y:S02]  /*4900*/  MOV R6, R195 ;  /* 0x000000c300067202 */ /* 0x002fe40000000f00 */
[----:B------:R-:W-:Y:S02]  /*4910*/  @P3 FSEL R6, R195, -INF , !P5 ;  /* 0xff800000c3063808 */ /* 0x000fe40006800000 */
[----:B------:R-:W-:Y:S02]  /*4920*/  PLOP3.LUT P3, PT, PT, PT, UP0, 0x80, 0x0 ;  /* 0x000000000000781c */ /* 0x000fe40003f6f008 */
[----:B---3--:R-:W-:Y:S02]  /*4930*/  MOV R5, R111 ;  /* 0x0000006f00057202 */ /* 0x008fe40000000f00 */
[----:B------:R-:W-:Y:S02]  /*4940*/  @P0 FSEL R5, R111, -INF , !P6 ;  /* 0xff8000006f050808 */ /* 0x000fe40007000000 */
[----:B------:R-:W-:Y:S03]  /*4950*/  PLOP3.LUT P0, PT, PT, PT, UP0, 0x80, 0x0 ;  /* 0x000000000000781c */ /* 0x000fe60003f0f008 */
[----:B------:R-:W-:Y:S01]  /*4960*/  FFMA.FTZ R2, R5, UR9, -R2 ;  /* 0x0000000905027c23 */ /* 0x000fe20008010802 */
[----:B------:R-:W-:Y:S01]  /*4970*/  FFMA.FTZ R5, R6, UR9, -R8 ;  /* 0x0000000906057c23 */ /* 0x000fe20008010808 */
[----:B--2---:R-:W-:Y:S02]  /*4980*/  MOV R6, R118 ;  /* 0x0000007600067202 */ /* 0x004fe40000000f00 */
[----:B------:R1:W-:Y:S01]  /*4990*/  MUFU.EX2 R125, R2 ;  /* 0x00000002007d7308 */ /* 0x0003e20000000800 */
[----:B------:R-:W-:Y:S05]  /*49a0*/  @P3 FSEL R6, R118, -INF , !P5 ;  /* 0xff80000076063808 */ /* 0x000fea0006800000 */
[----:B------:R-:W-:Y:S04]  /*49b0*/  FFMA.FTZ R6, R6, UR9, -R0 ;  /* 0x0000000906067c23 */ /* 0x000fe80008010800 */
[----:B------:R2:W-:Y:S10]  /*49c0*/  MUFU.EX2 R216, R5 ;  /* 0x0000000500d87308 */ /* 0x0005f40000000800 */
[----:B------:R3:W-:Y:S01]  /*49d0*/  MUFU.EX2 R135, R6 ;  /* 0x0000000600877308 */ /* 0x0007e20000000800 */
[----:B-1----:R-:W-:Y:S01]  /*49e0*/  IMAD.MOV.U32 R2, RZ, RZ, R200 ;  /* 0x000000ffff027224 */ /* 0x002fe200078e00c8 */
[----:B------:R-:W-:Y:S02]  /*49f0*/  @P0 FSEL R2, R200, -INF , !P6 ;  /* 0xff800000c8020808 */ /* 0x000fe40007000000 */
[----:B------:R-:W-:Y:S03]  /*4a00*/  PLOP3.LUT P0, PT, PT, PT, UP0, 0x80, 0x0 ;  /* 0x000000000000781c */ /* 0x000fe60003f0f008 */
[----:B------:R-:W-:Y:S01]  /*4a10*/  FFMA.FTZ R8, R2, UR9, -R8 ;  /* 0x0000000902087c23 */ /* 0x000fe20008010808 */
[----:B------:R-:W-:Y:S02]  /*4a20*/  MOV R2, R201 ;  /* 0x000000c900027202 */ /* 0x000fe40000000f00 */
[----:B--2---:R-:W-:Y:S01]  /*4a30*/  MOV R5, R202 ;  /* 0x000000ca00057202 */ /* 0x004fe20000000f00 */
[----:B------:R-:W-:Y:S01]  /*4a40*/  MUFU.EX2 R215, R8 ;  /* 0x0000000800d77308 */ /* 0x000fe20000000800 */
[----:B------:R-:W-:Y:S02]  /*4a50*/  @P2 FSEL R5, R202, -INF , !P5 ;  /* 0xff800000ca052808 */ /* 0x000fe40006800000 */
[----:B------:R-:W-:Y:S03]  /*4a60*/  PLOP3.LUT P2, PT, PT, PT, UP0, 0x80, 0x0 ;  /* 0x000000000000781c */ /* 0x000fe60003f4f008 */
[----:B------:R-:W-:Y:S01]  /*4a70*/  @P0 FSEL R2, R201, -INF , !P6 ;  /* 0xff800000c9020808 */ /* 0x000fe20007000000 */
[--C-:B------:R-:W-:Y:S01]  /*4a80*/  FFMA.FTZ R5, R5, UR9, -R4.reuse ;  /* 0x0000000905057c23 */ /* 0x100fe20008010804 */
[----:B---3--:R-:W-:Y:S02]  /*4a90*/  F2FP.BF16.F32.PACK_AB R6, R228, R229 ;  /* 0x000000e5e406723e */ /* 0x008fe400000010ff */
[----:B------:R-:W-:Y:S01]  /*4aa0*/  IADD3 R112, P0, R242, UR16, RZ ;  /* 0x00000010f2707c10 */ /* 0x000fe2000ff1e0ff */
[----:B------:R-:W-:Y:S01]  /*4ab0*/  FFMA.FTZ R4, R2, UR9, -R4 ;  /* 0x0000000902047c23 */ /* 0x000fe20008010804 */
[----:B------:R-:W-:Y:S01]  /*4ac0*/  F2FP.BF16.F32.PACK_AB R2, R230, R231 ;  /* 0x000000e7e602723e */ /* 0x000fe200000010ff */
[----:B------:R1:W-:Y:S01]  /*4ad0*/  MUFU.EX2 R224, R5 ;  /* 0x0000000500e07308 */ /* 0x0003e20000000800 */
[----:B------:R-:W-:Y:S03]  /*4ae0*/  IADD3.X R113, R241, UR15, RZ, P0, !PT ;  /* 0x0000000ff1717c10 */ /* 0x000fe600087fe4ff */
[----:B------:R2:W-:Y:S06]  /*4af0*/  STS [R193+0xe000], R2 ;  /* 0x00e00002c1007388 */ /* 0x0005ec0000000800 */
[----:B------:R3:W4:Y:S01]  /*4b00*/  MUFU.EX2 R223, R4 ;  /* 0x0000000400df7308 */ /* 0x0007220000000800 */
[----:B------:R-:W4:Y:S04]  /*4b10*/  LDG.E R110, desc[UR10][R112.64] ;  /* 0x0000000a706e7981 */ /* 0x000f28000c1e1900 */
[----:B------:R-:W4:Y:S01]  /*4b20*/  LDG.E R109, desc[UR10][R112.64+0x20] ;  /* 0x0000200a706d7981 */ /* 0x000f22000c1e1900 */
[----:B-1----:R-:W-:Y:S01]  /*4b30*/  IMAD.MOV.U32 R5, RZ, RZ, R117 ;  /* 0x000000ffff057224 */ /* 0x002fe200078e0075 */
[----:B------:R-:W-:Y:S02]  /*4b40*/  @P2 FSEL R5, R117, -INF , !P6 ;  /* 0xff80000075052808 */ /* 0x000fe40007000000 */
[----:B------:R1:W5:Y:S01]  /*4b50*/  LDG.E R108, desc[UR10][R112.64+0x80] ;  /* 0x0000800a706c7981 */ /* 0x000362000c1e1900 */
[----:B------:R-:W-:Y:S02]  /*4b60*/  PLOP3.LUT P2, PT, PT, PT, UP3, 0x80, 0x0 ;  /* 0x000000000000781c */ /* 0x000fe40003f4f038 */
[----:B------:R-:W-:Y:S01]  /*4b70*/  FFMA.FTZ R0, R5, UR9, -R0 ;  /* 0x0000000905007c23 */ /* 0x000fe20008010800 */
[----:B------:R-:W-:Y:S02]  /*4b80*/  F2FP.BF16.F32.PACK_AB R5, R184, R185 ;  /* 0x000000b9b805723e */ /* 0x000fe400000010ff */
[----:B---3--:R-:W-:Y:S01]  /*4b90*/  F2FP.BF16.F32.PACK_AB R4, R233, R232 ;  /* 0x000000e8e904723e */ /* 0x008fe200000010ff */
[----:B------:R4:W3:Y:S01]  /*4ba0*/  MUFU.EX2 R132, R0 ;  /* 0x0000000000847308 */ /* 0x0008e20000000800 */
[----:B--2---:R-:W-:Y:S03]  /*4bb0*/  F2FP.BF16.F32.PACK_AB R2, R221, R222 ;  /* 0x000000dedd02723e */ /* 0x004fe600000010ff */
[----:B------:R2:W-:Y:S04]  /*4bc0*/  STS [R193+0xe400], R4 ;  /* 0x00e40004c1007388 */ /* 0x0005e80000000800 */
[----:B------:R1:W-:Y:S04]  /*4bd0*/  STS [R194+0xe000], R2 ;  /* 0x00e00002c2007388 */ /* 0x0003e80000000800 */
[----:B------:R3:W-:Y:S04]  /*4be0*/  STS [R194+0xe400], R6 ;  /* 0x00e40006c2007388 */ /* 0x0007e80000000800 */
[----:B------:R3:W-:Y:S01]  /*4bf0*/  STS [R193+0xf000], R5 ;  /* 0x00f00005c1007388 */ /* 0x0007e20000000800 */
[----:B----4-:R-:W-:Y:S02]  /*4c00*/  F2FP.BF16.F32.PACK_AB R0, R223, R224 ;  /* 0x000000e0df00723e */ /* 0x010fe400000010ff */
[----:B--2---:R-:W-:Y:S02]  /*4c10*/  F2FP.BF16.F32.PACK_AB R4, R189, R190 ;  /* 0x000000bebd04723e */ /* 0x004fe400000010ff */
[----:B-1----:R-:W-:Y:S03]  /*4c20*/  F2FP.BF16.F32.PACK_AB R2, R133, R134 ;  /* 0x000000868502723e */ /* 0x002fe600000010ff */
[----:B------:R1:W-:Y:S01]  /*4c30*/  STS [R193+0xf400], R4 ;  /* 0x00f40004c1007388 */ /* 0x0003e20000000800 */
[----:B---3--:R-:W-:Y:S03]  /*4c40*/  F2FP.BF16.F32.PACK_AB R6, R187, R188 ;  /* 0x000000bcbb06723e */ /* 0x008fe600000010ff */
[----:B------:R2:W-:Y:S01]  /*4c50*/  STS [R194+0xf000], R2 ;  /* 0x00f00002c2007388 */ /* 0x0005e20000000800 */
[----:B------:R-:W-:Y:S03]  /*4c60*/  F2FP.BF16.F32.PACK_AB R5, R220, R219 ;  /* 0x000000dbdc05723e */ /* 0x000fe600000010ff */
        /* <DEDUP_REMOVED lines=9> */
[----:B------:R-:W-:Y:S04]  /*4d00*/  STS [R192+0xf000], R6 ;  /* 0x00f00006c0007388 */ /* 0x000fe80000000800 */
[----:B------:R-:W-:Y:S01]  /*4d10*/  STS [R192+0xf400], R5 ;  /* 0x00f40005c0007388 */ /* 0x000fe20000000800 */
[----:B-1----:R-:W-:Y:S02]  /*4d20*/  F2FP.BF16.F32.PACK_AB R4, R125, R126 ;  /* 0x0000007e7d04723e */ /* 0x002fe400000010ff */
[----:B--2---:R-:W-:Y:S03]  /*4d30*/  F2FP.BF16.F32.PACK_AB R2, R132, R135 ;  /* 0x000000878402723e */ /* 0x004fe600000010ff */
[----:B------:R-:W-:Y:S01]  /*4d40*/  STS [R191+0xf000], R4 ;  /* 0x00f00004bf007388 */ /* 0x000fe20000000800 */
[----:B---3--:R-:W-:Y:S03]  /*4d50*/  LEA R0, R180, UR4, 0x1 ;  /* 0x00000004b4007c11 */ /* 0x008fe6000f8e08ff */
        /* <DEDUP_REMOVED lines=24> */
[----:B------:R1:W2:Y:S08]  /*4ee0*/  LDSM.16.M88.4 R100, [R0+0x4000] ;  /* 0x004000000064783b */ /* 0x0002b00000000200 */
[----:B-1----:R1:W5:Y:S01]  /*4ef0*/  LDG.E R0, desc[UR10][R112.64+0xa0] ;  /* 0x0000a00a70007981 */ /* 0x002362000c1e1900 */
[-C--:B--2---:R-:W-:Y:S06]  /*4f00*/  HMMA.16816.F32.BF16 R4, R100, R156.reuse, R4 ;  /* 0x0000009c6404723c */ /* 0x084fec0000041804 */
[C---:B------:R-:W-:Y:S06]  /*4f10*/  HMMA.16816.F32.BF16 R8, R104.reuse, R156, R8 ;  /* 0x0000009c6808723c */ /* 0x040fec0000041808 */
[-C--:B------:R-:W-:Y:S06]  /*4f20*/  HMMA.16816.F32.BF16 R12, R104, R158.reuse, R12 ;  /* 0x0000009e680c723c */ /* 0x080fec000004180c */
[C---:B------:R-:W-:Y:S06]  /*4f30*/  HMMA.16816.F32.BF16 R16, R100.reuse, R158, R16 ;  /* 0x0000009e6410723c */ /* 0x040fec0000041810 */
[-C--:B------:R-:W-:Y:S06]  /*4f40*/  HMMA.16816.F32.BF16 R20, R100, R160.reuse, R20 ;  /* 0x000000a06414723c */ /* 0x080fec0000041814 */
[C---:B------:R-:W-:Y:S06]  /*4f50*/  HMMA.16816.F32.BF16 R24, R104.reuse, R160, R24 ;  /* 0x000000a06818723c */ /* 0x040fec0000041818 */
[-C--:B------:R-:W-:Y:S06]  /*4f60*/  HMMA.16816.F32.BF16 R28, R104, R162.reuse, R28 ;  /* 0x000000a2681c723c */ /* 0x080fec000004181c */
[----:B------:R-:W-:Y:S05]  /*4f70*/  HMMA.16816.F32.BF16 R32, R100, R162, R32 ;  /* 0x000000a26420723c */ /* 0x000fea0000041820 */
[----:B------:R-:W-:Y:S01]  /*4f80*/  IADD3 R104, R128, R2, RZ ;  /* 0x0000000280687210 */ /* 0x000fe20007ffe0ff */
[----:B------:R-:W-:Y:S04]  /*4f90*/  FFMA.FTZ R2, -R207, R207, 1 ;  /* 0x3f800000cf027423 */ /* 0x000fe800000101cf */
[----:B------:R-:W2:Y:S01]  /*4fa0*/  LDSM.16.M88.4 R100, [R104+0x4000] ;  /* 0x004000006864783b */ /* 0x000ea20000000200 */
[----:B------:R-:W-:Y:S07]  /*4fb0*/  FMUL.FTZ R2, R2, UR6 ;  /* 0x0000000602027c20 */ /* 0x000fee0008410000 */
[----:B------:R-:W3:Y:S01]  /*4fc0*/  LDSM.16.M88.4 R104, [R104+0x5000] ;  /* 0x005000006868783b */ /* 0x000ee20000000200 */
[-C--:B--2---:R-:W-:Y:S06]  /*4fd0*/  HMMA.16816.F32.BF16 R4, R100, R164.reuse, R4 ;  /* 0x000000a46404723c */ /* 0x084fec0000041804 */
[C---:B---3--:R-:W-:Y:S06]  /*4fe0*/  HMMA.16816.F32.BF16 R8, R104.reuse, R164, R8 ;  /* 0x000000a46808723c */ /* 0x048fec0000041808 */
[-C--:B------:R-:W-:Y:S06]  /*4ff0*/  HMMA.16816.F32.BF16 R12, R104, R166.reuse, R12 ;  /* 0x000000a6680c723c */ /* 0x080fec000004180c */
[C---:B------:R-:W-:Y:S06]  /*5000*/  HMMA.16816.F32.BF16 R16, R100.reuse, R166, R16 ;  /* 0x000000a66410723c */ /* 0x040fec0000041810 */
[C---:B------:R-:W-:Y:S01]  /*5010*/  FADD.FTZ R6, -R109.reuse, R6 ;  /* 0x000000066d067221 */ /* 0x040fe20000010100 */
[-C--:B------:R-:W-:Y:S04]  /*5020*/  HMMA.16816.F32.BF16 R20, R100, R168.reuse, R20 ;  /* 0x000000a86414723c */ /* 0x080fe80000041814 */
[----:B------:R-:W-:Y:S02]  /*5030*/  FADD.FTZ R7, -R109, R7 ;  /* 0x000000076d077221 */ /* 0x000fe40000010100 */
[C---:B------:R-:W-:Y:S06]  /*5040*/  HMMA.16816.F32.BF16 R24, R104.reuse, R168, R24 ;  /* 0x000000a86818723c */ /* 0x040fec0000041818 */
[-C--:B------:R-:W-:Y:S06]  /*5050*/  HMMA.16816.F32.BF16 R28, R104, R170.reuse, R28 ;  /* 0x000000aa681c723c */ /* 0x080fec000004181c */
[----:B------:R-:W-:Y:S05]  /*5060*/  HMMA.16816.F32.BF16 R32, R100, R170, R32 ;  /* 0x000000aa6420723c */ /* 0x000fea0000041820 */
[C---:B------:R-:W-:Y:S01]  /*5070*/  FADD.FTZ R105, -R110.reuse, R4 ;  /* 0x000000046e697221 */ /* 0x040fe20000010100 */
[----:B------:R-:W-:Y:S01]  /*5080*/  FADD.FTZ R104, -R110, R5 ;  /* 0x000000056e687221 */ /* 0x000fe20000010100 */
[----:B------:R-:W-:Y:S01]  /*5090*/  FFMA.FTZ R4, -R208, R208, 1 ;  /* 0x3f800000d0047423 */ /* 0x000fe200000101d0 */
[----:B------:R-:W-:Y:S03]  /*50a0*/  FADD.FTZ R17, -R110, R17 ;  /* 0x000000116e117221 */ /* 0x000fe60000010100 */
[----:B------:R-:W-:Y:S01]  /*50b0*/  FMUL.FTZ R5, R231, R105 ;  /* 0x00000069e7057220 */ /* 0x000fe20000410000 */
[----:B------:R-:W-:Y:S01]  /*50c0*/  FMUL.FTZ R104, R230, R104 ;  /* 0x00000068e6687220 */ /* 0x000fe20000410000 */
[----:B------:R-:W-:Y:S01]  /*50d0*/  FMUL.FTZ R4, R4, UR6 ;  /* 0x0000000604047c20 */ /* 0x000fe20008410000 */
[----:B------:R-:W-:Y:S01]  /*50e0*/  FADD.FTZ R100, -R110, R20 ;  /* 0x000000146e647221 */ /* 0x000fe20000010100 */
[----:B------:R-:W-:Y:S01]  /*50f0*/  FMUL.FTZ R20, R221, R17 ;  /* 0x00000011dd147220 */ /* 0x000fe20000410000 */
[----:B------:R-:W-:Y:S01]  /*5100*/  FMUL.FTZ R2, R104, R2 ;  /* 0x0000000268027220 */ /* 0x000fe20000410000 */
[----:B------:R-:W-:Y:S01]  /*5110*/  FMUL.FTZ R4, R5, R4 ;  /* 0x0000000405047220 */ /* 0x000fe20000410000 */
[----:B------:R-:W-:Y:S01]  /*5120*/  FADD.FTZ R5, -R110, R16 ;  /* 0x000000106e057221 */ /* 0x000fe20000010100 */
[----:B------:R-:W-:Y:S01]  /*5130*/  FFMA.FTZ R16, -R206, R206, 1 ;  /* 0x3f800000ce107423 */ /* 0x000fe200000101ce */
[----:B------:R-:W-:Y:S01]  /*5140*/  FADD.FTZ R21, -R110, R21 ;  /* 0x000000156e157221 */ /* 0x000fe20000010100 */
[----:B------:R-:W-:Y:S01]  /*5150*/  FFMA.FTZ R17, -R203, R203, 1 ;  /* 0x3f800000cb117423 */ /* 0x000fe200000101cb */
[----:B------:R-:W-:Y:S01]  /*5160*/  F2FP.BF16.F32.PACK_AB R2, R2, R4 ;  /* 0x000000040202723e */ /* 0x000fe200000010ff */
[----:B------:R-:W-:Y:S01]  /*5170*/  FFMA.FTZ R4, -R205, R205, 1 ;  /* 0x3f800000cd047423 */ /* 0x000fe200000101cd */
[----:B------:R-:W-:Y:S01]  /*5180*/  FMUL.FTZ R5, R222, R5 ;  /* 0x00000005de057220 */ /* 0x000fe20000410000 */
[----:B------:R-:W-:Y:S01]  /*5190*/  FMUL.FTZ R16, R16, UR6 ;  /* 0x0000000610107c20 */ /* 0x000fe20008410000 */
[----:B------:R-:W-:Y:S01]  /*51a0*/  FMUL.FTZ R101, R220, R21 ;  /* 0x00000015dc657220 */ /* 0x000fe20000410000 */
[----:B------:R-:W-:Y:S01]  /*51b0*/  FMUL.FTZ R4, R4, UR6 ;  /* 0x0000000604047c20 */ /* 0x000fe20008410000 */
[----:B------:R-:W-:Y:S01]  /*51c0*/  FFMA.FTZ R21, -R204, R204, 1 ;  /* 0x3f800000cc157423 */ /* 0x000fe200000101cc */
[----:B------:R-:W-:Y:S01]  /*51d0*/  FMUL.FTZ R16, R5, R16 ;  /* 0x0000001005107220 */ /* 0x000fe20000410000 */
[----:B------:R-:W-:Y:S01]  /*51e0*/  FADD.FTZ R5, -R110, R32 ;  /* 0x000000206e057221 */ /* 0x000fe20000010100 */
[----:B------:R-:W-:Y:S01]  /*51f0*/  FMUL.FTZ R4, R20, R4 ;  /* 0x0000000414047220 */ /* 0x000fe20000410000 */
[----:B------:R-:W-:Y:S01]  /*5200*/  FFMA.FTZ R20, -R195, R195, 1 ;  /* 0x3f800000c3147423 */ /* 0x000fe200000101c3 */
[----:B------:R-:W-:Y:S01]  /*5210*/  FMUL.FTZ R100, R219, R100 ;  /* 0x00000064db647220 */ /* 0x000fe20000410000 */
[----:B------:R-:W-:Y:S01]  /*5220*/  FMUL.FTZ R5, R216, R5 ;  /* 0x00000005d8057220 */ /* 0x000fe20000410000 */
[----:B------:R-:W-:Y:S01]  /*5230*/  FMUL.FTZ R17, R17, UR6 ;  /* 0x0000000611117c20 */ /* 0x000fe20008410000 */
[----:B------:R-:W-:Y:S01]  /*5240*/  FMUL.FTZ R20, R20, UR6 ;  /* 0x0000000614147c20 */ /* 0x000fe20008410000 */
[----:B------:R-:W-:Y:S01]  /*5250*/  FMUL.FTZ R21, R21, UR6 ;  /* 0x0000000615157c20 */ /* 0x000fe20008410000 */
[----:B------:R-:W-:Y:S01]  /*5260*/  FADD.FTZ R33, -R110, R33 ;  /* 0x000000216e217221 */ /* 0x000fe20000010100 */
[----:B------:R-:W-:Y:S01]  /*5270*/  FMUL.FTZ R17, R100, R17 ;  /* 0x0000001164117220 */ /* 0x000fe20000410000 */
[----:B------:R-:W-:Y:S01]  /*5280*/  FMUL.FTZ R20, R5, R20 ;  /* 0x0000001405147220 */ /* 0x000fe20000410000 */
[----:B------:R-:W-:Y:S01]  /*5290*/  FFMA.FTZ R5, -R200, R200, 1 ;  /* 0x3f800000c8057423 */ /* 0x000fe200000101c8 */
[----:B------:R-:W-:Y:S01]  /*52a0*/  FMUL.FTZ R100, R232, R6 ;  /* 0x00000006e8647220 */ /* 0x000fe20000410000 */
[----:B------:R-:W-:Y:S01]  /*52b0*/  FMUL.FTZ R21, R101, R21 ;  /* 0x0000001565157220 */ /* 0x000fe20000410000 */
        /* <DEDUP_REMOVED lines=44> */
[----:B-1----:R-:W-:Y:S06]  /*5580*/  @!P2 BRA `(.L_x_1008) ;  /* 0x000000000084a947 */ /* 0x002fec0003800000 */
[----:B------:R-:W1:Y:S01]  /*5590*/  LDC R33, c[0x0][0x240] ;  /* 0x00009000ff217b82 */ /* 0x000e620000000800 */
[----:B------:R-:W-:Y:S01]  /*55a0*/  ISETP.GE.AND P3, PT, R186, UR31, PT ;  /* 0x0000001fba007c0c */ /* 0x000fe2000bf66270 */
[----:B------:R-:W-:Y:S04]  /*55b0*/  ULOP3.LUT UR12, UR8, 0x1, URZ, 0xc0, !UPT ;  /* 0x00000001080c7892 */ /* 0x000fe8000f8ec03f */
[----:B------:R-:W-:Y:S04]  /*55c0*/  UISETP.NE.U32.AND UP1, UPT, UR12, 0x1, UPT ;  /* 0x000000010c00788c */ /* 0x000fe8000bf25070 */
[----:B------:R-:W-:Y:S04]  /*55d0*/  USEL UR12, UR61, 0x2000, !UP1 ;  /* 0x000020003d0c7887 */ /* 0x000fe8000c800000 */
[----:B------:R-:W2:Y:S02]  /*55e0*/  @!P3 LDC R32, c[0x0][0x244] ;  /* 0x00009100ff20bb82 */ /* 0x000ea40000000800 */
[----:B------:R-:W-:Y:S01]  /*55f0*/  VIADD R183, R183, UR12 ;  /* 0x0000000cb7b77c36 */ /* 0x000fe20008000000 */
[----:B------:R-:W-:Y:S01]  /*5600*/  IADD3 R173, R173, UR12, RZ ;  /* 0x0000000cadad7c10 */ /* 0x000fe2000fffe0ff */
[----:B------:R-:W-:Y:S03]  /*5610*/  VIADD R226, R226, UR12 ;  /* 0x0000000ce2e27c36 */ /* 0x000fe60008000000 */
[----:B------:R3:W-:Y:S04]  /*5620*/  @P3 STS [R183], RZ ;  /* 0x000000ffb7003388 */ /* 0x0007e80000000800 */
[----:B------:R3:W-:Y:S04]  /*5630*/  @P3 STS [R183+0x4], RZ ;  /* 0x000004ffb7003388 */ /* 0x0007e80000000800 */
[----:B------:R3:W-:Y:S04]  /*5640*/  @P3 STS [R183+0x8], RZ ;  /* 0x000008ffb7003388 */ /* 0x0007e80000000800 */
[----:B------:R3:W-:Y:S01]  /*5650*/  @P3 STS [R183+0xc], RZ ;  /* 0x00000cffb7003388 */ /* 0x0007e20000000800 */
[C---:B-1----:R-:W-:Y:S05]  /*5660*/  IMAD.U32 R4, R33.reuse, -0x40, RZ ;  /* 0xffffffc021047824 */ /* 0x042fea00078e00ff */
[C---:B------:R-:W-:Y:S04]  /*5670*/  LEA R5, P0, R4.reuse, R196, 0x1 ;  /* 0x000000c404057211 */ /* 0x040fe800078008ff */
[----:B------:R-:W-:Y:S02]  /*5680*/  LEA.HI.X.SX32 R4, R4, R197, 0x1, P0 ;  /* 0x000000c504047211 */ /* 0x000fe400000f0eff */
[----:B------:R-:W-:Y:S03]  /*5690*/  MOV R196, R5 ;  /* 0x0000000500c47202 */ /* 0x000fe60000000f00 */
        /* <DEDUP_REMOVED lines=16> */
.L_x_1008:
[----:B------:R1:W-:Y:S01]  /*57a0*/  STS [R193+0xa000], R2 ;  /* 0x00a00002c1007388 */ /* 0x0003e20000000800 */
[C---:B-----5:R-:W-:Y:S01]  /*57b0*/  FADD.FTZ R8, -R108.reuse, R8 ;  /* 0x000000086c087221 */ /* 0x060fe20000010100 */
[C---:B------:R-:W-:Y:S01]  /*57c0*/  FADD.FTZ R9, -R108.reuse, R9 ;  /* 0x000000096c097221 */ /* 0x040fe20000010100 */
[----:B------:R-:W-:Y:S01]  /*57d0*/  FADD.FTZ R13, -R108, R13 ;  /* 0x0000000d6c0d7221 */ /* 0x000fe20000010100 */
[----:B------:R2:W-:Y:S01]  /*57e0*/  STS [R193+0xa400], R6 ;  /* 0x00a40006c1007388 */ /* 0x0005e20000000800 */
[----:B---3--:R-:W-:Y:S01]  /*57f0*/  FFMA.FTZ R4, -R119, R119, 1 ;  /* 0x3f80000077047423 */ /* 0x008fe20000010177 */
[----:B------:R-:W-:Y:S01]  /*5800*/  FMUL.FTZ R8, R185, R8 ;  /* 0x00000008b9087220 */ /* 0x000fe20000410000 */
[----:B------:R-:W-:Y:S01]  /*5810*/  FMUL.FTZ R9, R184, R9 ;  /* 0x00000009b8097220 */ /* 0x000fe20000410000 */
[----:B------:R3:W-:Y:S01]  /*5820*/  STS [R194+0xa000], R7 ;  /* 0x00a00007c2007388 */ /* 0x0007e20000000800 */
[----:B------:R-:W-:Y:S01]  /*5830*/  FMUL.FTZ R13, R133, R13 ;  /* 0x0000000d850d7220 */ /* 0x000fe20000410000 */
[----:B------:R-:W-:Y:S01]  /*5840*/  FMUL.FTZ R4, R4, UR6 ;  /* 0x0000000604047c20 */ /* 0x000fe20008410000 */
[----:B------:R-:W-:Y:S01]  /*5850*/  FADD.FTZ R12, -R108, R12 ;  /* 0x0000000c6c0c7221 */ /* 0x000fe20000010100 */
[----:B------:R-:W-:Y:S01]  /*5860*/  FFMA.FTZ R5, -R120, R120, 1 ;  /* 0x3f80000078057423 */ /* 0x000fe20000010178 */
[----:B------:R-:W-:Y:S01]  /*5870*/  FADD.FTZ R29, -R108, R29 ;  /* 0x0000001d6c1d7221 */ /* 0x000fe20000010100 */
[----:B------:R-:W-:Y:S01]  /*5880*/  FMUL.FTZ R13, R13, R4 ;  /* 0x000000040d0d7220 */ /* 0x000fe20000410000 */
[----:B------:R-:W-:Y:S01]  /*5890*/  FFMA.FTZ R4, -R111, R111, 1 ;  /* 0x3f8000006f047423 */ /* 0x000fe2000001016f */
[----:B------:R-:W-:Y:S01]  /*58a0*/  FMUL.FTZ R12, R134, R12 ;  /* 0x0000000c860c7220 */ /* 0x000fe20000410000 */
[----:B------:R-:W-:Y:S01]  /*58b0*/  FMUL.FTZ R5, R5, UR6 ;  /* 0x0000000605057c20 */ /* 0x000fe20008410000 */
[----:B------:R-:W-:Y:S01]  /*58c0*/  FADD.FTZ R24, -R108, R24 ;  /* 0x000000186c187221 */ /* 0x000fe20000010100 */
[----:B------:R-:W-:Y:S01]  /*58d0*/  FMUL.FTZ R29, R125, R29 ;  /* 0x0000001d7d1d7220 */ /* 0x000fe20000410000 */
[----:B------:R-:W-:Y:S01]  /*58e0*/  FMUL.FTZ R4, R4, UR6 ;  /* 0x0000000604047c20 */ /* 0x000fe20008410000 */
[----:B------:R-:W-:Y:S01]  /*58f0*/  FADD.FTZ R25, -R108, R25 ;  /* 0x000000196c197221 */ /* 0x000fe20000010100 */
[----:B------:R-:W-:Y:S01]  /*5900*/  FMUL.FTZ R12, R12, R5 ;  /* 0x000000050c0c7220 */ /* 0x000fe20000410000 */
[----:B------:R-:W-:Y:S01]  /*5910*/  FMUL.FTZ R24, R131, R24 ;  /* 0x0000001883187220 */ /* 0x000fe20000410000 */
[----:B------:R-:W-:Y:S01]  /*5920*/  FADD.FTZ R10, -R0, R10 ;  /* 0x0000000a000a7221 */ /* 0x000fe20000010100 */
[----:B-1----:R-:W-:Y:S01]  /*5930*/  F2FP.BF16.F32.PACK_AB R2, R16, R17 ;  /* 0x000000111002723e */ /* 0x002fe200000010ff */
[----:B------:R-:W-:Y:S01]  /*5940*/  FMUL.FTZ R25, R129, R25 ;  /* 0x0000001981197220 */ /* 0x000fe20000410000 */
[----:B------:R-:W-:Y:S01]  /*5950*/  F2FP.BF16.F32.PACK_AB R16, R18, R19 ;  /* 0x000000131210723e */ /* 0x000fe200000010ff */
[----:B------:R-:W-:Y:S01]  /*5960*/  FADD.FTZ R28, -R108, R28 ;  /* 0x0000001c6c1c7221 */ /* 0x000fe20000010100 */
[----:B--2---:R-:W-:Y:S01]  /*5970*/  FFMA.FTZ R6, -R122, R122, 1 ;  /* 0x3f8000007a067423 */ /* 0x004fe2000001017a */
[----:B------:R1:W-:Y:S01]  /*5980*/  STS [R194+0xa400], R2 ;  /* 0x00a40002c2007388 */ /* 0x0003e20000000800 */
[----:B------:R-:W-:Y:S01]  /*5990*/  FFMA.FTZ R5, -R114, R114, 1 ;  /* 0x3f80000072057423 */ /* 0x000fe20000010172 */
[----:B------:R-:W-:Y:S01]  /*59a0*/  FADD.FTZ R15, -R0, R15 ;  /* 0x0000000f000f7221 */ /* 0x000fe20000010100 */
[----:B---3--:R-:W-:Y:S01]  /*59b0*/  FFMA.FTZ R7, -R124, R124, 1 ;  /* 0x3f8000007c077423 */ /* 0x008fe2000001017c */
[----:B------:R-:W-:Y:S01]  /*59c0*/  FMUL.FTZ R6, R6, UR6 ;  /* 0x0000000606067c20 */ /* 0x000fe20008410000 */
[----:B------:R-:W-:Y:S01]  /*59d0*/  FMUL.FTZ R28, R126, R28 ;  /* 0x0000001c7e1c7220 */ /* 0x000fe20000410000 */
[----:B------:R-:W-:Y:S01]  /*59e0*/  FMUL.FTZ R5, R5, UR6 ;  /* 0x0000000605057c20 */ /* 0x000fe20008410000 */
        /* <DEDUP_REMOVED lines=8> */
[----:B------:R-:W-:Y:S01]  /*5a70*/  FFMA.FTZ R4, -R127, R127, 1 ;  /* 0x3f8000007f047423 */ /* 0x000fe2000001017f */
[----:B------:R-:W-:Y:S01]  /*5a80*/  FMUL.FTZ R7, R7, UR6 ;  /* 0x0000000607077c20 */ /* 0x000fe20008410000 */
[----:B------:R-:W-:Y:S01]  /*5a90*/  FADD.FTZ R11, -R0, R11 ;  /* 0x0000000b000b7221 */ /* 0x000fe20000010100 */
[----:B------:R-:W-:Y:S01]  /*5aa0*/  FMUL.FTZ R9, R25, R6 ;  /* 0x0000000619097220 */ /* 0x000fe20000410000 */
[----:B------:R-:W-:Y:S01]  /*5ab0*/  FMUL.FTZ R4, R4, UR6 ;  /* 0x0000000604047c20 */ /* 0x000fe20008410000 */
[----:B------:R-:W-:Y:S01]  /*5ac0*/  FMUL.FTZ R24, R24, R7 ;  /* 0x0000000718187220 */ /* 0x000fe20000410000 */
[----:B------:R-:W-:Y:S01]  /*5ad0*/  F2FP.BF16.F32.PACK_AB R7, R13, R12 ;  /* 0x0000000c0d07723e */ /* 0x000fe200000010ff */
[----:B------:R-:W-:Y:S01]  /*5ae0*/  FMUL.FTZ R12, R190, R10 ;  /* 0x0000000abe0c7220 */ /* 0x000fe20000410000 */
[----:B------:R-:W-:Y:S01]  /*5af0*/  FFMA.FTZ R10, -R137, R137, 1 ;  /* 0x3f800000890a7423 */ /* 0x000fe20000010189 */
[----:B------:R-:W-:Y:S01]  /*5b00*/  FFMA.FTZ R6, -R136, R136, 1 ;  /* 0x3f80000088067423 */ /* 0x000fe20000010188 */
[----:B-1----:R-:W-:Y:S01]  /*5b10*/  F2FP.BF16.F32.PACK_AB R2, R18, R19 ;  /* 0x000000131202723e */ /* 0x002fe200000010ff */
[----:B------:R-:W-:Y:S01]  /*5b20*/  FMUL.FTZ R28, R28, R5 ;  /* 0x000000051c1c7220 */ /* 0x000fe20000410000 */
[----:B------:R-:W-:Y:S01]  /*5b30*/  FMUL.FTZ R15, R15, R4 ;  /* 0x000000040f0f7220 */ /* 0x000fe20000410000 */
[----:B------:R-:W-:Y:S01]  /*5b40*/  FMUL.FTZ R11, R189, R11 ;  /* 0x0000000bbd0b7220 */ /* 0x000fe20000410000 */
[----:B------:R-:W-:Y:S01]  /*5b50*/  FMUL.FTZ R10, R10, UR6 ;  /* 0x000000060a0a7c20 */ /* 0x000fe20008410000 */
[----:B------:R1:W-:Y:S01]  /*5b60*/  STS [R193+0xb000], R2 ;  /* 0x00b00002c1007388 */ /* 0x0003e20000000800 */
[----:B------:R-:W-:Y:S01]  /*5b70*/  FMUL.FTZ R6, R6, UR6 ;  /* 0x0000000606067c20 */ /* 0x000fe20008410000 */
[----:B------:R-:W-:Y:S01]  /*5b80*/  FADD.FTZ R14, -R0, R14 ;  /* 0x0000000e000e7221 */ /* 0x000fe20000010100 */
[----:B------:R-:W-:Y:S01]  /*5b90*/  FFMA.FTZ R5, -R130, R130, 1 ;  /* 0x3f80000082057423 */ /* 0x000fe20000010182 */
[----:B------:R-:W-:Y:S01]  /*5ba0*/  FADD.FTZ R30, -R0, R30 ;  /* 0x0000001e001e7221 */ /* 0x000fe20000010100 */
[----:B------:R-:W-:Y:S01]  /*5bb0*/  FFMA.FTZ R4, -R118, R118, 1 ;  /* 0x3f80000076047423 */ /* 0x000fe20000010176 */
        /* <DEDUP_REMOVED lines=10> */
[----:B------:R-:W-:Y:S01]  /*5c60*/  F2FP.BF16.F32.PACK_AB R4, R11, R10 ;  /* 0x0000000a0b04723e */ /* 0x000fe200000010ff */
[C---:B------:R-:W-:Y:S01]  /*5c70*/  FADD.FTZ R27, -R0.reuse, R27 ;  /* 0x0000001b001b7221 */ /* 0x040fe20000010100 */
[----:B------:R-:W-:Y:S01]  /*5c80*/  FFMA.FTZ R5, -R121, R121, 1 ;  /* 0x3f80000079057423 */ /* 0x000fe20000010179 */
[----:B------:R-:W-:Y:S01]  /*5c90*/  FADD.FTZ R31, -R0, R31 ;  /* 0x0000001f001f7221 */ /* 0x000fe20000010100 */
[----:B------:R-:W-:Y:S01]  /*5ca0*/  FMUL.FTZ R26, R139, R26 ;  /* 0x0000001a8b1a7220 */ /* 0x000fe20000410000 */
[----:B------:R-:W-:Y:S01]  /*5cb0*/  STS [R193+0xb400], R4 ;  /* 0x00b40004c1007388 */ /* 0x000fe20000000800 */
[----:B------:R-:W-:Y:S01]  /*5cc0*/  FMUL.FTZ R6, R6, UR6 ;  /* 0x0000000606067c20 */ /* 0x000fe20008410000 */
[----:B------:R-:W-:Y:S01]  /*5cd0*/  FMUL.FTZ R27, R138, R27 ;  /* 0x0000001b8a1b7220 */ /* 0x000fe20000410000 */
[----:B------:R-:W-:Y:S01]  /*5ce0*/  FMUL.FTZ R5, R5, UR6 ;  /* 0x0000000605057c20 */ /* 0x000fe20008410000 */
[----:B-1----:R-:W-:Y:S01]  /*5cf0*/  F2FP.BF16.F32.PACK_AB R2, R15, R14 ;  /* 0x0000000e0f02723e */ /* 0x002fe200000010ff */
[----:B------:R-:W-:Y:S01]  /*5d00*/  FFMA.FTZ R0, -R117, R117, 1 ;  /* 0x3f80000075007423 */ /* 0x000fe20000010175 */
[----:B------:R-:W-:Y:S01]  /*5d10*/  STS [R194+0xb000], R7 ;  /* 0x00b00007c2007388 */ /* 0x000fe20000000800 */
[----:B------:R-:W-:Y:S01]  /*5d20*/  FMUL.FTZ R26, R26, R6 ;  /* 0x000000061a1a7220 */ /* 0x000fe20000410000 */
[----:B------:R-:W-:Y:S01]  /*5d30*/  FMUL.FTZ R31, R132, R31 ;  /* 0x0000001f841f7220 */ /* 0x000fe20000410000 */
[----:B------:R-:W-:Y:S01]  /*5d40*/  FMUL.FTZ R6, R27, R5 ;  /* 0x000000051b067220 */ /* 0x000fe20000410000 */
[----:B------:R1:W-:Y:S01]  /*5d50*/  STS [R194+0xb400], R2 ;  /* 0x00b40002c2007388 */ /* 0x0003e20000000800 */
[----:B------:R-:W-:Y:S01]  /*5d60*/  FMUL.FTZ R0, R0, UR6 ;  /* 0x0000000600007c20 */ /* 0x000fe20008410000 */
[----:B------:R-:W-:Y:S02]  /*5d70*/  F2FP.BF16.F32.PACK_AB R17, R22, R23 ;  /* 0x000000171611723e */ /* 0x000fe400000010ff */
        /* <DEDUP_REMOVED lines=8> */
[----:B------:R-:W-:Y:S01]  /*5e00*/  SHF.L.U32 R100, R181, 0x1, RZ ;  /* 0x00000001b5647819 */ /* 0x000fe200000006ff */
[----:B------:R-:W-:Y:S01]  /*5e10*/  STS [R191+0xa400], R17 ;  /* 0x00a40011bf007388 */ /* 0x000fe20000000800 */
[----:B------:R-:W-:Y:S02]  /*5e20*/  MOV R0, UR4 ;  /* 0x0000000400007c02 */ /* 0x000fe40008000f00 */
[----:B------:R-:W-:Y:S01]  /*5e30*/  LEA R116, R243, UR4, 0x1 ;  /* 0x00000004f3747c11 */ /* 0x000fe2000f8e08ff */
[----:B------:R-:W-:Y:S01]  /*5e40*/  STS [R192+0xb000], R9 ;  /* 0x00b00009c0007388 */ /* 0x000fe20000000800 */
[----:B------:R-:W-:Y:S02]  /*5e50*/  IADD3 R0, R100, 0x4000, R0 ;  /* 0x0000400064007810 */ /* 0x000fe40007ffe000 */
[----:B------:R-:W-:Y:S01]  /*5e60*/  MOV R114, R214 ;  /* 0x000000d600727202 */ /* 0x000fe20000000f00 */
[----:B------:R-:W-:Y:S01]  /*5e70*/  STS [R192+0xb400], R6 ;  /* 0x00b40006c0007388 */ /* 0x000fe20000000800 */
[C---:B-1----:R-:W-:Y:S02]  /*5e80*/  IADD3 R2, R0.reuse, 0x40, RZ ;  /* 0x0000004000027810 */ /* 0x042fe40007ffe0ff */
[----:B------:R-:W-:Y:S01]  /*5e90*/  @P1 IADD3 R2, R0, -0x40, RZ ;  /* 0xffffffc000021810 */ /* 0x000fe20007ffe0ff */
[----:B------:R-:W-:Y:S01]  /*5ea0*/  STS [R191+0xb000], R8 ;  /* 0x00b00008bf007388 */ /* 0x000fe20000000800 */
[----:B------:R-:W-:Y:S03]  /*5eb0*/  MOV R115, R213 ;  /* 0x000000d500737202 */ /* 0x000fe60000000f00 */
        /* <DEDUP_REMOVED lines=76> */
.L_x_1009:
[----:B------:R-:W-:Y:S01]  /*6380*/  LDSM.16.M88.4 R16, [R174] ;  /* 0x00000000ae10783b */ /* 0x000fe20000000200 */
[----:B------:R-:W-:Y:S01]  /*6390*/  VIADD R2, R100, UR5 ;  /* 0x0000000564027c36 */ /* 0x000fe20008000000 */
[----:B------:R-:W-:Y:S01]  /*63a0*/  LEA R214, P0, R238, R114, 0x2 ;  /* 0x00000072eed67211 */ /* 0x000fe200078010ff */
[--C-:B------:R-:W-:Y:S01]  /*63b0*/  IMAD.IADD R112, R174, 0x1, R128.reuse ;  /* 0x00000001ae707824 */ /* 0x100fe200078e0280 */
[----:B------:R-:W2:Y:S01]  /*63c0*/  LDSM.16.MT88.4 R8, [R0+0x2000] ;  /* 0x002000000008783b */ /* 0x000ea20000004200 */
[----:B------:R-:W-:Y:S01]  /*63d0*/  IMAD.IADD R2, R2, 0x1, R128 ;  /* 0x0000000102027824 */ /* 0x000fe200078e0280 */
[----:B------:R-:W-:Y:S01]  /*63e0*/  LEA.HI.X.SX32 R213, R238, R115, 0x2, P0 ;  /* 0x00000073eed57211 */ /* 0x000fe200000f16ff */
[----:B------:R-:W-:Y:S01]  /*63f0*/  IMAD.IADD R113, R128, 0x1, R175 ;  /* 0x0000000180717824 */ /* 0x000fe200078e02af */
[----:B------:R-:W-:Y:S01]  /*6400*/  LDSM.16.M88.4 R24, [R175] ;  /* 0x00000000af18783b */ /* 0x000fe20000000200 */
[----:B------:R-:W-:Y:S03]  /*6410*/  ULOP3.LUT UR12, UR8, 0x1, URZ, 0xc0, !UPT ;  /* 0x00000001080c7892 */ /* 0x000fe6000f8ec03f */
[----:B------:R-:W1:Y:S01]  /*6420*/  LDSM.16.MT88.4 R20, [R2] ;  /* 0x000000000214783b */ /* 0x000e620000004200 */
[----:B------:R-:W-:Y:S02]  /*6430*/  UISETP.NE.U32.AND UP1, UPT, UR12, 0x1, UPT ;  /* 0x000000010c00788c */ /* 0x000fe4000bf25070 */
[----:B------:R-:W-:Y:S01]  /*6440*/  UIADD3 UR12, UR8, -0x1, URZ ;  /* 0xffffffff080c7890 */ /* 0x000fe2000fffe03f */
        /* <DEDUP_REMOVED lines=272> */
[----:B------:R-:W-:Y:S01]  /*7550*/  F2FP.BF16.F32.PACK_AB R60, R61, R60 ;  /* 0x0000003c3d3c723e */ /* 0x000fe200000010ff */
[----:B------:R1:W-:Y:S01]  /*7560*/  STS [R250+0x400], R4 ;  /* 0x00040004fa007388 */ /* 0x0003e20000000800 */
[----:B------:R-:W-:Y:S02]  /*7570*/  F2FP.BF16.F32.PACK_AB R62, R63, R62 ;  /* 0x0000003e3f3e723e */ /* 0x000fe400000010ff */
[----:B------:R-:W-:Y:S01]  /*7580*/  PLOP3.LUT P0, PT, PT, PT, UP0, 0x80, 0x0 ;  /* 0x000000000000781c */ /* 0x000fe20003f0f008 */
        /* <DEDUP_REMOVED lines=35> */
.L_x_1011:
        /* <DEDUP_REMOVED lines=23> */
.L_x_1012:
[----:B------:R-:W-:Y:S01]  /*7930*/  BAR.SYNC.DEFER_BLOCKING 0x0 ;  /* 0x0000000000007b1d */ /* 0x000fe20000010000 */
[----:B------:R-:W-:Y:S01]  /*7940*/  LEA.HI R2, R2, R4, RZ, 0x3 ;  /* 0x0000000402027211 */ /* 0x000fe200078f18ff */
[----:B------:R-:W-:Y:S01]  /*7950*/  IMAD.MOV.U32 R17, RZ, RZ, R0 ;  /* 0x000000ffff117224 */ /* 0x000fe200078e0000 */
[----:B------:R-:W-:Y:S01]  /*7960*/  USHF.R.S32.HI UR14, URZ, 0x1f, UR6 ;  /* 0x0000001f3f0e7899 */ /* 0x000fe20008011406 */
[----:B------:R-:W-:Y:S01]  /*7970*/  IMAD.MOV.U32 R16, RZ, RZ, R186 ;  /* 0x000000ffff107224 */ /* 0x000fe200078e00ba */
[----:B------:R-:W-:Y:S01]  /*7980*/  SHF.R.S32.HI R0, RZ, 0x3, R2 ;  /* 0x00000003ff007819 */ /* 0x000fe20000011402 */
[----:B------:R-:W-:Y:S01]  /*7990*/  UIMAD UR7, UR32, -0x80, UR7 ;  /* 0xffffff80200778a4 */ /* 0x000fe2000f8e0207 */
[----:B------:R-:W-:Y:S01]  /*79a0*/  IMAD.U32 R2, RZ, RZ, UR8 ;  /* 0x00000008ff027e24 */ /* 0x000fe2000f8e00ff */
[----:B------:R-:W-:Y:S01]  /*79b0*/  UIMAD UR15, UR14, UR8, URZ ;  /* 0x000000080e0f72a4 */ /* 0x000fe2000f8e023f */
[C---:B------:R-:W-:Y:S01]  /*79c0*/  IADD3 R7, R0.reuse, 0x40, RZ ;  /* 0x0000004000077810 */ /* 0x040fe20007ffe0ff */
[----:B------:R-:W-:Y:S01]  /*79d0*/  ULDC UR16, c[0x0][0x2d0] ;  /* 0x0000b40000107ab9 */ /* 0x000fe20000000800 */
[----:B------:R-:W-:Y:S01]  /*79e0*/  VIADD R6, R0, 0x20 ;  /* 0x0000002000067836 */ /* 0x000fe20000000000 */
[----:B------:R-:W-:Y:S01]  /*79f0*/  ISETP.GE.AND P4, PT, R186, UR16, PT ;  /* 0x00000010ba007c0c */ /* 0x000fe2000bf86270 */
[----:B------:R-:W-:Y:S01]  /*7a00*/  UIMAD UR15, UR6, UR9, UR15 ;  /* 0x00000009060f72a4 */ /* 0x000fe2000f8e020f */
[----:B------:R-:W-:Y:S01]  /*7a10*/  IMAD.WIDE.U32 R4, R2, UR6, R16 ;  /* 0x0000000602047c25 */ /* 0x000fe2000f8e0010 */
[----:B------:R-:W-:Y:S01]  /*7a20*/  USHF.R.S32.HI UR22, URZ, 0x1f, UR59 ;  /* 0x0000001f3f167899 */ /* 0x000fe2000801143b */
[----:B------:R-:W-:Y:S01]  /*7a30*/  ISETP.GE.OR P3, PT, R6, UR7, P4 ;  /* 0x0000000706007c0c */ /* 0x000fe2000a766670 */
[----:B------:R-:W-:Y:S01]  /*7a40*/  ULDC.64 UR16, c[0x0][0x468] ;  /* 0x00011a0000107ab9 */ /* 0x000fe20000000a00 */
[----:B------:R-:W-:Y:S01]  /*7a50*/  VIADD R6, R0, 0x60 ;  /* 0x0000006000067836 */ /* 0x000fe20000000000 */
[----:B------:R-:W-:Y:S01]  /*7a60*/  IADD3 R4, P0, R4, UR20, RZ ;  /* 0x0000001404047c10 */ /* 0x000fe2000ff1e0ff */
[----:B------:R-:W-:Y:S01]  /*7a70*/  IMAD.U32 R2, RZ, RZ, UR15 ;  /* 0x0000000fff027e24 */ /* 0x000fe2000f8e00ff */
[----:B------:R-:W-:Y:S01]  /*7a80*/  ISETP.GE.OR P2, PT, R7, UR7, P4 ;  /* 0x0000000707007c0c */ /* 0x000fe2000a746670 */
        /* <DEDUP_REMOVED lines=26> */
.L_x_1014:
[----:B------:R-:W-:Y:S05]  /*7c30*/  BSYNC B0 ;  /* 0x0000000000007941 */ /* 0x000fea0003800000 */
.L_x_1013:
[----:B------:R-:W-:Y:S04]  /*7c40*/  BSSY B0, `(.L_x_1015) ;  /* 0x000000e000007945 */ /* 0x000fe80003800000 */
[----:B------:R-:W-:Y:S05]  /*7c50*/  @P3 BRA `(.L_x_1016) ;  /* 0x0000000000303947 */ /* 0x000fea0003800000 */
[----:B------:R-:W-:Y:S01]  /*7c60*/  IADD3 R2, P0, R0, 0x20, RZ ;  /* 0x0000002000027810 */ /* 0x000fe20007f1e0ff */
[----:B------:R-:W-:Y:S01]  /*7c70*/  ULDC.64 UR16, c[0x0][0x3f0] ;  /* 0x0000fc0000107ab9 */ /* 0x000fe20000000a00 */
[----:B------:R-:W-:-:S03]  /*7c80*/  MOV R7, R10 ;  /* 0x0000000a00077202 */ /* 0x000fc60000000f00 */
[----:B------:R-:W-:-:S04]  /*7c90*/  IMAD.X R6, RZ, RZ, R11, P0 ;  /* 0x000000ffff067224 */ /* 0x000fc800000e060b */
[----:B--2---:R-:W-:Y:S02]  /*7ca0*/  IMAD R8, R6, UR8, RZ ;  /* 0x0000000806087c24 */ /* 0x004fe4000f8e02ff */
[----:B------:R-:W-:-:S04]  /*7cb0*/  IMAD.MOV.U32 R6, RZ, RZ, R4 ;  /* 0x000000ffff067224 */ /* 0x000fc800078e0004 */
[----:B------:R-:W-:-:S04]  /*7cc0*/  IMAD.WIDE.U32 R6, R2, UR8, R6 ;  /* 0x0000000802067c25 */ /* 0x000fc8000f8e0006 */
[----:B------:R-:W-:Y:S01]  /*7cd0*/  IMAD R2, R2, UR9, R8 ;  /* 0x0000000902027c24 */ /* 0x000fe2000f8e0208 */
[----:B------:R-:W-:-:S04]  /*7ce0*/  LEA R8, P0, R6, UR16, 0x1 ;  /* 0x0000001006087c11 */ /* 0x000fc8000f8008ff */
[----:B------:R-:W-:-:S04]  /*7cf0*/  IADD3 R2, R7, R2, RZ ;  /* 0x0000000207027210 */ /* 0x000fc80007ffe0ff */
[----:B------:R-:W-:-:S05]  /*7d00*/  LEA.HI.X R9, R6, UR17, R2, 0x1, P0 ;  /* 0x0000001106097c11 */ /* 0x000fca00080f0c02 */
[----:B------:R2:W-:Y:S02]  /*7d10*/  STG.E.128 desc[UR10][R8.64], R20 ;  /* 0x0000001408007986 */ /* 0x0005e4000c101d0a */
.L_x_1016:
[----:B------:R-:W-:Y:S05]  /*7d20*/  BSYNC B0 ;  /* 0x0000000000007941 */ /* 0x000fea0003800000 */
.L_x_1015:
        /* <DEDUP_REMOVED lines=8> */
[----:B------:R-:W-:-:S04]  /*7db0*/  IMAD.MOV.U32 R6, RZ, RZ, R4 ;  /* 0x000000ffff067224 */ /* 0x000fc800078e0004 */
[----:B------:R-:W-:-:S04]  /*7dc0*/  IMAD.WIDE.U32 R6, R2, UR8, R6 ;  /* 0x0000000802067c25 */ /* 0x000fc8000f8e0006 */
[----:B------:R-:W-:Y:S01]  /*7dd0*/  IMAD R2, R2, UR9, R8 ;  /* 0x0000000902027c24 */ /* 0x000fe2000f8e0208 */
[----:B------:R-:W-:-:S04]  /*7de0*/  LEA R8, P0, R6, UR16, 0x1 ;  /* 0x0000001006087c11 */ /* 0x000fc8000f8008ff */
[----:B------:R-:W-:-:S04]  /*7df0*/  IADD3 R2, R7, R2, RZ ;  /* 0x0000000207027210 */ /* 0x000fc80007ffe0ff */
[----:B------:R-:W-:-:S05]  /*7e00*/  LEA.HI.X R9, R6, UR17, R2, 0x1, P0 ;  /* 0x0000001106097c11 */ /* 0x000fca00080f0c02 */
[----:B-1----:R1:W-:Y:S02]  /*7e10*/  STG.E.128 desc[UR10][R8.64], R12 ;  /* 0x0000000c08007986 */ /* 0x0023e4000c101d0a */
.L_x_1018:
[----:B------:R-:W-:Y:S05]  /*7e20*/  BSYNC B0 ;  /* 0x0000000000007941 */ /* 0x000fea0003800000 */
.L_x_1017:
        /* <DEDUP_REMOVED lines=14> */
[----:B-1----:R1:W-:Y:S02]  /*7f10*/  STG.E.128 desc[UR10][R4.64], R12 ;  /* 0x0000000c04007986 */ /* 0x0023e4000c101d0a */
.L_x_1020:
[----:B------:R-:W-:Y:S05]  /*7f20*/  BSYNC B0 ;  /* 0x0000000000007941 */ /* 0x000fea0003800000 */
.L_x_1019:
[----:B-12---:R-:W1:Y:S01]  /*7f30*/  LDS.128 R116, [R116+0xa000] ;  /* 0x00a0000074747984 */ /* 0x006e620000000c00 */
        /* <DEDUP_REMOVED lines=26> */
.L_x_1022:
[----:B------:R-:W-:Y:S05]  /*80e0*/  BSYNC B0 ;  /* 0x0000000000007941 */ /* 0x000fea0003800000 */
.L_x_1021:
        /* <DEDUP_REMOVED lines=13> */
[----:B---3--:R2:W-:Y:S02]  /*81c0*/  STG.E.128 desc[UR10][R8.64], R24 ;  /* 0x0000001808007986 */ /* 0x0085e4000c101d0a */
.L_x_1024:
[----:B------:R-:W-:Y:S05]  /*81d0*/  BSYNC B0 ;  /* 0x0000000000007941 */ /* 0x000fea0003800000 */
.L_x_1023:
        /* <DEDUP_REMOVED lines=13> */
[----:B----4-:R2:W-:Y:S02]  /*82b0*/  STG.E.128 desc[UR10][R8.64], R28 ;  /* 0x0000001c08007986 */ /* 0x0105e4000c101d0a */
.L_x_1026:
[----:B------:R-:W-:Y:S05]  /*82c0*/  BSYNC B0 ;  /* 0x0000000000007941 */ /* 0x000fea0003800000 */
.L_x_1025:
        /* <DEDUP_REMOVED lines=14> */
.L_x_983:
        /* <DEDUP_REMOVED lines=26> */
.L_x_1028:
        /* <DEDUP_REMOVED lines=23> */
.L_x_1029:
        /* <DEDUP_REMOVED lines=36> */
.L_x_1031:
[----:B------:R-:W-:Y:S05]  /*8900*/  BSYNC B0 ;  /* 0x0000000000007941 */ /* 0x000fea0003800000 */
.L_x_1030:
[----:B------:R-:W-:Y:S04]  /*8910*/  BSSY B0, `(.L_x_1032) ;  /* 0x000000e000007945 */ /* 0x000fe80003800000 */
        /* <DEDUP_REMOVED lines=12> */
[----:B------:R2:W-:Y:S02]  /*89e0*/  STG.E.128 desc[UR10][R8.64], RZ ;  /* 0x000000ff08007986 */ /* 0x0005e4000c101d0a */
.L_x_1033:
[----:B------:R-:W-:Y:S05]  /*89f0*/  BSYNC B0 ;  /* 0x0000000000007941 */ /* 0x000fea0003800000 */
.L_x_1032:
[----:B------:R-:W-:Y:S04]  /*8a00*/  BSSY B0, `(.L_x_1034) ;  /* 0x000000e000007945 */ /* 0x000fe80003800000 */
[----:B------:R-:W-:Y:S05]  /*8a10*/  @P2 BRA `(.L_x_1035) ;  /* 0x0000000000302947 */ /* 0x000fea0003800000 */
[----:B------:R-:W-:Y:S01]  /*8a20*/  IADD3 R2, P0, R0, 0x40, RZ ;  /* 0x0000004000027810 */ /* 0x000fe20007f1e0ff */
[----:B------:R-:W-:Y:S01]  /*8a30*/  ULDC.64 UR12, c[0x0][0x3f0] ;  /* 0x0000fc00000c7ab9 */ /* 0x000fe20000000a00 */
[----:B------:R-:W-:-:S03]  /*8a40*/  MOV R7, R10 ;  /* 0x0000000a00077202 */ /* 0x000fc60000000f00 */
[----:B------:R-:W-:-:S04]  /*8a50*/  IMAD.X R6, RZ, RZ, R11, P0 ;  /* 0x000000ffff067224 */ /* 0x000fc800000e060b */
[----:B-12---:R-:W-:Y:S02]  /*8a60*/  IMAD R8, R6, UR6, RZ ;  /* 0x0000000606087c24 */ /* 0x006fe4000f8e02ff */
[----:B------:R-:W-:-:S04]  /*8a70*/  IMAD.MOV.U32 R6, RZ, RZ, R4 ;  /* 0x000000ffff067224 */ /* 0x000fc800078e0004 */
[----:B------:R-:W-:-:S04]  /*8a80*/  IMAD.WIDE.U32 R6, R2, UR6, R6 ;  /* 0x0000000602067c25 */ /* 0x000fc8000f8e0006 */
[----:B------:R-:W-:Y:S01]  /*8a90*/  IMAD R2, R2, UR7, R8 ;  /* 0x0000000702027c24 */ /* 0x000fe2000f8e0208 */
[----:B------:R-:W-:-:S04]  /*8aa0*/  LEA R8, P0, R6, UR12, 0x1 ;  /* 0x0000000c06087c11 */ /* 0x000fc8000f8008ff */
[----:B------:R-:W-:-:S04]  /*8ab0*/  IADD3 R2, R2, R7, RZ ;  /* 0x0000000702027210 */ /* 0x000fc80007ffe0ff */
[----:B------:R-:W-:-:S05]  /*8ac0*/  LEA.HI.X R9, R6, UR13, R2, 0x1, P0 ;  /* 0x0000000d06097c11 */ /* 0x000fca00080f0c02 */
[----:B------:R3:W-:Y:S02]  /*8ad0*/  STG.E.128 desc[UR10][R8.64], RZ ;  /* 0x000000ff08007986 */ /* 0x0007e4000c101d0a */
.L_x_1035:
[----:B------:R-:W-:Y:S05]  /*8ae0*/  BSYNC B0 ;  /* 0x0000000000007941 */ /* 0x000fea0003800000 */
.L_x_1034:
        /* <DEDUP_REMOVED lines=14> */
.L_x_1037:
[----:B------:R-:W-:Y:S05]  /*8bd0*/  BSYNC B0 ;  /* 0x0000000000007941 */ /* 0x000fea0003800000 */
.L_x_1036:
        /* <DEDUP_REMOVED lines=23> */
[----:B-123--:R-:W-:-:S04]  /*8d50*/  LEA R8, P0, R6, UR6, 0x1 ;  /* 0x0000000606087c11 */ /* 0x00efc8000f8008ff */
[----:B------:R-:W-:-:S05]  /*8d60*/  LEA.HI.X R9, R6, UR7, R2, 0x1, P0 ;  /* 0x0000000706097c11 */ /* 0x000fca00080f0c02 */
[----:B------:R4:W-:Y:S04]  /*8d70*/  STG.E.128 desc[UR10][R8.64], RZ ;  /* 0x000000ff08007986 */ /* 0x0009e8000c101d0a */
.L_x_1039:
[----:B------:R-:W-:Y:S05]  /*8d80*/  BSYNC B0 ;  /* 0x0000000000007941 */ /* 0x000fea0003800000 */
.L_x_1038:
[----:B------:R-:W-:Y:S04]  /*8d90*/  BSSY B0, `(.L_x_1040) ;  /* 0x000000e000007945 */ /* 0x000fe80003800000 */
[----:B------:R-:W-:Y:S05]  /*8da0*/  @P3 BRA `(.L_x_1041) ;  /* 0x0000000000303947 */ /* 0x000fea0003800000 */
[----:B------:R-:W-:Y:S01]  /*8db0*/  IADD3 R2, P0, R0, 0x20, RZ ;  /* 0x0000002000027810 */ /* 0x000fe20007f1e0ff */
[----:B------:R-:W-:Y:S01]  /*8dc0*/  ULDC.64 UR6, c[0x0][0x3f8] ;  /* 0x0000fe0000067ab9 */ /* 0x000fe20000000a00 */
[----:B------:R-:W-:-:S03]  /*8dd0*/  MOV R7, R10 ;  /* 0x0000000a00077202 */ /* 0x000fc60000000f00 */
[----:B------:R-:W-:-:S04]  /*8de0*/  IMAD.X R6, RZ, RZ, R11, P0 ;  /* 0x000000ffff067224 */ /* 0x000fc800000e060b */
[----:B-1234-:R-:W-:Y:S02]  /*8df0*/  IMAD R8, R6, UR8, RZ ;  /* 0x0000000806087c24 */ /* 0x01efe4000f8e02ff */
[----:B------:R-:W-:-:S04]  /*8e00*/  IMAD.MOV.U32 R6, RZ, RZ, R4 ;  /* 0x000000ffff067224 */ /* 0x000fc800078e0004 */
[----:B------:R-:W-:-:S04]  /*8e10*/  IMAD.WIDE.U32 R6, R2, UR8, R6 ;  /* 0x0000000802067c25 */ /* 0x000fc8000f8e0006 */
[----:B------:R-:W-:Y:S01]  /*8e20*/  IMAD R2, R2, UR9, R8 ;  /* 0x0000000902027c24 */ /* 0x000fe2000f8e0208 */
[----:B------:R-:W-:-:S04]  /*8e30*/  LEA R8, P0, R6, UR6, 0x1 ;  /* 0x0000000606087c11 */ /* 0x000fc8000f8008ff */
[----:B------:R-:W-:-:S04]  /*8e40*/  IADD3 R2, R2, R7, RZ ;  /* 0x0000000702027210 */ /* 0x000fc80007ffe0ff */
[----:B------:R-:W-:-:S05]  /*8e50*/  LEA.HI.X R9, R6, UR7, R2, 0x1, P0 ;  /* 0x0000000706097c11 */ /* 0x000fca00080f0c02 */
[----:B------:R1:W-:Y:S02]  /*8e60*/  STG.E.128 desc[UR10][R8.64], RZ ;  /* 0x000000ff08007986 */ /* 0x0003e4000c101d0a */
.L_x_1041:
[----:B------:R-:W-:Y:S05]  /*8e70*/  BSYNC B0 ;  /* 0x0000000000007941 */ /* 0x000fea0003800000 */
.L_x_1040:
        /* <DEDUP_REMOVED lines=14> */
.L_x_1043:
[----:B------:R-:W-:Y:S05]  /*8f60*/  BSYNC B0 ;  /* 0x0000000000007941 */ /* 0x000fea0003800000 */
.L_x_1042:
        /* <DEDUP_REMOVED lines=13> */
.L_x_1027:
[----:B------:R-:W-:Y:S05]  /*9040*/  BSYNC B1 ;  /* 0x0000000000017941 */ /* 0x000fea0003800000 */
.L_x_978:
[----:B------:R-:W3:Y:S01]  /*9050*/  LDL R2, [R1] ;  /* 0x0000000001027983 */ /* 0x000ee20000100800 */
[----:B------:R-:W-:Y:S02]  /*9060*/  ULDC UR6, c[0x0][0xc] ;  /* 0x0000030000067ab9 */ /* 0x000fe40000000800 */
[----:B------:R-:W-:Y:S01]  /*9070*/  UIADD3 UR32, UR6, UR32, URZ ;  /* 0x0000002006207290 */ /* 0x000fe2000fffe03f */
[----:B---3--:R-:W-:-:S13]  /*9080*/  R2UR UR7, R2 ;  /* 0x00000000020772ca */ /* 0x008fda00000e0000 */
[----:B------:R-:W-:-:S06]  /*9090*/  UISETP.GE.AND UP0, UPT, UR32, UR7, UPT ;  /* 0x000000072000728c */ /* 0x000fcc000bf06270 */
[----:B------:R-:W-:-:S13]  /*90a0*/  PLOP3.LUT P0, PT, PT, PT, UP0, 0x80, 0x0 ;  /* 0x000000000000781c */ /* 0x000fda0003f0f008 */
[----:B------:R-:W-:Y:S05]  /*90b0*/  @P0 BRA `(.L_x_1044) ;  /* 0x0000000000040947 */ /* 0x000fea0003800000 */
[----:B------:R-:W-:Y:S05]  /*90c0*/  BRA `(.L_x_1045) ;  /* 0xffffff7800447947 */ /* 0x000fea000383ffff */
.L_x_1044:
[----:B------:R-:W-:Y:S05]  /*90d0*/  EXIT ;  /* 0x000000000000794d */ /* 0x000fea0003800000 */
.L_x_1046:
        /* <DEDUP_REMOVED lines=10> */
.L_x_2473:


//--------------------- .text._ZN5flash44flash_bwd_dq_dk_dv_loop_seqk_parallel_kernelI23Flash_bwd_kernel_traitsILi64ELi64ELi128ELi8ELi2ELi4ELi4ELb1ELb0EN7cutlass10bfloat16_tE19Flash_kernel_traitsILi64ELi64ELi128ELi8ES3_EELb1ELb0ELb1ELb0ELb0ELb0ELb0EEEvNS_16Flash_bwd_paramsE --------------------------
	.section	.text._ZN5flash44flash_bwd_dq_dk_dv_loop_seqk_parallel_kernelI23Flash_bwd_kernel_traitsILi64ELi64ELi128ELi8ELi2ELi4ELi4ELb1ELb0EN7cutlass10bfloat16_tE19Flash_kernel_traitsILi64ELi64ELi128ELi8ES3_EELb1ELb0ELb1ELb0ELb0ELb0ELb0EEEvNS_16Flash_bwd_paramsE,"ax",@progbits
	.align	128
        .global         _ZN5flash44flash_bwd_dq_dk_dv_loop_seqk_parallel_kernelI23Flash_bwd_kernel_traitsILi64ELi64ELi128ELi8ELi2ELi4ELi4ELb1ELb0EN7cutlass10bfloat16_tE19Flash_kernel_traitsILi64ELi64ELi128ELi8ES3_EELb1ELb0ELb1ELb0ELb0ELb0ELb0EEEvNS_16Flash_bwd_paramsE
        .type           _ZN5flash44flash_bwd_dq_dk_dv_loop_seqk_parallel_kernelI23Flash_bwd_kernel_traitsILi64ELi64ELi128ELi8ELi2ELi4ELi4ELb1ELb0EN7cutlass10bfloat16_tE19Flash_kernel_traitsILi64ELi64ELi128ELi8ES3_EELb1ELb0ELb1ELb0ELb0ELb0ELb0EEEvNS_16Flash_bwd_paramsE,@function
        .size           _ZN5flash44flash_bwd_dq_dk_dv_loop_seqk_parallel_kernelI23Flash_bwd_kernel_traitsILi64ELi64ELi128ELi8ELi2ELi4ELi4ELb1ELb0EN7cutlass10bfloat16_tE19Flash_kernel_traitsILi64ELi64ELi128ELi8ES3_EELb1ELb0ELb1ELb0ELb0ELb0ELb0EEEvNS_16Flash_bwd_paramsE,(.L_x_2474 - _ZN5flash44flash_bwd_dq_dk_dv_loop_seqk_parallel_kernelI23Flash_bwd_kernel_traitsILi64ELi64ELi128ELi8ELi2ELi4ELi4ELb1ELb0EN7cutlass10bfloat16_tE19Flash_kernel_traitsILi64ELi64ELi128ELi8ES3_EELb1ELb0ELb1ELb0ELb0ELb0ELb0EEEvNS_16Flash_bwd_paramsE)
        .other          _ZN5flash44flash_bwd_dq_dk_dv_loop_seqk_parallel_kernelI23Flash_bwd_kernel_traitsILi64ELi64ELi128ELi8ELi2ELi4ELi4ELb1ELb0EN7cutlass10bfloat16_tE19Flash_kernel_traitsILi64ELi64ELi128ELi8ES3_EELb1ELb0ELb1ELb0ELb0ELb0ELb0EEEvNS_16Flash_bwd_paramsE,@"STO_CUDA_ENTRY STV_DEFAULT"
_ZN5flash44flash_bwd_dq_dk_dv_loop_seqk_parallel_kernelI23Flash_bwd_kernel_traitsILi64ELi64ELi128ELi8ELi2ELi4ELi4ELb1ELb0EN7cutlass10bfloat16_tE19Flash_kernel_traitsILi64ELi64ELi128ELi8ES3_EELb1ELb0ELb1ELb0ELb0ELb0ELb0EEEvNS_16Flash_bwd_paramsE:
.text._ZN5flash44flash_bwd_dq_dk_dv_loop_seqk_parallel_kernelI23Flash_bwd_kernel_traitsILi64ELi64ELi128ELi8ELi2ELi4ELi4ELb1ELb0EN7cutlass10bfloat16_tE19Flash_kernel_traitsILi64ELi64ELi128ELi8ES3_EELb1ELb0ELb1ELb0ELb0ELb0ELb0EEEvNS_16Flash_bwd_paramsE:
        /* <DEDUP_REMOVED lines=14> */
[----:B------:R-:W-:Y:S01]  /*00e0*/  IMAD.MOV.U32 R196, RZ, RZ, -0x10 ;  /* 0xfffffff0ffc47424 */ /* 0x000fe200078e00ff */
        /* <DEDUP_REMOVED lines=10> */
[----:B------:R-:W-:Y:S02]  /*0190*/  LEA.HI R6, R0, R13, RZ, 0x4 ;  /* 0x0000000d00067211 */ /* 0x000fe400078f20ff */
[----:B------:R-:W-:Y:S02]  /*01a0*/  LOP3.LUT R8, R178, 0xffffffe0, RZ, 0xc0, !PT ;  /* 0xffffffe0b2087812 */ /* 0x000fe400078ec0ff */
[----:B------:R-:W-:-:S02]  /*01b0*/  LOP3.LUT R4, R5, 0x7ffffffc, RZ, 0xc0, !PT ;  /* 0x7ffffffc05047812 */ /* 0x000fc400078ec0ff */
[----:B------:R-:W-:Y:S01]  /*01c0*/  LOP3.LUT R9, R14, 0xfffffff8, RZ, 0xc0, !PT ;  /* 0xfffffff80e097812 */ /* 0x000fe200078ec0ff */
[C---:B------:R-:W-:Y:S01]  /*01d0*/  IMAD.IADD R8, R13.reuse, 0x1, -R8 ;  /* 0x000000010d087824 */ /* 0x040fe200078e0a08 */
[----:B------:R-:W-:Y:S01]  /*01e0*/  LOP3.LUT R2, R6, 0xfffffff0, RZ, 0xc0, !PT ;  /* 0xfffffff006027812 */ /* 0x000fe200078ec0ff */
[C---:B------:R-:W-:Y:S01]  /*01f0*/  IMAD.IADD R4, R13.reuse, 0x1, -R4 ;  /* 0x000000010d047824 */ /* 0x040fe200078e0a04 */
[--C-:B------:R-:W-:Y:S01]  /*0200*/  SHF.R.S32.HI R11, RZ, 0x5, R178.reuse ;  /* 0x00000005ff0b7819 */ /* 0x100fe200000114b2 */
[----:B------:R-:W-:Y:S01]  /*0210*/  IMAD.IADD R9, R13, 0x1, -R9 ;  /* 0x000000010d097824 */ /* 0x000fe200078e0a09 */
[----:B------:R-:W-:Y:S01]  /*0220*/  SHF.R.S32.HI R3, RZ, 0x1f, R178 ;  /* 0x0000001fff037819 */ /* 0x000fe200000114b2 */
[----:B------:R-:W-:Y:S01]  /*0230*/  IMAD.SHL.U32 R4, R4, 0x2, RZ ;  /* 0x0000000204047824 */ /* 0x000fe200078e00ff */
[CC--:B------:R-:W-:Y:S01]  /*0240*/  LEA.HI R179, R0.reuse, R13.reuse, RZ, 0x6 ;  /* 0x0000000d00b37211 */ /* 0x0c0fe200078f30ff */
[----:B------:R-:W-:Y:S01]  /*0250*/  IMAD.SHL.U32 R182, R9, 0x8, RZ ;  /* 0x0000000809b67824 */ /* 0x000fe200078e00ff */
[----:B------:R-:W-:Y:S01]  /*0260*/  LEA.HI R0, R0, R13, RZ, 0x7 ;  /* 0x0000000d00007211 */ /* 0x000fe200078f38ff */
[----:B------:R-:W-:Y:S01]  /*0270*/  IMAD.IADD R13, R13, 0x1, -R2 ;  /* 0x000000010d0d7824 */ /* 0x000fe200078e0a02 */
[----:B------:R-:W-:-:S02]  /*0280*/  SHF.R.S32.HI R2, RZ, 0x4, R6 ;  /* 0x00000004ff027819 */ /* 0x000fc40000011406 */
[----:B------:R-:W-:Y:S02]  /*0290*/  LEA.HI R3, R3, R11, RZ, 0x2 ;  /* 0x0000000b03037211 */ /* 0x000fe400078f10ff */
[----:B------:R-:W-:Y:S02]  /*02a0*/  LEA.HI R6, R6, R2, RZ, 0x1 ;  /* 0x0000000206067211 */ /* 0x000fe400078f08ff */
[----:B------:R-:W-:Y:S02]  /*02b0*/  LOP3.LUT R3, R3, 0xfffffffc, RZ, 0xc0, !PT ;  /* 0xfffffffc03037812 */ /* 0x000fe400078ec0ff */
[--C-:B------:R-:W-:Y:S02]  /*02c0*/  SHF.R.S32.HI R10, RZ, 0x2, R5.reuse ;  /* 0x00000002ff0a7819 */ /* 0x100fe40000011405 */
[----:B------:R-:W-:Y:S01]  /*02d0*/  SHF.R.S32.HI R5, RZ, 0x1f, R5 ;  /* 0x0000001fff057819 */ /* 0x000fe20000011405 */
[----:B------:R-:W-:Y:S01]  /*02e0*/  IMAD.IADD R3, R11, 0x1, -R3 ;  /* 0x000000010b037824 */ /* 0x000fe200078e0a03 */
[----:B------:R-:W-:-:S02]  /*02f0*/  SHF.R.S32.HI R180, RZ, 0x3, R14 ;  /* 0x00000003ffb47819 */ /* 0x000fc4000001140e */
[----:B------:R-:W-:Y:S01]  /*0300*/  LOP3.LUT R6, R6, 0xfffffffe, RZ, 0xc0, !PT ;  /* 0xfffffffe06067812 */ /* 0x000fe200078ec0ff */
[----:B------:R-:W-:Y:S01]  /*0310*/  IMAD.SHL.U32 R170, R3, 0x10, RZ ;  /* 0x0000001003aa7824 */ /* 0x000fe200078e00ff */
[C---:B------:R-:W-:Y:S01]  /*0320*/  LOP3.LUT P4, RZ, R9.reuse, 0x2, RZ, 0xc0, !PT ;  /* 0x0000000209ff7812 */ /* 0x040fe2000788c0ff */
[----:B------:R-:W-:Y:S01]  /*0330*/  IMAD.SHL.U32 R7, R180, 0x40, RZ ;  /* 0x00000040b4077824 */ /* 0x000fe200078e00ff */
[C---:B------:R-:W-:Y:S01]  /*0340*/  LOP3.LUT P3, RZ, R9.reuse, 0x4, RZ, 0xc0, !PT ;  /* 0x0000000409ff7812 */ /* 0x040fe2000786c0ff */
[----:B------:R-:W-:Y:S01]  /*0350*/  IMAD.SHL.U32 R9, R9, 0x40, RZ ;  /* 0x0000004009097824 */ /* 0x000fe200078e00ff */
[----:B------:R-:W-:Y:S01]  /*0360*/  LEA.HI R5, R5, R10, RZ, 0x3 ;  /* 0x0000000a05057211 */ /* 0x000fe200078f18ff */
[----:B------:R-:W-:Y:S01]  /*0370*/  IMAD.IADD R6, R2, 0x1, -R6 ;  /* 0x0000000102067824 */ /* 0x000fe200078e0a06 */
[----:B------:R-:W-:Y:S02]  /*0380*/  SHF.R.S32.HI R2, RZ, 0x1f, R8 ;  /* 0x0000001fff027819 */ /* 0x000fe40000011408 */
[----:B------:R-:W-:Y:S01]  /*0390*/  LOP3.LUT R9, R9, 0x1c0, RZ, 0xc0, !PT ;  /* 0x000001c009097812 */ /* 0x000fe200078ec0ff */
[----:B------:R-:W-:Y:S01]  /*03a0*/  IMAD.SHL.U32 R172, R6, 0x10, RZ ;  /* 0x0000001006ac7824 */ /* 0x000fe200078e00ff */
[----:B------:R-:W-:-:S02]  /*03b0*/  LOP3.LUT R5, R5, 0xfffffff8, RZ, 0xc0, !PT ;  /* 0xfffffff805057812 */ /* 0x000fc400078ec0ff */
[----:B------:R-:W-:Y:S02]  /*03c0*/  LEA.HI R178, R178, R11, RZ, 0x1 ;  /* 0x0000000bb2b27211 */ /* 0x000fe400078f08ff */
[----:B------:R-:W-:Y:S01]  /*03d0*/  LOP3.LUT R7, R7, 0x1c0, RZ, 0xc0, !PT ;  /* 0x000001c007077812 */ /* 0x000fe200078ec0ff */
[----:B------:R-:W-:Y:S01]  /*03e0*/  IMAD.IADD R5, R10, 0x1, -R5 ;  /* 0x000000010a057824 */ /* 0x000fe200078e0a05 */
[----:B------:R-:W-:Y:S01]  /*03f0*/  LEA.HI R2, R2, R8, RZ, 0x2 ;  /* 0x0000000802027211 */ /* 0x000fe200078f10ff */
[C---:B------:R-:W-:Y:S01]  /*0400*/  IMAD.SHL.U32 R10, R6.reuse, 0x200, RZ ;  /* 0x00000200060a7824 */ /* 0x040fe200078e00ff */
[----:B------:R-:W-:Y:S01]  /*0410*/  LOP3.LUT R170, R9, 0x30, R170, 0xf8, !PT ;  /* 0x0000003009aa7812 */ /* 0x000fe200078ef8aa */
[----:B------:R-:W-:Y:S01]  /*0420*/  IMAD.SHL.U32 R6, R6, 0x8, RZ ;  /* 0x0000000806067824 */ /* 0x000fe200078e00ff */
[----:B------:R-:W-:Y:S02]  /*0430*/  SHF.R.S32.HI R8, RZ, 0x1f, R13 ;  /* 0x0000001fff087819 */ /* 0x000fe4000001140d */
[----:B------:R-:W-:-:S02]  /*0440*/  LOP3.LUT R178, R178, 0xfffffffe, RZ, 0xc0, !PT ;  /* 0xfffffffeb2b27812 */ /* 0x000fc400078ec0ff */
[----:B------:R-:W-:Y:S02]  /*0450*/  SHF.R.U32.HI R186, RZ, 0x3, R7 ;  /* 0x00000003ffba7819 */ /* 0x000fe40000011607 */
[----:B------:R-:W-:Y:S01]  /*0460*/  SHF.R.S32.HI R179, RZ, 0x6, R179 ;  /* 0x00000006ffb37819 */ /* 0x000fe200000114b3 */
[----:B------:R-:W-:Y:S01]  /*0470*/  IMAD.IADD R178, R11, 0x1, -R178 ;  /* 0x000000010bb27824 */ /* 0x000fe200078e0ab2 */
[----:B------:R-:W-:Y:S02]  /*0480*/  LOP3.LUT R165, R9, 0x8, R14, 0xf8, !PT ;  /* 0x0000000809a57812 */ /* 0x000fe400078ef80e */
[----:B------:R-:W-:Y:S01]  /*0490*/  LOP3.LUT R7, R7, 0x38, R182, 0xf8, !PT ;  /* 0x0000003807077812 */ /* 0x000fe200078ef8b6 */
[----:B------:R-:W-:Y:S01]  /*04a0*/  IMAD R12, R179, 0x800, R10 ;  /* 0x00000800b30c7824 */ /* 0x000fe200078e020a */
[----:B------:R-:W-:Y:S02]  /*04b0*/  SHF.R.U32.HI R9, RZ, 0x3, R9 ;  /* 0x00000003ff097819 */ /* 0x000fe40000011609 */
[----:B------:R-:W-:-:S02]  /*04c0*/  LOP3.LUT R170, R170, 0x8, R14, 0xf8, !PT ;  /* 0x00000008aaaa7812 */ /* 0x000fc400078ef80e */
[----:B------:R-:W-:Y:S02]  /*04d0*/  LEA.HI R8, R8, R13, RZ, 0x3 ;  /* 0x0000000d08087211 */ /* 0x000fe400078f18ff */
[----:B------:R-:W-:Y:S02]  /*04e0*/  LOP3.LUT R186, R7, R186, RZ, 0x3c, !PT ;  /* 0x000000ba07ba7212 */ /* 0x000fe400078e3cff */
[----:B------:R-:W-:Y:S01]  /*04f0*/  LOP3.LUT R170, R10, R170, R9, 0xf6, !PT ;  /* 0x000000aa0aaa7212 */ /* 0x000fe200078ef609 */
[C---:B------:R-:W-:Y:S01]  /*0500*/  IMAD.SHL.U32 R10, R5.reuse, 0x40, RZ ;  /* 0x00000040050a7824 */ /* 0x040fe200078e00ff */
[C---:B------:R-:W-:Y:S01]  /*0510*/  LOP3.LUT R7, R8.reuse, 0xfffffff8, RZ, 0xc0, !PT ;  /* 0xfffffff808077812 */ /* 0x040fe200078ec0ff */
[----:B------:R-:W-:Y:S01]  /*0520*/  IMAD.SHL.U32 R8, R8, 0x40, RZ ;  /* 0x0000004008087824 */ /* 0x000fe200078e00ff */
[----:B------:R-:W-:Y:S01]  /*0530*/  LOP3.LUT R11, R5, 0x1, RZ, 0xc0, !PT ;  /* 0x00000001050b7812 */ /* 0x000fe200078ec0ff */
[----:B------:R-:W-:Y:S01]  /*0540*/  IMAD R186, R179, 0x200, R186 ;  /* 0x00000200b3ba7824 */ /* 0x000fe200078e02ba */
[----:B------:R-:W-:Y:S01]  /*0550*/  LOP3.LUT R165, R165, R9, RZ, 0x3c, !PT ;  /* 0x00000009a5a57212 */ /* 0x000fe200078e3cff */
[----:B------:R-:W-:Y:S01]  /*0560*/  IMAD.SHL.U32 R9, R179, 0x20, RZ ;  /* 0x00000020b3097824 */ /* 0x000fe200078e00ff */
[----:B------:R-:W-:Y:S01]  /*0570*/  ISETP.NE.U32.AND P0, PT, R11, 0x1, PT ;  /* 0x000000010b00780c */ /* 0x000fe20003f05070 */
[----:B------:R-:W-:Y:S01]  /*0580*/  IMAD.IADD R7, R13, 0x1, -R7 ;  /* 0x000000010d077824 */ /* 0x000fe200078e0a07 */
[----:B------:R-:W-:Y:S01]  /*0590*/  SHF.R.S32.HI R0, RZ, 0x7, R0 ;  /* 0x00000007ff007819 */ /* 0x000fe20000011400 */
[----:B------:R-:W-:Y:S01]  /*05a0*/  IMAD.IADD R165, R12, 0x1, R165 ;  /* 0x000000010ca57824 */ /* 0x000fe200078e02a5 */
[----:B------:R-:W-:Y:S01]  /*05b0*/  LOP3.LUT R10, R10, 0x1c0, RZ, 0xc0, !PT ;  /* 0x000001c00a0a7812 */ /* 0x000fe200078ec0ff */
[----:B------:R-:W-:Y:S01]  /*05c0*/  IMAD.SHL.U32 R7, R7, 0x40, RZ ;  /* 0x0000004007077824 */ /* 0x000fe200078e00ff */
[----:B------:R-:W-:Y:S01]  /*05d0*/  R2P PR, R5, 0x6 ;  /* 0x0000000605007804 */ /* 0x000fe20000000000 */
[C---:B------:R-:W-:Y:S01]  /*05e0*/  IMAD.SHL.U32 R188, R0.reuse, 0x8, RZ ;  /* 0x0000000800bc7824 */ /* 0x040fe200078e00ff */
[----:B------:R-:W-:Y:S01]  /*05f0*/  SHF.R.U32.HI R5, RZ, 0x3, R10 ;  /* 0x00000003ff057819 */ /* 0x000fe2000001160a */
[--C-:B------:R-:W-:Y:S01]  /*0600*/  IMAD R0, R0, 0x1000, R4.reuse ;  /* 0x0000100000007824 */ /* 0x100fe200078e0204 */
[----:B------:R-:W-:Y:S01]  /*0610*/  LOP3.LUT R9, R10, 0x20, R9, 0xf8, !PT ;  /* 0x000000200a097812 */ /* 0x000fe200078ef809 */
[----:B------:R-:W-:Y:S01]  /*0620*/  IMAD R4, R3, 0x400, R4 ;  /* 0x0000040003047824 */ /* 0x000fe200078e0204 */
[----:B------:R-:W-:Y:S01]  /*0630*/  LOP3.LUT R188, R188, 0x8, RZ, 0xc0, !PT ;  /* 0x00000008bcbc7812 */ /* 0x000fe200078ec0ff */
[----:B------:R-:W-:Y:S01]  /*0640*/  IMAD R0, R178, 0x400, R0 ;  /* 0x00000400b2007824 */ /* 0x000fe200078e0200 */
[----:B------:R-:W-:-:S02]  /*0650*/  LOP3.LUT R9, R9, R5, RZ, 0x3c, !PT ;  /* 0x0000000509097212 */ /* 0x000fc400078e3cff */
[----:B------:R-:W-:Y:S02]  /*0660*/  LOP3.LUT R7, R7, 0x1c0, RZ, 0xc0, !PT ;  /* 0x000001c007077812 */ /* 0x000fe400078ec0ff */
[----:B------:R-:W-:Y:S01]  /*0670*/  LOP3.LUT R172, R188, 0x10, R172, 0xf8, !PT ;  /* 0x00000010bcac7812 */ /* 0x000fe200078ef8ac */
[----:B------:R-:W-:Y:S01]  /*0680*/  IMAD.IADD R189, R9, 0x1, R0 ;  /* 0x0000000109bd7824 */ /* 0x000fe200078e0200 */
[--C-:B------:R-:W-:Y:S02]  /*0690*/  SHF.R.U32.HI R171, RZ, 0x3, R7.reuse ;  /* 0x00000003ffab7819 */ /* 0x100fe40000011607 */
[----:B------:R-:W-:Y:S02]  /*06a0*/  LOP3.LUT R6, R7, 0x8, R6, 0xf8, !PT ;  /* 0x0000000807067812 */ /* 0x000fe400078ef806 */
[----:B------:R-:W-:Y:S02]  /*06b0*/  LOP3.LUT R0, R8, 0xfffffe00, RZ, 0xc0, !PT ;  /* 0xfffffe0008007812 */ /* 0x000fe400078ec0ff */
[----:B------:R-:W-:-:S02]  /*06c0*/  LOP3.LUT R172, R171, R172, R7, 0x1e, !PT ;  /* 0x000000acabac7212 */ /* 0x000fc400078e1e07 */
[----:B------:R-:W-:Y:S01]  /*06d0*/  LOP3.LUT R171, R6, R171, RZ, 0x3c, !PT ;  /* 0x000000ab06ab7212 */ /* 0x000fe200078e3cff */
[----:B------:R-:W-:Y:S01]  /*06e0*/  IMAD R173, R178, 0x400, R0 ;  /* 0x00000400b2ad7824 */ /* 0x000fe200078e0200 */
[----:B------:R-:W-:Y:S01]  /*06f0*/  LOP3.LUT R188, R5, R10, R188, 0x1e, !PT ;  /* 0x0000000a05bc7212 */ /* 0x000fe200078e1ebc */
[----:B------:R-:W-:Y:S01]  /*0700*/  IMAD R3, R3, 0x400, R0 ;  /* 0x0000040003037824 */ /* 0x000fe200078e0200 */
[----:B------:R-:W-:Y:S01]  /*0710*/  SHF.R.S32.HI R185, RZ, 0x2, R2 ;  /* 0x00000002ffb97819 */ /* 0x000fe20000011402 */
[----:B------:R-:W-:Y:S01]  /*0720*/  IMAD.IADD R173, R173, 0x1, R171 ;  /* 0x00000001adad7824 */ /* 0x000fe200078e02ab */
[----:B------:R-:W-:Y:S01]  /*0730*/  SEL R2, R195, 0xffffffe0, !P4 ;  /* 0xffffffe0c3027807 */ /* 0x000fe20006000000 */
[----:B------:R-:W-:Y:S01]  /*0740*/  IMAD.IADD R188, R4, 0x1, R188 ;  /* 0x0000000104bc7824 */ /* 0x000fe200078e02bc */
[----:B------:R-:W-:Y:S01]  /*0750*/  LOP3.LUT R172, R172, R0, RZ, 0xfc, !PT ;  /* 0x00000000acac7212 */ /* 0x000fe200078efcff */
[----:B------:R-:W-:Y:S01]  /*0760*/  IMAD.IADD R171, R171, 0x1, R3 ;  /* 0x00000001abab7824 */ /* 0x000fe200078e0203 */
[----:B------:R-:W-:Y:S01]  /*0770*/  LEA R165, R165, UR6, 0x1 ;  /* 0x00000006a5a57c11 */ /* 0x000fe2000f8e08ff */
[----:B------:R-:W-:Y:S01]  /*0780*/  IMAD.MOV.U32 R3, RZ, RZ, 0x40 ;  /* 0x00000040ff037424 */ /* 0x000fe200078e00ff */
[----:B------:R-:W-:Y:S01]  /*0790*/  LEA R188, R188, UR4, 0x1 ;  /* 0x00000004bcbc7c11 */ /* 0x000fe2000f8e08ff */
[----:B------:R-:W-:Y:S01]  /*07a0*/  IMAD.SHL.U32 R169, R172, 0x2, RZ ;  /* 0x00000002aca97824 */ /* 0x000fe200078e00ff */
[----:B------:R-:W-:Y:S01]  /*07b0*/  SEL R195, R195, 0xffffffe0, !P1 ;  /* 0xffffffe0c3c37807 */ /* 0x000fe20004800000 */
[--C-:B------:R-:W-:Y:S01]  /*07c0*/  IMAD.IADD R164, R2, 0x1, R165.reuse ;  /* 0x0000000102a47824 */ /* 0x100fe200078e02a5 */
[----:B------:R-:W-:Y:S01]  /*07d0*/  SEL R3, R3, 0xffffffc0, !P3 ;  /* 0xffffffc003037807 */ /* 0x000fe20005800000 */
[C---:B------:R-:W-:Y:S01]  /*07e0*/  VIADD R190, R188.reuse, 0x40 ;  /* 0x00000040bcbe7836 */ /* 0x040fe20000000000 */
[----:B------:R-:W-:Y:S01]  /*07f0*/  LEA R189, R189, UR6, 0x1 ;  /* 0x00000006bdbd7c11 */ /* 0x000fe2000f8e08ff */
[----:B------:R-:W-:Y:S01]  /*0800*/  @P2 VIADD R190, R188, 0xffffffc0 ;  /* 0xffffffc0bcbe2836 */ /* 0x000fe20000000000 */
[----:B------:R-:W-:Y:S01]  /*0810*/  SEL R196, R196, 0x10, !P0 ;  /* 0x00000010c4c47807 */ /* 0x000fe20004000000 */
[----:B------:R-:W-:Y:S01]  /*0820*/  IMAD.IADD R3, R3, 0x1, R165 ;  /* 0x0000000103037824 */ /* 0x000fe200078e02a5 */
[----:B------:R-:W-:Y:S01]  /*0830*/  LEA R170, R170, UR6, 0x1 ;  /* 0x00000006aaaa7c11 */ /* 0x000fe2000f8e08ff */
[----:B------:R-:W-:Y:S01]  /*0840*/  IMAD.IADD R193, R189, 0x1, R195 ;  /* 0x00000001bdc17824 */ /* 0x000fe200078e02c3 */
[----:B------:R-:W-:Y:S01]  /*0850*/  LEA R171, R171, UR5, 0x1 ;  /* 0x00000005abab7c11 */ /* 0x000fe2000f8e08ff */
[----:B------:R-:W-:-:S02]  /*0860*/  VIADD R191, R188, 0x420 ;  /* 0x00000420bcbf7836 */ /* 0x000fc40000000000 */
[----:B------:R-:W-:Y:S02]  /*0870*/  IMAD.IADD R194, R189, 0x1, R196 ;  /* 0x00000001bdc27824 */ /* 0x000fe400078e02c4 */
[----:B------:R-:W-:Y:S02]  /*0880*/  IMAD.IADD R192, R195, 0x1, R188 ;  /* 0x00000001c3c07824 */ /* 0x000fe400078e02bc */
[----:B------:R-:W-:Y:S02]  /*0890*/  IMAD R185, R178, 0x10, R185 ;  /* 0x00000010b2b97824 */ /* 0x000fe400078e02b9 */
[----:B------:R-:W-:Y:S02]  /*08a0*/  IMAD.IADD R2, R2, 0x1, R3 ;  /* 0x0000000102027824 */ /* 0x000fe400078e0203 */
[----:B------:R-:W-:Y:S02]  /*08b0*/  @P1 VIADD R191, R188, 0x3e0 ;  /* 0x000003e0bcbf1836 */ /* 0x000fe40000000000 */
[----:B------:R-:W-:-:S02]  /*08c0*/  IMAD.IADD R196, R196, 0x1, R193 ;  /* 0x00000001c4c47824 */ /* 0x000fc400078e02c1 */
[----:B------:R-:W-:Y:S02]  /*08d0*/  IMAD.IADD R195, R195, 0x1, R190 ;  /* 0x00000001c3c37824 */ /* 0x000fe400078e02be */
[----:B---34-:R-:W-:-:S07]  /*08e0*/  VIADD R169, R169, UR4 ;  /* 0x00000004a9a97c36 */ /* 0x018fce0008000000 */
.L_x_1117:
[----:B-1----:R-:W1:Y:S01]  /*08f0*/  LDC.64 R6, c[0x0][0x2f0] ;  /* 0x0000bc00ff067b82 */ /* 0x002e620000000a00 */
[C---:B--2---:R-:W-:Y:S01]  /*0900*/  IMAD.SHL.U32 R10, R184.reuse, 0x4, RZ ;  /* 0x00000004b80a7824 */ /* 0x044fe200078e00ff */
        /* <DEDUP_REMOVED lines=10> */
[----:B--2---:R-:W-:-:S04]  /*09b0*/  ISETP.NE.U32.AND P2, PT, R4, RZ, PT ;  /* 0x000000ff0400720c */ /* 0x004fc80003f45070 */
[----:B------:R-:W-:-:S05]  /*09c0*/  ISETP.NE.AND.EX P2, PT, R5, RZ, PT, P2 ;  /* 0x000000ff0500720c */ /* 0x000fca0003f45320 */
[----:B------:R-:W2:Y:S04]  /*09d0*/  @P5 LDG.E R31, desc[UR16][R6.64] ;  /* 0x00000010061f5981 */ /* 0x000ea8000c1e1900 */
[----:B------:R1:W2:Y:S01]  /*09e0*/  @P5 LDG.E R226, desc[UR16][R6.64+0x4] ;  /* 0x0000041006e25981 */ /* 0x0002a2000c1e1900 */
[C---:B----4-:R-:W-:Y:S01]  /*09f0*/  @P3 IADD3 R12, P1, R10.reuse, UR12, RZ ;  /* 0x0000000c0a0c3c10 */ /* 0x050fe2000ff3e0ff */
[----:B------:R-:W-:Y:S01]  /*0a00*/  IMAD.MOV.U32 R225, RZ, RZ, RZ ;  /* 0x000000ffffe17224 */ /* 0x000fe200078e00ff */
[----:B------:R-:W3:Y:S01]  /*0a10*/  LDC.U8 R9, c[0x0][0x3c2] ;  /* 0x0000f080ff097b82 */ /* 0x000ee20000000000 */
[----:B------:R-:W-:Y:S02]  /*0a20*/  @P2 IADD3 R4, P0, R10, R4, RZ ;  /* 0x000000040a042210 */ /* 0x000fe40007f1e0ff */
[----:B------:R-:W-:-:S03]  /*0a30*/  @P3 IADD3.X R13, R8, UR13, RZ, P1, !PT ;  /* 0x0000000d080d3c10 */ /* 0x000fc60008ffe4ff */
[----:B------:R-:W-:Y:S02]  /*0a40*/  @P2 IMAD.X R5, R8, 0x1, R5, P0 ;  /* 0x0000000108052824 */ /* 0x000fe400000e0605 */
[----:B------:R-:W4:Y:S04]  /*0a50*/  @P3 LDG.E R225, desc[UR16][R12.64] ;  /* 0x000000100ce13981 */ /* 0x000f28000c1e1900 */
[----:B------:R3:W4:Y:S01]  /*0a60*/  @P2 LDG.E R224, desc[UR16][R4.64] ;  /* 0x0000001004e02981 */ /* 0x000722000c1e1900 */
[----:B-1----:R-:W1:Y:S01]  /*0a70*/  LDC.64 R6, c[0x0][0x2f8] ;  /* 0x0000be00ff067b82 */ /* 0x002e620000000a00 */
[----:B---3--:R-:W-:-:S07]  /*0a80*/  ISETP.NE.AND P3, PT, R9, RZ, PT ;  /* 0x000000ff0900720c */ /* 0x008fce0003f65270 */
[----:B------:R-:W3:Y:S01]  /*0a90*/  @!P2 LDC.64 R4, c[0x0][0x318] ;  /* 0x0000c600ff04ab82 */ /* 0x000ee20000000a00 */
[----:B-1----:R-:W-:-:S04]  /*0aa0*/  ISETP.EQ.U32.AND P1, PT, R6, RZ, PT ;  /* 0x000000ff0600720c */ /* 0x002fc80003f22070 */
[----:B------:R-:W-:Y:S02]  /*0ab0*/  ISETP.EQ.OR.EX P1, PT, R7, RZ, !P3, P1 ;  /* 0x000000ff0700720c */ /* 0x000fe40005f22710 */
[----:B------:R-:W-:Y:S01]  /*0ac0*/  IADD3 R10, P0, R10, R6, RZ ;  /* 0x000000060a0a7210 */ /* 0x000fe20007f1e0ff */
[----:B------:R-:W-:-:S04]  /*0ad0*/  IMAD.MOV.U32 R227, RZ, RZ, -0x1 ;  /* 0xffffffffffe37424 */ /* 0x000fc800078e00ff */
[----:B------:R-:W-:Y:S02]  /*0ae0*/  IMAD.X R11, R8, 0x1, R7, P0 ;  /* 0x00000001080b7824 */ /* 0x000fe400000e0607 */
[----:B------:R-:W1:Y:S01]  /*0af0*/  @!P2 LDC R8, c[0x0][0x2cc] ;  /* 0x0000b300ff08ab82 */ /* 0x000e620000000800 */
[----:B---3--:R-:W-:-:S03]  /*0b00*/  @!P2 ISETP.NE.U32.AND P0, PT, R4, RZ, PT ;  /* 0x000000ff0400a20c */ /* 0x008fc60003f05070 */
        /* <DEDUP_REMOVED lines=13> */
.L_x_1047:
[----:B------:R-:W-:Y:S01]  /*0be0*/  IMAD.SHL.U32 R203, R187, 0x80, RZ ;  /* 0x00000080bbcb7824 */ /* 0x000fe200078e00ff */
[----:B-----5:R-:W-:-:S04]  /*0bf0*/  @!P2 IADD3 R224, R8, R4, -R225 ;  /* 0x0000000408e0a210 */ /* 0x020fc80007ffe8e1 */
[----:B------:R-:W-:-:S13]  /*0c00*/  ISETP.GT.AND P0, PT, R224, R203, PT ;  /* 0x000000cbe000720c */ /* 0x000fda0003f04270 */
[----:B------:R-:W-:Y:S05]  /*0c10*/  @!P0 BRA `(.L_x_1048) ;  /* 0x0000008400588947 */ /* 0x000fea0003800000 */
[----:B------:R-:W3:Y:S01]  /*0c20*/  LDC R6, c[0x0][0x278] ;  /* 0x00009e00ff067b82 */ /* 0x000ee20000000800 */
[----:B--2---:R-:W-:Y:S01]  /*0c30*/  IABS R11, R181 ;  /* 0x000000b5000b7213 */ /* 0x004fe20000000000 */
[----:B-1----:R-:W-:Y:S01]  /*0c40*/  VIADD R14, R226, 0x3f ;  /* 0x0000003fe20e7836 */ /* 0x002fe20000000000 */
[----:B------:R-:W-:Y:S01]  /*0c50*/  ISETP.NE.AND P0, PT, R227, -0x1, PT ;  /* 0xffffffffe300780c */ /* 0x000fe20003f05270 */
[----:B------:R-:W1:Y:S01]  /*0c60*/  S2R R21, SR_CTAID.X ;  /* 0x0000000000157919 */ /* 0x000e620000002500 */
[----:B------:R-:W-:Y:S02]  /*0c70*/  ISETP.NE.AND P2, PT, R31, -0x1, PT ;  /* 0xffffffff1f00780c */ /* 0x000fe40003f45270 */
[----:B------:R-:W-:Y:S01]  /*0c80*/  SHF.R.S32.HI R13, RZ, 0x1f, R14 ;  /* 0x0000001fff0d7819 */ /* 0x000fe2000001140e */
[----:B------:R-:W2:Y:S03]  /*0c90*/  LDC.64 R4, c[0x0][0x228] ;  /* 0x00008a00ff047b82 */ /* 0x000ea60000000a00 */
[----:B------:R-:W-:-:S04]  /*0ca0*/  LEA.HI R13, R13, R14, RZ, 0x6 ;  /* 0x0000000e0d0d7211 */ /* 0x000fc800078f30ff */
[----:B------:R-:W-:Y:S01]  /*0cb0*/  SHF.R.S32.HI R13, RZ, 0x6, R13 ;  /* 0x00000006ff0d7819 */ /* 0x000fe2000001140d */
[----:B------:R-:W4:Y:S01]  /*0cc0*/  LDC R10, c[0x0][0x394] ;  /* 0x0000e500ff0a7b82 */ /* 0x000f220000000800 */
[----:B------:R-:W-:Y:S01]  /*0cd0*/  @P0 IMAD.IADD R34, R225, 0x1, R227 ;  /* 0x00000001e1220824 */ /* 0x000fe200078e02e3 */
[----:B---3--:R-:W-:-:S06]  /*0ce0*/  IABS R7, R6 ;  /* 0x0000000600077213 */ /* 0x008fcc0000000000 */
[----:B------:R-:W3:Y:S01]  /*0cf0*/  LDC R20, c[0x0][0x2d4] ;  /* 0x0000b500ff147b82 */ /* 0x000ee20000000800 */
[----:B------:R-:W5:Y:S01]  /*0d00*/  I2F.RP R8, R7 ;  /* 0x0000000700087306 */ /* 0x000f620000209400 */
[----:B--2---:R-:W-:-:S06]  /*0d10*/  IMAD R25, R0, R4, RZ ;  /* 0x0000000400197224 */ /* 0x004fcc00078e02ff */
[----:B------:R-:W2:Y:S01]  /*0d20*/  LDC R209, c[0x0][0x2dc] ;  /* 0x0000b700ffd17b82 */ /* 0x000ea20000000800 */
[----:B------:R-:W-:-:S04]  /*0d30*/  IMAD.WIDE.U32 R26, R184, R4, RZ ;  /* 0x00000004b81a7225 */ /* 0x000fc800078e00ff */
[----:B------:R-:W-:-:S03]  /*0d40*/  IMAD R25, R184, R5, R25 ;  /* 0x00000005b8197224 */ /* 0x000fc600078e0219 */
[----:B------:R-:W2:Y:S01]  /*0d50*/  LDC R16, c[0x0][0x270] ;  /* 0x00009c00ff107b82 */ /* 0x000ea20000000800 */
[----:B-----5:R-:W5:Y:S01]  /*0d60*/  MUFU.RCP R8, R8 ;  /* 0x0000000800087308 */ /* 0x020f620000001000 */
[----:B------:R-:W-:-:S06]  /*0d70*/  IADD3 R25, R27, R25, RZ ;  /* 0x000000191b197210 */ /* 0x000fcc0007ffe0ff */
[----:B------:R-:W1:Y:S01]  /*0d80*/  LDC.U8 R4, c[0x0][0x3d8] ;  /* 0x0000f600ff047b82 */ /* 0x000e620000000000 */
[----:B---3--:R-:W-:Y:S01]  /*0d90*/  SHF.R.S32.HI R5, RZ, 0x1f, R20 ;  /* 0x0000001fff057819 */ /* 0x008fe20000011414 */
[----:B------:R-:W-:-:S04]  /*0da0*/  IMAD.WIDE.U32 R32, R184, R20, RZ ;  /* 0x00000014b8207225 */ /* 0x000fc800078e00ff */
[----:B------:R-:W-:Y:S02]  /*0db0*/  IMAD R5, R5, R184, RZ ;  /* 0x000000b805057224 */ /* 0x000fe400078e02ff */
[----:B------:R-:W3:Y:S02]  /*0dc0*/  LDC R22, c[0x0][0x2c4] ;  /* 0x0000b100ff167b82 */ /* 0x000ee40000000800 */
[----:B------:R-:W-:Y:S01]  /*0dd0*/  IMAD R5, R0, R20, R5 ;  /* 0x0000001400057224 */ /* 0x000fe200078e0205 */
[----:B-----5:R-:W-:-:S04]  /*0de0*/  IADD3 R8, R8, 0xffffffe, RZ ;  /* 0x0ffffffe08087810 */ /* 0x020fc80007ffe0ff */
[----:B------:R-:W5:Y:S01]  /*0df0*/  F2I.FTZ.U32.TRUNC.NTZ R9, R8 ;  /* 0x0000000800097305 */ /* 0x000f62000021f000 */
[----:B--2---:R-:W-:Y:S01]  /*0e00*/  IMAD.WIDE R36, R209, R16, RZ ;  /* 0x00000010d1247225 */ /* 0x004fe200078e02ff */
[----:B------:R-:W-:Y:S01]  /*0e10*/  IADD3 R5, R33, R5, RZ ;  /* 0x0000000521057210 */ /* 0x000fe20007ffe0ff */
[----:B------:R-:W2:Y:S02]  /*0e20*/  LDC.U8 R23, c[0x0][0x480] ;  /* 0x00012000ff177b82 */ /* 0x000ea40000000000 */
[-C--:B------:R-:W-:Y:S02]  /*0e30*/  IMAD R24, R37, R32.reuse, RZ ;  /* 0x0000002025187224 */ /* 0x080fe400078e02ff */
[----:B------:R-:W-:Y:S01]  /*0e40*/  IMAD.WIDE.U32 R32, R36, R32, RZ ;  /* 0x0000002024207225 */ /* 0x000fe200078e00ff */
[----:B-1----:R-:W-:-:S03]  /*0e50*/  ISETP.NE.AND P3, PT, R4, RZ, PT ;  /* 0x000000ff0400720c */ /* 0x002fc60003f65270 */
[C---:B------:R-:W-:Y:S02]  /*0e60*/  IMAD R24, R36.reuse, R5, R24 ;  /* 0x0000000524187224 */ /* 0x040fe400078e0218 */
[-C--:B------:R-:W-:Y:S02]  /*0e70*/  IMAD R4, R37, R31.reuse, RZ ;  /* 0x0000001f25047224 */ /* 0x080fe400078e02ff */
[----:B-----5:R-:W-:Y:S01]  /*0e80*/  IMAD.MOV R17, RZ, RZ, -R9 ;  /* 0x000000ffff117224 */ /* 0x020fe200078e0a09 */
[----:B------:R-:W-:Y:S01]  /*0e90*/  MOV R8, RZ ;  /* 0x000000ff00087202 */ /* 0x000fe20000000f00 */
[----:B------:R-:W-:-:S04]  /*0ea0*/  IMAD.WIDE.U32 R28, R36, R31, RZ ;  /* 0x0000001f241c7225 */ /* 0x000fc800078e00ff */
[----:B------:R-:W-:Y:S01]  /*0eb0*/  IMAD R17, R17, R7, RZ ;  /* 0x0000000711117224 */ /* 0x000fe200078e02ff */
[----:B------:R-:W1:Y:S01]  /*0ec0*/  @P3 LDC R30, c[0x0][0x2e4] ;  /* 0x0000b900ff1e3b82 */ /* 0x000e620000000800 */
[----:B------:R-:W-:Y:S01]  /*0ed0*/  IMAD.IADD R24, R33, 0x1, R24 ;  /* 0x0000000121187824 */ /* 0x000fe200078e0218 */
[----:B------:R-:W-:Y:S01]  /*0ee0*/  SEL R28, R32, R28, !P2 ;  /* 0x0000001c201c7207 */ /* 0x000fe20005000000 */
[----:B------:R-:W-:Y:S01]  /*0ef0*/  IMAD.HI.U32 R17, R9, R17, R8 ;  /* 0x0000001109117227 */ /* 0x000fe200078e0008 */
[C---:B------:R-:W-:Y:S02]  /*0f00*/  SHF.L.U32 R32, R184.reuse, 0x7, RZ ;  /* 0x00000007b8207819 */ /* 0x040fe400000006ff */
[----:B------:R-:W-:Y:S01]  /*0f10*/  SHF.L.U64.HI R33, R184, 0x7, R0 ;  /* 0x00000007b8217819 */ /* 0x000fe20000010200 */
[----:B------:R-:W-:Y:S01]  /*0f20*/  @P2 IMAD.IADD R24, R29, 0x1, R4 ;  /* 0x000000011d182824 */ /* 0x000fe200078e0204 */
[----:B------:R-:W5:Y:S01]  /*0f30*/  LDC.64 R8, c[0x0][0x240] ;  /* 0x00009000ff087b82 */ /* 0x000f620000000a00 */
[----:B------:R-:W-:Y:S01]  /*0f40*/  IMAD.HI.U32 R17, R17, R11, RZ ;  /* 0x0000000b11117227 */ /* 0x000fe200078e00ff */
[----:B------:R-:W-:-:S02]  /*0f50*/  SEL R32, R32, RZ, P5 ;  /* 0x000000ff20207207 */ /* 0x000fc40002800000 */
[----:B------:R-:W-:Y:S02]  /*0f60*/  SEL R33, R33, RZ, P5 ;  /* 0x000000ff21217207 */ /* 0x000fe40002800000 */
[----:B------:R-:W-:Y:S02]  /*0f70*/  IADD3 R12, -R17, RZ, RZ ;  /* 0x000000ff110c7210 */ /* 0x000fe40007ffe1ff */
[----:B------:R-:W1:Y:S03]  /*0f80*/  LDC.64 R4, c[0x0][0x488] ;  /* 0x00012200ff047b82 */ /* 0x000e660000000a00 */
[----:B------:R-:W-:Y:S01]  /*0f90*/  IMAD R12, R7, R12, R11 ;  /* 0x0000000c070c7224 */ /* 0x000fe200078e020b */
[----:B------:R-:W-:-:S04]  /*0fa0*/  IADD3 R11, R226, 0x80, R203 ;  /* 0x00000080e20b7810 */ /* 0x000fc80007ffe0cb */
[----:B------:R-:W-:Y:S02]  /*0fb0*/  ISETP.GT.U32.AND P4, PT, R7, R12, PT ;  /* 0x0000000c0700720c */ /* 0x000fe40003f84070 */
[----:B----4-:R-:W-:-:S05]  /*0fc0*/  IADD3 R10, R11, R10, -R224 ;  /* 0x0000000a0b0a7210 */ /* 0x010fca0007ffe8e0 */
[----:B------:R-:W-:Y:S02]  /*0fd0*/  VIADD R10, R10, 0x3f ;  /* 0x0000003f0a0a7836 */ /* 0x000fe40000000000 */
[----:B-----5:R-:W-:-:S03]  /*0fe0*/  IMAD.WIDE.U32 R14, R31, R8, RZ ;  /* 0x000000081f0e7225 */ /* 0x020fc600078e00ff */
[----:B------:R-:W-:Y:S01]  /*0ff0*/  SHF.R.S32.HI R223, RZ, 0x1f, R10 ;  /* 0x0000001fffdf7819 */ /* 0x000fe2000001140a */
[----:B------:R-:W-:Y:S01]  /*1000*/  @!P4 IMAD.IADD R12, R12, 0x1, -R7 ;  /* 0x000000010c0cc824 */ /* 0x000fe200078e0a07 */
[----:B------:R-:W-:Y:S02]  /*1010*/  SEL R26, R26, R14, !P2 ;  /* 0x0000000e1a1a7207 */ /* 0x000fe40005000000 */
[----:B------:R-:W-:Y:S02]  /*1020*/  LEA.HI R223, R223, R10, RZ, 0x6 ;  /* 0x0000000adfdf7211 */ /* 0x000fe400078f30ff */
[----:B------:R-:W4:Y:S01]  /*1030*/  @P0 LDC.64 R10, c[0x0][0x250] ;  /* 0x00009400ff0a0b82 */ /* 0x000f220000000a00 */
[----:B------:R-:W-:Y:S01]  /*1040*/  ISETP.GE.U32.AND P6, PT, R12, R7, PT ;  /* 0x000000070c00720c */ /* 0x000fe20003fc6070 */
[----:B------:R-:W-:Y:S01]  /*1050*/  IMAD R12, R31, R9, RZ ;  /* 0x000000091f0c7224 */ /* 0x000fe200078e02ff */
[----:B------:R-:W-:Y:S02]  /*1060*/  SHF.R.S32.HI R223, RZ, 0x6, R223 ;  /* 0x00000006ffdf7819 */ /* 0x000fe400000114df */
[----:B------:R-:W-:Y:S01]  /*1070*/  LOP3.LUT R7, R181, R6, RZ, 0x3c, !PT ;  /* 0x00000006b5077212 */ /* 0x000fe200078e3cff */
[----:B------:R-:W-:Y:S01]  /*1080*/  @P2 IMAD.IADD R25, R15, 0x1, R12 ;  /* 0x000000010f192824 */ /* 0x000fe200078e020c */
[----:B------:R-:W-:Y:S01]  /*1090*/  VIMNMX R223, R13, R223, PT ;  /* 0x000000df0ddf7248 */ /* 0x000fe20003fe0100 */
[----:B------:R-:W5:Y:S01]  /*10a0*/  @P2 LDC.64 R14, c[0x0][0x420] ;  /* 0x00010800ff0e2b82 */ /* 0x000f620000000a00 */
[----:B------:R-:W-:-:S02]  /*10b0*/  ISETP.GE.AND P1, PT, R7, RZ, PT ;  /* 0x000000ff0700720c */ /* 0x000fc40003f26270 */
[----:B------:R-:W-:Y:S02]  /*10c0*/  @!P4 IADD3 R17, R17, 0x1, RZ ;  /* 0x000000011111c810 */ /* 0x000fe40007ffe0ff */
[----:B------:R-:W-:Y:S02]  /*10d0*/  ISETP.NE.AND P4, PT, R6, RZ, PT ;  /* 0x000000ff0600720c */ /* 0x000fe40003f85270 */
[----:B------:R-:W-:Y:S01]  /*10e0*/  @P6 IADD3 R17, R17, 0x1, RZ ;  /* 0x0000000111116810 */ /* 0x000fe20007ffe0ff */
[----:B------:R-:W2:Y:S01]  /*10f0*/  @!P2 LDC.64 R12, c[0x0][0x418] ;  /* 0x00010600ff0cab82 */ /* 0x000ea20000000a00 */
[----:B------:R-:W-:-:S04]  /*1100*/  LEA R29, R223, 0xffffffc0, 0x6 ;  /* 0xffffffc0df1d7811 */ /* 0x000fc800078e30ff */
[----:B------:R-:W-:Y:S01]  /*1110*/  SHF.R.S32.HI R27, RZ, 0x1f, R29 ;  /* 0x0000001fff1b7819 */ /* 0x000fe2000001141d */
[----:B------:R-:W-:Y:S01]  /*1120*/  @!P1 IMAD.MOV R17, RZ, RZ, -R17 ;  /* 0x000000ffff119224 */ /* 0x000fe200078e0a11 */
[----:B------:R-:W-:Y:S01]  /*1130*/  IADD3 R32, P1, R29, R32, RZ ;  /* 0x000000201d207210 */ /* 0x000fe20007f3e0ff */
[C---:B----4-:R-:W-:Y:S02]  /*1140*/  @P0 IMAD R18, R34.reuse, R11, RZ ;  /* 0x0000000b22120224 */ /* 0x050fe400078e02ff */
[----:B------:R-:W-:Y:S01]  /*1150*/  @!P4 LOP3.LUT R17, RZ, R6, RZ, 0x33, !PT ;  /* 0x00000006ff11c212 */ /* 0x000fe200078e33ff */
[----:B------:R-:W-:Y:S01]  /*1160*/  @P0 IMAD.WIDE.U32 R34, R34, R10, RZ ;  /* 0x0000000a22220225 */ /* 0x000fe200078e00ff */
[----:B------:R-:W4:Y:S04]  /*1170*/  @P0 LDC.64 R6, c[0x0][0x248] ;  /* 0x00009200ff060b82 */ /* 0x000f280000000a00 */
[----:B------:R-:W-:-:S02]  /*1180*/  @P0 IADD3 R18, R35, R18, RZ ;  /* 0x0000001223120210 */ /* 0x000fc40007ffe0ff */
[----:B------:R-:W-:Y:S01]  /*1190*/  @P0 MOV R19, R34 ;  /* 0x0000002200130202 */ /* 0x000fe20000000f00 */
[----:B-----5:R-:W-:-:S04]  /*11a0*/  @P2 IMAD.WIDE.U32 R34, R31, R14, RZ ;  /* 0x0000000e1f222225 */ /* 0x020fc800078e00ff */
[----:B---3--:R-:W-:Y:S02]  /*11b0*/  @P3 IMAD R14, R184, R22, RZ ;  /* 0x00000016b80e3224 */ /* 0x008fe400078e02ff */
[----:B--2---:R-:W-:Y:S02]  /*11c0*/  @!P2 IMAD R38, R0, R12, RZ ;  /* 0x0000000c0026a224 */ /* 0x004fe400078e02ff */
[----:B------:R-:W-:Y:S01]  /*11d0*/  @P2 IMAD R15, R31, R15, R35 ;  /* 0x0000000f1f0f2224 */ /* 0x000fe200078e0223 */
[----:B------:R-:W-:Y:S01]  /*11e0*/  @P3 SEL R14, R14, R31, !P2 ;  /* 0x0000001f0e0e3207 */ /* 0x000fe20005000000 */
[----:B------:R-:W-:Y:S02]  /*11f0*/  @!P2 IMAD R13, R184, R13, R38 ;  /* 0x0000000db80da224 */ /* 0x000fe400078e0226 */
[----:B------:R-:W-:Y:S01]  /*1200*/  IMAD.X R35, R27, 0x1, R33, P1 ;  /* 0x000000011b237824 */ /* 0x000fe200008e0621 */
[----:B------:R-:W-:Y:S01]  /*1210*/  ISETP.NE.AND P1, PT, R23, RZ, PT ;  /* 0x000000ff1700720c */ /* 0x000fe20003f25270 */
[----:B------:R-:W-:-:S02]  /*1220*/  IMAD R38, R37, R32, RZ ;  /* 0x0000002025267224 */ /* 0x000fc400078e02ff */
[----:B------:R-:W-:-:S04]  /*1230*/  IMAD.WIDE.U32 R32, R36, R32, RZ ;  /* 0x0000002024207225 */ /* 0x000fc800078e00ff */
[----:B------:R-:W-:Y:S02]  /*1240*/  IMAD R38, R36, R35, R38 ;  /* 0x0000002324267224 */ /* 0x000fe400078e0226 */
[----:B------:R-:W-:-:S04]  /*1250*/  @!P2 IMAD.WIDE.U32 R40, R184, R12, RZ ;  /* 0x0000000cb828a225 */ /* 0x000fc800078e00ff */
[----:B-1----:R-:W-:Y:S01]  /*1260*/  IMAD.WIDE.U32 R36, R21, R4, RZ ;  /* 0x0000000415247225 */ /* 0x002fe200078e00ff */
[----:B------:R-:W-:Y:S02]  /*1270*/  @P0 IADD3 R4, R225, R227, RZ ;  /* 0x000000e3e1040210 */ /* 0x000fe40007ffe0ff */
[----:B------:R-:W-:Y:S01]  /*1280*/  @!P2 IADD3 R15, R41, R13, RZ ;  /* 0x0000000d290fa210 */ /* 0x000fe20007ffe0ff */
[--C-:B------:R-:W-:Y:S01]  /*1290*/  @!P3 IMAD R12, R184, R16, R181.reuse ;  /* 0x00000010b80cb224 */ /* 0x100fe200078e02b5 */
[----:B------:R-:W-:Y:S01]  /*12a0*/  SEL R35, R36, RZ, P1 ;  /* 0x000000ff24237207 */ /* 0x000fe20000800000 */
[----:B------:R-:W-:Y:S01]  /*12b0*/  @P3 IMAD R14, R181, R30, R14 ;  /* 0x0000001eb50e3224 */ /* 0x000fe200078e020e */
[----:B------:R-:W-:Y:S01]  /*12c0*/  SHF.R.S32.HI R13, RZ, 0x1f, R181 ;  /* 0x0000001fff0d7819 */ /* 0x000fe200000114b5 */
[----:B------:R-:W-:Y:S01]  /*12d0*/  @!P3 IMAD R14, R12, R22, RZ ;  /* 0x000000160c0eb224 */ /* 0x000fe200078e02ff */
[----:B------:R-:W-:Y:S01]  /*12e0*/  SHF.R.S32.HI R12, RZ, 0x1f, R203 ;  /* 0x0000001fff0c7819 */ /* 0x000fe200000114cb */
[----:B------:R-:W-:-:S02]  /*12f0*/  IMAD R5, R21, R5, R37 ;  /* 0x0000000515057224 */ /* 0x000fc400078e0225 */
[----:B------:R-:W-:Y:S02]  /*1300*/  IMAD R37, R181, R209, RZ ;  /* 0x000000d1b5257224 */ /* 0x000fe400078e02ff */
[C---:B----4-:R-:W-:Y:S01]  /*1310*/  @P0 IMAD R21, R4.reuse, R7, RZ ;  /* 0x0000000704150224 */ /* 0x050fe200078e02ff */
[----:B------:R-:W-:Y:S01]  /*1320*/  SEL R30, R5, RZ, P1 ;  /* 0x000000ff051e7207 */ /* 0x000fe20000800000 */
[----:B------:R-:W-:Y:S01]  /*1330*/  @P0 IMAD.WIDE.U32 R22, R4, R6, RZ ;  /* 0x0000000604160225 */ /* 0x000fe200078e00ff */
[----:B------:R-:W-:-:S03]  /*1340*/  SHF.R.S32.HI R36, RZ, 0x1f, R37 ;  /* 0x0000001fff247819 */ /* 0x000fc60000011425 */
[----:B------:R-:W-:Y:S01]  /*1350*/  @!P2 IMAD.MOV.U32 R34, RZ, RZ, R40 ;  /* 0x000000ffff22a224 */ /* 0x000fe200078e0028 */
        /* <DEDUP_REMOVED lines=14> */
.L_x_1049:
        /* <DEDUP_REMOVED lines=13> */
.L_x_1050:
        /* <DEDUP_REMOVED lines=10> */
.L_x_1051:
[----:B------:R-:W-:-:S04]  /*15b0*/  IMAD R31, R184, R16, R181 ;  /* 0x00000010b81f7224 */ /* 0x000fc800078e02b5 */
[----:B------:R-:W-:-:S07]  /*15c0*/  IMAD R31, R31, R20, RZ ;  /* 0x000000141f1f7224 */ /* 0x000fce00078e02ff */
.L_x_1052:
[----:B------:R-:W1:Y:S01]  /*15d0*/  S2R R20, SR_TID.X ;  /* 0x0000000000147919 */ /* 0x000e620000002100 */
[----:B------:R-:W2:Y:S01]  /*15e0*/  LDC.64 R4, c[0x0][0x420] ;  /* 0x00010800ff047b82 */ /* 0x000ea20000000a00 */
[----:B------:R-:W-:Y:S01]  /*15f0*/  IMAD R209, R209, R16, RZ ;  /* 0x00000010d1d17224 */ /* 0x000fe200078e02ff */
[----:B------:R-:W-:Y:S01]  /*1600*/  IADD3 R40, P2, R182, R34, RZ ;  /* 0x00000022b6287210 */ /* 0x000fe20007f5e0ff */
[----:B------:R-:W-:Y:S01]  /*1610*/  IMAD.IADD R31, R29, 0x1, R31 ;  /* 0x000000011d1f7824 */ /* 0x000fe200078e021f */
[----:B------:R-:W-:Y:S01]  /*1620*/  SHF.R.S32.HI R183, RZ, 0x1f, R182 ;  /* 0x0000001fffb77819 */ /* 0x000fe200000114b6 */
[----:B------:R-:W-:Y:S01]  /*1630*/  IMAD.SHL.U32 R205, R209, 0x40, RZ ;  /* 0x00000040d1cd7824 */ /* 0x000fe200078e00ff */
[----:B------:R-:W-:Y:S01]  /*1640*/  ULDC UR14, c[0x0][0x398] ;  /* 0x0000e600000e7ab9 */ /* 0x000fe20000000800 */
[----:B------:R-:W-:Y:S01]  /*1650*/  IMAD.IADD R234, R29, 0x1, R14 ;  /* 0x000000011dea7824 */ /* 0x000fe200078e020e */
[----:B------:R-:W-:Y:S01]  /*1660*/  SHF.R.S32.HI R14, RZ, 0x1f, R180 ;  /* 0x0000001fff0e7819 */ /* 0x000fe200000114b4 */
[----:B------:R-:W-:Y:S01]  /*1670*/  IMAD.X R41, R183, 0x1, R15, P2 ;  /* 0x00000001b7297824 */ /* 0x000fe200010e060f */
[----:B------:R-:W-:Y:S01]  /*1680*/  IADD3 R32, P3, P2, R32, R205, R37 ;  /* 0x000000cd20207210 */ /* 0x000fe20007a7e025 */
[----:B------:R-:W-:Y:S01]  /*1690*/  ULDC.64 UR4, c[0x0][0x428] ;  /* 0x00010a0000047ab9 */ /* 0x000fe20000000a00 */
[----:B------:R-:W-:Y:S01]  /*16a0*/  SHF.R.S32.HI R15, RZ, 0x1f, R205 ;  /* 0x0000001fff0f7819 */ /* 0x000fe200000114cd */
[----:B------:R-:W-:Y:S01]  /*16b0*/  IMAD R34, R13, UR4, RZ ;  /* 0x000000040d227c24 */ /* 0x000fe2000f8e02ff */
[----:B------:R-:W-:Y:S01]  /*16c0*/  IADD3 R37, -R224, R226, R203 ;  /* 0x000000e2e0257210 */ /* 0x000fe20007ffe1cb */
[----:B------:R-:W-:Y:S01]  /*16d0*/  ULDC.64 UR10, c[0x0][0x210] ;  /* 0x00008400000a7ab9 */ /* 0x000fe20000000a00 */
[----:B------:R-:W-:Y:S01]  /*16e0*/  IADD3.X R36, R38, R15, R36, P3, P2 ;  /* 0x0000000f26247210 */ /* 0x000fe20001fe4424 */
[----:B------:R-:W-:Y:S01]  /*16f0*/  IMAD R34, R181, UR5, R34 ;  /* 0x00000005b5227c24 */ /* 0x000fe2000f8e0222 */
[----:B------:R-:W-:Y:S01]  /*1700*/  IADD3 R28, P3, P2, R35, R32, R28 ;  /* 0x00000020231c7210 */ /* 0x000fe20007a7e01c */
[----:B------:R-:W3:Y:S01]  /*1710*/  LDC.64 R38, c[0x0][0x478] ;  /* 0x00011e00ff267b82 */ /* 0x000ee20000000a00 */
[----:B------:R-:W-:Y:S01]  /*1720*/  IADD3 R37, R37, -UR14, RZ ;  /* 0x8000000e25257c10 */ /* 0x000fe2000fffe0ff */
[----:B------:R-:W-:Y:S01]  /*1730*/  ULDC.64 UR8, c[0x0][0x3e0] ;  /* 0x0000f80000087ab9 */ /* 0x000fe20000000a00 */
[----:B------:R-:W-:Y:S01]  /*1740*/  IADD3.X R24, R30, R36, R24, P3, P2 ;  /* 0x000000241e187210 */ /* 0x000fe20001fe4418 */
[----:B------:R-:W-:Y:S01]  /*1750*/  BSSY B1, `(.L_x_1048) ;  /* 0x00007a2000017945 */ /* 0x000fe20003800000 */
[----:B--2---:R-:W-:-:S02]  /*1760*/  IMAD R33, R27, R4, RZ ;  /* 0x000000041b217224 */ /* 0x004fc400078e02ff */
[----:B------:R-:W-:-:S04]  /*1770*/  IMAD.WIDE.U32 R40, R29, R4, R40 ;  /* 0x000000041d287225 */ /* 0x000fc800078e0028 */
[----:B------:R-:W-:Y:S01]  /*1780*/  IMAD R33, R29, R5, R33 ;  /* 0x000000051d217224 */ /* 0x000fe200078e0221 */
[----:B------:R-:W-:Y:S02]  /*1790*/  IADD3 R29, P4, R180, R29, RZ ;  /* 0x0000001db41d7210 */ /* 0x000fe40007f9e0ff */
[----:B-1----:R-:W-:Y:S01]  /*17a0*/  SHF.R.S32.HI R15, RZ, 0x1f, R20 ;  /* 0x0000001fff0f7819 */ /* 0x002fe20000011414 */
[----:B------:R-:W-:Y:S01]  /*17b0*/  IMAD.IADD R33, R41, 0x1, R33 ;  /* 0x0000000129217824 */ /* 0x000fe200078e0221 */
[----:B------:R-:W-:Y:S01]  /*17c0*/  MOV R32, R40 ;  /* 0x0000002800207202 */ /* 0x000fe20000000f00 */
[----:B------:R-:W-:Y:S01]  /*17d0*/  IMAD.X R35, R14, 0x1, R27, P4 ;  /* 0x000000010e237824 */ /* 0x000fe200020e061b */
[----:B------:R-:W-:Y:S01]  /*17e0*/  LEA.HI R27, R15, R20, RZ, 0x5 ;  /* 0x000000140f1b7211 */ /* 0x000fe200078f28ff */
[----:B------:R-:W-:-:S03]  /*17f0*/  IMAD.WIDE.U32 R40, R29, R8, R182 ;  /* 0x000000081d287225 */ /* 0x000fc600078e00b6 */
[----:B------:R-:W-:Y:S01]  /*1800*/  LOP3.LUT R208, R27, 0xffffffe0, RZ, 0xc0, !PT ;  /* 0xffffffe01bd07812 */ /* 0x000fe200078ec0ff */
[----:B------:R-:W-:Y:S01]  /*1810*/  IMAD R35, R35, R8, RZ ;  /* 0x0000000823237224 */ /* 0x000fe200078e02ff */
[----:B------:R-:W-:Y:S01]  /*1820*/  SHF.R.S32.HI R27, RZ, 0x5, R27 ;  /* 0x00000005ff1b7819 */ /* 0x000fe2000001141b */
[----:B------:R-:W-:Y:S01]  /*1830*/  IMAD.WIDE.U32 R32, R181, UR4, R32 ;  /* 0x00000004b5207c25 */ /* 0x000fe2000f8e0020 */
[----:B------:R-:W-:Y:S01]  /*1840*/  IADD3 R40, P4, R26, R40, RZ ;  /* 0x000000281a287210 */ /* 0x000fe20007f9e0ff */
[----:B------:R-:W-:Y:S02]  /*1850*/  ULDC.64 UR4, c[0x0][0x258] ;  /* 0x0000960000047ab9 */ /* 0x000fe40000000a00 */
[----:B------:R-:W-:Y:S02]  /*1860*/  IMAD.IADD R208, R20, 0x1, -R208 ;  /* 0x0000000114d07824 */ /* 0x000fe400078e0ad0 */
[----:B------:R-:W-:Y:S01]  /*1870*/  IMAD R35, R29, R9, R35 ;  /* 0x000000091d237224 */ /* 0x000fe200078e0223 */
[----:B------:R-:W-:Y:S01]  /*1880*/  SHF.R.S32.HI R29, RZ, 0x1f, R37 ;  /* 0x0000001fff1d7819 */ /* 0x000fe20000011425 */
[----:B------:R-:W-:-:S02]  /*1890*/  IMAD R27, R27, R209, R208 ;  /* 0x000000d11b1b7224 */ /* 0x000fc400078e02d0 */
[----:B------:R-:W-:Y:S01]  /*18a0*/  IMAD.IADD R33, R33, 0x1, R34 ;  /* 0x0000000121217824 */ /* 0x000fe200078e0222 */
[----:B------:R-:W-:Y:S01]  /*18b0*/  IADD3.X R41, R25, R41, R35, P4, !PT ;  /* 0x0000002919297210 */ /* 0x000fe200027fe423 */
[----:B------:R-:W-:Y:S01]  /*18c0*/  IMAD R25, R13, UR4, RZ ;  /* 0x000000040d197c24 */ /* 0x000fe2000f8e02ff */
[----:B------:R-:W-:Y:S01]  /*18d0*/  LEA.HI R29, R29, R37, RZ, 0x6 ;  /* 0x000000251d1d7211 */ /* 0x000fe200078f30ff */
[----:B------:R-:W-:Y:S01]  /*18e0*/  IMAD.WIDE.U32 R32, R180, R4, R32 ;  /* 0x00000004b4207225 */ /* 0x000fe200078e0020 */
[----:B------:R-:W-:Y:S02]  /*18f0*/  IADD3 R28, P2, R27, R28, RZ ;  /* 0x0000001c1b1c7210 */ /* 0x000fe40007f5e0ff */
[----:B------:R-:W-:Y:S01]  /*1900*/  SHF.R.S32.HI R29, RZ, 0x6, R29 ;  /* 0x00000006ff1d7819 */ /* 0x000fe2000001141d */
[----:B------:R-:W-:Y:S01]  /*1910*/  IMAD R30, R181, UR5, R25 ;  /* 0x00000005b51e7c24 */ /* 0x000fe2000f8e0219 */
[----:B------:R-:W-:Y:S01]  /*1920*/  LEA.HI.X.SX32 R24, R27, R24, 0x1, P2 ;  /* 0x000000181b187211 */ /* 0x000fe200010f0eff */
[----:B------:R-:W-:Y:S01]  /*1930*/  IMAD.WIDE.U32 R40, R181, UR4, R40 ;  /* 0x00000004b5287c25 */ /* 0x000fe2000f8e0028 */
[----:B------:R-:W1:Y:S01]  /*1940*/  LDC.64 R26, c[0x0][0x2b0] ;  /* 0x0000ac00ff1a7b82 */ /* 0x000e620000000a00 */
[----:B------:R-:W-:Y:S01]  /*1950*/  VIMNMX R204, RZ, R29, !PT ;  /* 0x0000001dffcc7248 */ /* 0x000fe20007fe0100 */
[----:B------:R-:W-:Y:S01]  /*1960*/  ULDC.64 UR4, c[0x0][0x400] ;  /* 0x0001000000047ab9 */ /* 0x000fe20000000a00 */
[----:B------:R-:W-:Y:S01]  /*1970*/  IMAD R25, R14, R4, RZ ;  /* 0x000000040e197224 */ /* 0x000fe200078e02ff */
[----:B------:R-:W-:Y:S01]  /*1980*/  IADD3 R29, R41, R30, RZ ;  /* 0x0000001e291d7210 */ /* 0x000fe20007ffe0ff */
[----:B---3--:R-:W-:Y:S01]  /*1990*/  IMAD.WIDE R38, R31, 0x4, R38 ;  /* 0x000000041f267825 */ /* 0x008fe200078e0226 */
[----:B------:R-:W-:-:S02]  /*19a0*/  LEA R232, P4, R40, UR10, 0x1 ;  /* 0x0000000a28e87c11 */ /* 0x000fc4000f8808ff */
[----:B------:R-:W-:Y:S01]  /*19b0*/  LEA R236, P2, R28, UR4, 0x2 ;  /* 0x000000041cec7c11 */ /* 0x000fe2000f8410ff */
[----:B------:R-:W-:Y:S01]  /*19c0*/  IMAD R25, R180, R5, R25 ;  /* 0x00000005b4197224 */ /* 0x000fe200078e0219 */
[----:B------:R-:W-:Y:S01]  /*19d0*/  LEA.HI.X R233, R40, UR11, R29, 0x1, P4 ;  /* 0x0000000b28e97c11 */ /* 0x000fe2000a0f0c1d */
[----:B------:R-:W-:Y:S01]  /*19e0*/  IMAD.MOV.U32 R207, RZ, RZ, R38 ;  /* 0x000000ffffcf7224 */ /* 0x000fe200078e0026 */
[----:B------:R-:W-:Y:S01]  /*19f0*/  ISETP.GT.AND P4, PT, R223, R204, PT ;  /* 0x000000ccdf00720c */ /* 0x000fe20003f84270 */
[----:B------:R-:W-:Y:S01]  /*1a00*/  IMAD.IADD R25, R33, 0x1, R25 ;  /* 0x0000000121197824 */ /* 0x000fe200078e0219 */
[----:B------:R-:W-:Y:S01]  /*1a10*/  LEA R230, P3, R32, UR8, 0x1 ;  /* 0x0000000820e67c11 */ /* 0x000fe2000f8608ff */
[----:B------:R-:W-:Y:S01]  /*1a20*/  VIADD R223, R223, 0xffffffff ;  /* 0xffffffffdfdf7836 */ /* 0x000fe20000000000 */
[----:B------:R-:W-:Y:S02]  /*1a30*/  LEA.HI.X R237, R28, UR5, R24, 0x2, P2 ;  /* 0x000000051ced7c11 */ /* 0x000fe400090f1418 */
[----:B------:R-:W-:-:S02]  /*1a40*/  LEA.HI.X R231, R32, UR9, R25, 0x1, P3 ;  /* 0x0000000920e77c11 */ /* 0x000fc400098f0c19 */
[----:B------:R-:W-:Y:S01]  /*1a50*/  MOV R206, R39 ;  /* 0x0000002700ce7202 */ /* 0x000fe20000000f00 */
[----:B-1----:R-:W-:-:S04]  /*1a60*/  IMAD.WIDE R234, R234, 0x4, R26 ;  /* 0x00000004eaea7825 */ /* 0x002fc800078e021a */
        /* <DEDUP_REMOVED lines=8> */
[C---:B--2---:R-:W-:Y:S02]  /*1af0*/  @P0 IMAD R10, R8.reuse, R7, RZ ;  /* 0x00000007080a0224 */ /* 0x044fe400078e02ff */
        /* <DEDUP_REMOVED lines=16> */
.L_x_1054:
        /* <DEDUP_REMOVED lines=11> */
[----:B------:R-:W-:-:S07]  /*1cb0*/  IADD3 R15, R17, R0, RZ ;  /* 0x00000000110f7210 */ /* 0x000fce0007ffe0ff */
.L_x_1055:
        /* <DEDUP_REMOVED lines=9> */
[----:B------:R-:W-:Y:S01]  /*1d50*/  VIADD R11, R180, 0x40 ;  /* 0x00000040b40b7836 */ /* 0x000fe20000000000 */
[----:B------:R-:W-:Y:S01]  /*1d60*/  IADD3.X R9, R10, R9, R0, P0, !PT ;  /* 0x000000090a097210 */ /* 0x000fe200007fe400 */
[C---:B------:R-:W-:Y:S01]  /*1d70*/  VIADD R0, R180.reuse, 0x20 ;  /* 0x00000020b4007836 */ /* 0x040fe20000000000 */
[----:B------:R-:W-:-:S02]  /*1d80*/  IADD3 R10, R180, 0x60, RZ ;  /* 0x00000060b40a7810 */ /* 0x000fc40007ffe0ff */
[-C--:B------:R-:W-:Y:S02]  /*1d90*/  ISETP.GE.OR P1, PT, R11, R224.reuse, P3 ;  /* 0x000000e00b00720c */ /* 0x080fe40001f26670 */
[-C--:B------:R-:W-:Y:S01]  /*1da0*/  ISETP.GE.OR P2, PT, R0, R224.reuse, P3 ;  /* 0x000000e00000720c */ /* 0x080fe20001f46670 */
[----:B------:R-:W-:Y:S01]  /*1db0*/  IMAD R0, R13, UR4, RZ ;  /* 0x000000040d007c24 */ /* 0x000fe2000f8e02ff */
[-C--:B------:R-:W-:Y:S01]  /*1dc0*/  ISETP.GE.OR P0, PT, R10, R224.reuse, P3 ;  /* 0x000000e00a00720c */ /* 0x080fe20001f06670 */
[----:B------:R-:W-:Y:S01]  /*1dd0*/  IMAD.WIDE.U32 R10, R181, UR4, R8 ;  /* 0x00000004b50a7c25 */ /* 0x000fe2000f8e0008 */
[----:B------:R-:W-:-:S03]  /*1de0*/  ISETP.GE.OR P3, PT, R180, R224, P3 ;  /* 0x000000e0b400720c */ /* 0x000fc60001f66670 */
[----:B------:R-:W-:-:S05]  /*1df0*/  IMAD R0, R181, UR5, R0 ;  /* 0x00000005b5007c24 */ /* 0x000fca000f8e0200 */
[----:B------:R-:W-:-:S05]  /*1e00*/  IADD3 R0, R11, R0, RZ ;  /* 0x000000000b007210 */ /* 0x000fca0007ffe0ff */
        /* <DEDUP_REMOVED lines=11> */
.L_x_1057:
[----:B------:R-:W-:Y:S05]  /*1ec0*/  BSYNC B0 ;  /* 0x0000000000007941 */ /* 0x000fea0003800000 */
.L_x_1056:
        /* <DEDUP_REMOVED lines=14> */
.L_x_1059:
[----:B------:R-:W-:Y:S05]  /*1fb0*/  BSYNC B0 ;  /* 0x0000000000007941 */ /* 0x000fea0003800000 */
.L_x_1058:
        /* <DEDUP_REMOVED lines=14> */
.L_x_1061:
[----:B------:R-:W-:Y:S05]  /*20a0*/  BSYNC B0 ;  /* 0x0000000000007941 */ /* 0x000fea0003800000 */
.L_x_1060:
        /* <DEDUP_REMOVED lines=13> */
.L_x_1063:
[----:B------:R-:W-:Y:S05]  /*2180*/  BSYNC B0 ;  /* 0x0000000000007941 */ /* 0x000fea0003800000 */
.L_x_1062:
        /* <DEDUP_REMOVED lines=22> */
.L_x_1065:
[----:B------:R-:W-:Y:S05]  /*22f0*/  BSYNC B0 ;  /* 0x0000000000007941 */ /* 0x000fea0003800000 */
.L_x_1064:
        /* <DEDUP_REMOVED lines=14> */
.L_x_1067:
[----:B------:R-:W-:Y:S05]  /*23e0*/  BSYNC B0 ;  /* 0x0000000000007941 */ /* 0x000fea0003800000 */
.L_x_1066:
        /* <DEDUP_REMOVED lines=14> */
.L_x_1069:
[----:B------:R-:W-:Y:S05]  /*24d0*/  BSYNC B0 ;  /* 0x0000000000007941 */ /* 0x000fea0003800000 */
.L_x_1068:
        /* <DEDUP_REMOVED lines=14> */
.L_x_1053:
[----:B------:R-:W-:Y:S01]  /*25c0*/  IMAD R25, R187, -0x80, R224 ;  /* 0xffffff80bb197824 */ /* 0x000fe200078e02e0 */
[----:B------:R-:W-:Y:S01]  /*25d0*/  @P1 BAR.SYNC.DEFER_BLOCKING 0x0 ;  /* 0x0000000000001b1d */ /* 0x000fe20000010000 */
[C---:B------:R-:W-:Y:S02]  /*25e0*/  VIADD R13, R180.reuse, 0x40 ;  /* 0x00000040b40d7836 */ /* 0x040fe40000000000 */
[C---:B------:R-:W-:Y:S01]  /*25f0*/  VIADD R0, R180.reuse, 0x60 ;  /* 0x00000060b4007836 */ /* 0x040fe20000000000 */
[-C--:B------:R-:W-:Y:S01]  /*2600*/  ISETP.GE.AND P3, PT, R180, R25.reuse, PT ;  /* 0x00000019b400720c */ /* 0x080fe20003f66270 */
[-C--:B------:R-:W-:Y:S01]  /*2610*/  IMAD R24, R12, R10.reuse, RZ ;  /* 0x0000000a0c187224 */ /* 0x080fe200078e02ff */
[-C--:B------:R-:W-:Y:S01]  /*2620*/  ISETP.GE.AND P5, PT, R13, R25.reuse, PT ;  /* 0x000000190d00720c */ /* 0x080fe20003fa6270 */
[----:B------:R-:W-:Y:S01]  /*2630*/  VIADD R13, R180, 0x20 ;  /* 0x00000020b40d7836 */ /* 0x000fe20000000000 */
[-C--:B------:R-:W-:Y:S01]  /*2640*/  ISETP.GE.AND P4, PT, R0, R25.reuse, PT ;  /* 0x000000190000720c */ /* 0x080fe20003f86270 */
[----:B------:R-:W-:Y:S01]  /*2650*/  IMAD R0, R223, -0x40, R226 ;  /* 0xffffffc0df007824 */ /* 0x000fe200078e02e2 */
[----:B------:R-:W-:Y:S01]  /*2660*/  ULDC.64 UR4, c[0x0][0x268] ;  /* 0x00009a0000047ab9 */ /* 0x000fe20000000a00 */
[----:B------:R-:W-:Y:S01]  /*2670*/  IMAD.WIDE.U32 R26, R203, R10, R182 ;  /* 0x0000000acb1a7225 */ /* 0x000fe200078e00b6 */
[C---:B------:R-:W-:Y:S01]  /*2680*/  ISETP.GE.AND P6, PT, R13.reuse, R25, PT ;  /* 0x000000190d00720c */ /* 0x040fe20003fc6270 */
[----:B------:R-:W-:Y:S01]  /*2690*/  BSSY B0, `(.L_x_1071) ;  /* 0x0000027000007945 */ /* 0x000fe20003800000 */
[----:B------:R-:W-:Y:S01]  /*26a0*/  ISETP.GE.AND P2, PT, R13, R0, PT ;  /* 0x000000000d00720c */ /* 0x000fe20003f46270 */
[C---:B------:R-:W-:Y:S01]  /*26b0*/  IMAD R24, R203.reuse, R11, R24 ;  /* 0x0000000bcb187224 */ /* 0x040fe200078e0218 */
[----:B------:R-:W-:Y:S01]  /*26c0*/  P2R R13, PR, RZ, 0x8 ;  /* 0x00000008ff0d7803 */ /* 0x000fe20000000000 */
[----:B------:R-:W-:Y:S01]  /*26d0*/  IMAD.WIDE.U32 R28, R203, R6, R182 ;  /* 0x00000006cb1c7225 */ /* 0x000fe200078e00b6 */
[----:B------:R-:W-:-:S02]  /*26e0*/  IADD3 R26, P0, R19, R26, RZ ;  /* 0x0000001a131a7210 */ /* 0x000fc40007f1e0ff */
[----:B------:R-:W-:Y:S01]  /*26f0*/  ISETP.NE.AND P1, PT, R13, RZ, PT ;  /* 0x000000ff0d00720c */ /* 0x000fe20003f25270 */
[----:B------:R-:W-:Y:S01]  /*2700*/  IMAD R25, R23, UR4, RZ ;  /* 0x0000000417197c24 */ /* 0x000fe2000f8e02ff */
[----:B------:R-:W-:Y:S01]  /*2710*/  IADD3.X R27, R18, R27, R24, P0, !PT ;  /* 0x0000001b121b7210 */ /* 0x000fe200007fe418 */
[----:B------:R-:W-:Y:S01]  /*2720*/  IMAD R18, R12, R6, RZ ;  /* 0x000000060c127224 */ /* 0x000fe200078e02ff */
[----:B------:R-:W-:Y:S02]  /*2730*/  LEA R12, R186, UR6, 0x1 ;  /* 0x00000006ba0c7c11 */ /* 0x000fe4000f8e08ff */
[----:B------:R-:W-:Y:S01]  /*2740*/  IADD3 R24, P0, R22, R28, RZ ;  /* 0x0000001c16187210 */ /* 0x000fe20007f1e0ff */
[----:B------:R-:W-:Y:S01]  /*2750*/  IMAD R18, R203, R7, R18 ;  /* 0x00000007cb127224 */ /* 0x000fe200078e0212 */
[----:B------:R-:W-:Y:S01]  /*2760*/  LEA.HI R19, R223, R223, RZ, 0x1 ;  /* 0x000000dfdf137211 */ /* 0x000fe200078f08ff */
[C---:B------:R-:W-:Y:S01]  /*2770*/  IMAD R22, R17.reuse, UR5, R25 ;  /* 0x0000000511167c24 */ /* 0x040fe2000f8e0219 */
[----:B------:R-:W-:Y:S01]  /*2780*/  ISETP.GE.AND P3, PT, R180, R0, PT ;  /* 0x00000000b400720c */ /* 0x000fe20003f66270 */
[----:B------:R-:W-:Y:S01]  /*2790*/  IMAD.WIDE.U32 R26, R17, UR4, R26 ;  /* 0x00000004111a7c25 */ /* 0x000fe2000f8e001a */
[----:B------:R-:W-:Y:S01]  /*27a0*/  IADD3.X R25, R21, R29, R18, P0, !PT ;  /* 0x0000001d15197210 */ /* 0x000fe200007fe412 */
[----:B------:R1:W-:Y:S01]  /*27b0*/  @P1 STS.128 [R12+0xa000], RZ ;  /* 0x00a000ff0c001388 */ /* 0x0003e20000000c00 */
[----:B------:R-:W-:Y:S01]  /*27c0*/  LOP3.LUT R19, R19, 0xfffffffe, RZ, 0xc0, !PT ;  /* 0xfffffffe13137812 */ /* 0x000fe200078ec0ff */
[----:B------:R-:W-:Y:S01]  /*27d0*/  IMAD.IADD R22, R27, 0x1, R22 ;  /* 0x000000011b167824 */ /* 0x000fe200078e0216 */
[----:B------:R-:W-:Y:S07]  /*27e0*/  @P1 BRA `(.L_x_1072) ;  /* 0x0000000000441947 */ /* 0x000fee0003800000 */
        /* <DEDUP_REMOVED lines=17> */
.L_x_1072:
[----:B------:R-:W-:Y:S05]  /*2900*/  BSYNC B0 ;  /* 0x0000000000007941 */ /* 0x000fea0003800000 */
.L_x_1071:
        /* <DEDUP_REMOVED lines=22> */
.L_x_1074:
[----:B------:R-:W-:Y:S05]  /*2a70*/  BSYNC B0 ;  /* 0x0000000000007941 */ /* 0x000fea0003800000 */
.L_x_1073:
        /* <DEDUP_REMOVED lines=22> */
.L_x_1076:
[----:B------:R-:W-:Y:S05]  /*2be0*/  BSYNC B0 ;  /* 0x0000000000007941 */ /* 0x000fea0003800000 */
.L_x_1075:
        /* <DEDUP_REMOVED lines=21> */
.L_x_1078:
[----:B------:R-:W-:Y:S05]  /*2d40*/  BSYNC B0 ;  /* 0x0000000000007941 */ /* 0x000fea0003800000 */
.L_x_1077:
        /* <DEDUP_REMOVED lines=13> */
.L_x_1080:
[----:B------:R-:W-:Y:S05]  /*2e20*/  BSYNC B0 ;  /* 0x0000000000007941 */ /* 0x000fea0003800000 */
.L_x_1079:
[----:B------:R1:W-:Y:S01]  /*2e30*/  @P2 STS.128 [R12+0x5000], RZ ;  /* 0x005000ff0c002388 */ /* 0x0003e20000000c00 */
[----:B------:R-:W-:Y:S01]  /*2e40*/  VIADD R222, R186, 0x1000 ;  /* 0x00001000bade7836 */ /* 0x000fe20000000000 */
        /* <DEDUP_REMOVED lines=9> */
[----:B-1----:R-:W-:-:S04]  /*2ee0*/  LEA R10, P0, R4, R230, 0x6 ;  /* 0x000000e6040a7211 */ /* 0x002fc800078030ff */
[----:B------:R-:W-:-:S05]  /*2ef0*/  LEA.HI.X R11, R4, R231, R5, 0x6, P0 ;  /* 0x000000e7040b7211 */ /* 0x000fca00000f3405 */
[----:B------:R-:W-:Y:S01]  /*2f00*/  @!PT LDS RZ, [RZ] ;  /* 0x00000000fffff984 */ /* 0x000fe20000000800 */
[----:B------:R-:W-:Y:S01]  /*2f10*/  @!PT LDS RZ, [RZ] ;  /* 0x00000000fffff984 */ /* 0x000fe20000000800 */
[----:B------:R-:W-:Y:S01]  /*2f20*/  @!PT LDS RZ, [RZ] ;  /* 0x00000000fffff984 */ /* 0x000fe20000000800 */
[----:B------:R1:W-:Y:S04]  /*2f30*/  LDGSTS.E.BYPASS.LTC128B.128 [R12+0x5000], desc[UR16][R10.64] ;  /* 0x050000000a0c7fae */ /* 0x0003e8000b901d50 */
.L_x_1082:
[----:B------:R-:W-:Y:S05]  /*2f40*/  BSYNC B0 ;  /* 0x0000000000007941 */ /* 0x000fea0003800000 */
.L_x_1081:
        /* <DEDUP_REMOVED lines=17> */
.L_x_1084:
[----:B------:R-:W-:Y:S05]  /*3060*/  BSYNC B0 ;  /* 0x0000000000007941 */ /* 0x000fea0003800000 */
.L_x_1083:
        /* <DEDUP_REMOVED lines=19> */
.L_x_1086:
[----:B------:R-:W-:Y:S05]  /*31a0*/  BSYNC B0 ;  /* 0x0000000000007941 */ /* 0x000fea0003800000 */
.L_x_1085:
[----:B------:R-:W-:Y:S01]  /*31b0*/  ISETP.NE.AND P0, PT, R13, RZ, PT ;  /* 0x000000ff0d00720c */ /* 0x000fe20003f05270 */
[----:B------:R-:W-:Y:S01]  /*31c0*/  ULDC.64 UR4, c[0x0][0x260] ;  /* 0x0000980000047ab9 */ /* 0x000fe20000000a00 */
[----:B------:R-:W-:Y:S01]  /*31d0*/  BSSY B0, `(.L_x_1087) ;  /* 0x0000019000007945 */ /* 0x000fe20003800000 */
[----:B------:R-:W-:Y:S01]  /*31e0*/  IMAD R23, R23, UR4, RZ ;  /* 0x0000000417177c24 */ /* 0x000fe2000f8e02ff */
[----:B-1----:R-:W-:Y:S01]  /*31f0*/  IADD3 R10, R185, 0x8, RZ ;  /* 0x00000008b90a7810 */ /* 0x002fe20007ffe0ff */
[----:B------:R-:W-:Y:S01]  /*3200*/  IMAD.WIDE.U32 R24, R17, UR4, R24 ;  /* 0x0000000411187c25 */ /* 0x000fe2000f8e0018 */
[----:B------:R-:W-:-:S03]  /*3210*/  IADD3 R4, R185, 0x28, RZ ;  /* 0x00000028b9047810 */ /* 0x000fc60007ffe0ff */
        /* <DEDUP_REMOVED lines=20> */
.L_x_1088:
[----:B------:R-:W-:Y:S05]  /*3360*/  BSYNC B0 ;  /* 0x0000000000007941 */ /* 0x000fea0003800000 */
.L_x_1087:
        /* <DEDUP_REMOVED lines=22> */
.L_x_1090:
[----:B------:R-:W-:Y:S05]  /*34d0*/  BSYNC B0 ;  /* 0x0000000000007941 */ /* 0x000fea0003800000 */
.L_x_1089:
        /* <DEDUP_REMOVED lines=22> */
.L_x_1092:
[----:B------:R-:W-:Y:S05]  /*3640*/  BSYNC B0 ;  /* 0x0000000000007941 */ /* 0x000fea0003800000 */
.L_x_1091:
        /* <DEDUP_REMOVED lines=21> */
.L_x_1094:
[----:B------:R-:W-:Y:S05]  /*37a0*/  BSYNC B0 ;  /* 0x0000000000007941 */ /* 0x000fea0003800000 */
.L_x_1093:
[----:B------:R-:W0:Y:S01]  /*37b0*/  LDGDEPBAR ;  /* 0x00000000000079af */ /* 0x000e220000000000 */
[C---:B------:R-:W-:Y:S01]  /*37c0*/  VIADD R5, R185.reuse, 0x20 ;  /* 0x00000020b9057836 */ /* 0x040fe20000000000 */
[-C--:B------:R-:W-:Y:S01]  /*37d0*/  ISETP.GE.AND P0, PT, R4, R0.reuse, PT ;  /* 0x000000000400720c */ /* 0x080fe20003f06270 */
[----:B------:R-:W-:Y:S01]  /*37e0*/  IMAD.MOV.U32 R219, RZ, RZ, 0x7f800000 ;  /* 0x7f800000ffdb7424 */ /* 0x000fe200078e00ff */
[-C--:B------:R-:W-:Y:S01]  /*37f0*/  ISETP.GE.AND P4, PT, R185, R0.reuse, PT ;  /* 0x00000000b900720c */ /* 0x080fe20003f86270 */
[----:B------:R-:W-:Y:S01]  /*3800*/  IMAD.MOV.U32 R220, RZ, RZ, 0x7f800000 ;  /* 0x7f800000ffdc7424 */ /* 0x000fe200078e00ff */
[-C--:B------:R-:W-:Y:S01]  /*3810*/  ISETP.GE.AND P3, PT, R10, R0.reuse, PT ;  /* 0x000000000a00720c */ /* 0x080fe20003f66270 */
[----:B------:R-:W-:Y:S01]  /*3820*/  IMAD.MOV.U32 R221, RZ, RZ, 0x7f800000 ;  /* 0x7f800000ffdd7424 */ /* 0x000fe200078e00ff */
[----:B------:R-:W-:Y:S01]  /*3830*/  ISETP.GE.AND P2, PT, R5, R0, PT ;  /* 0x000000000500720c */ /* 0x000fe20003f46270 */
[----:B------:R-:W-:Y:S01]  /*3840*/  IMAD.MOV.U32 R218, RZ, RZ, 0x7f800000 ;  /* 0x7f800000ffda7424 */ /* 0x000fe200078e00ff */
[----:B------:R-:W2:Y:S01]  /*3850*/  LDC.64 R176, c[0x0][0x3b8] ;  /* 0x0000ee00ffb07b82 */ /* 0x000ea20000000a00 */
[----:B-1----:R-:W-:Y:S01]  /*3860*/  IMAD.WIDE R6, R185, 0x4, R234 ;  /* 0x00000004b9067825 */ /* 0x002fe200078e02ea */
[----:B------:R-:W-:Y:S01]  /*3870*/  SHF.R.S32.HI R229, RZ, 0x1f, R208 ;  /* 0x0000001fffe57819 */ /* 0x000fe200000114d0 */
[----:B------:R-:W-:Y:S01]  /*3880*/  ULDC UR4, c[0x0][0x2d0] ;  /* 0x0000b40000047ab9 */ /* 0x000fe20000000800 */
[----:B------:R-:W-:Y:S01]  /*3890*/  ULDC UR5, c[0x0][0x398] ;  /* 0x0000e60000057ab9 */ /* 0x000fe20000000800 */
[----:B------:R-:W-:-:S04]  /*38a0*/  @!P0 IMAD.WIDE R4, R4, 0x4, R234 ;  /* 0x0000000404048825 */ /* 0x000fc800078e02ea */
[C---:B------:R-:W-:Y:S01]  /*38b0*/  IMAD.SHL.U32 R214, R209.reuse, 0x10, RZ ;  /* 0x00000010d1d67824 */ /* 0x040fe200078e00ff */
[----:B------:R-:W5:Y:S01]  /*38c0*/  @!P4 LDG.E R220, desc[UR16][R6.64] ;  /* 0x0000001006dcc981 */ /* 0x000f62000c1e1900 */
[----:B------:R-:W-:Y:S01]  /*38d0*/  IMAD.SHL.U32 R215, R209, 0x8, RZ ;  /* 0x00000008d1d77824 */ /* 0x000fe200078e00ff */
[----:B------:R-:W1:Y:S08]  /*38e0*/  LDC R217, c[0x0][0x394] ;  /* 0x0000e500ffd97b82 */ /* 0x000e700000000800 */
[----:B------:R-:W1:Y:S01]  /*38f0*/  LDC R202, c[0x0][0x394] ;  /* 0x0000e500ffca7b82 */ /* 0x000e620000000800 */
[----:B------:R-:W5:Y:S01]  /*3900*/  @!P3 LDG.E R221, desc[UR16][R6.64+0x20] ;  /* 0x0000201006ddb981 */ /* 0x000f62000c1e1900 */
[----:B------:R-:W-:-:S04]  /*3910*/  DEPBAR.LE SB0, 0x1 ;  /* 0x000080400000791a */ /* 0x000fc80000000000 */
[----:B------:R-:W5:Y:S01]  /*3920*/  @!P2 LDG.E R218, desc[UR16][R6.64+0x80] ;  /* 0x0000801006daa981 */ /* 0x000f62000c1e1900 */
[----:B------:R-:W-:Y:S02]  /*3930*/  IMAD.IADD R203, R203, 0x1, R226 ;  /* 0x00000001cbcb7824 */ /* 0x000fe400078e02e2 */
[----:B------:R-:W-:Y:S01]  /*3940*/  IMAD.MOV.U32 R166, RZ, RZ, 0x20 ;  /* 0x00000020ffa67424 */ /* 0x000fe200078e00ff */
[----:B------:R3:W5:Y:S01]  /*3950*/  @!P0 LDG.E R219, desc[UR16][R4.64] ;  /* 0x0000001004db8981 */ /* 0x000762000c1e1900 */
[----:B------:R-:W-:Y:S02]  /*3960*/  VIADD R168, R173, 0x1000 ;  /* 0x00001000ada87836 */ /* 0x000fe40000000000 */
[----:B------:R-:W-:Y:S01]  /*3970*/  VIADD R167, R172, 0x1000 ;  /* 0x00001000aca77836 */ /* 0x000fe20000000000 */
[----:B------:R-:W-:Y:S01]  /*3980*/  BAR.SYNC.DEFER_BLOCKING 0x0 ;  /* 0x0000000000007b1d */ /* 0x000fe20000010000 */
[----:B------:R-:W-:Y:S01]  /*3990*/  IMAD.MOV.U32 R174, RZ, RZ, 0x40 ;  /* 0x00000040ffae7424 */ /* 0x000fe200078e00ff */
[----:B------:R-:W-:Y:S01]  /*39a0*/  CS2R R94, SRZ ;  /* 0x00000000005e7805 */ /* 0x000fe2000001ff00 */
[C---:B------:R-:W-:Y:S01]  /*39b0*/  IMAD R213, R209.reuse, 0x18, RZ ;  /* 0x00000018d1d57824 */ /* 0x040fe200078e02ff */
[----:B------:R-:W-:Y:S01]  /*39c0*/  CS2R R92, SRZ ;  /* 0x00000000005c7805 */ /* 0x000fe2000001ff00 */
[C---:B------:R-:W-:Y:S01]  /*39d0*/  IMAD.SHL.U32 R212, R209.reuse, 0x20, RZ ;  /* 0x00000020d1d47824 */ /* 0x040fe200078e00ff */
[----:B------:R-:W-:Y:S01]  /*39e0*/  CS2R R98, SRZ ;  /* 0x0000000000627805 */ /* 0x000fe2000001ff00 */
[C---:B------:R-:W-:Y:S01]  /*39f0*/  IMAD R211, R209.reuse, 0x28, RZ ;  /* 0x00000028d1d37824 */ /* 0x040fe200078e02ff */
[----:B------:R-:W-:Y:S01]  /*3a00*/  CS2R R96, SRZ ;  /* 0x0000000000607805 */ /* 0x000fe2000001ff00 */
[----:B------:R-:W-:Y:S01]  /*3a10*/  IMAD R210, R209, 0x30, RZ ;  /* 0x00000030d1d27824 */ /* 0x000fe200078e02ff */
[----:B------:R-:W-:Y:S01]  /*3a20*/  CS2R R90, SRZ ;  /* 0x00000000005a7805 */ /* 0x000fe2000001ff00 */
[----:B------:R-:W-:Y:S01]  /*3a30*/  IMAD.MOV R205, RZ, RZ, -R205 ;  /* 0x000000ffffcd7224 */ /* 0x000fe200078e0acd */
        /* <DEDUP_REMOVED lines=11> */
[----:B------:R-:W-:Y:S01]  /*3af0*/  CS2R R62, SRZ ;  /* 0x00000000003e7805 */ /* 0x000fe2000001ff00 */
[----:B--2---:R-:W2:Y:S01]  /*3b00*/  LDG.E.64 R6, desc[UR16][R176.64+0x8] ;  /* 0x00000810b0067981 */ /* 0x004ea2000c1e1b00 */
[----:B------:R-:W-:-:S02]  /*3b10*/  LEA.HI R0, R15, R20, RZ, 0x4 ;  /* 0x000000140f007211 */ /* 0x000fc400078f20ff */
        /* <DEDUP_REMOVED lines=19> */
[----:B------:R-:W-:Y:S01]  /*3c50*/  CS2R R36, SRZ ;  /* 0x0000000000247805 */ /* 0x000fe2000001ff00 */
[----:B------:R-:W-:Y:S01]  /*3c60*/  IMAD.MOV.U32 R216, RZ, RZ, R222 ;  /* 0x000000ffffd87224 */ /* 0x000fe200078e00de */
[----:B------:R-:W-:Y:S01]  /*3c70*/  ULDC.U8 UR9, c[0x0][0x388] ;  /* 0x0000e20000097ab9 */ /* 0x000fe20000000000 */
[----:B------:R1:W1:Y:S01]  /*3c80*/  LDSM.16.M88.4 R152, [R3+0xa800] ;  /* 0x00a800000398783b */ /* 0x0002620000000200 */
[----:B------:R-:W-:-:S03]  /*3c90*/  ULDC UR8, c[0x0][0x2ec] ;  /* 0x0000bb0000087ab9 */ /* 0x000fc60000000800 */
[----:B------:R-:W4:Y:S01]  /*3ca0*/  LDG.E.64 R176, desc[UR16][R176.64] ;  /* 0x00000010b0b07981 */ /* 0x000f22000c1e1b00 */
[----:B------:R-:W-:Y:S01]  /*3cb0*/  LOP3.LUT R0, R0, 0xfffffff0, RZ, 0xc0, !PT ;  /* 0xfffffff000007812 */ /* 0x000fe200078ec0ff */
[----:B------:R-:W-:Y:S01]  /*3cc0*/  VIADD R201, R214, 0x20 ;  /* 0x00000020d6c97836 */ /* 0x000fe20000000000 */
[----:B------:R-:W-:Y:S01]  /*3cd0*/  IADD3 R203, -R224, 0x80, R203 ;  /* 0x00000080e0cb7810 */ /* 0x000fe20007ffe1cb */
[----:B------:R1:W1:Y:S01]  /*3ce0*/  LDSM.16.M88.4 R156, [R2+0xa000] ;  /* 0x00a00000029c783b */ /* 0x0002620000000200 */
[----:B---3--:R-:W-:Y:S01]  /*3cf0*/  IMAD R4, R184, R16, R181 ;  /* 0x00000010b8047224 */ /* 0x008fe200078e02b5 */
[----:B------:R-:W-:Y:S01]  /*3d00*/  SEL R168, R168, R173, !P1 ;  /* 0x000000ada8a87207 */ /* 0x000fe20004800000 */
[----:B------:R-:W-:Y:S01]  /*3d10*/  IMAD.IADD R0, R20, 0x1, -R0 ;  /* 0x0000000114007824 */ /* 0x000fe200078e0a00 */
[----:B------:R3:W1:Y:S01]  /*3d20*/  LDSM.16.M88.4 R160, [R2+0xa800] ;  /* 0x00a8000002a0783b */ /* 0x0006620000000200 */
[----:B------:R-:W-:Y:S01]  /*3d30*/  IMAD.IADD R200, R215, 0x1, R201 ;  /* 0x00000001d7c87824 */ /* 0x000fe200078e02c9 */
[----:B------:R-:W-:Y:S01]  /*3d40*/  SEL R167, R167, R172, !P1 ;  /* 0x000000aca7a77207 */ /* 0x000fe20004800000 */
[----:B------:R-:W-:Y:S01]  /*3d50*/  IMAD.SHL.U32 R4, R4, 0x20, RZ ;  /* 0x0000002004047824 */ /* 0x000fe200078e00ff */
[----:B------:R-:W-:Y:S01]  /*3d60*/  SHF.R.S32.HI R5, RZ, 0x1f, R0 ;  /* 0x0000001fff057819 */ /* 0x000fe20000011400 */
[----:B------:R-:W-:Y:S01]  /*3d70*/  IMAD.IADD R199, R215, 0x1, R200 ;  /* 0x00000001d7c77824 */ /* 0x000fe200078e02c8 */
[----:B------:R-:W-:Y:S01]  /*3d80*/  LEA R168, R168, UR6, 0x1 ;  /* 0x00000006a8a87c11 */ /* 0x000fe2000f8e08ff */
[----:B------:R-:W-:Y:S01]  /*3d90*/  IMAD R209, R209, 0x38, RZ ;  /* 0x00000038d1d17824 */ /* 0x000fe200078e02ff */
[----:B------:R-:W-:Y:S01]  /*3da0*/  LEA.HI R5, R5, R0, RZ, 0x3 ;  /* 0x0000000005057211 */ /* 0x000fe200078f18ff */
[----:B------:R-:W-:Y:S01]  /*3db0*/  IMAD.IADD R198, R215, 0x1, R199 ;  /* 0x00000001d7c67824 */ /* 0x000fe200078e02c7 */
[----:B------:R-:W-:Y:S01]  /*3dc0*/  LEA R167, R167, UR6, 0x1 ;  /* 0x00000006a7a77c11 */ /* 0x000fe2000f8e08ff */
[----:B------:R-:W-:Y:S01]  /*3dd0*/  VIADD R203, R203, -UR14 ;  /* 0x8000000ecbcb7c36 */ /* 0x000fe20008000000 */
[----:B------:R-:W-:Y:S01]  /*3de0*/  LOP3.LUT R5, R5, 0xfffffff8, RZ, 0xc0, !PT ;  /* 0xfffffff805057812 */ /* 0x000fe200078ec0ff */
[----:B------:R-:W-:-:S04]  /*3df0*/  IMAD.IADD R197, R215, 0x1, R198 ;  /* 0x00000001d7c57824 */ /* 0x000fc800078e02c6 */
[----:B------:R-:W-:Y:S02]  /*3e00*/  IMAD.IADD R0, R0, 0x1, -R5 ;  /* 0x0000000100007824 */ /* 0x000fe400078e0a05 */
[----:B------:R-:W-:-:S03]  /*3e10*/  IMAD.IADD R228, R215, 0x1, R197 ;  /* 0x00000001d7e47824 */ /* 0x000fc600078e02c5 */
[C---:B------:R-:W-:Y:S02]  /*3e20*/  LOP3.LUT P0, RZ, R0.reuse, 0x2, RZ, 0xc0, !PT ;  /* 0x0000000200ff7812 */ /* 0x040fe4000780c0ff */
[----:B------:R-:W-:Y:S02]  /*3e30*/  LOP3.LUT P2, RZ, R0, 0x4, RZ, 0xc0, !PT ;  /* 0x0000000400ff7812 */ /* 0x000fe4000784c0ff */
[----:B------:R-:W-:Y:S02]  /*3e40*/  SEL R166, R166, 0xffffffe0, !P0 ;  /* 0xffffffe0a6a67807 */ /* 0x000fe40004000000 */
[----:B------:R-:W-:-:S03]  /*3e50*/  SEL R174, R174, 0xffffffc0, !P2 ;  /* 0xffffffc0aeae7807 */ /* 0x000fc60005000000 */
[----:B------:R-:W-:Y:S01]  /*3e60*/  IMAD.IADD R0, R171, 0x1, R166 ;  /* 0x00000001ab007824 */ /* 0x000fe200078e02a6 */
[----:B--2---:R-:W-:Y:S02]  /*3e70*/  IADD3 R208, P4, P3, R4, R6, R208 ;  /* 0x0000000604d07210 */ /* 0x004fe40007b9e0d0 */
[----:B------:R-:W-:-:S04]  /*3e80*/  SHF.R.S32.HI R4, RZ, 0x1f, R4 ;  /* 0x0000001fff047819 */ /* 0x000fc80000011404 */
[----:B------:R-:W-:-:S04]  /*3e90*/  IADD3.X R229, R4, R7, R229, P4, P3 ;  /* 0x0000000704e57210 */ /* 0x000fc800027e64e5 */
[----:B-1-34-:R-:W-:-:S07]  /*3ea0*/  LOP3.LUT R229, R229, R176, RZ, 0x3c, !PT ;  /* 0x000000b0e5e57212 */ /* 0x01afce00078e3cff */
.L_x_1099:
[----:B------:R-:W0:Y:S01]  /*3eb0*/  LDGDEPBAR ;  /* 0x00000000000079af */ /* 0x000e220000000000 */
[----:B------:R-:W-:Y:S01]  /*3ec0*/  IMAD.MOV.U32 R4, RZ, RZ, R207 ;  /* 0x000000ffff047224 */ /* 0x000fe200078e00cf */
[C---:B------:R-:W-:Y:S01]  /*3ed0*/  IADD3 R175, R168.reuse, R166, RZ ;  /* 0x000000a6a8af7210 */ /* 0x040fe20007ffe0ff */
[----:B------:R-:W-:Y:S02]  /*3ee0*/  IMAD.MOV.U32 R5, RZ, RZ, R206 ;  /* 0x000000ffff057224 */ /* 0x000fe400078e00ce */
[----:B------:R-:W-:Y:S01]  /*3ef0*/  IMAD.IADD R124, R168, 0x1, R174 ;  /* 0x00000001a87c7824 */ /* 0x000fe200078e02ae */
[C---:B------:R-:W-:Y:S04]  /*3f00*/  LEA R4, P0, R185.reuse, R4, 0x2 ;  /* 0x00000004b9047211 */ /* 0x040fe800078010ff */
[----:B------:R-:W-:Y:S01]  /*3f10*/  LEA.HI.X.SX32 R5, R185, R5, 0x2, P0 ;  /* 0x00000005b9057211 */ /* 0x000fe200000f16ff */
        /* <DEDUP_REMOVED lines=11> */
[----:B------:R-:W4:Y:S04]  /*3fd0*/  LDSM.16.M88.4 R108, [R164+0x6000] ;  /* 0x00600000a46c783b */ /* 0x000f280000000200 */
[----:B------:R-:W4:Y:S04]  /*3fe0*/  LDSM.16.M88.4 R112, [R175+0x1000] ;  /* 0x00100000af70783b */ /* 0x000f280000000200 */
[----:B------:R-:W4:Y:S04]  /*3ff0*/  LDSM.16.M88.4 R116, [R164+0x6800] ;  /* 0x00680000a474783b */ /* 0x000f280000000200 */
[----:B------:R-:W-:Y:S04]  /*4000*/  LDSM.16.M88.4 R120, [R3+0x6000] ;  /* 0x006000000378783b */ /* 0x000fe80000000200 */
[----:B------:R-:W-:Y:S01]  /*4010*/  LDSM.16.M88.4 R128, [R3+0x6800] ;  /* 0x006800000380783b */ /* 0x000fe20000000200 */
[-C--:B-1----:R-:W-:Y:S06]  /*4020*/  HMMA.16816.F32.BF16 R4, R32, R16.reuse, RZ ;  /* 0x000000102004723c */ /* 0x082fec00000418ff */
[C---:B--2---:R-:W-:Y:S06]  /*4030*/  HMMA.16816.F32.BF16 R8, R28.reuse, R16, RZ ;  /* 0x000000101c08723c */ /* 0x044fec00000418ff */
        /* <DEDUP_REMOVED lines=12> */
[----:B------:R-:W-:Y:S05]  /*4100*/  LDSM.16.M88.4 R108, [R2+0x6000] ;  /* 0x00600000026c783b */ /* 0x000fea0000000200 */
[-C--:B------:R-:W-:Y:S06]  /*4110*/  HMMA.16816.F32.BF16 R20, R104, R116.reuse, R20 ;  /* 0x000000746814723c */ /* 0x080fec0000041814 */
[C---:B------:R-:W-:Y:S06]  /*4120*/  HMMA.16816.F32.BF16 R24, R112.reuse, R116, R24 ;  /* 0x000000747018723c */ /* 0x040fec0000041818 */
[-C--:B------:R-:W-:Y:S06]  /*4130*/  HMMA.16816.F32.BF16 R28, R112, R118.reuse, R28 ;  /* 0x00000076701c723c */ /* 0x080fec000004181c */
[----:B------:R-:W-:Y:S01]  /*4140*/  HMMA.16816.F32.BF16 R32, R104, R118, R32 ;  /* 0x000000766820723c */ /* 0x000fe20000041820 */
[----:B------:R-:W-:Y:S04]  /*4150*/  LDSM.16.M88.4 R116, [R2+0x6800] ;  /* 0x006800000274783b */ /* 0x000fe80000000200 */
[----:B------:R-:W-:Y:S01]  /*4160*/  IADD3 R112, R175, R174, RZ ;  /* 0x000000aeaf707210 */ /* 0x000fe20007ffe0ff */
[-C--:B-1----:R-:W-:Y:S04]  /*4170*/  HMMA.16816.F32.BF16 R4, R100, R120.reuse, R4 ;  /* 0x000000786404723c */ /* 0x082fe80000041804 */
[----:B------:R-:W1:Y:S02]  /*4180*/  LDSM.16.M88.4 R104, [R112] ;  /* 0x000000007068783b */ /* 0x000e640000000200 */
[C---:B--2---:R-:W-:Y:S02]  /*4190*/  HMMA.16816.F32.BF16 R8, R124.reuse, R120, R8 ;  /* 0x000000787c08723c */ /* 0x044fe40000041808 */
[----:B------:R-:W2:Y:S04]  /*41a0*/  LDSM.16.M88.4 R112, [R112+0x1000] ;  /* 0x001000007070783b */ /* 0x000ea80000000200 */
[-C--:B------:R-:W-:Y:S06]  /*41b0*/  HMMA.16816.F32.BF16 R12, R124, R122.reuse, R12 ;  /* 0x0000007a7c0c723c */ /* 0x080fec000004180c */
[C---:B------:R-:W-:Y:S06]  /*41c0*/  HMMA.16816.F32.BF16 R16, R100.reuse, R122, R16 ;  /* 0x0000007a6410723c */ /* 0x040fec0000041810 */
[-C--:B------:R-:W-:Y:S06]  /*41d0*/  HMMA.16816.F32.BF16 R20, R100, R128.reuse, R20 ;  /* 0x000000806414723c */ /* 0x080fec0000041814 */
[C---:B------:R-:W-:Y:S06]  /*41e0*/  HMMA.16816.F32.BF16 R24, R124.reuse, R128, R24 ;  /* 0x000000807c18723c */ /* 0x040fec0000041818 */
[-C--:B------:R-:W-:Y:S06]  /*41f0*/  HMMA.16816.F32.BF16 R28, R124, R130.reuse, R28 ;  /* 0x000000827c1c723c */ /* 0x080fec000004181c */
[----:B------:R-:W-:Y:S06]  /*4200*/  HMMA.16816.F32.BF16 R32, R100, R130, R32 ;  /* 0x000000826420723c */ /* 0x000fec0000041820 */
[-C--:B-1----:R-:W-:Y:S05]  /*4210*/  HMMA.16816.F32.BF16 R4, R104, R108.reuse, R4 ;  /* 0x0000006c6804723c */ /* 0x082fea0000041804 */
[----:B------:R-:W-:Y:S01]  /*4220*/  MOV R100, R202 ;  /* 0x000000ca00647202 */ /* 0x000fe20000000f00 */
[C---:B--2---:R-:W-:Y:S06]  /*4230*/  HMMA.16816.F32.BF16 R8, R112.reuse, R108, R8 ;  /* 0x0000006c7008723c */ /* 0x044fec0000041808 */
[-C--:B------:R-:W-:Y:S05]  /*4240*/  HMMA.16816.F32.BF16 R12, R112, R110.reuse, R12 ;  /* 0x0000006e700c723c */ /* 0x080fea000004180c */
[----:B------:R-:W-:Y:S01]  /*4250*/  IMAD.SHL.U32 R108, R223, 0x40, RZ ;  /* 0x00000040df6c7824 */ /* 0x000fe200078e00ff */
[C---:B------:R-:W-:Y:S04]  /*4260*/  HMMA.16816.F32.BF16 R16, R104.reuse, R110, R16 ;  /* 0x0000006e6810723c */ /* 0x040fe80000041810 */
[----:B------:R-:W-:Y:S02]  /*4270*/  ISETP.GE.AND P0, PT, R108, R203, PT ;  /* 0x000000cb6c00720c */ /* 0x000fe40003f06270 */
[-C--:B------:R-:W-:Y:S06]  /*4280*/  HMMA.16816.F32.BF16 R20, R104, R116.reuse, R20 ;  /* 0x000000746814723c */ /* 0x080fec0000041814 */
[C---:B------:R-:W-:Y:S06]  /*4290*/  HMMA.16816.F32.BF16 R24, R112.reuse, R116, R24 ;  /* 0x000000747018723c */ /* 0x040fec0000041818 */
[-C--:B------:R-:W-:Y:S05]  /*42a0*/  HMMA.16816.F32.BF16 R28, R112, R118.reuse, R28 ;  /* 0x00000076701c723c */ /* 0x080fea000004181c */
[----:B------:R-:W-:Y:S01]  /*42b0*/  IMAD.MOV.U32 R116, RZ, RZ, R236 ;  /* 0x000000ffff747224 */ /* 0x000fe200078e00ec */
[----:B------:R-:W-:Y:S05]  /*42c0*/  HMMA.16816.F32.BF16 R32, R104, R118, R32 ;  /* 0x000000766820723c */ /* 0x000fea0000041820 */
[----:B------:R-:W-:Y:S01]  /*42d0*/  MOV R117, R237 ;  /* 0x000000ed00757202 */ /* 0x000fe20000000f00 */
[----:B------:R-:W-:Y:S07]  /*42e0*/  @!UPT UIADD3 URZ, URZ, URZ, URZ ;  /* 0x0000003f3f3ff290 */ /* 0x000fee000fffe03f */
[----:B------:R-:W-:Y:S11]  /*42f0*/  @!P0 BRA `(.L_x_1095) ;  /* 0x0000000000248947 */ /* 0x000ff60003800000 */
[----:B------:R-:W-:Y:S01]  /*4300*/  IADD3 R102, R108, 0x40, RZ ;  /* 0x000000406c667810 */ /* 0x000fe20007ffe0ff */
[----:B------:R-:W-:Y:S04]  /*4310*/  IMAD.SHL.U32 R101, R187, 0x80, RZ ;  /* 0x00000080bb657824 */ /* 0x000fe800078e00ff */
[C---:B------:R-:W-:Y:S02]  /*4320*/  IMAD.IADD R100, R101.reuse, 0x1, R226 ;  /* 0x0000000165647824 */ /* 0x040fe400078e02e2 */
[----:B------:R-:W-:Y:S03]  /*4330*/  VIADD R101, R101, 0x80 ;  /* 0x0000008065657836 */ /* 0x000fe60000000000 */
[----:B------:R-:W-:Y:S02]  /*4340*/  IADD3 R100, R217, R100, -R224 ;  /* 0x00000064d9647210 */ /* 0x000fe40007ffe8e0 */
[----:B------:R-:W-:Y:S02]  /*4350*/  ISETP.LT.AND P0, PT, R101, R224, PT ;  /* 0x000000e06500720c */ /* 0x000fe40003f01270 */
[----:B------:R-:W-:Y:S02]  /*4360*/  ISETP.GE.AND P1, PT, R102, R100, PT ;  /* 0x000000646600720c */ /* 0x000fe40003f26270 */
[----:B------:R-:W-:Y:S11]  /*4370*/  MOV R100, R217 ;  /* 0x000000d900647202 */ /* 0x000ff60000000f00 */
[----:B------:R-:W-:Y:S05]  /*4380*/  @!P1 BRA P0, `(.L_x_1096) ;  /* 0x0000000400fc9947 */ /* 0x000fea0000000000 */
.L_x_1095:
[--C-:B------:R-:W-:Y:S01]  /*4390*/  IADD3 R114, R224, 0x1, -R226.reuse ;  /* 0x00000001e0727810 */ /* 0x100fe20007ffe8e2 */
[----:B------:R-:W1:Y:S01]  /*43a0*/  S2R R101, SR_TID.X ;  /* 0x0000000000657919 */ /* 0x000e620000002100 */
[----:B------:R-:W-:Y:S01]  /*43b0*/  IADD3 R115, -R100, R224, -R226 ;  /* 0x000000e064737210 */ /* 0x000fe20007ffe9e2 */
[----:B------:R-:W-:Y:S02]  /*43c0*/  IMAD.SHL.U32 R107, R179, 0x20, RZ ;  /* 0x00000020b36b7824 */ /* 0x000fe400078e00ff */
[----:B------:R-:W-:Y:S02]  /*43d0*/  IMAD.IADD R108, R185, 0x1, R108 ;  /* 0x00000001b96c7824 */ /* 0x000fe400078e026c */
[----:B------:R-:W-:Y:S02]  /*43e0*/  VIADD R114, R114, UR5 ;  /* 0x0000000572727c36 */ /* 0x000fe40008000000 */
[C---:B------:R-:W-:Y:S02]  /*43f0*/  VIADD R106, R108.reuse, 0x8 ;  /* 0x000000086c6a7836 */ /* 0x040fe40000000000 */
[----:B------:R-:W-:Y:S01]  /*4400*/  VIADD R104, R108, 0x20 ;  /* 0x000000206c687836 */ /* 0x000fe20000000000 */
[----:B------:R-:W-:Y:S01]  /*4410*/  IADD3 R105, R114, 0x8, R108 ;  /* 0x0000000872697810 */ /* 0x000fe20007ffe06c */
[----:B------:R-:W-:Y:S01]  /*4420*/  VIADD R102, R108, 0x28 ;  /* 0x000000286c667836 */ /* 0x000fe20000000000 */
[C---:B------:R-:W-:Y:S01]  /*4430*/  VIADDMNMX R106, R115.reuse, R106, RZ, !PT ;  /* 0x0000006a736a7246 */ /* 0x040fe200078001ff */
[----:B------:R-:W-:Y:S01]  /*4440*/  IMAD.MOV.U32 R217, RZ, RZ, R100 ;  /* 0x000000ffffd97224 */ /* 0x000fe200078e0064 */
[C---:B------:R-:W-:Y:S02]  /*4450*/  VIADDMNMX R104, R115.reuse, R104, RZ, !PT ;  /* 0x0000006873687246 */ /* 0x040fe400078001ff */
[C---:B------:R-:W-:Y:S02]  /*4460*/  VIADDMNMX R102, R115.reuse, R102, RZ, !PT ;  /* 0x0000006673667246 */ /* 0x040fe400078001ff */
[----:B------:R-:W-:Y:S02]  /*4470*/  VIADDMNMX R115, R115, R108, RZ, !PT ;  /* 0x0000006c73737246 */ /* 0x000fe400078001ff */
[C-C-:B------:R-:W-:Y:S02]  /*4480*/  IADD3 R103, R114.reuse, 0x20, R108.reuse ;  /* 0x0000002072677810 */ /* 0x140fe40007ffe06c */
[-C--:B------:R-:W-:Y:S02]  /*4490*/  VIMNMX R105, R105, R224.reuse, PT ;  /* 0x000000e069697248 */ /* 0x080fe40003fe0100 */
[----:B------:R-:W-:Y:S01]  /*44a0*/  VIMNMX R103, R103, R224, PT ;  /* 0x000000e067677248 */ /* 0x000fe20003fe0100 */
[----:B-1----:R-:W-:Y:S05]  /*44b0*/  IMAD.SHL.U32 R101, R101, 0x2, RZ ;  /* 0x0000000265657824 */ /* 0x002fea00078e00ff */
[----:B------:R-:W-:Y:S02]  /*44c0*/  LOP3.LUT R107, R107, 0x6, R101, 0xf8, !PT ;  /* 0x000000066b6b7812 */ /* 0x000fe400078ef865 */
[C---:B------:R-:W-:Y:S02]  /*44d0*/  IADD3 R101, R114.reuse, 0x28, R108 ;  /* 0x0000002872657810 */ /* 0x040fe40007ffe06c */
[----:B------:R-:W-:Y:S01]  /*44e0*/  VIADDMNMX R114, R114, R108, R224, PT ;  /* 0x0000006c72727246 */ /* 0x000fe200038001e0 */
[----:B------:R-:W-:Y:S01]  /*44f0*/  IMAD R107, R187, 0x80, R107 ;  /* 0x00000080bb6b7824 */ /* 0x000fe200078e026b */
[----:B------:R-:W-:Y:S03]  /*4500*/  VIMNMX R101, R101, R224, PT ;  /* 0x000000e065657248 */ /* 0x000fe60003fe0100 */
[C---:B------:R-:W-:Y:S01]  /*4510*/  VIADD R113, R107.reuse, 0x1 ;  /* 0x000000016b717836 */ /* 0x040fe20000000000 */
[C---:B------:R-:W-:Y:S01]  /*4520*/  ISETP.GE.AND P1, PT, R107.reuse, R115, PT ;  /* 0x000000736b00720c */ /* 0x040fe20003f26270 */
[C---:B------:R-:W-:Y:S01]  /*4530*/  VIADD R112, R107.reuse, 0x8 ;  /* 0x000000086b707836 */ /* 0x040fe20000000000 */
[C---:B------:R-:W-:Y:S01]  /*4540*/  ISETP.GE.AND P0, PT, R107.reuse, R106, PT ;  /* 0x0000006a6b00720c */ /* 0x040fe20003f06270 */
[C---:B------:R-:W-:Y:S01]  /*4550*/  VIADD R111, R107.reuse, 0x9 ;  /* 0x000000096b6f7836 */ /* 0x040fe20000000000 */
[C---:B------:R-:W-:Y:S01]  /*4560*/  ISETP.GE.OR P1, PT, R107.reuse, R114, !P1 ;  /* 0x000000726b00720c */ /* 0x040fe20004f26670 */
[C---:B------:R-:W-:Y:S01]  /*4570*/  VIADD R110, R107.reuse, 0x10 ;  /* 0x000000106b6e7836 */ /* 0x040fe20000000000 */
[C---:B------:R-:W-:Y:S01]  /*4580*/  ISETP.GE.OR P0, PT, R107.reuse, R105, !P0 ;  /* 0x000000696b00720c */ /* 0x040fe20004706670 */
[C---:B------:R-:W-:Y:S01]  /*4590*/  VIADD R109, R107.reuse, 0x11 ;  /* 0x000000116b6d7836 */ /* 0x040fe20000000000 */
[C---:B------:R-:W-:Y:S01]  /*45a0*/  ISETP.GE.AND P6, PT, R107.reuse, R104, PT ;  /* 0x000000686b00720c */ /* 0x040fe20003fc6270 */
[C---:B------:R-:W-:Y:S01]  /*45b0*/  VIADD R108, R107.reuse, 0x18 ;  /* 0x000000186b6c7836 */ /* 0x040fe20000000000 */
[----:B------:R-:W-:Y:S02]  /*45c0*/  ISETP.GE.AND P5, PT, R107, R102, PT ;  /* 0x000000666b00720c */ /* 0x000fe40003fa6270 */
[----:B------:R-:W-:Y:S02]  /*45d0*/  FSEL R4, R4, -INF , !P1 ;  /* 0xff80000004047808 */ /* 0x000fe40004800000 */
[----:B------:R-:W-:Y:S02]  /*45e0*/  FSEL R6, R6, -INF , !P0 ;  /* 0xff80000006067808 */ /* 0x000fe40004000000 */
[-C--:B------:R-:W-:Y:S02]  /*45f0*/  ISETP.GE.AND P4, PT, R113, R115.reuse, PT ;  /* 0x000000737100720c */ /* 0x080fe40003f86270 */
[-C--:B------:R-:W-:Y:S02]  /*4600*/  ISETP.GE.AND P3, PT, R112, R115.reuse, PT ;  /* 0x000000737000720c */ /* 0x080fe40003f66270 */
[-C--:B------:R-:W-:Y:S02]  /*4610*/  ISETP.GE.AND P1, PT, R111, R115.reuse, PT ;  /* 0x000000736f00720c */ /* 0x080fe40003f26270 */
[----:B------:R-:W-:Y:S02]  /*4620*/  ISETP.GE.AND P0, PT, R110, R115, PT ;  /* 0x000000736e00720c */ /* 0x000fe40003f06270 */
[C---:B------:R-:W-:Y:S02]  /*4630*/  ISETP.GE.OR P6, PT, R107.reuse, R103, !P6 ;  /* 0x000000676b00720c */ /* 0x040fe400077c6670 */
[C---:B------:R-:W-:Y:S01]  /*4640*/  ISETP.GE.OR P5, PT, R107.reuse, R101, !P5 ;  /* 0x000000656b00720c */ /* 0x040fe20006fa6670 */
[----:B------:R-:W-:Y:S01]  /*4650*/  VIADD R107, R107, 0x19 ;  /* 0x000000196b6b7836 */ /* 0x000fe20000000000 */
        /* <DEDUP_REMOVED lines=12> */
[----:B------:R-:W-:Y:S02]  /*4720*/  ISETP.GE.AND P4, PT, R107, R115, PT ;  /* 0x000000736b00720c */ /* 0x000fe40003f86270 */
[-C--:B------:R-:W-:Y:S02]  /*4730*/  ISETP.GE.AND P3, PT, R113, R106.reuse, PT ;  /* 0x0000006a7100720c */ /* 0x080fe40003f66270 */
[-C--:B------:R-:W-:Y:S02]  /*4740*/  ISETP.GE.AND P1, PT, R112, R106.reuse, PT ;  /* 0x0000006a7000720c */ /* 0x080fe40003f26270 */
[----:B------:R-:W-:Y:S02]  /*4750*/  ISETP.GE.AND P0, PT, R111, R106, PT ;  /* 0x0000006a6f00720c */ /* 0x000fe40003f06270 */
[-C--:B------:R-:W-:Y:S02]  /*4760*/  ISETP.GE.OR P6, PT, R109, R114.reuse, !P6 ;  /* 0x000000726d00720c */ /* 0x080fe400077c6670 */
[-C--:B------:R-:W-:Y:S02]  /*4770*/  ISETP.GE.OR P5, PT, R108, R114.reuse, !P5 ;  /* 0x000000726c00720c */ /* 0x080fe40006fa6670 */
[----:B------:R-:W-:Y:S02]  /*4780*/  ISETP.GE.OR P4, PT, R107, R114, !P4 ;  /* 0x000000726b00720c */ /* 0x000fe40006786670 */
        /* <DEDUP_REMOVED lines=13> */
[-C--:B------:R-:W-:Y:S02]  /*4860*/  ISETP.GE.AND P1, PT, R113, R104.reuse, PT ;  /* 0x000000687100720c */ /* 0x080fe40003f26270 */
[-C--:B------:R-:W-:Y:S02]  /*4870*/  ISETP.GE.AND P0, PT, R112, R104.reuse, PT ;  /* 0x000000687000720c */ /* 0x080fe40003f06270 */
        /* <DEDUP_REMOVED lines=18> */
[-C--:B------:R-:W-:Y:S02]  /*49a0*/  ISETP.GE.OR P6, PT, R111, R103.reuse, !P6 ;  /* 0x000000676f00720c */ /* 0x080fe400077c6670 */
[-C--:B------:R-:W-:Y:S02]  /*49b0*/  ISETP.GE.OR P5, PT, R110, R103.reuse, !P5 ;  /* 0x000000676e00720c */ /* 0x080fe40006fa6670 */
[-C--:B------:R-:W-:Y:S02]  /*49c0*/  ISETP.GE.OR P4, PT, R109, R103.reuse, !P4 ;  /* 0x000000676d00720c */ /* 0x080fe40006786670 */
[-C--:B------:R-:W-:Y:S02]  /*49d0*/  ISETP.GE.OR P3, PT, R108, R103.reuse, !P3 ;  /* 0x000000676c00720c */ /* 0x080fe40005f66670 */
[----:B------:R-:W-:Y:S02]  /*49e0*/  ISETP.GE.OR P1, PT, R107, R103, !P1 ;  /* 0x000000676b00720c */ /* 0x000fe40004f26670 */
        /* <DEDUP_REMOVED lines=25> */
.L_x_1096:
[C---:B------:R-:W-:Y:S01]  /*4b80*/  FSETP.NEU.FTZ.AND P0, PT, R220.reuse, -INF , PT ;  /* 0xff800000dc00780b */ /* 0x040fe20003f1d000 */
[----:B------:R-:W-:Y:S01]  /*4b90*/  FMUL.FTZ R100, R220, 1.4426950216293334961 ;  /* 0x3fb8aa3bdc647820 */ /* 0x000fe20000410000 */
[C---:B------:R-:W-:Y:S01]  /*4ba0*/  FSETP.NEU.FTZ.AND P1, PT, R218.reuse, -INF , PT ;  /* 0xff800000da00780b */ /* 0x040fe20003f3d000 */
[C---:B------:R-:W-:Y:S01]  /*4bb0*/  FMUL.FTZ R101, R221.reuse, 1.4426950216293334961 ;  /* 0x3fb8aa3bdd657820 */ /* 0x040fe20000410000 */
[----:B------:R-:W-:Y:S01]  /*4bc0*/  FMUL.FTZ R102, R218, 1.4426950216293334961 ;  /* 0x3fb8aa3bda667820 */ /* 0x000fe20000410000 */
[----:B------:R-:W-:Y:S01]  /*4bd0*/  IMAD.U32 R112, RZ, RZ, UR6 ;  /* 0x00000006ff707e24 */ /* 0x000fe2000f8e00ff */
[----:B------:R-:W-:Y:S01]  /*4be0*/  FSEL R100, R100, RZ, P0 ;  /* 0x000000ff64647208 */ /* 0x000fe20000000000 */
[----:B------:R-:W-:Y:S01]  /*4bf0*/  IMAD.MOV.U32 R174, RZ, RZ, 0x40 ;  /* 0x00000040ffae7424 */ /* 0x000fe200078e00ff */
[----:B------:R-:W-:Y:S03]  /*4c00*/  FSETP.NEU.FTZ.AND P0, PT, R221, -INF , PT ;  /* 0xff800000dd00780b */ /* 0x000fe60003f1d000 */
[--C-:B------:R-:W-:Y:S01]  /*4c10*/  FFMA.FTZ R33, R33, UR8, -R100.reuse ;  /* 0x0000000821217c23 */ /* 0x100fe20008010864 */
[----:B------:R-:W-:Y:S01]  /*4c20*/  FSEL R101, R101, RZ, P0 ;  /* 0x000000ff65657208 */ /* 0x000fe20000000000 */
[--C-:B------:R-:W-:Y:S01]  /*4c30*/  FFMA.FTZ R16, R16, UR8, -R100.reuse ;  /* 0x0000000810107c23 */ /* 0x100fe20008010864 */
[----:B------:R-:W-:Y:S01]  /*4c40*/  FSETP.NEU.FTZ.AND P0, PT, R219, -INF , PT ;  /* 0xff800000db00780b */ /* 0x000fe20003f1d000 */
[--C-:B------:R-:W-:Y:S01]  /*4c50*/  FFMA.FTZ R20, R20, UR8, -R100.reuse ;  /* 0x0000000814147c23 */ /* 0x100fe20008010864 */
[----:B------:R-:W-:Y:S01]  /*4c60*/  SEL R174, R174, 0xffffffc0, !P2 ;  /* 0xffffffc0aeae7807 */ /* 0x000fe20005000000 */
[--C-:B------:R-:W-:Y:S01]  /*4c70*/  FFMA.FTZ R111, R35, UR8, -R101.reuse ;  /* 0x00000008236f7c23 */ /* 0x100fe20008010865 */
[----:B------:R-:W-:Y:S01]  /*4c80*/  FSEL R35, R102, RZ, P1 ;  /* 0x000000ff66237208 */ /* 0x000fe20000800000 */
[--C-:B------:R-:W-:Y:S01]  /*4c90*/  FFMA.FTZ R23, R23, UR8, -R101.reuse ;  /* 0x0000000817177c23 */ /* 0x100fe20008010865 */
[----:B------:R1:W-:Y:S01]  /*4ca0*/  MUFU.EX2 R115, R16 ;  /* 0x0000001000737308 */ /* 0x0003e20000000800 */
[----:B------:R-:W-:Y:S01]  /*4cb0*/  FFMA.FTZ R7, R7, UR8, -R101 ;  /* 0x0000000807077c23 */ /* 0x000fe20008010865 */
[----:B------:R-:W-:Y:S04]  /*4cc0*/  IMAD.WIDE.U32 R102, R208, -0x2daee0ad, RZ ;  /* 0xd2511f53d0667825 */ /* 0x000fe800078e00ff */
[----:B------:R-:W-:Y:S01]  /*4cd0*/  FFMA.FTZ R28, R28, UR8, -R35 ;  /* 0x000000081c1c7c23 */ /* 0x000fe20008010823 */
[--C-:B------:R-:W-:Y:S01]  /*4ce0*/  FFMA.FTZ R4, R4, UR8, -R100.reuse ;  /* 0x0000000804047c23 */ /* 0x100fe20008010864 */
[----:B------:R-:W-:Y:S01]  /*4cf0*/  FFMA.FTZ R118, R19, UR8, -R101 ;  /* 0x0000000813767c23 */ /* 0x000fe20008010865 */
[--C-:B------:R-:W-:Y:S01]  /*4d00*/  FFMA.FTZ R12, R12, UR8, -R35.reuse ;  /* 0x000000080c0c7c23 */ /* 0x100fe20008010823 */
[----:B------:R2:W-:Y:S01]  /*4d10*/  MUFU.EX2 R113, R28 ;  /* 0x0000001c00717308 */ /* 0x0005e20000000800 */
[--C-:B------:R-:W-:Y:S01]  /*4d20*/  FFMA.FTZ R8, R8, UR8, -R35.reuse ;  /* 0x0000000808087c23 */ /* 0x100fe20008010823 */
[--C-:B------:R-:W-:Y:S01]  /*4d30*/  FFMA.FTZ R13, R13, UR8, -R35.reuse ;  /* 0x000000080d0d7c23 */ /* 0x100fe20008010823 */
[--C-:B------:R-:W-:Y:S01]  /*4d40*/  FFMA.FTZ R9, R9, UR8, -R35.reuse ;  /* 0x0000000809097c23 */ /* 0x100fe20008010823 */
[--C-:B------:R-:W-:Y:S01]  /*4d50*/  FFMA.FTZ R24, R24, UR8, -R35.reuse ;  /* 0x0000000818187c23 */ /* 0x100fe20008010823 */
[--C-:B------:R-:W-:Y:S01]  /*4d60*/  FFMA.FTZ R25, R25, UR8, -R35.reuse ;  /* 0x0000000819197c23 */ /* 0x100fe20008010823 */
[----:B------:R-:W-:Y:S01]  /*4d70*/  FFMA.FTZ R35, R29, UR8, -R35 ;  /* 0x000000081d237c23 */ /* 0x000fe20008010823 */
[--C-:B------:R-:W-:Y:S03]  /*4d80*/  FFMA.FTZ R34, R34, UR8, -R101.reuse ;  /* 0x0000000822227c23 */ /* 0x100fe60008010865 */
[----:B------:R3:W-:Y:S01]  /*4d90*/  MUFU.EX2 R120, R23 ;  /* 0x0000001700787308 */ /* 0x0007e20000000800 */
[----:B-1----:R-:W-:Y:S02]  /*4da0*/  VIADD R16, R177, 0xbb67ae85 ;  /* 0xbb67ae85b1107836 */ /* 0x002fe40000000000 */
[--C-:B------:R-:W-:Y:S01]  /*4db0*/  FFMA.FTZ R6, R6, UR8, -R101.reuse ;  /* 0x0000000806067c23 */ /* 0x100fe20008010865 */
[--C-:B------:R-:W-:Y:S01]  /*4dc0*/  FFMA.FTZ R17, R17, UR8, -R100.reuse ;  /* 0x0000000811117c23 */ /* 0x100fe20008010864 */
[--C-:B------:R-:W-:Y:S01]  /*4dd0*/  FFMA.FTZ R22, R22, UR8, -R101.reuse ;  /* 0x0000000816167c23 */ /* 0x100fe20008010865 */
[--C-:B------:R-:W-:Y:S01]  /*4de0*/  FFMA.FTZ R32, R32, UR8, -R100.reuse ;  /* 0x0000000820207c23 */ /* 0x100fe20008010864 */
[----:B------:R-:W-:Y:S01]  /*4df0*/  LOP3.LUT R16, R102, R16, RZ, 0x3c, !PT ;  /* 0x0000001066107212 */ /* 0x000fe200078e3cff */
[----:B------:R-:W-:Y:S02]  /*4e00*/  FFMA.FTZ R18, R18, UR8, -R101 ;  /* 0x0000000812127c23 */ /* 0x000fe40008010865 */
[----:B------:R1:W-:Y:S01]  /*4e10*/  MUFU.EX2 R119, R20 ;  /* 0x0000001400777308 */ /* 0x0003e20000000800 */
[----:B--2---:R-:W-:Y:S02]  /*4e20*/  IMAD R28, R187, 0x4, R179 ;  /* 0x00000004bb1c7824 */ /* 0x004fe400078e02b3 */
[--C-:B------:R-:W-:Y:S01]  /*4e30*/  FFMA.FTZ R21, R21, UR8, -R100.reuse ;  /* 0x0000000815157c23 */ /* 0x100fe20008010864 */
[----:B------:R-:W-:Y:S01]  /*4e40*/  FFMA.FTZ R5, R5, UR8, -R100 ;  /* 0x0000000805057c23 */ /* 0x000fe20008010864 */
[----:B------:R-:W-:Y:S01]  /*4e50*/  VIADD R102, R176, 0x9e3779b9 ;  /* 0x9e3779b9b0667836 */ /* 0x000fe20000000000 */
[----:B------:R-:W-:Y:S04]  /*4e60*/  LOP3.LUT R19, R103, R177, R28, 0x96, !PT ;  /* 0x000000b167137212 */ /* 0x000fe800078e961c */
[----:B------:R2:W-:Y:S01]  /*4e70*/  MUFU.EX2 R248, R7 ;  /* 0x0000000700f87308 */ /* 0x0005e20000000800 */
[----:B---3--:R-:W-:Y:S02]  /*4e80*/  IMAD R23, R223, 0x4, R178 ;  /* 0x00000004df177824 */ /* 0x008fe400078e02b2 */
[----:B------:R-:W-:Y:S04]  /*4e90*/  IMAD.WIDE.U32 R100, R19, -0x326172a9, RZ ;  /* 0xcd9e8d5713647825 */ /* 0x000fe800078e00ff */
[C---:B------:R-:W-:Y:S03]  /*4ea0*/  IMAD.WIDE.U32 R104, R23.reuse, -0x326172a9, RZ ;  /* 0xcd9e8d5717687825 */ /* 0x040fe600078e00ff */
[----:B------:R3:W-:Y:S01]  /*4eb0*/  MUFU.EX2 R249, R4 ;  /* 0x0000000400f97308 */ /* 0x0007e20000000800 */
[----:B-1----:R-:W-:Y:S01]  /*4ec0*/  VIADD R20, R23, 0x2 ;  /* 0x0000000217147836 */ /* 0x002fe20000000000 */
[--C-:B------:R-:W-:Y:S03]  /*4ed0*/  LOP3.LUT R104, R101, R104, R102.reuse, 0x96, !PT ;  /* 0x0000006865687212 */ /* 0x100fe600078e9666 */
[----:B------:R-:W-:Y:S01]  /*4ee0*/  IMAD.WIDE.U32 R28, R20, -0x326172a9, RZ ;  /* 0xcd9e8d57141c7825 */ /* 0x000fe200078e00ff */
[-C--:B------:R-:W-:Y:S04]  /*4ef0*/  LOP3.LUT R20, R105, R229.reuse, RZ, 0x3c, !PT ;  /* 0x000000e569147212 */ /* 0x080fe800078e3cff */
[----:B------:R-:W-:Y:S01]  /*4f00*/  MUFU.EX2 R131, R18 ;  /* 0x0000001200837308 */ /* 0x000fe20000000800 */
[----:B------:R-:W-:Y:S01]  /*4f10*/  IMAD.WIDE.U32 R104, R104, -0x2daee0ad, RZ ;  /* 0xd2511f5368687825 */ /* 0x000fe200078e00ff */
[----:B------:R-:W-:Y:S02]  /*4f20*/  LOP3.LUT R19, R29, R229, RZ, 0x3c, !PT ;  /* 0x000000e51d137212 */ /* 0x000fe400078e3cff */
[----:B------:R-:W-:Y:S01]  /*4f30*/  LOP3.LUT R102, R101, R28, R102, 0x96, !PT ;  /* 0x0000001c65667212 */ /* 0x000fe200078e9666 */
[----:B--2---:R-:W-:Y:S05]  /*4f40*/  VIADD R7, R176, 0x3c6ef372 ;  /* 0x3c6ef372b0077836 */ /* 0x004fea0000000000 */
[----:B------:R1:W-:Y:S01]  /*4f50*/  MUFU.EX2 R242, R12 ;  /* 0x0000000c00f27308 */ /* 0x0003e20000000800 */
[----:B------:R-:W-:Y:S01]  /*4f60*/  IMAD.WIDE.U32 R108, R20, -0x2daee0ad, RZ ;  /* 0xd2511f53146c7825 */ /* 0x000fe200078e00ff */
[----:B---3--:R-:W-:Y:S03]  /*4f70*/  LOP3.LUT R4, R100, R7, RZ, 0x3c, !PT ;  /* 0x0000000764047212 */ /* 0x008fe600078e3cff */
[----:B------:R-:W-:Y:S01]  /*4f80*/  IMAD.WIDE.U32 R106, R19, -0x2daee0ad, RZ ;  /* 0xd2511f53136a7825 */ /* 0x000fe200078e00ff */
[C---:B------:R-:W-:Y:S04]  /*4f90*/  LOP3.LUT R7, R16.reuse, R109, RZ, 0x3c, !PT ;  /* 0x0000006d10077212 */ /* 0x040fe800078e3cff */
[----:B------:R2:W-:Y:S01]  /*4fa0*/  MUFU.EX2 R110, R32 ;  /* 0x00000020006e7308 */ /* 0x0005e20000000800 */
[----:B------:R-:W-:Y:S01]  /*4fb0*/  VIADD R28, R177, 0x76cf5d0a ;  /* 0x76cf5d0ab11c7836 */ /* 0x000fe20000000000 */
[----:B------:R-:W-:Y:S01]  /*4fc0*/  LOP3.LUT R16, R16, R107, RZ, 0x3c, !PT ;  /* 0x0000006b10107212 */ /* 0x000fe200078e3cff */
[----:B------:R-:W-:Y:S03]  /*4fd0*/  IMAD.WIDE.U32 R102, R102, -0x2daee0ad, RZ ;  /* 0xd2511f5366667825 */ /* 0x000fe600078e00ff */
[--C-:B------:R-:W-:Y:S01]  /*4fe0*/  LOP3.LUT R108, R105, R108, R28.reuse, 0x96, !PT ;  /* 0x0000006c696c7212 */ /* 0x100fe200078e961c */
[----:B------:R-:W-:Y:S01]  /*4ff0*/  IMAD.WIDE.U32 R100, R16, -0x326172a9, RZ ;  /* 0xcd9e8d5710647825 */ /* 0x000fe200078e00ff */
[----:B------:R-:W-:Y:S02]  /*5000*/  LOP3.LUT R28, R103, R106, R28, 0x96, !PT ;  /* 0x0000006a671c7212 */ /* 0x000fe400078e961c */
[----:B------:R-:W-:Y:S01]  /*5010*/  MUFU.EX2 R121, R34 ;  /* 0x0000002200797308 */ /* 0x000fe20000000800 */
[----:B------:R-:W-:Y:S01]  /*5020*/  IMAD.WIDE.U32 R106, R7, -0x326172a9, RZ ;  /* 0xcd9e8d57076a7825 */ /* 0x000fe200078e00ff */
[----:B-1----:R-:W-:Y:S03]  /*5030*/  LOP3.LUT R12, R4, R101, RZ, 0x3c, !PT ;  /* 0x00000065040c7212 */ /* 0x002fe600078e3cff */
[----:B------:R-:W-:Y:S01]  /*5040*/  IMAD.WIDE.U32 R108, R108, -0x326172a9, RZ ;  /* 0xcd9e8d576c6c7825 */ /* 0x000fe200078e00ff */
[----:B------:R-:W-:Y:S04]  /*5050*/  LOP3.LUT R7, R4, R107, RZ, 0x3c, !PT ;  /* 0x0000006b04077212 */ /* 0x000fe800078e3cff */
[----:B------:R-:W1:Y:S01]  /*5060*/  MUFU.EX2 R111, R111 ;  /* 0x0000006f006f7308 */ /* 0x000e620000000800 */
[----:B--2---:R-:W-:Y:S01]  /*5070*/  FMUL.FTZ R32, R219, 1.4426950216293334961 ;  /* 0x3fb8aa3bdb207820 */ /* 0x004fe20000410000 */
[----:B------:R-:W-:Y:S02]  /*5080*/  VIADD R18, R176, 0xdaa66d2b ;  /* 0xdaa66d2bb0127836 */ /* 0x000fe40000000000 */
[----:B------:R-:W-:Y:S03]  /*5090*/  IMAD.WIDE.U32 R28, R28, -0x326172a9, RZ ;  /* 0xcd9e8d571c1c7825 */ /* 0x000fe600078e00ff */
[--C-:B------:R-:W-:Y:S03]  /*50a0*/  LOP3.LUT R106, R109, R106, R18.reuse, 0x96, !PT ;  /* 0x0000006a6d6a7212 */ /* 0x100fe600078e9612 */
[----:B------:R-:W-:Y:S01]  /*50b0*/  MUFU.EX2 R127, R35 ;  /* 0x00000023007f7308 */ /* 0x000fe20000000800 */
[----:B------:R-:W-:Y:S01]  /*50c0*/  LOP3.LUT R18, R29, R100, R18, 0x96, !PT ;  /* 0x000000641d127212 */ /* 0x000fe200078e9612 */
[----:B------:R-:W-:Y:S01]  /*50d0*/  IMAD.WIDE.U32 R124, R7, -0x2daee0ad, RZ ;  /* 0xd2511f53077c7825 */ /* 0x000fe200078e00ff */
[----:B------:R-:W-:Y:S03]  /*50e0*/  FSEL R32, R32, RZ, P0 ;  /* 0x000000ff20207208 */ /* 0x000fe60000000000 */
[----:B------:R-:W-:Y:S02]  /*50f0*/  VIADD R4, R177, 0x32370b8f ;  /* 0x32370b8fb1047836 */ /* 0x000fe40000000000 */
[----:B------:R-:W-:Y:S04]  /*5100*/  IMAD.WIDE.U32 R122, R12, -0x2daee0ad, RZ ;  /* 0xd2511f530c7a7825 */ /* 0x000fe800078e00ff */
[----:B------:R-:W-:Y:S01]  /*5110*/  FFMA.FTZ R15, R15, UR8, -R32 ;  /* 0x000000080f0f7c23 */ /* 0x000fe20008010820 */
[----:B------:R-:W-:Y:S01]  /*5120*/  MUFU.EX2 R247, R8 ;  /* 0x0000000800f77308 */ /* 0x000fe20000000800 */
[--C-:B------:R-:W-:Y:S01]  /*5130*/  LOP3.LUT R12, R125, R104, R4.reuse, 0x96, !PT ;  /* 0x000000687d0c7212 */ /* 0x100fe200078e9604 */
[----:B------:R-:W-:Y:S01]  /*5140*/  IMAD.WIDE.U32 R106, R106, -0x2daee0ad, RZ ;  /* 0xd2511f536a6a7825 */ /* 0x000fe200078e00ff */
[----:B------:R-:W-:Y:S03]  /*5150*/  LOP3.LUT R4, R123, R102, R4, 0x96, !PT ;  /* 0x000000667b047212 */ /* 0x000fe600078e9604 */
[--C-:B------:R-:W-:Y:S01]  /*5160*/  FFMA.FTZ R31, R31, UR8, -R32.reuse ;  /* 0x000000081f1f7c23 */ /* 0x100fe20008010820 */
[----:B------:R-:W-:Y:S02]  /*5170*/  VIADD R100, R177, 0xed9eba14 ;  /* 0xed9eba14b1647836 */ /* 0x000fe40000000000 */
[----:B------:R-:W-:Y:S01]  /*5180*/  FFMA.FTZ R11, R11, UR8, -R32 ;  /* 0x000000080b0b7c23 */ /* 0x000fe20008010820 */
[----:B------:R-:W-:Y:S01]  /*5190*/  IMAD.WIDE.U32 R18, R18, -0x2daee0ad, RZ ;  /* 0xd2511f5312127825 */ /* 0x000fe200078e00ff */
[----:B------:R-:W-:Y:S02]  /*51a0*/  MUFU.EX2 R123, R33 ;  /* 0x00000021007b7308 */ /* 0x000fe40000000800 */
[--C-:B------:R-:W-:Y:S01]  /*51b0*/  LOP3.LUT R102, R107, R124, R100.reuse, 0x96, !PT ;  /* 0x0000007c6b667212 */ /* 0x100fe200078e9664 */
[----:B------:R-:W-:Y:S01]  /*51c0*/  IMAD.WIDE.U32 R124, R12, -0x326172a9, RZ ;  /* 0xcd9e8d570c7c7825 */ /* 0x000fe200078e00ff */
[----:B------:R-:W-:Y:S03]  /*51d0*/  LOP3.LUT R100, R19, R122, R100, 0x96, !PT ;  /* 0x0000007a13647212 */ /* 0x000fe600078e9664 */
[--C-:B------:R-:W-:Y:S01]  /*51e0*/  FFMA.FTZ R14, R14, UR8, -R32.reuse ;  /* 0x000000080e0e7c23 */ /* 0x100fe20008010820 */
[----:B------:R-:W-:Y:S02]  /*51f0*/  VIADD R7, R176, 0x78dde6e4 ;  /* 0x78dde6e4b0077836 */ /* 0x000fe40000000000 */
[----:B------:R2:W-:Y:S01]  /*5200*/  MUFU.EX2 R122, R22 ;  /* 0x00000016007a7308 */ /* 0x0005e20000000800 */
[----:B------:R-:W-:Y:S04]  /*5210*/  IMAD.WIDE.U32 R102, R102, -0x326172a9, RZ ;  /* 0xcd9e8d5766667825 */ /* 0x000fe800078e00ff */
[--C-:B------:R-:W-:Y:S01]  /*5220*/  FFMA.FTZ R10, R10, UR8, -R32.reuse ;  /* 0x000000080a0a7c23 */ /* 0x100fe20008010820 */
[--C-:B------:R-:W-:Y:S01]  /*5230*/  FFMA.FTZ R27, R27, UR8, -R32.reuse ;  /* 0x000000081b1b7c23 */ /* 0x100fe20008010820 */
[----:B------:R-:W-:Y:S02]  /*5240*/  VIADD R104, R176, 0x1715609d ;  /* 0x1715609db0687836 */ /* 0x000fe40000000000 */
[----:B------:R-:W-:Y:S01]  /*5250*/  FFMA.FTZ R26, R26, UR8, -R32 ;  /* 0x000000081a1a7c23 */ /* 0x000fe20008010820 */
[----:B------:R-:W-:Y:S01]  /*5260*/  IMAD.WIDE.U32 R100, R100, -0x326172a9, RZ ;  /* 0xcd9e8d5764647825 */ /* 0x000fe200078e00ff */
[----:B------:R3:W-:Y:S02]  /*5270*/  MUFU.EX2 R236, R15 ;  /* 0x0000000f00ec7308 */ /* 0x0007e40000000800 */
[----:B------:R-:W-:Y:S01]  /*5280*/  LOP3.LUT R12, R103, R124, R104, 0x96, !PT ;  /* 0x0000007c670c7212 */ /* 0x000fe200078e9668 */
[----:B------:R-:W-:Y:S07]  /*5290*/  FFMA.FTZ R32, R30, UR8, -R32 ;  /* 0x000000081e207c23 */ /* 0x000fee0008010820 */
[----:B------:R4:W1:Y:S01]  /*52a0*/  MUFU.EX2 R114, R31 ;  /* 0x0000001f00727308 */ /* 0x0008620000000800 */
[----:B--2---:R-:W-:Y:S04]  /*52b0*/  IMAD.WIDE.U32 R22, R4, -0x326172a9, RZ ;  /* 0xcd9e8d5704167825 */ /* 0x004fe800078e00ff */
[----:B------:R-:W-:Y:S01]  /*52c0*/  VIADD R4, R177, 0x646e171e ;  /* 0x646e171eb1047836 */ /* 0x000fe20000000000 */
[----:B------:R-:W-:Y:S04]  /*52d0*/  LOP3.LUT R104, R101, R22, R104, 0x96, !PT ;  /* 0x0000001665687212 */ /* 0x000fe800078e9668 */
[----:B------:R-:W-:Y:S01]  /*52e0*/  MUFU.EX2 R175, R17 ;  /* 0x0000001100af7308 */ /* 0x000fe20000000800 */
[--C-:B---3--:R-:W-:Y:S01]  /*52f0*/  LOP3.LUT R15, R125, R108, R7.reuse, 0x96, !PT ;  /* 0x0000006c7d0f7212 */ /* 0x108fe200078e9607 */
[----:B------:R-:W-:Y:S01]  /*5300*/  IMAD.WIDE.U32 R108, R12, -0x2daee0ad, RZ ;  /* 0xd2511f530c6c7825 */ /* 0x000fe200078e00ff */
[----:B------:R-:W-:Y:S03]  /*5310*/  LOP3.LUT R7, R23, R28, R7, 0x96, !PT ;  /* 0x0000001c17077212 */ /* 0x000fe600078e9607 */
[----:B------:R-:W-:Y:S01]  /*5320*/  VIADD R28, R177, 0xa9066899 ;  /* 0xa9066899b11c7836 */ /* 0x000fe20000000000 */
[--C-:B------:R-:W-:Y:S01]  /*5330*/  SHF.R.U32.HI R20, RZ, 0x18, R108.reuse ;  /* 0x00000018ff147819 */ /* 0x100fe2000001166c */
[----:B------:R-:W-:Y:S01]  /*5340*/  IMAD.WIDE.U32 R22, R15, -0x2daee0ad, RZ ;  /* 0xd2511f530f167825 */ /* 0x000fe200078e00ff */
[----:B------:R-:W-:Y:S01]  /*5350*/  SHF.R.U32.HI R19, RZ, 0x10, R108 ;  /* 0x00000010ff137819 */ /* 0x000fe2000001166c */
[----:B------:R2:W-:Y:S01]  /*5360*/  MUFU.EX2 R243, R11 ;  /* 0x0000000b00f37308 */ /* 0x0005e20000000800 */
[----:B------:R-:W-:Y:S01]  /*5370*/  ISETP.LE.U32.AND P3, PT, R20, UR9, PT ;  /* 0x0000000914007c0c */ /* 0x000fe2000bf63070 */
[----:B------:R-:W-:Y:S01]  /*5380*/  IMAD.WIDE.U32 R124, R7, -0x2daee0ad, RZ ;  /* 0xd2511f53077c7825 */ /* 0x000fe200078e00ff */
[----:B------:R-:W-:Y:S02]  /*5390*/  LOP3.LUT R23, R23, R106, R28, 0x96, !PT ;  /* 0x0000006a17177212 */ /* 0x000fe400078e961c */
[----:B------:R-:W-:Y:S01]  /*53a0*/  LOP3.LUT R12, R109, R22, R4, 0x96, !PT ;  /* 0x000000166d0c7212 */ /* 0x000fe200078e9604 */
[----:B------:R-:W-:Y:S01]  /*53b0*/  IMAD.WIDE.U32 R104, R104, -0x2daee0ad, RZ ;  /* 0xd2511f5368687825 */ /* 0x000fe200078e00ff */
[----:B------:R-:W-:Y:S03]  /*53c0*/  LOP3.LUT R28, R125, R18, R28, 0x96, !PT ;  /* 0x000000127d1c7212 */ /* 0x000fe600078e961c */
[----:B------:R-:W-:Y:S01]  /*53d0*/  MUFU.EX2 R250, R6 ;  /* 0x0000000600fa7308 */ /* 0x000fe20000000800 */
[----:B------:R-:W-:Y:S01]  /*53e0*/  LOP3.LUT R22, R108, 0xff, RZ, 0xc0, !PT ;  /* 0x000000ff6c167812 */ /* 0x000fe200078ec0ff */
[----:B----4-:R-:W-:Y:S01]  /*53f0*/  IMAD.WIDE.U32 R30, R23, -0x326172a9, RZ ;  /* 0xcd9e8d57171e7825 */ /* 0x010fe200078e00ff */
[----:B------:R-:W-:Y:S02]  /*5400*/  LOP3.LUT R15, R104, 0xff, RZ, 0xc0, !PT ;  /* 0x000000ff680f7812 */ /* 0x000fe400078ec0ff */
[----:B------:R-:W-:Y:S01]  /*5410*/  SHF.R.U32.HI R18, RZ, 0x18, R104 ;  /* 0x00000018ff127819 */ /* 0x000fe20000011668 */
[----:B------:R-:W-:Y:S01]  /*5420*/  IMAD.WIDE.U32 R28, R28, -0x326172a9, RZ ;  /* 0xcd9e8d571c1c7825 */ /* 0x000fe200078e00ff */
[----:B------:R-:W-:Y:S03]  /*5430*/  ISETP.LE.U32.AND P1, PT, R15, UR9, PT ;  /* 0x000000090f007c0c */ /* 0x000fe6000bf23070 */
[----:B------:R-:W-:Y:S01]  /*5440*/  MUFU.EX2 R237, R14 ;  /* 0x0000000e00ed7308 */ /* 0x000fe20000000800 */
[----:B------:R-:W-:Y:S01]  /*5450*/  ISETP.LE.U32.AND P0, PT, R18, UR9, PT ;  /* 0x0000000912007c0c */ /* 0x000fe2000bf03070 */
[----:B------:R-:W-:Y:S01]  /*5460*/  VIADD R23, R176, 0xb54cda56 ;  /* 0xb54cda56b0177836 */ /* 0x000fe20000000000 */
[----:B------:R-:W-:Y:S02]  /*5470*/  SHF.R.U32.HI R20, RZ, 0x18, R30 ;  /* 0x00000018ff147819 */ /* 0x000fe4000001161e */
[----:B------:R-:W-:Y:S02]  /*5480*/  ISETP.LE.U32.AND P4, PT, R22, UR9, PT ;  /* 0x0000000916007c0c */ /* 0x000fe4000bf83070 */
[----:B------:R-:W-:Y:S03]  /*5490*/  LOP3.LUT R22, R30, 0xff, RZ, 0xc0, !PT ;  /* 0x000000ff1e167812 */ /* 0x000fe600078ec0ff */
[----:B------:R-:W3:Y:S01]  /*54a0*/  MUFU.EX2 R118, R118 ;  /* 0x0000007600767308 */ /* 0x000ee20000000800 */
[----:B------:R-:W-:Y:S02]  /*54b0*/  ISETP.LE.U32.AND P5, PT, R20, UR9, PT ;  /* 0x0000000914007c0c */ /* 0x000fe4000bfa3070 */
[----:B------:R-:W-:Y:S02]  /*54c0*/  LOP3.LUT R4, R105, R124, R4, 0x96, !PT ;  /* 0x0000007c69047212 */ /* 0x000fe400078e9604 */
[----:B--2---:R-:W-:Y:S02]  /*54d0*/  SHF.R.U32.HI R11, RZ, 0x18, R12 ;  /* 0x00000018ff0b7819 */ /* 0x004fe4000001160c */
[----:B------:R-:W-:Y:S03]  /*54e0*/  ISETP.LE.U32.AND P6, PT, R22, UR9, PT ;  /* 0x0000000916007c0c */ /* 0x000fe6000bfc3070 */
[----:B------:R2:W-:Y:S01]  /*54f0*/  MUFU.EX2 R251, R5 ;  /* 0x0000000500fb7308 */ /* 0x0005e20000000800 */
[----:B------:R-:W-:Y:S02]  /*5500*/  LOP3.LUT R19, R19, 0xff, RZ, 0xc0, !PT ;  /* 0x000000ff13137812 */ /* 0x000fe400078ec0ff */
[----:B------:R-:W-:Y:S02]  /*5510*/  LOP3.LUT R22, R4, 0xff, RZ, 0xc0, !PT ;  /* 0x000000ff04167812 */ /* 0x000fe400078ec0ff */
[--C-:B------:R-:W-:Y:S02]  /*5520*/  LOP3.LUT R15, R31, R102, R23.reuse, 0x96, !PT ;  /* 0x000000661f0f7212 */ /* 0x100fe400078e9617 */
[----:B------:R-:W-:Y:S03]  /*5530*/  SHF.R.U32.HI R18, RZ, 0x10, R30 ;  /* 0x00000010ff127819 */ /* 0x000fe6000001161e */
[----:B------:R-:W-:Y:S01]  /*5540*/  MUFU.EX2 R124, R32 ;  /* 0x00000020007c7308 */ /* 0x000fe20000000800 */
[----:B------:R-:W-:Y:S02]  /*5550*/  LOP3.LUT R20, R12, 0xff, RZ, 0xc0, !PT ;  /* 0x000000ff0c147812 */ /* 0x000fe400078ec0ff */
[----:B------:R-:W-:Y:S02]  /*5560*/  LOP3.LUT R18, R18, 0xff, RZ, 0xc0, !PT ;  /* 0x000000ff12127812 */ /* 0x000fe400078ec0ff */
[----:B------:R-:W-:Y:S01]  /*5570*/  LOP3.LUT R16, R108, 0xffff, RZ, 0xc0, !PT ;  /* 0x0000ffff6c107812 */ /* 0x000fe200078ec0ff */
[----:B------:R-:W-:Y:S01]  /*5580*/  IMAD.SHL.U32 R109, R173, 0x2, RZ ;  /* 0x00000002ad6d7824 */ /* 0x000fe200078e00ff */
[----:B------:R-:W-:Y:S03]  /*5590*/  LOP3.LUT R8, R29, R100, R23, 0x96, !PT ;  /* 0x000000641d087212 */ /* 0x000fe600078e9617 */
[----:B------:R-:W-:Y:S01]  /*55a0*/  MUFU.EX2 R244, R10 ;  /* 0x0000000a00f47308 */ /* 0x000fe20000000800 */
[----:B--2---:R-:W-:Y:S02]  /*55b0*/  SHF.R.U32.HI R5, RZ, 0x10, R12 ;  /* 0x00000010ff057819 */ /* 0x004fe4000001160c */
[----:B------:R-:W-:Y:S02]  /*55c0*/  SHF.R.U32.HI R16, RZ, 0x8, R16 ;  /* 0x00000008ff107819 */ /* 0x000fe40000011610 */
[----:B------:R-:W-:Y:S02]  /*55d0*/  LOP3.LUT R5, R5, 0xff, RZ, 0xc0, !PT ;  /* 0x000000ff05057812 */ /* 0x000fe400078ec0ff */
[----:B------:R-:W-:Y:S03]  /*55e0*/  LOP3.LUT R16, R16, 0xffff, RZ, 0xc0, !PT ;  /* 0x0000ffff10107812 */ /* 0x000fe600078ec0ff */
[----:B------:R2:W-:Y:S01]  /*55f0*/  MUFU.EX2 R130, R21 ;  /* 0x0000001500827308 */ /* 0x0005e20000000800 */
[----:B------:R-:W-:Y:S02]  /*5600*/  SHF.R.U32.HI R23, RZ, 0x18, R15 ;  /* 0x00000018ff177819 */ /* 0x000fe4000001160f */
[----:B------:R-:W-:Y:S02]  /*5610*/  LOP3.LUT R17, R30, 0xffff, RZ, 0xc0, !PT ;  /* 0x0000ffff1e117812 */ /* 0x000fe400078ec0ff */
[----:B------:R-:W-:Y:S02]  /*5620*/  LOP3.LUT R12, R12, 0xffff, RZ, 0xc0, !PT ;  /* 0x0000ffff0c0c7812 */ /* 0x000fe400078ec0ff */
[----:B------:R-:W-:Y:S03]  /*5630*/  SHF.R.U32.HI R17, RZ, 0x8, R17 ;  /* 0x00000008ff117819 */ /* 0x000fe60000011611 */
[----:B------:R-:W-:Y:S01]  /*5640*/  MUFU.EX2 R246, R9 ;  /* 0x0000000900f67308 */ /* 0x000fe20000000800 */
[----:B------:R-:W-:Y:S02]  /*5650*/  SHF.R.U32.HI R12, RZ, 0x8, R12 ;  /* 0x00000008ff0c7819 */ /* 0x000fe4000001160c */
[----:B------:R-:W-:Y:S02]  /*5660*/  LOP3.LUT R17, R17, 0xffff, RZ, 0xc0, !PT ;  /* 0x0000ffff11117812 */ /* 0x000fe400078ec0ff */
[----:B------:R-:W-:Y:S02]  /*5670*/  LOP3.LUT R12, R12, 0xffff, RZ, 0xc0, !PT ;  /* 0x0000ffff0c0c7812 */ /* 0x000fe400078ec0ff */
[----:B------:R-:W-:Y:S03]  /*5680*/  SHF.R.U32.HI R14, RZ, 0x10, R28 ;  /* 0x00000010ff0e7819 */ /* 0x000fe6000001161c */
[----:B------:R-:W-:Y:S01]  /*5690*/  MUFU.EX2 R245, R13 ;  /* 0x0000000d00f57308 */ /* 0x000fe20000000800 */
[----:B--2---:R-:W-:Y:S02]  /*56a0*/  SHF.R.U32.HI R21, RZ, 0x18, R4 ;  /* 0x00000018ff157819 */ /* 0x004fe40000011604 */
[----:B------:R-:W-:Y:S02]  /*56b0*/  LOP3.LUT R14, R14, 0xff, RZ, 0xc0, !PT ;  /* 0x000000ff0e0e7812 */ /* 0x000fe400078ec0ff */
[----:B------:R-:W-:Y:S02]  /*56c0*/  SHF.R.U32.HI R7, RZ, 0x10, R104 ;  /* 0x00000010ff077819 */ /* 0x000fe40000011668 */
[----:B------:R-:W-:Y:S03]  /*56d0*/  LOP3.LUT R6, R104, 0xffff, RZ, 0xc0, !PT ;  /* 0x0000ffff68067812 */ /* 0x000fe600078ec0ff */
[----:B------:R-:W2:Y:S01]  /*56e0*/  MUFU.EX2 R129, R24 ;  /* 0x0000001800817308 */ /* 0x000ea20000000800 */
[----:B------:R-:W-:Y:S02]  /*56f0*/  LOP3.LUT R7, R7, 0xff, RZ, 0xc0, !PT ;  /* 0x000000ff07077812 */ /* 0x000fe400078ec0ff */
[----:B------:R-:W-:Y:S04]  /*5700*/  SHF.R.U32.HI R6, RZ, 0x8, R6 ;  /* 0x00000008ff067819 */ /* 0x000fe80000011606 */
[----:B------:R-:W-:Y:S03]  /*5710*/  LOP3.LUT R6, R6, 0xffff, RZ, 0xc0, !PT ;  /* 0x0000ffff06067812 */ /* 0x000fe600078ec0ff */
[----:B------:R-:W-:Y:S10]  /*5720*/  MUFU.EX2 R125, R27 ;  /* 0x0000001b007d7308 */ /* 0x000ff40000000800 */
[----:B------:R-:W-:Y:S10]  /*5730*/  MUFU.EX2 R128, R25 ;  /* 0x0000001900807308 */ /* 0x000ff40000000800 */
[----:B------:R-:W4:Y:S01]  /*5740*/  MUFU.EX2 R126, R26 ;  /* 0x0000001a007e7308 */ /* 0x000f220000000800 */
[----:B-1----:R-:W-:Y:S01]  /*5750*/  @!P3 FADD.FTZ R111, -R111, -RZ ;  /* 0x800000ff6f6fb221 */ /* 0x002fe20000010100 */
[----:B------:R-:W-:Y:S01]  /*5760*/  ISETP.LE.U32.AND P3, PT, R11, UR9, PT ;  /* 0x000000090b007c0c */ /* 0x000fe2000bf63070 */
[----:B------:R-:W-:Y:S01]  /*5770*/  @!P1 FADD.FTZ R113, -R113, -RZ ;  /* 0x800000ff71719221 */ /* 0x000fe20000010100 */
[----:B------:R-:W-:Y:S01]  /*5780*/  ISETP.LE.U32.AND P1, PT, R19, UR9, PT ;  /* 0x0000000913007c0c */ /* 0x000fe2000bf23070 */
[----:B------:R-:W-:Y:S01]  /*5790*/  @!P0 FADD.FTZ R114, -R114, -RZ ;  /* 0x800000ff72728221 */ /* 0x000fe20000010100 */
[----:B------:R-:W-:Y:S01]  /*57a0*/  ISETP.LE.U32.AND P0, PT, R22, UR9, PT ;  /* 0x0000000916007c0c */ /* 0x000fe2000bf03070 */
[----:B---3--:R-:W-:Y:S01]  /*57b0*/  @!P5 FADD.FTZ R118, -R118, -RZ ;  /* 0x800000ff7676d221 */ /* 0x008fe20000010100 */
[----:B------:R-:W-:Y:S01]  /*57c0*/  LOP3.LUT R22, R15, 0xff, RZ, 0xc0, !PT ;  /* 0x000000ff0f167812 */ /* 0x000fe200078ec0ff */
[----:B------:R-:W-:Y:S01]  /*57d0*/  @!P4 FADD.FTZ R110, -R110, -RZ ;  /* 0x800000ff6e6ec221 */ /* 0x000fe20000010100 */
[----:B------:R-:W-:Y:S01]  /*57e0*/  ISETP.LE.U32.AND P4, PT, R20, UR9, PT ;  /* 0x0000000914007c0c */ /* 0x000fe2000bf83070 */
[----:B------:R-:W-:Y:S01]  /*57f0*/  @!P6 FADD.FTZ R115, -R115, -RZ ;  /* 0x800000ff7373e221 */ /* 0x000fe20000010100 */
[----:B------:R-:W-:Y:S02]  /*5800*/  ISETP.LE.U32.AND P5, PT, R22, UR9, PT ;  /* 0x0000000916007c0c */ /* 0x000fe4000bfa3070 */
[----:B------:R-:W-:Y:S01]  /*5810*/  LOP3.LUT R20, R28, 0xff, RZ, 0xc0, !PT ;  /* 0x000000ff1c147812 */ /* 0x000fe200078ec0ff */
[----:B------:R-:W-:Y:S01]  /*5820*/  @!P3 FADD.FTZ R120, -R120, -RZ ;  /* 0x800000ff7878b221 */ /* 0x000fe20000010100 */
[----:B------:R-:W-:Y:S01]  /*5830*/  ISETP.LE.U32.AND P3, PT, R18, UR9, PT ;  /* 0x0000000912007c0c */ /* 0x000fe2000bf63070 */
[----:B------:R-:W-:Y:S01]  /*5840*/  @!P1 FADD.FTZ R121, -R121, -RZ ;  /* 0x800000ff79799221 */ /* 0x000fe20000010100 */
[----:B------:R-:W-:Y:S01]  /*5850*/  ISETP.LE.U32.AND P1, PT, R20, UR9, PT ;  /* 0x0000000914007c0c */ /* 0x000fe2000bf23070 */
[----:B--2---:R-:W-:Y:S01]  /*5860*/  @!P0 FADD.FTZ R129, -R129, -RZ ;  /* 0x800000ff81818221 */ /* 0x004fe20000010100 */
[----:B------:R-:W-:Y:S02]  /*5870*/  ISETP.LE.U32.AND P6, PT, R23, UR9, PT ;  /* 0x0000000917007c0c */ /* 0x000fe4000bfc3070 */
[----:B------:R-:W-:Y:S01]  /*5880*/  SHF.R.U32.HI R19, RZ, 0x18, R28 ;  /* 0x00000018ff137819 */ /* 0x000fe2000001161c */
[----:B------:R-:W-:Y:S01]  /*5890*/  @!P4 FADD.FTZ R119, -R119, -RZ ;  /* 0x800000ff7777c221 */ /* 0x000fe20000010100 */
[----:B------:R-:W-:Y:S01]  /*58a0*/  LOP3.LUT R11, R28, 0xffff, RZ, 0xc0, !PT ;  /* 0x0000ffff1c0b7812 */ /* 0x000fe200078ec0ff */
[----:B------:R-:W-:Y:S01]  /*58b0*/  @!P5 FADD.FTZ R249, -R249, -RZ ;  /* 0x800000fff9f9d221 */ /* 0x000fe20000010100 */
[----:B------:R-:W-:Y:S02]  /*58c0*/  ISETP.LE.U32.AND P5, PT, R5, UR9, PT ;  /* 0x0000000905007c0c */ /* 0x000fe4000bfa3070 */
[----:B------:R-:W-:Y:S01]  /*58d0*/  SHF.R.U32.HI R5, RZ, 0x10, R15 ;  /* 0x00000010ff057819 */ /* 0x000fe2000001160f */
[----:B------:R-:W-:Y:S01]  /*58e0*/  @!P3 FADD.FTZ R131, -R131, -RZ ;  /* 0x800000ff8383b221 */ /* 0x000fe20000010100 */
[----:B------:R-:W-:Y:S01]  /*58f0*/  ISETP.LE.U32.AND P3, PT, R16, UR9, PT ;  /* 0x0000000910007c0c */ /* 0x000fe2000bf63070 */
[----:B------:R-:W-:Y:S01]  /*5900*/  @!P1 FADD.FTZ R242, -R242, -RZ ;  /* 0x800000fff2f29221 */ /* 0x000fe20000010100 */
[----:B------:R-:W-:Y:S01]  /*5910*/  LOP3.LUT R5, R5, 0xff, RZ, 0xc0, !PT ;  /* 0x000000ff05057812 */ /* 0x000fe200078ec0ff */
[----:B------:R-:W-:Y:S01]  /*5920*/  @!P6 FADD.FTZ R248, -R248, -RZ ;  /* 0x800000fff8f8e221 */ /* 0x000fe20000010100 */
[----:B------:R-:W-:Y:S02]  /*5930*/  ISETP.LE.U32.AND P6, PT, R19, UR9, PT ;  /* 0x0000000913007c0c */ /* 0x000fe4000bfc3070 */
[----:B------:R-:W-:Y:S02]  /*5940*/  ISETP.LE.U32.AND P1, PT, R5, UR9, PT ;  /* 0x0000000905007c0c */ /* 0x000fe4000bf23070 */
[----:B------:R-:W-:Y:S01]  /*5950*/  LOP3.LUT R5, R8, 0xff, RZ, 0xc0, !PT ;  /* 0x000000ff08057812 */ /* 0x000fe200078ec0ff */
[----:B------:R-:W-:Y:S01]  /*5960*/  @!P5 FADD.FTZ R122, -R122, -RZ ;  /* 0x800000ff7a7ad221 */ /* 0x000fe20000010100 */
[----:B------:R-:W-:Y:S02]  /*5970*/  LOP3.LUT R15, R15, 0xffff, RZ, 0xc0, !PT ;  /* 0x0000ffff0f0f7812 */ /* 0x000fe400078ec0ff */
[----:B------:R-:W-:Y:S01]  /*5980*/  ISETP.LE.U32.AND P5, PT, R5, UR9, PT ;  /* 0x0000000905007c0c */ /* 0x000fe2000bfa3070 */
[----:B------:R-:W-:Y:S01]  /*5990*/  @!P3 FADD.FTZ R123, -R123, -RZ ;  /* 0x800000ff7b7bb221 */ /* 0x000fe20000010100 */
[--C-:B------:R-:W-:Y:S02]  /*59a0*/  SHF.R.U32.HI R5, RZ, 0x18, R8.reuse ;  /* 0x00000018ff057819 */ /* 0x100fe40000011608 */
[----:B------:R-:W-:Y:S01]  /*59b0*/  SHF.R.U32.HI R15, RZ, 0x8, R15 ;  /* 0x00000008ff0f7819 */ /* 0x000fe2000001160f */
[----:B------:R-:W-:Y:S01]  /*59c0*/  @!P6 FADD.FTZ R236, -R236, -RZ ;  /* 0x800000ffecece221 */ /* 0x000fe20000010100 */
[----:B------:R-:W-:Y:S01]  /*59d0*/  ISETP.LE.U32.AND P3, PT, R5, UR9, PT ;  /* 0x0000000905007c0c */ /* 0x000fe2000bf63070 */
[----:B------:R-:W-:Y:S01]  /*59e0*/  @!P1 FADD.FTZ R250, -R250, -RZ ;  /* 0x800000fffafa9221 */ /* 0x000fe20000010100 */
[----:B------:R-:W-:Y:S02]  /*59f0*/  SHF.R.U32.HI R5, RZ, 0x10, R8 ;  /* 0x00000010ff057819 */ /* 0x000fe40000011608 */
[----:B------:R-:W-:Y:S02]  /*5a00*/  ISETP.LE.U32.AND P6, PT, R17, UR9, PT ;  /* 0x0000000911007c0c */ /* 0x000fe4000bfc3070 */
[----:B------:R-:W-:Y:S01]  /*5a10*/  LOP3.LUT R5, R5, 0xff, RZ, 0xc0, !PT ;  /* 0x000000ff05057812 */ /* 0x000fe200078ec0ff */
[----:B------:R-:W-:Y:S01]  /*5a20*/  @!P5 FADD.FTZ R247, -R247, -RZ ;  /* 0x800000fff7f7d221 */ /* 0x000fe20000010100 */
[----:B------:R-:W-:Y:S02]  /*5a30*/  LOP3.LUT R8, R8, 0xffff, RZ, 0xc0, !PT ;  /* 0x0000ffff08087812 */ /* 0x000fe400078ec0ff */
[----:B------:R-:W-:Y:S02]  /*5a40*/  LOP3.LUT R15, R15, 0xffff, RZ, 0xc0, !PT ;  /* 0x0000ffff0f0f7812 */ /* 0x000fe400078ec0ff */
[----:B------:R-:W-:Y:S01]  /*5a50*/  SHF.R.U32.HI R8, RZ, 0x8, R8 ;  /* 0x00000008ff087819 */ /* 0x000fe20000011608 */
[----:B------:R-:W-:Y:S01]  /*5a60*/  @!P3 FADD.FTZ R243, -R243, -RZ ;  /* 0x800000fff3f3b221 */ /* 0x000fe20000010100 */
[----:B------:R-:W-:Y:S02]  /*5a70*/  ISETP.LE.U32.AND P3, PT, R5, UR9, PT ;  /* 0x0000000905007c0c */ /* 0x000fe4000bf63070 */
[----:B------:R-:W-:Y:S01]  /*5a80*/  SHF.R.U32.HI R5, RZ, 0x10, R4 ;  /* 0x00000010ff057819 */ /* 0x000fe20000011604 */
[----:B------:R-:W-:Y:S01]  /*5a90*/  @!P6 FADD.FTZ R175, -R175, -RZ ;  /* 0x800000ffafafe221 */ /* 0x000fe20000010100 */
[----:B------:R-:W-:Y:S02]  /*5aa0*/  ISETP.LE.U32.AND P6, PT, R12, UR9, PT ;  /* 0x000000090c007c0c */ /* 0x000fe4000bfc3070 */
[----:B------:R-:W-:Y:S02]  /*5ab0*/  LOP3.LUT R5, R5, 0xff, RZ, 0xc0, !PT ;  /* 0x000000ff05057812 */ /* 0x000fe400078ec0ff */
[----:B------:R-:W-:Y:S02]  /*5ac0*/  ISETP.LE.U32.AND P5, PT, R15, UR9, PT ;  /* 0x000000090f007c0c */ /* 0x000fe4000bfa3070 */
[----:B------:R-:W-:Y:S02]  /*5ad0*/  ISETP.LE.U32.AND P1, PT, R14, UR9, PT ;  /* 0x000000090e007c0c */ /* 0x000fe4000bf23070 */
[----:B------:R-:W-:Y:S01]  /*5ae0*/  LOP3.LUT R8, R8, 0xffff, RZ, 0xc0, !PT ;  /* 0x0000ffff08087812 */ /* 0x000fe200078ec0ff */
[----:B------:R-:W-:Y:S01]  /*5af0*/  @!P3 FADD.FTZ R244, -R244, -RZ ;  /* 0x800000fff4f4b221 */ /* 0x000fe20000010100 */
[----:B------:R-:W-:Y:S02]  /*5b00*/  ISETP.LE.U32.AND P3, PT, R5, UR9, PT ;  /* 0x0000000905007c0c */ /* 0x000fe4000bf63070 */
[----:B------:R-:W-:Y:S01]  /*5b10*/  F2FP.RELU.BF16.F32.PACK_AB R5, R248, R250 ;  /* 0x000000faf805723e */ /* 0x000fe200000018ff */
[----:B------:R-:W-:Y:S01]  /*5b20*/  @!P6 FADD.FTZ R130, -R130, -RZ ;  /* 0x800000ff8282e221 */ /* 0x000fe20000010100 */
[----:B------:R-:W-:Y:S02]  /*5b30*/  SHF.R.U32.HI R11, RZ, 0x8, R11 ;  /* 0x00000008ff0b7819 */ /* 0x000fe4000001160b */
[----:B------:R-:W-:Y:S01]  /*5b40*/  ISETP.LE.U32.AND P6, PT, R8, UR9, PT ;  /* 0x0000000908007c0c */ /* 0x000fe2000bfc3070 */
[----:B------:R1:W-:Y:S01]  /*5b50*/  STS [R189+0xe400], R5 ;  /* 0x00e40005bd007388 */ /* 0x0003e20000000800 */
[----:B------:R-:W-:Y:S01]  /*5b60*/  LOP3.LUT R4, R4, 0xffff, RZ, 0xc0, !PT ;  /* 0x0000ffff04047812 */ /* 0x000fe200078ec0ff */
[----:B------:R-:W-:Y:S01]  /*5b70*/  @!P5 FADD.FTZ R251, -R251, -RZ ;  /* 0x800000fffbfbd221 */ /* 0x000fe20000010100 */
[----:B------:R-:W-:Y:S01]  /*5b80*/  LOP3.LUT R11, R11, 0xffff, RZ, 0xc0, !PT ;  /* 0x0000ffff0b0b7812 */ /* 0x000fe200078ec0ff */
[----:B------:R-:W-:Y:S01]  /*5b90*/  @!P1 FADD.FTZ R237, -R237, -RZ ;  /* 0x800000ffeded9221 */ /* 0x000fe20000010100 */
[----:B------:R-:W-:Y:S01]  /*5ba0*/  SHF.R.U32.HI R4, RZ, 0x8, R4 ;  /* 0x00000008ff047819 */ /* 0x000fe20000011604 */
[----:B----4-:R-:W-:Y:S01]  /*5bb0*/  @!P3 FADD.FTZ R126, -R126, -RZ ;  /* 0x800000ff7e7eb221 */ /* 0x010fe20000010100 */
[----:B------:R-:W-:Y:S02]  /*5bc0*/  ISETP.LE.U32.AND P1, PT, R11, UR9, PT ;  /* 0x000000090b007c0c */ /* 0x000fe4000bf23070 */
[----:B------:R-:W-:Y:S02]  /*5bd0*/  LOP3.LUT R4, R4, 0xffff, RZ, 0xc0, !PT ;  /* 0x0000ffff04047812 */ /* 0x000fe400078ec0ff */
[----:B------:R-:W-:Y:S01]  /*5be0*/  F2FP.RELU.BF16.F32.PACK_AB R8, R251, R249 ;  /* 0x000000f9fb08723e */ /* 0x000fe200000018ff */
[----:B------:R-:W-:Y:S01]  /*5bf0*/  @!P6 FADD.FTZ R246, -R246, -RZ ;  /* 0x800000fff6f6e221 */ /* 0x000fe20000010100 */
[----:B------:R-:W-:Y:S02]  /*5c00*/  ISETP.LE.U32.AND P6, PT, R4, UR9, PT ;  /* 0x0000000904007c0c */ /* 0x000fe4000bfc3070 */
[----:B------:R-:W-:Y:S01]  /*5c10*/  F2FP.RELU.BF16.F32.PACK_AB R4, R118, R131 ;  /* 0x000000837604723e */ /* 0x000fe200000018ff */
[----:B------:R2:W-:Y:S01]  /*5c20*/  STS [R189+0xe000], R8 ;  /* 0x00e00008bd007388 */ /* 0x0005e20000000800 */
[----:B------:R-:W-:Y:S02]  /*5c30*/  ISETP.LE.U32.AND P5, PT, R7, UR9, PT ;  /* 0x0000000907007c0c */ /* 0x000fe4000bfa3070 */
[----:B------:R-:W-:Y:S01]  /*5c40*/  F2FP.RELU.BF16.F32.PACK_AB R7, R246, R247 ;  /* 0x000000f7f607723e */ /* 0x000fe200000018ff */
[----:B------:R3:W-:Y:S01]  /*5c50*/  STS [R194+0xe400], R4 ;  /* 0x00e40004c2007388 */ /* 0x0007e20000000800 */
[----:B------:R-:W-:Y:S01]  /*5c60*/  @!P1 FADD.FTZ R245, -R245, -RZ ;  /* 0x800000fff5f59221 */ /* 0x000fe20000010100 */
[----:B------:R-:W-:Y:S02]  /*5c70*/  ISETP.LE.U32.AND P1, PT, R6, UR9, PT ;  /* 0x0000000906007c0c */ /* 0x000fe4000bf23070 */
[----:B------:R-:W-:Y:S02]  /*5c80*/  F2FP.RELU.BF16.F32.PACK_AB R6, R243, R244 ;  /* 0x000000f4f306723e */ /* 0x000fe400000018ff */
[----:B-1----:R-:W-:Y:S01]  /*5c90*/  F2FP.RELU.BF16.F32.PACK_AB R5, R175, R115 ;  /* 0x00000073af05723e */ /* 0x002fe200000018ff */
[----:B------:R-:W-:Y:S01]  /*5ca0*/  @!P6 FADD.FTZ R128, -R128, -RZ ;  /* 0x800000ff8080e221 */ /* 0x000fe20000010100 */
[----:B------:R-:W-:Y:S02]  /*5cb0*/  ISETP.LE.U32.AND P4, PT, R21, UR9, PT ;  /* 0x0000000915007c0c */ /* 0x000fe4000bf83070 */
[----:B------:R-:W-:Y:S01]  /*5cc0*/  @!P5 FADD.FTZ R124, -R124, -RZ ;  /* 0x800000ff7c7cd221 */ /* 0x000fe20000010100 */
[----:B------:R1:W-:Y:S01]  /*5cd0*/  STS [R194+0xe000], R5 ;  /* 0x00e00005c2007388 */ /* 0x0003e20000000800 */
[----:B------:R-:W-:Y:S02]  /*5ce0*/  FSETP.GE.FTZ.AND P0, PT, R248, RZ, PT ;  /* 0x000000fff800720b */ /* 0x000fe40003f16000 */
[----:B------:R-:W-:Y:S01]  /*5cf0*/  FSETP.GE.FTZ.AND P3, PT, R251, RZ, PT ;  /* 0x000000fffb00720b */ /* 0x000fe20003f76000 */
[----:B------:R4:W-:Y:S01]  /*5d00*/  STS [R189+0xf000], R7 ;  /* 0x00f00007bd007388 */ /* 0x0009e20000000800 */
[----:B------:R-:W-:Y:S01]  /*5d10*/  @!P1 FADD.FTZ R127, -R127, -RZ ;  /* 0x800000ff7f7f9221 */ /* 0x000fe20000010100 */
[----:B------:R-:W-:Y:S02]  /*5d20*/  FSETP.GE.FTZ.AND P1, PT, R250, RZ, PT ;  /* 0x000000fffa00720b */ /* 0x000fe40003f36000 */
[----:B------:R4:W-:Y:S01]  /*5d30*/  STS [R189+0xf400], R6 ;  /* 0x00f40006bd007388 */ /* 0x0009e20000000800 */
[----:B------:R-:W-:Y:S01]  /*5d40*/  FSETP.GE.FTZ.AND P5, PT, R123, RZ, PT ;  /* 0x000000ff7b00720b */ /* 0x000fe20003fb6000 */
[----:B------:R-:W-:Y:S01]  /*5d50*/  @!P4 FADD.FTZ R125, -R125, -RZ ;  /* 0x800000ff7d7dc221 */ /* 0x000fe20000010100 */
[----:B--2---:R-:W-:Y:S02]  /*5d60*/  F2FP.RELU.BF16.F32.PACK_AB R8, R245, R242 ;  /* 0x000000f2f508723e */ /* 0x004fe400000018ff */
[----:B------:R-:W-:Y:S02]  /*5d70*/  FSETP.GE.FTZ.AND P4, PT, R249, RZ, PT ;  /* 0x000000fff900720b */ /* 0x000fe40003f96000 */
[----:B---3--:R-:W-:Y:S01]  /*5d80*/  F2FP.RELU.BF16.F32.PACK_AB R4, R123, R110 ;  /* 0x0000006e7b04723e */ /* 0x008fe200000018ff */
[----:B------:R-:W-:Y:S01]  /*5d90*/  STS [R194+0xf000], R8 ;  /* 0x00f00008c2007388 */ /* 0x000fe20000000800 */
[----:B------:R-:W-:Y:S02]  /*5da0*/  ISETP.GT.AND P6, PT, R223, R204, PT ;  /* 0x000000ccdf00720c */ /* 0x000fe40003fc4270 */
[----:B-1----:R-:W-:Y:S02]  /*5db0*/  F2FP.RELU.BF16.F32.PACK_AB R5, R120, R122 ;  /* 0x0000007a7805723e */ /* 0x002fe400000018ff */
[----:B----4-:R-:W-:Y:S02]  /*5dc0*/  F2FP.RELU.BF16.F32.PACK_AB R7, R236, R237 ;  /* 0x000000edec07723e */ /* 0x010fe400000018ff */
[----:B------:R-:W-:Y:S03]  /*5dd0*/  F2FP.RELU.BF16.F32.PACK_AB R6, R130, R119 ;  /* 0x000000778206723e */ /* 0x000fe600000018ff */
[----:B------:R1:W-:Y:S04]  /*5de0*/  STS [R194+0xf400], R7 ;  /* 0x00f40007c2007388 */ /* 0x0003e80000000800 */
[----:B------:R2:W-:Y:S04]  /*5df0*/  STS [R193+0xe000], R6 ;  /* 0x00e00006c1007388 */ /* 0x0005e80000000800 */
[----:B------:R3:W-:Y:S04]  /*5e00*/  STS [R193+0xe400], R5 ;  /* 0x00e40005c1007388 */ /* 0x0007e80000000800 */
[----:B------:R4:W-:Y:S01]  /*5e10*/  STS [R196+0xe000], R4 ;  /* 0x00e00004c4007388 */ /* 0x0009e20000000800 */
[----:B-1----:R-:W-:Y:S02]  /*5e20*/  F2FP.RELU.BF16.F32.PACK_AB R7, R128, R129 ;  /* 0x000000818007723e */ /* 0x002fe400000018ff */
[----:B--2---:R-:W-:Y:S02]  /*5e30*/  F2FP.RELU.BF16.F32.PACK_AB R6, R125, R126 ;  /* 0x0000007e7d06723e */ /* 0x004fe400000018ff */
[----:B---3--:R-:W-:Y:S02]  /*5e40*/  F2FP.RELU.BF16.F32.PACK_AB R5, R127, R113 ;  /* 0x000000717f05723e */ /* 0x008fe400000018ff */
[----:B----4-:R-:W-:Y:S05]  /*5e50*/  F2FP.RELU.BF16.F32.PACK_AB R4, R111, R121 ;  /* 0x000000796f04723e */ /* 0x010fea00000018ff */
[----:B------:R1:W-:Y:S04]  /*5e60*/  STS [R196+0xe400], R4 ;  /* 0x00e40004c4007388 */ /* 0x0003e80000000800 */
[----:B------:R-:W-:Y:S04]  /*5e70*/  STS [R193+0xf000], R7 ;  /* 0x00f00007c1007388 */ /* 0x000fe80000000800 */
[----:B------:R-:W-:Y:S04]  /*5e80*/  STS [R193+0xf400], R6 ;  /* 0x00f40006c1007388 */ /* 0x000fe80000000800 */
[----:B------:R-:W-:Y:S01]  /*5e90*/  STS [R196+0xf000], R5 ;  /* 0x00f00005c4007388 */ /* 0x000fe20000000800 */
[----:B-1----:R-:W-:Y:S05]  /*5ea0*/  F2FP.RELU.BF16.F32.PACK_AB R4, R114, R124 ;  /* 0x0000007c7204723e */ /* 0x002fea00000018ff */
[----:B------:R-:W-:Y:S04]  /*5eb0*/  STS [R196+0xf400], R4 ;  /* 0x00f40004c4007388 */ /* 0x000fe80000000800 */
[----:B------:R-:W1:Y:S08]  /*5ec0*/  LDSM.16.M88.4 R32, [R109+UR6+0x4000] ;  /* 0x004000066d20783b */ /* 0x000e700008000200 */
[----:B------:R2:W3:Y:S02]  /*5ed0*/  LDSM.16.M88.4 R28, [R109+UR6+0x5000] ;  /* 0x005000066d1c783b */ /* 0x0004e40008000200 */
[----:B--2---:R-:W-:Y:S05]  /*5ee0*/  IADD3 R109, R109, 0x4000, R112 ;  /* 0x000040006d6d7810 */ /* 0x004fea0007ffe070 */
[C---:B------:R-:W-:Y:S01]  /*5ef0*/  IMAD.IADD R108, R109.reuse, 0x1, R166 ;  /* 0x000000016d6c7824 */ /* 0x040fe200078e02a6 */
[-C--:B-1----:R-:W-:Y:S04]  /*5f00*/  HMMA.16816.F32.BF16 R4, R32, R132.reuse, RZ ;  /* 0x000000842004723c */ /* 0x082fe800000418ff */
[----:B------:R-:W1:Y:S02]  /*5f10*/  LDSM.16.M88.4 R100, [R108] ;  /* 0x000000006c64783b */ /* 0x000e640000000200 */
[C---:B---3--:R-:W-:Y:S06]  /*5f20*/  HMMA.16816.F32.BF16 R8, R28.reuse, R132, RZ ;  /* 0x000000841c08723c */ /* 0x048fec00000418ff */
[----:B------:R2:W3:Y:S01]  /*5f30*/  LDSM.16.M88.4 R104, [R108+0x1000] ;  /* 0x001000006c68783b */ /* 0x0004e20000000200 */
[-C--:B------:R-:W-:Y:S06]  /*5f40*/  HMMA.16816.F32.BF16 R12, R28, R134.reuse, RZ ;  /* 0x000000861c0c723c */ /* 0x080fec00000418ff */
[C---:B------:R-:W-:Y:S06]  /*5f50*/  HMMA.16816.F32.BF16 R16, R32.reuse, R134, RZ ;  /* 0x000000862010723c */ /* 0x040fec00000418ff */
[-C--:B------:R-:W-:Y:S06]  /*5f60*/  HMMA.16816.F32.BF16 R20, R32, R136.reuse, RZ ;  /* 0x000000882014723c */ /* 0x080fec00000418ff */
[C---:B------:R-:W-:Y:S02]  /*5f70*/  HMMA.16816.F32.BF16 R24, R28.reuse, R136, RZ ;  /* 0x000000881c18723c */ /* 0x040fe400000418ff */
[----:B--2---:R-:W-:Y:S04]  /*5f80*/  IMAD.IADD R108, R174, 0x1, R108 ;  /* 0x00000001ae6c7824 */ /* 0x004fe800078e026c */
        /* <DEDUP_REMOVED lines=8> */
[-C--:B------:R-:W-:Y:S06]  /*6010*/  HMMA.16816.F32.BF16 R28, R104, R146.reuse, R28 ;  /* 0x00000092681c723c */ /* 0x080fec000004181c */
[----:B------:R-:W-:Y:S05]  /*6020*/  HMMA.16816.F32.BF16 R32, R100, R146, R32 ;  /* 0x000000926420723c */ /* 0x000fea0000041820 */
[----:B------:R-:W-:Y:S05]  /*6030*/  IMAD.IADD R104, R109, 0x1, R174 ;  /* 0x000000016d687824 */ /* 0x000fea00078e02ae */
[----:B------:R-:W1:Y:S08]  /*6040*/  LDSM.16.M88.4 R100, [R104] ;  /* 0x000000006864783b */ /* 0x000e700000000200 */
[----:B------:R-:W2:Y:S01]  /*6050*/  LDSM.16.M88.4 R104, [R104+0x1000] ;  /* 0x001000006868783b */ /* 0x000ea20000000200 */
[-C--:B-1----:R-:W-:Y:S06]  /*6060*/  HMMA.16816.F32.BF16 R4, R100, R148.reuse, R4 ;  /* 0x000000946404723c */ /* 0x082fec0000041804 */
[C---:B--2---:R-:W-:Y:S06]  /*6070*/  HMMA.16816.F32.BF16 R8, R104.reuse, R148, R8 ;  /* 0x000000946808723c */ /* 0x044fec0000041808 */
[-C--:B------:R-:W-:Y:S06]  /*6080*/  HMMA.16816.F32.BF16 R12, R104, R150.reuse, R12 ;  /* 0x00000096680c723c */ /* 0x080fec000004180c */
[C---:B------:R-:W-:Y:S06]  /*6090*/  HMMA.16816.F32.BF16 R16, R100.reuse, R150, R16 ;  /* 0x000000966410723c */ /* 0x040fec0000041810 */
[-C--:B------:R-:W-:Y:S06]  /*60a0*/  HMMA.16816.F32.BF16 R20, R100, R152.reuse, R20 ;  /* 0x000000986414723c */ /* 0x080fec0000041814 */
[C---:B------:R-:W-:Y:S06]  /*60b0*/  HMMA.16816.F32.BF16 R24, R104.reuse, R152, R24 ;  /* 0x000000986818723c */ /* 0x040fec0000041818 */
[-C--:B------:R-:W-:Y:S01]  /*60c0*/  HMMA.16816.F32.BF16 R28, R104, R154.reuse, R28 ;  /* 0x0000009a681c723c */ /* 0x080fe2000004181c */
[----:B------:R-:W1:Y:S05]  /*60d0*/  LDSM.16.M88.4 R104, [R108] ;  /* 0x000000006c68783b */ /* 0x000e6a0000000200 */
[----:B------:R-:W-:Y:S03]  /*60e0*/  HMMA.16816.F32.BF16 R32, R100, R154, R32 ;  /* 0x0000009a6420723c */ /* 0x000fe60000041820 */
[----:B------:R2:W3:Y:S02]  /*60f0*/  LDSM.16.M88.4 R100, [R108+0x1000] ;  /* 0x001000006c64783b */ /* 0x0004e40000000200 */
[----:B--2---:R-:W-:Y:S06]  /*6100*/  IMAD.SHL.U32 R108, R172, 0x2, RZ ;  /* 0x00000002ac6c7824 */ /* 0x004fec00078e00ff */
[----:B------:R-:W-:Y:S01]  /*6110*/  IADD3 R112, R108, 0x4000, R112 ;  /* 0x000040006c707810 */ /* 0x000fe20007ffe070 */
[-C--:B-1----:R-:W-:Y:S06]  /*6120*/  HMMA.16816.F32.BF16 R4, R104, R156.reuse, R4 ;  /* 0x0000009c6804723c */ /* 0x082fec0000041804 */
[C---:B---3--:R-:W-:Y:S06]  /*6130*/  HMMA.16816.F32.BF16 R8, R100.reuse, R156, R8 ;  /* 0x0000009c6408723c */ /* 0x048fec0000041808 */
[-C--:B------:R-:W-:Y:S06]  /*6140*/  HMMA.16816.F32.BF16 R12, R100, R158.reuse, R12 ;  /* 0x0000009e640c723c */ /* 0x080fec000004180c */
[C---:B------:R-:W-:Y:S06]  /*6150*/  HMMA.16816.F32.BF16 R16, R104.reuse, R158, R16 ;  /* 0x0000009e6810723c */ /* 0x040fec0000041810 */
[----:B-----5:R-:W-:Y:S01]  /*6160*/  FADD.FTZ R7, -R240, R7 ;  /* 0x00000007f0077221 */ /* 0x020fe20000010100 */
[-C--:B------:R-:W-:Y:S04]  /*6170*/  HMMA.16816.F32.BF16 R20, R104, R160.reuse, R20 ;  /* 0x000000a06814723c */ /* 0x080fe80000041814 */
[----:B------:R-:W-:Y:S02]  /*6180*/  FSEL R7, R7, R240, P0 ;  /* 0x000000f007077208 */ /* 0x000fe40000000000 */
[C---:B------:R-:W-:Y:S04]  /*6190*/  HMMA.16816.F32.BF16 R24, R100.reuse, R160, R24 ;  /* 0x000000a06418723c */ /* 0x040fe80000041818 */
[----:B------:R-:W-:Y:S01]  /*61a0*/  FSETP.GE.FTZ.AND P0, PT, R243, RZ, PT ;  /* 0x000000fff300720b */ /* 0x000fe20003f16000 */
[----:B------:R-:W-:Y:S01]  /*61b0*/  FADD.FTZ R5, -R241, R5 ;  /* 0x00000005f1057221 */ /* 0x000fe20000010100 */
[----:B------:R-:W-:Y:S01]  /*61c0*/  FADD.FTZ R11, -R238, R11 ;  /* 0x0000000bee0b7221 */ /* 0x000fe20000010100 */
[----:B------:R-:W-:Y:S01]  /*61d0*/  FADD.FTZ R6, -R240, R6 ;  /* 0x00000006f0067221 */ /* 0x000fe20000010100 */
[----:B------:R-:W-:Y:S01]  /*61e0*/  FADD.FTZ R9, -R239, R9 ;  /* 0x00000009ef097221 */ /* 0x000fe20000010100 */
[-C--:B------:R-:W-:Y:S03]  /*61f0*/  HMMA.16816.F32.BF16 R28, R100, R162.reuse, R28 ;  /* 0x000000a2641c723c */ /* 0x080fe6000004181c */
[----:B------:R-:W-:Y:S01]  /*6200*/  FSEL R5, R5, R241, P3 ;  /* 0x000000f105057208 */ /* 0x000fe20001800000 */
[C---:B------:R-:W-:Y:S01]  /*6210*/  FADD.FTZ R15, -R238.reuse, R15 ;  /* 0x0000000fee0f7221 */ /* 0x040fe20000010100 */
[----:B------:R-:W-:Y:S01]  /*6220*/  FSEL R11, R11, R238, P0 ;  /* 0x000000ee0b0b7208 */ /* 0x000fe20000000000 */
[----:B------:R-:W-:Y:S01]  /*6230*/  FADD.FTZ R10, -R238, R10 ;  /* 0x0000000aee0a7221 */ /* 0x000fe20000010100 */
[----:B------:R-:W-:Y:S01]  /*6240*/  FSEL R6, R6, R240, P1 ;  /* 0x000000f006067208 */ /* 0x000fe20000800000 */
[----:B------:R-:W-:Y:S01]  /*6250*/  FADD.FTZ R13, -R239, R13 ;  /* 0x0000000def0d7221 */ /* 0x000fe20000010100 */
[----:B------:R-:W-:Y:S01]  /*6260*/  FSETP.GE.FTZ.AND P3, PT, R246, RZ, PT ;  /* 0x000000fff600720b */ /* 0x000fe20003f76000 */
[----:B------:R-:W-:Y:S04]  /*6270*/  HMMA.16816.F32.BF16 R32, R104, R162, R32 ;  /* 0x000000a26820723c */ /* 0x000fe80000041820 */
[----:B------:R-:W-:Y:S01]  /*6280*/  FSETP.GE.FTZ.AND P0, PT, R236, RZ, PT ;  /* 0x000000ffec00720b */ /* 0x000fe20003f16000 */
[----:B------:R-:W-:Y:S01]  /*6290*/  FADD.FTZ R19, -R240, R19 ;  /* 0x00000013f0137221 */ /* 0x000fe20000010100 */
[----:B------:R-:W-:Y:S01]  /*62a0*/  FSETP.GE.FTZ.AND P1, PT, R244, RZ, PT ;  /* 0x000000fff400720b */ /* 0x000fe20003f36000 */
[----:B------:R-:W-:Y:S01]  /*62b0*/  FADD.FTZ R14, -R238, R14 ;  /* 0x0000000eee0e7221 */ /* 0x000fe20000010100 */
[-C--:B------:R-:W-:Y:S02]  /*62c0*/  FSEL R9, R9, R239.reuse, P3 ;  /* 0x000000ef09097208 */ /* 0x080fe40001800000 */
[----:B------:R-:W-:Y:S01]  /*62d0*/  FSETP.GE.FTZ.AND P3, PT, R245, RZ, PT ;  /* 0x000000fff500720b */ /* 0x000fe20003f76000 */
[----:B------:R-:W-:Y:S01]  /*62e0*/  FADD.FTZ R4, -R241, R4 ;  /* 0x00000004f1047221 */ /* 0x000fe20000010100 */
[-C--:B------:R-:W-:Y:S01]  /*62f0*/  FSEL R15, R15, R238.reuse, P0 ;  /* 0x000000ee0f0f7208 */ /* 0x080fe20000000000 */
[----:B------:R-:W-:Y:S01]  /*6300*/  FADD.FTZ R17, -R241, R17 ;  /* 0x00000011f1117221 */ /* 0x000fe20000010100 */
[----:B------:R-:W-:Y:S01]  /*6310*/  FSEL R10, R10, R238, P1 ;  /* 0x000000ee0a0a7208 */ /* 0x000fe20000800000 */
[----:B------:R-:W-:Y:S01]  /*6320*/  FADD.FTZ R23, -R240, R23 ;  /* 0x00000017f0177221 */ /* 0x000fe20000010100 */
[----:B------:R-:W-:Y:S01]  /*6330*/  FSETP.GE.FTZ.AND P0, PT, R118, RZ, PT ;  /* 0x000000ff7600720b */ /* 0x000fe20003f16000 */
[----:B------:R-:W-:Y:S01]  /*6340*/  FADD.FTZ R18, -R240, R18 ;  /* 0x00000012f0127221 */ /* 0x000fe20000010100 */
[----:B------:R-:W-:Y:S01]  /*6350*/  FSETP.GE.FTZ.AND P1, PT, R237, RZ, PT ;  /* 0x000000ffed00720b */ /* 0x000fe20003f36000 */
[----:B------:R-:W-:Y:S01]  /*6360*/  FADD.FTZ R8, -R239, R8 ;  /* 0x00000008ef087221 */ /* 0x000fe20000010100 */
[----:B------:R-:W-:Y:S01]  /*6370*/  FSEL R13, R13, R239, P3 ;  /* 0x000000ef0d0d7208 */ /* 0x000fe20001800000 */
[----:B------:R-:W-:Y:S01]  /*6380*/  FADD.FTZ R21, -R241, R21 ;  /* 0x00000015f1157221 */ /* 0x000fe20000010100 */
[----:B------:R-:W-:Y:S01]  /*6390*/  FSEL R19, R19, R240, P0 ;  /* 0x000000f013137208 */ /* 0x000fe20000000000 */
[----:B------:R-:W-:Y:S01]  /*63a0*/  FADD.FTZ R24, -R239, R24 ;  /* 0x00000018ef187221 */ /* 0x000fe20000010100 */
[----:B------:R-:W-:Y:S01]  /*63b0*/  FSEL R14, R14, R238, P1 ;  /* 0x000000ee0e0e7208 */ /* 0x000fe20000800000 */
[----:B------:R-:W-:Y:S01]  /*63c0*/  FADD.FTZ R22, -R240, R22 ;  /* 0x00000016f0167221 */ /* 0x000fe20000010100 */
[----:B------:R-:W-:Y:S01]  /*63d0*/  FSETP.GE.FTZ.AND P3, PT, R175, RZ, PT ;  /* 0x000000ffaf00720b */ /* 0x000fe20003f76000 */
[C---:B------:R-:W-:Y:S01]  /*63e0*/  FADD.FTZ R12, -R239.reuse, R12 ;  /* 0x0000000cef0c7221 */ /* 0x040fe20000010100 */
[----:B------:R-:W-:Y:S01]  /*63f0*/  FSETP.GE.FTZ.AND P0, PT, R120, RZ, PT ;  /* 0x000000ff7800720b */ /* 0x000fe20003f16000 */
[----:B------:R-:W-:Y:S01]  /*6400*/  FADD.FTZ R25, -R239, R25 ;  /* 0x00000019ef197221 */ /* 0x000fe20000010100 */
[----:B------:R-:W-:Y:S01]  /*6410*/  FSETP.GE.FTZ.AND P1, PT, R131, RZ, PT ;  /* 0x000000ff8300720b */ /* 0x000fe20003f36000 */
[----:B------:R-:W-:Y:S01]  /*6420*/  FADD.FTZ R27, -R238, R27 ;  /* 0x0000001bee1b7221 */ /* 0x000fe20000010100 */
[-C--:B------:R-:W-:Y:S01]  /*6430*/  FSEL R4, R4, R241.reuse, P4 ;  /* 0x000000f104047208 */ /* 0x080fe20002000000 */
[C---:B------:R-:W-:Y:S01]  /*6440*/  FADD.FTZ R26, -R238.reuse, R26 ;  /* 0x0000001aee1a7221 */ /* 0x040fe20000010100 */
[----:B------:R-:W-:Y:S01]  /*6450*/  FSETP.GE.FTZ.AND P4, PT, R247, RZ, PT ;  /* 0x000000fff700720b */ /* 0x000fe20003f96000 */
[----:B------:R-:W-:Y:S01]  /*6460*/  FADD.FTZ R16, -R241, R16 ;  /* 0x00000010f1107221 */ /* 0x000fe20000010100 */
[----:B------:R-:W-:Y:S01]  /*6470*/  FSEL R17, R17, R241, P3 ;  /* 0x000000f111117208 */ /* 0x000fe20001800000 */
        /* <DEDUP_REMOVED lines=9> */
[----:B------:R-:W-:Y:S01]  /*6510*/  FSETP.GE.FTZ.AND P1, PT, R122, RZ, PT ;  /* 0x000000ff7a00720b */ /* 0x000fe20003f36000 */
[----:B------:R-:W-:Y:S01]  /*6520*/  FMUL.FTZ R249, R249, R4 ;  /* 0x00000004f9f97220 */ /* 0x000fe20000410000 */
[----:B------:R-:W-:Y:S01]  /*6530*/  FSEL R8, R8, R239, P4 ;  /* 0x000000ef08087208 */ /* 0x000fe20002000000 */
[----:B------:R-:W-:Y:S01]  /*6540*/  FMUL.FTZ R5, R251, R5 ;  /* 0x00000005fb057220 */ /* 0x000fe20000410000 */
[----:B------:R-:W-:Y:S01]  /*6550*/  FSETP.GE.FTZ.AND P4, PT, R242, RZ, PT ;  /* 0x000000fff200720b */ /* 0x000fe20003f96000 */
[----:B------:R-:W-:Y:S01]  /*6560*/  FMUL.FTZ R6, R250, R6 ;  /* 0x00000006fa067220 */ /* 0x000fe20000410000 */
[----:B------:R-:W-:Y:S01]  /*6570*/  FSEL R21, R21, R241, P3 ;  /* 0x000000f115157208 */ /* 0x000fe20001800000 */
[----:B------:R-:W-:Y:S01]  /*6580*/  FMUL.FTZ R7, R248, R7 ;  /* 0x00000007f8077220 */ /* 0x000fe20000410000 */
        /* <DEDUP_REMOVED lines=16> */
[-C--:B------:R-:W-:Y:S01]  /*6690*/  FSEL R27, R27, R238.reuse, P0 ;  /* 0x000000ee1b1b7208 */ /* 0x080fe20000000000 */
        /* <DEDUP_REMOVED lines=18> */
[----:B------:R-:W-:Y:S01]  /*67c0*/  @P0 FADD.FTZ R238, -R238, R31 ;  /* 0x0000001feeee0221 */ /* 0x000fe20000010100 */
[----:B------:R-:W-:Y:S01]  /*67d0*/  FSETP.GE.FTZ.AND P4, PT, R113, RZ, PT ;  /* 0x000000ff7100720b */ /* 0x000fe20003f96000 */
[----:B------:R-:W-:Y:S01]  /*67e0*/  FMUL.FTZ R26, R126, R26 ;  /* 0x0000001a7e1a7220 */ /* 0x000fe20000410000 */
[----:B------:R-:W-:Y:S01]  /*67f0*/  FSETP.GE.FTZ.AND P0, PT, R121, RZ, PT ;  /* 0x000000ff7900720b */ /* 0x000fe20003f16000 */
[----:B------:R-:W-:Y:S01]  /*6800*/  FMUL.FTZ R20, R119, R20 ;  /* 0x0000001477147220 */ /* 0x000fe20000410000 */
[----:B------:R-:W-:Y:S01]  /*6810*/  FSEL R28, R28, R239, P4 ;  /* 0x000000ef1c1c7208 */ /* 0x000fe20002000000 */
[----:B------:R-:W-:Y:S01]  /*6820*/  @P3 FADD.FTZ R239, -R239, R29 ;  /* 0x0000001defef3221 */ /* 0x000fe20000010100 */
[----:B------:R-:W-:Y:S01]  /*6830*/  FSETP.GE.FTZ.AND P3, PT, R110, RZ, PT ;  /* 0x000000ff6e00720b */ /* 0x000fe20003f76000 */
[----:B------:R-:W-:Y:S01]  /*6840*/  FMUL.FTZ R27, R125, R27 ;  /* 0x0000001b7d1b7220 */ /* 0x000fe20000410000 */
[----:B------:R-:W-:Y:S01]  /*6850*/  FSEL R34, R34, R240, P0 ;  /* 0x000000f022227208 */ /* 0x000fe20000000000 */
[----:B------:R-:W-:Y:S01]  /*6860*/  FMUL.FTZ R28, R113, R28 ;  /* 0x0000001c711c7220 */ /* 0x000fe20000410000 */
[----:B------:R-:W-:Y:S01]  /*6870*/  FSEL R32, R32, R241, P3 ;  /* 0x000000f120207208 */ /* 0x000fe20001800000 */
[----:B------:R-:W-:Y:S01]  /*6880*/  FMUL.FTZ R30, R124, R30 ;  /* 0x0000001e7c1e7220 */ /* 0x000fe20000410000 */
[----:B------:R-:W-:Y:S01]  /*6890*/  F2FP.BF16.F32.PACK_AB R5, R5, R249 ;  /* 0x000000f90505723e */ /* 0x000fe200000010ff */
[----:B------:R-:W-:Y:S01]  /*68a0*/  FMUL.FTZ R127, R127, R239 ;  /* 0x000000ef7f7f7220 */ /* 0x000fe20000410000 */
[----:B------:R-:W-:Y:S01]  /*68b0*/  F2FP.BF16.F32.PACK_AB R6, R7, R6 ;  /* 0x000000060706723e */ /* 0x000fe200000010ff */
[----:B------:R-:W-:Y:S01]  /*68c0*/  FMUL.FTZ R114, R114, R238 ;  /* 0x000000ee72727220 */ /* 0x000fe20000410000 */
[----:B------:R-:W-:Y:S01]  /*68d0*/  F2FP.BF16.F32.PACK_AB R9, R9, R247 ;  /* 0x000000f70909723e */ /* 0x000fe200000010ff */
[----:B------:R-:W-:Y:S01]  /*68e0*/  @P5 FADD.FTZ R241, -R241, R33 ;  /* 0x00000021f1f15221 */ /* 0x000fe20000010100 */
[----:B------:R-:W-:Y:S01]  /*68f0*/  F2FP.BF16.F32.PACK_AB R10, R11, R10 ;  /* 0x0000000a0b0a723e */ /* 0x000fe200000010ff */
[----:B------:R-:W-:Y:S01]  /*6900*/  @P1 FADD.FTZ R240, -R240, R35 ;  /* 0x00000023f0f01221 */ /* 0x000fe20000010100 */
[----:B------:R-:W-:Y:S01]  /*6910*/  F2FP.BF16.F32.PACK_AB R13, R13, R242 ;  /* 0x000000f20d0d723e */ /* 0x000fe200000010ff */
[----:B------:R-:W-:Y:S01]  /*6920*/  FMUL.FTZ R32, R110, R32 ;  /* 0x000000206e207220 */ /* 0x000fe20000410000 */
[----:B------:R-:W-:Y:S01]  /*6930*/  F2FP.BF16.F32.PACK_AB R14, R15, R14 ;  /* 0x0000000e0f0e723e */ /* 0x000fe200000010ff */
[----:B------:R-:W-:Y:S01]  /*6940*/  FMUL.FTZ R34, R121, R34 ;  /* 0x0000002279227220 */ /* 0x000fe20000410000 */
[----:B------:R-:W-:Y:S01]  /*6950*/  F2FP.BF16.F32.PACK_AB R16, R17, R16 ;  /* 0x000000101110723e */ /* 0x000fe200000010ff */
[----:B------:R-:W-:Y:S01]  /*6960*/  FMUL.FTZ R123, R123, R241 ;  /* 0x000000f17b7b7220 */ /* 0x000fe20000410000 */
[----:B------:R-:W-:Y:S01]  /*6970*/  F2FP.BF16.F32.PACK_AB R18, R19, R18 ;  /* 0x000000121312723e */ /* 0x000fe200000010ff */
[----:B------:R-:W-:Y:S01]  /*6980*/  FMUL.FTZ R111, R111, R240 ;  /* 0x000000f06f6f7220 */ /* 0x000fe20000410000 */
[----:B------:R-:W-:Y:S02]  /*6990*/  F2FP.BF16.F32.PACK_AB R20, R21, R20 ;  /* 0x000000141514723e */ /* 0x000fe400000010ff */
[----:B------:R-:W-:Y:S02]  /*69a0*/  F2FP.BF16.F32.PACK_AB R22, R23, R22 ;  /* 0x000000161716723e */ /* 0x000fe400000010ff */
[----:B------:R-:W-:Y:S02]  /*69b0*/  F2FP.BF16.F32.PACK_AB R24, R25, R24 ;  /* 0x000000181918723e */ /* 0x000fe400000010ff */
[----:B------:R-:W-:Y:S02]  /*69c0*/  F2FP.BF16.F32.PACK_AB R26, R27, R26 ;  /* 0x0000001a1b1a723e */ /* 0x000fe400000010ff */
[----:B------:R-:W-:Y:S02]  /*69d0*/  F2FP.BF16.F32.PACK_AB R28, R127, R28 ;  /* 0x0000001c7f1c723e */ /* 0x000fe400000010ff */
[----:B------:R-:W-:Y:S01]  /*69e0*/  F2FP.BF16.F32.PACK_AB R30, R114, R30 ;  /* 0x0000001e721e723e */ /* 0x000fe200000010ff */
        /* <DEDUP_REMOVED lines=15> */
[C---:B-1----:R-:W-:Y:S05]  /*6ae0*/  IMAD.U32 R8, R7.reuse, -0x40, RZ ;  /* 0xffffffc007087824 */ /* 0x042fea00078e00ff */
        /* <DEDUP_REMOVED lines=17> */
.L_x_1097:
[----:B------:R-:W-:Y:S01]  /*6c00*/  STS [R189+0xa000], R5 ;  /* 0x00a00005bd007388 */ /* 0x000fe20000000800 */
[----:B------:R-:W-:Y:S01]  /*6c10*/  F2FP.BF16.F32.PACK_AB R32, R123, R32 ;  /* 0x000000207b20723e */ /* 0x000fe200000010ff */
[C---:B---3--:R-:W-:Y:S01]  /*6c20*/  VIADD R100, R112.reuse, 0x40 ;  /* 0x0000004070647836 */ /* 0x048fe20000000000 */
[----:B------:R-:W-:Y:S01]  /*6c30*/  F2FP.BF16.F32.PACK_AB R34, R111, R34 ;  /* 0x000000226f22723e */ /* 0x000fe200000010ff */
[----:B------:R-:W-:Y:S01]  /*6c40*/  STS [R189+0xa400], R6 ;  /* 0x00a40006bd007388 */ /* 0x000fe20000000800 */
[----:B------:R-:W-:Y:S01]  /*6c50*/  @P2 VIADD R100, R112, 0xffffffc0 ;  /* 0xffffffc070642836 */ /* 0x000fe20000000000 */
[----:B------:R-:W-:Y:S02]  /*6c60*/  LEA R118, R186, UR6, 0x1 ;  /* 0x00000006ba767c11 */ /* 0x000fe4000f8e08ff */
        /* <DEDUP_REMOVED lines=87> */
.L_x_1098:
[----:B------:R-:W-:Y:S01]  /*71e0*/  LDSM.16.M88.4 R16, [R171] ;  /* 0x00000000ab10783b */ /* 0x000fe20000000200 */
[--C-:B------:R-:W-:Y:S01]  /*71f0*/  IMAD.IADD R113, R169, 0x1, R174.reuse ;  /* 0x00000001a9717824 */ /* 0x100fe200078e02ae */
[----:B------:R-:W-:Y:S01]  /*7200*/  LEA R236, P0, R205, R116, 0x2 ;  /* 0x00000074cdec7211 */ /* 0x000fe200078010ff */
[----:B------:R-:W-:Y:S01]  /*7210*/  IMAD.IADD R115, R171, 0x1, R174 ;  /* 0x00000001ab737824 */ /* 0x000fe200078e02ae */
[----:B------:R-:W2:Y:S01]  /*7220*/  LDSM.16.MT88.4 R8, [R112+0x2000] ;  /* 0x002000007008783b */ /* 0x000ea20000004200 */
[C---:B------:R-:W-:Y:S01]  /*7230*/  IMAD.IADD R114, R174.reuse, 0x1, R0 ;  /* 0x00000001ae727824 */ /* 0x040fe200078e0200 */
[----:B------:R-:W-:Y:S02]  /*7240*/  LEA.HI.X.SX32 R237, R205, R117, 0x2, P0 ;  /* 0x00000075cded7211 */ /* 0x000fe400000f16ff */
        /* <DEDUP_REMOVED lines=52> */
[----:B------:R-:W-:Y:S04]  /*7590*/  LDSM.16.MT88.4 R28, [R170+0xa800] ;  /* 0x00a80000aa1c783b */ /* 0x000fe80000004200 */
[----:B------:R-:W-:Y:S01]  /*75a0*/  @P6 VIADD R20, R185, 0xffffffc0 ;  /* 0xffffffc0b9146836 */ /* 0x000fe20000000000 */
[C---:B--2---:R-:W-:Y:S05]  /*75b0*/  HMMA.16816.F32.BF16 R4, R32.reuse, R108, R4 ;  /* 0x0000006c2004723c */ /* 0x044fea0000041804 */
[----:B------:R-:W-:Y:S01]  /*75c0*/  @P6 IMAD.WIDE R20, R20, 0x4, R234 ;  /* 0x0000000414146825 */ /* 0x000fe200078e02ea */
[C---:B------:R-:W-:Y:S04]  /*75d0*/  HMMA.16816.F32.BF16 R8, R32.reuse, R110, R8 ;  /* 0x0000006e2008723c */ /* 0x040fe80000041808 */
[----:B------:R-:W5:Y:S01]  /*75e0*/  @P6 LDG.E R220, desc[UR16][R20.64] ;  /* 0x0000001014dc6981 */ /* 0x000f62000c1e1900 */
[CC--:B------:R-:W-:Y:S01]  /*75f0*/  LEA R22, P1, R215.reuse, R236.reuse, 0x2 ;  /* 0x000000ecd7167211 */ /* 0x0c0fe200078210ff */
[C---:B---3--:R-:W-:Y:S02]  /*7600*/  HMMA.16816.F32.BF16 R12, R32.reuse, R24, R12 ;  /* 0x00000018200c723c */ /* 0x048fe4000004180c */
[----:B------:R-:W5:Y:S03]  /*7610*/  @P6 LDG.E R221, desc[UR16][R20.64+0x20] ;  /* 0x0000201014dd6981 */ /* 0x000f66000c1e1900 */
[-C--:B------:R-:W-:Y:S01]  /*7620*/  LEA.HI.X.SX32 R23, R215, R237.reuse, 0x2, P1 ;  /* 0x000000edd7177211 */ /* 0x080fe200008f16ff */
[----:B------:R-:W-:Y:S01]  /*7630*/  HMMA.16816.F32.BF16 R16, R32, R26, R16 ;  /* 0x0000001a2010723c */ /* 0x000fe20000041810 */
[----:B------:R-:W5:Y:S04]  /*7640*/  @P6 LDG.E R218, desc[UR16][R20.64+0x80] ;  /* 0x0000801014da6981 */ /* 0x000f68000c1e1900 */
[----:B------:R1:W5:Y:S04]  /*7650*/  @P6 LDG.E R219, desc[UR16][R20.64+0xa0] ;  /* 0x0000a01014db6981 */ /* 0x000368000c1e1900 */
        /* <DEDUP_REMOVED lines=15> */
[-C--:B--2---:R-:W-:Y:S02]  /*7750*/  LEA.HI.X.SX32 R7, R210, R237.reuse, 0x2, P1 ;  /* 0x000000edd2077211 */ /* 0x084fe400008f16ff */
[CC--:B------:R-:W-:Y:S01]  /*7760*/  LEA R4, P0, R209.reuse, R236.reuse, 0x2 ;  /* 0x000000ecd1047211 */ /* 0x0c0fe200078010ff */
[----:B------:R1:W-:Y:S01]  /*7770*/  REDG.E.ADD.F32.FTZ.RN.STRONG.GPU desc[UR16][R20.64], R9 ;  /* 0x00000009140079a6 */ /* 0x0003e2000c10f390 */
[CC--:B---3--:R-:W-:Y:S02]  /*7780*/  LEA R24, P5, R200.reuse, R236.reuse, 0x2 ;  /* 0x000000ecc8187211 */ /* 0x0c8fe400078a10ff */
[-C--:B------:R-:W-:Y:S01]  /*7790*/  LEA.HI.X.SX32 R5, R209, R237.reuse, 0x2, P0 ;  /* 0x000000edd1057211 */ /* 0x080fe200000f16ff */
[----:B------:R2:W-:Y:S01]  /*77a0*/  REDG.E.ADD.F32.FTZ.RN.STRONG.GPU desc[UR16][R6.64], R10 ;  /* 0x0000000a060079a6 */ /* 0x0005e2000c10f390 */
[-C--:B------:R-:W-:Y:S02]  /*77b0*/  LEA.HI.X.SX32 R25, R200, R237.reuse, 0x2, P5 ;  /* 0x000000edc8197211 */ /* 0x080fe400028f16ff */
[-C--:B------:R-:W-:Y:S01]  /*77c0*/  LEA R8, P1, R197, R236.reuse, 0x2 ;  /* 0x000000ecc5087211 */ /* 0x080fe200078210ff */
[----:B------:R3:W-:Y:S04]  /*77d0*/  REDG.E.ADD.F32.FTZ.RN.STRONG.GPU desc[UR16][R4.64], R11 ;  /* 0x0000000b040079a6 */ /* 0x0007e8000c10f390 */
[----:B------:R-:W-:Y:S04]  /*77e0*/  REDG.E.ADD.F32.FTZ.RN.STRONG.GPU desc[UR16][R236.64+0x80], R12 ;  /* 0x0000800cec0079a6 */ /* 0x000fe8000c10f390 */
[----:B------:R-:W-:Y:S01]  /*77f0*/  REDG.E.ADD.F32.FTZ.RN.STRONG.GPU desc[UR16][R22.64+0x80], R13 ;  /* 0x0000800d160079a6 */ /* 0x000fe2000c10f390 */
[-C--:B-1----:R-:W-:Y:S02]  /*7800*/  LEA R20, P4, R199, R236.reuse, 0x2 ;  /* 0x000000ecc7147211 */ /* 0x082fe400078810ff */
[-C--:B------:R-:W-:Y:S02]  /*7810*/  LEA.HI.X.SX32 R9, R197, R237.reuse, 0x2, P1 ;  /* 0x000000edc5097211 */ /* 0x080fe400008f16ff */
[CC--:B--2---:R-:W-:Y:S02]  /*7820*/  LEA R6, P0, R201.reuse, R236.reuse, 0x2 ;  /* 0x000000ecc9067211 */ /* 0x0c4fe400078010ff */
[CC--:B------:R-:W-:Y:S02]  /*7830*/  LEA R10, P3, R198.reuse, R236.reuse, 0x2 ;  /* 0x000000ecc60a7211 */ /* 0x0c0fe400078610ff */
[-C--:B------:R-:W-:Y:S02]  /*7840*/  LEA.HI.X.SX32 R7, R201, R237.reuse, 0x2, P0 ;  /* 0x000000edc9077211 */ /* 0x080fe400000f16ff */
[-C--:B------:R-:W-:Y:S02]  /*7850*/  LEA.HI.X.SX32 R21, R199, R237.reuse, 0x2, P4 ;  /* 0x000000edc7157211 */ /* 0x080fe400020f16ff */
[-C--:B---3--:R-:W-:Y:S01]  /*7860*/  LEA.HI.X.SX32 R11, R198, R237.reuse, 0x2, P3 ;  /* 0x000000edc60b7211 */ /* 0x088fe200018f16ff */
[----:B------:R-:W-:Y:S01]  /*7870*/  REDG.E.ADD.F32.FTZ.RN.STRONG.GPU desc[UR16][R6.64], R14 ;  /* 0x0000000e060079a6 */ /* 0x000fe2000c10f390 */
[C---:B------:R-:W-:Y:S02]  /*7880*/  LEA R4, P0, R228.reuse, R236, 0x2 ;  /* 0x000000ece4047211 */ /* 0x040fe400078010ff */
[----:B------:R-:W-:Y:S01]  /*7890*/  ISETP.GT.AND P4, PT, R223, R204, PT ;  /* 0x000000ccdf00720c */ /* 0x000fe20003f84270 */
[----:B------:R-:W-:Y:S01]  /*78a0*/  REDG.E.ADD.F32.FTZ.RN.STRONG.GPU desc[UR16][R24.64], R15 ;  /* 0x0000000f180079a6 */ /* 0x000fe2000c10f390 */
[----:B------:R-:W-:Y:S02]  /*78b0*/  LEA.HI.X.SX32 R5, R228, R237, 0x2, P0 ;  /* 0x000000ede4057211 */ /* 0x000fe400000f16ff */
[----:B------:R-:W-:Y:S01]  /*78c0*/  @P6 IADD3 R207, P1, R207, -0x100, RZ ;  /* 0xffffff00cfcf6810 */ /* 0x000fe20007f3e0ff */
[----:B------:R-:W-:Y:S03]  /*78d0*/  REDG.E.ADD.F32.FTZ.RN.STRONG.GPU desc[UR16][R20.64], R16 ;  /* 0x00000010140079a6 */ /* 0x000fe6000c10f390 */
[----:B------:R-:W-:Y:S01]  /*78e0*/  @P6 IADD3.X R206, R206, -0x1, RZ, P1, !PT ;  /* 0xffffffffcece6810 */ /* 0x000fe20000ffe4ff */
[----:B------:R-:W-:Y:S04]  /*78f0*/  REDG.E.ADD.F32.FTZ.RN.STRONG.GPU desc[UR16][R10.64], R17 ;  /* 0x000000110a0079a6 */ /* 0x000fe8000c10f390 */
[----:B------:R-:W-:Y:S04]  /*7900*/  REDG.E.ADD.F32.FTZ.RN.STRONG.GPU desc[UR16][R8.64], R18 ;  /* 0x00000012080079a6 */ /* 0x000fe8000c10f390 */
        /* <DEDUP_REMOVED lines=37> */
[C---:B------:R-:W-:Y:S01]  /*7b60*/  LOP3.LUT R4, R223.reuse, 0x1, RZ, 0xc0, !PT ;  /* 0x00000001df047812 */ /* 0x040fe200078ec0ff */
[----:B------:R-:W-:Y:S04]  /*7b70*/  HMMA.16816.F32.BF16 R96, R8, R6, R96 ;  /* 0x000000060860723c */ /* 0x000fe80000041860 */
[----:B------:R-:W-:Y:S01]  /*7b80*/  ISETP.NE.U32.AND P0, PT, R4, 0x1, PT ;  /* 0x000000010400780c */ /* 0x000fe20003f05070 */
[----:B------:R-:W-:Y:S01]  /*7b90*/  VIADD R223, R223, 0xffffffff ;  /* 0xffffffffdfdf7836 */ /* 0x000fe20000000000 */
[-C--:B---3--:R-:W-:Y:S05]  /*7ba0*/  HMMA.16816.F32.BF16 R68, R12, R24.reuse, R68 ;  /* 0x000000180c44723c */ /* 0x088fea0000041844 */
[----:B------:R-:W-:Y:S01]  /*7bb0*/  @P6 IADD3 R5, P3, R234, -0x100, RZ ;  /* 0xffffff00ea056810 */ /* 0x000fe20007f7e0ff */
[C---:B----4-:R-:W-:Y:S05]  /*7bc0*/  HMMA.16816.F32.BF16 R72, R32.reuse, R24, R72 ;  /* 0x000000182048723c */ /* 0x050fea0000041848 */
[----:B------:R-:W-:Y:S01]  /*7bd0*/  VIADD R6, R167, 0xffffe000 ;  /* 0xffffe000a7067836 */ /* 0x000fe20000000000 */
        /* <DEDUP_REMOVED lines=16> */
[----:B------:R-:W-:-:S03]  /*7ce0*/  SHF.L.U32 R28, R187, 0x7, RZ ;  /* 0x00000007bb1c7819 */ /* 0x000fc600000006ff */
        /* <DEDUP_REMOVED lines=92> */
[----:B------:R-:W2:Y:S01]  /*82b0*/  @P0 LDC.64 R6, c[0x0][0x450] ;  /* 0x00011400ff060b82 */ /* 0x000ea20000000a00 */
[----:B------:R1:W-:Y:S01]  /*82c0*/  STS [R195], R96 ;  /* 0x00000060c3007388 */ /* 0x0003e20000000800 */
[----:B------:R-:W-:Y:S01]  /*82d0*/  FMUL.FTZ R60, R60, UR5 ;  /* 0x000000053c3c7c20 */ /* 0x000fe20008410000 */
[----:B------:R-:W-:Y:S01]  /*82e0*/  FMUL.FTZ R61, R61, UR5 ;  /* 0x000000053d3d7c20 */ /* 0x000fe20008410000 */
[----:B------:R-:W-:Y:S01]  /*82f0*/  FMUL.FTZ R62, R62, UR5 ;  /* 0x000000053e3e7c20 */ /* 0x000fe20008410000 */
[----:B------:R1:W-:Y:S01]  /*8300*/  STS [R195+0x400], R98 ;  /* 0x00040062c3007388 */ /* 0x0003e20000000800 */
[----:B------:R-:W-:Y:S01]  /*8310*/  FMUL.FTZ R63, R63, UR5 ;  /* 0x000000053f3f7c20 */ /* 0x000fe20008410000 */
[----:B------:R-:W-:Y:S01]  /*8320*/  F2FP.BF16.F32.PACK_AB R40, R41, R40 ;  /* 0x000000282928723e */ /* 0x000fe200000010ff */
[----:B------:R-:W3:Y:S01]  /*8330*/  @P0 LDC.64 R4, c[0x0][0x458] ;  /* 0x00011600ff040b82 */ /* 0x000ee20000000a00 */
        /* <DEDUP_REMOVED lines=28> */
[----:B------:R-:W-:Y:S02]  /*8500*/  @P0 IADD3 R24, R11, R24, RZ ;  /* 0x000000180b180210 */ /* 0x000fe40007ffe0ff */
[----:B------:R-:W-:Y:S01]  /*8510*/  SHF.R.S32.HI R10, RZ, 0x1f, R184 ;  /* 0x0000001fff0a7819 */ /* 0x000fe200000114b8 */
[----:B------:R1:W-:Y:S01]  /*8520*/  STS [R192+0x6000], R44 ;  /* 0x0060002cc0007388 */ /* 0x0003e20000000800 */
[----:B------:R-:W-:Y:S02]  /*8530*/  @P0 IADD3 R0, R9, R0, RZ ;  /* 0x0000000009000210 */ /* 0x000fe40007ffe0ff */
[----:B------:R-:W-:Y:S01]  /*8540*/  @P0 MOV R31, R8 ;  /* 0x00000008001f0202 */ /* 0x000fe20000000f00 */
        /* <DEDUP_REMOVED lines=23> */
.L_x_1100:
        /* <DEDUP_REMOVED lines=13> */
.L_x_1101:
[----:B------:R-:W-:Y:S01]  /*8790*/  BAR.SYNC.DEFER_BLOCKING 0x0 ;  /* 0x0000000000007b1d */ /* 0x000fe20000010000 */
[--C-:B------:R-:W-:Y:S01]  /*87a0*/  SHF.R.S32.HI R37, RZ, 0x1f, R182.reuse ;  /* 0x0000001fff257819 */ /* 0x100fe200000114b6 */
[----:B-1----:R-:W-:Y:S01]  /*87b0*/  IMAD.MOV.U32 R36, RZ, RZ, R182 ;  /* 0x000000ffff247224 */ /* 0x002fe200078e00b6 */
[----:B------:R-:W-:Y:S01]  /*87c0*/  SHF.R.S32.HI R32, RZ, 0x1f, R28 ;  /* 0x0000001fff207819 */ /* 0x000fe2000001141c */
[----:B------:R-:W-:Y:S01]  /*87d0*/  IMAD R224, R187, -0x80, R224 ;  /* 0xffffff80bbe07824 */ /* 0x000fe200078e02e0 */
[----:B------:R-:W-:Y:S01]  /*87e0*/  SHF.R.S32.HI R29, RZ, 0x1f, R181 ;  /* 0x0000001fff1d7819 */ /* 0x000fe200000114b5 */
[-C--:B------:R-:W-:Y:S01]  /*87f0*/  IMAD.WIDE.U32 R34, R28, R6.reuse, R36 ;  /* 0x000000061c227225 */ /* 0x080fe200078e0024 */
[----:B------:R-:W-:Y:S01]  /*8800*/  ULDC UR4, c[0x0][0x2d0] ;  /* 0x0000b40000047ab9 */ /* 0x000fe20000000800 */
[----:B------:R-:W-:Y:S01]  /*8810*/  BSSY B0, `(.L_x_1102) ;  /* 0x0000023000007945 */ /* 0x000fe20003800000 */
[----:B------:R-:W-:Y:S01]  /*8820*/  ISETP.GE.AND P4, PT, R182, UR4, PT ;  /* 0x00000004b6007c0c */ /* 0x000fe2000bf86270 */
[----:B------:R-:W-:Y:S01]  /*8830*/  IMAD R26, R32, R6, RZ ;  /* 0x00000006201a7224 */ /* 0x000fe200078e02ff */
[----:B------:R-:W-:Y:S01]  /*8840*/  IADD3 R38, P0, R25, R34, RZ ;  /* 0x0000002219267210 */ /* 0x000fe20007f1e0ff */
[----:B------:R-:W-:Y:S01]  /*8850*/  ULDC.64 UR4, c[0x0][0x468] ;  /* 0x00011a0000047ab9 */ /* 0x000fe20000000a00 */
[----:B------:R-:W-:Y:S01]  /*8860*/  IADD3 R25, R180, 0x40, RZ ;  /* 0x00000040b4197810 */ /* 0x000fe20007ffe0ff */
[----:B------:R-:W-:Y:S01]  /*8870*/  IMAD R26, R28, R7, R26 ;  /* 0x000000071c1a7224 */ /* 0x000fe200078e021a */
[----:B------:R-:W-:Y:S01]  /*8880*/  SHF.R.S32.HI R30, RZ, 0x1f, R180 ;  /* 0x0000001fff1e7819 */ /* 0x000fe200000114b4 */
[----:B------:R-:W-:Y:S01]  /*8890*/  IMAD R33, R29, UR4, RZ ;  /* 0x000000041d217c24 */ /* 0x000fe2000f8e02ff */
[----:B------:R-:W-:-:S02]  /*88a0*/  ISETP.GE.OR P2, PT, R25, R224, P4 ;  /* 0x000000e01900720c */ /* 0x000fc40002746670 */
[----:B------:R-:W-:Y:S01]  /*88b0*/  IADD3.X R39, R24, R35, R26, P0, !PT ;  /* 0x0000002318277210 */ /* 0x000fe200007fe41a */
[C---:B------:R-:W-:Y:S02]  /*88c0*/  VIADD R26, R180.reuse, 0x20 ;  /* 0x00000020b41a7836 */ /* 0x040fe40000000000 */
[----:B------:R-:W-:Y:S01]  /*88d0*/  VIADD R24, R180, 0x60 ;  /* 0x00000060b4187836 */ /* 0x000fe20000000000 */
[----:B------:R1:W2:Y:S02]  /*88e0*/  LDS.128 R20, [R118+0x7000] ;  /* 0x0070000076147984 */ /* 0x0002a40000000c00 */
[-C--:B------:R-:W-:Y:S01]  /*88f0*/  ISETP.GE.OR P3, PT, R26, R224.reuse, P4 ;  /* 0x000000e01a00720c */ /* 0x080fe20002766670 */
[C---:B------:R-:W-:Y:S01]  /*8900*/  IMAD R33, R181.reuse, UR5, R33 ;  /* 0x00000005b5217c24 */ /* 0x040fe2000f8e0221 */
[-C--:B------:R-:W-:Y:S01]  /*8910*/  ISETP.GE.OR P1, PT, R24, R224.reuse, P4 ;  /* 0x000000e01800720c */ /* 0x080fe20002726670 */
[----:B------:R1:W3:Y:S01]  /*8920*/  LDS.128 R16, [R118+0xb000] ;  /* 0x00b0000076107984 */ /* 0x0002e20000000c00 */
[----:B------:R-:W-:Y:S01]  /*8930*/  ISETP.GE.OR P4, PT, R180, R224, P4 ;  /* 0x000000e0b400720c */ /* 0x000fe20002786670 */
[----:B------:R-:W-:-:S02]  /*8940*/  IMAD.WIDE.U32 R38, R181, UR4, R38 ;  /* 0x00000004b5267c25 */ /* 0x000fc4000f8e0026 */
[----:B------:R1:W4:Y:S03]  /*8950*/  LDS.128 R12, [R118+0xc000] ;  /* 0x00c00000760c7984 */ /* 0x0003260000000c00 */
[----:B------:R-:W-:Y:S01]  /*8960*/  IADD3 R33, R33, R39, RZ ;  /* 0x0000002721217210 */ /* 0x000fe20007ffe0ff */
[----:B------:R1:W1:Y:S06]  /*8970*/  LDS.128 R8, [R118+0xd000] ;  /* 0x00d0000076087984 */ /* 0x00026c0000000c00 */
        /* <DEDUP_REMOVED lines=12> */
.L_x_1103:
[----:B------:R-:W-:Y:S05]  /*8a40*/  BSYNC B0 ;  /* 0x0000000000007941 */ /* 0x000fea0003800000 */
.L_x_1102:
        /* <DEDUP_REMOVED lines=14> */
.L_x_1105:
[----:B------:R-:W-:Y:S05]  /*8b30*/  BSYNC B0 ;  /* 0x0000000000007941 */ /* 0x000fea0003800000 */
.L_x_1104:
        /* <DEDUP_REMOVED lines=15> */
.L_x_1107:
[----:B------:R-:W-:Y:S05]  /*8c30*/  BSYNC B0 ;  /* 0x0000000000007941 */ /* 0x000fea0003800000 */
.L_x_1106:
        /* <DEDUP_REMOVED lines=15> */
.L_x_1109:
[----:B------:R-:W-:Y:S05]  /*8d30*/  BSYNC B0 ;  /* 0x0000000000007941 */ /* 0x000fea0003800000 */
.L_x_1108:
[----:B-12---:R-:W1:Y:S01]  /*8d40*/  LDS.128 R116, [R118+0xa000] ;  /* 0x00a0000076747984 */ /* 0x006e620000000c00 */
[-C--:B------:R-:W-:Y:S01]  /*8d50*/  IMAD.WIDE.U32 R36, R28, R4.reuse, R36 ;  /* 0x000000041c247225 */ /* 0x080fe200078e0024 */
        /* <DEDUP_REMOVED lines=21> */
.L_x_1111:
[----:B------:R-:W-:Y:S05]  /*8eb0*/  BSYNC B0 ;  /* 0x0000000000007941 */ /* 0x000fea0003800000 */
.L_x_1110:
        /* <DEDUP_REMOVED lines=9> */
[----:B--2---:R-:W-:-:S03]  /*8f50*/  LEA R24, P0, R22, UR4, 0x1 ;  /* 0x0000000416187c11 */ /* 0x004fc6000f8008ff */
[----:B------:R-:W-:-:S05]  /*8f60*/  IMAD R0, R7, R5, R0 ;  /* 0x0000000507007224 */ /* 0x000fca00078e0200 */
[----:B------:R-:W-:-:S04]  /*8f70*/  IADD3 R0, R0, R23, RZ ;  /* 0x0000001700007210 */ /* 0x000fc80007ffe0ff */
[----:B------:R-:W-:-:S05]  /*8f80*/  LEA.HI.X R25, R22, UR5, R0, 0x1, P0 ;  /* 0x0000000516197c11 */ /* 0x000fca00080f0c00 */
[----:B---3--:R2:W-:Y:S02]  /*8f90*/  STG.E.128 desc[UR16][R24.64], R16 ;  /* 0x0000001018007986 */ /* 0x0085e4000c101d10 */
.L_x_1113:
[----:B------:R-:W-:Y:S05]  /*8fa0*/  BSYNC B0 ;  /* 0x0000000000007941 */ /* 0x000fea0003800000 */
.L_x_1112:
[----:B------:R-:W-:Y:S04]  /*8fb0*/  BSSY B0, `(.L_x_1114) ;  /* 0x000000e000007945 */ /* 0x000fe80003800000 */
[----:B------:R-:W-:Y:S05]  /*8fc0*/  @P2 BRA `(.L_x_1115) ;  /* 0x0000000000302947 */ /* 0x000fea0003800000 */
[----:B------:R-:W-:Y:S01]  /*8fd0*/  IADD3 R7, P0, R180, 0x40, RZ ;  /* 0x00000040b4077810 */ /* 0x000fe20007f1e0ff */
[----:B--23--:R-:W-:Y:S01]  /*8fe0*/  IMAD.MOV.U32 R16, RZ, RZ, R20 ;  /* 0x000000ffff107224 */ /* 0x00cfe200078e0014 */
        /* <DEDUP_REMOVED lines=10> */
.L_x_1115:
[----:B------:R-:W-:Y:S05]  /*9090*/  BSYNC B0 ;  /* 0x0000000000007941 */ /* 0x000fea0003800000 */
.L_x_1114:
[----:B------:R-:W-:Y:S05]  /*90a0*/  @P1 BRA `(.L_x_1070) ;  /* 0x0000000000301947 */ /* 0x000fea0003800000 */
[----:B------:R-:W-:Y:S01]  /*90b0*/  IADD3 R0, P0, R180, 0x60, RZ ;  /* 0x00000060b4007810 */ /* 0x000fe20007f1e0ff */
[----:B--2-4-:R-:W-:Y:S01]  /*90c0*/  IMAD.MOV.U32 R12, RZ, RZ, R20 ;  /* 0x000000ffff0c7224 */ /* 0x014fe200078e0014 */
        /* <DEDUP_REMOVED lines=10> */
.L_x_1070:
[----:B------:R-:W-:Y:S05]  /*9170*/  BSYNC B1 ;  /* 0x0000000000017941 */ /* 0x000fea0003800000 */
.L_x_1048:
[----:B------:R-:W3:Y:S02]  /*9180*/  LDC R0, c[0x0][0xc] ;  /* 0x00000300ff007b82 */ /* 0x000ee40000000800 */
[----:B---3--:R-:W-:-:S04]  /*9190*/  IADD3 R187, R0, R187, RZ ;  /* 0x000000bb00bb7210 */ /* 0x008fc80007ffe0ff */
[----:B------:R-:W-:-:S13]  /*91a0*/  ISETP.GE.AND P0, PT, R187, UR7, PT ;  /* 0x00000007bb007c0c */ /* 0x000fda000bf06270 */
[----:B------:R-:W-:Y:S05]  /*91b0*/  @P0 BRA `(.L_x_1116) ;  /* 0x0000000000040947 */ /* 0x000fea0003800000 */
[----:B------:R-:W-:Y:S05]  /*91c0*/  BRA `(.L_x_1117) ;  /* 0xffffff7400c87947 */ /* 0x000fea000383ffff */
.L_x_1116:
[----:B------:R-:W-:Y:S05]  /*91d0*/  EXIT ;  /* 0x000000000000794d */ /* 0x000fea0003800000 */
.L_x_1118:
        /* <DEDUP_REMOVED lines=10> */
.L_x_2474:


//--------------------- .text._ZN5flash44flash_bwd_dq_dk_dv_loop_seqk_parallel_kernelI23Flash_bwd_kernel_traitsILi64ELi64ELi128ELi8ELi2ELi4ELi4ELb1ELb0EN7cutlass10bfloat16_tE19Flash_kernel_traitsILi64ELi64ELi128ELi8ES3_EELb0ELb0ELb1ELb0ELb0ELb0ELb1EEEvNS_16Flash_bwd_paramsE --------------------------
	.section	.text._ZN5flash44flash_bwd_dq_dk_dv_loop_seqk_parallel_kernelI23Flash_bwd_kernel_traitsILi64ELi64ELi128ELi8ELi2ELi4ELi4ELb1ELb0EN7cutlass10bfloat16_tE19Flash_kernel_traitsILi64ELi64ELi128ELi8ES3_EELb0ELb0ELb1ELb0ELb0ELb0ELb1EEEvNS_16Flash_bwd_paramsE,"ax",@progbits
	.align	128
        .global         _ZN5flash44flash_bwd_dq_dk_dv_loop_seqk_parallel_kernelI23Flash_bwd_kernel_traitsILi64ELi64ELi128ELi8ELi2ELi4ELi4ELb1ELb0EN7cutlass10bfloat16_tE19Flash_kernel_traitsILi64ELi64ELi128ELi8ES3_EELb0ELb0ELb1ELb0ELb0ELb0ELb1EEEvNS_16Flash_bwd_paramsE
        .type           _ZN5flash44flash_bwd_dq_dk_dv_loop_seqk_parallel_kernelI23Flash_bwd_kernel_traitsILi64ELi64ELi128ELi8ELi2ELi4ELi4ELb1ELb0EN7cutlass10bfloat16_tE19Flash_kernel_traitsILi64ELi64ELi128ELi8ES3_EELb0ELb0ELb1ELb0ELb0ELb0ELb1EEEvNS_16Flash_bwd_paramsE,@function
        .size           _ZN5flash44flash_bwd_dq_dk_dv_loop_seqk_parallel_kernelI23Flash_bwd_kernel_traitsILi64ELi64ELi128ELi8ELi2ELi4ELi4ELb1ELb0EN7cutlass10bfloat16_tE19Flash_kernel_traitsILi64ELi64ELi128ELi8ES3_EELb0ELb0ELb1ELb0ELb0ELb0ELb1EEEvNS_16Flash_bwd_paramsE,(.L_x_2475 - _ZN5flash44flash_bwd_dq_dk_dv_loop_seqk_parallel_kernelI23Flash_bwd_kernel_traitsILi64ELi64ELi128ELi8ELi2ELi4ELi4ELb1ELb0EN7cutlass10bfloat16_tE19Flash_kernel_traitsILi64ELi64ELi128ELi8ES3_EELb0ELb0ELb1ELb0ELb0ELb0ELb1EEEvNS_16Flash_bwd_paramsE)
        .other          _ZN5flash44flash_bwd_dq_dk_dv_loop_seqk_parallel_kernelI23Flash_bwd_kernel_traitsILi64ELi64ELi128ELi8ELi2ELi4ELi4ELb1ELb0EN7cutlass10bfloat16_tE19Flash_kernel_traitsILi64ELi64ELi128ELi8ES3_EELb0ELb0ELb1ELb0ELb0ELb0ELb1EEEvNS_16Flash_bwd_paramsE,@"STO_CUDA_ENTRY STV_DEFAULT"
_ZN5flash44flash_bwd_dq_dk_dv_loop_seqk_parallel_kernelI23Flash_bwd_kernel_traitsILi64ELi64ELi128ELi8ELi2ELi4ELi4ELb1ELb0EN7cutlass10bfloat16_tE19Flash_kernel_traitsILi64ELi64ELi128ELi8ES3_EELb0ELb0ELb1ELb0ELb0ELb0ELb1EEEvNS_16Flash_bwd_paramsE:
.text._ZN5flash44flash_bwd_dq_dk_dv_loop_seqk_parallel_kernelI23Flash_bwd_kernel_traitsILi64ELi64ELi128ELi8ELi2ELi4ELi4ELb1ELb0EN7cutlass10bfloat16_tE19Flash_kernel_traitsILi64ELi64ELi128ELi8ES3_EELb0ELb0ELb1ELb0ELb0ELb0ELb1EEEvNS_16Flash_bwd_paramsE:
        /* <DEDUP_REMOVED lines=16> */
[----:B------:R-:W-:Y:S01]  /*0100*/  ULDC UR60, c[0x0][0x394] ;  /* 0x0000e500003c7ab9 */ /* 0x000fe20000000800 */
[----:B------:R-:W-:-:S03]  /*0110*/  UMOV UR61, 0xffffe000 ;  /* 0xffffe000003d7882 */ /* 0x000fc60000000000 */
[----:B------:R-:W3:Y:S08]  /*0120*/  S2UR UR57, SR_CTAID.Z ;  /* 0x00000000003979c3 */ /* 0x000ef00000002700 */
[----:B------:R-:W4:Y:S01]  /*0130*/  S2UR UR52, SR_CTAID.Y ;  /* 0x00000000003479c3 */ /* 0x000f220000002600 */
[----:B--2---:R-:W-:-:S04]  /*0140*/  ULEA UR4, UR4, UR5, 0x18 ;  /* 0x0000000504047291 */ /* 0x004fc8000f8ec03f */
[----:B------:R-:W-:Y:S01]  /*0150*/  UIADD3 UR7, UR4, 0x6000, URZ ;  /* 0x0000600004077890 */ /* 0x000fe2000fffe03f */
[----:B-1----:R-:W-:Y:S01]  /*0160*/  SHF.R.S32.HI R17, RZ, 0x1f, R11 ;  /* 0x0000001fff117819 */ /* 0x002fe2000001140b */
[----:B------:R-:W-:Y:S01]  /*0170*/  IMAD.SHL.U32 R244, R11, 0x2, RZ ;  /* 0x000000020bf47824 */ /* 0x000fe200078e00ff */
[----:B---3--:R-:W-:Y:S02]  /*0180*/  USHF.R.S32.HI UR5, URZ, 0x1f, UR57 ;  /* 0x0000001f3f057899 */ /* 0x008fe40008011439 */
[CC--:B------:R-:W-:Y:S02]  /*0190*/  LEA.HI R4, R17.reuse, R11.reuse, RZ, 0x5 ;  /* 0x0000000b11047211 */ /* 0x0c0fe400078f28ff */
[----:B------:R-:W-:Y:S02]  /*01a0*/  LEA.HI R9, R17, R11, RZ, 0x4 ;  /* 0x0000000b11097211 */ /* 0x000fe400078f20ff */
[--C-:B------:R-:W-:Y:S01]  /*01b0*/  SHF.R.S32.HI R5, RZ, 0x5, R4.reuse ;  /* 0x00000005ff057819 */ /* 0x100fe20000011404 */
[----:B----4-:R-:W-:Y:S01]  /*01c0*/  USHF.R.S32.HI UR6, URZ, 0x1f, UR52 ;  /* 0x0000001f3f067899 */ /* 0x010fe20008011434 */
[----:B------:R-:W-:-:S02]  /*01d0*/  SHF.R.S32.HI R0, RZ, 0x1f, R4 ;  /* 0x0000001fff007819 */ /* 0x000fc40000011404 */
[-C--:B------:R-:W-:Y:S02]  /*01e0*/  LEA.HI R2, R4, R5.reuse, RZ, 0x1 ;  /* 0x0000000504027211 */ /* 0x080fe400078f08ff */
[----:B------:R-:W-:Y:S02]  /*01f0*/  LEA.HI R0, R0, R5, RZ, 0x2 ;  /* 0x0000000500007211 */ /* 0x000fe400078f10ff */
[----:B------:R-:W-:Y:S02]  /*0200*/  SHF.R.S32.HI R7, RZ, 0x4, R9 ;  /* 0x00000004ff077819 */ /* 0x000fe40000011409 */
[----:B------:R-:W-:Y:S02]  /*0210*/  LEA.HI R19, R17, R11, RZ, 0x2 ;  /* 0x0000000b11137211 */ /* 0x000fe400078f10ff */
[----:B------:R-:W-:Y:S02]  /*0220*/  LOP3.LUT R2, R2, 0xfffffffe, RZ, 0xc0, !PT ;  /* 0xfffffffe02027812 */ /* 0x000fe400078ec0ff */
[----:B------:R-:W-:-:S02]  /*0230*/  LOP3.LUT R0, R0, 0xfffffffc, RZ, 0xc0, !PT ;  /* 0xfffffffc00007812 */ /* 0x000fc400078ec0ff */
[----:B------:R-:W-:Y:S01]  /*0240*/  LEA.HI R3, R9, R7, RZ, 0x1 ;  /* 0x0000000709037211 */ /* 0x000fe200078f08ff */
[C---:B------:R-:W-:Y:S01]  /*0250*/  IMAD.IADD R16, R5.reuse, 0x1, -R2 ;  /* 0x0000000105107824 */ /* 0x040fe200078e0a02 */
[--C-:B------:R-:W-:Y:S01]  /*0260*/  SHF.R.S32.HI R8, RZ, 0x2, R19.reuse ;  /* 0x00000002ff087819 */ /* 0x100fe20000011413 */
[----:B------:R-:W-:Y:S01]  /*0270*/  IMAD.IADD R174, R5, 0x1, -R0 ;  /* 0x0000000105ae7824 */ /* 0x000fe200078e0a00 */
[----:B------:R-:W-:Y:S02]  /*0280*/  SHF.R.S32.HI R6, RZ, 0x1f, R19 ;  /* 0x0000001fff067819 */ /* 0x000fe40000011413 */
[----:B------:R-:W-:Y:S02]  /*0290*/  LOP3.LUT R2, R3, 0xfffffffe, RZ, 0xc0, !PT ;  /* 0xfffffffe03027812 */ /* 0x000fe400078ec0ff */
[----:B------:R-:W-:Y:S02]  /*02a0*/  LEA.HI R0, R6, R8, RZ, 0x3 ;  /* 0x0000000806007211 */ /* 0x000fe400078f18ff */
[----:B------:R-:W-:Y:S01]  /*02b0*/  LOP3.LUT R3, R4, 0xffffffe0, RZ, 0xc0, !PT ;  /* 0xffffffe004037812 */ /* 0x000fe200078ec0ff */
[----:B------:R-:W-:Y:S01]  /*02c0*/  IMAD.IADD R12, R7, 0x1, -R2 ;  /* 0x00000001070c7824 */ /* 0x000fe200078e0a02 */
[----:B------:R-:W-:-:S02]  /*02d0*/  LEA.HI R14, R17, R11, RZ, 0x3 ;  /* 0x0000000b110e7211 */ /* 0x000fc400078f18ff */
[----:B------:R-:W-:Y:S01]  /*02e0*/  LOP3.LUT R0, R0, 0xfffffff8, RZ, 0xc0, !PT ;  /* 0xfffffff800007812 */ /* 0x000fe200078ec0ff */
[C---:B------:R-:W-:Y:S01]  /*02f0*/  IMAD.IADD R2, R11.reuse, 0x1, -R3 ;  /* 0x000000010b027824 */ /* 0x040fe200078e0a03 */
[----:B------:R-:W-:Y:S01]  /*0300*/  LOP3.LUT R4, R14, 0xfffffff8, RZ, 0xc0, !PT ;  /* 0xfffffff80e047812 */ /* 0x000fe200078ec0ff */
[----:B------:R-:W-:Y:S01]  /*0310*/  IMAD.SHL.U32 R10, R12, 0x200, RZ ;  /* 0x000002000c0a7824 */ /* 0x000fe200078e00ff */
[----:B------:R-:W-:Y:S01]  /*0320*/  SHF.R.S32.HI R3, RZ, 0x3, R14 ;  /* 0x00000003ff037819 */ /* 0x000fe2000001140e */
[----:B------:R-:W-:Y:S01]  /*0330*/  IMAD.IADD R8, R8, 0x1, -R0 ;  /* 0x0000000108087824 */ /* 0x000fe200078e0a00 */
[----:B------:R-:W-:Y:S01]  /*0340*/  SHF.R.S32.HI R5, RZ, 0x1f, R2 ;  /* 0x0000001fff057819 */ /* 0x000fe20000011402 */
[----:B------:R-:W-:Y:S01]  /*0350*/  IMAD.IADD R0, R11, 0x1, -R4 ;  /* 0x000000010b007824 */ /* 0x000fe200078e0a04 */
[----:B------:R-:W-:Y:S01]  /*0360*/  LOP3.LUT R4, R9, 0xfffffff0, RZ, 0xc0, !PT ;  /* 0xfffffff009047812 */ /* 0x000fe200078ec0ff */
[----:B------:R-:W-:Y:S01]  /*0370*/  IMAD.SHL.U32 R3, R3, 0x40, RZ ;  /* 0x0000004003037824 */ /* 0x000fe200078e00ff */
[----:B------:R-:W-:Y:S01]  /*0380*/  LEA.HI R18, R5, R2, RZ, 0x2 ;  /* 0x0000000205127211 */ /* 0x000fe200078f10ff */
[C---:B------:R-:W-:Y:S01]  /*0390*/  IMAD.SHL.U32 R193, R0.reuse, 0x8, RZ ;  /* 0x0000000800c17824 */ /* 0x040fe200078e00ff */
[----:B------:R-:W-:Y:S01]  /*03a0*/  LOP3.LUT P4, RZ, R0, 0x2, RZ, 0xc0, !PT ;  /* 0x0000000200ff7812 */ /* 0x000fe2000788c0ff */
[----:B------:R-:W-:Y:S01]  /*03b0*/  IMAD.IADD R2, R11, 0x1, -R4 ;  /* 0x000000010b027824 */ /* 0x000fe200078e0a04 */
[----:B------:R-:W-:-:S02]  /*03c0*/  LOP3.LUT R3, R3, 0x1c0, RZ, 0xc0, !PT ;  /* 0x000001c003037812 */ /* 0x000fc400078ec0ff */
[C---:B------:R-:W-:Y:S01]  /*03d0*/  LOP3.LUT P3, RZ, R0.reuse, 0x4, RZ, 0xc0, !PT ;  /* 0x0000000400ff7812 */ /* 0x040fe2000786c0ff */
[----:B------:R-:W-:Y:S01]  /*03e0*/  IMAD.SHL.U32 R0, R0, 0x40, RZ ;  /* 0x0000004000007824 */ /* 0x000fe200078e00ff */
[----:B------:R-:W-:Y:S02]  /*03f0*/  SHF.R.U32.HI R4, RZ, 0x3, R3 ;  /* 0x00000003ff047819 */ /* 0x000fe40000011603 */
[----:B------:R-:W-:Y:S02]  /*0400*/  LOP3.LUT R3, R3, 0x38, R193, 0xf8, !PT ;  /* 0x0000003803037812 */ /* 0x000fe400078ef8c1 */
[----:B------:R-:W-:Y:S02]  /*0410*/  SHF.R.S32.HI R5, RZ, 0x1f, R2 ;  /* 0x0000001fff057819 */ /* 0x000fe40000011402 */
[----:B------:R-:W-:Y:S01]  /*0420*/  LOP3.LUT R243, R3, R4, RZ, 0x3c, !PT ;  /* 0x0000000403f37212 */ /* 0x000fe200078e3cff */
[----:B------:R-:W-:Y:S01]  /*0430*/  IMAD.SHL.U32 R3, R174, 0x10, RZ ;  /* 0x00000010ae037824 */ /* 0x000fe200078e00ff */
[----:B------:R-:W-:-:S02]  /*0440*/  LEA.HI R13, R5, R2, RZ, 0x3 ;  /* 0x00000002050d7211 */ /* 0x000fc400078f18ff */
[----:B------:R-:W-:Y:S02]  /*0450*/  LEA.HI R4, R17, R11, RZ, 0x6 ;  /* 0x0000000b11047211 */ /* 0x000fe400078f30ff */
[----:B------:R-:W-:Y:S02]  /*0460*/  LOP3.LUT R0, R0, 0x1c0, RZ, 0xc0, !PT ;  /* 0x000001c000007812 */ /* 0x000fe400078ec0ff */
[----:B------:R-:W-:Y:S02]  /*0470*/  LOP3.LUT R6, R13, 0xfffffff8, RZ, 0xc0, !PT ;  /* 0xfffffff80d067812 */ /* 0x000fe400078ec0ff */
[----:B------:R-:W-:Y:S02]  /*0480*/  SHF.R.S32.HI R4, RZ, 0x6, R4 ;  /* 0x00000006ff047819 */ /* 0x000fe40000011404 */
[----:B------:R-:W-:Y:S01]  /*0490*/  LOP3.LUT R5, R0, 0x8, R14, 0xf8, !PT ;  /* 0x0000000800057812 */ /* 0x000fe200078ef80e */
[----:B------:R-:W-:Y:S01]  /*04a0*/  IMAD.IADD R15, R2, 0x1, -R6 ;  /* 0x00000001020f7824 */ /* 0x000fe200078e0a06 */
[----:B------:R-:W-:Y:S01]  /*04b0*/  SHF.R.U32.HI R9, RZ, 0x3, R0 ;  /* 0x00000003ff097819 */ /* 0x000fe20000011600 */
[----:B------:R-:W-:Y:S01]  /*04c0*/  IMAD R2, R4, 0x800, R10 ;  /* 0x0000080004027824 */ /* 0x000fe200078e020a */
[----:B------:R-:W-:Y:S01]  /*04d0*/  LOP3.LUT R7, R0, 0x30, R3, 0xf8, !PT ;  /* 0x0000003000077812 */ /* 0x000fe200078ef803 */
[C---:B------:R-:W-:Y:S01]  /*04e0*/  IMAD R243, R4.reuse, 0x200, R243 ;  /* 0x0000020004f37824 */ /* 0x040fe200078e02f3 */
[----:B------:R-:W-:Y:S01]  /*04f0*/  LOP3.LUT R0, R5, R9, RZ, 0x3c, !PT ;  /* 0x0000000905007212 */ /* 0x000fe200078e3cff */
[----:B------:R-:W-:Y:S01]  /*0500*/  IMAD.SHL.U32 R5, R4, 0x20, RZ ;  /* 0x0000002004057824 */ /* 0x000fe200078e00ff */
[----:B------:R-:W-:-:S02]  /*0510*/  LEA.HI R6, R17, R11, RZ, 0x7 ;  /* 0x0000000b11067211 */ /* 0x000fc400078f38ff */
[----:B------:R-:W-:Y:S01]  /*0520*/  LOP3.LUT R3, R8, 0x1, RZ, 0xc0, !PT ;  /* 0x0000000108037812 */ /* 0x000fe200078ec0ff */
[----:B------:R-:W-:Y:S01]  /*0530*/  IMAD.IADD R182, R2, 0x1, R0 ;  /* 0x0000000102b67824 */ /* 0x000fe200078e0200 */
[----:B------:R-:W-:Y:S01]  /*0540*/  LOP3.LUT R0, R19, 0x7ffffffc, RZ, 0xc0, !PT ;  /* 0x7ffffffc13007812 */ /* 0x000fe200078ec0ff */
[----:B------:R-:W-:Y:S01]  /*0550*/  IMAD.SHL.U32 R2, R8, 0x40, RZ ;  /* 0x0000004008027824 */ /* 0x000fe200078e00ff */
[----:B------:R-:W-:Y:S02]  /*0560*/  SHF.R.S32.HI R6, RZ, 0x7, R6 ;  /* 0x00000007ff067819 */ /* 0x000fe40000011406 */
[----:B------:R-:W-:Y:S01]  /*0570*/  ISETP.NE.U32.AND P0, PT, R3, 0x1, PT ;  /* 0x000000010300780c */ /* 0x000fe20003f05070 */
[----:B------:R-:W-:Y:S01]  /*0580*/  IMAD.IADD R0, R11, 0x1, -R0 ;  /* 0x000000010b007824 */ /* 0x000fe200078e0a00 */
[----:B------:R-:W-:Y:S01]  /*0590*/  LOP3.LUT R14, R7, 0x8, R14, 0xf8, !PT ;  /* 0x00000008070e7812 */ /* 0x000fe200078ef80e */
[----:B------:R-:W-:Y:S01]  /*05a0*/  IMAD.SHL.U32 R3, R6, 0x8, RZ ;  /* 0x0000000806037824 */ /* 0x000fe200078e00ff */
[----:B------:R-:W-:Y:S01]  /*05b0*/  R2P PR, R8, 0x6 ;  /* 0x0000000608007804 */ /* 0x000fe20000000000 */
[----:B------:R-:W-:Y:S01]  /*05c0*/  IMAD.SHL.U32 R4, R0, 0x2, RZ ;  /* 0x0000000200047824 */ /* 0x000fe200078e00ff */
[----:B------:R-:W-:Y:S01]  /*05d0*/  LOP3.LUT R0, R2, 0x1c0, RZ, 0xc0, !PT ;  /* 0x000001c002007812 */ /* 0x000fe200078ec0ff */
[----:B------:R-:W-:Y:S01]  /*05e0*/  IMAD.SHL.U32 R8, R12, 0x10, RZ ;  /* 0x000000100c087824 */ /* 0x000fe200078e00ff */
[----:B------:R-:W-:Y:S01]  /*05f0*/  LOP3.LUT R2, R3, 0x8, RZ, 0xc0, !PT ;  /* 0x0000000803027812 */ /* 0x000fe200078ec0ff */
[----:B------:R-:W-:Y:S01]  /*0600*/  IMAD R6, R6, 0x1000, R4 ;  /* 0x0000100006067824 */ /* 0x000fe200078e0204 */
[----:B------:R-:W-:-:S02]  /*0610*/  SHF.R.U32.HI R3, RZ, 0x3, R0 ;  /* 0x00000003ff037819 */ /* 0x000fc40000011600 */
[----:B------:R-:W-:Y:S02]  /*0620*/  LOP3.LUT R7, R0, 0x20, R5, 0xf8, !PT ;  /* 0x0000002000077812 */ /* 0x000fe400078ef805 */
[----:B------:R-:W-:Y:S02]  /*0630*/  LOP3.LUT R11, R2, 0x10, R8, 0xf8, !PT ;  /* 0x00000010020b7812 */ /* 0x000fe400078ef808 */
[----:B------:R-:W-:Y:S01]  /*0640*/  LOP3.LUT R8, R3, R0, R2, 0x1e, !PT ;  /* 0x0000000003087212 */ /* 0x000fe200078e1e02 */
[----:B------:R-:W-:Y:S01]  /*0650*/  IMAD R0, R174, 0x400, R4 ;  /* 0x00000400ae007824 */ /* 0x000fe200078e0204 */
[----:B------:R-:W-:Y:S01]  /*0660*/  LOP3.LUT R7, R7, R3, RZ, 0x3c, !PT ;  /* 0x0000000307077212 */ /* 0x000fe200078e3cff */
[----:B------:R-:W-:Y:S01]  /*0670*/  IMAD.SHL.U32 R3, R15, 0x40, RZ ;  /* 0x000000400f037824 */ /* 0x000fe200078e00ff */
[----:B------:R-:W-:Y:S01]  /*0680*/  SHF.R.S32.HI R4, RZ, 0x2, R18 ;  /* 0x00000002ff047819 */ /* 0x000fe20000011412 */
[----:B------:R-:W-:Y:S01]  /*0690*/  IMAD.IADD R8, R0, 0x1, R8 ;  /* 0x0000000100087824 */ /* 0x000fe200078e0208 */
[----:B------:R-:W-:Y:S01]  /*06a0*/  SEL R195, R195, 0x10, !P0 ;  /* 0x00000010c3c37807 */ /* 0x000fe20004000000 */
[----:B------:R-:W-:Y:S01]  /*06b0*/  IMAD R2, R16, 0x400, R6 ;  /* 0x0000040010027824 */ /* 0x000fe200078e0206 */
[----:B------:R-:W-:Y:S01]  /*06c0*/  LOP3.LUT R3, R3, 0x1c0, RZ, 0xc0, !PT ;  /* 0x000001c003037812 */ /* 0x000fe200078ec0ff */
[----:B------:R-:W-:Y:S01]  /*06d0*/  IMAD.SHL.U32 R0, R12, 0x8, RZ ;  /* 0x000000080c007824 */ /* 0x000fe200078e00ff */
[----:B------:R-:W-:Y:S01]  /*06e0*/  LEA R245, R8, UR7, 0x1 ;  /* 0x0000000708f57c11 */ /* 0x000fe2000f8e08ff */
[----:B------:R-:W-:Y:S01]  /*06f0*/  IMAD.SHL.U32 R6, R13, 0x40, RZ ;  /* 0x000000400d067824 */ /* 0x000fe200078e00ff */
[----:B------:R-:W-:Y:S01]  /*0700*/  LOP3.LUT R244, R5, 0x6, R244, 0xf8, !PT ;  /* 0x0000000605f47812 */ /* 0x000fe200078ef8f4 */
[----:B------:R-:W-:Y:S01]  /*0710*/  IMAD.IADD R197, R7, 0x1, R2 ;  /* 0x0000000107c57824 */ /* 0x000fe200078e0202 */
[--C-:B------:R-:W-:Y:S01]  /*0720*/  SHF.R.U32.HI R2, RZ, 0x3, R3.reuse ;  /* 0x00000003ff027819 */ /* 0x100fe20000011603 */
[----:B------:R-:W-:Y:S01]  /*0730*/  IMAD R238, R16, 0x10, R4 ;  /* 0x0000001010ee7824 */ /* 0x000fe200078e0204 */
[----:B------:R-:W-:Y:S01]  /*0740*/  LOP3.LUT R7, R3, 0x8, R0, 0xf8, !PT ;  /* 0x0000000803077812 */ /* 0x000fe200078ef800 */
[----:B------:R-:W-:Y:S01]  /*0750*/  VIADD R248, R245, 0x40 ;  /* 0x00000040f5f87836 */ /* 0x000fe20000000000 */
[----:B------:R-:W-:Y:S01]  /*0760*/  LOP3.LUT R0, R6, 0xfffffe00, RZ, 0xc0, !PT ;  /* 0xfffffe0006007812 */ /* 0x000fe200078ec0ff */
[----:B------:R-:W-:Y:S01]  /*0770*/  IMAD.U32 R6, RZ, RZ, UR5 ;  /* 0x00000005ff067e24 */ /* 0x000fe2000f8e00ff */
[----:B------:R-:W-:Y:S01]  /*0780*/  LOP3.LUT R3, R2, R11, R3, 0x1e, !PT ;  /* 0x0000000b02037212 */ /* 0x000fe200078e1e03 */
[----:B------:R-:W-:Y:S01]  /*0790*/  USHF.L.U32 UR5, UR52, 0x7, URZ ;  /* 0x0000000734057899 */ /* 0x000fe2000800063f */
[----:B------:R-:W-:Y:S01]  /*07a0*/  LOP3.LUT R2, R7, R2, RZ, 0x3c, !PT ;  /* 0x0000000207027212 */ /* 0x000fe200078e3cff */
[--C-:B------:R-:W-:Y:S01]  /*07b0*/  IMAD R4, R16, 0x400, R0.reuse ;  /* 0x0000040010047824 */ /* 0x100fe200078e0200 */
[----:B------:R-:W-:Y:S01]  /*07c0*/  LOP3.LUT R181, R3, R0, RZ, 0xfc, !PT ;  /* 0x0000000003b57212 */ /* 0x000fe200078efcff */
[----:B------:R-:W-:Y:S01]  /*07d0*/  IMAD R174, R174, 0x400, R0 ;  /* 0x00000400aeae7824 */ /* 0x000fe200078e0200 */
[----:B------:R-:W-:Y:S01]  /*07e0*/  LEA R197, R197, UR4, 0x1 ;  /* 0x00000004c5c57c11 */ /* 0x000fe2000f8e08ff */
[----:B------:R-:W-:Y:S01]  /*07f0*/  IMAD.IADD R180, R4, 0x1, R2 ;  /* 0x0000000104b47824 */ /* 0x000fe200078e0202 */
[----:B------:R-:W-:Y:S01]  /*0800*/  LOP3.LUT R5, R10, R14, R9, 0xf6, !PT ;  /* 0x0000000e0a057212 */ /* 0x000fe200078ef609 */
[----:B------:R-:W-:-:S02]  /*0810*/  IMAD.IADD R174, R2, 0x1, R174 ;  /* 0x0000000102ae7824 */ /* 0x000fc400078e02ae */
[----:B------:R-:W-:Y:S01]  /*0820*/  IMAD.U32 R0, RZ, RZ, UR5 ;  /* 0x00000005ff007e24 */ /* 0x000fe2000f8e00ff */
[----:B------:R-:W-:Y:S01]  /*0830*/  USHF.R.S32.HI UR5, URZ, 0x1f, UR57 ;  /* 0x0000001f3f057899 */ /* 0x000fe20008011439 */
[----:B------:R-:W-:Y:S01]  /*0840*/  IMAD.U32 R2, RZ, RZ, UR6 ;  /* 0x00000006ff027e24 */ /* 0x000fe2000f8e00ff */
[----:B------:R-:W-:Y:S01]  /*0850*/  UIADD3 UR6, UR4, 0xa000, URZ ;  /* 0x0000a00004067890 */ /* 0x000fe2000fffe03f */
[----:B------:R-:W-:Y:S01]  /*0860*/  IMAD.MOV.U32 R4, RZ, RZ, 0x20 ;  /* 0x00000020ff047424 */ /* 0x000fe200078e00ff */
[----:B------:R-:W-:Y:S01]  /*0870*/  LEA R3, R5, UR4, 0x1 ;  /* 0x0000000405037c11 */ /* 0x000fe2000f8e08ff */
[----:B------:R-:W-:Y:S02]  /*0880*/  IMAD.MOV.U32 R2, RZ, RZ, 0x40 ;  /* 0x00000040ff027424 */ /* 0x000fe400078e00ff */
[----:B------:R-:W-:Y:S01]  /*0890*/  IMAD.U32 R0, RZ, RZ, UR5 ;  /* 0x00000005ff007e24 */ /* 0x000fe2000f8e00ff */
[----:B------:R-:W-:Y:S01]  /*08a0*/  SEL R177, R4, 0xffffffe0, !P4 ;  /* 0xffffffe004b17807 */ /* 0x000fe20006000000 */
[C---:B------:R-:W-:Y:S01]  /*08b0*/  @P2 VIADD R248, R245.reuse, 0xffffffc0 ;  /* 0xffffffc0f5f82836 */ /* 0x040fe20000000000 */
[----:B------:R-:W-:Y:S01]  /*08c0*/  SEL R2, R2, 0xffffffc0, !P3 ;  /* 0xffffffc002027807 */ /* 0x000fe20005800000 */
[----:B------:R-:W-:Y:S01]  /*08d0*/  VIADD R251, R245, 0x420 ;  /* 0x00000420f5fb7836 */ /* 0x000fe20000000000 */
[----:B------:R-:W-:Y:S01]  /*08e0*/  LEA R0, R182, UR6, 0x1 ;  /* 0x00000006b6007c11 */ /* 0x000fe2000f8e08ff */
[----:B------:R-:W-:Y:S01]  /*08f0*/  IMAD.IADD R198, R197, 0x1, R195 ;  /* 0x00000001c5c67824 */ /* 0x000fe200078e02c3 */
[----:B------:R-:W-:Y:S01]  /*0900*/  SEL R4, R4, 0xffffffe0, !P1 ;  /* 0xffffffe004047807 */ /* 0x000fe20004800000 */
[----:B------:R-:W-:Y:S01]  /*0910*/  @P1 VIADD R251, R245, 0x3e0 ;  /* 0x000003e0f5fb1836 */ /* 0x000fe20000000000 */
[----:B------:R-:W-:Y:S01]  /*0920*/  LEA R174, R174, UR6, 0x1 ;  /* 0x00000006aeae7c11 */ /* 0x000fe2000f8e08ff */
[----:B------:R-:W-:Y:S01]  /*0930*/  IMAD.IADD R176, R0, 0x1, R2 ;  /* 0x0000000100b07824 */ /* 0x000fe200078e0202 */
[----:B------:R-:W-:Y:S01]  /*0940*/  UIADD3 UR5, UR4, 0x6000, URZ ;  /* 0x0000600004057890 */ /* 0x000fe2000fffe03f */
[----:B------:R-:W-:-:S02]  /*0950*/  IMAD.IADD R196, R197, 0x1, R4 ;  /* 0x00000001c5c47824 */ /* 0x000fc400078e0204 */
[----:B------:R-:W-:Y:S02]  /*0960*/  IMAD.IADD R178, R0, 0x1, R177 ;  /* 0x0000000100b27824 */ /* 0x000fe400078e02b1 */
[----:B------:R-:W-:Y:S02]  /*0970*/  IMAD.IADD R177, R177, 0x1, R176 ;  /* 0x00000001b1b17824 */ /* 0x000fe400078e02b0 */
[C---:B------:R-:W-:Y:S02]  /*0980*/  IMAD.IADD R250, R4.reuse, 0x1, R245 ;  /* 0x0000000104fa7824 */ /* 0x040fe400078e02f5 */
[----:B------:R-:W-:Y:S02]  /*0990*/  IMAD.IADD R195, R195, 0x1, R196 ;  /* 0x00000001c3c37824 */ /* 0x000fe400078e02c4 */
[----:B------:R-:W-:-:S07]  /*09a0*/  IMAD.IADD R249, R4, 0x1, R248 ;  /* 0x0000000104f97824 */ /* 0x000fce00078e02f8 */
.L_x_1189:
        /* <DEDUP_REMOVED lines=16> */
[----:B-1----:R-:W-:Y:S01]  /*0ab0*/  IMAD.U32 R4, RZ, RZ, UR8 ;  /* 0x00000008ff047e24 */ /* 0x002fe2000f8e00ff */
[----:B------:R-:W-:Y:S01]  /*0ac0*/  UISETP.NE.U32.AND UP1, UPT, UR12, URZ, UPT ;  /* 0x0000003f0c00728c */ /* 0x000fe2000bf25070 */
[----:B------:R-:W-:Y:S01]  /*0ad0*/  IMAD.U32 R6, RZ, RZ, UR10 ;  /* 0x0000000aff067e24 */ /* 0x000fe2000f8e00ff */
        /* <DEDUP_REMOVED lines=48> */
.L_x_1119:
        /* <DEDUP_REMOVED lines=11> */
[----:B------:R-:W-:Y:S01]  /*0e90*/  ULDC UR59, c[0x0][0x2d4] ;  /* 0x0000b500003b7ab9 */ /* 0x000fe20000000800 */
[----:B------:R-:W-:Y:S02]  /*0ea0*/  UIMAD UR12, UR58, UR8, URZ ;  /* 0x000000083a0c72a4 */ /* 0x000fe4000f8e023f */
[----:B------:R-:W2:Y:S01]  /*0eb0*/  S2UR UR16, SR_CTAID.X ;  /* 0x00000000001079c3 */ /* 0x000ea20000002500 */
[----:B------:R-:W-:Y:S02]  /*0ec0*/  UIMAD.WIDE.U32 UR20, UR52, UR8, URZ ;  /* 0x00000008341472a5 */ /* 0x000fe4000f8e003f */
[----:B------:R-:W-:-:S02]  /*0ed0*/  UIMAD UR24, UR52, UR9, UR12 ;  /* 0x00000009341872a4 */ /* 0x000fc4000f8e020c */
[----:B------:R-:W-:Y:S01]  /*0ee0*/  UIADD3 UR12, UR13, 0x3f, URZ ;  /* 0x0000003f0d0c7890 */ /* 0x000fe2000fffe03f */
[----:B------:R-:W-:Y:S01]  /*0ef0*/  @!UP2 ULDC.64 UR8, c[0x0][0x418] ;  /* 0x000106000008aab9 */ /* 0x000fe20000000a00 */
[----:B------:R-:W-:Y:S01]  /*0f00*/  ULDC UR28, c[0x0][0x394] ;  /* 0x0000e500001c7ab9 */ /* 0x000fe20000000800 */
[----:B------:R-:W-:Y:S01]  /*0f10*/  @!UP2 UIMAD.WIDE.U32 UR42, UR52, UR8, URZ ;  /* 0x00000008342aa2a5 */ /* 0x000fe2000f8e003f */
[----:B------:R-:W-:Y:S01]  /*0f20*/  ULDC UR30, c[0x0][0x2dc] ;  /* 0x0000b700001e7ab9 */ /* 0x000fe20000000800 */
[----:B------:R-:W-:Y:S01]  /*0f30*/  ULDC UR34, c[0x0][0x270] ;  /* 0x00009c0000227ab9 */ /* 0x000fe20000000800 */
[----:B------:R-:W-:Y:S01]  /*0f40*/  USHF.R.S32.HI UR17, URZ, 0x1f, UR59 ;  /* 0x0000001f3f117899 */ /* 0x000fe2000801143b */
[----:B------:R-:W-:Y:S01]  /*0f50*/  ULDC.64 UR32, c[0x0][0x240] ;  /* 0x0000900000207ab9 */ /* 0x000fe20000000a00 */
[----:B-1----:R-:W-:Y:S01]  /*0f60*/  IABS R6, R7 ;  /* 0x0000000700067213 */ /* 0x002fe20000000000 */
[----:B------:R-:W-:Y:S02]  /*0f70*/  UIMAD.WIDE.U32 UR18, UR6, UR32, URZ ;  /* 0x00000020061272a5 */ /* 0x000fe4000f8e003f */
[----:B------:R-:W-:Y:S01]  /*0f80*/  UISETP.NE.AND UP1, UPT, UR40, -0x1, UPT ;  /* 0xffffffff2800788c */ /* 0x000fe2000bf25270 */
[----:B------:R-:W1:Y:S01]  /*0f90*/  I2F.RP R4, R6 ;  /* 0x0000000600047306 */ /* 0x000e620000209400 */
[----:B------:R-:W-:Y:S01]  /*0fa0*/  USEL UR56, UR20, UR18, !UP2 ;  /* 0x0000001214387287 */ /* 0x000fe2000d000000 */
[----:B------:R-:W-:Y:S01]  /*0fb0*/  ULDC.U8 UR25, c[0x0][0x3d8] ;  /* 0x0000f60000197ab9 */ /* 0x000fe20000000000 */
[----:B--2---:R-:W-:-:S02]  /*0fc0*/  UIMAD.WIDE.U32 UR46, UR16, UR10, URZ ;  /* 0x0000000a102e72a5 */ /* 0x004fc4000f8e003f */
[----:B------:R-:W-:Y:S01]  /*0fd0*/  PLOP3.LUT P0, PT, PT, PT, UP1, 0x80, 0x0 ;  /* 0x000000000000781c */ /* 0x000fe20003f0f018 */
[----:B------:R-:W-:Y:S02]  /*0fe0*/  UIADD3 UR53, UR21, UR24, URZ ;  /* 0x0000001815357290 */ /* 0x000fe4000fffe03f */
[----:B------:R-:W-:Y:S02]  /*0ff0*/  UIMAD UR41, UR16, UR11, UR47 ;  /* 0x0000000b102972a4 */ /* 0x000fe4000f8e022f */
[----:B------:R-:W-:Y:S01]  /*1000*/  USHF.L.U32 UR16, UR52, 0x7, URZ ;  /* 0x0000000734107899 */ /* 0x000fe2000800063f */
[----:B------:R-:W-:Y:S01]  /*1010*/  @UP2 ULDC.64 UR10, c[0x0][0x420] ;  /* 0x00010800000a2ab9 */ /* 0x000fe20000000a00 */
[----:B------:R-:W-:Y:S01]  /*1020*/  UISETP.NE.AND UP3, UPT, UR25, URZ, UPT ;  /* 0x0000003f1900728c */ /* 0x000fe2000bf65270 */
[----:B-1----:R-:W1:Y:S01]  /*1030*/  MUFU.RCP R4, R4 ;  /* 0x0000000400047308 */ /* 0x002e620000001000 */
[----:B------:R-:W-:Y:S02]  /*1040*/  @UP2 UIMAD.WIDE.U32 UR44, UR6, UR10, URZ ;  /* 0x0000000a062c22a5 */ /* 0x000fe4000f8e003f */
[----:B------:R-:W-:-:S02]  /*1050*/  @!UP2 UIMAD UR10, UR58, UR8, URZ ;  /* 0x000000083a0aa2a4 */ /* 0x000fc4000f8e023f */
[----:B------:R-:W-:Y:S02]  /*1060*/  UIADD3 UR8, UR13, 0x80, UR23 ;  /* 0x000000800d087890 */ /* 0x000fe4000fffe017 */
[----:B------:R-:W-:Y:S02]  /*1070*/  USEL UR35, UR16, URZ, UP4 ;  /* 0x0000003f10237287 */ /* 0x000fe4000a000000 */
[----:B------:R-:W-:Y:S02]  /*1080*/  USHF.R.S32.HI UR16, URZ, 0x1f, UR12 ;  /* 0x0000001f3f107899 */ /* 0x000fe4000801140c */
[----:B------:R-:W-:Y:S02]  /*1090*/  @!UP2 UIMAD UR39, UR52, UR9, UR10 ;  /* 0x000000093427a2a4 */ /* 0x000fe4000f8e020a */
[----:B------:R-:W-:Y:S02]  /*10a0*/  UIADD3 UR28, UR8, UR28, -UR7 ;  /* 0x0000001c081c7290 */ /* 0x000fe4000fffe807 */
[----:B------:R-:W-:Y:S01]  /*10b0*/  UIMAD.WIDE UR8, UR30, UR34, URZ ;  /* 0x000000221e0872a5 */ /* 0x000fe2000f8e023f */
[----:B-1----:R-:W-:Y:S01]  /*10c0*/  VIADD R4, R4, 0xffffffe ;  /* 0x0ffffffe04047836 */ /* 0x002fe20000000000 */
[----:B------:R-:W-:-:S02]  /*10d0*/  ULEA.HI UR30, UR16, UR12, URZ, 0x6 ;  /* 0x0000000c101e7291 */ /* 0x000fc4000f8f303f */
[----:B------:R-:W-:Y:S01]  /*10e0*/  UIMAD UR12, UR17, UR52, URZ ;  /* 0x00000034110c72a4 */ /* 0x000fe2000f8e023f */
[----:B------:R-:W1:Y:S01]  /*10f0*/  F2I.FTZ.U32.TRUNC.NTZ R5, R4 ;  /* 0x0000000400057305 */ /* 0x000e62000021f000 */
[----:B------:R-:W-:Y:S02]  /*1100*/  @UP2 UIMAD UR54, UR6, UR11, UR45 ;  /* 0x0000000b063622a4 */ /* 0x000fe4000f8e022d */
[----:B------:R-:W-:Y:S02]  /*1110*/  UIMAD.WIDE.U32 UR10, UR52, UR59, URZ ;  /* 0x0000003b340a72a5 */ /* 0x000fe4000f8e003f */
[----:B------:R-:W-:Y:S02]  /*1120*/  UIMAD UR12, UR58, UR59, UR12 ;  /* 0x0000003b3a0c72a4 */ /* 0x000fe4000f8e020c */
[----:B------:R-:W-:Y:S02]  /*1130*/  UIMAD.WIDE.U32 UR16, UR8, UR10, URZ ;  /* 0x0000000a081072a5 */ /* 0x000fe4000f8e003f */
[----:B------:R-:W-:-:S02]  /*1140*/  UIMAD UR18, UR9, UR10, URZ ;  /* 0x0000000a091272a4 */ /* 0x000fc4000f8e023f */
[----:B------:R-:W-:Y:S02]  /*1150*/  UIADD3 UR10, UR11, UR12, URZ ;  /* 0x0000000c0b0a7290 */ /* 0x000fe4000fffe03f */
[----:B------:R-:W-:Y:S01]  /*1160*/  UIADD3 UR12, UR28, 0x3f, URZ ;  /* 0x0000003f1c0c7890 */ /* 0x000fe2000fffe03f */
[----:B-1----:R-:W-:Y:S01]  /*1170*/  IADD3 R0, RZ, -R5, RZ ;  /* 0x80000005ff007210 */ /* 0x002fe20007ffe0ff */
[----:B------:R-:W-:Y:S01]  /*1180*/  IMAD.MOV.U32 R4, RZ, RZ, RZ ;  /* 0x000000ffff047224 */ /* 0x000fe200078e00ff */
[----:B------:R-:W-:Y:S02]  /*1190*/  UIMAD UR10, UR8, UR10, UR18 ;  /* 0x0000000a080a72a4 */ /* 0x000fe4000f8e0212 */
[----:B------:R-:W-:Y:S01]  /*11a0*/  UIMAD.WIDE.U32 UR20, UR8, UR6, URZ ;  /* 0x00000006081472a5 */ /* 0x000fe2000f8e003f */
[----:B------:R-:W-:Y:S01]  /*11b0*/  IMAD R0, R0, R6, RZ ;  /* 0x0000000600007224 */ /* 0x000fe200078e02ff */
[----:B------:R-:W-:Y:S02]  /*11c0*/  USHF.R.S32.HI UR18, URZ, 0x1f, UR12 ;  /* 0x0000001f3f127899 */ /* 0x000fe4000801140c */
[----:B------:R-:W-:Y:S01]  /*11d0*/  USEL UR55, UR16, UR20, !UP2 ;  /* 0x0000001410377287 */ /* 0x000fe2000d000000 */
[----:B------:R-:W-:Y:S01]  /*11e0*/  IMAD.HI.U32 R0, R5, R0, R4 ;  /* 0x0000000005007227 */ /* 0x000fe200078e0004 */
[----:B------:R-:W-:-:S02]  /*11f0*/  ULEA.HI UR12, UR18, UR12, URZ, 0x6 ;  /* 0x0000000c120c7291 */ /* 0x000fc4000f8f303f */
[----:B------:R-:W-:Y:S02]  /*1200*/  UIMAD UR29, UR6, UR33, URZ ;  /* 0x00000021061d72a4 */ /* 0x000fe4000f8e023f */
[----:B------:R-:W-:Y:S01]  /*1210*/  UIMAD UR16, UR9, UR6, URZ ;  /* 0x00000006091072a4 */ /* 0x000fe2000f8e023f */
[----:B------:R-:W-:Y:S01]  /*1220*/  IMAD.HI.U32 R0, R0, R2, RZ ;  /* 0x0000000200007227 */ /* 0x000fe200078e00ff */
[----:B------:R-:W-:Y:S02]  /*1230*/  @UP1 UIADD3 UR26, UR36, UR40, URZ ;  /* 0x00000028241a1290 */ /* 0x000fe4000fffe03f */
[----:B------:R-:W-:Y:S02]  /*1240*/  UIADD3 UR51, UR17, UR10, URZ ;  /* 0x0000000a11337290 */ /* 0x000fe4000fffe03f */
[----:B------:R-:W-:Y:S01]  /*1250*/  IADD3 R4, -R0, RZ, RZ ;  /* 0x000000ff00047210 */ /* 0x000fe20007ffe1ff */
[----:B------:R-:W-:Y:S01]  /*1260*/  @UP1 ULDC.64 UR24, c[0x0][0x248] ;  /* 0x0000920000181ab9 */ /* 0x000fe20000000a00 */
[----:B------:R-:W-:-:S02]  /*1270*/  USHF.R.S32.HI UR18, URZ, 0x6, UR30 ;  /* 0x000000063f127899 */ /* 0x000fc4000801141e */
[----:B------:R-:W-:Y:S01]  /*1280*/  USHF.R.S32.HI UR12, URZ, 0x6, UR12 ;  /* 0x000000063f0c7899 */ /* 0x000fe2000801140c */
[C---:B------:R-:W-:Y:S01]  /*1290*/  IMAD R2, R6.reuse, R4, R2 ;  /* 0x0000000406027224 */ /* 0x040fe200078e0202 */
[----:B------:R-:W-:Y:S02]  /*12a0*/  @UP2 UIADD3 UR53, UR19, UR29, URZ ;  /* 0x0000001d13352290 */ /* 0x000fe4000fffe03f */
[----:B------:R-:W-:Y:S01]  /*12b0*/  @UP2 UIADD3 UR51, UR21, UR16, URZ ;  /* 0x0000001015332290 */ /* 0x000fe2000fffe03f */
[----:B------:R-:W-:Y:S01]  /*12c0*/  ULDC UR48, c[0x0][0x2c4] ;  /* 0x0000b10000307ab9 */ /* 0x000fe20000000800 */
[----:B------:R-:W-:Y:S01]  /*12d0*/  @UP1 UIMAD.WIDE.U32 UR16, UR26, UR24, URZ ;  /* 0x000000181a1012a5 */ /* 0x000fe2000f8e003f */
[----:B------:R-:W-:Y:S01]  /*12e0*/  ISETP.GT.U32.AND P2, PT, R6, R2, PT ;  /* 0x000000020600720c */ /* 0x000fe20003f44070 */
[----:B------:R-:W-:Y:S02]  /*12f0*/  @UP1 UIMAD UR19, UR26, UR25, URZ ;  /* 0x000000191a1312a4 */ /* 0x000fe4000f8e023f */
[----:B------:R-:W-:-:S02]  /*1300*/  @UP3 UIMAD UR20, UR52, UR48, URZ ;  /* 0x00000030341432a4 */ /* 0x000fc4000f8e023f */
[----:B------:R-:W-:Y:S02]  /*1310*/  UISETP.LT.AND UP0, UPT, UR18, UR12, UPT ;  /* 0x0000000c1200728c */ /* 0x000fe4000bf01270 */
[----:B------:R-:W-:Y:S02]  /*1320*/  @UP1 UIADD3 UR38, UR17, UR19, URZ ;  /* 0x0000001311261290 */ /* 0x000fe4000fffe03f */
[----:B------:R-:W-:Y:S02]  /*1330*/  @!UP3 UIMAD UR19, UR52, UR34, UR57 ;  /* 0x000000223413b2a4 */ /* 0x000fe4000f8e0239 */
[----:B------:R-:W-:Y:S02]  /*1340*/  @UP3 USEL UR17, UR20, UR6, !UP2 ;  /* 0x0000000614113287 */ /* 0x000fe4000d000000 */
[----:B------:R-:W-:Y:S01]  /*1350*/  USEL UR34, UR18, UR12, UP0 ;  /* 0x0000000c12227287 */ /* 0x000fe20008000000 */
[----:B------:R-:W-:Y:S01]  /*1360*/  @!P2 IMAD.IADD R2, R2, 0x1, -R6 ;  /* 0x000000010202a824 */ /* 0x000fe200078e0a06 */
[----:B------:R-:W-:Y:S01]  /*1370*/  @UP1 UIADD3 UR27, UR36, UR40, URZ ;  /* 0x00000028241b1290 */ /* 0x000fe2000fffe03f */
[----:B------:R-:W-:Y:S01]  /*1380*/  @UP1 UMOV UR37, UR16 ;  /* 0x0000001000251c82 */ /* 0x000fe20008000000 */
[----:B------:R-:W-:Y:S01]  /*1390*/  @UP3 ULDC UR16, c[0x0][0x2e4] ;  /* 0x0000b90000103ab9 */ /* 0x000fe20000000800 */
[----:B------:R-:W-:Y:S01]  /*13a0*/  USHF.L.U64.HI UR31, UR52, 0x7, UR58 ;  /* 0x00000007341f7899 */ /* 0x000fe2000801023a */
[----:B------:R-:W-:Y:S01]  /*13b0*/  ISETP.GE.U32.AND P3, PT, R2, R6, PT ;  /* 0x000000060200720c */ /* 0x000fe20003f66070 */
[----:B------:R-:W-:Y:S01]  /*13c0*/  @UP1 ULDC.64 UR10, c[0x0][0x250] ;  /* 0x00009400000a1ab9 */ /* 0x000fe20000000a00 */
[----:B------:R-:W-:Y:S01]  /*13d0*/  @UP3 UIMAD UR49, UR57, UR16, UR17 ;  /* 0x00000010393132a4 */ /* 0x000fe2000f8e0211 */
[----:B------:R-:W-:Y:S01]  /*13e0*/  LOP3.LUT R2, R7, UR57, RZ, 0x3c, !PT ;  /* 0x0000003907027c12 */ /* 0x000fe2000f8e3cff */
[----:B------:R-:W-:-:S02]  /*13f0*/  ULEA UR12, UR34, 0xffffffc0, 0x6 ;  /* 0xffffffc0220c7891 */ /* 0x000fc4000f8e303f */
[----:B------:R-:W-:Y:S02]  /*1400*/  @UP1 UIMAD.WIDE.U32 UR16, UR27, UR10, URZ ;  /* 0x0000000a1b1012a5 */ /* 0x000fe4000f8e003f */
[----:B------:R-:W-:Y:S02]  /*1410*/  @!UP3 UIMAD UR49, UR19, UR48, URZ ;  /* 0x000000301331b2a4 */ /* 0x000fe4000f8e023f */
[----:B------:R-:W-:Y:S02]  /*1420*/  USEL UR19, UR31, URZ, UP4 ;  /* 0x0000003f1f137287 */ /* 0x000fe4000a000000 */
[----:B------:R-:W-:Y:S02]  /*1430*/  @UP1 UIMAD UR18, UR27, UR11, URZ ;  /* 0x0000000b1b1212a4 */ /* 0x000fe4000f8e023f */
[----:B------:R-:W-:Y:S02]  /*1440*/  USHF.R.S32.HI UR31, URZ, 0x1f, UR12 ;  /* 0x0000001f3f1f7899 */ /* 0x000fe4000801140c */
[----:B------:R-:W-:-:S02]  /*1450*/  UIADD3 UR20, UP0, UR12, UR35, URZ ;  /* 0x000000230c147290 */ /* 0x000fc4000ff1e03f */
        /* <DEDUP_REMOVED lines=17> */
.L_x_1121:
        /* <DEDUP_REMOVED lines=13> */
.L_x_1122:
        /* <DEDUP_REMOVED lines=8> */
[----:B------:R-:W-:Y:S01]  /*16c0*/  ULDC UR16, c[0x0][0x2dc] ;  /* 0x0000b70000107ab9 */ /* 0x000fe20000000800 */
[----:B------:R-:W-:-:S02]  /*16d0*/  UIMAD.WIDE.U32 UR8, UR8, UR20, URZ ;  /* 0x00000014080872a5 */ /* 0x000fc4000f8e003f */
[----:B------:R-:W-:Y:S01]  /*16e0*/  @!P1 IMAD.MOV R11, RZ, RZ, -R11 ;  /* 0x000000ffff0b9224 */ /* 0x000fe200078e0a0b */
[----:B------:R-:W-:Y:S01]  /*16f0*/  PLOP3.LUT P1, PT, PT, PT, UP3, 0x80, 0x0 ;  /* 0x000000000000781c */ /* 0x000fe20003f2f038 */
[----:B------:R-:W-:Y:S01]  /*1700*/  UIMAD UR16, UR57, UR16, URZ ;  /* 0x00000010391072a4 */ /* 0x000fe2000f8e023f */
[----:B------:R-:W-:Y:S01]  /*1710*/  @!P2 LOP3.LUT R11, RZ, R7, RZ, 0x33, !PT ;  /* 0x00000007ff0ba212 */ /* 0x000fe200078e33ff */
[----:B------:R-:W-:Y:S02]  /*1720*/  UISETP.NE.AND UP0, UPT, UR18, URZ, UPT ;  /* 0x0000003f1200728c */ /* 0x000fe4000bf05270 */
[----:B------:R-:W-:Y:S01]  /*1730*/  UIADD3 UR19, UR9, UR17, URZ ;  /* 0x0000001109137290 */ /* 0x000fe2000fffe03f */
[----:B------:R-:W-:Y:S01]  /*1740*/  SHF.R.S32.HI R17, RZ, 0x1f, R11 ;  /* 0x0000001fff117819 */ /* 0x000fe2000001140b */
[----:B------:R-:W-:Y:S01]  /*1750*/  USHF.R.S32.HI UR29, URZ, 0x1f, UR23 ;  /* 0x0000001f3f1d7899 */ /* 0x000fe20008011417 */
        /* <DEDUP_REMOVED lines=13> */
.L_x_1123:
[----:B------:R-:W-:Y:S02]  /*1830*/  ULDC UR6, c[0x0][0x270] ;  /* 0x00009c0000067ab9 */ /* 0x000fe40000000800 */
[----:B------:R-:W-:-:S04]  /*1840*/  UIMAD UR6, UR52, UR6, UR57 ;  /* 0x00000006340672a4 */ /* 0x000fc8000f8e0239 */
[----:B------:R-:W-:-:S12]  /*1850*/  UIMAD UR6, UR6, UR59, URZ ;  /* 0x0000003b060672a4 */ /* 0x000fd8000f8e023f */
.L_x_1124:
[----:B------:R-:W1:Y:S01]  /*1860*/  S2R R21, SR_TID.X ;  /* 0x0000000000157919 */ /* 0x000e620000002100 */
[----:B------:R-:W-:Y:S01]  /*1870*/  ULDC UR18, c[0x0][0x2dc] ;  /* 0x0000b70000127ab9 */ /* 0x000fe20000000800 */
[----:B------:R-:W-:Y:S01]  /*1880*/  ULDC UR20, c[0x0][0x270] ;  /* 0x00009c0000147ab9 */ /* 0x000fe20000000800 */
[----:B------:R-:W2:Y:S01]  /*1890*/  LDC.64 R12, c[0x0][0x420] ;  /* 0x00010800ff0c7b82 */ /* 0x000ea20000000a00 */
[----:B------:R-:W-:Y:S01]  /*18a0*/  UIMAD UR30, UR18, UR20, URZ ;  /* 0x00000014121e72a4 */ /* 0x000fe2000f8e023f */
[--C-:B------:R-:W-:Y:S01]  /*18b0*/  SHF.R.S32.HI R247, RZ, 0x1f, R193.reuse ;  /* 0x0000001ffff77819 */ /* 0x100fe200000114c1 */
[----:B------:R-:W-:Y:S01]  /*18c0*/  UIADD3 UR41, UR12, UR6, URZ ;  /* 0x000000060c297290 */ /* 0x000fe2000fffe03f */
[----:B------:R-:W-:Y:S01]  /*18d0*/  IMAD.MOV.U32 R246, RZ, RZ, R193 ;  /* 0x000000fffff67224 */ /* 0x000fe200078e00c1 */
[----:B------:R-:W-:Y:S01]  /*18e0*/  USHF.L.U32 UR28, UR30, 0x6, URZ ;  /* 0x000000061e1c7899 */ /* 0x000fe2000800063f */
[----:B------:R-:W-:Y:S01]  /*18f0*/  BSSY B1, `(.L_x_1120) ;  /* 0x00007ab000017945 */ /* 0x000fe20003800000 */
[----:B------:R-:W-:-:S02]  /*1900*/  UIADD3 UR6, -UR7, UR13, UR23 ;  /* 0x0000000d07067290 */ /* 0x000fc4000fffe117 */
[----:B------:R-:W-:Y:S02]  /*1910*/  USHF.R.S32.HI UR18, URZ, 0x1f, UR28 ;  /* 0x0000001f3f127899 */ /* 0x000fe4000801141c */
[----:B------:R-:W-:Y:S01]  /*1920*/  UIADD3 UR16, UP3, UP2, UR8, UR28, UR16 ;  /* 0x0000001c08107290 */ /* 0x000fe2000fa7e010 */
[----:B------:R-:W-:Y:S01]  /*1930*/  ULDC UR42, c[0x0][0x398] ;  /* 0x0000e600002a7ab9 */ /* 0x000fe20000000800 */
[----:B------:R-:W-:Y:S02]  /*1940*/  USHF.R.S32.HI UR43, URZ, 0x1f, UR57 ;  /* 0x0000001f3f2b7899 */ /* 0x000fe40008011439 */
[----:B------:R-:W-:Y:S02]  /*1950*/  UIADD3.X UR18, UR19, UR18, UR26, UP3, UP2 ;  /* 0x0000001213127290 */ /* 0x000fe40009fe441a */
[----:B------:R-:W-:Y:S02]  /*1960*/  UIADD3 UR16, UP3, UP2, UR35, UR16, UR55 ;  /* 0x0000001023107290 */ /* 0x000fe4000fa7e037 */
[----:B------:R-:W-:Y:S01]  /*1970*/  UIADD3 UR6, UR6, -UR42, URZ ;  /* 0x8000002a06067290 */ /* 0x000fe2000fffe03f */
[----:B------:R-:W-:Y:S01]  /*1980*/  ULDC.64 UR26, c[0x0][0x400] ;  /* 0x00010000001a7ab9 */ /* 0x000fe20000000a00 */
[----:B------:R-:W-:-:S02]  /*1990*/  ULDC.64 UR8, c[0x0][0x428] ;  /* 0x00010a0000087ab9 */ /* 0x000fc40000000a00 */
[----:B------:R-:W-:Y:S01]  /*19a0*/  USHF.R.S32.HI UR35, URZ, 0x1f, UR6 ;  /* 0x0000001f3f237899 */ /* 0x000fe20008011406 */
[----:B--2---:R-:W-:Y:S01]  /*19b0*/  IMAD R9, R12, UR31, RZ ;  /* 0x0000001f0c097c24 */ /* 0x004fe2000f8e02ff */
[----:B------:R-:W-:Y:S01]  /*19c0*/  ULDC.64 UR20, c[0x0][0x258] ;  /* 0x0000960000147ab9 */ /* 0x000fe20000000a00 */
[----:B------:R-:W-:Y:S01]  /*19d0*/  UIMAD UR19, UR43, UR8, URZ ;  /* 0x000000082b1372a4 */ /* 0x000fe2000f8e023f */
[----:B-1----:R-:W-:Y:S01]  /*19e0*/  SHF.R.S32.HI R20, RZ, 0x1f, R21 ;  /* 0x0000001fff147819 */ /* 0x002fe20000011415 */
[----:B------:R-:W-:Y:S01]  /*19f0*/  ULEA.HI UR35, UR35, UR6, URZ, 0x6 ;  /* 0x0000000623237291 */ /* 0x000fe2000f8f303f */
[----:B------:R-:W-:Y:S01]  /*1a00*/  IMAD R9, R13, UR12, R9 ;  /* 0x0000000c0d097c24 */ /* 0x000fe2000f8e0209 */
[----:B------:R-:W-:Y:S01]  /*1a10*/  UIMAD UR9, UR57, UR9, UR19 ;  /* 0x00000009390972a4 */ /* 0x000fe2000f8e0213 */
[CC--:B------:R-:W-:Y:S01]  /*1a20*/  LEA.HI R4, R20.reuse, R21.reuse, RZ, 0x5 ;  /* 0x0000001514047211 */ /* 0x0c0fe200078f28ff */
[----:B------:R-:W-:Y:S01]  /*1a30*/  USHF.R.S32.HI UR35, URZ, 0x6, UR35 ;  /* 0x000000063f237899 */ /* 0x000fe20008011423 */
[----:B------:R-:W-:Y:S01]  /*1a40*/  LEA.HI R2, R20, R21, RZ, 0x3 ;  /* 0x0000001514027211 */ /* 0x000fe200078f18ff */
[----:B------:R-:W-:Y:S01]  /*1a50*/  ULDC.64 UR44, c[0x0][0x2b0] ;  /* 0x0000ac00002c7ab9 */ /* 0x000fe20000000a00 */
[----:B------:R-:W-:-:S02]  /*1a60*/  LOP3.LUT R0, R4, 0xffffffe0, RZ, 0xc0, !PT ;  /* 0xffffffe004007812 */ /* 0x000fc400078ec0ff */
[----:B------:R-:W-:-:S03]  /*1a70*/  SHF.R.S32.HI R4, RZ, 0x5, R4 ;  /* 0x00000005ff047819 */ /* 0x000fc60000011404 */
[----:B------:R-:W-:-:S04]  /*1a80*/  IMAD.IADD R0, R21, 0x1, -R0 ;  /* 0x0000000115007824 */ /* 0x000fc800078e0a00 */
[----:B------:R-:W-:Y:S01]  /*1a90*/  IMAD R8, R4, UR30, R0 ;  /* 0x0000001e04087c24 */ /* 0x000fe2000f8e0200 */
[----:B------:R-:W-:Y:S02]  /*1aa0*/  SHF.R.S32.HI R0, RZ, 0x3, R2 ;  /* 0x00000003ff007819 */ /* 0x000fe40000011402 */
[----:B------:R-:W-:Y:S01]  /*1ab0*/  IADD3 R4, P1, R193, UR17, RZ ;  /* 0x00000011c1047c10 */ /* 0x000fe2000ff3e0ff */
[----:B------:R-:W-:Y:S01]  /*1ac0*/  UIADD3.X UR17, UR39, UR18, UR51, UP3, UP2 ;  /* 0x0000001227117290 */ /* 0x000fe20009fe4433 */
[----:B------:R-:W-:Y:S01]  /*1ad0*/  SHF.R.S32.HI R19, RZ, 0x1f, R0 ;  /* 0x0000001fff137819 */ /* 0x000fe20000011400 */
[----:B------:R-:W-:Y:S01]  /*1ae0*/  UISETP.LT.AND UP2, UPT, URZ, UR35, UPT ;  /* 0x000000233f00728c */ /* 0x000fe2000bf41270 */
[----:B------:R-:W-:Y:S01]  /*1af0*/  IADD3 R2, P2, R0, UR12, RZ ;  /* 0x0000000c00027c10 */ /* 0x000fe2000ff5e0ff */
[----:B------:R-:W-:Y:S01]  /*1b00*/  ULDC.64 UR18, c[0x0][0x3e0] ;  /* 0x0000f80000127ab9 */ /* 0x000fe20000000a00 */
[----:B------:R-:W-:Y:S01]  /*1b10*/  IADD3.X R5, R247, UR54, RZ, P1, !PT ;  /* 0x00000036f7057c10 */ /* 0x000fe20008ffe4ff */
[----:B------:R-:W-:Y:S01]  /*1b20*/  USEL UR35, URZ, UR35, !UP2 ;  /* 0x000000233f237287 */ /* 0x000fe2000d000000 */
[----:B------:R-:W-:Y:S01]  /*1b30*/  IADD3.X R6, R19, UR31, RZ, P2, !PT ;  /* 0x0000001f13067c10 */ /* 0x000fe200097fe4ff */
[----:B------:R-:W-:-:S02]  /*1b40*/  IMAD.WIDE.U32 R4, R12, UR12, R4 ;  /* 0x0000000c0c047c25 */ /* 0x000fc4000f8e0004 */
[----:B------:R-:W-:Y:S02]  /*1b50*/  UISETP.GT.AND UP2, UPT, UR34, UR35, UPT ;  /* 0x000000232200728c */ /* 0x000fe4000bf44270 */
[----:B------:R-:W-:Y:S02]  /*1b60*/  IMAD R6, R6, UR32, RZ ;  /* 0x0000002006067c24 */ /* 0x000fe4000f8e02ff */
[----:B------:R-:W-:Y:S02]  /*1b70*/  IMAD.IADD R5, R5, 0x1, R9 ;  /* 0x0000000105057824 */ /* 0x000fe400078e0209 */
[C---:B------:R-:W-:Y:S02]  /*1b80*/  IMAD R10, R2.reuse, UR33, R6 ;  /* 0x00000021020a7c24 */ /* 0x040fe4000f8e0206 */
[----:B------:R-:W-:Y:S01]  /*1b90*/  IMAD.WIDE.U32 R6, R2, UR32, R246 ;  /* 0x0000002002067c25 */ /* 0x000fe2000f8e00f6 */
[----:B------:R-:W-:Y:S01]  /*1ba0*/  IADD3 R2, P1, R8, UR16, RZ ;  /* 0x0000001008027c10 */ /* 0x000fe2000ff3e0ff */
[----:B------:R-:W-:-:S03]  /*1bb0*/  UIMAD UR16, UR43, UR20, URZ ;  /* 0x000000142b1072a4 */ /* 0x000fc6000f8e023f */
[----:B------:R-:W-:Y:S01]  /*1bc0*/  LEA.HI.X.SX32 R8, R8, UR17, 0x1, P1 ;  /* 0x0000001108087c11 */ /* 0x000fe200088f0eff */
[----:B------:R-:W-:Y:S01]  /*1bd0*/  UIMAD UR21, UR57, UR21, UR16 ;  /* 0x00000015391572a4 */ /* 0x000fe2000f8e0210 */
[----:B------:R-:W-:Y:S01]  /*1be0*/  LEA R190, P1, R2, UR26, 0x2 ;  /* 0x0000001a02be7c11 */ /* 0x000fe2000f8210ff */
[----:B------:R-:W-:Y:S01]  /*1bf0*/  UIADD3 UR16, UR12, UR49, URZ ;  /* 0x000000310c107290 */ /* 0x000fe2000fffe03f */
[----:B------:R-:W-:Y:S02]  /*1c00*/  IADD3 R6, P2, R6, UR56, RZ ;  /* 0x0000003806067c10 */ /* 0x000fe4000ff5e0ff */
[----:B------:R-:W-:Y:S01]  /*1c10*/  LEA.HI.X R189, R2, UR27, R8, 0x2, P1 ;  /* 0x0000001b02bd7c11 */ /* 0x000fe200088f1408 */
[----:B------:R-:W-:Y:S01]  /*1c20*/  IMAD.U32 R2, RZ, RZ, UR8 ;  /* 0x00000008ff027e24 */ /* 0x000fe2000f8e00ff */
[----:B------:R-:W-:Y:S01]  /*1c30*/  IADD3.X R7, R7, UR53, R10, P2, !PT ;  /* 0x0000003507077c10 */ /* 0x000fe200097fe40a */
[----:B------:R-:W-:Y:S01]  /*1c40*/  IMAD.U32 R8, RZ, RZ, UR20 ;  /* 0x00000014ff087e24 */ /* 0x000fe2000f8e00ff */
[----:B------:R-:W-:Y:S01]  /*1c50*/  ULDC.64 UR26, c[0x0][0x478] ;  /* 0x00011e00001a7ab9 */ /* 0x000fe20000000a00 */
[----:B------:R-:W-:Y:S01]  /*1c60*/  IMAD.WIDE.U32 R4, R2, UR57, R4 ;  /* 0x0000003902047c25 */ /* 0x000fe2000f8e0004 */
[----:B------:R-:W-:-:S03]  /*1c70*/  UIMAD.WIDE UR16, UR16, 0x4, UR44 ;  /* 0x00000004101078a5 */ /* 0x000fc6000f8e022c */
[----:B------:R-:W-:-:S04]  /*1c80*/  IMAD.WIDE.U32 R6, R8, UR57, R6 ;  /* 0x0000003908067c25 */ /* 0x000fc8000f8e0006 */
[----:B------:R-:W-:Y:S01]  /*1c90*/  VIADD R5, R5, UR9 ;  /* 0x0000000905057c36 */ /* 0x000fe20008000000 */
[----:B------:R-:W-:Y:S01]  /*1ca0*/  ULDC.64 UR8, c[0x0][0x210] ;  /* 0x0000840000087ab9 */ /* 0x000fe20000000a00 */
[----:B------:R-:W-:Y:S01]  /*1cb0*/  VIADD R7, R7, UR21 ;  /* 0x0000001507077c36 */ /* 0x000fe20008000000 */
[----:B------:R-:W-:Y:S01]  /*1cc0*/  LEA R202, P1, R6, UR8, 0x1 ;  /* 0x0000000806ca7c11 */ /* 0x000fe2000f8208ff */
[-C--:B------:R-:W-:Y:S01]  /*1cd0*/  IMAD R2, R19, R12.reuse, RZ ;  /* 0x0000000c13027224 */ /* 0x080fe200078e02ff */
[----:B------:R-:W-:Y:S01]  /*1ce0*/  UIMAD.WIDE UR20, UR41, 0x4, UR26 ;  /* 0x00000004291478a5 */ /* 0x000fe2000f8e021a */
[----:B------:R-:W-:Y:S01]  /*1cf0*/  IMAD.WIDE.U32 R4, R0, R12, R4 ;  /* 0x0000000c00047225 */ /* 0x000fe200078e0004 */
[----:B------:R-:W-:Y:S01]  /*1d00*/  LEA.HI.X R203, R6, UR9, R7, 0x1, P1 ;  /* 0x0000000906cb7c11 */ /* 0x000fe200088f0c07 */
[----:B------:R-:W-:Y:S01]  /*1d10*/  UIADD3 UR8, UR34, -0x1, URZ ;  /* 0xffffffff22087890 */ /* 0x000fe2000fffe03f */
[----:B------:R-:W-:Y:S01]  /*1d20*/  PLOP3.LUT P1, PT, PT, PT, UP2, 0x80, 0x0 ;  /* 0x000000000000781c */ /* 0x000fe20003f2f028 */
[----:B------:R-:W-:Y:S01]  /*1d30*/  IMAD R2, R0, R13, R2 ;  /* 0x0000000d00027224 */ /* 0x000fe200078e0202 */
[----:B------:R-:W-:Y:S01]  /*1d40*/  LEA R200, P2, R4, UR18, 0x1 ;  /* 0x0000001204c87c11 */ /* 0x000fe2000f8408ff */
[----:B------:R-:W-:-:S02]  /*1d50*/  UMOV UR18, UR16 ;  /* 0x0000001000127c82 */ /* 0x000fc40008000000 */
[----:B------:R-:W-:-:S05]  /*1d60*/  IMAD.IADD R2, R5, 0x1, R2 ;  /* 0x0000000105027824 */ /* 0x000fca00078e0202 */
        /* <DEDUP_REMOVED lines=22> */
.L_x_1126:
[----:B------:R-:W-:Y:S02]  /*1ed0*/  @UP1 UIADD3 UR11, UR36, UR40, URZ ;  /* 0x00000028240b1290 */ /* 0x000fe4000fffe03f */
[----:B------:R-:W-:-:S03]  /*1ee0*/  UIMAD UR10, UR22, -0x80, UR7 ;  /* 0xffffff80160a78a4 */ /* 0x000fc6000f8e0207 */
[----:B------:R-:W-:Y:S02]  /*1ef0*/  @UP1 ULDC.64 UR6, c[0x0][0x458] ;  /* 0x0001160000061ab9 */ /* 0x000fe40000000a00 */
        /* <DEDUP_REMOVED lines=17> */
.L_x_1127:
        /* <DEDUP_REMOVED lines=35> */
.L_x_1129:
[----:B------:R-:W-:Y:S05]  /*2240*/  BSYNC B0 ;  /* 0x0000000000007941 */ /* 0x000fea0003800000 */
.L_x_1128:
        /* <DEDUP_REMOVED lines=14> */
.L_x_1131:
[----:B------:R-:W-:Y:S05]  /*2330*/  BSYNC B0 ;  /* 0x0000000000007941 */ /* 0x000fea0003800000 */
.L_x_1130:
        /* <DEDUP_REMOVED lines=14> */
.L_x_1133:
[----:B------:R-:W-:Y:S05]  /*2420*/  BSYNC B0 ;  /* 0x0000000000007941 */ /* 0x000fea0003800000 */
.L_x_1132:
        /* <DEDUP_REMOVED lines=14> */
.L_x_1135:
[----:B------:R-:W-:Y:S05]  /*2510*/  BSYNC B0 ;  /* 0x0000000000007941 */ /* 0x000fea0003800000 */
.L_x_1134:
        /* <DEDUP_REMOVED lines=26> */
.L_x_1137:
[----:B------:R-:W-:Y:S05]  /*26c0*/  BSYNC B0 ;  /* 0x0000000000007941 */ /* 0x000fea0003800000 */
.L_x_1136:
        /* <DEDUP_REMOVED lines=14> */
.L_x_1139:
[----:B------:R-:W-:Y:S05]  /*27b0*/  BSYNC B0 ;  /* 0x0000000000007941 */ /* 0x000fea0003800000 */
.L_x_1138:
        /* <DEDUP_REMOVED lines=14> */
.L_x_1141:
[----:B------:R-:W-:Y:S05]  /*28a0*/  BSYNC B0 ;  /* 0x0000000000007941 */ /* 0x000fea0003800000 */
.L_x_1140:
        /* <DEDUP_REMOVED lines=14> */
.L_x_1125:
[----:B------:R-:W-:Y:S01]  /*2990*/  PLOP3.LUT P4, PT, PT, PT, UP0, 0x80, 0x0 ;  /* 0x000000000000781c */ /* 0x000fe20003f8f008 */
[----:B------:R-:W-:Y:S01]  /*29a0*/  UIMAD UR6, UR29, UR10, URZ ;  /* 0x0000000a1d0672a4 */ /* 0x000fe2000f8e023f */
[----:B------:R-:W-:Y:S01]  /*29b0*/  IMAD.U32 R4, RZ, RZ, UR10 ;  /* 0x0000000aff047e24 */ /* 0x000fe2000f8e00ff */
[----:B------:R-:W-:Y:S01]  /*29c0*/  UIMAD UR9, UR22, -0x80, UR7 ;  /* 0xffffff80160978a4 */ /* 0x000fe2000f8e0207 */
[----:B------:R-:W-:Y:S01]  /*29d0*/  VIADD R6, R0, 0x60 ;  /* 0x0000006000067836 */ /* 0x000fe20000000000 */
[----:B------:R-:W-:Y:S01]  /*29e0*/  UIMAD UR6, UR23, UR11, UR6 ;  /* 0x0000000b170672a4 */ /* 0x000fe2000f8e0206 */
[----:B------:R-:W-:Y:S01]  /*29f0*/  IMAD.WIDE.U32 R4, R4, UR23, R246 ;  /* 0x0000001704047c25 */ /* 0x000fe2000f8e00f6 */
[----:B------:R-:W-:Y:S01]  /*2a00*/  ULDC.64 UR26, c[0x0][0x268] ;  /* 0x00009a00001a7ab9 */ /* 0x000fe20000000a00 */
[----:B------:R-:W-:-:S05]  /*2a10*/  ULEA.HI UR12, UR8, UR8, URZ, 0x1 ;  /* 0x00000008080c7291 */ /* 0x000fca000f8f083f */
[----:B------:R-:W-:Y:S01]  /*2a20*/  @P4 BAR.SYNC.DEFER_BLOCKING 0x0 ;  /* 0x0000000000004b1d */ /* 0x000fe20000010000 */
[----:B------:R-:W-:Y:S01]  /*2a30*/  IMAD.U32 R2, RZ, RZ, UR6 ;  /* 0x00000006ff027e24 */ /* 0x000fe2000f8e00ff */
[----:B------:R-:W-:Y:S01]  /*2a40*/  IADD3 R4, P0, R4, UR48, RZ ;  /* 0x0000003004047c10 */ /* 0x000fe2000ff1e0ff */
[----:B------:R-:W-:Y:S01]  /*2a50*/  ULOP3.LUT UR12, UR12, 0xfffffffe, URZ, 0xc0, !UPT ;  /* 0xfffffffe0c0c7892 */ /* 0x000fe2000f8ec03f */
[----:B------:R-:W-:Y:S01]  /*2a60*/  ISETP.GE.AND P1, PT, R6, UR9, PT ;  /* 0x0000000906007c0c */ /* 0x000fe2000bf26270 */
[----:B------:R-:W-:Y:S01]  /*2a70*/  UIMAD UR6, UR8, -0x40, UR13 ;  /* 0xffffffc0080678a4 */ /* 0x000fe2000f8e020d */
[----:B------:R-:W-:Y:S01]  /*2a80*/  IADD3.X R5, R5, UR50, R2, P0, !PT ;  /* 0x0000003205057c10 */ /* 0x000fe200087fe402 */
[----:B------:R-:W-:Y:S01]  /*2a90*/  IMAD R2, R17, UR26, RZ ;  /* 0x0000001a11027c24 */ /* 0x000fe2000f8e02ff */
[C---:B------:R-:W-:Y:S01]  /*2aa0*/  ISETP.GE.AND P0, PT, R0.reuse, UR9, PT ;  /* 0x0000000900007c0c */ /* 0x040fe2000bf06270 */
[----:B------:R-:W-:Y:S01]  /*2ab0*/  UIADD3 UR12, UR8, -UR12, URZ ;  /* 0x8000000c080c7290 */ /* 0x000fe2000fffe03f */
[----:B------:R-:W-:Y:S01]  /*2ac0*/  VIADD R6, R0, 0x20 ;  /* 0x0000002000067836 */ /* 0x000fe20000000000 */
[----:B------:R-:W-:Y:S01]  /*2ad0*/  BSSY B0, `(.L_x_1143) ;  /* 0x0000021000007945 */ /* 0x000fe20003800000 */
[----:B------:R-:W-:Y:S01]  /*2ae0*/  IMAD R10, R11, UR27, R2 ;  /* 0x0000001b0b0a7c24 */ /* 0x000fe2000f8e0202 */
[C---:B------:R-:W-:Y:S01]  /*2af0*/  LEA R2, R243.reuse, UR4, 0x1 ;  /* 0x00000004f3027c11 */ /* 0x040fe2000f8e08ff */
[----:B------:R-:W-:Y:S01]  /*2b00*/  UISETP.NE.AND UP0, UPT, UR12, 0x1, UPT ;  /* 0x000000010c00788c */ /* 0x000fe2000bf05270 */
[----:B------:R-:W-:Y:S01]  /*2b10*/  ISETP.GE.AND P3, PT, R6, UR9, PT ;  /* 0x0000000906007c0c */ /* 0x000fe2000bf66270 */
[----:B------:R-:W-:Y:S01]  /*2b20*/  VIADD R7, R0, 0x40 ;  /* 0x0000004000077836 */ /* 0x000fe20000000000 */
[----:B------:R-:W-:Y:S01]  /*2b30*/  ISETP.GE.AND P5, PT, R6, UR6, PT ;  /* 0x0000000606007c0c */ /* 0x000fe2000bfa6270 */
[----:B------:R-:W-:Y:S01]  /*2b40*/  VIADD R6, R243, 0x1000 ;  /* 0x00001000f3067836 */ /* 0x000fe20000000000 */
[----:B------:R-:W-:Y:S01]  /*2b50*/  ISETP.GE.AND P6, PT, R0, UR6, PT ;  /* 0x0000000600007c0c */ /* 0x000fe2000bfc6270 */
[----:B------:R-:W-:Y:S01]  /*2b60*/  IMAD.WIDE.U32 R4, R11, UR26, R4 ;  /* 0x0000001a0b047c25 */ /* 0x000fe2000f8e0004 */
[----:B------:R-:W-:-:S02]  /*2b70*/  PLOP3.LUT P4, PT, PT, PT, UP0, 0x40, 0x0 ;  /* 0x000000000000781c */ /* 0x000fc40003f8e808 */
[----:B------:R-:W-:Y:S01]  /*2b80*/  ISETP.GE.AND P2, PT, R7, UR9, PT ;  /* 0x0000000907007c0c */ /* 0x000fe2000bf46270 */
[----:B------:R1:W-:Y:S01]  /*2b90*/  @P0 STS.128 [R2+0xa000], RZ ;  /* 0x00a000ff02000388 */ /* 0x0003e20000000c00 */
[----:B------:R-:W-:Y:S01]  /*2ba0*/  SEL R187, R6, R243, P4 ;  /* 0x000000f306bb7207 */ /* 0x000fe20002000000 */
[----:B------:R-:W-:Y:S01]  /*2bb0*/  IMAD.IADD R10, R5, 0x1, R10 ;  /* 0x00000001050a7824 */ /* 0x000fe200078e020a */
[----:B------:R-:W-:Y:S09]  /*2bc0*/  @P0 BRA `(.L_x_1144) ;  /* 0x0000000000440947 */ /* 0x000ff20003800000 */
        /* <DEDUP_REMOVED lines=17> */
.L_x_1144:
[----:B------:R-:W-:Y:S05]  /*2ce0*/  BSYNC B0 ;  /* 0x0000000000007941 */ /* 0x000fea0003800000 */
.L_x_1143:
        /* <DEDUP_REMOVED lines=22> */
.L_x_1146:
[----:B------:R-:W-:Y:S05]  /*2e50*/  BSYNC B0 ;  /* 0x0000000000007941 */ /* 0x000fea0003800000 */
.L_x_1145:
        /* <DEDUP_REMOVED lines=22> */
.L_x_1148:
[----:B------:R-:W-:Y:S05]  /*2fc0*/  BSYNC B0 ;  /* 0x0000000000007941 */ /* 0x000fea0003800000 */
.L_x_1147:
        /* <DEDUP_REMOVED lines=22> */
.L_x_1150:
[----:B------:R-:W-:Y:S05]  /*3130*/  BSYNC B0 ;  /* 0x0000000000007941 */ /* 0x000fea0003800000 */
.L_x_1149:
        /* <DEDUP_REMOVED lines=14> */
.L_x_1152:
[----:B------:R-:W-:Y:S05]  /*3220*/  BSYNC B0 ;  /* 0x0000000000007941 */ /* 0x000fea0003800000 */
.L_x_1151:
        /* <DEDUP_REMOVED lines=13> */
.L_x_1154:
[----:B------:R-:W-:Y:S05]  /*3300*/  BSYNC B0 ;  /* 0x0000000000007941 */ /* 0x000fea0003800000 */
.L_x_1153:
        /* <DEDUP_REMOVED lines=19> */
.L_x_1156:
[----:B------:R-:W-:Y:S05]  /*3440*/  BSYNC B0 ;  /* 0x0000000000007941 */ /* 0x000fea0003800000 */
.L_x_1155:
        /* <DEDUP_REMOVED lines=21> */
.L_x_1158:
[----:B------:R-:W-:Y:S05]  /*35a0*/  BSYNC B0 ;  /* 0x0000000000007941 */ /* 0x000fea0003800000 */
.L_x_1157:
        /* <DEDUP_REMOVED lines=8> */
[----:B------:R-:W-:Y:S01]  /*3630*/  VIADD R13, R238, 0x8 ;  /* 0x00000008ee0d7836 */ /* 0x000fe20000000000 */
[----:B------:R-:W-:Y:S01]  /*3640*/  @!P4 LEA.HI.X R15, R4, UR17, R5, 0x2, P6 ;  /* 0x00000011040fcc11 */ /* 0x000fe2000b0f1405 */
[----:B------:R-:W-:Y:S01]  /*3650*/  IMAD.U32 R6, RZ, RZ, UR9 ;  /* 0x00000009ff067e24 */ /* 0x000fe2000f8e00ff */
[----:B------:R-:W-:Y:S01]  /*3660*/  SHF.R.S32.HI R18, RZ, 0x1f, R238 ;  /* 0x0000001fff127819 */ /* 0x000fe200000114ee */
[----:B------:R-:W-:Y:S01]  /*3670*/  IMAD R4, R17, UR10, RZ ;  /* 0x0000000a11047c24 */ /* 0x000fe2000f8e02ff */
[----:B------:R-:W-:Y:S01]  /*3680*/  P2R R16, PR, RZ, 0x2 ;  /* 0x00000002ff107803 */ /* 0x000fe20000000000 */
[C---:B------:R-:W-:Y:S01]  /*3690*/  VIADD R10, R238.reuse, 0x20 ;  /* 0x00000020ee0a7836 */ /* 0x040fe20000000000 */
[----:B------:R-:W-:Y:S01]  /*36a0*/  IADD3.X R9, R7, UR38, R6, P5, !PT ;  /* 0x0000002607097c10 */ /* 0x000fe2000affe406 */
[C---:B------:R-:W-:Y:S01]  /*36b0*/  IMAD.SHL.U32 R6, R238.reuse, 0x4, RZ ;  /* 0x00000004ee067824 */ /* 0x040fe200078e00ff */
[C---:B------:R-:W-:Y:S01]  /*36c0*/  SHF.L.U64.HI R7, R238.reuse, 0x2, R18 ;  /* 0x00000002ee077819 */ /* 0x040fe20000010212 */
[C---:B------:R-:W-:Y:S01]  /*36d0*/  IMAD R12, R11.reuse, UR11, R4 ;  /* 0x0000000b0b0c7c24 */ /* 0x040fe2000f8e0204 */
[----:B------:R-:W-:Y:S01]  /*36e0*/  ISETP.GE.AND P1, PT, R238, UR6, PT ;  /* 0x00000006ee007c0c */ /* 0x000fe2000bf26270 */
[----:B------:R-:W-:Y:S01]  /*36f0*/  IMAD.WIDE.U32 R4, R11, UR10, R8 ;  /* 0x0000000a0b047c25 */ /* 0x000fe2000f8e0008 */
[----:B------:R-:W-:Y:S01]  /*3700*/  IADD3 R6, P5, R6, UR18, RZ ;  /* 0x0000001206067c10 */ /* 0x000fe2000ffbe0ff */
[----:B------:R-:W-:Y:S01]  /*3710*/  BSSY B0, `(.L_x_1159) ;  /* 0x0000019000007945 */ /* 0x000fe20003800000 */
[----:B------:R-:W-:Y:S01]  /*3720*/  ISETP.GE.AND P6, PT, R13, UR6, PT ;  /* 0x000000060d007c0c */ /* 0x000fe2000bfc6270 */
[----:B------:R-:W-:Y:S01]  /*3730*/  IMAD.IADD R12, R5, 0x1, R12 ;  /* 0x00000001050c7824 */ /* 0x000fe200078e020c */
[----:B------:R-:W-:-:S02]  /*3740*/  IADD3.X R7, R7, UR17, RZ, P5, !PT ;  /* 0x0000001107077c10 */ /* 0x000fc4000affe4ff */
[----:B------:R-:W-:Y:S02]  /*3750*/  P2R R13, PR, RZ, 0x2 ;  /* 0x00000002ff0d7803 */ /* 0x000fe40000000000 */
        /* <DEDUP_REMOVED lines=20> */
.L_x_1160:
[----:B------:R-:W-:Y:S05]  /*38a0*/  BSYNC B0 ;  /* 0x0000000000007941 */ /* 0x000fea0003800000 */
.L_x_1159:
        /* <DEDUP_REMOVED lines=22> */
.L_x_1162:
[----:B------:R-:W-:Y:S05]  /*3a10*/  BSYNC B0 ;  /* 0x0000000000007941 */ /* 0x000fea0003800000 */
.L_x_1161:
        /* <DEDUP_REMOVED lines=22> */
.L_x_1164:
[----:B------:R-:W-:Y:S05]  /*3b80*/  BSYNC B0 ;  /* 0x0000000000007941 */ /* 0x000fea0003800000 */
.L_x_1163:
        /* <DEDUP_REMOVED lines=22> */
.L_x_1166:
[----:B------:R-:W-:Y:S05]  /*3cf0*/  BSYNC B0 ;  /* 0x0000000000007941 */ /* 0x000fea0003800000 */
.L_x_1165:
[----:B------:R-:W0:Y:S01]  /*3d00*/  LDGDEPBAR ;  /* 0x00000000000079af */ /* 0x000e220000000000 */
[----:B------:R-:W-:Y:S01]  /*3d10*/  ISETP.NE.AND P0, PT, R13, RZ, PT ;  /* 0x000000ff0d00720c */ /* 0x000fe20003f05270 */
[----:B------:R-:W-:Y:S02]  /*3d20*/  IMAD.MOV.U32 R234, RZ, RZ, 0x7f800000 ;  /* 0x7f800000ffea7424 */ /* 0x000fe400078e00ff */
[----:B------:R-:W-:Y:S02]  /*3d30*/  IMAD.MOV.U32 R235, RZ, RZ, 0x7f800000 ;  /* 0x7f800000ffeb7424 */ /* 0x000fe400078e00ff */
[----:B------:R-:W-:Y:S02]  /*3d40*/  IMAD.MOV.U32 R236, RZ, RZ, 0x7f800000 ;  /* 0x7f800000ffec7424 */ /* 0x000fe400078e00ff */
[----:B------:R-:W-:Y:S01]  /*3d50*/  IMAD.MOV.U32 R233, RZ, RZ, 0x7f800000 ;  /* 0x7f800000ffe97424 */ /* 0x000fe200078e00ff */
[----:B------:R1:W5:Y:S01]  /*3d60*/  @!P4 LDG.E R234, desc[UR14][R14.64] ;  /* 0x0000000e0eeac981 */ /* 0x000362000c1e1900 */
[----:B------:R-:W-:Y:S01]  /*3d70*/  LEA.HI R0, R20, R21, RZ, 0x4 ;  /* 0x0000001514007211 */ /* 0x000fe200078f20ff */
[----:B------:R-:W-:Y:S01]  /*3d80*/  ULDC UR38, c[0x0][0x2d0] ;  /* 0x0000b40000267ab9 */ /* 0x000fe20000000800 */
[----:B------:R-:W-:Y:S01]  /*3d90*/  LEA R144, R182, UR4, 0x1 ;  /* 0x00000004b6907c11 */ /* 0x000fe2000f8e08ff */
[----:B------:R1:W5:Y:S01]  /*3da0*/  @!P6 LDG.E R236, desc[UR14][R6.64+0x20] ;  /* 0x0000200e06ece981 */ /* 0x000362000c1e1900 */
[----:B------:R-:W-:Y:S01]  /*3db0*/  IMAD R237, RZ, RZ, -UR28 ;  /* 0x8000001cffed7e24 */ /* 0x000fe2000f8e02ff */
[----:B------:R-:W-:-:S02]  /*3dc0*/  USHF.L.U32 UR21, UR30, 0x3, URZ ;  /* 0x000000031e157899 */ /* 0x000fc4000800063f */
        /* <DEDUP_REMOVED lines=11> */
[----:B------:R-:W-:Y:S01]  /*3e80*/  UIADD3 UR23, UR23, UR13, URZ ;  /* 0x0000000d17177290 */ /* 0x000fe2000fffe03f */
[----:B------:R-:W-:Y:S01]  /*3e90*/  IMAD.MOV.U32 R128, RZ, RZ, 0x40 ;  /* 0x00000040ff807424 */ /* 0x000fe200078e00ff */
[----:B------:R-:W-:Y:S01]  /*3ea0*/  CS2R R94, SRZ ;  /* 0x00000000005e7805 */ /* 0x000fe2000001ff00 */
[----:B------:R-:W-:Y:S01]  /*3eb0*/  IMAD.SHL.U32 R242, R238, 0x4, RZ ;  /* 0x00000004eef27824 */ /* 0x000fe200078e00ff */
[----:B-1234-:R-:W-:Y:S02]  /*3ec0*/  SHF.R.S32.HI R2, RZ, 0x1f, R0 ;  /* 0x0000001fff027819 */ /* 0x01efe40000011400 */
        /* <DEDUP_REMOVED lines=38> */
[----:B------:R-:W-:Y:S01]  /*4130*/  SHF.L.U64.HI R241, R238, 0x2, R18 ;  /* 0x00000002eef17819 */ /* 0x000fe20000010212 */
[----:B------:R-:W-:Y:S01]  /*4140*/  ULDC UR6, c[0x0][0x394] ;  /* 0x0000e50000067ab9 */ /* 0x000fe20000000800 */
[----:B------:R1:W1:Y:S01]  /*4150*/  LDSM.16.M88.4 R168, [R177+0x800] ;  /* 0x00080000b1a8783b */ /* 0x0002620000000200 */
[----:B------:R-:W-:Y:S01]  /*4160*/  LEA.HI R2, R2, R0, RZ, 0x3 ;  /* 0x0000000002027211 */ /* 0x000fe200078f18ff */
[----:B------:R-:W-:Y:S01]  /*4170*/  USHF.L.U32 UR28, UR30, 0x4, URZ ;  /* 0x000000041e1c7899 */ /* 0x000fe2000800063f */
[----:B------:R-:W-:Y:S01]  /*4180*/  IMAD.MOV.U32 R220, RZ, RZ, R187 ;  /* 0x000000ffffdc7224 */ /* 0x000fe200078e00bb */
[----:B------:R-:W-:Y:S01]  /*4190*/  UIMAD UR34, UR30, 0x18, URZ ;  /* 0x000000181e2278a4 */ /* 0x000fe2000f8e023f */
[----:B------:R-:W-:Y:S01]  /*41a0*/  LOP3.LUT R2, R2, 0xfffffff8, RZ, 0xc0, !PT ;  /* 0xfffffff802027812 */ /* 0x000fe200078ec0ff */
[----:B------:R-:W-:-:S02]  /*41b0*/  UIADD3 UR27, UR28, 0x20, URZ ;  /* 0x000000201c1b7890 */ /* 0x000fc4000fffe03f */
[----:B------:R-:W-:Y:S02]  /*41c0*/  USHF.L.U32 UR33, UR30, 0x5, URZ ;  /* 0x000000051e217899 */ /* 0x000fe4000800063f */
[----:B------:R-:W-:Y:S01]  /*41d0*/  IMAD.IADD R0, R0, 0x1, -R2 ;  /* 0x0000000100007824 */ /* 0x000fe200078e0a02 */
[----:B------:R-:W-:Y:S02]  /*41e0*/  UIADD3 UR26, UR21, UR27, URZ ;  /* 0x0000001b151a7290 */ /* 0x000fe4000fffe03f */
[----:B------:R-:W-:Y:S02]  /*41f0*/  UIMAD UR32, UR30, 0x28, URZ ;  /* 0x000000281e2078a4 */ /* 0x000fe4000f8e023f */
[C---:B------:R-:W-:Y:S01]  /*4200*/  LOP3.LUT P0, RZ, R0.reuse, 0x2, RZ, 0xc0, !PT ;  /* 0x0000000200ff7812 */ /* 0x040fe2000780c0ff */
[----:B------:R-:W-:Y:S01]  /*4210*/  UIADD3 UR25, UR21, UR26, URZ ;  /* 0x0000001a15197290 */ /* 0x000fe2000fffe03f */
[----:B------:R-:W-:Y:S01]  /*4220*/  LOP3.LUT P1, RZ, R0, 0x4, RZ, 0xc0, !PT ;  /* 0x0000000400ff7812 */ /* 0x000fe2000782c0ff */
[----:B------:R-:W-:Y:S01]  /*4230*/  VIADD R0, R238, 0xffffffc0 ;  /* 0xffffffc0ee007836 */ /* 0x000fe20000000000 */
[----:B------:R-:W-:Y:S01]  /*4240*/  SEL R179, R179, 0xffffffe0, !P0 ;  /* 0xffffffe0b3b37807 */ /* 0x000fe20004000000 */
[----:B------:R-:W-:Y:S01]  /*4250*/  UIADD3 UR24, UR21, UR25, URZ ;  /* 0x0000001915187290 */ /* 0x000fe2000fffe03f */
[----:B------:R-:W-:Y:S01]  /*4260*/  SEL R173, R173, R180, P3 ;  /* 0x000000b4adad7207 */ /* 0x000fe20001800000 */
[----:B------:R-:W-:Y:S01]  /*4270*/  UIMAD UR31, UR30, 0x30, URZ ;  /* 0x000000301e1f78a4 */ /* 0x000fe2000f8e023f */
[----:B------:R-:W-:Y:S01]  /*4280*/  SHF.R.S32.HI R2, RZ, 0x1f, R0 ;  /* 0x0000001fff027819 */ /* 0x000fe20000011400 */
[----:B------:R-:W-:Y:S01]  /*4290*/  ULDC UR39, c[0x0][0x398] ;  /* 0x0000e60000277ab9 */ /* 0x000fe20000000800 */
[----:B------:R-:W-:Y:S01]  /*42a0*/  SEL R172, R172, R181, P2 ;  /* 0x000000b5acac7207 */ /* 0x000fe20001000000 */
[----:B------:R-:W-:Y:S01]  /*42b0*/  UIADD3 UR37, -UR7, 0x80, UR23 ;  /* 0x0000008007257890 */ /* 0x000fe2000fffe117 */
[C---:B------:R-:W-:Y:S01]  /*42c0*/  SHF.L.U64.HI R240, R0.reuse, 0x2, R2 ;  /* 0x0000000200f07819 */ /* 0x040fe20000010202 */
[----:B------:R-:W-:Y:S01]  /*42d0*/  UIADD3 UR23, UR21, UR24, URZ ;  /* 0x0000001815177290 */ /* 0x000fe2000fffe03f */
[----:B------:R-:W-:Y:S01]  /*42e0*/  IMAD.SHL.U32 R239, R0, 0x4, RZ ;  /* 0x0000000400ef7824 */ /* 0x000fe200078e00ff */
[----:B------:R-:W-:Y:S01]  /*42f0*/  LEA R173, R173, UR4, 0x1 ;  /* 0x00000004adad7c11 */ /* 0x000fe2000f8e08ff */
[----:B------:R-:W-:Y:S01]  /*4300*/  IMAD.IADD R175, R174, 0x1, R179 ;  /* 0x00000001aeaf7824 */ /* 0x000fe200078e02b3 */
[----:B------:R-:W-:Y:S01]  /*4310*/  LEA R172, R172, UR4, 0x1 ;  /* 0x00000004acac7c11 */ /* 0x000fe2000f8e08ff */
[----:B------:R-:W-:Y:S01]  /*4320*/  ULDC UR12, c[0x0][0x2ec] ;  /* 0x0000bb00000c7ab9 */ /* 0x000fe20000000800 */
[----:B------:R-:W-:Y:S01]  /*4330*/  SEL R128, R128, 0xffffffc0, !P1 ;  /* 0xffffffc080807807 */ /* 0x000fe20004800000 */
[----:B------:R-:W-:Y:S01]  /*4340*/  UMOV UR16, UR6 ;  /* 0x0000000600107c82 */ /* 0x000fe20008000000 */
[----:B------:R-:W-:-:S02]  /*4350*/  UIMAD UR30, UR30, 0x38, URZ ;  /* 0x000000381e1e78a4 */ /* 0x000fc4000f8e023f */
[----:B------:R-:W-:Y:S02]  /*4360*/  UIADD3 UR37, UR37, -UR42, URZ ;  /* 0x8000002a25257290 */ /* 0x000fe4000fffe03f */
[----:B------:R-:W-:Y:S01]  /*4370*/  UIADD3 UR29, UR21, UR23, URZ ;  /* 0x00000017151d7290 */ /* 0x000fe2000fffe03f */
[----:B-1234-:R-:W-:-:S11]  /*4380*/  ULDC UR6, c[0x0][0x39c] ;  /* 0x0000e70000067ab9 */ /* 0x01efd60000000800 */
.L_x_1171:
[----:B------:R-:W0:Y:S01]  /*4390*/  LDGDEPBAR ;  /* 0x00000000000079af */ /* 0x000e220000000000 */
[----:B------:R-:W-:Y:S01]  /*43a0*/  LEA R100, R182, UR4, 0x1 ;  /* 0x00000004b6647c11 */ /* 0x000fe2000f8e08ff */
[----:B------:R-:W-:Y:S01]  /*43b0*/  USHF.L.U32 UR9, UR8, 0x6, URZ ;  /* 0x0000000608097899 */ /* 0x000fe2000800063f */
[----:B------:R-:W-:Y:S01]  /*43c0*/  IADD3 R4, P0, R242, UR20, RZ ;  /* 0x00000014f2047c10 */ /* 0x000fe2000ff1e0ff */
[----:B------:R-:W-:Y:S01]  /*43d0*/  UMOV UR11, UR60 ;  /* 0x0000003c000b7c82 */ /* 0x000fe20008000000 */
[----:B------:R-:W-:Y:S01]  /*43e0*/  IADD3 R0, R173, R179, RZ ;  /* 0x000000b3ad007210 */ /* 0x000fe20007ffe0ff */
[----:B------:R-:W-:Y:S01]  /*43f0*/  UISETP.GE.AND UP0, UPT, UR9, UR37, UPT ;  /* 0x000000250900728c */ /* 0x000fe2000bf06270 */
[----:B------:R-:W-:Y:S02]  /*4400*/  IADD3.X R5, R241, UR19, RZ, P0, !PT ;  /* 0x00000013f1057c10 */ /* 0x000fe400087fe4ff */
[----:B------:R-:W-:Y:S02]  /*4410*/  IADD3 R2, R173, R128, RZ ;  /* 0x00000080ad027210 */ /* 0x000fe40007ffe0ff */
[----:B------:R-:W-:Y:S02]  /*4420*/  MOV R210, R190 ;  /* 0x000000be00d27202 */ /* 0x000fe40000000f00 */
[----:B------:R-:W-:Y:S02]  /*4430*/  PLOP3.LUT P0, PT, PT, PT, UP0, 0x80, 0x0 ;  /* 0x000000000000781c */ /* 0x000fe40003f0f008 */
[----:B------:R-:W-:Y:S01]  /*4440*/  MOV R211, R189 ;  /* 0x000000bd00d37202 */ /* 0x000fe20000000f00 */
[----:B------:R-:W-:Y:S04]  /*4450*/  DEPBAR.LE SB0, 0x0 ;  /* 0x000080000000791a */ /* 0x000fe80000000000 */
[----:B------:R-:W-:Y:S06]  /*4460*/  BAR.SYNC.DEFER_BLOCKING 0x0 ;  /* 0x0000000000007b1d */ /* 0x000fec0000010000 */
[----:B------:R-:W-:Y:S08]  /*4470*/  LDSM.16.M88.4 R32, [R173] ;  /* 0x00000000ad20783b */ /* 0x000ff00000000200 */
[----:B------:R-:W1:Y:S08]  /*4480*/  LDSM.16.M88.4 R16, [R100+0x6000] ;  /* 0x006000006410783b */ /* 0x000e700000000200 */
[----:B------:R-:W2:Y:S08]  /*4490*/  LDSM.16.M88.4 R28, [R173+0x1000] ;  /* 0x00100000ad1c783b */ /* 0x000eb00000000200 */
[----:B-----5:R-:W5:Y:S04]  /*44a0*/  LDG.E R185, desc[UR14][R4.64] ;  /* 0x0000000e04b97981 */ /* 0x020f68000c1e1900 */
[----:B------:R-:W5:Y:S04]  /*44b0*/  LDG.E R186, desc[UR14][R4.64+0x20] ;  /* 0x0000200e04ba7981 */ /* 0x000f68000c1e1900 */
[----:B------:R-:W5:Y:S04]  /*44c0*/  LDG.E R184, desc[UR14][R4.64+0x80] ;  /* 0x0000800e04b87981 */ /* 0x000f68000c1e1900 */
[----:B------:R1:W5:Y:S04]  /*44d0*/  LDG.E R183, desc[UR14][R4.64+0xa0] ;  /* 0x0000a00e04b77981 */ /* 0x000368000c1e1900 */
[----:B------:R-:W3:Y:S08]  /*44e0*/  LDSM.16.M88.4 R100, [R100+0x6800] ;  /* 0x006800006464783b */ /* 0x000ef00000000200 */
[----:B------:R-:W-:Y:S08]  /*44f0*/  LDSM.16.M88.4 R104, [R0] ;  /* 0x000000000068783b */ /* 0x000ff00000000200 */
[----:B------:R-:W4:Y:S01]  /*4500*/  LDSM.16.M88.4 R108, [R178+-0x4000] ;  /* 0xffc00000b26c783b */ /* 0x000f220000000200 */
[-C--:B-1----:R-:W-:Y:S07]  /*4510*/  HMMA.16816.F32.BF16 R4, R32, R16.reuse, RZ ;  /* 0x000000102004723c */ /* 0x082fee00000418ff */
[----:B------:R1:W4:Y:S01]  /*4520*/  LDSM.16.M88.4 R112, [R0+0x1000] ;  /* 0x001000000070783b */ /* 0x0003220000000200 */
[C---:B--2---:R-:W-:Y:S07]  /*4530*/  HMMA.16816.F32.BF16 R8, R28.reuse, R16, RZ ;  /* 0x000000101c08723c */ /* 0x044fee00000418ff */
[----:B------:R-:W2:Y:S01]  /*4540*/  LDSM.16.M88.4 R116, [R178+-0x3800] ;  /* 0xffc80000b274783b */ /* 0x000ea20000000200 */
[-C--:B------:R-:W-:Y:S06]  /*4550*/  HMMA.16816.F32.BF16 R12, R28, R18.reuse, RZ ;  /* 0x000000121c0c723c */ /* 0x080fec00000418ff */
[C---:B------:R-:W-:Y:S01]  /*4560*/  HMMA.16816.F32.BF16 R16, R32.reuse, R18, RZ ;  /* 0x000000122010723c */ /* 0x040fe200000418ff */
[----:B------:R-:W-:Y:S05]  /*4570*/  LDSM.16.M88.4 R120, [R2] ;  /* 0x000000000278783b */ /* 0x000fea0000000200 */
[-C--:B---3--:R-:W-:Y:S01]  /*4580*/  HMMA.16816.F32.BF16 R20, R32, R100.reuse, RZ ;  /* 0x000000642014723c */ /* 0x088fe200000418ff */
[----:B-1----:R-:W-:Y:S02]  /*4590*/  IADD3 R0, R0, R128, RZ ;  /* 0x0000008000007210 */ /* 0x002fe40007ffe0ff */
[----:B------:R-:W1:Y:S03]  /*45a0*/  LDSM.16.M88.4 R124, [R176+-0x4000] ;  /* 0xffc00000b07c783b */ /* 0x000e660000000200 */
[C---:B------:R-:W-:Y:S05]  /*45b0*/  HMMA.16816.F32.BF16 R24, R28.reuse, R100, RZ ;  /* 0x000000641c18723c */ /* 0x040fea00000418ff */
[----:B------:R-:W-:Y:S01]  /*45c0*/  LDSM.16.M88.4 R128, [R176+-0x3800] ;  /* 0xffc80000b080783b */ /* 0x000fe20000000200 */
[-C--:B------:R-:W-:Y:S06]  /*45d0*/  HMMA.16816.F32.BF16 R28, R28, R102.reuse, RZ ;  /* 0x000000661c1c723c */ /* 0x080fec00000418ff */
[----:B------:R-:W-:Y:S01]  /*45e0*/  HMMA.16816.F32.BF16 R32, R32, R102, RZ ;  /* 0x000000662020723c */ /* 0x000fe200000418ff */
[----:B------:R-:W3:Y:S05]  /*45f0*/  LDSM.16.M88.4 R100, [R2+0x1000] ;  /* 0x001000000264783b */ /* 0x000eea0000000200 */
[-C--:B----4-:R-:W-:Y:S03]  /*4600*/  HMMA.16816.F32.BF16 R4, R104, R108.reuse, R4 ;  /* 0x0000006c6804723c */ /* 0x090fe60000041804 */
[----:B------:R-:W-:Y:S03]  /*4610*/  LDSM.16.M88.4 R132, [R0] ;  /* 0x000000000084783b */ /* 0x000fe60000000200 */
[C---:B------:R-:W-:Y:S05]  /*4620*/  HMMA.16816.F32.BF16 R8, R112.reuse, R108, R8 ;  /* 0x0000006c7008723c */ /* 0x040fea0000041808 */
[----:B------:R-:W4:Y:S01]  /*4630*/  LDSM.16.M88.4 R136, [R177+-0x4000] ;  /* 0xffc00000b188783b */ /* 0x000f220000000200 */
[-C--:B------:R-:W-:Y:S06]  /*4640*/  HMMA.16816.F32.BF16 R12, R112, R110.reuse, R12 ;  /* 0x0000006e700c723c */ /* 0x080fec000004180c */
[C---:B------:R-:W-:Y:S06]  /*4650*/  HMMA.16816.F32.BF16 R16, R104.reuse, R110, R16 ;  /* 0x0000006e6810723c */ /* 0x040fec0000041810 */
[-C--:B--2---:R-:W-:Y:S06]  /*4660*/  HMMA.16816.F32.BF16 R20, R104, R116.reuse, R20 ;  /* 0x000000746814723c */ /* 0x084fec0000041814 */
[C---:B------:R-:W-:Y:S06]  /*4670*/  HMMA.16816.F32.BF16 R24, R112.reuse, R116, R24 ;  /* 0x000000747018723c */ /* 0x040fec0000041818 */
[-C--:B------:R-:W-:Y:S06]  /*4680*/  HMMA.16816.F32.BF16 R28, R112, R118.reuse, R28 ;  /* 0x00000076701c723c */ /* 0x080fec000004181c */
[----:B------:R-:W-:Y:S01]  /*4690*/  HMMA.16816.F32.BF16 R32, R104, R118, R32 ;  /* 0x000000766820723c */ /* 0x000fe20000041820 */
[----:B------:R-:W2:Y:S05]  /*46a0*/  LDSM.16.M88.4 R104, [R0+0x1000] ;  /* 0x001000000068783b */ /* 0x000eaa0000000200 */
[-C--:B-1----:R-:W-:Y:S06]  /*46b0*/  HMMA.16816.F32.BF16 R4, R120, R124.reuse, R4 ;  /* 0x0000007c7804723c */ /* 0x082fec0000041804 */
[C---:B---3--:R-:W-:Y:S06]  /*46c0*/  HMMA.16816.F32.BF16 R8, R100.reuse, R124, R8 ;  /* 0x0000007c6408723c */ /* 0x048fec0000041808 */
        /* <DEDUP_REMOVED lines=26> */
[----:B------:R3:W4:Y:S01]  /*4870*/  MUFU.TANH R109, R6 ;  /* 0x00000006006d7308 */ /* 0x0007220000002400 */
[----:B------:R-:W-:Y:S01]  /*4880*/  FMUL.FTZ R18, R18, UR6 ;  /* 0x0000000612127c20 */ /* 0x000fe20008410000 */
[----:B------:R-:W-:Y:S08]  /*4890*/  FMUL.FTZ R19, R19, UR6 ;  /* 0x0000000613137c20 */ /* 0x000ff00008410000 */
[----:B------:R-:W1:Y:S10]  /*48a0*/  MUFU.TANH R108, R108 ;  /* 0x0000006c006c7308 */ /* 0x000e740000002400 */
[----:B------:R1:W1:Y:S01]  /*48b0*/  MUFU.TANH R115, R8 ;  /* 0x0000000800737308 */ /* 0x0002620000002400 */
[----:B---3--:R-:W3:Y:S09]  /*48c0*/  LDSM.16.M88.4 R4, [R177+-0x3800] ;  /* 0xffc80000b104783b */ /* 0x008ef20000000200 */
[----:B------:R1:W1:Y:S10]  /*48d0*/  MUFU.TANH R114, R9 ;  /* 0x0000000900727308 */ /* 0x0002740000002400 */
[----:B------:R1:W1:Y:S10]  /*48e0*/  MUFU.TANH R113, R10 ;  /* 0x0000000a00717308 */ /* 0x0002740000002400 */
[----:B------:R1:W1:Y:S10]  /*48f0*/  MUFU.TANH R112, R11 ;  /* 0x0000000b00707308 */ /* 0x0002740000002400 */
[----:B------:R1:W1:Y:S10]  /*4900*/  MUFU.TANH R119, R12 ;  /* 0x0000000c00777308 */ /* 0x0002740000002400 */
[----:B------:R1:W1:Y:S01]  /*4910*/  MUFU.TANH R118, R13 ;  /* 0x0000000d00767308 */ /* 0x0002620000002400 */
[-C--:B---3--:R-:W-:Y:S06]  /*4920*/  HMMA.16816.F32.BF16 R20, R132, R4.reuse, R20 ;  /* 0x000000048414723c */ /* 0x088fec0000041814 */
[C---:B------:R-:W-:Y:S03]  /*4930*/  HMMA.16816.F32.BF16 R24, R104.reuse, R4, R24 ;  /* 0x000000046818723c */ /* 0x040fe60000041818 */
[----:B------:R3:W1:Y:S03]  /*4940*/  MUFU.TANH R117, R14 ;  /* 0x0000000e00757308 */ /* 0x0006660000002400 */
[-C--:B------:R-:W-:Y:S07]  /*4950*/  HMMA.16816.F32.BF16 R28, R104, R6.reuse, R28 ;  /* 0x00000006681c723c */ /* 0x080fee000004181c */
[----:B------:R3:W1:Y:S01]  /*4960*/  MUFU.TANH R116, R15 ;  /* 0x0000000f00747308 */ /* 0x0006620000002400 */
[----:B------:R-:W-:Y:S09]  /*4970*/  HMMA.16816.F32.BF16 R32, R132, R6, R32 ;  /* 0x000000068420723c */ /* 0x000ff20000041820 */
[----:B------:R3:W1:Y:S02]  /*4980*/  MUFU.TANH R123, R16 ;  /* 0x00000010007b7308 */ /* 0x0006640000002400 */
[----:B------:R-:W-:Y:S01]  /*4990*/  FMUL.FTZ R20, R20, UR6 ;  /* 0x0000000614147c20 */ /* 0x000fe20008410000 */
[----:B------:R-:W-:Y:S01]  /*49a0*/  FMUL.FTZ R21, R21, UR6 ;  /* 0x0000000615157c20 */ /* 0x000fe20008410000 */
[----:B------:R-:W-:Y:S01]  /*49b0*/  FMUL.FTZ R22, R22, UR6 ;  /* 0x0000000616167c20 */ /* 0x000fe20008410000 */
[----:B------:R-:W-:Y:S01]  /*49c0*/  FMUL.FTZ R23, R23, UR6 ;  /* 0x0000000617177c20 */ /* 0x000fe20008410000 */
[----:B------:R-:W-:Y:S04]  /*49d0*/  FMUL.FTZ R24, R24, UR6 ;  /* 0x0000000618187c20 */ /* 0x000fe80008410000 */
[----:B------:R3:W1:Y:S01]  /*49e0*/  MUFU.TANH R122, R17 ;  /* 0x00000011007a7308 */ /* 0x0006620000002400 */
[----:B------:R-:W-:Y:S01]  /*49f0*/  FMUL.FTZ R25, R25, UR6 ;  /* 0x0000000619197c20 */ /* 0x000fe20008410000 */
        /* <DEDUP_REMOVED lines=10> */
[----:B------:R-:W-:Y:S05]  /*4aa0*/  FMUL.FTZ R35, R35, UR6 ;  /* 0x0000000623237c20 */ /* 0x000fea0008410000 */
[----:B------:R3:W1:Y:S10]  /*4ab0*/  MUFU.TANH R120, R19 ;  /* 0x0000001300787308 */ /* 0x0006740000002400 */
        /* <DEDUP_REMOVED lines=15> */
[----:B------:R3:W1:Y:S01]  /*4bb0*/  MUFU.TANH R134, R35 ;  /* 0x0000002300867308 */ /* 0x0006620000002400 */
[----:B--2-4-:R-:W-:Y:S05]  /*4bc0*/  @!P0 BRA `(.L_x_1167) ;  /* 0x0000000000b08947 */ /* 0x014fea0003800000 */
[----:B-1----:R-:W-:Y:S01]  /*4bd0*/  MOV R11, R130 ;  /* 0x00000082000b7202 */ /* 0x002fe20000000f00 */
[----:B------:R-:W-:Y:S01]  /*4be0*/  USHF.L.U32 UR10, UR22, 0x7, URZ ;  /* 0x00000007160a7899 */ /* 0x000fe2000800063f */
[----:B---3--:R-:W-:Y:S01]  /*4bf0*/  MOV R18, R132 ;  /* 0x0000008400127202 */ /* 0x008fe20000000f00 */
[----:B------:R-:W-:Y:S01]  /*4c00*/  IMAD.MOV.U32 R10, RZ, RZ, R131 ;  /* 0x000000ffff0a7224 */ /* 0x000fe200078e0083 */
[----:B------:R-:W-:Y:S01]  /*4c10*/  MOV R28, R134 ;  /* 0x00000086001c7202 */ /* 0x000fe20000000f00 */
        /* <DEDUP_REMOVED lines=21> */
[----:B------:R-:W-:Y:S01]  /*4d70*/  UIADD3 UR11, UR10, 0x80, URZ ;  /* 0x000000800a0b7890 */ /* 0x000fe2000fffe03f */
[----:B------:R-:W-:Y:S01]  /*4d80*/  MOV R24, R114 ;  /* 0x0000007200187202 */ /* 0x000fe20000000f00 */
[----:B------:R-:W-:Y:S01]  /*4d90*/  IMAD.MOV.U32 R13, RZ, RZ, R113 ;  /* 0x000000ffff0d7224 */ /* 0x000fe200078e0071 */
[----:B------:R-:W-:Y:S01]  /*4da0*/  UIADD3 UR10, UR10, UR13, URZ ;  /* 0x0000000d0a0a7290 */ /* 0x000fe2000fffe03f */
[----:B------:R-:W-:Y:S01]  /*4db0*/  MOV R30, R108 ;  /* 0x0000006c001e7202 */ /* 0x000fe20000000f00 */
[----:B------:R-:W-:Y:S01]  /*4dc0*/  IMAD.MOV.U32 R21, RZ, RZ, R115 ;  /* 0x000000ffff157224 */ /* 0x000fe200078e0073 */
[----:B------:R-:W-:Y:S01]  /*4dd0*/  MOV R34, R110 ;  /* 0x0000006e00227202 */ /* 0x000fe20000000f00 */
[----:B------:R-:W-:Y:S01]  /*4de0*/  UIADD3 UR10, UR16, UR10, -UR7 ;  /* 0x0000000a100a7290 */ /* 0x000fe2000fffe807 */
[----:B------:R-:W-:Y:S01]  /*4df0*/  IMAD.U32 R0, RZ, RZ, UR11 ;  /* 0x0000000bff007e24 */ /* 0x000fe2000f8e00ff */
[----:B------:R-:W-:Y:S01]  /*4e00*/  UIADD3 UR11, UR9, 0x40, URZ ;  /* 0x00000040090b7890 */ /* 0x000fe2000fffe03f */
[----:B------:R-:W-:Y:S02]  /*4e10*/  IMAD.MOV.U32 R29, RZ, RZ, R109 ;  /* 0x000000ffff1d7224 */ /* 0x000fe400078e006d */
[----:B------:R-:W-:Y:S01]  /*4e20*/  IMAD.MOV.U32 R33, RZ, RZ, R111 ;  /* 0x000000ffff217224 */ /* 0x000fe200078e006f */
[----:B------:R-:W-:Y:S01]  /*4e30*/  ISETP.LT.AND P0, PT, R0, UR7, PT ;  /* 0x0000000700007c0c */ /* 0x000fe2000bf01270 */
[----:B------:R-:W-:Y:S03]  /*4e40*/  UISETP.GE.AND UP0, UPT, UR11, UR10, UPT ;  /* 0x0000000a0b00728c */ /* 0x000fe6000bf06270 */
[----:B------:R-:W-:Y:S03]  /*4e50*/  UMOV UR11, UR16 ;  /* 0x00000010000b7c82 */ /* 0x000fe60008000000 */
[----:B------:R-:W-:Y:S11]  /*4e60*/  PLOP3.LUT P2, PT, PT, PT, UP0, 0x80, 0x0 ;  /* 0x000000000000781c */ /* 0x000ff60003f4f008 */
[----:B------:R-:W-:Y:S02]  /*4e70*/  @!UPT UIADD3 URZ, URZ, URZ, URZ ;  /* 0x0000003f3f3ff290 */ /* 0x000fe4000fffe03f */
[----:B------:R-:W-:Y:S05]  /*4e80*/  @!P2 BRA P0, `(.L_x_1168) ;  /* 0x000000080000a947 */ /* 0x000fea0000000000 */
.L_x_1167:
        /* <DEDUP_REMOVED lines=8> */
[C---:B-1----:R-:W-:Y:S01]  /*4f10*/  VIADD R13, R0.reuse, 0x1 ;  /* 0x00000001000d7836 */ /* 0x042fe20000000000 */
[----:B------:R-:W-:Y:S01]  /*4f20*/  UMOV UR16, UR11 ;  /* 0x0000000b00107c82 */ /* 0x000fe20008000000 */
        /* <DEDUP_REMOVED lines=13> */
[----:B---3--:R-:W-:Y:S01]  /*5000*/  FSEL R33, R111, -INF , !P2 ;  /* 0xff8000006f217808 */ /* 0x008fe20005000000 */
[----:B------:R-:W-:Y:S01]  /*5010*/  IMAD.U32 R15, RZ, RZ, UR9 ;  /* 0x00000009ff0f7e24 */ /* 0x000fe2000f8e00ff */
[----:B------:R-:W-:Y:S01]  /*5020*/  FSEL R34, R110, -INF , !P0 ;  /* 0xff8000006e227808 */ /* 0x000fe20004000000 */
[----:B------:R-:W-:Y:S01]  /*5030*/  IMAD.U32 R14, RZ, RZ, UR9 ;  /* 0x00000009ff0e7e24 */ /* 0x000fe2000f8e00ff */
        /* <DEDUP_REMOVED lines=49> */
[----:B------:R-:W-:Y:S02]  /*5350*/  VIMNMX R5, R15, UR7, PT ;  /* 0x000000070f057c48 */ /* 0x000fe4000bfe0100 */
[----:B------:R-:W-:Y:S02]  /*5360*/  ISETP.GE.AND P0, PT, R11, R6, PT ;  /* 0x000000060b00720c */ /* 0x000fe40003f06270 */
[-C--:B------:R-:W-:Y:S02]  /*5370*/  ISETP.GE.OR P6, PT, R8, R2.reuse, !P6 ;  /* 0x000000020800720c */ /* 0x080fe400077c6670 */
[----:B------:R-:W-:Y:S02]  /*5380*/  ISETP.GE.OR P5, PT, R7, R2, !P5 ;  /* 0x000000020700720c */ /* 0x000fe40006fa6670 */
        /* <DEDUP_REMOVED lines=16> */
[----:B------:R-:W-:Y:S02]  /*5490*/  ISETP.GE.AND P0, PT, R13, R4, PT ;  /* 0x000000040d00720c */ /* 0x000fe40003f06270 */
[----:B------:R-:W-:Y:S02]  /*54a0*/  VIMNMX R2, R14, UR7, PT ;  /* 0x000000070e027c48 */ /* 0x000fe4000bfe0100 */
        /* <DEDUP_REMOVED lines=30> */
.L_x_1168:
        /* <DEDUP_REMOVED lines=8> */
[----:B------:R-:W-:Y:S01]  /*5710*/  MOV R128, 0x40 ;  /* 0x0000004000807802 */ /* 0x000fe20000000f00 */
[--C-:B------:R-:W-:Y:S01]  /*5720*/  FFMA.FTZ R0, R33, UR12, -R5.reuse ;  /* 0x0000000c21007c23 */ /* 0x100fe20008010805 */
[----:B------:R-:W-:Y:S02]  /*5730*/  FSEL R4, R4, RZ, P0 ;  /* 0x000000ff04047208 */ /* 0x000fe40000000000 */
[----:B------:R-:W-:Y:S01]  /*5740*/  SEL R128, R128, 0xffffffc0, !P1 ;  /* 0xffffffc080807807 */ /* 0x000fe20004800000 */
[----:B------:R1:W-:Y:S01]  /*5750*/  MUFU.EX2 R190, R0 ;  /* 0x0000000000be7308 */ /* 0x0003e20000000800 */
[----:B------:R-:W-:Y:S02]  /*5760*/  FSETP.NEU.FTZ.AND P0, PT, R233, -INF , PT ;  /* 0xff800000e900780b */ /* 0x000fe40003f1d000 */
[----:B------:R-:W-:Y:S02]  /*5770*/  PLOP3.LUT P2, PT, PT, PT, UP3, 0x80, 0x0 ;  /* 0x000000000000781c */ /* 0x000fe40003f4f038 */
[----:B------:R-:W-:Y:S02]  /*5780*/  FSEL R2, R2, RZ, P0 ;  /* 0x000000ff02027208 */ /* 0x000fe40000000000 */
[----:B------:R-:W-:Y:S01]  /*5790*/  FSETP.NEU.FTZ.AND P0, PT, R234, -INF , PT ;  /* 0xff800000ea00780b */ /* 0x000fe20003f1d000 */
[--C-:B-1----:R-:W-:Y:S04]  /*57a0*/  FFMA.FTZ R0, R34, UR12, -R5.reuse ;  /* 0x0000000c22007c23 */ /* 0x102fe80008010805 */
[----:B------:R1:W2:Y:S02]  /*57b0*/  MUFU.EX2 R189, R0 ;  /* 0x0000000000bd7308 */ /* 0x0002a40000000800 */
[--C-:B-1----:R-:W-:Y:S08]  /*57c0*/  FFMA.FTZ R0, R29, UR12, -R4.reuse ;  /* 0x0000000c1d007c23 */ /* 0x102ff00008010804 */
[----:B------:R1:W-:Y:S02]  /*57d0*/  MUFU.EX2 R205, R0 ;  /* 0x0000000000cd7308 */ /* 0x0003e40000000800 */
        /* <DEDUP_REMOVED lines=8> */
[----:B-1----:R-:W-:Y:S08]  /*5860*/  FFMA.FTZ R0, R20, UR12, -R4 ;  /* 0x0000000c14007c23 */ /* 0x002ff00008010804 */
[----:B------:R1:W3:Y:S02]  /*5870*/  MUFU.EX2 R212, R0 ;  /* 0x0000000000d47308 */ /* 0x0002e40000000800 */
[--C-:B-1----:R-:W-:Y:S08]  /*5880*/  FFMA.FTZ R0, R21, UR12, -R2.reuse ;  /* 0x0000000c15007c23 */ /* 0x102ff00008010802 */
[----:B------:R1:W-:Y:S02]  /*5890*/  MUFU.EX2 R194, R0 ;  /* 0x0000000000c27308 */ /* 0x0003e40000000800 */
[----:B-1----:R-:W-:Y:S01]  /*58a0*/  FSEL R0, R12, RZ, P0 ;  /* 0x000000ff0c007208 */ /* 0x002fe20000000000 */
[----:B------:R-:W-:Y:S04]  /*58b0*/  FFMA.FTZ R12, R24, UR12, -R2 ;  /* 0x0000000c180c7c23 */ /* 0x000fe80008010802 */
[--C-:B------:R-:W-:Y:S03]  /*58c0*/  FFMA.FTZ R6, R6, UR12, -R0.reuse ;  /* 0x0000000c06067c23 */ /* 0x100fe60008010800 */
[----:B------:R1:W4:Y:S10]  /*58d0*/  MUFU.EX2 R192, R12 ;  /* 0x0000000c00c07308 */ /* 0x0003340000000800 */
[----:B------:R2:W-:Y:S01]  /*58e0*/  MUFU.EX2 R207, R6 ;  /* 0x0000000600cf7308 */ /* 0x0005e20000000800 */
[--C-:B-1----:R-:W-:Y:S09]  /*58f0*/  FFMA.FTZ R12, R13, UR12, -R0.reuse ;  /* 0x0000000c0d0c7c23 */ /* 0x102ff20008010800 */
[----:B------:R1:W-:Y:S01]  /*5900*/  MUFU.EX2 R191, R12 ;  /* 0x0000000c00bf7308 */ /* 0x0003e20000000800 */
[--C-:B--2---:R-:W-:Y:S09]  /*5910*/  FFMA.FTZ R6, R7, UR12, -R0.reuse ;  /* 0x0000000c07067c23 */ /* 0x104ff20008010800 */
[----:B------:R2:W-:Y:S01]  /*5920*/  MUFU.EX2 R206, R6 ;  /* 0x0000000600ce7308 */ /* 0x0005e20000000800 */
[----:B-1----:R-:W-:Y:S09]  /*5930*/  FFMA.FTZ R12, R14, UR12, -R0 ;  /* 0x0000000c0e0c7c23 */ /* 0x002ff20008010800 */
[----:B------:R1:W-:Y:S01]  /*5940*/  MUFU.EX2 R199, R12 ;  /* 0x0000000c00c77308 */ /* 0x0003e20000000800 */
[--C-:B--2---:R-:W-:Y:S09]  /*5950*/  FFMA.FTZ R6, R35, UR12, -R5.reuse ;  /* 0x0000000c23067c23 */ /* 0x104ff20008010805 */
[----:B------:R2:W-:Y:S01]  /*5960*/  MUFU.EX2 R219, R6 ;  /* 0x0000000600db7308 */ /* 0x0005e20000000800 */
[--C-:B-1----:R-:W-:Y:S09]  /*5970*/  FFMA.FTZ R12, R22, UR12, -R2.reuse ;  /* 0x0000000c160c7c23 */ /* 0x102ff20008010802 */
[----:B------:R1:W-:Y:S01]  /*5980*/  MUFU.EX2 R209, R12 ;  /* 0x0000000c00d17308 */ /* 0x0003e20000000800 */
[--C-:B--2---:R-:W-:Y:S09]  /*5990*/  FFMA.FTZ R6, R100, UR12, -R5.reuse ;  /* 0x0000000c64067c23 */ /* 0x104ff20008010805 */
[----:B------:R2:W-:Y:S01]  /*59a0*/  MUFU.EX2 R218, R6 ;  /* 0x0000000600da7308 */ /* 0x0005e20000000800 */
[----:B-1----:R-:W-:Y:S09]  /*59b0*/  FFMA.FTZ R12, R23, UR12, -R2 ;  /* 0x0000000c170c7c23 */ /* 0x002ff20008010802 */
[----:B------:R-:W-:Y:S01]  /*59c0*/  MUFU.EX2 R208, R12 ;  /* 0x0000000c00d07308 */ /* 0x000fe20000000800 */
[--C-:B--2---:R-:W-:Y:S09]  /*59d0*/  FFMA.FTZ R6, R25, UR12, -R4.reuse ;  /* 0x0000000c19067c23 */ /* 0x104ff20008010804 */
[----:B------:R1:W-:Y:S02]  /*59e0*/  MUFU.EX2 R217, R6 ;  /* 0x0000000600d97308 */ /* 0x0003e40000000800 */
[----:B-1----:R-:W-:Y:S08]  /*59f0*/  FFMA.FTZ R6, R26, UR12, -R4 ;  /* 0x0000000c1a067c23 */ /* 0x002ff00008010804 */
[----:B------:R1:W-:Y:S02]  /*5a00*/  MUFU.EX2 R216, R6 ;  /* 0x0000000600d87308 */ /* 0x0003e40000000800 */
[--C-:B-1----:R-:W-:Y:S01]  /*5a10*/  FFMA.FTZ R6, R101, UR12, -R5.reuse ;  /* 0x0000000c65067c23 */ /* 0x102fe20008010805 */
[----:B------:R-:W-:Y:S07]  /*5a20*/  FFMA.FTZ R5, R102, UR12, -R5 ;  /* 0x0000000c66057c23 */ /* 0x000fee0008010805 */
[----:B------:R1:W-:Y:S10]  /*5a30*/  MUFU.EX2 R232, R6 ;  /* 0x0000000600e87308 */ /* 0x0003f40000000800 */
[----:B------:R2:W-:Y:S01]  /*5a40*/  MUFU.EX2 R231, R5 ;  /* 0x0000000500e77308 */ /* 0x0005e20000000800 */
[----:B-1----:R-:W-:Y:S09]  /*5a50*/  FFMA.FTZ R6, R15, UR12, -R2 ;  /* 0x0000000c0f067c23 */ /* 0x002ff20008010802 */
[----:B------:R1:W-:Y:S01]  /*5a60*/  MUFU.EX2 R224, R6 ;  /* 0x0000000600e07308 */ /* 0x0003e20000000800 */
[--C-:B--2---:R-:W-:Y:S01]  /*5a70*/  FFMA.FTZ R5, R27, UR12, -R4.reuse ;  /* 0x0000000c1b057c23 */ /* 0x104fe20008010804 */
[----:B------:R-:W-:Y:S08]  /*5a80*/  FFMA.FTZ R4, R28, UR12, -R4 ;  /* 0x0000000c1c047c23 */ /* 0x000ff00008010804 */
[----:B------:R-:W-:Y:S10]  /*5a90*/  MUFU.EX2 R230, R5 ;  /* 0x0000000500e67308 */ /* 0x000ff40000000800 */
[----:B------:R2:W4:Y:S01]  /*5aa0*/  MUFU.EX2 R229, R4 ;  /* 0x0000000400e57308 */ /* 0x0005220000000800 */
[----:B-1----:R-:W-:Y:S09]  /*5ab0*/  FFMA.FTZ R6, R10, UR12, -R0 ;  /* 0x0000000c0a067c23 */ /* 0x002ff20008010800 */
[----:B------:R-:W-:Y:S01]  /*5ac0*/  MUFU.EX2 R226, R6 ;  /* 0x0000000600e27308 */ /* 0x000fe20000000800 */
[----:B--2---:R-:W-:Y:S09]  /*5ad0*/  FFMA.FTZ R4, R16, UR12, -R2 ;  /* 0x0000000c10047c23 */ /* 0x004ff20008010802 */
[----:B------:R1:W2:Y:S02]  /*5ae0*/  MUFU.EX2 R223, R4 ;  /* 0x0000000400df7308 */ /* 0x0002a40000000800 */
[--C-:B-1----:R-:W-:Y:S01]  /*5af0*/  FFMA.FTZ R4, R8, UR12, -R0.reuse ;  /* 0x0000000c08047c23 */ /* 0x102fe20008010800 */
[----:B------:R-:W-:Y:S02]  /*5b00*/  F2FP.BF16.F32.PACK_AB R5, R189, R190 ;  /* 0x000000bebd05723e */ /* 0x000fe400000010ff */
[----:B---3--:R-:W-:Y:S05]  /*5b10*/  F2FP.BF16.F32.PACK_AB R6, R212, R213 ;  /* 0x000000d5d406723e */ /* 0x008fea00000010ff */
[----:B------:R1:W-:Y:S01]  /*5b20*/  MUFU.EX2 R222, R4 ;  /* 0x0000000400de7308 */ /* 0x0003e20000000800 */
[----:B------:R4:W-:Y:S01]  /*5b30*/  STS [R197+0xe000], R5 ;  /* 0x00e00005c5007388 */ /* 0x0009e20000000800 */
[--C-:B-1----:R-:W-:Y:S01]  /*5b40*/  FFMA.FTZ R4, R9, UR12, -R0.reuse ;  /* 0x0000000c09047c23 */ /* 0x102fe20008010800 */
[----:B------:R-:W-:Y:S07]  /*5b50*/  FFMA.FTZ R0, R11, UR12, -R0 ;  /* 0x0000000c0b007c23 */ /* 0x000fee0008010800 */
[----:B------:R1:W3:Y:S01]  /*5b60*/  MUFU.EX2 R221, R4 ;  /* 0x0000000400dd7308 */ /* 0x0002e20000000800 */
[----:B----4-:R-:W-:Y:S09]  /*5b70*/  F2FP.BF16.F32.PACK_AB R5, R192, R194 ;  /* 0x000000c2c005723e */ /* 0x010ff200000010ff */
[----:B------:R4:W-:Y:S01]  /*5b80*/  MUFU.EX2 R225, R0 ;  /* 0x0000000000e17308 */ /* 0x0009e20000000800 */
[--C-:B-1----:R-:W-:Y:S01]  /*5b90*/  FFMA.FTZ R4, R17, UR12, -R2.reuse ;  /* 0x0000000c11047c23 */ /* 0x102fe20008010802 */
[----:B------:R-:W-:Y:S08]  /*5ba0*/  FFMA.FTZ R2, R18, UR12, -R2 ;  /* 0x0000000c12027c23 */ /* 0x000ff00008010802 */
[----:B------:R1:W-:Y:S01]  /*5bb0*/  MUFU.EX2 R228, R4 ;  /* 0x0000000400e47308 */ /* 0x0003e20000000800 */
[----:B----4-:R-:W-:Y:S09]  /*5bc0*/  F2FP.BF16.F32.PACK_AB R0, R229, R230 ;  /* 0x000000e6e500723e */ /* 0x010ff200000010ff */
[----:B------:R4:W3:Y:S01]  /*5bd0*/  MUFU.EX2 R227, R2 ;  /* 0x0000000200e37308 */ /* 0x0008e20000000800 */
[----:B-1----:R-:W-:Y:S05]  /*5be0*/  F2FP.BF16.F32.PACK_AB R4, R204, R205 ;  /* 0x000000cdcc04723e */ /* 0x002fea00000010ff */
[----:B------:R1:W-:Y:S01]  /*5bf0*/  STS [R197+0xe400], R4 ;  /* 0x00e40004c5007388 */ /* 0x0003e20000000800 */
[----:B----4-:R-:W-:Y:S03]  /*5c00*/  F2FP.BF16.F32.PACK_AB R2, R214, R215 ;  /* 0x000000d7d602723e */ /* 0x010fe600000010ff */
[----:B------:R4:W-:Y:S04]  /*5c10*/  STS [R198+0xe400], R6 ;  /* 0x00e40006c6007388 */ /* 0x0009e80000000800 */
[----:B------:R2:W-:Y:S04]  /*5c20*/  STS [R198+0xe000], R2 ;  /* 0x00e00002c6007388 */ /* 0x0005e80000000800 */
[----:B------:R3:W-:Y:S01]  /*5c30*/  STS [R197+0xf000], R5 ;  /* 0x00f00005c5007388 */ /* 0x0007e20000000800 */
[----:B-1----:R-:W-:Y:S02]  /*5c40*/  F2FP.BF16.F32.PACK_AB R4, R199, R191 ;  /* 0x000000bfc704723e */ /* 0x002fe400000010ff */
[----:B----4-:R-:W-:Y:S03]  /*5c50*/  F2FP.BF16.F32.PACK_AB R6, R206, R207 ;  /* 0x000000cfce06723e */ /* 0x010fe600000010ff */
[----:B------:R1:W-:Y:S01]  /*5c60*/  STS [R197+0xf400], R4 ;  /* 0x00f40004c5007388 */ /* 0x0003e20000000800 */
[----:B--2---:R-:W-:Y:S03]  /*5c70*/  F2FP.BF16.F32.PACK_AB R2, R208, R209 ;  /* 0x000000d1d002723e */ /* 0x004fe600000010ff */
[----:B------:R2:W-:Y:S01]  /*5c80*/  STS [R198+0xf400], R6 ;  /* 0x00f40006c6007388 */ /* 0x0005e20000000800 */
[----:B---3--:R-:W-:Y:S03]  /*5c90*/  F2FP.BF16.F32.PACK_AB R5, R218, R219 ;  /* 0x000000dbda05723e */ /* 0x008fe600000010ff */
        /* <DEDUP_REMOVED lines=12> */
[----:B--2---:R-:W-:Y:S03]  /*5d60*/  LEA R0, R180, UR4, 0x1 ;  /* 0x00000004b4007c11 */ /* 0x004fe6000f8e08ff */
[----:B------:R-:W-:Y:S01]  /*5d70*/  STS [R195+0xf000], R4 ;  /* 0x00f00004c3007388 */ /* 0x000fe20000000800 */
[----:B---3--:R-:W-:Y:S05]  /*5d80*/  F2FP.BF16.F32.PACK_AB R2, R225, R226 ;  /* 0x000000e2e102723e */ /* 0x008fea00000010ff */
        /* <DEDUP_REMOVED lines=25> */
[----:B--2---:R-:W-:Y:S01]  /*5f20*/  IADD3 R0, R128, R2, RZ ;  /* 0x0000000280007210 */ /* 0x004fe20007ffe0ff */
[----:B------:R-:W-:Y:S05]  /*5f30*/  FFMA.FTZ R2, -R109, R109, 1 ;  /* 0x3f8000006d027423 */ /* 0x000fea000001016d */
[----:B------:R-:W-:Y:S01]  /*5f40*/  FMUL.FTZ R2, R2, UR6 ;  /* 0x0000000602027c20 */ /* 0x000fe20008410000 */
        /* <DEDUP_REMOVED lines=10> */
[----:B--2---:R-:W-:Y:S06]  /*5ff0*/  FFMA.FTZ R0, -R108, R108, 1 ;  /* 0x3f8000006c007423 */ /* 0x004fec000001016c */
[----:B------:R-:W-:Y:S01]  /*6000*/  FMUL.FTZ R0, R0, UR6 ;  /* 0x0000000600007c20 */ /* 0x000fe20008410000 */
[-C--:B-1----:R-:W-:Y:S06]  /*6010*/  HMMA.16816.F32.BF16 R4, R100, R164.reuse, R4 ;  /* 0x000000a46404723c */ /* 0x082fec0000041804 */
[C---:B---3--:R-:W-:Y:S06]  /*6020*/  HMMA.16816.F32.BF16 R8, R104.reuse, R164, R8 ;  /* 0x000000a46808723c */ /* 0x048fec0000041808 */
[-C--:B------:R-:W-:Y:S06]  /*6030*/  HMMA.16816.F32.BF16 R12, R104, R166.reuse, R12 ;  /* 0x000000a6680c723c */ /* 0x080fec000004180c */
[C---:B------:R-:W-:Y:S06]  /*6040*/  HMMA.16816.F32.BF16 R16, R100.reuse, R166, R16 ;  /* 0x000000a66410723c */ /* 0x040fec0000041810 */
[C---:B-----5:R-:W-:Y:S01]  /*6050*/  FADD.FTZ R4, -R185.reuse, R4 ;  /* 0x00000004b9047221 */ /* 0x060fe20000010100 */
[----:B------:R-:W-:Y:S01]  /*6060*/  FADD.FTZ R5, -R185, R5 ;  /* 0x00000005b9057221 */ /* 0x000fe20000010100 */
[C---:B------:R-:W-:Y:S03]  /*6070*/  FADD.FTZ R6, -R186.reuse, R6 ;  /* 0x00000006ba067221 */ /* 0x040fe60000010100 */
[----:B------:R-:W-:Y:S01]  /*6080*/  FADD.FTZ R7, -R186, R7 ;  /* 0x00000007ba077221 */ /* 0x000fe20000010100 */
[-C--:B------:R-:W-:Y:S03]  /*6090*/  HMMA.16816.F32.BF16 R20, R100, R168.reuse, R20 ;  /* 0x000000a86414723c */ /* 0x080fe60000041814 */
[----:B------:R-:W-:Y:S01]  /*60a0*/  FADD.FTZ R9, -R184, R9 ;  /* 0x00000009b8097221 */ /* 0x000fe20000010100 */
[----:B------:R-:W-:Y:S01]  /*60b0*/  FMUL.FTZ R190, R190, R4 ;  /* 0x00000004bebe7220 */ /* 0x000fe20000410000 */
[----:B------:R-:W-:Y:S01]  /*60c0*/  FMUL.FTZ R189, R189, R5 ;  /* 0x00000005bdbd7220 */ /* 0x000fe20000410000 */
[----:B------:R-:W-:Y:S01]  /*60d0*/  FMUL.FTZ R6, R205, R6 ;  /* 0x00000006cd067220 */ /* 0x000fe20000410000 */
[----:B------:R-:W-:Y:S01]  /*60e0*/  FFMA.FTZ R5, -R111, R111, 1 ;  /* 0x3f8000006f057423 */ /* 0x000fe2000001016f */
[----:B------:R-:W-:Y:S01]  /*60f0*/  FFMA.FTZ R4, -R110, R110, 1 ;  /* 0x3f8000006e047423 */ /* 0x000fe2000001016e */
[C---:B------:R-:W-:Y:S04]  /*6100*/  HMMA.16816.F32.BF16 R24, R104.reuse, R168, R24 ;  /* 0x000000a86818723c */ /* 0x040fe80000041818 */
[----:B------:R-:W-:Y:S01]  /*6110*/  FMUL.FTZ R192, R192, R9 ;  /* 0x00000009c0c07220 */ /* 0x000fe20000410000 */
[----:B------:R-:W-:Y:S01]  /*6120*/  FADD.FTZ R8, -R184, R8 ;  /* 0x00000008b8087221 */ /* 0x000fe20000010100 */
[----:B------:R-:W-:Y:S01]  /*6130*/  FMUL.FTZ R9, R6, R2 ;  /* 0x0000000206097220 */ /* 0x000fe20000410000 */
[----:B------:R-:W-:Y:S01]  /*6140*/  FADD.FTZ R10, -R183, R10 ;  /* 0x0000000ab70a7221 */ /* 0x000fe20000010100 */
[----:B------:R-:W-:Y:S01]  /*6150*/  FMUL.FTZ R5, R5, UR6 ;  /* 0x0000000605057c20 */ /* 0x000fe20008410000 */
[-C--:B------:R-:W-:Y:S03]  /*6160*/  HMMA.16816.F32.BF16 R28, R104, R170.reuse, R28 ;  /* 0x000000aa681c723c */ /* 0x080fe6000004181c */
[----:B------:R-:W-:Y:S01]  /*6170*/  FMUL.FTZ R4, R4, UR6 ;  /* 0x0000000604047c20 */ /* 0x000fe20008410000 */
[----:B------:R-:W-:Y:S01]  /*6180*/  FFMA.FTZ R2, -R113, R113, 1 ;  /* 0x3f80000071027423 */ /* 0x000fe20000010171 */
[----:B------:R-:W-:Y:S01]  /*6190*/  FMUL.FTZ R194, R194, R8 ;  /* 0x00000008c2c27220 */ /* 0x000fe20000410000 */
[----:B------:R-:W-:Y:S01]  /*61a0*/  FADD.FTZ R12, -R184, R12 ;  /* 0x0000000cb80c7221 */ /* 0x000fe20000010100 */
[----:B------:R-:W-:Y:S01]  /*61b0*/  FMUL.FTZ R191, R191, R10 ;  /* 0x0000000abfbf7220 */ /* 0x000fe20000410000 */
[----:B------:R-:W-:Y:S01]  /*61c0*/  FMUL.FTZ R8, R190, R5 ;  /* 0x00000005be087220 */ /* 0x000fe20000410000 */
[----:B------:R-:W-:Y:S04]  /*61d0*/  HMMA.16816.F32.BF16 R32, R100, R170, R32 ;  /* 0x000000aa6420723c */ /* 0x000fe80000041820 */
[----:B------:R-:W-:Y:S01]  /*61e0*/  FMUL.FTZ R109, R189, R4 ;  /* 0x00000004bd6d7220 */ /* 0x000fe20000410000 */
[----:B------:R-:W-:Y:S01]  /*61f0*/  FMUL.FTZ R2, R2, UR6 ;  /* 0x0000000602027c20 */ /* 0x000fe20008410000 */
[----:B------:R-:W-:Y:S01]  /*6200*/  FFMA.FTZ R5, -R115, R115, 1 ;  /* 0x3f80000073057423 */ /* 0x000fe20000010173 */
[----:B------:R-:W-:Y:S01]  /*6210*/  FFMA.FTZ R4, -R114, R114, 1 ;  /* 0x3f80000072047423 */ /* 0x000fe20000010172 */
[----:B------:R-:W-:Y:S03]  /*6220*/  FMUL.FTZ R7, R204, R7 ;  /* 0x00000007cc077220 */ /* 0x000fe60000410000 */
[----:B------:R-:W-:Y:S01]  /*6230*/  F2FP.BF16.F32.PACK_AB R109, R109, R8 ;  /* 0x000000086d6d723e */ /* 0x000fe200000010ff */
[----:B------:R-:W-:Y:S01]  /*6240*/  FMUL.FTZ R110, R209, R12 ;  /* 0x0000000cd16e7220 */ /* 0x000fe20000410000 */
[----:B------:R-:W-:Y:S01]  /*6250*/  FMUL.FTZ R12, R191, R2 ;  /* 0x00000002bf0c7220 */ /* 0x000fe20000410000 */
[----:B------:R-:W-:Y:S01]  /*6260*/  FADD.FTZ R14, -R183, R14 ;  /* 0x0000000eb70e7221 */ /* 0x000fe20000010100 */
[----:B------:R-:W-:Y:S01]  /*6270*/  FMUL.FTZ R5, R5, UR6 ;  /* 0x0000000605057c20 */ /* 0x000fe20008410000 */
[----:B------:R-:W-:Y:S01]  /*6280*/  FMUL.FTZ R4, R4, UR6 ;  /* 0x0000000604047c20 */ /* 0x000fe20008410000 */
[----:B------:R-:W-:Y:S01]  /*6290*/  FFMA.FTZ R2, -R117, R117, 1 ;  /* 0x3f80000075027423 */ /* 0x000fe20000010175 */
[----:B------:R-:W-:Y:S01]  /*62a0*/  FMUL.FTZ R108, R7, R0 ;  /* 0x00000000076c7220 */ /* 0x000fe20000410000 */
[----:B------:R-:W-:Y:S01]  /*62b0*/  FADD.FTZ R11, -R183, R11 ;  /* 0x0000000bb70b7221 */ /* 0x000fe20000010100 */
[----:B------:R-:W-:Y:S01]  /*62c0*/  FFMA.FTZ R0, -R112, R112, 1 ;  /* 0x3f80000070007423 */ /* 0x000fe20000010170 */
[----:B------:R-:W-:Y:S01]  /*62d0*/  FMUL.FTZ R10, R207, R14 ;  /* 0x0000000ecf0a7220 */ /* 0x000fe20000410000 */
[----:B------:R-:W-:Y:S01]  /*62e0*/  FMUL.FTZ R7, R194, R5 ;  /* 0x00000005c2077220 */ /* 0x000fe20000410000 */
[----:B------:R-:W-:Y:S01]  /*62f0*/  FMUL.FTZ R6, R192, R4 ;  /* 0x00000004c0067220 */ /* 0x000fe20000410000 */
[----:B------:R-:W-:Y:S01]  /*6300*/  FMUL.FTZ R2, R2, UR6 ;  /* 0x0000000602027c20 */ /* 0x000fe20008410000 */
[----:B------:R-:W-:Y:S01]  /*6310*/  FADD.FTZ R13, -R184, R13 ;  /* 0x0000000db80d7221 */ /* 0x000fe20000010100 */
[----:B------:R-:W-:Y:S01]  /*6320*/  FFMA.FTZ R5, -R119, R119, 1 ;  /* 0x3f80000077057423 */ /* 0x000fe20000010177 */
[----:B------:R-:W-:Y:S01]  /*6330*/  FFMA.FTZ R4, -R118, R118, 1 ;  /* 0x3f80000076047423 */ /* 0x000fe20000010176 */
[----:B------:R-:W-:Y:S01]  /*6340*/  FMUL.FTZ R11, R199, R11 ;  /* 0x0000000bc70b7220 */ /* 0x000fe20000410000 */
[----:B------:R-:W-:Y:S01]  /*6350*/  FMUL.FTZ R0, R0, UR6 ;  /* 0x0000000600007c20 */ /* 0x000fe20008410000 */
[----:B------:R-:W-:Y:S01]  /*6360*/  FADD.FTZ R15, -R183, R15 ;  /* 0x0000000fb70f7221 */ /* 0x000fe20000010100 */
        /* <DEDUP_REMOVED lines=28> */
[----:B------:R-:W-:Y:S01]  /*6530*/  F2FP.BF16.F32.PACK_AB R17, R6, R7 ;  /* 0x000000070611723e */ /* 0x000fe200000010ff */
[----:B------:R-:W-:Y:S01]  /*6540*/  FFMA.FTZ R0, -R120, R120, 1 ;  /* 0x3f80000078007423 */ /* 0x000fe20000010178 */
[----:B------:R-:W-:Y:S01]  /*6550*/  FMUL.FTZ R11, R217, R22 ;  /* 0x00000016d90b7220 */ /* 0x000fe20000410000 */
[----:B------:R-:W-:Y:S01]  /*6560*/  FMUL.FTZ R6, R112, R5 ;  /* 0x0000000570067220 */ /* 0x000fe20000410000 */
[----:B------:R-:W-:Y:S01]  /*6570*/  FMUL.FTZ R13, R111, R4 ;  /* 0x000000046f0d7220 */ /* 0x000fe20000410000 */
[----:B------:R-:W-:Y:S01]  /*6580*/  FMUL.FTZ R2, R2, UR6 ;  /* 0x0000000602027c20 */ /* 0x000fe20008410000 */
[C---:B------:R-:W-:Y:S01]  /*6590*/  FADD.FTZ R20, -R185.reuse, R20 ;  /* 0x00000014b9147221 */ /* 0x040fe20000010100 */
[----:B------:R-:W-:Y:S01]  /*65a0*/  FADD.FTZ R21, -R185, R21 ;  /* 0x00000015b9157221 */ /* 0x000fe20000010100 */
[----:B------:R-:W-:Y:S01]  /*65b0*/  FFMA.FTZ R5, -R129, R129, 1 ;  /* 0x3f80000081057423 */ /* 0x000fe20000010181 */
[----:B------:R-:W-:Y:S01]  /*65c0*/  FFMA.FTZ R4, -R127, R127, 1 ;  /* 0x3f8000007f047423 */ /* 0x000fe2000001017f */
[----:B------:R-:W-:Y:S01]  /*65d0*/  F2FP.BF16.F32.PACK_AB R108, R108, R9 ;  /* 0x000000096c6c723e */ /* 0x000fe200000010ff */
[----:B------:R-:W-:Y:S01]  /*65e0*/  FMUL.FTZ R9, R212, R19 ;  /* 0x00000013d4097220 */ /* 0x000fe20000410000 */
[----:B------:R-:W-:Y:S01]  /*65f0*/  FMUL.FTZ R0, R0, UR6 ;  /* 0x0000000600007c20 */ /* 0x000fe20008410000 */
[----:B------:R-:W-:Y:S01]  /*6600*/  FMUL.FTZ R11, R11, R2 ;  /* 0x000000020b0b7220 */ /* 0x000fe20000410000 */
        /* <DEDUP_REMOVED lines=14> */
[----:B------:R-:W-:Y:S01]  /*66f0*/  FADD.FTZ R25, -R184, R25 ;  /* 0x00000019b8197221 */ /* 0x000fe20000010100 */
[----:B------:R-:W-:Y:S01]  /*6700*/  FADD.FTZ R26, -R183, R26 ;  /* 0x0000001ab71a7221 */ /* 0x000fe20000010100 */
[----:B------:R-:W-:Y:S01]  /*6710*/  FFMA.FTZ R5, -R137, R137, 1 ;  /* 0x3f80000089057423 */ /* 0x000fe20000010189 */
[----:B------:R-:W-:Y:S01]  /*6720*/  FFMA.FTZ R4, -R136, R136, 1 ;  /* 0x3f80000088047423 */ /* 0x000fe20000010188 */
[----:B------:R-:W-:Y:S01]  /*6730*/  FMUL.FTZ R23, R216, R23 ;  /* 0x00000017d8177220 */ /* 0x000fe20000410000 */
[----:B------:R-:W-:Y:S01]  /*6740*/  FMUL.FTZ R0, R0, UR6 ;  /* 0x0000000600007c20 */ /* 0x000fe20008410000 */
[----:B------:R-:W-:Y:S01]  /*6750*/  F2FP.BF16.F32.PACK_AB R13, R13, R6 ;  /* 0x000000060d0d723e */ /* 0x000fe200000010ff */
[----:B------:R-:W-:Y:S01]  /*6760*/  FADD.FTZ R24, -R184, R24 ;  /* 0x00000018b8187221 */ /* 0x000fe20000010100 */
[----:B------:R-:W-:Y:S01]  /*6770*/  FFMA.FTZ R6, -R138, R138, 1 ;  /* 0x3f8000008a067423 */ /* 0x000fe2000001018a */
[----:B------:R-:W-:Y:S01]  /*6780*/  FMUL.FTZ R21, R21, R2 ;  /* 0x0000000215157220 */ /* 0x000fe20000410000 */
[----:B------:R-:W-:Y:S01]  /*6790*/  FADD.FTZ R31, -R183, R31 ;  /* 0x0000001fb71f7221 */ /* 0x000fe20000010100 */
[----:B------:R-:W-:Y:S01]  /*67a0*/  FMUL.FTZ R25, R223, R25 ;  /* 0x00000019df197220 */ /* 0x000fe20000410000 */
[----:B------:R-:W-:Y:S01]  /*67b0*/  FMUL.FTZ R22, R222, R26 ;  /* 0x0000001ade167220 */ /* 0x000fe20000410000 */
[----:B------:R-:W-:Y:S01]  /*67c0*/  FMUL.FTZ R5, R5, UR6 ;  /* 0x0000000605057c20 */ /* 0x000fe20008410000 */
[----:B------:R-:W-:Y:S01]  /*67d0*/  FMUL.FTZ R4, R4, UR6 ;  /* 0x0000000604047c20 */ /* 0x000fe20008410000 */
[----:B------:R-:W-:Y:S01]  /*67e0*/  FFMA.FTZ R2, -R130, R130, 1 ;  /* 0x3f80000082027423 */ /* 0x000fe20000010182 */
[----:B------:R-:W-:Y:S01]  /*67f0*/  F2FP.BF16.F32.PACK_AB R14, R14, R10 ;  /* 0x0000000a0e0e723e */ /* 0x000fe200000010ff */
[----:B------:R-:W-:Y:S01]  /*6800*/  FMUL.FTZ R10, R23, R0 ;  /* 0x00000000170a7220 */ /* 0x000fe20000410000 */
[----:B------:R-:W-:Y:S01]  /*6810*/  FMUL.FTZ R24, R224, R24 ;  /* 0x00000018e0187220 */ /* 0x000fe20000410000 */
[----:B------:R-:W-:Y:S01]  /*6820*/  F2FP.BF16.F32.PACK_AB R0, R9, R12 ;  /* 0x0000000c0900723e */ /* 0x000fe200000010ff */
[----:B------:R-:W-:Y:S01]  /*6830*/  FMUL.FTZ R6, R6, UR6 ;  /* 0x0000000606067c20 */ /* 0x000fe20008410000 */
[----:B------:R-:W-:Y:S01]  /*6840*/  F2FP.BF16.F32.PACK_AB R7, R7, R8 ;  /* 0x000000080707723e */ /* 0x000fe200000010ff */
[----:B------:R-:W-:Y:S01]  /*6850*/  FADD.FTZ R28, -R184, R28 ;  /* 0x0000001cb81c7221 */ /* 0x000fe20000010100 */
[----:B------:R-:W-:Y:S01]  /*6860*/  FMUL.FTZ R19, R225, R31 ;  /* 0x0000001fe1137220 */ /* 0x000fe20000410000 */
[----:B------:R-:W-:Y:S01]  /*6870*/  FMUL.FTZ R12, R25, R5 ;  /* 0x00000005190c7220 */ /* 0x000fe20000410000 */
[----:B------:R-:W-:Y:S01]  /*6880*/  FMUL.FTZ R22, R22, R4 ;  /* 0x0000000416167220 */ /* 0x000fe20000410000 */
[----:B------:R-:W-:Y:S01]  /*6890*/  FFMA.FTZ R8, -R133, R133, 1 ;  /* 0x3f80000085087423 */ /* 0x000fe20000010185 */
[----:B------:R-:W-:Y:S01]  /*68a0*/  FMUL.FTZ R2, R2, UR6 ;  /* 0x0000000602027c20 */ /* 0x000fe20008410000 */
[----:B------:R-:W-:Y:S01]  /*68b0*/  FADD.FTZ R29, -R184, R29 ;  /* 0x0000001db81d7221 */ /* 0x000fe20000010100 */
[----:B------:R-:W-:Y:S01]  /*68c0*/  FADD.FTZ R30, -R183, R30 ;  /* 0x0000001eb71e7221 */ /* 0x000fe20000010100 */
[----:B------:R-:W-:Y:S01]  /*68d0*/  FFMA.FTZ R5, -R132, R132, 1 ;  /* 0x3f80000084057423 */ /* 0x000fe20000010184 */
[----:B------:R-:W-:Y:S01]  /*68e0*/  FFMA.FTZ R4, -R131, R131, 1 ;  /* 0x3f80000083047423 */ /* 0x000fe20000010183 */
[----:B------:R-:W-:Y:S01]  /*68f0*/  FMUL.FTZ R9, R24, R6 ;  /* 0x0000000618097220 */ /* 0x000fe20000410000 */
[----:B------:R-:W-:Y:S01]  /*6900*/  FMUL.FTZ R18, R228, R28 ;  /* 0x0000001ce4127220 */ /* 0x000fe20000410000 */
[----:B------:R-:W-:Y:S01]  /*6910*/  FMUL.FTZ R8, R8, UR6 ;  /* 0x0000000608087c20 */ /* 0x000fe20008410000 */
[----:B------:R-:W-:Y:S01]  /*6920*/  FMUL.FTZ R19, R19, R2 ;  /* 0x0000000213137220 */ /* 0x000fe20000410000 */
[----:B------:R-:W-:Y:S01]  /*6930*/  FMUL.FTZ R29, R227, R29 ;  /* 0x0000001de31d7220 */ /* 0x000fe20000410000 */
[----:B------:R-:W-:Y:S01]  /*6940*/  FMUL.FTZ R20, R226, R30 ;  /* 0x0000001ee2147220 */ /* 0x000fe20000410000 */
[----:B------:R-:W-:Y:S01]  /*6950*/  FMUL.FTZ R5, R5, UR6 ;  /* 0x0000000605057c20 */ /* 0x000fe20008410000 */
[----:B------:R-:W-:Y:S01]  /*6960*/  FMUL.FTZ R4, R4, UR6 ;  /* 0x0000000604047c20 */ /* 0x000fe20008410000 */
[----:B------:R-:W-:Y:S01]  /*6970*/  FFMA.FTZ R2, -R188, R188, 1 ;  /* 0x3f800000bc027423 */ /* 0x000fe200000101bc */
[----:B------:R-:W-:Y:S01]  /*6980*/  FMUL.FTZ R18, R18, R8 ;  /* 0x0000000812127220 */ /* 0x000fe20000410000 */
[----:B------:R-:W-:Y:S01]  /*6990*/  F2FP.BF16.F32.PACK_AB R12, R12, R9 ;  /* 0x000000090c0c723e */ /* 0x000fe200000010ff */
[----:B------:R-:W-:Y:S01]  /*69a0*/  FMUL.FTZ R8, R29, R5 ;  /* 0x000000051d087220 */ /* 0x000fe20000410000 */
[----:B------:R-:W-:Y:S01]  /*69b0*/  FMUL.FTZ R20, R20, R4 ;  /* 0x0000000414147220 */ /* 0x000fe20000410000 */
[----:B------:R-:W-:Y:S01]  /*69c0*/  FMUL.FTZ R9, R2, UR6 ;  /* 0x0000000602097c20 */ /* 0x000fe20008410000 */
[C---:B------:R-:W-:Y:S01]  /*69d0*/  FADD.FTZ R32, -R185.reuse, R32 ;  /* 0x00000020b9207221 */ /* 0x040fe20000010100 */
[----:B------:R-:W-:Y:S01]  /*69e0*/  FADD.FTZ R33, -R185, R33 ;  /* 0x00000021b9217221 */ /* 0x000fe20000010100 */
[C---:B------:R-:W-:Y:S01]  /*69f0*/  FADD.FTZ R34, -R186.reuse, R34 ;  /* 0x00000022ba227221 */ /* 0x040fe20000010100 */
[----:B------:R-:W-:Y:S01]  /*6a00*/  FADD.FTZ R35, -R186, R35 ;  /* 0x00000023ba237221 */ /* 0x000fe20000010100 */
[----:B------:R-:W-:Y:S01]  /*6a10*/  FFMA.FTZ R5, -R139, R139, 1 ;  /* 0x3f8000008b057423 */ /* 0x000fe2000001018b */
        /* <DEDUP_REMOVED lines=9> */
[----:B------:R-:W-:Y:S01]  /*6ab0*/  FMUL.FTZ R10, R2, UR6 ;  /* 0x00000006020a7c20 */ /* 0x000fe20008410000 */
[----:B------:R-:W-:Y:S01]  /*6ac0*/  FMUL.FTZ R5, R32, R9 ;  /* 0x0000000920057220 */ /* 0x000fe20000410000 */
[----:B------:R-:W-:Y:S01]  /*6ad0*/  F2FP.BF16.F32.PACK_AB R9, R8, R18 ;  /* 0x000000120809723e */ /* 0x000fe200000010ff */
[----:B------:R-:W-:Y:S01]  /*6ae0*/  FMUL.FTZ R2, R33, R11 ;  /* 0x0000000b21027220 */ /* 0x000fe20000410000 */
[----:B------:R-:W-:Y:S01]  /*6af0*/  F2FP.BF16.F32.PACK_AB R11, R21, R22 ;  /* 0x00000016150b723e */ /* 0x000fe200000010ff */
[----:B------:R-:W-:Y:S01]  /*6b00*/  FMUL.FTZ R4, R34, R4 ;  /* 0x0000000422047220 */ /* 0x000fe20000410000 */
[----:B------:R-:W-:Y:S01]  /*6b10*/  F2FP.BF16.F32.PACK_AB R8, R19, R20 ;  /* 0x000000141308723e */ /* 0x000fe200000010ff */
[----:B------:R-:W-:Y:S01]  /*6b20*/  FMUL.FTZ R10, R35, R10 ;  /* 0x0000000a230a7220 */ /* 0x000fe20000410000 */
[----:B------:R-:W-:Y:S04]  /*6b30*/  F2FP.BF16.F32.PACK_AB R2, R2, R5 ;  /* 0x000000050202723e */ /* 0x000fe800000010ff */
[----:B------:R-:W-:Y:S01]  /*6b40*/  F2FP.BF16.F32.PACK_AB R10, R10, R4 ;  /* 0x000000040a0a723e */ /* 0x000fe200000010ff */
[----:B------:R-:W-:Y:S06]  /*6b50*/  @!P2 BRA `(.L_x_1169) ;  /* 0x000000000084a947 */ /* 0x000fec0003800000 */
        /* <DEDUP_REMOVED lines=33> */
.L_x_1169:
[----:B------:R-:W-:Y:S01]  /*6d70*/  STS [R197+0xa000], R109 ;  /* 0x00a0006dc5007388 */ /* 0x000fe20000000800 */
[----:B------:R-:W-:Y:S01]  /*6d80*/  IMAD.SHL.U32 R100, R181, 0x2, RZ ;  /* 0x00000002b5647824 */ /* 0x000fe200078e00ff */
[----:B------:R-:W-:Y:S02]  /*6d90*/  LEA R114, R243, UR4, 0x1 ;  /* 0x00000004f3727c11 */ /* 0x000fe4000f8e08ff */
[----:B------:R-:W-:Y:S04]  /*6da0*/  STS [R197+0xa400], R108 ;  /* 0x00a4006cc5007388 */ /* 0x000fe80000000800 */
[----:B------:R-:W-:Y:S04]  /*6db0*/  STS [R198+0xa000], R13 ;  /* 0x00a0000dc6007388 */ /* 0x000fe80000000800 */
[----:B------:R1:W-:Y:S04]  /*6dc0*/  STS [R198+0xa400], R0 ;  /* 0x00a40000c6007388 */ /* 0x0003e80000000800 */
[----:B------:R-:W-:Y:S04]  /*6dd0*/  STS [R197+0xb000], R17 ;  /* 0x00b00011c5007388 */ /* 0x000fe80000000800 */
[----:B------:R-:W-:Y:S04]  /*6de0*/  STS [R197+0xb400], R16 ;  /* 0x00b40010c5007388 */ /* 0x000fe80000000800 */
[----:B------:R-:W-:Y:S04]  /*6df0*/  STS [R198+0xb000], R15 ;  /* 0x00b0000fc6007388 */ /* 0x000fe80000000800 */
[----:B------:R-:W-:Y:S04]  /*6e00*/  STS [R198+0xb400], R14 ;  /* 0x00b4000ec6007388 */ /* 0x000fe80000000800 */
[----:B------:R-:W-:Y:S04]  /*6e10*/  STS [R196+0xa000], R7 ;  /* 0x00a00007c4007388 */ /* 0x000fe80000000800 */
[----:B------:R-:W-:Y:S01]  /*6e20*/  STS [R196+0xa400], R6 ;  /* 0x00a40006c4007388 */ /* 0x000fe20000000800 */
[----:B-1----:R-:W-:Y:S03]  /*6e30*/  IMAD.U32 R0, RZ, RZ, UR4 ;  /* 0x00000004ff007e24 */ /* 0x002fe6000f8e00ff */
[----:B------:R1:W-:Y:S02]  /*6e40*/  STS [R195+0xa000], R2 ;  /* 0x00a00002c3007388 */ /* 0x0003e40000000800 */
[----:B------:R-:W-:Y:S02]  /*6e50*/  IADD3 R0, R100, 0x4000, R0 ;  /* 0x0000400064007810 */ /* 0x000fe40007ffe000 */
[----:B------:R-:W-:Y:S04]  /*6e60*/  STS [R195+0xa400], R10 ;  /* 0x00a4000ac3007388 */ /* 0x000fe80000000800 */
[----:B------:R-:W-:Y:S04]  /*6e70*/  STS [R196+0xb000], R12 ;  /* 0x00b0000cc4007388 */ /* 0x000fe80000000800 */
[----:B------:R-:W-:Y:S04]  /*6e80*/  STS [R196+0xb400], R11 ;  /* 0x00b4000bc4007388 */ /* 0x000fe80000000800 */
[----:B------:R-:W-:Y:S04]  /*6e90*/  STS [R195+0xb000], R9 ;  /* 0x00b00009c3007388 */ /* 0x000fe80000000800 */
[----:B------:R-:W-:Y:S01]  /*6ea0*/  STS [R195+0xb400], R8 ;  /* 0x00b40008c3007388 */ /* 0x000fe20000000800 */
[----:B------:R-:W-:Y:S01]  /*6eb0*/  BAR.SYNC.DEFER_BLOCKING 0x0 ;  /* 0x0000000000007b1d */ /* 0x000fe20000010000 */
[C---:B-1----:R-:W-:Y:S01]  /*6ec0*/  IADD3 R2, R0.reuse, 0x40, RZ ;  /* 0x0000004000027810 */ /* 0x042fe20007ffe0ff */
[----:B------:R-:W-:Y:S04]  /*6ed0*/  @P1 VIADD R2, R0, 0xffffffc0 ;  /* 0xffffffc000021836 */ /* 0x000fe80000000000 */
        /* <DEDUP_REMOVED lines=74> */
.L_x_1170:
[----:B------:R-:W-:Y:S01]  /*7380*/  LDSM.16.M88.4 R16, [R174] ;  /* 0x00000000ae10783b */ /* 0x000fe20000000200 */
[----:B------:R-:W-:Y:S01]  /*7390*/  VIADD R2, R100, UR5 ;  /* 0x0000000564027c36 */ /* 0x000fe20008000000 */
[C---:B------:R-:W-:Y:S01]  /*73a0*/  LEA R190, P0, R237.reuse, R210, 0x2 ;  /* 0x000000d2edbe7211 */ /* 0x040fe200078010ff */
[--C-:B------:R-:W-:Y:S01]  /*73b0*/  IMAD.IADD R112, R174, 0x1, R128.reuse ;  /* 0x00000001ae707824 */ /* 0x100fe200078e0280 */
[----:B------:R-:W2:Y:S01]  /*73c0*/  LDSM.16.MT88.4 R8, [R0+0x2000] ;  /* 0x002000000008783b */ /* 0x000ea20000004200 */
[----:B------:R-:W-:Y:S01]  /*73d0*/  IMAD.IADD R2, R2, 0x1, R128 ;  /* 0x0000000102027824 */ /* 0x000fe200078e0280 */
[----:B------:R-:W-:Y:S01]  /*73e0*/  LEA.HI.X.SX32 R189, R237, R211, 0x2, P0 ;  /* 0x000000d3edbd7211 */ /* 0x000fe200000f16ff */
[----:B------:R-:W-:Y:S01]  /*73f0*/  IMAD.IADD R113, R128, 0x1, R175 ;  /* 0x0000000180717824 */ /* 0x000fe200078e02af */
[----:B------:R-:W-:Y:S01]  /*7400*/  LDSM.16.M88.4 R24, [R175] ;  /* 0x00000000af18783b */ /* 0x000fe20000000200 */
[----:B------:R-:W-:Y:S02]  /*7410*/  ULOP3.LUT UR9, UR8, 0x1, URZ, 0xc0, !UPT ;  /* 0x0000000108097892 */ /* 0x000fe4000f8ec03f */
[----:B------:R-:W-:Y:S01]  /*7420*/  UISETP.GT.AND UP2, UPT, UR8, UR35, UPT ;  /* 0x000000230800728c */ /* 0x000fe2000bf44270 */
        /* <DEDUP_REMOVED lines=313> */
.L_x_1172:
        /* <DEDUP_REMOVED lines=23> */
.L_x_1173:
        /* <DEDUP_REMOVED lines=48> */
.L_x_1175:
[----:B------:R-:W-:Y:S05]  /*8c30*/  BSYNC B0 ;  /* 0x0000000000007941 */ /* 0x000fea0003800000 */
.L_x_1174:
        /* <DEDUP_REMOVED lines=14> */
.L_x_1177:
[----:B------:R-:W-:Y:S05]  /*8d20*/  BSYNC B0 ;  /* 0x0000000000007941 */ /* 0x000fea0003800000 */
.L_x_1176:
        /* <DEDUP_REMOVED lines=15> */
.L_x_1179:
[----:B------:R-:W-:Y:S05]  /*8e20*/  BSYNC B0 ;  /* 0x0000000000007941 */ /* 0x000fea0003800000 */
.L_x_1178:
        /* <DEDUP_REMOVED lines=15> */
.L_x_1181:
[----:B------:R-:W-:Y:S05]  /*8f20*/  BSYNC B0 ;  /* 0x0000000000007941 */ /* 0x000fea0003800000 */
.L_x_1180:
        /* <DEDUP_REMOVED lines=27> */
.L_x_1183:
[----:B------:R-:W-:Y:S05]  /*90e0*/  BSYNC B0 ;  /* 0x0000000000007941 */ /* 0x000fea0003800000 */
.L_x_1182:
        /* <DEDUP_REMOVED lines=14> */
.L_x_1185:
[----:B------:R-:W-:Y:S05]  /*91d0*/  BSYNC B0 ;  /* 0x0000000000007941 */ /* 0x000fea0003800000 */
.L_x_1184:
        /* <DEDUP_REMOVED lines=14> */
.L_x_1187:
[----:B------:R-:W-:Y:S05]  /*92c0*/  BSYNC B0 ;  /* 0x0000000000007941 */ /* 0x000fea0003800000 */
.L_x_1186:
        /* <DEDUP_REMOVED lines=12> */
[----:B------:R1:W-:Y:S02]  /*9390*/  STG.E.128 desc[UR14][R4.64], R32 ;  /* 0x0000002004007986 */ /* 0x0003e4000c101d0e */
.L_x_1142:
[----:B------:R-:W-:Y:S05]  /*93a0*/  BSYNC B1 ;  /* 0x0000000000017941 */ /* 0x000fea0003800000 */
.L_x_1120:
[----:B------:R-:W-:Y:S01]  /*93b0*/  R2UR UR7, R252 ;  /* 0x00000000fc0772ca */ /* 0x000fe200000e0000 */
[----:B------:R-:W-:Y:S02]  /*93c0*/  ULDC UR6, c[0x0][0xc] ;  /* 0x0000030000067ab9 */ /* 0x000fe40000000800 */
[----:B------:R-:W-:-:S10]  /*93d0*/  UIADD3 UR22, UR6, UR22, URZ ;  /* 0x0000001606167290 */ /* 0x000fd4000fffe03f */
[----:B------:R-:W-:-:S06]  /*93e0*/  UISETP.GE.AND UP0, UPT, UR22, UR7, UPT ;  /* 0x000000071600728c */ /* 0x000fcc000bf06270 */
[----:B------:R-:W-:-:S13]  /*93f0*/  PLOP3.LUT P0, PT, PT, PT, UP0, 0x80, 0x0 ;  /* 0x000000000000781c */ /* 0x000fda0003f0f008 */
[----:B------:R-:W-:Y:S05]  /*9400*/  @P0 BRA `(.L_x_1188) ;  /* 0x0000000000040947 */ /* 0x000fea0003800000 */
[----:B------:R-:W-:Y:S05]  /*9410*/  BRA `(.L_x_1189) ;  /* 0xffffff7400647947 */ /* 0x000fea000383ffff */
.L_x_1188:
[----:B------:R-:W-:Y:S05]  /*9420*/  EXIT ;  /* 0x000000000000794d */ /* 0x000fea0003800000 */
.L_x_1190:
        /* <DEDUP_REMOVED lines=13> */
.L_x_2475:


//--------------------- .text._ZN5flash44flash_bwd_dq_dk_dv_loop_seqk_parallel_kernelI23Flash_bwd_kernel_traitsILi64ELi64ELi128ELi8ELi2ELi4ELi4ELb1ELb0EN7cutlass10bfloat16_tE19Flash_kernel_traitsILi64ELi64ELi128ELi8ES3_EELb1ELb0ELb0ELb0ELb1ELb1ELb0EEEvNS_16Flash_bwd_paramsE --------------------------
	.section	.text._ZN5flash44flash_bwd_dq_dk_dv_loop_seqk_parallel_kernelI23Flash_bwd_kernel_traitsILi64ELi64ELi128ELi8ELi2ELi4ELi4ELb1ELb0EN7cutlass10bfloat16_tE19Flash_kernel_traitsILi64ELi64ELi128ELi8ES3_EELb1ELb0ELb0ELb0ELb1ELb1ELb0EEEvNS_16Flash_bwd_paramsE,"ax",@progbits
	.align	128
        .global         _ZN5flash44flash_bwd_dq_dk_dv_loop_seqk_parallel_kernelI23Flash_bwd_kernel_traitsILi64ELi64ELi128ELi8ELi2ELi4ELi4ELb1ELb0EN7cutlass10bfloat16_tE19Flash_kernel_traitsILi64ELi64ELi128ELi8ES3_EELb1ELb0ELb0ELb0ELb1ELb1ELb0EEEvNS_16Flash_bwd_paramsE
        .type           _ZN5flash44flash_bwd_dq_dk_dv_loop_seqk_parallel_kernelI23Flash_bwd_kernel_traitsILi64ELi64ELi128ELi8ELi2ELi4ELi4ELb1ELb0EN7cutlass10bfloat16_tE19Flash_kernel_traitsILi64ELi64ELi128ELi8ES3_EELb1ELb0ELb0ELb0ELb1ELb1ELb0EEEvNS_16Flash_bwd_paramsE,@function
        .size           _ZN5flash44flash_bwd_dq_dk_dv_loop_seqk_parallel_kernelI23Flash_bwd_kernel_traitsILi64ELi64ELi128ELi8ELi2ELi4ELi4ELb1ELb0EN7cutlass10bfloat16_tE19Flash_kernel_traitsILi64ELi64ELi128ELi8ES3_EELb1ELb0ELb0ELb0ELb1ELb1ELb0EEEvNS_16Flash_bwd_paramsE,(.L_x_2476 - _ZN5flash44flash_bwd_dq_dk_dv_loop_seqk_parallel_kernelI23Flash_bwd_kernel_traitsILi64ELi64ELi128ELi8ELi2ELi4ELi4ELb1ELb0EN7cutlass10bfloat16_tE19Flash_kernel_traitsILi64ELi64ELi128ELi8ES3_EELb1ELb0ELb0ELb0ELb1ELb1ELb0EEEvNS_16Flash_bwd_paramsE)
        .other          _ZN5flash44flash_bwd_dq_dk_dv_loop_seqk_parallel_kernelI23Flash_bwd_kernel_traitsILi64ELi64ELi128ELi8ELi2ELi4ELi4ELb1ELb0EN7cutlass10bfloat16_tE19Flash_kernel_traitsILi64ELi64ELi128ELi8ES3_EELb1ELb0ELb0ELb0ELb1ELb1ELb0EEEvNS_16Flash_bwd_paramsE,@"STO_CUDA_ENTRY STV_DEFAULT"
_ZN5flash44flash_bwd_dq_dk_dv_loop_seqk_parallel_kernelI23Flash_bwd_kernel_traitsILi64ELi64ELi128ELi8ELi2ELi4ELi4ELb1ELb0EN7cutlass10bfloat16_tE19Flash_kernel_traitsILi64ELi64ELi128ELi8ES3_EELb1ELb0ELb0ELb0ELb1ELb1ELb0EEEvNS_16Flash_bwd_paramsE:
.text._ZN5flash44flash_bwd_dq_dk_dv_loop_seqk_parallel_kernelI23Flash_bwd_kernel_traitsILi64ELi64ELi128ELi8ELi2ELi4ELi4ELb1ELb0EN7cutlass10bfloat16_tE19Flash_kernel_traitsILi64ELi64ELi128ELi8ES3_EELb1ELb0ELb0ELb0ELb1ELb1ELb0EEEvNS_16Flash_bwd_paramsE:
        /* <DEDUP_REMOVED lines=29> */
[CC--:B------:R-:W-:Y:S01]  /*01d0*/  LEA.HI R184, R3.reuse, R12.reuse, RZ, 0x5 ;  /* 0x0000000c03b87211 */ /* 0x0c0fe200078f28ff */
[----:B------:R-:W-:Y:S01]  /*01e0*/  UIMAD.WIDE UR40, UR18, 0x80, URZ ;  /* 0x00000080122878a5 */ /* 0x000fe2000f8e023f */
[----:B------:R-:W-:Y:S01]  /*01f0*/  LEA.HI R13, R3, R12, RZ, 0x3 ;  /* 0x0000000c030d7211 */ /* 0x000fe200078f18ff */
[----:B----4-:R-:W-:Y:S01]  /*0200*/  USHF.R.S32.HI UR26, URZ, 0x1f, UR20 ;  /* 0x0000001f3f1a7899 */ /* 0x010fe20008011414 */
[----:B------:R-:W-:-:S02]  /*0210*/  LOP3.LUT R7, R5, 0x7ffffffc, RZ, 0xc0, !PT ;  /* 0x7ffffffc05077812 */ /* 0x000fc400078ec0ff */
[--C-:B------:R-:W-:Y:S02]  /*0220*/  SHF.R.S32.HI R2, RZ, 0x2, R5.reuse ;  /* 0x00000002ff027819 */ /* 0x100fe40000011405 */
[----:B------:R-:W-:Y:S01]  /*0230*/  SHF.R.S32.HI R5, RZ, 0x1f, R5 ;  /* 0x0000001fff057819 */ /* 0x000fe20000011405 */
[----:B------:R-:W-:Y:S01]  /*0240*/  IMAD.IADD R7, R12, 0x1, -R7 ;  /* 0x000000010c077824 */ /* 0x000fe200078e0a07 */
[--C-:B------:R-:W-:Y:S01]  /*0250*/  SHF.R.S32.HI R15, RZ, 0x5, R184.reuse ;  /* 0x00000005ff0f7819 */ /* 0x100fe200000114b8 */
[----:B-----5:R-:W-:Y:S01]  /*0260*/  USHF.R.S32.HI UR25, URZ, 0x1f, UR17 ;  /* 0x0000001f3f197899 */ /* 0x020fe20008011411 */
[----:B------:R-:W-:Y:S01]  /*0270*/  SHF.R.S32.HI R4, RZ, 0x1f, R184 ;  /* 0x0000001fff047819 */ /* 0x000fe200000114b8 */
[----:B------:R-:W-:Y:S01]  /*0280*/  IMAD.SHL.U32 R7, R7, 0x2, RZ ;  /* 0x0000000207077824 */ /* 0x000fe200078e00ff */
[----:B------:R-:W-:Y:S02]  /*0290*/  LOP3.LUT R11, R13, 0xfffffff8, RZ, 0xc0, !PT ;  /* 0xfffffff80d0b7812 */ /* 0x000fe400078ec0ff */
[----:B------:R-:W-:-:S02]  /*02a0*/  LOP3.LUT R9, R184, 0xffffffe0, RZ, 0xc0, !PT ;  /* 0xffffffe0b8097812 */ /* 0x000fc400078ec0ff */
[----:B------:R-:W-:Y:S01]  /*02b0*/  LEA.HI R5, R5, R2, RZ, 0x3 ;  /* 0x0000000205057211 */ /* 0x000fe200078f18ff */
[C---:B------:R-:W-:Y:S01]  /*02c0*/  IMAD.IADD R6, R12.reuse, 0x1, -R11 ;  /* 0x000000010c067824 */ /* 0x040fe200078e0a0b */
[-C--:B------:R-:W-:Y:S01]  /*02d0*/  LEA.HI R0, R3, R12.reuse, RZ, 0x4 ;  /* 0x0000000c03007211 */ /* 0x080fe200078f20ff */
[----:B------:R-:W-:Y:S01]  /*02e0*/  IMAD.IADD R9, R12, 0x1, -R9 ;  /* 0x000000010c097824 */ /* 0x000fe200078e0a09 */
[----:B------:R-:W-:Y:S01]  /*02f0*/  LEA.HI R4, R4, R15, RZ, 0x2 ;  /* 0x0000000f04047211 */ /* 0x000fe200078f10ff */
[----:B------:R-:W-:Y:S01]  /*0300*/  IMAD.SHL.U32 R188, R6, 0x8, RZ ;  /* 0x0000000806bc7824 */ /* 0x000fe200078e00ff */
[----:B------:R-:W-:Y:S01]  /*0310*/  LOP3.LUT R5, R5, 0xfffffff8, RZ, 0xc0, !PT ;  /* 0xfffffff805057812 */ /* 0x000fe200078ec0ff */
[----:B-1----:R-:W-:Y:S01]  /*0320*/  USHF.R.S32.HI UR24, URZ, 0x1f, UR16 ;  /* 0x0000001f3f187899 */ /* 0x002fe20008011410 */
[----:B------:R-:W-:Y:S02]  /*0330*/  SHF.R.S32.HI R11, RZ, 0x4, R0 ;  /* 0x00000004ff0b7819 */ /* 0x000fe40000011400 */
[----:B------:R-:W-:Y:S01]  /*0340*/  LOP3.LUT R4, R4, 0xfffffffc, RZ, 0xc0, !PT ;  /* 0xfffffffc04047812 */ /* 0x000fe200078ec0ff */
[----:B------:R-:W-:Y:S01]  /*0350*/  IMAD.IADD R5, R2, 0x1, -R5 ;  /* 0x0000000102057824 */ /* 0x000fe200078e0a05 */
[----:B------:R-:W-:-:S02]  /*0360*/  LEA.HI R185, R3, R12, RZ, 0x6 ;  /* 0x0000000c03b97211 */ /* 0x000fc400078f30ff */
[----:B------:R-:W-:Y:S01]  /*0370*/  LEA.HI R8, R3, R12, RZ, 0x7 ;  /* 0x0000000c03087211 */ /* 0x000fe200078f38ff */
[----:B------:R-:W-:Y:S01]  /*0380*/  IMAD.IADD R4, R15, 0x1, -R4 ;  /* 0x000000010f047824 */ /* 0x000fe200078e0a04 */
[C---:B------:R-:W-:Y:S02]  /*0390*/  LOP3.LUT R3, R0.reuse, 0xfffffff0, RZ, 0xc0, !PT ;  /* 0xfffffff000037812 */ /* 0x040fe400078ec0ff */
[----:B------:R-:W-:Y:S02]  /*03a0*/  LEA.HI R0, R0, R11, RZ, 0x1 ;  /* 0x0000000b00007211 */ /* 0x000fe400078f08ff */
[----:B------:R-:W-:Y:S01]  /*03b0*/  LOP3.LUT P4, RZ, R6, 0x2, RZ, 0xc0, !PT ;  /* 0x0000000206ff7812 */ /* 0x000fe2000788c0ff */
[----:B------:R-:W-:Y:S01]  /*03c0*/  IMAD.IADD R12, R12, 0x1, -R3 ;  /* 0x000000010c0c7824 */ /* 0x000fe200078e0a03 */
[----:B------:R-:W-:Y:S02]  /*03d0*/  SHF.R.S32.HI R2, RZ, 0x1f, R9 ;  /* 0x0000001fff027819 */ /* 0x000fe40000011409 */
[C---:B------:R-:W-:Y:S01]  /*03e0*/  LOP3.LUT P3, RZ, R6.reuse, 0x4, RZ, 0xc0, !PT ;  /* 0x0000000406ff7812 */ /* 0x040fe2000786c0ff */
[----:B------:R-:W-:Y:S01]  /*03f0*/  IMAD.SHL.U32 R6, R6, 0x40, RZ ;  /* 0x0000004006067824 */ /* 0x000fe200078e00ff */
[----:B------:R-:W-:-:S02]  /*0400*/  SHF.R.S32.HI R186, RZ, 0x3, R13 ;  /* 0x00000003ffba7819 */ /* 0x000fc4000001140d */
[----:B------:R-:W-:Y:S02]  /*0410*/  LOP3.LUT R0, R0, 0xfffffffe, RZ, 0xc0, !PT ;  /* 0xfffffffe00007812 */ /* 0x000fe400078ec0ff */
[----:B------:R-:W-:Y:S01]  /*0420*/  LEA.HI R2, R2, R9, RZ, 0x2 ;  /* 0x0000000902027211 */ /* 0x000fe200078f10ff */
[----:B------:R-:W-:Y:S01]  /*0430*/  IMAD.SHL.U32 R9, R4, 0x10, RZ ;  /* 0x0000001004097824 */ /* 0x000fe200078e00ff */
[----:B------:R-:W-:Y:S01]  /*0440*/  LOP3.LUT R6, R6, 0x1c0, RZ, 0xc0, !PT ;  /* 0x000001c006067812 */ /* 0x000fe200078ec0ff */
[----:B------:R-:W-:Y:S01]  /*0450*/  IMAD.SHL.U32 R3, R186, 0x40, RZ ;  /* 0x00000040ba037824 */ /* 0x000fe200078e00ff */
[----:B------:R-:W-:Y:S01]  /*0460*/  SHF.R.S32.HI R185, RZ, 0x6, R185 ;  /* 0x00000006ffb97819 */ /* 0x000fe200000114b9 */
[----:B------:R-:W-:Y:S01]  /*0470*/  IMAD.IADD R0, R11, 0x1, -R0 ;  /* 0x000000010b007824 */ /* 0x000fe200078e0a00 */
[C---:B------:R-:W-:Y:S02]  /*0480*/  LOP3.LUT R176, R6.reuse, 0x30, R9, 0xf8, !PT ;  /* 0x0000003006b07812 */ /* 0x040fe400078ef809 */
[----:B------:R-:W-:Y:S01]  /*0490*/  LOP3.LUT R10, R6, 0x8, R13, 0xf8, !PT ;  /* 0x00000008060a7812 */ /* 0x000fe200078ef80d */
[C---:B------:R-:W-:Y:S01]  /*04a0*/  IMAD.SHL.U32 R178, R0.reuse, 0x10, RZ ;  /* 0x0000001000b27824 */ /* 0x040fe200078e00ff */
[----:B------:R-:W-:Y:S01]  /*04b0*/  SHF.R.U32.HI R9, RZ, 0x3, R6 ;  /* 0x00000003ff097819 */ /* 0x000fe20000011606 */
[C---:B------:R-:W-:Y:S01]  /*04c0*/  IMAD.SHL.U32 R6, R0.reuse, 0x200, RZ ;  /* 0x0000020000067824 */ /* 0x040fe200078e00ff */
[----:B------:R-:W-:Y:S01]  /*04d0*/  LOP3.LUT R3, R3, 0x1c0, RZ, 0xc0, !PT ;  /* 0x000001c003037812 */ /* 0x000fe200078ec0ff */
[----:B------:R-:W-:Y:S01]  /*04e0*/  IMAD.SHL.U32 R0, R0, 0x8, RZ ;  /* 0x0000000800007824 */ /* 0x000fe200078e00ff */
[----:B------:R-:W-:Y:S01]  /*04f0*/  LOP3.LUT R171, R10, R9, RZ, 0x3c, !PT ;  /* 0x000000090aab7212 */ /* 0x000fe200078e3cff */
[----:B------:R-:W-:Y:S01]  /*0500*/  IMAD R10, R185, 0x800, R6 ;  /* 0x00000800b90a7824 */ /* 0x000fe200078e0206 */
[----:B------:R-:W-:-:S02]  /*0510*/  LOP3.LUT R11, R5, 0x1, RZ, 0xc0, !PT ;  /* 0x00000001050b7812 */ /* 0x000fc400078ec0ff */
[----:B------:R-:W-:Y:S01]  /*0520*/  SHF.R.U32.HI R190, RZ, 0x3, R3 ;  /* 0x00000003ffbe7819 */ /* 0x000fe20000011603 */
[----:B------:R-:W-:Y:S01]  /*0530*/  IMAD.IADD R171, R10, 0x1, R171 ;  /* 0x000000010aab7824 */ /* 0x000fe200078e02ab */
[----:B------:R-:W-:Y:S01]  /*0540*/  LOP3.LUT R3, R3, 0x38, R188, 0xf8, !PT ;  /* 0x0000003803037812 */ /* 0x000fe200078ef8bc */
[----:B------:R-:W-:Y:S01]  /*0550*/  IMAD.SHL.U32 R10, R5, 0x40, RZ ;  /* 0x00000040050a7824 */ /* 0x000fe200078e00ff */
[----:B------:R-:W-:Y:S02]  /*0560*/  ISETP.NE.U32.AND P0, PT, R11, 0x1, PT ;  /* 0x000000010b00780c */ /* 0x000fe40003f05070 */
[----:B------:R-:W-:Y:S02]  /*0570*/  LEA.HI R184, R184, R15, RZ, 0x1 ;  /* 0x0000000fb8b87211 */ /* 0x000fe400078f08ff */
[----:B------:R-:W-:Y:S02]  /*0580*/  LOP3.LUT R190, R3, R190, RZ, 0x3c, !PT ;  /* 0x000000be03be7212 */ /* 0x000fe400078e3cff */
[----:B------:R-:W-:-:S02]  /*0590*/  SHF.R.S32.HI R3, RZ, 0x1f, R12 ;  /* 0x0000001fff037819 */ /* 0x000fc4000001140c */
[----:B------:R-:W-:Y:S01]  /*05a0*/  SHF.R.S32.HI R8, RZ, 0x7, R8 ;  /* 0x00000007ff087819 */ /* 0x000fe20000011408 */
[----:B------:R-:W-:Y:S01]  /*05b0*/  IMAD R190, R185, 0x200, R190 ;  /* 0x00000200b9be7824 */ /* 0x000fe200078e02be */
[----:B------:R-:W-:Y:S01]  /*05c0*/  R2P PR, R5, 0x6 ;  /* 0x0000000605007804 */ /* 0x000fe20000000000 */
[----:B------:R-:W-:Y:S01]  /*05d0*/  IMAD.SHL.U32 R5, R185, 0x20, RZ ;  /* 0x00000020b9057824 */ /* 0x000fe200078e00ff */
[----:B------:R-:W-:Y:S01]  /*05e0*/  LOP3.LUT R184, R184, 0xfffffffe, RZ, 0xc0, !PT ;  /* 0xfffffffeb8b87812 */ /* 0x000fe200078ec0ff */
[----:B------:R-:W-:Y:S01]  /*05f0*/  IMAD.SHL.U32 R191, R8, 0x8, RZ ;  /* 0x0000000808bf7824 */ /* 0x000fe200078e00ff */
[----:B------:R-:W-:Y:S01]  /*0600*/  LOP3.LUT R10, R10, 0x1c0, RZ, 0xc0, !PT ;  /* 0x000001c00a0a7812 */ /* 0x000fe200078ec0ff */
[----:B------:R-:W-:Y:S01]  /*0610*/  IMAD R11, R8, 0x1000, R7 ;  /* 0x00001000080b7824 */ /* 0x000fe200078e0207 */
[----:B------:R-:W-:Y:S01]  /*0620*/  LEA.HI R3, R3, R12, RZ, 0x3 ;  /* 0x0000000c03037211 */ /* 0x000fe200078f18ff */
[----:B------:R-:W-:Y:S01]  /*0630*/  IMAD.IADD R184, R15, 0x1, -R184 ;  /* 0x000000010fb87824 */ /* 0x000fe200078e0ab8 */
[----:B------:R-:W-:-:S02]  /*0640*/  LOP3.LUT R5, R10, 0x20, R5, 0xf8, !PT ;  /* 0x000000200a057812 */ /* 0x000fc400078ef805 */
[----:B------:R-:W-:Y:S01]  /*0650*/  SHF.R.U32.HI R8, RZ, 0x3, R10 ;  /* 0x00000003ff087819 */ /* 0x000fe2000001160a */
[----:B------:R-:W-:Y:S01]  /*0660*/  IMAD R192, R184, 0x400, R11 ;  /* 0x00000400b8c07824 */ /* 0x000fe200078e020b */
[C---:B------:R-:W-:Y:S01]  /*0670*/  LOP3.LUT R183, R3.reuse, 0xfffffff8, RZ, 0xc0, !PT ;  /* 0xfffffff803b77812 */ /* 0x040fe200078ec0ff */
[----:B------:R-:W-:Y:S01]  /*0680*/  IMAD.SHL.U32 R3, R3, 0x40, RZ ;  /* 0x0000004003037824 */ /* 0x000fe200078e00ff */
[----:B------:R-:W-:Y:S02]  /*0690*/  LOP3.LUT R5, R5, R8, RZ, 0x3c, !PT ;  /* 0x0000000805057212 */ /* 0x000fe400078e3cff */
[----:B------:R-:W-:Y:S01]  /*06a0*/  LOP3.LUT R191, R191, 0x8, RZ, 0xc0, !PT ;  /* 0x00000008bfbf7812 */ /* 0x000fe200078ec0ff */
[----:B------:R-:W-:Y:S01]  /*06b0*/  IMAD.IADD R183, R12, 0x1, -R183 ;  /* 0x000000010cb77824 */ /* 0x000fe200078e0ab7 */
[----:B------:R-:W-:Y:S01]  /*06c0*/  LOP3.LUT R176, R176, 0x8, R13, 0xf8, !PT ;  /* 0x00000008b0b07812 */ /* 0x000fe200078ef80d */
[----:B------:R-:W-:Y:S01]  /*06d0*/  IMAD.IADD R192, R5, 0x1, R192 ;  /* 0x0000000105c07824 */ /* 0x000fe200078e02c0 */
[----:B------:R-:W-:Y:S01]  /*06e0*/  LOP3.LUT R178, R191, 0x10, R178, 0xf8, !PT ;  /* 0x00000010bfb27812 */ /* 0x000fe200078ef8b2 */
[----:B------:R-:W-:Y:S01]  /*06f0*/  IMAD.SHL.U32 R5, R183, 0x40, RZ ;  /* 0x00000040b7057824 */ /* 0x000fe200078e00ff */
[----:B------:R-:W-:-:S02]  /*0700*/  LOP3.LUT R3, R3, 0xfffffe00, RZ, 0xc0, !PT ;  /* 0xfffffe0003037812 */ /* 0x000fc400078ec0ff */
[----:B------:R-:W-:Y:S02]  /*0710*/  LOP3.LUT R191, R8, R10, R191, 0x1e, !PT ;  /* 0x0000000a08bf7212 */ /* 0x000fe400078e1ebf */
[----:B------:R-:W-:Y:S02]  /*0720*/  LOP3.LUT R5, R5, 0x1c0, RZ, 0xc0, !PT ;  /* 0x000001c005057812 */ /* 0x000fe400078ec0ff */
[----:B------:R-:W-:Y:S01]  /*0730*/  LOP3.LUT R176, R6, R176, R9, 0xf6, !PT ;  /* 0x000000b006b07212 */ /* 0x000fe200078ef609 */
[C---:B------:R-:W-:Y:S01]  /*0740*/  IMAD R6, R4.reuse, 0x400, R7 ;  /* 0x0000040004067824 */ /* 0x040fe200078e0207 */
[----:B------:R-:W-:Y:S01]  /*0750*/  SHF.R.U32.HI R177, RZ, 0x3, R5 ;  /* 0x00000003ffb17819 */ /* 0x000fe20000011605 */
[----:B------:R-:W-:Y:S01]  /*0760*/  IMAD R4, R4, 0x400, R3 ;  /* 0x0000040004047824 */ /* 0x000fe200078e0203 */
[----:B------:R-:W-:Y:S01]  /*0770*/  LOP3.LUT R0, R5, 0x8, R0, 0xf8, !PT ;  /* 0x0000000805007812 */ /* 0x000fe200078ef800 */
[----:B------:R-:W-:Y:S01]  /*0780*/  IMAD.IADD R191, R6, 0x1, R191 ;  /* 0x0000000106bf7824 */ /* 0x000fe200078e02bf */
[----:B------:R-:W-:-:S02]  /*0790*/  LOP3.LUT R178, R177, R178, R5, 0x1e, !PT ;  /* 0x000000b2b1b27212 */ /* 0x000fc400078e1e05 */
[----:B------:R-:W-:Y:S01]  /*07a0*/  LOP3.LUT R177, R0, R177, RZ, 0x3c, !PT ;  /* 0x000000b100b17212 */ /* 0x000fe200078e3cff */
[----:B------:R-:W-:Y:S01]  /*07b0*/  IMAD R0, R184, 0x400, R3 ;  /* 0x00000400b8007824 */ /* 0x000fe200078e0203 */
[----:B------:R-:W-:Y:S02]  /*07c0*/  SEL R168, R200, 0xffffffe0, !P4 ;  /* 0xffffffe0c8a87807 */ /* 0x000fe40006000000 */
[----:B------:R-:W-:Y:S01]  /*07d0*/  LEA R191, R191, UR6, 0x1 ;  /* 0x00000006bfbf7c11 */ /* 0x000fe2000f8e08ff */
[----:B------:R-:W-:Y:S01]  /*07e0*/  IMAD.IADD R179, R0, 0x1, R177 ;  /* 0x0000000100b37824 */ /* 0x000fe200078e02b1 */
[----:B------:R-:W-:Y:S01]  /*07f0*/  LEA R171, R171, UR5, 0x1 ;  /* 0x00000005abab7c11 */ /* 0x000fe2000f8e08ff */
[----:B------:R-:W-:Y:S01]  /*0800*/  IMAD.MOV.U32 R0, RZ, RZ, 0x40 ;  /* 0x00000040ff007424 */ /* 0x000fe200078e00ff */
[----:B------:R-:W-:Y:S01]  /*0810*/  SEL R200, R200, 0xffffffe0, !P1 ;  /* 0xffffffe0c8c87807 */ /* 0x000fe20004800000 */
[----:B------:R-:W-:Y:S01]  /*0820*/  IMAD.IADD R177, R177, 0x1, R4 ;  /* 0x00000001b1b17824 */ /* 0x000fe200078e0204 */
[----:B------:R-:W-:Y:S01]  /*0830*/  LEA R192, R192, UR5, 0x1 ;  /* 0x00000005c0c07c11 */ /* 0x000fe2000f8e08ff */
[C---:B------:R-:W-:Y:S01]  /*0840*/  VIADD R193, R191.reuse, 0x40 ;  /* 0x00000040bfc17836 */ /* 0x040fe20000000000 */
[----:B------:R-:W-:Y:S01]  /*0850*/  SEL R0, R0, 0xffffffc0, !P3 ;  /* 0xffffffc000007807 */ /* 0x000fe20005800000 */
[----:B------:R-:W-:Y:S01]  /*0860*/  @P2 VIADD R193, R191, 0xffffffc0 ;  /* 0xffffffc0bfc12836 */ /* 0x000fe20000000000 */
[----:B------:R-:W-:Y:S01]  /*0870*/  SEL R207, R207, 0x10, !P0 ;  /* 0x00000010cfcf7807 */ /* 0x000fe20004000000 */
[----:B------:R-:W-:Y:S01]  /*0880*/  IMAD.IADD R196, R192, 0x1, R200 ;  /* 0x00000001c0c47824 */ /* 0x000fe200078e02c8 */
[----:B------:R-:W-:Y:S01]  /*0890*/  SHF.R.S32.HI R187, RZ, 0x2, R2 ;  /* 0x00000002ffbb7819 */ /* 0x000fe20000011402 */
[--C-:B------:R-:W-:Y:S01]  /*08a0*/  IMAD.IADD R169, R0, 0x1, R171.reuse ;  /* 0x0000000100a97824 */ /* 0x100fe200078e02ab */
[----:B------:R-:W-:Y:S01]  /*08b0*/  LOP3.LUT R178, R178, R3, RZ, 0xfc, !PT ;  /* 0x00000003b2b27212 */ /* 0x000fe200078efcff */
[----:B------:R-:W-:Y:S01]  /*08c0*/  IMAD.IADD R170, R168, 0x1, R171 ;  /* 0x00000001a8aa7824 */ /* 0x000fe200078e02ab */
[----:B------:R-:W-:Y:S01]  /*08d0*/  LEA R176, R176, UR5, 0x1 ;  /* 0x00000005b0b07c11 */ /* 0x000fe2000f8e08ff */
[----:B------:R-:W-:Y:S01]  /*08e0*/  VIADD R194, R191, 0x420 ;  /* 0x00000420bfc27836 */ /* 0x000fe20000000000 */
[----:B------:R-:W-:Y:S01]  /*08f0*/  LEA R177, R177, UR4, 0x1 ;  /* 0x00000004b1b17c11 */ /* 0x000fe2000f8e08ff */
[----:B------:R-:W-:-:S02]  /*0900*/  IMAD.IADD R197, R192, 0x1, R207 ;  /* 0x00000001c0c57824 */ /* 0x000fc400078e02cf */
[----:B------:R-:W-:Y:S02]  /*0910*/  IMAD.IADD R195, R200, 0x1, R191 ;  /* 0x00000001c8c37824 */ /* 0x000fe400078e02bf */
[----:B------:R-:W-:Y:S02]  /*0920*/  IMAD R187, R184, 0x10, R187 ;  /* 0x00000010b8bb7824 */ /* 0x000fe400078e02bb */
[----:B------:R-:W-:Y:S02]  /*0930*/  IMAD.IADD R168, R168, 0x1, R169 ;  /* 0x00000001a8a87824 */ /* 0x000fe400078e02a9 */
[----:B------:R-:W-:Y:S02]  /*0940*/  @P1 VIADD R194, R191, 0x3e0 ;  /* 0x000003e0bfc21836 */ /* 0x000fe40000000000 */
[----:B------:R-:W-:Y:S02]  /*0950*/  IMAD.IADD R207, R207, 0x1, R196 ;  /* 0x00000001cfcf7824 */ /* 0x000fe400078e02c4 */
[----:B------:R-:W-:-:S07]  /*0960*/  IMAD.IADD R200, R200, 0x1, R193 ;  /* 0x00000001c8c87824 */ /* 0x000fce00078e02c1 */
.L_x_1199:
        /* <DEDUP_REMOVED lines=70> */
[-C--:B------:R-:W-:Y:S01]  /*0dd0*/  @!P1 IADD3 R6, R6, -R5.reuse, RZ ;  /* 0x8000000506069210 */ /* 0x080fe20007ffe0ff */
[----:B------:R-:W-:Y:S01]  /*0de0*/  @!P1 VIADD R11, R11, 0x1 ;  /* 0x000000010b0b9836 */ /* 0x000fe20000000000 */
[----:B------:R-:W-:Y:S02]  /*0df0*/  ISETP.NE.AND P1, PT, RZ, UR7, PT ;  /* 0x00000007ff007c0c */ /* 0x000fe4000bf25270 */
[----:B------:R-:W-:Y:S02]  /*0e00*/  ISETP.GE.U32.AND P3, PT, R6, R5, PT ;  /* 0x000000050600720c */ /* 0x000fe40003f66070 */
[----:B------:R-:W-:Y:S01]  /*0e10*/  LOP3.LUT R5, R0, UR20, RZ, 0x3c, !PT ;  /* 0x0000001400057c12 */ /* 0x000fe2000f8e3cff */
[----:B-1----:R-:W-:-:S03]  /*0e20*/  IMAD.WIDE.U32 R8, R4, R2, RZ ;  /* 0x0000000204087225 */ /* 0x002fc600078e00ff */
[----:B------:R-:W-:Y:S01]  /*0e30*/  ISETP.GE.AND P0, PT, R5, RZ, PT ;  /* 0x000000ff0500720c */ /* 0x000fe20003f06270 */
[----:B------:R-:W-:Y:S01]  /*0e40*/  IMAD R3, R4, R3, R9 ;  /* 0x0000000304037224 */ /* 0x000fe200078e0209 */
[----:B------:R-:W-:-:S05]  /*0e50*/  SEL R8, R8, RZ, P1 ;  /* 0x000000ff08087207 */ /* 0x000fca0000800000 */
[----:B------:R-:W-:-:S06]  /*0e60*/  @P3 VIADD R11, R11, 0x1 ;  /* 0x000000010b0b3836 */ /* 0x000fcc0000000000 */
        /* <DEDUP_REMOVED lines=14> */
.L_x_1192:
[----:B------:R-:W-:Y:S01]  /*0f50*/  UIMAD UR37, UR18, UR31, UR20 ;  /* 0x0000001f122572a4 */ /* 0x000fe2000f8e0214 */
[----:B------:R-:W-:-:S03]  /*0f60*/  ULDC UR29, c[0x0][0x2d4] ;  /* 0x0000b500001d7ab9 */ /* 0x000fc60000000800 */
[----:B------:R-:W-:-:S12]  /*0f70*/  UIMAD UR37, UR37, UR29, URZ ;  /* 0x0000001d252572a4 */ /* 0x000fd8000f8e023f */
.L_x_1193:
[----:B------:R-:W1:Y:S01]  /*0f80*/  LDC.64 R4, c[0x0][0x238] ;  /* 0x00008e00ff047b82 */ /* 0x000e620000000a00 */
[----:B------:R-:W-:Y:S01]  /*0f90*/  SHF.R.S32.HI R9, RZ, 0x1f, R186 ;  /* 0x0000001fff097819 */ /* 0x000fe200000114ba */
[----:B------:R-:W-:Y:S01]  /*0fa0*/  ULDC.64 UR10, c[0x0][0x250] ;  /* 0x00009400000a7ab9 */ /* 0x000fe20000000a00 */
[----:B------:R-:W-:Y:S01]  /*0fb0*/  SHF.R.S32.HI R189, RZ, 0x1f, R188 ;  /* 0x0000001fffbd7819 */ /* 0x000fe200000114bc */
[----:B------:R-:W-:Y:S01]  /*0fc0*/  IMAD.WIDE.U32 R12, R186, UR10, RZ ;  /* 0x0000000aba0c7c25 */ /* 0x000fe2000f8e00ff */
[----:B------:R-:W-:Y:S01]  /*0fd0*/  UIADD3 UR28, UP0, UR28, UR8, URZ ;  /* 0x000000081c1c7290 */ /* 0x000fe2000ff1e03f */
[----:B------:R-:W-:Y:S01]  /*0fe0*/  LEA R206, R190, UR5, 0x1 ;  /* 0x00000005bece7c11 */ /* 0x000fe2000f8e08ff */
[----:B------:R-:W-:Y:S01]  /*0ff0*/  ULDC.64 UR6, c[0x0][0x248] ;  /* 0x0000920000067ab9 */ /* 0x000fe20000000a00 */
[----:B------:R-:W2:Y:S01]  /*1000*/  LDC.64 R2, c[0x0][0x418] ;  /* 0x00010600ff027b82 */ /* 0x000ea20000000a00 */
[----:B------:R-:W-:Y:S01]  /*1010*/  IMAD R7, R9, UR10, RZ ;  /* 0x0000000a09077c24 */ /* 0x000fe2000f8e02ff */
[----:B------:R-:W-:Y:S01]  /*1020*/  ULDC.64 UR8, c[0x0][0x268] ;  /* 0x00009a0000087ab9 */ /* 0x000fe20000000a00 */
[----:B------:R-:W-:Y:S01]  /*1030*/  UIADD3.X UR4, UR45, UR4, URZ, UP0, !UPT ;  /* 0x000000042d047290 */ /* 0x000fe200087fe43f */
[----:B------:R-:W-:Y:S01]  /*1040*/  IMAD.WIDE.U32 R20, R186, UR6, RZ ;  /* 0x00000006ba147c25 */ /* 0x000fe2000f8e00ff */
[----:B------:R-:W-:-:S02]  /*1050*/  USHF.L.U32 UR46, UR10, 0x6, URZ ;  /* 0x000000060a2e7899 */ /* 0x000fc4000800063f */
[----:B------:R-:W-:Y:S01]  /*1060*/  UIMAD UR45, UR4, UR10, URZ ;  /* 0x0000000a042d72a4 */ /* 0x000fe2000f8e023f */
[----:B------:R-:W-:Y:S01]  /*1070*/  IMAD R6, R186, UR11, R7 ;  /* 0x0000000bba067c24 */ /* 0x000fe2000f8e0207 */
[----:B------:R-:W-:Y:S01]  /*1080*/  ULEA.HI.SX32 UR44, UR44, 0xffffffff, 0x1a ;  /* 0xffffffff2c2c7891 */ /* 0x000fe2000f8fd23f */
[----:B------:R-:W-:Y:S01]  /*1090*/  VIADD R205, R190, 0x1000 ;  /* 0x00001000becd7836 */ /* 0x000fe20000000000 */
[----:B------:R-:W-:Y:S01]  /*10a0*/  UIMAD UR45, UR28, UR11, UR45 ;  /* 0x0000000b1c2d72a4 */ /* 0x000fe2000f8e022d */
[----:B------:R-:W-:Y:S01]  /*10b0*/  IMAD.IADD R13, R13, 0x1, R6 ;  /* 0x000000010d0d7824 */ /* 0x000fe200078e0206 */
[----:B------:R-:W-:Y:S01]  /*10c0*/  UIADD3 UR38, UR42, UR38, URZ ;  /* 0x000000262a267290 */ /* 0x000fe2000fffe03f */
[----:B------:R-:W3:Y:S01]  /*10d0*/  LDC.64 R6, c[0x0][0x230] ;  /* 0x00008c00ff067b82 */ /* 0x000ee20000000a00 */
[C---:B-1----:R-:W-:Y:S02]  /*10e0*/  IMAD R14, R4.reuse, UR27, RZ ;  /* 0x0000001b040e7c24 */ /* 0x042fe4000f8e02ff */
[----:B------:R-:W-:-:S04]  /*10f0*/  IMAD.WIDE.U32 R18, R4, UR18, R188 ;  /* 0x0000001204127c25 */ /* 0x000fc8000f8e00bc */
[----:B------:R-:W-:Y:S02]  /*1100*/  IMAD R5, R5, UR18, R14 ;  /* 0x0000001205057c24 */ /* 0x000fe4000f8e020e */
[----:B--2---:R-:W-:Y:S02]  /*1110*/  IMAD R16, R2, UR27, RZ ;  /* 0x0000001b02107c24 */ /* 0x004fe4000f8e02ff */
[----:B------:R-:W-:Y:S02]  /*1120*/  IMAD.U32 R14, RZ, RZ, UR10 ;  /* 0x0000000aff0e7e24 */ /* 0x000fe4000f8e00ff */
[----:B------:R-:W-:Y:S02]  /*1130*/  IMAD.IADD R19, R19, 0x1, R5 ;  /* 0x0000000113137824 */ /* 0x000fe400078e0205 */
[----:B------:R-:W-:Y:S02]  /*1140*/  IMAD R4, R10, UR8, RZ ;  /* 0x000000080a047c24 */ /* 0x000fe4000f8e02ff */
[----:B------:R-:W-:-:S02]  /*1150*/  IMAD R16, R3, UR18, R16 ;  /* 0x0000001203107c24 */ /* 0x000fc4000f8e0210 */
[----:B------:R-:W-:-:S04]  /*1160*/  IMAD.WIDE.U32 R14, R14, UR28, R12 ;  /* 0x0000001c0e0e7c25 */ /* 0x000fc8000f8e000c */
[C---:B------:R-:W-:Y:S02]  /*1170*/  IMAD R3, R11.reuse, UR9, R4 ;  /* 0x000000090b037c24 */ /* 0x040fe4000f8e0204 */
[----:B------:R-:W-:Y:S01]  /*1180*/  IMAD.WIDE.U32 R18, R11, UR8, R18 ;  /* 0x000000080b127c25 */ /* 0x000fe2000f8e0012 */
[----:B------:R-:W-:-:S03]  /*1190*/  ULDC.64 UR8, c[0x0][0x220] ;  /* 0x0000880000087ab9 */ /* 0x000fc60000000a00 */
[----:B------:R-:W-:-:S04]  /*11a0*/  IMAD.WIDE.U32 R4, R2, UR18, R188 ;  /* 0x0000001202047c25 */ /* 0x000fc8000f8e00bc */
[----:B------:R-:W-:Y:S01]  /*11b0*/  IMAD.IADD R2, R19, 0x1, R3 ;  /* 0x0000000113027824 */ /* 0x000fe200078e0203 */
[----:B------:R-:W-:Y:S01]  /*11c0*/  IADD3 R3, P0, R18, R14, RZ ;  /* 0x0000000e12037210 */ /* 0x000fe20007f1e0ff */
[----:B------:R-:W-:Y:S02]  /*11d0*/  IMAD R13, R9, UR6, RZ ;  /* 0x00000006090d7c24 */ /* 0x000fe4000f8e02ff */
[----:B------:R-:W-:Y:S01]  /*11e0*/  IMAD.IADD R17, R5, 0x1, R16 ;  /* 0x0000000105117824 */ /* 0x000fe200078e0210 */
[----:B------:R-:W-:Y:S01]  /*11f0*/  IADD3.X R2, R2, UR45, R15, P0, !PT ;  /* 0x0000002d02027c10 */ /* 0x000fe200087fe40f */
[----:B------:R-:W-:Y:S01]  /*1200*/  IMAD R12, R186, UR7, R13 ;  /* 0x00000007ba0c7c24 */ /* 0x000fe2000f8e020d */
[----:B------:R-:W-:Y:S01]  /*1210*/  @P1 BAR.SYNC.DEFER_BLOCKING 0x0 ;  /* 0x0000000000001b1d */ /* 0x000fe20000010000 */
[----:B------:R-:W-:Y:S01]  /*1220*/  LEA R18, P0, R3, UR8, 0x1 ;  /* 0x0000000803127c11 */ /* 0x000fe2000f8008ff */
[----:B------:R-:W-:Y:S01]  /*1230*/  IMAD.MOV.U32 R16, RZ, RZ, R4 ;  /* 0x000000ffff107224 */ /* 0x000fe200078e0004 */
[----:B------:R-:W-:Y:S01]  /*1240*/  USHF.L.U64.HI UR45, UR10, 0x6, UR11 ;  /* 0x000000060a2d7899 */ /* 0x000fe2000801020b */
[----:B------:R-:W-:Y:S01]  /*1250*/  IMAD.IADD R21, R21, 0x1, R12 ;  /* 0x0000000115157824 */ /* 0x000fe200078e020c */
[----:B------:R-:W-:-:S03]  /*1260*/  LEA.HI.X R19, R3, UR9, R2, 0x1, P0 ;  /* 0x0000000903137c11 */ /* 0x000fc600080f0c02 */
[----:B------:R-:W1:Y:S01]  /*1270*/  LDC.64 R4, c[0x0][0x240] ;  /* 0x00009000ff047b82 */ /* 0x000e620000000a00 */
[C---:B---3--:R-:W-:Y:S01]  /*1280*/  IMAD R12, R6.reuse, UR27, RZ ;  /* 0x0000001b060c7c24 */ /* 0x048fe2000f8e02ff */
[----:B------:R-:W-:Y:S01]  /*1290*/  ULDC.64 UR8, c[0x0][0x260] ;  /* 0x0000980000087ab9 */ /* 0x000fe20000000a00 */
[----:B------:R-:W-:Y:S01]  /*12a0*/  IMAD.WIDE.U32 R26, R6, UR18, R188 ;  /* 0x00000012061a7c25 */ /* 0x000fe2000f8e00bc */
[----:B------:R-:W-:Y:S01]  /*12b0*/  IADD3 R13, P1, R186, UR42, RZ ;  /* 0x0000002aba0d7c10 */ /* 0x000fe2000ff3e0ff */
[----:B------:R-:W-:Y:S02]  /*12c0*/  ULDC.64 UR10, c[0x0][0x258] ;  /* 0x00009600000a7ab9 */ /* 0x000fe40000000a00 */
[----:B------:R-:W-:Y:S01]  /*12d0*/  IMAD R12, R7, UR18, R12 ;  /* 0x00000012070c7c24 */ /* 0x000fe2000f8e020c */
[----:B------:R-:W2:Y:S01]  /*12e0*/  LDC.64 R2, c[0x0][0x420] ;  /* 0x00010800ff027b82 */ /* 0x000ea20000000a00 */
[----:B------:R-:W-:Y:S02]  /*12f0*/  IMAD.U32 R14, RZ, RZ, UR6 ;  /* 0x00000006ff0e7e24 */ /* 0x000fe4000f8e00ff */
[----:B------:R-:W-:-:S02]  /*1300*/  IMAD.IADD R27, R27, 0x1, R12 ;  /* 0x000000011b1b7824 */ /* 0x000fc400078e020c */
[----:B------:R-:W-:Y:S01]  /*1310*/  IMAD.WIDE.U32 R14, R14, UR28, R20 ;  /* 0x0000001c0e0e7c25 */ /* 0x000fe2000f8e0014 */
[----:B------:R-:W-:Y:S02]  /*1320*/  IADD3 R20, P0, R18, UR46, RZ ;  /* 0x0000002e12147c10 */ /* 0x000fe4000ff1e0ff */
[----:B------:R-:W3:Y:S01]  /*1330*/  LDC.64 R6, c[0x0][0x228] ;  /* 0x00008a00ff067b82 */ /* 0x000ee20000000a00 */
[----:B------:R-:W-:Y:S01]  /*1340*/  IMAD R10, R10, UR8, RZ ;  /* 0x000000080a0a7c24 */ /* 0x000fe2000f8e02ff */
[----:B------:R-:W-:Y:S01]  /*1350*/  @!PT LDS RZ, [RZ] ;  /* 0x00000000fffff984 */ /* 0x000fe20000000800 */
[----:B------:R-:W-:Y:S01]  /*1360*/  @!PT LDS RZ, [RZ] ;  /* 0x00000000fffff984 */ /* 0x000fe20000000800 */
[----:B------:R-:W-:Y:S01]  /*1370*/  @!PT LDS RZ, [RZ] ;  /* 0x00000000fffff984 */ /* 0x000fe20000000800 */
[----:B------:R4:W-:Y:S01]  /*1380*/  LDGSTS.E.BYPASS.LTC128B.128 [R206+0xa000], desc[UR22][R18.64] ;  /* 0x0a00000012ce7fae */ /* 0x0009e2000b901d56 */
[----:B------:R-:W-:Y:S01]  /*1390*/  IADD3.X R21, R19, UR45, RZ, P0, !PT ;  /* 0x0000002d13157c10 */ /* 0x000fe200087fe4ff */
[----:B------:R-:W-:Y:S01]  /*13a0*/  IMAD.WIDE.U32 R26, R11, UR8, R26 ;  /* 0x000000080b1a7c25 */ /* 0x000fe2000f8e001a */
[----:B------:R-:W-:Y:S01]  /*13b0*/  UIMAD UR8, UR4, UR6, URZ ;  /* 0x00000006040872a4 */ /* 0x000fe2000f8e023f */
[----:B------:R-:W-:Y:S02]  /*13c0*/  IADD3 R22, P0, R20, UR46, RZ ;  /* 0x0000002e14167c10 */ /* 0x000fe4000ff1e0ff */
[----:B-1----:R-:W-:Y:S01]  /*13d0*/  IMAD.WIDE.U32 R24, R13, R4, R188 ;  /* 0x000000040d187225 */ /* 0x002fe200078e00bc */
[----:B------:R-:W-:Y:S01]  /*13e0*/  UIMAD UR8, UR28, UR7, UR8 ;  /* 0x000000071c0872a4 */ /* 0x000fe2000f8e0208 */
[----:B------:R-:W-:Y:S01]  /*13f0*/  IADD3.X R23, R21, UR45, RZ, P0, !PT ;  /* 0x0000002d15177c10 */ /* 0x000fe200087fe4ff */
[----:B------:R-:W-:Y:S04]  /*1400*/  LDGSTS.E.BYPASS.LTC128B.128 [R206+0xb000], desc[UR22][R20.64] ;  /* 0x0b00000014ce7fae */ /* 0x000fe8000b901d56 */
[----:B------:R-:W-:Y:S01]  /*1410*/  LDGSTS.E.BYPASS.LTC128B.128 [R206+0xc000], desc[UR22][R22.64] ;  /* 0x0c00000016ce7fae */ /* 0x000fe2000b901d56 */
[----:B--2---:R-:W-:Y:S01]  /*1420*/  IMAD.WIDE.U32 R16, R13, R2, R16 ;  /* 0x000000020d107225 */ /* 0x004fe200078e0010 */
[----:B----4-:R-:W-:-:S03]  /*1430*/  IADD3.X R19, R9, UR43, RZ, P1, !PT ;  /* 0x0000002b09137c10 */ /* 0x010fc60008ffe4ff */
[----:B------:R-:W-:Y:S02]  /*1440*/  IMAD R9, R11, UR9, R10 ;  /* 0x000000090b097c24 */ /* 0x000fe4000f8e020a */
[----:B------:R-:W-:Y:S02]  /*1450*/  IMAD R10, R19, R4, RZ ;  /* 0x00000004130a7224 */ /* 0x000fe400078e02ff */
[----:B------:R-:W-:Y:S01]  /*1460*/  IMAD.IADD R11, R27, 0x1, R9 ;  /* 0x000000011b0b7824 */ /* 0x000fe200078e0209 */
[----:B------:R-:W-:Y:S01]  /*1470*/  IADD3 R9, P0, R26, R14, RZ ;  /* 0x0000000e1a097210 */ /* 0x000fe20007f1e0ff */
[----:B------:R-:W-:Y:S02]  /*1480*/  IMAD R12, R19, R2, RZ ;  /* 0x00000002130c7224 */ /* 0x000fe400078e02ff */
[----:B------:R-:W-:Y:S01]  /*1490*/  IMAD R10, R13, R5, R10 ;  /* 0x000000050d0a7224 */ /* 0x000fe200078e020a */
[----:B------:R-:W-:Y:S01]  /*14a0*/  IADD3.X R14, R11, UR8, R15, P0, !PT ;  /* 0x000000080b0e7c10 */ /* 0x000fe200087fe40f */
[----:B------:R-:W-:Y:S01]  /*14b0*/  IMAD R12, R13, R3, R12 ;  /* 0x000000030d0c7224 */ /* 0x000fe200078e020c */
[----:B------:R-:W-:Y:S01]  /*14c0*/  ULDC.64 UR8, c[0x0][0x428] ;  /* 0x00010a0000087ab9 */ /* 0x000fe20000000a00 */
[----:B------:R-:W-:Y:S01]  /*14d0*/  IMAD.IADD R25, R25, 0x1, R10 ;  /* 0x0000000119197824 */ /* 0x000fe200078e020a */
[----:B------:R-:W-:Y:S01]  /*14e0*/  UIMAD UR47, UR26, UR8, URZ ;  /* 0x000000081a2f72a4 */ /* 0x000fe2000f8e023f */
[----:B---3--:R-:W-:-:S02]  /*14f0*/  IMAD R10, R6, UR27, RZ ;  /* 0x0000001b060a7c24 */ /* 0x008fc4000f8e02ff */
[----:B------:R-:W-:Y:S01]  /*1500*/  IMAD.IADD R17, R17, 0x1, R12 ;  /* 0x0000000111117824 */ /* 0x000fe200078e020c */
[----:B------:R-:W-:Y:S01]  /*1510*/  UIMAD UR47, UR20, UR9, UR47 ;  /* 0x00000009142f72a4 */ /* 0x000fe2000f8e022f */
[----:B------:R-:W-:Y:S02]  /*1520*/  IMAD.U32 R11, RZ, RZ, UR8 ;  /* 0x00000008ff0b7e24 */ /* 0x000fe4000f8e00ff */
[----:B------:R-:W-:Y:S01]  /*1530*/  IMAD R7, R7, UR18, R10 ;  /* 0x0000001207077c24 */ /* 0x000fe2000f8e020a */
[----:B------:R-:W-:Y:S01]  /*1540*/  ULDC.64 UR8, c[0x0][0x3e0] ;  /* 0x0000f80000087ab9 */ /* 0x000fe20000000a00 */
[----:B------:R-:W-:-:S04]  /*1550*/  IMAD.WIDE.U32 R24, R6, UR18, R24 ;  /* 0x0000001206187c25 */ /* 0x000fc8000f8e0018 */
[----:B------:R-:W-:-:S04]  /*1560*/  IMAD.WIDE.U32 R16, R11, UR20, R16 ;  /* 0x000000140b107c25 */ /* 0x000fc8000f8e0010 */
[----:B------:R-:W-:Y:S01]  /*1570*/  IMAD.IADD R25, R25, 0x1, R7 ;  /* 0x0000000119197824 */ /* 0x000fe200078e0207 */
[----:B------:R-:W-:Y:S01]  /*1580*/  LEA R212, P0, R16, UR8, 0x1 ;  /* 0x0000000810d47c11 */ /* 0x000fe2000f8008ff */
[----:B------:R-:W-:Y:S01]  /*1590*/  VIADD R7, R17, UR47 ;  /* 0x0000002f11077c36 */ /* 0x000fe20008000000 */
[----:B------:R-:W-:Y:S01]  /*15a0*/  UIMAD UR47, UR26, UR10, URZ ;  /* 0x0000000a1a2f72a4 */ /* 0x000fe2000f8e023f */
[----:B------:R-:W-:-:S03]  /*15b0*/  IMAD.U32 R6, RZ, RZ, UR10 ;  /* 0x0000000aff067e24 */ /* 0x000fc6000f8e00ff */
[----:B------:R-:W-:Y:S01]  /*15c0*/  UIMAD UR47, UR20, UR11, UR47 ;  /* 0x0000000b142f72a4 */ /* 0x000fe2000f8e022f */
[----:B------:R-:W-:Y:S01]  /*15d0*/  LEA.HI.X R213, R16, UR9, R7, 0x1, P0 ;  /* 0x0000000910d57c11 */ /* 0x000fe200080f0c07 */
[----:B------:R-:W-:Y:S01]  /*15e0*/  IMAD.WIDE.U32 R10, R6, UR20, R24 ;  /* 0x00000014060a7c25 */ /* 0x000fe2000f8e0018 */
[----:B------:R-:W-:Y:S01]  /*15f0*/  IADD3 R16, P0, R22, UR46, RZ ;  /* 0x0000002e16107c10 */ /* 0x000fe2000ff1e0ff */
[----:B------:R-:W-:Y:S01]  /*1600*/  ULDC.64 UR10, c[0x0][0x210] ;  /* 0x00008400000a7ab9 */ /* 0x000fe20000000a00 */
[----:B------:R-:W-:Y:S01]  /*1610*/  ULDC.64 UR8, c[0x0][0x218] ;  /* 0x0000860000087ab9 */ /* 0x000fe20000000a00 */
[----:B------:R-:W-:Y:S01]  /*1620*/  VIADD R6, R11, UR47 ;  /* 0x0000002f0b067c36 */ /* 0x000fe20008000000 */
[----:B------:R-:W-:Y:S01]  /*1630*/  IADD3.X R17, R23, UR45, RZ, P0, !PT ;  /* 0x0000002d17117c10 */ /* 0x000fe200087fe4ff */
[----:B------:R-:W-:Y:S01]  /*1640*/  ULEA.HI UR45, UR44, UR44, URZ, 0x1 ;  /* 0x0000002c2c2d7291 */ /* 0x000fe2000f8f083f */
[C---:B------:R-:W-:Y:S02]  /*1650*/  LEA R214, P1, R10.reuse, UR10, 0x1 ;  /* 0x0000000a0ad67c11 */ /* 0x040fe4000f8208ff */
[C---:B------:R-:W-:Y:S01]  /*1660*/  LEA R12, P0, R9.reuse, UR8, 0x1 ;  /* 0x00000008090c7c11 */ /* 0x040fe2000f8008ff */
[----:B------:R-:W-:Y:S01]  /*1670*/  USHF.L.U32 UR8, UR6, 0x6, URZ ;  /* 0x0000000606087899 */ /* 0x000fe2000800063f */
[----:B------:R-:W-:Y:S01]  /*1680*/  LEA.HI.X R215, R10, UR11, R6, 0x1, P1 ;  /* 0x0000000b0ad77c11 */ /* 0x000fe200088f0c06 */
[----:B------:R-:W-:Y:S01]  /*1690*/  USHF.L.U64.HI UR6, UR6, 0x6, UR7 ;  /* 0x0000000606067899 */ /* 0x000fe20008010207 */
[----:B------:R-:W-:Y:S01]  /*16a0*/  LEA.HI.X R13, R9, UR9, R14, 0x1, P0 ;  /* 0x00000009090d7c11 */ /* 0x000fe200080f0c0e */
[----:B------:R-:W-:Y:S01]  /*16b0*/  ULOP3.LUT UR9, UR45, 0xfffffffe, URZ, 0xc0, !UPT ;  /* 0xfffffffe2d097892 */ /* 0x000fe2000f8ec03f */
[----:B------:R-:W-:Y:S01]  /*16c0*/  LEA R14, P1, R2, R212, 0x6 ;  /* 0x000000d4020e7211 */ /* 0x000fe200078230ff */
[----:B------:R-:W-:Y:S01]  /*16d0*/  ULDC.64 UR10, c[0x0][0x2b0] ;  /* 0x0000ac00000a7ab9 */ /* 0x000fe20000000a00 */
[----:B------:R-:W-:Y:S01]  /*16e0*/  LEA R6, P0, R4, R214, 0x6 ;  /* 0x000000d604067211 */ /* 0x000fe200078030ff */
[----:B------:R-:W-:Y:S01]  /*16f0*/  UIADD3 UR9, UR44, -UR9, URZ ;  /* 0x800000092c097290 */ /* 0x000fe2000fffe03f */
[----:B------:R-:W-:Y:S01]  /*1700*/  LEA.HI.X R15, R2, R213, R3, 0x6, P1 ;  /* 0x000000d5020f7211 */ /* 0x000fe200008f3403 */
[----:B------:R-:W-:Y:S01]  /*1710*/  UIMAD.WIDE UR10, UR38, 0x4, UR10 ;  /* 0x00000004260a78a5 */ /* 0x000fe2000f8e020a */
[----:B------:R-:W1:Y:S01]  /*1720*/  S2R R3, SR_TID.X ;  /* 0x0000000000037919 */ /* 0x000e620000002100 */
[----:B------:R-:W-:Y:S01]  /*1730*/  UISETP.NE.AND UP0, UPT, UR9, 0x1, UPT ;  /* 0x000000010900788c */ /* 0x000fe2000bf05270 */
[----:B------:R-:W-:Y:S01]  /*1740*/  LEA.HI.X R7, R4, R215, R5, 0x6, P0 ;  /* 0x000000d704077211 */ /* 0x000fe200000f3405 */
[----:B------:R-:W-:Y:S01]  /*1750*/  IMAD.MOV.U32 R2, RZ, RZ, 0x4 ;  /* 0x00000004ff027424 */ /* 0x000fe200078e00ff */
[----:B------:R-:W-:Y:S01]  /*1760*/  IADD3 R4, P0, R12, UR8, RZ ;  /* 0x000000080c047c10 */ /* 0x000fe2000ff1e0ff */
[----:B------:R2:W-:Y:S02]  /*1770*/  LDGSTS.E.BYPASS.LTC128B.128 [R206+0xd000], desc[UR22][R16.64] ;  /* 0x0d00000010ce7fae */ /* 0x0005e4000b901d56 */
[----:B------:R-:W-:-:S02]  /*1780*/  PLOP3.LUT P2, PT, PT, PT, UP0, 0x80, 0x0 ;  /* 0x000000000000781c */ /* 0x000fc40003f4f008 */
[----:B------:R-:W0:Y:S01]  /*1790*/  LDGDEPBAR ;  /* 0x00000000000079af */ /* 0x000e220000000000 */
[----:B------:R-:W-:Y:S02]  /*17a0*/  IADD3.X R5, R13, UR6, RZ, P0, !PT ;  /* 0x000000060d057c10 */ /* 0x000fe400087fe4ff */
[----:B------:R-:W-:Y:S01]  /*17b0*/  SEL R205, R205, R190, !P2 ;  /* 0x000000becdcd7207 */ /* 0x000fe20005000000 */
[----:B------:R-:W-:Y:S01]  /*17c0*/  LDGSTS.E.BYPASS.LTC128B.128 [R206+0x4000], desc[UR22][R212.64] ;  /* 0x04000000d4ce7fae */ /* 0x000fe2000b901d56 */
[----:B------:R-:W-:Y:S02]  /*17d0*/  IADD3 R10, P0, R4, UR8, RZ ;  /* 0x00000008040a7c10 */ /* 0x000fe4000ff1e0ff */
[----:B------:R-:W-:Y:S01]  /*17e0*/  LEA R205, R205, UR5, 0x1 ;  /* 0x00000005cdcd7c11 */ /* 0x000fe2000f8e08ff */
[----:B------:R3:W-:Y:S01]  /*17f0*/  LDGSTS.E.BYPASS.LTC128B.128 [R206+0x5000], desc[UR22][R14.64] ;  /* 0x050000000ece7fae */ /* 0x0007e2000b901d56 */
[----:B------:R-:W-:-:S03]  /*1800*/  IADD3.X R11, R5, UR6, RZ, P0, !PT ;  /* 0x00000006050b7c10 */ /* 0x000fc600087fe4ff */
[----:B------:R-:W-:Y:S04]  /*1810*/  LDGSTS.E.BYPASS.LTC128B.128 [R205], desc[UR22][R214.64] ;  /* 0x00000000d6cd7fae */ /* 0x000fe8000b901d56 */
[----:B------:R-:W-:Y:S04]  /*1820*/  LDGSTS.E.BYPASS.LTC128B.128 [R205+0x1000], desc[UR22][R6.64] ;  /* 0x0100000006cd7fae */ /* 0x000fe8000b901d56 */
[----:B------:R-:W-:Y:S01]  /*1830*/  LDGSTS.E.BYPASS.LTC128B.128 [R206+0x6000], desc[UR22][R12.64] ;  /* 0x060000000cce7fae */ /* 0x000fe2000b901d56 */
[----:B--2---:R-:W-:-:S03]  /*1840*/  IADD3 R16, P0, R10, UR8, RZ ;  /* 0x000000080a107c10 */ /* 0x004fc6000ff1e0ff */
[----:B------:R2:W-:Y:S01]  /*1850*/  LDGSTS.E.BYPASS.LTC128B.128 [R206+0x7000], desc[UR22][R4.64] ;  /* 0x0700000004ce7fae */ /* 0x0005e2000b901d56 */
[----:B------:R-:W-:-:S03]  /*1860*/  IADD3.X R17, R11, UR6, RZ, P0, !PT ;  /* 0x000000060b117c10 */ /* 0x000fc600087fe4ff */
[----:B------:R4:W-:Y:S01]  /*1870*/  LDGSTS.E.BYPASS.LTC128B.128 [R206+0x8000], desc[UR22][R10.64] ;  /* 0x080000000ace7fae */ /* 0x0009e2000b901d56 */
[----:B---3--:R-:W-:Y:S01]  /*1880*/  IMAD.WIDE R14, R187, R2, UR10 ;  /* 0x0000000abb0e7e25 */ /* 0x008fe2000f8e0202 */
[----:B-1----:R-:W-:Y:S02]  /*1890*/  SHF.R.S32.HI R2, RZ, 0x1f, R3 ;  /* 0x0000001fff027819 */ /* 0x002fe40000011403 */
[----:B------:R4:W-:Y:S02]  /*18a0*/  LDGSTS.E.BYPASS.LTC128B.128 [R206+0x9000], desc[UR22][R16.64] ;  /* 0x0900000010ce7fae */ /* 0x0009e4000b901d56 */
[----:B------:R-:W-:Y:S02]  /*18b0*/  LEA.HI R2, R2, R3, RZ, 0x5 ;  /* 0x0000000302027211 */ /* 0x000fe400078f28ff */
[----:B------:R-:W0:Y:S02]  /*18c0*/  LDGDEPBAR ;  /* 0x00000000000079af */ /* 0x000e240000000000 */
[----:B------:R-:W-:Y:S01]  /*18d0*/  LOP3.LUT R218, R2, 0xffffffe0, RZ, 0xc0, !PT ;  /* 0xffffffe002da7812 */ /* 0x000fe200078ec0ff */
[----:B------:R-:W-:Y:S01]  /*18e0*/  UIMAD UR8, UR31, UR30, URZ ;  /* 0x0000001e1f0872a4 */ /* 0x000fe2000f8e023f */
[----:B------:R4:W5:Y:S03]  /*18f0*/  LDG.E R204, desc[UR22][R14.64] ;  /* 0x000000160ecc7981 */ /* 0x000966000c1e1900 */
[----:B------:R-:W-:Y:S01]  /*1900*/  IMAD.IADD R218, R3, 0x1, -R218 ;  /* 0x0000000103da7824 */ /* 0x000fe200078e0ada */
[----:B------:R-:W-:Y:S01]  /*1910*/  SHF.R.S32.HI R3, RZ, 0x5, R2 ;  /* 0x00000005ff037819 */ /* 0x000fe20000011402 */
[----:B------:R-:W-:Y:S01]  /*1920*/  USHF.R.S32.HI UR6, URZ, 0x1f, UR30 ;  /* 0x0000001f3f067899 */ /* 0x000fe2000801141e */
[----:B------:R4:W5:Y:S01]  /*1930*/  LDG.E R203, desc[UR22][R14.64+0x20] ;  /* 0x000020160ecb7981 */ /* 0x000962000c1e1900 */
[----:B------:R-:W-:-:S02]  /*1940*/  USHF.L.U32 UR7, UR8, 0x6, URZ ;  /* 0x0000000608077899 */ /* 0x000fc4000800063f */
[----:B--2---:R-:W-:Y:S01]  /*1950*/  IMAD R4, R3, UR8, R218 ;  /* 0x0000000803047c24 */ /* 0x004fe2000f8e02da */
[----:B------:R-:W-:Y:S01]  /*1960*/  UIMAD UR6, UR6, UR31, URZ ;  /* 0x0000001f060672a4 */ /* 0x000fe2000f8e023f */
[----:B------:R-:W-:Y:S01]  /*1970*/  IMAD.U32 R3, RZ, RZ, UR39 ;  /* 0x00000027ff037e24 */ /* 0x000fe2000f8e00ff */
[----:B------:R-:W-:Y:S01]  /*1980*/  USHF.R.S32.HI UR9, URZ, 0x1f, UR7 ;  /* 0x0000001f3f097899 */ /* 0x000fe20008011407 */
[----:B------:R-:W-:Y:S01]  /*1990*/  IMAD.U32 R2, RZ, RZ, UR35 ;  /* 0x00000023ff027e24 */ /* 0x000fe2000f8e00ff */
[----:B------:R-:W-:Y:S01]  /*19a0*/  UIMAD.WIDE UR46, UR18, UR29, UR42 ;  /* 0x0000001d122e72a5 */ /* 0x000fe2000f8e022a */
[----:B------:R-:W-:Y:S01]  /*19b0*/  SHF.R.S32.HI R5, RZ, 0x1f, R4 ;  /* 0x0000001fff057819 */ /* 0x000fe20000011404 */
[----:B------:R-:W-:Y:S01]  /*19c0*/  UIMAD.WIDE.U32 UR38, UR30, UR31, URZ ;  /* 0x0000001f1e2672a5 */ /* 0x000fe2000f8e003f */
[----:B------:R-:W-:Y:S01]  /*19d0*/  IADD3 R3, P1, P0, R4, UR7, R3 ;  /* 0x0000000704037c10 */ /* 0x000fe2000f83e003 */
[----:B------:R-:W-:Y:S01]  /*19e0*/  UIMAD UR6, UR36, UR30, UR6 ;  /* 0x0000001e240672a4 */ /* 0x000fe2000f8e0206 */
[----:B------:R4:W5:Y:S01]  /*19f0*/  LDG.E R202, desc[UR22][R14.64+0x80] ;  /* 0x000080160eca7981 */ /* 0x000962000c1e1900 */
[----:B------:R-:W-:Y:S01]  /*1a00*/  UIADD3 UR34, UP0, UR46, UR34, URZ ;  /* 0x000000222e227290 */ /* 0x000fe2000ff1e03f */
[----:B------:R-:W-:Y:S01]  /*1a10*/  IADD3.X R5, R5, UR9, R2, P1, P0 ;  /* 0x0000000905057c10 */ /* 0x000fe20008fe0402 */
[----:B------:R-:W-:Y:S01]  /*1a20*/  UIADD3 UR6, UR39, UR6, URZ ;  /* 0x0000000627067290 */ /* 0x000fe2000fffe03f */
[----:B------:R-:W-:Y:S01]  /*1a30*/  IADD3 R8, P0, R3, R8, RZ ;  /* 0x0000000803087210 */ /* 0x000fe20007f1e0ff */
[----:B------:R-:W-:Y:S01]  /*1a40*/  UIADD3.X UR33, UR47, UR33, URZ, UP0, !UPT ;  /* 0x000000212f217290 */ /* 0x000fe200087fe43f */
[----:B------:R4:W5:Y:S01]  /*1a50*/  LDG.E R201, desc[UR22][R14.64+0xa0] ;  /* 0x0000a0160ec97981 */ /* 0x000962000c1e1900 */
[----:B------:R-:W-:Y:S01]  /*1a60*/  UIMAD UR6, UR6, UR34, URZ ;  /* 0x00000022060672a4 */ /* 0x000fe2000f8e023f */
[----:B------:R-:W-:Y:S01]  /*1a70*/  IMAD.U32 R2, RZ, RZ, UR38 ;  /* 0x00000026ff027e24 */ /* 0x000fe2000f8e00ff */
[----:B------:R-:W-:-:S04]  /*1a80*/  DEPBAR.LE SB0, 0x1 ;  /* 0x000080400000791a */ /* 0x000fc80000000000 */
[----:B------:R-:W-:Y:S01]  /*1a90*/  IMAD.X R9, R5, 0x1, R0, P0 ;  /* 0x0000000105097824 */ /* 0x000fe200000e0600 */
[----:B------:R-:W-:Y:S01]  /*1aa0*/  UIMAD UR33, UR33, UR38, UR6 ;  /* 0x00000026212172a4 */ /* 0x000fe2000f8e0206 */
[----:B------:R-:W-:Y:S01]  /*1ab0*/  BAR.SYNC.DEFER_BLOCKING 0x0 ;  /* 0x0000000000007b1d */ /* 0x000fe20000010000 */
[----:B------:R-:W-:Y:S01]  /*1ac0*/  UISETP.GE.AND UP0, UPT, UR32, 0x1, UPT ;  /* 0x000000012000788c */ /* 0x000fe2000bf06270 */
[----:B------:R-:W-:Y:S01]  /*1ad0*/  IMAD.WIDE.U32 R8, R2, UR34, R8 ;  /* 0x0000002202087c25 */ /* 0x000fe2000f8e0008 */
[----:B------:R-:W-:Y:S02]  /*1ae0*/  CS2R R94, SRZ ;  /* 0x00000000005e7805 */ /* 0x000fe4000001ff00 */
[----:B------:R-:W-:Y:S02]  /*1af0*/  CS2R R92, SRZ ;  /* 0x00000000005c7805 */ /* 0x000fe4000001ff00 */
[----:B------:R-:W-:Y:S01]  /*1b00*/  CS2R R98, SRZ ;  /* 0x0000000000627805 */ /* 0x000fe2000001ff00 */
[----:B------:R-:W-:Y:S01]  /*1b10*/  ULDC.64 UR6, c[0x0][0x400] ;  /* 0x0001000000067ab9 */ /* 0x000fe20000000a00 */
[----:B------:R-:W-:Y:S01]  /*1b20*/  VIADD R0, R9, UR33 ;  /* 0x0000002109007c36 */ /* 0x000fe20008000000 */
[----:B------:R-:W-:Y:S01]  /*1b30*/  LEA R210, P0, R8, UR6, 0x2 ;  /* 0x0000000608d27c11 */ /* 0x000fe2000f8010ff */
[----:B------:R-:W-:Y:S01]  /*1b40*/  UIADD3 UR33, UR42, UR37, URZ ;  /* 0x000000252a217290 */ /* 0x000fe2000fffe03f */
[----:B------:R-:W-:Y:S01]  /*1b50*/  IMAD.U32 R3, RZ, RZ, UR39 ;  /* 0x00000027ff037e24 */ /* 0x000fe2000f8e00ff */
[----:B------:R-:W-:-:S02]  /*1b60*/  CS2R R96, SRZ ;  /* 0x0000000000607805 */ /* 0x000fc4000001ff00 */
[----:B------:R-:W-:Y:S01]  /*1b70*/  LEA.HI.X R211, R8, UR7, R0, 0x2, P0 ;  /* 0x0000000708d37c11 */ /* 0x000fe200080f1400 */
[----:B------:R-:W-:Y:S01]  /*1b80*/  ULDC.64 UR6, c[0x0][0x478] ;  /* 0x00011e0000067ab9 */ /* 0x000fe20000000a00 */
[----:B------:R-:W-:Y:S01]  /*1b90*/  PLOP3.LUT P0, PT, PT, PT, UP0, 0x80, 0x0 ;  /* 0x000000000000781c */ /* 0x000fe20003f0f008 */
[----:B------:R-:W-:Y:S01]  /*1ba0*/  UIMAD.WIDE UR32, UR33, 0x4, UR6 ;  /* 0x00000004212078a5 */ /* 0x000fe2000f8e0206 */
        /* <DEDUP_REMOVED lines=8> */
[----:B------:R4:W1:Y:S01]  /*1c30*/  LDSM.16.M88.4 R136, [R171+0xa000] ;  /* 0x00a00000ab88783b */ /* 0x0008620000000200 */
[----:B------:R-:W-:Y:S02]  /*1c40*/  CS2R R74, SRZ ;  /* 0x00000000004a7805 */ /* 0x000fe4000001ff00 */
[----:B------:R-:W-:-:S02]  /*1c50*/  CS2R R72, SRZ ;  /* 0x0000000000487805 */ /* 0x000fc4000001ff00 */
[----:B------:R-:W-:Y:S01]  /*1c60*/  CS2R R70, SRZ ;  /* 0x0000000000467805 */ /* 0x000fe2000001ff00 */
[----:B------:R4:W2:Y:S01]  /*1c70*/  LDSM.16.M88.4 R140, [R171+0xa800] ;  /* 0x00a80000ab8c783b */ /* 0x0008a20000000200 */
[----:B------:R-:W-:Y:S02]  /*1c80*/  CS2R R68, SRZ ;  /* 0x0000000000447805 */ /* 0x000fe4000001ff00 */
[----:B------:R-:W-:Y:S02]  /*1c90*/  CS2R R62, SRZ ;  /* 0x00000000003e7805 */ /* 0x000fe4000001ff00 */
[----:B------:R-:W-:Y:S01]  /*1ca0*/  CS2R R60, SRZ ;  /* 0x00000000003c7805 */ /* 0x000fe2000001ff00 */
[----:B------:R4:W3:Y:S01]  /*1cb0*/  LDSM.16.M88.4 R144, [R170+0xa000] ;  /* 0x00a00000aa90783b */ /* 0x0008e20000000200 */
[----:B------:R-:W-:Y:S02]  /*1cc0*/  CS2R R66, SRZ ;  /* 0x0000000000427805 */ /* 0x000fe4000001ff00 */
[----:B------:R-:W-:-:S02]  /*1cd0*/  CS2R R64, SRZ ;  /* 0x0000000000407805 */ /* 0x000fc4000001ff00 */
[----:B------:R-:W-:Y:S01]  /*1ce0*/  CS2R R58, SRZ ;  /* 0x00000000003a7805 */ /* 0x000fe2000001ff00 */
[----:B------:R4:W1:Y:S01]  /*1cf0*/  LDSM.16.M88.4 R148, [R170+0xa800] ;  /* 0x00a80000aa94783b */ /* 0x0008620000000200 */
[----:B------:R-:W-:Y:S02]  /*1d00*/  CS2R R56, SRZ ;  /* 0x0000000000387805 */ /* 0x000fe4000001ff00 */
[----:B------:R-:W-:Y:S02]  /*1d10*/  CS2R R54, SRZ ;  /* 0x0000000000367805 */ /* 0x000fe4000001ff00 */
[----:B------:R-:W-:Y:S01]  /*1d20*/  CS2R R52, SRZ ;  /* 0x0000000000347805 */ /* 0x000fe2000001ff00 */
[----:B------:R4:W1:Y:S01]  /*1d30*/  LDSM.16.M88.4 R152, [R169+0xa000] ;  /* 0x00a00000a998783b */ /* 0x0008620000000200 */
        /* <DEDUP_REMOVED lines=9> */
[----:B------:R-:W-:Y:S01]  /*1dd0*/  CS2R R36, SRZ ;  /* 0x0000000000247805 */ /* 0x000fe2000001ff00 */
[----:B------:R4:W1:Y:S01]  /*1de0*/  LDSM.16.M88.4 R164, [R168+0xa800] ;  /* 0x00a80000a8a4783b */ /* 0x0008620000000200 */
[----:B------:R-:W-:Y:S05]  /*1df0*/  @!P0 BRA `(.L_x_1194) ;  /* 0x0000003800188947 */ /* 0x000fea0003800000 */
[----:B------:R-:W2:Y:S01]  /*1e00*/  LDC.64 R6, c[0x0][0x3b8] ;  /* 0x0000ee00ff067b82 */ /* 0x000ea20000000a00 */
[----:B------:R-:W-:-:S07]  /*1e10*/  UIMAD UR6, UR18, UR31, UR20 ;  /* 0x0000001f120672a4 */ /* 0x000fce000f8e0214 */
[----:B------:R-:W1:Y:S01]  /*1e20*/  LDC R199, c[0x0][0x2dc] ;  /* 0x0000b700ffc77b82 */ /* 0x000e620000000800 */
[----:B--2---:R-:W2:Y:S04]  /*1e30*/  LDG.E.64 R4, desc[UR22][R6.64+0x8] ;  /* 0x0000081606047981 */ /* 0x004ea8000c1e1b00 */
[----:B------:R-:W3:Y:S01]  /*1e40*/  LDG.E.64 R2, desc[UR22][R6.64] ;  /* 0x0000001606027981 */ /* 0x000ee2000c1e1b00 */
[----:B------:R-:W-:Y:S01]  /*1e50*/  USHF.L.U32 UR6, UR6, 0x5, URZ ;  /* 0x0000000506067899 */ /* 0x000fe2000800063f */
[----:B------:R-:W-:-:S03]  /*1e60*/  SHF.R.S32.HI R208, RZ, 0x1f, R218 ;  /* 0x0000001fffd07819 */ /* 0x000fc600000114da */
[----:B------:R-:W-:Y:S01]  /*1e70*/  USHF.R.S32.HI UR9, URZ, 0x1f, UR6 ;  /* 0x0000001f3f097899 */ /* 0x000fe20008011406 */
[----:B------:R-:W-:Y:S01]  /*1e80*/  VIADD R175, R178, 0x1000 ;  /* 0x00001000b2af7836 */ /* 0x000fe20000000000 */
[----:B------:R-:W-:Y:S01]  /*1e90*/  UMOV UR7, UR33 ;  /* 0x0000002100077c82 */ /* 0x000fe20008000000 */
[----:B------:R-:W-:Y:S01]  /*1ea0*/  USHF.L.U32 UR33, UR8, 0x3, URZ ;  /* 0x0000000308217899 */ /* 0x000fe2000800063f */
[----:B------:R-:W-:Y:S02]  /*1eb0*/  VIADD R174, R179, 0x1000 ;  /* 0x00001000b3ae7836 */ /* 0x000fe40000000000 */
[----:B------:R-:W-:Y:S01]  /*1ec0*/  IMAD.U32 R0, RZ, RZ, UR21 ;  /* 0x00000015ff007e24 */ /* 0x000fe2000f8e00ff */
[----:B------:R-:W-:Y:S01]  /*1ed0*/  SEL R175, R175, R178, !P2 ;  /* 0x000000b2afaf7207 */ /* 0x000fe20005000000 */
[----:B------:R-:W-:Y:S01]  /*1ee0*/  IMAD.MOV.U32 R173, RZ, RZ, 0x20 ;  /* 0x00000020ffad7424 */ /* 0x000fe200078e00ff */
[----:B------:R-:W-:Y:S01]  /*1ef0*/  SEL R174, R174, R179, !P2 ;  /* 0x000000b3aeae7207 */ /* 0x000fe20005000000 */
[----:B------:R-:W-:-:S02]  /*1f00*/  IMAD.MOV.U32 R172, RZ, RZ, 0x40 ;  /* 0x00000040ffac7424 */ /* 0x000fc400078e00ff */
[----:B------:R-:W-:Y:S02]  /*1f10*/  IMAD.MOV.U32 R198, RZ, RZ, 0x4 ;  /* 0x00000004ffc67424 */ /* 0x000fe400078e00ff */
[----:B------:R-:W-:Y:S01]  /*1f20*/  IMAD.MOV.U32 R95, RZ, RZ, RZ ;  /* 0x000000ffff5f7224 */ /* 0x000fe200078e00ff */
[----:B------:R-:W-:Y:S02]  /*1f30*/  UIMAD UR31, UR8, 0x18, URZ ;  /* 0x00000018081f78a4 */ /* 0x000fe4000f8e023f */
[----:B------:R-:W-:Y:S02]  /*1f40*/  USHF.L.U32 UR30, UR8, 0x5, URZ ;  /* 0x00000005081e7899 */ /* 0x000fe4000800063f */
[----:B------:R-:W-:Y:S02]  /*1f50*/  UIMAD UR29, UR8, 0x28, URZ ;  /* 0x00000028081d78a4 */ /* 0x000fe4000f8e023f */
[----:B------:R-:W-:Y:S01]  /*1f60*/  UIMAD UR50, UR8, 0x38, URZ ;  /* 0x00000038083278a4 */ /* 0x000fe2000f8e023f */
[----:B--2---:R-:W-:Y:S01]  /*1f70*/  IADD3 R218, P1, P0, R4, UR6, R218 ;  /* 0x0000000604da7c10 */ /* 0x004fe2000f83e0da */
[----:B------:R-:W-:Y:S01]  /*1f80*/  UMOV UR6, UR32 ;  /* 0x0000002000067c82 */ /* 0x000fe20008000000 */
[----:B------:R-:W-:Y:S01]  /*1f90*/  USHF.L.U32 UR32, UR8, 0x4, URZ ;  /* 0x0000000408207899 */ /* 0x000fe2000800063f */
[----:B---3--:R-:W-:-:S02]  /*1fa0*/  R2UR UR34, R3 ;  /* 0x00000000032272ca */ /* 0x008fc400000e0000 */
[----:B------:R-:W-:Y:S01]  /*1fb0*/  R2UR UR35, R2 ;  /* 0x00000000022372ca */ /* 0x000fe200000e0000 */
[----:B------:R-:W-:Y:S01]  /*1fc0*/  UIADD3 UR49, UR32, 0x20, URZ ;  /* 0x0000002020317890 */ /* 0x000fe2000fffe03f */
[----:B------:R-:W-:Y:S01]  /*1fd0*/  IADD3.X R208, R5, UR9, R208, P1, P0 ;  /* 0x0000000905d07c10 */ /* 0x000fe20008fe04d0 */
[----:B------:R-:W-:Y:S01]  /*1fe0*/  IMAD R5, R0, 0x4, R185 ;  /* 0x0000000400057824 */ /* 0x000fe200078e02b9 */
[C---:B------:R-:W-:Y:S01]  /*1ff0*/  LOP3.LUT P1, RZ, R183.reuse, 0x4, RZ, 0xc0, !PT ;  /* 0x00000004b7ff7812 */ /* 0x040fe2000782c0ff */
[----:B------:R-:W-:Y:S01]  /*2000*/  UIADD3 UR48, UR33, UR49, URZ ;  /* 0x0000003121307290 */ /* 0x000fe2000fffe03f */
[----:B------:R-:W-:Y:S01]  /*2010*/  LOP3.LUT P0, RZ, R183, 0x2, RZ, 0xc0, !PT ;  /* 0x00000002b7ff7812 */ /* 0x000fe2000780c0ff */
[----:B------:R-:W-:Y:S02]  /*2020*/  UIMAD UR9, UR8, 0x30, URZ ;  /* 0x00000030080978a4 */ /* 0x000fe4000f8e023f */
[----:B------:R-:W-:Y:S01]  /*2030*/  UIADD3 UR47, UR33, UR48, URZ ;  /* 0x00000030212f7290 */ /* 0x000fe2000fffe03f */
[----:B------:R-:W-:Y:S01]  /*2040*/  ULDC UR8, c[0x0][0x270] ;  /* 0x00009c0000087ab9 */ /* 0x000fe20000000800 */
[----:B------:R-:W-:Y:S01]  /*2050*/  IMAD.WIDE.U32 R218, R218, -0x2daee0ad, RZ ;  /* 0xd2511f53dada7825 */ /* 0x000fe200078e00ff */
[----:B------:R-:W-:Y:S01]  /*2060*/  SEL R173, R173, 0xffffffe0, !P0 ;  /* 0xffffffe0adad7807 */ /* 0x000fe20004000000 */
[----:B------:R-:W-:Y:S01]  /*2070*/  UIADD3 UR46, UR33, UR47, URZ ;  /* 0x0000002f212e7290 */ /* 0x000fe2000fffe03f */
[----:B------:R-:W-:Y:S01]  /*2080*/  LOP3.LUT R5, R5, UR34, RZ, 0x3c, !PT ;  /* 0x0000002205057c12 */ /* 0x000fe2000f8e3cff */
[----:B------:R-:W-:Y:S01]  /*2090*/  ULDC.U8 UR37, c[0x0][0x388] ;  /* 0x0000e20000257ab9 */ /* 0x000fe20000000000 */
[----:B------:R-:W-:Y:S01]  /*20a0*/  SEL R172, R172, 0xffffffc0, !P1 ;  /* 0xffffffc0acac7807 */ /* 0x000fe20004800000 */
[----:B------:R-:W-:Y:S01]  /*20b0*/  IMAD.IADD R3, R177, 0x1, R173 ;  /* 0x00000001b1037824 */ /* 0x000fe200078e02ad */
[----:B------:R-:W-:Y:S01]  /*20c0*/  LOP3.LUT R216, R219, R5, RZ, 0x3c, !PT ;  /* 0x00000005dbd87212 */ /* 0x000fe200078e3cff */
[----:B------:R-:W-:Y:S01]  /*20d0*/  UIADD3 UR45, UR33, UR46, URZ ;  /* 0x0000002e212d7290 */ /* 0x000fe2000fffe03f */
[----:B------:R-:W-:Y:S01]  /*20e0*/  LEA R175, R175, UR5, 0x1 ;  /* 0x00000005afaf7c11 */ /* 0x000fe2000f8e08ff */
[----:B------:R-:W-:Y:S01]  /*20f0*/  IMAD.IADD R2, R177, 0x1, R172 ;  /* 0x00000001b1027824 */ /* 0x000fe200078e02ac */
[----:B------:R-:W-:Y:S01]  /*2100*/  LEA R174, R174, UR5, 0x1 ;  /* 0x00000005aeae7c11 */ /* 0x000fe2000f8e08ff */
[----:B------:R-:W-:Y:S01]  /*2110*/  IMAD.IADD R0, R172, 0x1, R3 ;  /* 0x00000001ac007824 */ /* 0x000fe200078e0203 */
[----:B------:R-:W-:Y:S01]  /*2120*/  LOP3.LUT R208, R208, UR35, RZ, 0x3c, !PT ;  /* 0x00000023d0d07c12 */ /* 0x000fe2000f8e3cff */
[----:B------:R-:W-:Y:S01]  /*2130*/  IMAD.WIDE.U32 R216, R216, -0x326172a9, RZ ;  /* 0xcd9e8d57d8d87825 */ /* 0x000fe200078e00ff */
[----:B------:R-:W-:Y:S01]  /*2140*/  UIADD3 UR43, UR33, UR45, URZ ;  /* 0x0000002d212b7290 */ /* 0x000fe2000fffe03f */
[----:B-1----:R-:W-:-:S11]  /*2150*/  ULDC UR36, c[0x0][0x2ec] ;  /* 0x0000bb0000247ab9 */ /* 0x002fd60000000800 */
.L_x_1197:
[----:B------:R-:W0:Y:S01]  /*2160*/  LDGDEPBAR ;  /* 0x00000000000079af */ /* 0x000e220000000000 */
[C---:B------:R-:W-:Y:S01]  /*2170*/  IMAD.IADD R181, R174.reuse, 0x1, R173 ;  /* 0x00000001aeb57824 */ /* 0x040fe200078e02ad */
[----:B------:R-:W-:Y:S01]  /*2180*/  UIADD3 UR38, UR35, -0x61c88647, URZ ;  /* 0x9e3779b923267890 */ /* 0x000fe2000fffe03f */
[----:B------:R-:W-:Y:S01]  /*2190*/  IMAD.IADD R182, R174, 0x1, R172 ;  /* 0x00000001aeb67824 */ /* 0x000fe200078e02ac */
[----:B------:R-:W-:Y:S01]  /*21a0*/  UIADD3 UR39, UR34, -0x4498517b, URZ ;  /* 0xbb67ae8522277890 */ /* 0x000fe2000fffe03f */
[----:B------:R-:W-:Y:S01]  /*21b0*/  IMAD.IADD R180, R172, 0x1, R181 ;  /* 0x00000001acb47824 */ /* 0x000fe200078e02b5 */
[----:B------:R-:W-:Y:S01]  /*21c0*/  UIADD3 UR42, UR34, 0x76cf5d0a, URZ ;  /* 0x76cf5d0a222a7890 */ /* 0x000fe2000fffe03f */
[----:B------:R-:W-:Y:S02]  /*21d0*/  IMAD.U32 R209, RZ, RZ, UR44 ;  /* 0x0000002cffd17e24 */ /* 0x000fe4000f8e00ff */
[----:B-----5:R-:W-:Y:S01]  /*21e0*/  FMUL.FTZ R248, R204, 1.4426950216293334961 ;  /* 0x3fb8aa3bccf87820 */ /* 0x020fe20000410000 */
[----:B------:R-:W-:Y:S01]  /*21f0*/  IMAD.U32 R220, RZ, RZ, UR6 ;  /* 0x00000006ffdc7e24 */ /* 0x000fe2000f8e00ff */
[----:B------:R-:W-:Y:S01]  /*2200*/  LOP3.LUT R224, R218, UR39, RZ, 0x3c, !PT ;  /* 0x00000027dae07c12 */ /* 0x000fe2000f8e3cff */
[----:B------:R-:W-:Y:S01]  /*2210*/  IMAD R209, R209, 0x4, R184 ;  /* 0x00000004d1d17824 */ /* 0x000fe200078e02b8 */
[----:B------:R-:W-:Y:S01]  /*2220*/  UIADD3 UR39, UR35, -0x255992d5, URZ ;  /* 0xdaa66d2b23277890 */ /* 0x000fe2000fffe03f */
[----:B------:R-:W-:Y:S01]  /*2230*/  IMAD.U32 R221, RZ, RZ, UR7 ;  /* 0x00000007ffdd7e24 */ /* 0x000fe2000f8e00ff */
[----:B------:R-:W-:Y:S01]  /*2240*/  LEA R232, P0, R187, R220, 0x2 ;  /* 0x000000dcbbe87211 */ /* 0x000fe200078010ff */
[----:B------:R-:W-:Y:S04]  /*2250*/  IMAD.WIDE.U32 R228, R209, -0x326172a9, RZ ;  /* 0xcd9e8d57d1e47825 */ /* 0x000fe800078e00ff */
[----:B------:R-:W-:Y:S01]  /*2260*/  FMUL.FTZ R250, R203, 1.4426950216293334961 ;  /* 0x3fb8aa3bcbfa7820 */ /* 0x000fe20000410000 */
[----:B------:R-:W-:Y:S01]  /*2270*/  UISETP.GE.AND UP2, UPT, UR44, 0x1, UPT ;  /* 0x000000012c00788c */ /* 0x000fe2000bf46270 */
[----:B------:R-:W-:Y:S01]  /*2280*/  LEA.HI.X.SX32 R233, R187, R221, 0x2, P0 ;  /* 0x000000ddbbe97211 */ /* 0x000fe200000f16ff */
[----:B------:R-:W-:Y:S01]  /*2290*/  VIADD R209, R209, 0x2 ;  /* 0x00000002d1d17836 */ /* 0x000fe20000000000 */
[-C--:B------:R-:W-:Y:S01]  /*22a0*/  LOP3.LUT R220, R229, R208.reuse, RZ, 0x3c, !PT ;  /* 0x000000d0e5dc7212 */ /* 0x080fe200078e3cff */
[----:B------:R-:W-:Y:S01]  /*22b0*/  FMUL.FTZ R252, R202, 1.4426950216293334961 ;  /* 0x3fb8aa3bcafc7820 */ /* 0x000fe20000410000 */
[----:B------:R-:W-:Y:S01]  /*22c0*/  LOP3.LUT R228, R217, UR38, R228, 0x96, !PT ;  /* 0x00000026d9e47c12 */ /* 0x000fe2000f8e96e4 */
[----:B------:R-:W-:Y:S01]  /*22d0*/  IMAD.WIDE.U32 R230, R209, -0x326172a9, RZ ;  /* 0xcd9e8d57d1e67825 */ /* 0x000fe200078e00ff */
[----:B------:R-:W-:Y:S04]  /*22e0*/  DEPBAR.LE SB0, 0x0 ;  /* 0x000080000000791a */ /* 0x000fe80000000000 */
[----:B------:R-:W-:Y:S01]  /*22f0*/  BAR.SYNC.DEFER_BLOCKING 0x0 ;  /* 0x0000000000007b1d */ /* 0x000fe20000010000 */
[----:B------:R-:W-:Y:S01]  /*2300*/  IMAD.WIDE.U32 R220, R220, -0x2daee0ad, RZ ;  /* 0xd2511f53dcdc7825 */ /* 0x000fe200078e00ff */
[----:B------:R-:W-:Y:S02]  /*2310*/  FSETP.NEU.FTZ.AND P0, PT, R204, -INF , PT ;  /* 0xff800000cc00780b */ /* 0x000fe40003f1d000 */
[----:B------:R-:W-:Y:S01]  /*2320*/  LOP3.LUT R226, R231, R208, RZ, 0x3c, !PT ;  /* 0x000000d0e7e27212 */ /* 0x000fe200078e3cff */
[----:B------:R-:W-:Y:S01]  /*2330*/  IMAD.WIDE.U32 R228, R228, -0x2daee0ad, RZ ;  /* 0xd2511f53e4e47825 */ /* 0x000fe200078e00ff */
[----:B------:R-:W-:Y:S02]  /*2340*/  LOP3.LUT R225, R224, R221, RZ, 0x3c, !PT ;  /* 0x000000dde0e17212 */ /* 0x000fe400078e3cff */
[----:B------:R-:W-:Y:S01]  /*2350*/  FSEL R248, R248, RZ, P0 ;  /* 0x000000fff8f87208 */ /* 0x000fe20000000000 */
[----:B------:R-:W-:Y:S01]  /*2360*/  IMAD.WIDE.U32 R226, R226, -0x2daee0ad, RZ ;  /* 0xd2511f53e2e27825 */ /* 0x000fe200078e00ff */
[----:B------:R-:W-:Y:S02]  /*2370*/  LOP3.LUT R240, R229, UR42, R220, 0x96, !PT ;  /* 0x0000002ae5f07c12 */ /* 0x000fe4000f8e96dc */
[----:B------:R-:W-:Y:S01]  /*2380*/  LOP3.LUT R230, R217, UR38, R230, 0x96, !PT ;  /* 0x00000026d9e67c12 */ /* 0x000fe2000f8e96e6 */
[----:B------:R-:W-:Y:S01]  /*2390*/  UIADD3 UR38, UR35, 0x3c6ef372, URZ ;  /* 0x3c6ef37223267890 */ /* 0x000fe2000fffe03f */
[----:B------:R-:W-:Y:S01]  /*23a0*/  LOP3.LUT R227, R224, R227, RZ, 0x3c, !PT ;  /* 0x000000e3e0e37212 */ /* 0x000fe200078e3cff */
[----:B------:R-:W-:Y:S01]  /*23b0*/  IMAD.WIDE.U32 R242, R225, -0x326172a9, RZ ;  /* 0xcd9e8d57e1f27825 */ /* 0x000fe200078e00ff */
[----:B------:R-:W-:Y:S03]  /*23c0*/  FSETP.NEU.FTZ.AND P0, PT, R203, -INF , PT ;  /* 0xff800000cb00780b */ /* 0x000fe60003f1d000 */
[----:B------:R-:W-:Y:S01]  /*23d0*/  IMAD.WIDE.U32 R230, R230, -0x2daee0ad, RZ ;  /* 0xd2511f53e6e67825 */ /* 0x000fe200078e00ff */
[----:B------:R-:W-:Y:S01]  /*23e0*/  LOP3.LUT R236, R216, UR38, RZ, 0x3c, !PT ;  /* 0x00000026d8ec7c12 */ /* 0x000fe2000f8e3cff */
[----:B------:R-:W-:Y:S01]  /*23f0*/  UIADD3 UR38, UR34, 0x32370b8f, URZ ;  /* 0x32370b8f22267890 */ /* 0x000fe2000fffe03f */
[----:B------:R-:W-:Y:S01]  /*2400*/  FSEL R250, R250, RZ, P0 ;  /* 0x000000fffafa7208 */ /* 0x000fe20000000000 */
[----:B------:R-:W-:Y:S01]  /*2410*/  IMAD.WIDE.U32 R238, R227, -0x326172a9, RZ ;  /* 0xcd9e8d57e3ee7825 */ /* 0x000fe200078e00ff */
[----:B------:R-:W-:Y:S01]  /*2420*/  LDSM.16.M88.4 R100, [R174] ;  /* 0x00000000ae64783b */ /* 0x000fe20000000200 */
[----:B------:R-:W-:Y:S02]  /*2430*/  FSETP.NEU.FTZ.AND P0, PT, R202, -INF , PT ;  /* 0xff800000ca00780b */ /* 0x000fe40003f1d000 */
[----:B------:R-:W-:Y:S03]  /*2440*/  IMAD.WIDE.U32 R240, R240, -0x326172a9, RZ ;  /* 0xcd9e8d57f0f07825 */ /* 0x000fe600078e00ff */
[----:B------:R-:W-:Y:S02]  /*2450*/  FSEL R252, R252, RZ, P0 ;  /* 0x000000fffcfc7208 */ /* 0x000fe40000000000 */
[----:B------:R-:W1:Y:S01]  /*2460*/  LDSM.16.M88.4 R104, [R171+0x6000] ;  /* 0x00600000ab68783b */ /* 0x000e620000000200 */
[----:B------:R-:W-:Y:S02]  /*2470*/  FSETP.NEU.FTZ.AND P0, PT, R201, -INF , PT ;  /* 0xff800000c900780b */ /* 0x000fe40003f1d000 */
[----:B------:R-:W-:Y:S05]  /*2480*/  LOP3.LUT R242, R241, UR39, R242, 0x96, !PT ;  /* 0x00000027f1f27c12 */ /* 0x000fea000f8e96f2 */
[----:B------:R-:W4:Y:S08]  /*2490*/  LDSM.16.M88.4 R108, [R174+0x1000] ;  /* 0x00100000ae6c783b */ /* 0x000f300000000200 */
[----:B------:R-:W2:Y:S08]  /*24a0*/  LDSM.16.M88.4 R112, [R171+0x6800] ;  /* 0x00680000ab70783b */ /* 0x000eb00000000200 */
[----:B------:R-:W3:Y:S04]  /*24b0*/  LDG.E R222, desc[UR22][R232.64] ;  /* 0x00000016e8de7981 */ /* 0x000ee8000c1e1900 */
[----:B------:R-:W-:Y:S08]  /*24c0*/  LDSM.16.M88.4 R116, [R181] ;  /* 0x00000000b574783b */ /* 0x000ff00000000200 */
[----:B------:R-:W3:Y:S01]  /*24d0*/  LDG.E R221, desc[UR22][R232.64+0x20] ;  /* 0x00002016e8dd7981 */ /* 0x000ee2000c1e1900 */
[-C--:B-1----:R-:W-:Y:S03]  /*24e0*/  HMMA.16816.F32.BF16 R4, R100, R104.reuse, RZ ;  /* 0x000000686404723c */ /* 0x082fe600000418ff */
[----:B------:R-:W1:Y:S03]  /*24f0*/  LDSM.16.M88.4 R120, [R170+0x6000] ;  /* 0x00600000aa78783b */ /* 0x000e660000000200 */
[C---:B----4-:R-:W-:Y:S05]  /*2500*/  HMMA.16816.F32.BF16 R8, R108.reuse, R104, RZ ;  /* 0x000000686c08723c */ /* 0x050fea00000418ff */
[----:B------:R-:W4:Y:S01]  /*2510*/  LDSM.16.M88.4 R124, [R181+0x1000] ;  /* 0x00100000b57c783b */ /* 0x000f220000000200 */
[-C--:B------:R-:W-:Y:S07]  /*2520*/  HMMA.16816.F32.BF16 R12, R108, R106.reuse, RZ ;  /* 0x0000006a6c0c723c */ /* 0x080fee00000418ff */
[----:B------:R-:W4:Y:S01]  /*2530*/  LDSM.16.M88.4 R128, [R170+0x6800] ;  /* 0x00680000aa80783b */ /* 0x000f220000000200 */
[C---:B------:R-:W-:Y:S07]  /*2540*/  HMMA.16816.F32.BF16 R16, R100.reuse, R106, RZ ;  /* 0x0000006a6410723c */ /* 0x040fee00000418ff */
[----:B------:R-:W-:Y:S01]  /*2550*/  LDSM.16.M88.4 R104, [R182] ;  /* 0x00000000b668783b */ /* 0x000fe20000000200 */
[-C--:B--2---:R-:W-:Y:S06]  /*2560*/  HMMA.16816.F32.BF16 R20, R100, R112.reuse, RZ ;  /* 0x000000706414723c */ /* 0x084fec00000418ff */
[C---:B------:R-:W-:Y:S01]  /*2570*/  HMMA.16816.F32.BF16 R24, R108.reuse, R112, RZ ;  /* 0x000000706c18723c */ /* 0x040fe200000418ff */
[----:B------:R-:W2:Y:S05]  /*2580*/  LDSM.16.M88.4 R132, [R169+0x6000] ;  /* 0x00600000a984783b */ /* 0x000eaa0000000200 */
[-C--:B------:R-:W-:Y:S03]  /*2590*/  HMMA.16816.F32.BF16 R28, R108, R114.reuse, RZ ;  /* 0x000000726c1c723c */ /* 0x080fe600000418ff */
[----:B------:R-:W2:Y:S03]  /*25a0*/  LDSM.16.M88.4 R108, [R182+0x1000] ;  /* 0x00100000b66c783b */ /* 0x000ea60000000200 */
[----:B------:R-:W-:Y:S05]  /*25b0*/  HMMA.16816.F32.BF16 R32, R100, R114, RZ ;  /* 0x000000726420723c */ /* 0x000fea00000418ff */
[----:B------:R-:W2:Y:S01]  /*25c0*/  LDSM.16.M88.4 R100, [R169+0x6800] ;  /* 0x00680000a964783b */ /* 0x000ea20000000200 */
[-C--:B-1----:R-:W-:Y:S06]  /*25d0*/  HMMA.16816.F32.BF16 R4, R116, R120.reuse, R4 ;  /* 0x000000787404723c */ /* 0x082fec0000041804 */
[C---:B----4-:R-:W-:Y:S01]  /*25e0*/  HMMA.16816.F32.BF16 R8, R124.reuse, R120, R8 ;  /* 0x000000787c08723c */ /* 0x050fe20000041808 */
[----:B------:R-:W-:Y:S05]  /*25f0*/  LDSM.16.M88.4 R112, [R180] ;  /* 0x00000000b470783b */ /* 0x000fea0000000200 */
[-C--:B------:R-:W-:Y:S03]  /*2600*/  HMMA.16816.F32.BF16 R12, R124, R122.reuse, R12 ;  /* 0x0000007a7c0c723c */ /* 0x080fe6000004180c */
[----:B------:R-:W5:Y:S03]  /*2610*/  LDG.E R220, desc[UR22][R232.64+0x80] ;  /* 0x00008016e8dc7981 */ /* 0x000f66000c1e1900 */
[C---:B------:R-:W-:Y:S01]  /*2620*/  HMMA.16816.F32.BF16 R16, R116.reuse, R122, R16 ;  /* 0x0000007a7410723c */ /* 0x040fe20000041810 */
[----:B------:R-:W1:Y:S05]  /*2630*/  LDSM.16.M88.4 R120, [R168+0x6000] ;  /* 0x00600000a878783b */ /* 0x000e6a0000000200 */
[-C--:B------:R-:W-:Y:S03]  /*2640*/  HMMA.16816.F32.BF16 R20, R116, R128.reuse, R20 ;  /* 0x000000807414723c */ /* 0x080fe60000041814 */
[----:B------:R4:W5:Y:S03]  /*2650*/  LDG.E R209, desc[UR22][R232.64+0xa0] ;  /* 0x0000a016e8d17981 */ /* 0x000966000c1e1900 */
[C---:B------:R-:W-:Y:S06]  /*2660*/  HMMA.16816.F32.BF16 R24, R124.reuse, R128, R24 ;  /* 0x000000807c18723c */ /* 0x040fec0000041818 */
[-C--:B------:R-:W-:Y:S06]  /*2670*/  HMMA.16816.F32.BF16 R28, R124, R130.reuse, R28 ;  /* 0x000000827c1c723c */ /* 0x080fec000004181c */
[----:B------:R-:W-:Y:S01]  /*2680*/  HMMA.16816.F32.BF16 R32, R116, R130, R32 ;  /* 0x000000827420723c */ /* 0x000fe20000041820 */
[----:B------:R-:W1:Y:S05]  /*2690*/  LDSM.16.M88.4 R116, [R180+0x1000] ;  /* 0x00100000b474783b */ /* 0x000e6a0000000200 */
[-C--:B--2---:R-:W-:Y:S05]  /*26a0*/  HMMA.16816.F32.BF16 R4, R104, R132.reuse, R4 ;  /* 0x000000846804723c */ /* 0x084fea0000041804 */
[----:B----4-:R-:W-:Y:S01]  /*26b0*/  LOP3.LUT R232, R231, UR42, R226, 0x96, !PT ;  /* 0x0000002ae7e87c12 */ /* 0x010fe2000f8e96e2 */
[C---:B------:R-:W-:Y:S01]  /*26c0*/  HMMA.16816.F32.BF16 R8, R108.reuse, R132, R8 ;  /* 0x000000846c08723c */ /* 0x040fe20000041808 */
[----:B------:R-:W-:Y:S04]  /*26d0*/  UIADD3 UR42, UR34, -0x126145ec, URZ ;  /* 0xed9eba14222a7890 */ /* 0x000fe8000fffe03f */
[C---:B------:R-:W-:Y:S01]  /*26e0*/  LOP3.LUT R226, R236.reuse, R243, RZ, 0x3c, !PT ;  /* 0x000000f3ece27212 */ /* 0x040fe200078e3cff */
[-C--:B------:R-:W-:Y:S05]  /*26f0*/  HMMA.16816.F32.BF16 R12, R108, R134.reuse, R12 ;  /* 0x000000866c0c723c */ /* 0x080fea000004180c */
[----:B------:R-:W-:Y:S01]  /*2700*/  LOP3.LUT R236, R236, R239, RZ, 0x3c, !PT ;  /* 0x000000efecec7212 */ /* 0x000fe200078e3cff */
[C---:B------:R-:W-:Y:S05]  /*2710*/  HMMA.16816.F32.BF16 R16, R104.reuse, R134, R16 ;  /* 0x000000866810723c */ /* 0x040fea0000041810 */
[----:B------:R-:W-:Y:S01]  /*2720*/  IMAD.WIDE.U32 R234, R226, -0x2daee0ad, RZ ;  /* 0xd2511f53e2ea7825 */ /* 0x000fe200078e00ff */
[-C--:B------:R-:W-:Y:S05]  /*2730*/  HMMA.16816.F32.BF16 R20, R104, R100.reuse, R20 ;  /* 0x000000646814723c */ /* 0x080fea0000041814 */
[----:B------:R-:W-:Y:S01]  /*2740*/  IMAD.WIDE.U32 R232, R232, -0x326172a9, RZ ;  /* 0xcd9e8d57e8e87825 */ /* 0x000fe200078e00ff */
[C---:B------:R-:W-:Y:S05]  /*2750*/  HMMA.16816.F32.BF16 R24, R108.reuse, R100, R24 ;  /* 0x000000646c18723c */ /* 0x040fea0000041818 */
[----:B------:R-:W-:Y:S01]  /*2760*/  LOP3.LUT R238, R233, UR39, R238, 0x96, !PT ;  /* 0x00000027e9ee7c12 */ /* 0x000fe2000f8e96ee */
[-C--:B------:R-:W-:Y:S01]  /*2770*/  HMMA.16816.F32.BF16 R28, R108, R102.reuse, R28 ;  /* 0x000000666c1c723c */ /* 0x080fe2000004181c */
[----:B------:R-:W-:Y:S04]  /*2780*/  UIADD3 UR39, UR35, 0x78dde6e4, URZ ;  /* 0x78dde6e423277890 */ /* 0x000fe8000fffe03f */
[----:B------:R-:W-:Y:S01]  /*2790*/  IMAD.WIDE.U32 R242, R242, -0x2daee0ad, RZ ;  /* 0xd2511f53f2f27825 */ /* 0x000fe200078e00ff */
[----:B------:R-:W-:Y:S01]  /*27a0*/  HMMA.16816.F32.BF16 R32, R104, R102, R32 ;  /* 0x000000666820723c */ /* 0x000fe20000041820 */
[----:B------:R-:W2:Y:S04]  /*27b0*/  LDSM.16.M88.4 R100, [R168+0x6800] ;  /* 0x00680000a864783b */ /* 0x000ea80000000200 */
[----:B------:R-:W-:Y:S01]  /*27c0*/  LOP3.LUT R234, R243, UR42, R234, 0x96, !PT ;  /* 0x0000002af3ea7c12 */ /* 0x000fe2000f8e96ea */
[-C--:B-1----:R-:W-:Y:S05]  /*27d0*/  HMMA.16816.F32.BF16 R4, R112, R120.reuse, R4 ;  /* 0x000000787004723c */ /* 0x082fea0000041804 */
[----:B------:R-:W-:Y:S01]  /*27e0*/  IMAD.WIDE.U32 R236, R236, -0x2daee0ad, RZ ;  /* 0xd2511f53ecec7825 */ /* 0x000fe200078e00ff */
[C---:B------:R-:W-:Y:S05]  /*27f0*/  HMMA.16816.F32.BF16 R8, R116.reuse, R120, R8 ;  /* 0x000000787408723c */ /* 0x040fea0000041808 */
[----:B------:R-:W-:Y:S01]  /*2800*/  LOP3.LUT R230, R237, UR38, R230, 0x96, !PT ;  /* 0x00000026ede67c12 */ /* 0x000fe2000f8e96e6 */
[----:B------:R-:W-:Y:S01]  /*2810*/  IMAD.WIDE.U32 R238, R238, -0x2daee0ad, RZ ;  /* 0xd2511f53eeee7825 */ /* 0x000fe200078e00ff */
[----:B------:R-:W-:Y:S01]  /*2820*/  LEA R120, R179, UR5, 0x1 ;  /* 0x00000005b3787c11 */ /* 0x000fe2000f8e08ff */
[-C--:B------:R-:W-:Y:S03]  /*2830*/  HMMA.16816.F32.BF16 R12, R116, R122.reuse, R12 ;  /* 0x0000007a740c723c */ /* 0x080fe6000004180c */
[----:B------:R-:W-:Y:S01]  /*2840*/  LOP3.LUT R236, R239, UR42, R236, 0x96, !PT ;  /* 0x0000002aefec7c12 */ /* 0x000fe2000f8e96ec */
[----:B------:R-:W-:Y:S01]  /*2850*/  IMAD.WIDE.U32 R244, R230, -0x326172a9, RZ ;  /* 0xcd9e8d57e6f47825 */ /* 0x000fe200078e00ff */
[----:B------:R-:W-:Y:S01]  /*2860*/  UIADD3 UR42, UR34, 0x646e171e, URZ ;  /* 0x646e171e222a7890 */ /* 0x000fe2000fffe03f */
[C---:B------:R-:W-:Y:S05]  /*2870*/  HMMA.16816.F32.BF16 R16, R112.reuse, R122, R16 ;  /* 0x0000007a7010723c */ /* 0x040fea0000041810 */
[----:B------:R-:W-:Y:S01]  /*2880*/  LOP3.LUT R232, R245, UR39, R232, 0x96, !PT ;  /* 0x00000027f5e87c12 */ /* 0x000fe2000f8e96e8 */
[----:B------:R-:W-:Y:S01]  /*2890*/  FFMA.FTZ R229, R5, UR36, -R248 ;  /* 0x0000002405e57c23 */ /* 0x000fe200080108f8 */
[----:B------:R-:W-:Y:S01]  /*28a0*/  FFMA.FTZ R231, R7, UR36, -R250 ;  /* 0x0000002407e77c23 */ /* 0x000fe200080108fa */
[----:B------:R-:W-:Y:S02]  /*28b0*/  FFMA.FTZ R223, R4, UR36, -R248 ;  /* 0x0000002404df7c23 */ /* 0x000fe400080108f8 */
[----:B------:R1:W-:Y:S01]  /*28c0*/  MUFU.EX2 R224, R229 ;  /* 0x000000e500e07308 */ /* 0x0003e20000000800 */
[----:B------:R-:W-:Y:S02]  /*28d0*/  IMAD.IADD R121, R120, 0x1, R173 ;  /* 0x0000000178797824 */ /* 0x000fe400078e02ad */
[----:B------:R-:W-:Y:S01]  /*28e0*/  FFMA.FTZ R227, R8, UR36, -R252 ;  /* 0x0000002408e37c23 */ /* 0x000fe200080108fc */
[----:B------:R-:W-:Y:S02]  /*28f0*/  IMAD.IADD R122, R120, 0x1, R172 ;  /* 0x00000001787a7824 */ /* 0x000fe400078e02ac */
[--C-:B------:R-:W-:Y:S01]  /*2900*/  FFMA.FTZ R225, R6, UR36, -R250.reuse ;  /* 0x0000002406e17c23 */ /* 0x100fe200080108fa */
[-C--:B--2---:R-:W-:Y:S03]  /*2910*/  HMMA.16816.F32.BF16 R20, R112, R100.reuse, R20 ;  /* 0x000000647014723c */ /* 0x084fe60000041814 */
[----:B------:R-:W-:Y:S01]  /*2920*/  IMAD.WIDE.U32 R236, R236, -0x326172a9, RZ ;  /* 0xcd9e8d57ecec7825 */ /* 0x000fe200078e00ff */
[----:B------:R-:W-:Y:S02]  /*2930*/  MUFU.EX2 R226, R231 ;  /* 0x000000e700e27308 */ /* 0x000fe40000000800 */
[C---:B------:R-:W-:Y:S05]  /*2940*/  HMMA.16816.F32.BF16 R24, R116.reuse, R100, R24 ;  /* 0x000000647418723c */ /* 0x040fea0000041818 */
[----:B------:R-:W-:Y:S01]  /*2950*/  FFMA.FTZ R18, R18, UR36, -R250 ;  /* 0x0000002412127c23 */ /* 0x000fe200080108fa */
[----:B-1----:R-:W-:Y:S01]  /*2960*/  LOP3.LUT R229, R235, UR38, R228, 0x96, !PT ;  /* 0x00000026ebe57c12 */ /* 0x002fe2000f8e96e4 */
[----:B------:R-:W-:Y:S01]  /*2970*/  FMUL.FTZ R228, R201, 1.4426950216293334961 ;  /* 0x3fb8aa3bc9e47820 */ /* 0x000fe20000410000 */
[-C--:B------:R-:W-:Y:S01]  /*2980*/  HMMA.16816.F32.BF16 R28, R116, R102.reuse, R28 ;  /* 0x00000066741c723c */ /* 0x080fe2000004181c */
[----:B------:R-:W1:Y:S01]  /*2990*/  MUFU.EX2 R223, R223 ;  /* 0x000000df00df7308 */ /* 0x000e620000000800 */
[----:B------:R-:W-:Y:S01]  /*29a0*/  UIADD3 UR38, UR35, 0x1715609d, URZ ;  /* 0x1715609d23267890 */ /* 0x000fe2000fffe03f */
[----:B------:R-:W-:Y:S01]  /*29b0*/  IMAD.WIDE.U32 R246, R229, -0x326172a9, RZ ;  /* 0xcd9e8d57e5f67825 */ /* 0x000fe200078e00ff */
[----:B------:R-:W-:Y:S02]  /*29c0*/  FSEL R131, R228, RZ, P0 ;  /* 0x000000ffe4837208 */ /* 0x000fe40000000000 */
[----:B------:R-:W-:Y:S05]  /*29d0*/  HMMA.16816.F32.BF16 R32, R112, R102, R32 ;  /* 0x000000667020723c */ /* 0x000fea0000041820 */
[----:B------:R-:W2:Y:S01]  /*29e0*/  MUFU.EX2 R225, R225 ;  /* 0x000000e100e17308 */ /* 0x000ea20000000800 */
[----:B------:R-:W-:Y:S05]  /*29f0*/  LOP3.LUT R230, R247, UR39, R240, 0x96, !PT ;  /* 0x00000027f7e67c12 */ /* 0x000fea000f8e96f0 */
[----:B------:R-:W-:Y:S04]  /*2a00*/  IMAD.WIDE.U32 R234, R234, -0x326172a9, RZ ;  /* 0xcd9e8d57eaea7825 */ /* 0x000fe800078e00ff */
[--C-:B------:R-:W-:Y:S01]  /*2a10*/  FFMA.FTZ R239, R11, UR36, -R131.reuse ;  /* 0x000000240bef7c23 */ /* 0x100fe20008010883 */
[----:B------:R-:W-:Y:S01]  /*2a20*/  UIADD3 UR39, UR34, -0x56f99767, URZ ;  /* 0xa906689922277890 */ /* 0x000fe2000fffe03f */
[----:B------:R-:W-:Y:S01]  /*2a30*/  LOP3.LUT R240, R235, UR38, R246, 0x96, !PT ;  /* 0x00000026ebf07c12 */ /* 0x000fe2000f8e96f6 */
[----:B------:R-:W-:Y:S01]  /*2a40*/  IMAD.WIDE.U32 R246, R230, -0x2daee0ad, RZ ;  /* 0xd2511f53e6f67825 */ /* 0x000fe200078e00ff */
[----:B------:R-:W-:Y:S01]  /*2a50*/  LOP3.LUT R235, R237, UR38, R244, 0x96, !PT ;  /* 0x00000026edeb7c12 */ /* 0x000fe2000f8e96f4 */
[----:B------:R4:W-:Y:S02]  /*2a60*/  MUFU.EX2 R230, R239 ;  /* 0x000000ef00e67308 */ /* 0x0009e40000000800 */
[----:B------:R-:W-:Y:S01]  /*2a70*/  FFMA.FTZ R19, R19, UR36, -R250 ;  /* 0x0000002413137c23 */ /* 0x000fe200080108fa */
[----:B------:R-:W-:Y:S01]  /*2a80*/  IMAD.WIDE.U32 R240, R240, -0x2daee0ad, RZ ;  /* 0xd2511f53f0f07825 */ /* 0x000fe200078e00ff */
[----:B------:R-:W-:Y:S01]  /*2a90*/  LOP3.LUT R233, R247, UR39, R242, 0x96, !PT ;  /* 0x00000027f7e97c12 */ /* 0x000fe2000f8e96f2 */
[----:B------:R-:W-:Y:S02]  /*2aa0*/  UIADD3 UR38, UR35, -0x4ab325aa, URZ ;  /* 0xb54cda5623267890 */ /* 0x000fe4000fffe03f */
[----:B------:R-:W-:Y:S01]  /*2ab0*/  FFMA.FTZ R21, R21, UR36, -R248 ;  /* 0x0000002415157c23 */ /* 0x000fe200080108f8 */
[----:B------:R-:W-:Y:S01]  /*2ac0*/  FFMA.FTZ R23, R23, UR36, -R250 ;  /* 0x0000002417177c23 */ /* 0x000fe200080108fa */
[----:B------:R-:W-:Y:S01]  /*2ad0*/  LOP3.LUT R246, R241, UR42, R246, 0x96, !PT ;  /* 0x0000002af1f67c12 */ /* 0x000fe2000f8e96f6 */
[----:B------:R-:W-:Y:S01]  /*2ae0*/  FFMA.FTZ R25, R25, UR36, -R252 ;  /* 0x0000002419197c23 */ /* 0x000fe200080108fc */
[--C-:B------:R-:W-:Y:S01]  /*2af0*/  SHF.R.U32.HI R237, RZ, 0x18, R240.reuse ;  /* 0x00000018ffed7819 */ /* 0x100fe200000116f0 */
[--C-:B------:R-:W-:Y:S01]  /*2b00*/  FFMA.FTZ R30, R30, UR36, -R131.reuse ;  /* 0x000000241e1e7c23 */ /* 0x100fe20008010883 */
[----:B------:R-:W-:Y:S01]  /*2b10*/  LOP3.LUT R180, R240, 0xffff, RZ, 0xc0, !PT ;  /* 0x0000fffff0b47812 */ /* 0x000fe200078ec0ff */
[--C-:B------:R-:W-:Y:S01]  /*2b20*/  FFMA.FTZ R26, R26, UR36, -R131.reuse ;  /* 0x000000241a1a7c23 */ /* 0x100fe20008010883 */
[----:B------:R-:W-:Y:S01]  /*2b30*/  SHF.R.U32.HI R249, RZ, 0x10, R240 ;  /* 0x00000010fff97819 */ /* 0x000fe200000116f0 */
[--C-:B------:R-:W-:Y:S01]  /*2b40*/  FFMA.FTZ R27, R27, UR36, -R131.reuse ;  /* 0x000000241b1b7c23 */ /* 0x100fe20008010883 */
[----:B------:R-:W-:Y:S01]  /*2b50*/  ISETP.LE.U32.AND P3, PT, R237, UR37, PT ;  /* 0x00000025ed007c0c */ /* 0x000fe2000bf63070 */
[----:B------:R-:W-:Y:S01]  /*2b60*/  IMAD.WIDE.U32 R244, R232, -0x2daee0ad, RZ ;  /* 0xd2511f53e8f47825 */ /* 0x000fe200078e00ff */
[----:B----4-:R-:W-:Y:S01]  /*2b70*/  LOP3.LUT R239, R240, 0xff, RZ, 0xc0, !PT ;  /* 0x000000fff0ef7812 */ /* 0x010fe200078ec0ff */
[----:B------:R-:W4:Y:S01]  /*2b80*/  MUFU.EX2 R227, R227 ;  /* 0x000000e300e37308 */ /* 0x000f220000000800 */
[----:B------:R-:W-:Y:S01]  /*2b90*/  LOP3.LUT R249, R249, 0xff, RZ, 0xc0, !PT ;  /* 0x000000fff9f97812 */ /* 0x000fe200078ec0ff */
[----:B------:R-:W-:Y:S01]  /*2ba0*/  IMAD.WIDE.U32 R240, R233, -0x326172a9, RZ ;  /* 0xcd9e8d57e9f07825 */ /* 0x000fe200078e00ff */
[----:B------:R-:W-:Y:S02]  /*2bb0*/  ISETP.LE.U32.AND P5, PT, R239, UR37, PT ;  /* 0x00000025ef007c0c */ /* 0x000fe4000bfa3070 */
[----:B------:R-:W-:Y:S01]  /*2bc0*/  SHF.R.U32.HI R180, RZ, 0x8, R180 ;  /* 0x00000008ffb47819 */ /* 0x000fe200000116b4 */
[--C-:B------:R-:W-:Y:S01]  /*2bd0*/  FFMA.FTZ R239, R15, UR36, -R131.reuse ;  /* 0x000000240fef7c23 */ /* 0x100fe20008010883 */
[----:B------:R-:W-:Y:S01]  /*2be0*/  LOP3.LUT R237, R241, UR38, R234, 0x96, !PT ;  /* 0x00000026f1ed7c12 */ /* 0x000fe2000f8e96ea */
[----:B------:R-:W-:Y:S01]  /*2bf0*/  IMAD.WIDE.U32 R242, R235, -0x2daee0ad, RZ ;  /* 0xd2511f53ebf27825 */ /* 0x000fe200078e00ff */
[----:B------:R-:W-:Y:S01]  /*2c00*/  LOP3.LUT R235, R245, UR39, R238, 0x96, !PT ;  /* 0x00000027f5eb7c12 */ /* 0x000fe2000f8e96ee */
[----:B------:R1:W-:Y:S01]  /*2c10*/  MUFU.EX2 R234, R239 ;  /* 0x000000ef00ea7308 */ /* 0x0003e20000000800 */
[----:B------:R-:W-:Y:S01]  /*2c20*/  SHF.R.U32.HI R245, RZ, 0x18, R240 ;  /* 0x00000018fff57819 */ /* 0x000fe200000116f0 */
[--C-:B------:R-:W-:Y:S01]  /*2c30*/  FFMA.FTZ R238, R14, UR36, -R131.reuse ;  /* 0x000000240eee7c23 */ /* 0x100fe20008010883 */
[----:B------:R-:W-:Y:S01]  /*2c40*/  LOP3.LUT R135, R242, 0xff, RZ, 0xc0, !PT ;  /* 0x000000fff2877812 */ /* 0x000fe200078ec0ff */
[--C-:B------:R-:W-:Y:S01]  /*2c50*/  FFMA.FTZ R229, R10, UR36, -R131.reuse ;  /* 0x000000240ae57c23 */ /* 0x100fe20008010883 */
[--C-:B------:R-:W-:Y:S01]  /*2c60*/  SHF.R.U32.HI R134, RZ, 0x18, R242.reuse ;  /* 0x00000018ff867819 */ /* 0x100fe200000116f2 */
[----:B------:R-:W-:Y:S01]  /*2c70*/  IMAD.WIDE.U32 R10, R235, -0x326172a9, RZ ;  /* 0xcd9e8d57eb0a7825 */ /* 0x000fe200078e00ff */
[----:B------:R-:W-:Y:S03]  /*2c80*/  SHF.R.U32.HI R133, RZ, 0x10, R242 ;  /* 0x00000010ff857819 */ /* 0x000fe600000116f2 */
[----:B------:R2:W-:Y:S01]  /*2c90*/  MUFU.EX2 R233, R238 ;  /* 0x000000ee00e97308 */ /* 0x0005e20000000800 */
[----:B------:R-:W-:Y:S01]  /*2ca0*/  LOP3.LUT R130, R242, 0xffff, RZ, 0xc0, !PT ;  /* 0x0000fffff2827812 */ /* 0x000fe200078ec0ff */
[----:B------:R-:W-:Y:S01]  /*2cb0*/  FFMA.FTZ R232, R13, UR36, -R252 ;  /* 0x000000240de87c23 */ /* 0x000fe200080108fc */
[----:B------:R-:W-:Y:S01]  /*2cc0*/  LOP3.LUT R242, R240, 0xffff, RZ, 0xc0, !PT ;  /* 0x0000fffff0f27812 */ /* 0x000fe200078ec0ff */
[----:B------:R-:W-:Y:S01]  /*2cd0*/  FFMA.FTZ R235, R16, UR36, -R248 ;  /* 0x0000002410eb7c23 */ /* 0x000fe200080108f8 */
[----:B------:R-:W-:Y:S01]  /*2ce0*/  LOP3.LUT R241, R11, UR38, R236, 0x96, !PT ;  /* 0x000000260bf17c12 */ /* 0x000fe2000f8e96ec */
[----:B------:R-:W-:Y:S01]  /*2cf0*/  FFMA.FTZ R131, R31, UR36, -R131 ;  /* 0x000000241f837c23 */ /* 0x000fe20008010883 */
[----:B------:R-:W-:Y:S01]  /*2d00*/  LOP3.LUT R236, R237, 0xffff, RZ, 0xc0, !PT ;  /* 0x0000ffffedec7812 */ /* 0x000fe200078ec0ff */
[----:B------:R-:W-:Y:S01]  /*2d10*/  FFMA.FTZ R231, R9, UR36, -R252 ;  /* 0x0000002409e77c23 */ /* 0x000fe200080108fc */
[----:B------:R-:W-:Y:S01]  /*2d20*/  LOP3.LUT R251, R243, UR42, R244, 0x96, !PT ;  /* 0x0000002af3fb7c12 */ /* 0x000fe2000f8e96f4 */
[----:B-1----:R-:W-:Y:S01]  /*2d30*/  FFMA.FTZ R239, R17, UR36, -R248 ;  /* 0x0000002411ef7c23 */ /* 0x002fe200080108f8 */
[----:B------:R-:W-:Y:S01]  /*2d40*/  SHF.R.U32.HI R7, RZ, 0x8, R236 ;  /* 0x00000008ff077819 */ /* 0x000fe200000116ec */
[----:B------:R-:W-:Y:S01]  /*2d50*/  FFMA.FTZ R9, R20, UR36, -R248 ;  /* 0x0000002414097c23 */ /* 0x000fe200080108f8 */
[----:B------:R-:W-:Y:S01]  /*2d60*/  LOP3.LUT R243, R240, 0xff, RZ, 0xc0, !PT ;  /* 0x000000fff0f37812 */ /* 0x000fe200078ec0ff */
[----:B------:R1:W-:Y:S01]  /*2d70*/  MUFU.EX2 R236, R239 ;  /* 0x000000ef00ec7308 */ /* 0x0003e20000000800 */
[----:B------:R-:W-:Y:S01]  /*2d80*/  SHF.R.U32.HI R244, RZ, 0x10, R240 ;  /* 0x00000010fff47819 */ /* 0x000fe200000116f0 */
[----:B------:R-:W-:Y:S01]  /*2d90*/  FFMA.FTZ R34, R34, UR36, -R250 ;  /* 0x0000002422227c23 */ /* 0x000fe200080108fa */
[----:B--2---:R-:W-:Y:S02]  /*2da0*/  LOP3.LUT R238, R237, 0xff, RZ, 0xc0, !PT ;  /* 0x000000ffedee7812 */ /* 0x004fe400078ec0ff */
[----:B------:R-:W-:Y:S02]  /*2db0*/  LOP3.LUT R6, R10, 0xff, RZ, 0xc0, !PT ;  /* 0x000000ff0a067812 */ /* 0x000fe400078ec0ff */
[----:B------:R-:W-:Y:S03]  /*2dc0*/  ISETP.LE.U32.AND P6, PT, R238, UR37, PT ;  /* 0x00000025ee007c0c */ /* 0x000fe6000bfc3070 */
[----:B------:R2:W3:Y:S01]  /*2dd0*/  MUFU.EX2 R228, R231 ;  /* 0x000000e700e47308 */ /* 0x0004e20000000800 */
[----:B------:R-:W-:Y:S02]  /*2de0*/  LOP3.LUT R238, R7, 0xffff, RZ, 0xc0, !PT ;  /* 0x0000ffff07ee7812 */ /* 0x000fe400078ec0ff */
[--C-:B------:R-:W-:Y:S02]  /*2df0*/  SHF.R.U32.HI R7, RZ, 0x18, R237.reuse ;  /* 0x00000018ff077819 */ /* 0x100fe400000116ed */
[----:B------:R-:W-:Y:S02]  /*2e00*/  ISETP.LE.U32.AND P2, PT, R238, UR37, PT ;  /* 0x00000025ee007c0c */ /* 0x000fe4000bf43070 */
[----:B------:R-:W-:Y:S03]  /*2e10*/  ISETP.LE.U32.AND P4, PT, R7, UR37, PT ;  /* 0x0000002507007c0c */ /* 0x000fe6000bf83070 */
[----:B------:R-:W3:Y:S01]  /*2e20*/  MUFU.EX2 R229, R229 ;  /* 0x000000e500e57308 */ /* 0x000ee20000000800 */
[----:B-1----:R-:W-:Y:S02]  /*2e30*/  SHF.R.U32.HI R239, RZ, 0x10, R237 ;  /* 0x00000010ffef7819 */ /* 0x002fe400000116ed */
[----:B------:R-:W-:Y:S01]  /*2e40*/  LOP3.LUT R7, R241, 0xff, RZ, 0xc0, !PT ;  /* 0x000000fff1077812 */ /* 0x000fe200078ec0ff */
[----:B------:R-:W-:Y:S01]  /*2e50*/  @!P6 FADD.FTZ R223, -R223, -RZ ;  /* 0x800000ffdfdfe221 */ /* 0x000fe20000010100 */
[----:B------:R-:W-:Y:S02]  /*2e60*/  LOP3.LUT R238, R239, 0xff, RZ, 0xc0, !PT ;  /* 0x000000ffefee7812 */ /* 0x000fe400078ec0ff */
[----:B------:R-:W-:Y:S03]  /*2e70*/  LOP3.LUT R239, R241, 0xffff, RZ, 0xc0, !PT ;  /* 0x0000fffff1ef7812 */ /* 0x000fe600078ec0ff */
[----:B------:R-:W-:Y:S01]  /*2e80*/  MUFU.EX2 R237, R18 ;  /* 0x0000001200ed7308 */ /* 0x000fe20000000800 */
[----:B------:R-:W-:Y:S01]  /*2e90*/  ISETP.LE.U32.AND P0, PT, R238, UR37, PT ;  /* 0x00000025ee007c0c */ /* 0x000fe2000bf03070 */
[----:B--2---:R-:W-:Y:S01]  /*2ea0*/  FFMA.FTZ R231, R12, UR36, -R252 ;  /* 0x000000240ce77c23 */ /* 0x004fe200080108fc */
[----:B------:R-:W-:Y:S01]  /*2eb0*/  ISETP.LE.U32.AND P6, PT, R7, UR37, PT ;  /* 0x0000002507007c0c */ /* 0x000fe2000bfc3070 */
[----:B------:R-:W-:Y:S01]  /*2ec0*/  @!P2 FADD.FTZ R224, -R224, -RZ ;  /* 0x800000ffe0e0a221 */ /* 0x000fe20000010100 */
[----:B------:R-:W-:Y:S01]  /*2ed0*/  SHF.R.U32.HI R239, RZ, 0x8, R239 ;  /* 0x00000008ffef7819 */ /* 0x000fe200000116ef */
[----:B------:R-:W-:Y:S01]  /*2ee0*/  @!P4 FADD.FTZ R226, -R226, -RZ ;  /* 0x800000ffe2e2c221 */ /* 0x000fe20000010100 */
[--C-:B------:R-:W-:Y:S03]  /*2ef0*/  SHF.R.U32.HI R7, RZ, 0x10, R241.reuse ;  /* 0x00000010ff077819 */ /* 0x100fe600000116f1 */
[----:B------:R-:W1:Y:S01]  /*2f00*/  MUFU.EX2 R231, R231 ;  /* 0x000000e700e77308 */ /* 0x000e620000000800 */
[----:B------:R-:W-:Y:S02]  /*2f10*/  LOP3.LUT R239, R239, 0xffff, RZ, 0xc0, !PT ;  /* 0x0000ffffefef7812 */ /* 0x000fe400078ec0ff */
[----:B------:R-:W-:Y:S02]  /*2f20*/  SHF.R.U32.HI R241, RZ, 0x18, R241 ;  /* 0x00000018fff17819 */ /* 0x000fe400000116f1 */
[----:B------:R-:W-:Y:S01]  /*2f30*/  ISETP.LE.U32.AND P2, PT, R239, UR37, PT ;  /* 0x00000025ef007c0c */ /* 0x000fe2000bf43070 */
[----:B------:R-:W-:Y:S01]  /*2f40*/  @!P0 FADD.FTZ R225, -R225, -RZ ;  /* 0x800000ffe1e18221 */ /* 0x000fe20000010100 */
[----:B------:R-:W-:Y:S01]  /*2f50*/  LOP3.LUT R7, R7, 0xff, RZ, 0xc0, !PT ;  /* 0x000000ff07077812 */ /* 0x000fe200078ec0ff */
[----:B----4-:R-:W-:Y:S01]  /*2f60*/  @!P6 FADD.FTZ R227, -R227, -RZ ;  /* 0x800000ffe3e3e221 */ /* 0x010fe20000010100 */
[----:B------:R-:W-:Y:S01]  /*2f70*/  LOP3.LUT R240, R10, 0xffff, RZ, 0xc0, !PT ;  /* 0x0000ffff0af07812 */ /* 0x000fe200078ec0ff */
[----:B------:R-:W2:Y:S01]  /*2f80*/  MUFU.EX2 R232, R232 ;  /* 0x000000e800e87308 */ /* 0x000ea20000000800 */
[----:B------:R-:W-:Y:S01]  /*2f90*/  ISETP.LE.U32.AND P4, PT, R241, UR37, PT ;  /* 0x00000025f1007c0c */ /* 0x000fe2000bf83070 */
[--C-:B------:R-:W-:Y:S01]  /*2fa0*/  FFMA.FTZ R241, R22, UR36, -R250.reuse ;  /* 0x0000002416f17c23 */ /* 0x100fe200080108fa */
[----:B------:R-:W-:Y:S01]  /*2fb0*/  ISETP.LE.U32.AND P0, PT, R7, UR37, PT ;  /* 0x0000002507007c0c */ /* 0x000fe2000bf03070 */
[----:B------:R-:W-:Y:S01]  /*2fc0*/  FFMA.FTZ R250, R35, UR36, -R250 ;  /* 0x0000002423fa7c23 */ /* 0x000fe200080108fa */
[----:B------:R-:W-:Y:S02]  /*2fd0*/  ISETP.LE.U32.AND P6, PT, R6, UR37, PT ;  /* 0x0000002506007c0c */ /* 0x000fe4000bfc3070 */
[----:B------:R-:W-:Y:S01]  /*2fe0*/  SHF.R.U32.HI R7, RZ, 0x8, R240 ;  /* 0x00000008ff077819 */ /* 0x000fe200000116f0 */
[----:B---3--:R-:W-:Y:S01]  /*2ff0*/  @!P2 FADD.FTZ R228, -R228, -RZ ;  /* 0x800000ffe4e4a221 */ /* 0x008fe20000010100 */
[--C-:B------:R-:W-:Y:S01]  /*3000*/  SHF.R.U32.HI R5, RZ, 0x10, R10.reuse ;  /* 0x00000010ff057819 */ /* 0x100fe2000001160a */
[----:B------:R-:W3:Y:S01]  /*3010*/  MUFU.EX2 R235, R235 ;  /* 0x000000eb00eb7308 */ /* 0x000ee20000000800 */
[----:B------:R-:W-:Y:S02]  /*3020*/  LOP3.LUT R7, R7, 0xffff, RZ, 0xc0, !PT ;  /* 0x0000ffff07077812 */ /* 0x000fe400078ec0ff */
[----:B------:R-:W-:Y:S01]  /*3030*/  LOP3.LUT R5, R5, 0xff, RZ, 0xc0, !PT ;  /* 0x000000ff05057812 */ /* 0x000fe200078ec0ff */
[----:B------:R-:W-:Y:S01]  /*3040*/  @!P4 FADD.FTZ R230, -R230, -RZ ;  /* 0x800000ffe6e6c221 */ /* 0x000fe20000010100 */
[----:B------:R-:W-:Y:S01]  /*3050*/  SHF.R.U32.HI R247, RZ, 0x18, R10 ;  /* 0x00000018fff77819 */ /* 0x000fe2000001160a */
[----:B------:R-:W-:Y:S01]  /*3060*/  @!P0 FADD.FTZ R229, -R229, -RZ ;  /* 0x800000ffe5e58221 */ /* 0x000fe20000010100 */
[----:B------:R-:W-:Y:S01]  /*3070*/  ISETP.LE.U32.AND P2, PT, R7, UR37, PT ;  /* 0x0000002507007c0c */ /* 0x000fe2000bf43070 */
[----:B-1----:R-:W-:Y:S01]  /*3080*/  @!P6 FADD.FTZ R231, -R231, -RZ ;  /* 0x800000ffe7e7e221 */ /* 0x002fe20000010100 */
[----:B------:R-:W-:Y:S01]  /*3090*/  ISETP.LE.U32.AND P4, PT, R5, UR37, PT ;  /* 0x0000002505007c0c */ /* 0x000fe2000bf83070 */
[----:B------:R-:W-:Y:S01]  /*30a0*/  FFMA.FTZ R5, R24, UR36, -R252 ;  /* 0x0000002418057c23 */ /* 0x000fe200080108fc */
[----:B------:R-:W-:Y:S01]  /*30b0*/  ISETP.LE.U32.AND P0, PT, R247, UR37, PT ;  /* 0x00000025f7007c0c */ /* 0x000fe2000bf03070 */
[----:B------:R-:W1:Y:S01]  /*30c0*/  MUFU.EX2 R238, R19 ;  /* 0x0000001300ee7308 */ /* 0x000e620000000800 */
[----:B------:R-:W-:Y:S01]  /*30d0*/  ISETP.LE.U32.AND P6, PT, R243, UR37, PT ;  /* 0x00000025f3007c0c */ /* 0x000fe2000bfc3070 */
[----:B------:R-:W-:Y:S01]  /*30e0*/  FFMA.FTZ R7, R32, UR36, -R248 ;  /* 0x0000002420077c23 */ /* 0x000fe200080108f8 */
[----:B------:R-:W-:Y:S01]  /*30f0*/  SHF.R.U32.HI R247, RZ, 0x8, R242 ;  /* 0x00000008fff77819 */ /* 0x000fe200000116f2 */
[----:B------:R-:W-:Y:S01]  /*3100*/  FFMA.FTZ R248, R33, UR36, -R248 ;  /* 0x0000002421f87c23 */ /* 0x000fe200080108f8 */
[----:B------:R-:W-:Y:S02]  /*3110*/  LOP3.LUT R6, R244, 0xff, RZ, 0xc0, !PT ;  /* 0x000000fff4067812 */ /* 0x000fe400078ec0ff */
[----:B------:R-:W-:Y:S03]  /*3120*/  LOP3.LUT R247, R247, 0xffff, RZ, 0xc0, !PT ;  /* 0x0000fffff7f77812 */ /* 0x000fe600078ec0ff */
[----:B------:R4:W-:Y:S01]  /*3130*/  MUFU.EX2 R243, R5 ;  /* 0x0000000500f37308 */ /* 0x0009e20000000800 */
[----:B--2---:R-:W-:Y:S01]  /*3140*/  @!P2 FADD.FTZ R232, -R232, -RZ ;  /* 0x800000ffe8e8a221 */ /* 0x004fe20000010100 */
[----:B------:R-:W-:Y:S01]  /*3150*/  @!P4 FADD.FTZ R233, -R233, -RZ ;  /* 0x800000ffe9e9c221 */ /* 0x000fe20000010100 */
[----:B------:R-:W-:Y:S01]  /*3160*/  ISETP.LE.U32.AND P2, PT, R247, UR37, PT ;  /* 0x00000025f7007c0c */ /* 0x000fe2000bf43070 */
[----:B------:R-:W-:Y:S01]  /*3170*/  @!P0 FADD.FTZ R234, -R234, -RZ ;  /* 0x800000ffeaea8221 */ /* 0x000fe20000010100 */
[----:B------:R-:W-:Y:S01]  /*3180*/  LOP3.LUT R247, R246, 0xff, RZ, 0xc0, !PT ;  /* 0x000000fff6f77812 */ /* 0x000fe200078ec0ff */
[----:B---3--:R-:W-:Y:S01]  /*3190*/  @!P6 FADD.FTZ R235, -R235, -RZ ;  /* 0x800000ffebebe221 */ /* 0x008fe20000010100 */
[----:B------:R-:W-:Y:S03]  /*31a0*/  ISETP.LE.U32.AND P0, PT, R6, UR37, PT ;  /* 0x0000002506007c0c */ /* 0x000fe6000bf03070 */
[----:B------:R-:W-:Y:S01]  /*31b0*/  MUFU.EX2 R241, R241 ;  /* 0x000000f100f17308 */ /* 0x000fe20000000800 */
[----:B------:R-:W-:Y:S02]  /*31c0*/  ISETP.LE.U32.AND P4, PT, R247, UR37, PT ;  /* 0x00000025f7007c0c */ /* 0x000fe4000bf83070 */
[----:B------:R-:W-:Y:S02]  /*31d0*/  LOP3.LUT R247, R246, 0xffff, RZ, 0xc0, !PT ;  /* 0x0000fffff6f77812 */ /* 0x000fe400078ec0ff */
[----:B------:R-:W-:Y:S02]  /*31e0*/  ISETP.LE.U32.AND P6, PT, R245, UR37, PT ;  /* 0x00000025f5007c0c */ /* 0x000fe4000bfc3070 */
[----:B------:R-:W-:Y:S01]  /*31f0*/  SHF.R.U32.HI R247, RZ, 0x8, R247 ;  /* 0x00000008fff77819 */ /* 0x000fe200000116f7 */
[----:B------:R-:W-:Y:S01]  /*3200*/  @!P2 FADD.FTZ R236, -R236, -RZ ;  /* 0x800000ffececa221 */ /* 0x000fe20000010100 */
[--C-:B----4-:R-:W-:Y:S01]  /*3210*/  SHF.R.U32.HI R5, RZ, 0x18, R246.reuse ;  /* 0x00000018ff057819 */ /* 0x110fe200000116f6 */
[----:B------:R-:W2:Y:S01]  /*3220*/  MUFU.EX2 R240, R21 ;  /* 0x0000001500f07308 */ /* 0x000ea20000000800 */
[----:B------:R-:W-:Y:S01]  /*3230*/  LOP3.LUT R247, R247, 0xffff, RZ, 0xc0, !PT ;  /* 0x0000fffff7f77812 */ /* 0x000fe200078ec0ff */
[----:B------:R-:W-:Y:S01]  /*3240*/  @!P0 FADD.FTZ R237, -R237, -RZ ;  /* 0x800000ffeded8221 */ /* 0x000fe20000010100 */
[----:B------:R-:W-:Y:S02]  /*3250*/  ISETP.LE.U32.AND P2, PT, R5, UR37, PT ;  /* 0x0000002505007c0c */ /* 0x000fe4000bf43070 */
[----:B------:R-:W-:Y:S02]  /*3260*/  SHF.R.U32.HI R5, RZ, 0x10, R246 ;  /* 0x00000010ff057819 */ /* 0x000fe400000116f6 */
[----:B------:R-:W-:Y:S01]  /*3270*/  ISETP.LE.U32.AND P0, PT, R247, UR37, PT ;  /* 0x00000025f7007c0c */ /* 0x000fe2000bf03070 */
[----:B-1----:R-:W-:Y:S01]  /*3280*/  @!P6 FADD.FTZ R238, -R238, -RZ ;  /* 0x800000ffeeeee221 */ /* 0x002fe20000010100 */
[----:B------:R-:W-:Y:S01]  /*3290*/  LOP3.LUT R247, R5, 0xff, RZ, 0xc0, !PT ;  /* 0x000000ff05f77812 */ /* 0x000fe200078ec0ff */
[----:B------:R-:W1:Y:S01]  /*32a0*/  MUFU.EX2 R239, R9 ;  /* 0x0000000900ef7308 */ /* 0x000e620000000800 */
[----:B------:R-:W-:Y:S02]  /*32b0*/  LOP3.LUT R5, R251, 0xffff, RZ, 0xc0, !PT ;  /* 0x0000fffffb057812 */ /* 0x000fe400078ec0ff */
[----:B------:R-:W-:Y:S02]  /*32c0*/  ISETP.LE.U32.AND P6, PT, R247, UR37, PT ;  /* 0x00000025f7007c0c */ /* 0x000fe4000bfc3070 */
[----:B------:R-:W-:Y:S02]  /*32d0*/  SHF.R.U32.HI R5, RZ, 0x8, R5 ;  /* 0x00000008ff057819 */ /* 0x000fe40000011605 */
[----:B------:R-:W-:Y:S03]  /*32e0*/  LOP3.LUT R6, R251, 0xff, RZ, 0xc0, !PT ;  /* 0x000000fffb067812 */ /* 0x000fe600078ec0ff */
[----:B------:R-:W3:Y:S01]  /*32f0*/  MUFU.EX2 R247, R7 ;  /* 0x0000000700f77308 */ /* 0x000ee20000000800 */
[----:B------:R-:W-:Y:S01]  /*3300*/  LOP3.LUT R33, R5, 0xffff, RZ, 0xc0, !PT ;  /* 0x0000ffff05217812 */ /* 0x000fe200078ec0ff */
[----:B--2---:R-:W-:Y:S01]  /*3310*/  @!P0 FADD.FTZ R240, -R240, -RZ ;  /* 0x800000fff0f08221 */ /* 0x004fe20000010100 */
[----:B------:R-:W-:Y:S02]  /*3320*/  LOP3.LUT R180, R180, 0xffff, RZ, 0xc0, !PT ;  /* 0x0000ffffb4b47812 */ /* 0x000fe400078ec0ff */
[----:B------:R-:W-:Y:S02]  /*3330*/  ISETP.LE.U32.AND P0, PT, R33, UR37, PT ;  /* 0x0000002521007c0c */ /* 0x000fe4000bf03070 */
[--C-:B------:R-:W-:Y:S01]  /*3340*/  SHF.R.U32.HI R33, RZ, 0x18, R251.reuse ;  /* 0x00000018ff217819 */ /* 0x100fe200000116fb */
[----:B------:R-:W-:Y:S01]  /*3350*/  @!P6 FADD.FTZ R241, -R241, -RZ ;  /* 0x800000fff1f1e221 */ /* 0x000fe20000010100 */
[----:B------:R-:W-:Y:S01]  /*3360*/  ISETP.LE.U32.AND P6, PT, R249, UR37, PT ;  /* 0x00000025f9007c0c */ /* 0x000fe2000bfc3070 */
[----:B------:R-:W2:Y:S01]  /*3370*/  MUFU.EX2 R242, R23 ;  /* 0x0000001700f27308 */ /* 0x000ea20000000800 */
[----:B------:R-:W-:Y:S01]  /*3380*/  SHF.R.U32.HI R251, RZ, 0x10, R251 ;  /* 0x00000010fffb7819 */ /* 0x000fe200000116fb */
[----:B-1----:R-:W-:Y:S01]  /*3390*/  @!P4 FADD.FTZ R239, -R239, -RZ ;  /* 0x800000ffefefc221 */ /* 0x002fe20000010100 */
[----:B------:R-:W-:Y:S02]  /*33a0*/  ISETP.LE.U32.AND P4, PT, R6, UR37, PT ;  /* 0x0000002506007c0c */ /* 0x000fe4000bf83070 */
[----:B------:R-:W-:Y:S01]  /*33b0*/  SHF.R.U32.HI R130, RZ, 0x8, R130 ;  /* 0x00000008ff827819 */ /* 0x000fe20000011682 */
[----:B---3--:R-:W-:Y:S04]  /*33c0*/  @!P5 FADD.FTZ R247, -R247, -RZ ;  /* 0x800000fff7f7d221 */ /* 0x008fe80000010100 */
[----:B------:R1:W3:Y:S01]  /*33d0*/  MUFU.EX2 R249, R34 ;  /* 0x0000002200f97308 */ /* 0x0002e20000000800 */
[----:B------:R-:W-:Y:S01]  /*33e0*/  ISETP.LE.U32.AND P5, PT, R33, UR37, PT ;  /* 0x0000002521007c0c */ /* 0x000fe2000bfa3070 */
[--C-:B------:R-:W-:Y:S01]  /*33f0*/  FFMA.FTZ R33, R28, UR36, -R252.reuse ;  /* 0x000000241c217c23 */ /* 0x100fe200080108fc */
[----:B------:R-:W-:Y:S01]  /*3400*/  FFMA.FTZ R252, R29, UR36, -R252 ;  /* 0x000000241dfc7c23 */ /* 0x000fe200080108fc */
[----:B------:R-:W-:Y:S02]  /*3410*/  LOP3.LUT R29, R130, 0xffff, RZ, 0xc0, !PT ;  /* 0x0000ffff821d7812 */ /* 0x000fe400078ec0ff */
[----:B------:R-:W-:Y:S04]  /*3420*/  LOP3.LUT R133, R133, 0xff, RZ, 0xc0, !PT ;  /* 0x000000ff85857812 */ /* 0x000fe800078ec0ff */
[----:B------:R-:W4:Y:S01]  /*3430*/  MUFU.EX2 R248, R248 ;  /* 0x000000f800f87308 */ /* 0x000f220000000800 */
[----:B--2---:R-:W-:Y:S01]  /*3440*/  @!P2 FADD.FTZ R242, -R242, -RZ ;  /* 0x800000fff2f2a221 */ /* 0x004fe20000010100 */
[----:B------:R-:W-:Y:S01]  /*3450*/  ISETP.LE.U32.AND P2, PT, R180, UR37, PT ;  /* 0x00000025b4007c0c */ /* 0x000fe2000bf43070 */
[----:B------:R-:W-:Y:S01]  /*3460*/  @!P4 FADD.FTZ R243, -R243, -RZ ;  /* 0x800000fff3f3c221 */ /* 0x000fe20000010100 */
[----:B------:R-:W-:Y:S02]  /*3470*/  ISETP.LE.U32.AND P4, PT, R135, UR37, PT ;  /* 0x0000002587007c0c */ /* 0x000fe4000bf83070 */
[----:B------:R-:W-:Y:S04]  /*3480*/  F2FP.RELU.BF16.F32.PACK_AB R135, R226, R225 ;  /* 0x000000e1e287723e */ /* 0x000fe800000018ff */
[----:B------:R-:W2:Y:S01]  /*3490*/  MUFU.EX2 R244, R25 ;  /* 0x0000001900f47308 */ /* 0x000ea20000000800 */
[----:B-1----:R-:W-:Y:S01]  /*34a0*/  LOP3.LUT R34, R251, 0xff, RZ, 0xc0, !PT ;  /* 0x000000fffb227812 */ /* 0x002fe200078ec0ff */
[----:B---3--:R-:W-:Y:S01]  /*34b0*/  @!P6 FADD.FTZ R249, -R249, -RZ ;  /* 0x800000fff9f9e221 */ /* 0x008fe20000010100 */
[----:B------:R-:W-:Y:S01]  /*34c0*/  F2FP.RELU.BF16.F32.PACK_AB R180, R238, R237 ;  /* 0x000000edeeb4723e */ /* 0x000fe200000018ff */
[----:B------:R-:W-:Y:S01]  /*34d0*/  STS [R192+0xe400], R135 ;  /* 0x00e40087c0007388 */ /* 0x000fe20000000800 */
[----:B------:R-:W-:Y:S02]  /*34e0*/  ISETP.LE.U32.AND P6, PT, R34, UR37, PT ;  /* 0x0000002522007c0c */ /* 0x000fe4000bfc3070 */
[----:B------:R-:W-:Y:S03]  /*34f0*/  F2FP.RELU.BF16.F32.PACK_AB R34, R224, R223 ;  /* 0x000000dfe022723e */ /* 0x000fe600000018ff */
[----:B------:R1:W3:Y:S01]  /*3500*/  MUFU.EX2 R251, R33 ;  /* 0x0000002100fb7308 */ /* 0x0002e20000000800 */
[----:B----4-:R-:W-:Y:S01]  /*3510*/  @!P2 FADD.FTZ R248, -R248, -RZ ;  /* 0x800000fff8f8a221 */ /* 0x010fe20000010100 */
[----:B------:R-:W-:Y:S01]  /*3520*/  ISETP.LE.U32.AND P2, PT, R133, UR37, PT ;  /* 0x0000002585007c0c */ /* 0x000fe2000bf43070 */
[----:B------:R4:W-:Y:S01]  /*3530*/  STS [R192+0xe000], R34 ;  /* 0x00e00022c0007388 */ /* 0x0009e20000000800 */
[----:B------:R-:W-:Y:S02]  /*3540*/  F2FP.RELU.BF16.F32.PACK_AB R35, R230, R229 ;  /* 0x000000e5e623723e */ /* 0x000fe400000018ff */
[----:B------:R-:W-:Y:S04]  /*3550*/  F2FP.RELU.BF16.F32.PACK_AB R133, R228, R227 ;  /* 0x000000e3e485723e */ /* 0x000fe800000018ff */
[----:B------:R-:W4:Y:S01]  /*3560*/  MUFU.EX2 R250, R250 ;  /* 0x000000fa00fa7308 */ /* 0x000f220000000800 */
[----:B------:R4:W-:Y:S01]  /*3570*/  STS [R197+0xe400], R180 ;  /* 0x00e400b4c5007388 */ /* 0x0009e20000000800 */
[----:B--2---:R-:W-:Y:S01]  /*3580*/  @!P0 FADD.FTZ R244, -R244, -RZ ;  /* 0x800000fff4f48221 */ /* 0x004fe20000010100 */
[----:B------:R-:W-:Y:S02]  /*3590*/  ISETP.LE.U32.AND P0, PT, R134, UR37, PT ;  /* 0x0000002586007c0c */ /* 0x000fe4000bf03070 */
[----:B------:R-:W-:Y:S02]  /*35a0*/  F2FP.RELU.BF16.F32.PACK_AB R134, R232, R231 ;  /* 0x000000e7e886723e */ /* 0x000fe400000018ff */
[----:B------:R-:W-:Y:S03]  /*35b0*/  F2FP.RELU.BF16.F32.PACK_AB R31, R240, R239 ;  /* 0x000000eff01f723e */ /* 0x000fe600000018ff */
[----:B------:R2:W2:Y:S01]  /*35c0*/  MUFU.EX2 R130, R30 ;  /* 0x0000001e00827308 */ /* 0x0004a20000000800 */
[C---:B-1----:R-:W-:Y:S01]  /*35d0*/  F2FP.RELU.BF16.F32.PACK_AB R33, R236.reuse, R235 ;  /* 0x000000ebec21723e */ /* 0x042fe200000018ff */
[----:B---3--:R-:W-:Y:S01]  /*35e0*/  @!P4 FADD.FTZ R251, -R251, -RZ ;  /* 0x800000fffbfbc221 */ /* 0x008fe20000010100 */
[----:B------:R-:W-:Y:S03]  /*35f0*/  FSETP.GE.FTZ.AND P4, PT, R236, RZ, PT ;  /* 0x000000ffec00720b */ /* 0x000fe60003f96000 */
[----:B------:R-:W-:Y:S04]  /*3600*/  STS [R197+0xe000], R33 ;  /* 0x00e00021c5007388 */ /* 0x000fe80000000800 */
[----:B------:R-:W1:Y:S01]  /*3610*/  MUFU.EX2 R245, R26 ;  /* 0x0000001a00f57308 */ /* 0x000e620000000800 */
[----:B----4-:R-:W-:Y:S01]  /*3620*/  @!P3 FADD.FTZ R250, -R250, -RZ ;  /* 0x800000fffafab221 */ /* 0x010fe20000010100 */
[----:B------:R-:W-:Y:S01]  /*3630*/  STS [R192+0xf000], R133 ;  /* 0x00f00085c0007388 */ /* 0x000fe20000000800 */
[----:B------:R-:W-:Y:S02]  /*3640*/  ISETP.LE.U32.AND P3, PT, R29, UR37, PT ;  /* 0x000000251d007c0c */ /* 0x000fe4000bf63070 */
[----:B------:R-:W-:Y:S01]  /*3650*/  F2FP.RELU.BF16.F32.PACK_AB R34, R234, R233 ;  /* 0x000000e9ea22723e */ /* 0x000fe200000018ff */
[----:B------:R-:W-:Y:S01]  /*3660*/  STS [R192+0xf400], R35 ;  /* 0x00f40023c0007388 */ /* 0x000fe20000000800 */
[----:B------:R-:W-:Y:S03]  /*3670*/  F2FP.RELU.BF16.F32.PACK_AB R29, R242, R241 ;  /* 0x000000f1f21d723e */ /* 0x000fe600000018ff */
[----:B------:R-:W3:Y:S01]  /*3680*/  MUFU.EX2 R246, R27 ;  /* 0x0000001b00f67308 */ /* 0x000ee20000000800 */
[----:B--2---:R-:W-:Y:S01]  /*3690*/  F2FP.RELU.BF16.F32.PACK_AB R30, R248, R247 ;  /* 0x000000f7f81e723e */ /* 0x004fe200000018ff */
[----:B------:R-:W-:Y:S01]  /*36a0*/  STS [R197+0xf000], R134 ;  /* 0x00f00086c5007388 */ /* 0x000fe20000000800 */
[----:B------:R-:W-:Y:S01]  /*36b0*/  F2FP.RELU.BF16.F32.PACK_AB R180, R250, R249 ;  /* 0x000000f9fab4723e */ /* 0x000fe200000018ff */
[----:B------:R-:W-:Y:S01]  /*36c0*/  @!P2 FADD.FTZ R130, -R130, -RZ ;  /* 0x800000ff8282a221 */ /* 0x000fe20000010100 */
[----:B------:R-:W-:Y:S01]  /*36d0*/  FSETP.GE.FTZ.AND P2, PT, R240, RZ, PT ;  /* 0x000000fff000720b */ /* 0x000fe20003f56000 */
[----:B------:R2:W-:Y:S04]  /*36e0*/  STS [R197+0xf400], R34 ;  /* 0x00f40022c5007388 */ /* 0x0005e80000000800 */
[----:B------:R-:W4:Y:S01]  /*36f0*/  MUFU.EX2 R252, R252 ;  /* 0x000000fc00fc7308 */ /* 0x000f220000000800 */
[----:B-1----:R-:W-:Y:S01]  /*3700*/  @!P6 FADD.FTZ R245, -R245, -RZ ;  /* 0x800000fff5f5e221 */ /* 0x002fe20000010100 */
[----:B------:R1:W-:Y:S01]  /*3710*/  STS [R196+0xe000], R31 ;  /* 0x00e0001fc4007388 */ /* 0x0003e20000000800 */
[----:B------:R-:W-:Y:S03]  /*3720*/  FSETP.GE.FTZ.AND P6, PT, R224, RZ, PT ;  /* 0x000000ffe000720b */ /* 0x000fe60003fd6000 */
[----:B------:R1:W-:Y:S04]  /*3730*/  STS [R196+0xe400], R29 ;  /* 0x00e4001dc4007388 */ /* 0x0003e80000000800 */
[----:B------:R-:W1:Y:S01]  /*3740*/  MUFU.EX2 R131, R131 ;  /* 0x0000008300837308 */ /* 0x000e620000000800 */
[----:B---3--:R-:W-:Y:S01]  /*3750*/  @!P5 FADD.FTZ R246, -R246, -RZ ;  /* 0x800000fff6f6d221 */ /* 0x008fe20000010100 */
[----:B------:R3:W-:Y:S01]  /*3760*/  STS [R207+0xe000], R30 ;  /* 0x00e0001ecf007388 */ /* 0x0007e20000000800 */
[----:B------:R-:W-:Y:S03]  /*3770*/  FSETP.GE.FTZ.AND P5, PT, R235, RZ, PT ;  /* 0x000000ffeb00720b */ /* 0x000fe60003fb6000 */
[----:B------:R-:W-:Y:S01]  /*3780*/  STS [R207+0xe400], R180 ;  /* 0x00e400b4cf007388 */ /* 0x000fe20000000800 */
[----:B----4-:R-:W-:Y:S01]  /*3790*/  @!P3 FADD.FTZ R252, -R252, -RZ ;  /* 0x800000fffcfcb221 */ /* 0x010fe20000010100 */
[----:B------:R-:W-:Y:S04]  /*37a0*/  FSETP.GE.FTZ.AND P3, PT, R239, RZ, PT ;  /* 0x000000ffef00720b */ /* 0x000fe80003f76000 */
[----:B--2---:R-:W-:Y:S01]  /*37b0*/  F2FP.RELU.BF16.F32.PACK_AB R34, R252, R251 ;  /* 0x000000fbfc22723e */ /* 0x004fe200000018ff */
[----:B-1----:R-:W-:Y:S01]  /*37c0*/  @!P0 FADD.FTZ R131, -R131, -RZ ;  /* 0x800000ff83838221 */ /* 0x002fe20000010100 */
[----:B------:R-:W-:Y:S02]  /*37d0*/  FSETP.GE.FTZ.AND P0, PT, R223, RZ, PT ;  /* 0x000000ffdf00720b */ /* 0x000fe40003f16000 */
[----:B------:R-:W-:Y:S02]  /*37e0*/  F2FP.RELU.BF16.F32.PACK_AB R31, R244, R243 ;  /* 0x000000f3f41f723e */ /* 0x000fe400000018ff */
[----:B------:R-:W-:Y:S03]  /*37f0*/  F2FP.RELU.BF16.F32.PACK_AB R29, R246, R245 ;  /* 0x000000f5f61d723e */ /* 0x000fe600000018ff */
[----:B------:R-:W-:Y:S01]  /*3800*/  STS [R196+0xf000], R31 ;  /* 0x00f0001fc4007388 */ /* 0x000fe20000000800 */
[----:B---3--:R-:W-:Y:S03]  /*3810*/  F2FP.RELU.BF16.F32.PACK_AB R30, R131, R130 ;  /* 0x00000082831e723e */ /* 0x008fe600000018ff */
[----:B------:R-:W-:Y:S04]  /*3820*/  STS [R196+0xf400], R29 ;  /* 0x00f4001dc4007388 */ /* 0x000fe80000000800 */
[----:B------:R-:W-:Y:S04]  /*3830*/  STS [R207+0xf000], R34 ;  /* 0x00f00022cf007388 */ /* 0x000fe80000000800 */
[----:B------:R-:W-:Y:S04]  /*3840*/  STS [R207+0xf400], R30 ;  /* 0x00f4001ecf007388 */ /* 0x000fe80000000800 */
[----:B------:R-:W1:Y:S08]  /*3850*/  LDSM.16.M88.4 R100, [R120+0x4000] ;  /* 0x004000007864783b */ /* 0x000e700000000200 */
[----:B------:R2:W3:Y:S08]  /*3860*/  LDSM.16.M88.4 R104, [R120+0x5000] ;  /* 0x005000007868783b */ /* 0x0004f00000000200 */
[----:B------:R-:W4:Y:S08]  /*3870*/  LDSM.16.M88.4 R108, [R121+0x4000] ;  /* 0x00400000796c783b */ /* 0x000f300000000200 */
[----:B------:R-:W4:Y:S01]  /*3880*/  LDSM.16.M88.4 R112, [R121+0x5000] ;  /* 0x005000007970783b */ /* 0x000f220000000200 */
[----:B--2---:R-:W-:Y:S07]  /*3890*/  IMAD.IADD R120, R172, 0x1, R121 ;  /* 0x00000001ac787824 */ /* 0x004fee00078e0279 */
[----:B------:R-:W2:Y:S01]  /*38a0*/  LDSM.16.M88.4 R116, [R122+0x4000] ;  /* 0x004000007a74783b */ /* 0x000ea20000000200 */
[-C--:B-1----:R-:W-:Y:S06]  /*38b0*/  HMMA.16816.F32.BF16 R4, R100, R136.reuse, RZ ;  /* 0x000000886404723c */ /* 0x082fec00000418ff */
[C---:B---3--:R-:W-:Y:S06]  /*38c0*/  HMMA.16816.F32.BF16 R8, R104.reuse, R136, RZ ;  /* 0x000000886808723c */ /* 0x048fec00000418ff */
[-C--:B------:R-:W-:Y:S06]  /*38d0*/  HMMA.16816.F32.BF16 R12, R104, R138.reuse, RZ ;  /* 0x0000008a680c723c */ /* 0x080fec00000418ff */
[C---:B------:R-:W-:Y:S06]  /*38e0*/  HMMA.16816.F32.BF16 R16, R100.reuse, R138, RZ ;  /* 0x0000008a6410723c */ /* 0x040fec00000418ff */
[-C--:B------:R-:W-:Y:S06]  /*38f0*/  HMMA.16816.F32.BF16 R20, R100, R140.reuse, RZ ;  /* 0x0000008c6414723c */ /* 0x080fec00000418ff */
[C---:B------:R-:W-:Y:S06]  /*3900*/  HMMA.16816.F32.BF16 R24, R104.reuse, R140, RZ ;  /* 0x0000008c6818723c */ /* 0x040fec00000418ff */
[-C--:B------:R-:W-:Y:S01]  /*3910*/  HMMA.16816.F32.BF16 R28, R104, R142.reuse, RZ ;  /* 0x0000008e681c723c */ /* 0x080fe200000418ff */
[----:B------:R-:W-:Y:S05]  /*3920*/  LDSM.16.M88.4 R104, [R120+0x4000] ;  /* 0x004000007868783b */ /* 0x000fea0000000200 */
        /* <DEDUP_REMOVED lines=10> */
[----:B------:R-:W3:Y:S05]  /*39d0*/  LDSM.16.M88.4 R108, [R120+0x5000] ;  /* 0x00500000786c783b */ /* 0x000eea0000000200 */
[-C--:B--2---:R-:W-:Y:S06]  /*39e0*/  HMMA.16816.F32.BF16 R4, R116, R152.reuse, R4 ;  /* 0x000000987404723c */ /* 0x084fec0000041804 */
        /* <DEDUP_REMOVED lines=19> */
[----:B------:R-:W-:Y:S01]  /*3b20*/  FSEL R133, R133, R222, P6 ;  /* 0x000000de85857208 */ /* 0x000fe20003000000 */
[C---:B------:R-:W-:Y:S01]  /*3b30*/  FADD.FTZ R21, -R222.reuse, R21 ;  /* 0x00000015de157221 */ /* 0x040fe20000010100 */
[----:B------:R-:W-:Y:S01]  /*3b40*/  FMUL.FTZ R223, R223, R134 ;  /* 0x00000086dfdf7220 */ /* 0x000fe20000410000 */
[----:B------:R-:W-:Y:S03]  /*3b50*/  FADD.FTZ R135, -R222, R16 ;  /* 0x00000010de877221 */ /* 0x000fe60000010100 */
[-C--:B------:R-:W-:Y:S01]  /*3b60*/  FSEL R21, R21, R222.reuse, P2 ;  /* 0x000000de15157208 */ /* 0x080fe20001000000 */
[----:B------:R-:W-:Y:S01]  /*3b70*/  FMUL.FTZ R224, R224, R133 ;  /* 0x00000085e0e07220 */ /* 0x000fe20000410000 */
[----:B------:R-:W-:Y:S01]  /*3b80*/  FSETP.GE.FTZ.AND P2, PT, R247, RZ, PT ;  /* 0x000000fff700720b */ /* 0x000fe20003f56000 */
[C---:B------:R-:W-:Y:S01]  /*3b90*/  FADD.FTZ R134, -R222.reuse, R17 ;  /* 0x00000011de867221 */ /* 0x040fe20000010100 */
[-C--:B------:R-:W-:Y:S01]  /*3ba0*/  FSEL R135, R135, R222.reuse, P5 ;  /* 0x000000de87877208 */ /* 0x080fe20002800000 */
[----:B------:R-:W-:Y:S01]  /*3bb0*/  FADD.FTZ R180, -R222, R20 ;  /* 0x00000014deb47221 */ /* 0x000fe20000010100 */
[----:B------:R-:W-:Y:S01]  /*3bc0*/  F2FP.BF16.F32.PACK_AB R223, R224, R223 ;  /* 0x000000dfe0df723e */ /* 0x000fe200000010ff */
[----:B------:R-:W-:Y:S01]  /*3bd0*/  FMUL.FTZ R240, R240, R21 ;  /* 0x00000015f0f07220 */ /* 0x000fe20000410000 */
[-C--:B------:R-:W-:Y:S01]  /*3be0*/  FSEL R134, R134, R222.reuse, P4 ;  /* 0x000000de86867208 */ /* 0x080fe20002000000 */
[----:B------:R-:W-:Y:S01]  /*3bf0*/  FMUL.FTZ R235, R235, R135 ;  /* 0x00000087ebeb7220 */ /* 0x000fe20000410000 */
[----:B------:R-:W-:Y:S02]  /*3c00*/  FSEL R180, R180, R222, P3 ;  /* 0x000000deb4b47208 */ /* 0x000fe40001800000 */
[----:B------:R-:W-:Y:S01]  /*3c10*/  FSETP.GE.FTZ.AND P3, PT, R225, RZ, PT ;  /* 0x000000ffe100720b */ /* 0x000fe20003f76000 */
[----:B------:R-:W-:Y:S01]  /*3c20*/  FADD.FTZ R133, -R222, R32 ;  /* 0x00000020de857221 */ /* 0x000fe20000010100 */
[----:B------:R-:W-:Y:S01]  /*3c30*/  FMUL.FTZ R236, R236, R134 ;  /* 0x00000086ecec7220 */ /* 0x000fe20000410000 */
[----:B------:R-:W-:Y:S03]  /*3c40*/  FMUL.FTZ R239, R239, R180 ;  /* 0x000000b4efef7220 */ /* 0x000fe60000410000 */
[----:B------:R-:W-:Y:S01]  /*3c50*/  FSEL R224, R133, R222, P2 ;  /* 0x000000de85e07208 */ /* 0x000fe20001000000 */
[----:B------:R-:W-:Y:S01]  /*3c60*/  @P0 FADD.FTZ R222, -R222, R33 ;  /* 0x00000021dede0221 */ /* 0x000fe20000010100 */
[----:B------:R-:W-:Y:S02]  /*3c70*/  PLOP3.LUT P0, PT, PT, PT, UP2, 0x80, 0x0 ;  /* 0x000000000000781c */ /* 0x000fe40003f0f028 */
[----:B------:R-:W-:Y:S01]  /*3c80*/  F2FP.BF16.F32.PACK_AB R236, R236, R235 ;  /* 0x000000ebecec723e */ /* 0x000fe200000010ff */
[C---:B------:R-:W-:Y:S01]  /*3c90*/  FADD.FTZ R235, -R221.reuse, R7 ;  /* 0x00000007ddeb7221 */ /* 0x040fe20000010100 */
[----:B------:R-:W-:Y:S01]  /*3ca0*/  F2FP.BF16.F32.PACK_AB R239, R240, R239 ;  /* 0x000000eff0ef723e */ /* 0x000fe200000010ff */
[----:B------:R-:W-:Y:S01]  /*3cb0*/  FADD.FTZ R240, -R221, R6 ;  /* 0x00000006ddf07221 */ /* 0x000fe20000010100 */
[----:B------:R-:W-:Y:S01]  /*3cc0*/  FSETP.GE.FTZ.AND P2, PT, R226, RZ, PT ;  /* 0x000000ffe200720b */ /* 0x000fe20003f56000 */
[----:B------:R-:W-:Y:S01]  /*3cd0*/  FMUL.FTZ R224, R247, R224 ;  /* 0x000000e0f7e07220 */ /* 0x000fe20000410000 */
[----:B------:R-:W-:Y:S02]  /*3ce0*/  FMUL.FTZ R247, R248, R222 ;  /* 0x000000def8f77220 */ /* 0x000fe40000410000 */
[-C--:B------:R-:W-:Y:S02]  /*3cf0*/  FSEL R240, R240, R221.reuse, P3 ;  /* 0x000000ddf0f07208 */ /* 0x080fe40001800000 */
[----:B------:R-:W-:Y:S01]  /*3d00*/  FSEL R235, R235, R221, P2 ;  /* 0x000000ddebeb7208 */ /* 0x000fe20001000000 */
        /* <DEDUP_REMOVED lines=19> */
.L_x_1195:
[----:B------:R-:W-:Y:S01]  /*3e40*/  FADD.FTZ R18, -R221, R18 ;  /* 0x00000012dd127221 */ /* 0x000fe20000010100 */
[----:B------:R-:W-:Y:S01]  /*3e50*/  FSETP.GE.FTZ.AND P2, PT, R237, RZ, PT ;  /* 0x000000ffed00720b */ /* 0x000fe20003f56000 */
[C---:B------:R-:W-:Y:S01]  /*3e60*/  FADD.FTZ R6, -R221.reuse, R23 ;  /* 0x00000017dd067221 */ /* 0x040fe20000010100 */
[----:B------:R-:W-:Y:S01]  /*3e70*/  FADD.FTZ R22, -R221, R22 ;  /* 0x00000016dd167221 */ /* 0x000fe20000010100 */
[----:B------:R-:W-:Y:S01]  /*3e80*/  FSETP.GE.FTZ.AND P4, PT, R241, RZ, PT ;  /* 0x000000fff100720b */ /* 0x000fe20003f96000 */
[C---:B-1----:R-:W-:Y:S01]  /*3e90*/  FADD.FTZ R4, -R221.reuse, R19 ;  /* 0x00000013dd047221 */ /* 0x042fe20000010100 */
[----:B------:R-:W-:Y:S01]  /*3ea0*/  FSETP.GE.FTZ.AND P3, PT, R242, RZ, PT ;  /* 0x000000fff200720b */ /* 0x000fe20003f76000 */
[----:B------:R-:W-:Y:S01]  /*3eb0*/  FADD.FTZ R34, -R221, R34 ;  /* 0x00000022dd227221 */ /* 0x000fe20000010100 */
[-C--:B------:R-:W-:Y:S01]  /*3ec0*/  FSEL R18, R18, R221.reuse, P2 ;  /* 0x000000dd12127208 */ /* 0x080fe20001000000 */
[----:B-----5:R-:W-:Y:S01]  /*3ed0*/  FADD.FTZ R9, -R220, R9 ;  /* 0x00000009dc097221 */ /* 0x020fe20000010100 */
[----:B------:R-:W-:Y:S01]  /*3ee0*/  FSETP.GE.FTZ.AND P2, PT, R250, RZ, PT ;  /* 0x000000fffa00720b */ /* 0x000fe20003f56000 */
[----:B------:R-:W-:Y:S01]  /*3ef0*/  FADD.FTZ R25, -R220, R25 ;  /* 0x00000019dc197221 */ /* 0x000fe20000010100 */
[----:B------:R-:W-:Y:S01]  /*3f00*/  FSETP.GE.FTZ.AND P5, PT, R238, RZ, PT ;  /* 0x000000ffee00720b */ /* 0x000fe20003fb6000 */
[----:B------:R-:W-:Y:S01]  /*3f10*/  FMUL.FTZ R18, R237, R18 ;  /* 0x00000012ed127220 */ /* 0x000fe20000410000 */
[-C--:B------:R-:W-:Y:S01]  /*3f20*/  FSEL R22, R22, R221.reuse, P4 ;  /* 0x000000dd16167208 */ /* 0x080fe20002000000 */
[----:B------:R-:W-:Y:S01]  /*3f30*/  FADD.FTZ R10, -R209, R10 ;  /* 0x0000000ad10a7221 */ /* 0x000fe20000010100 */
        /* <DEDUP_REMOVED lines=8> */
[----:B------:R-:W-:Y:S01]  /*3fc0*/  FSEL R34, R34, R221, P3 ;  /* 0x000000dd22227208 */ /* 0x000fe20001800000 */
[----:B------:R-:W-:Y:S01]  /*3fd0*/  @P2 FADD.FTZ R221, -R221, R35 ;  /* 0x00000023dddd2221 */ /* 0x000fe20000010100 */
[----:B------:R-:W-:Y:S01]  /*3fe0*/  F2FP.BF16.F32.PACK_AB R17, R7, R22 ;  /* 0x000000160711723e */ /* 0x000fe200000010ff */
[C---:B------:R-:W-:Y:S01]  /*3ff0*/  FADD.FTZ R7, -R220.reuse, R12 ;  /* 0x0000000cdc077221 */ /* 0x040fe20000010100 */
[----:B------:R-:W-:Y:S01]  /*4000*/  F2FP.BF16.F32.PACK_AB R18, R5, R18 ;  /* 0x000000120512723e */ /* 0x000fe200000010ff */
[----:B------:R-:W-:Y:S01]  /*4010*/  FADD.FTZ R5, -R220, R8 ;  /* 0x00000008dc057221 */ /* 0x000fe20000010100 */
[----:B------:R-:W-:Y:S01]  /*4020*/  FSETP.GE.FTZ.AND P2, PT, R231, RZ, PT ;  /* 0x000000ffe700720b */ /* 0x000fe20003f56000 */
[----:B------:R-:W-:Y:S01]  /*4030*/  FMUL.FTZ R235, R226, R235 ;  /* 0x000000ebe2eb7220 */ /* 0x000fe20000410000 */
[----:B------:R-:W-:Y:S01]  /*4040*/  FSETP.GE.FTZ.AND P3, PT, R228, RZ, PT ;  /* 0x000000ffe400720b */ /* 0x000fe20003f76000 */
[----:B------:R-:W-:Y:S01]  /*4050*/  FADD.FTZ R14, -R209, R14 ;  /* 0x0000000ed10e7221 */ /* 0x000fe20000010100 */
[-C--:B------:R-:W-:Y:S01]  /*4060*/  FSEL R6, R7, R220.reuse, P2 ;  /* 0x000000dc07067208 */ /* 0x080fe20001000000 */
[----:B------:R-:W-:Y:S01]  /*4070*/  FADD.FTZ R7, -R220, R24 ;  /* 0x00000018dc077221 */ /* 0x000fe20000010100 */
[----:B------:R-:W-:Y:S01]  /*4080*/  FSETP.GE.FTZ.AND P2, PT, R252, RZ, PT ;  /* 0x000000fffc00720b */ /* 0x000fe20003f56000 */
[----:B------:R-:W-:Y:S01]  /*4090*/  STS [R192+0xa000], R223 ;  /* 0x00a000dfc0007388 */ /* 0x000fe20000000800 */
[-C--:B------:R-:W-:Y:S01]  /*40a0*/  FSEL R4, R5, R220.reuse, P4 ;  /* 0x000000dc05047208 */ /* 0x080fe20002000000 */
[C---:B------:R-:W-:Y:S01]  /*40b0*/  FADD.FTZ R5, -R220.reuse, R13 ;  /* 0x0000000ddc057221 */ /* 0x040fe20000010100 */
[----:B------:R-:W-:Y:S01]  /*40c0*/  FSEL R9, R9, R220, P3 ;  /* 0x000000dc09097208 */ /* 0x000fe20001800000 */
[----:B------:R-:W-:Y:S01]  /*40d0*/  FADD.FTZ R13, -R220, R28 ;  /* 0x0000001cdc0d7221 */ /* 0x000fe20000010100 */
[----:B------:R-:W-:Y:S01]  /*40e0*/  FSETP.GE.FTZ.AND P3, PT, R232, RZ, PT ;  /* 0x000000ffe800720b */ /* 0x000fe20003f76000 */
[----:B------:R-:W-:Y:S01]  /*40f0*/  FMUL.FTZ R4, R227, R4 ;  /* 0x00000004e3047220 */ /* 0x000fe20000410000 */
[----:B------:R-:W-:Y:S01]  /*4100*/  FSETP.GE.FTZ.AND P4, PT, R244, RZ, PT ;  /* 0x000000fff400720b */ /* 0x000fe20003f96000 */
[----:B------:R-:W-:Y:S01]  /*4110*/  FMUL.FTZ R9, R228, R9 ;  /* 0x00000009e4097220 */ /* 0x000fe20000410000 */
[----:B------:R-:W-:Y:S01]  /*4120*/  FSEL R5, R5, R220, P3 ;  /* 0x000000dc05057208 */ /* 0x000fe20001800000 */
[----:B------:R-:W-:Y:S01]  /*4130*/  FMUL.FTZ R6, R231, R6 ;  /* 0x00000006e7067220 */ /* 0x000fe20000410000 */
[----:B------:R-:W-:Y:S01]  /*4140*/  FSETP.GE.FTZ.AND P3, PT, R251, RZ, PT ;  /* 0x000000fffb00720b */ /* 0x000fe20003f76000 */
[----:B------:R-:W-:Y:S01]  /*4150*/  FADD.FTZ R26, -R209, R26 ;  /* 0x0000001ad11a7221 */ /* 0x000fe20000010100 */
[----:B------:R-:W-:Y:S01]  /*4160*/  FSETP.GE.FTZ.AND P5, PT, R243, RZ, PT ;  /* 0x000000fff300720b */ /* 0x000fe20003fb6000 */
[----:B------:R-:W-:Y:S01]  /*4170*/  FMUL.FTZ R5, R232, R5 ;  /* 0x00000005e8057220 */ /* 0x000fe20000410000 */
[----:B------:R-:W-:Y:S01]  /*4180*/  F2FP.BF16.F32.PACK_AB R9, R9, R4 ;  /* 0x000000040909723e */ /* 0x000fe200000010ff */
[----:B------:R-:W-:Y:S01]  /*4190*/  FADD.FTZ R4, -R209, R11 ;  /* 0x0000000bd1047221 */ /* 0x000fe20000010100 */
[-C--:B------:R-:W-:Y:S01]  /*41a0*/  FSEL R12, R13, R220.reuse, P3 ;  /* 0x000000dc0d0c7208 */ /* 0x080fe20001800000 */
[----:B------:R-:W-:Y:S01]  /*41b0*/  FADD.FTZ R30, -R209, R30 ;  /* 0x0000001ed11e7221 */ /* 0x000fe20000010100 */
[----:B------:R-:W-:Y:S01]  /*41c0*/  FSEL R8, R7, R220, P5 ;  /* 0x000000dc07087208 */ /* 0x000fe20002800000 */
[----:B------:R-:W-:Y:S01]  /*41d0*/  FMUL.FTZ R34, R249, R34 ;  /* 0x00000022f9227220 */ /* 0x000fe20000410000 */
[----:B------:R-:W-:Y:S01]  /*41e0*/  FSEL R25, R25, R220, P4 ;  /* 0x000000dc19197208 */ /* 0x000fe20002000000 */
[----:B------:R-:W-:Y:S01]  /*41f0*/  @P2 FADD.FTZ R220, -R220, R29 ;  /* 0x0000001ddcdc2221 */ /* 0x000fe20000010100 */
[----:B------:R-:W-:Y:S01]  /*4200*/  FSETP.GE.FTZ.AND P2, PT, R230, RZ, PT ;  /* 0x000000ffe600720b */ /* 0x000fe20003f56000 */
[----:B------:R-:W-:Y:S01]  /*4210*/  FMUL.FTZ R12, R251, R12 ;  /* 0x0000000cfb0c7220 */ /* 0x000fe20000410000 */
[----:B------:R-:W-:Y:S01]  /*4220*/  FSETP.GE.FTZ.AND P3, PT, R229, RZ, PT ;  /* 0x000000ffe500720b */ /* 0x000fe20003f76000 */
[----:B------:R-:W-:Y:S01]  /*4230*/  FMUL.FTZ R7, R252, R220 ;  /* 0x000000dcfc077220 */ /* 0x000fe20000410000 */
[----:B------:R-:W-:Y:S01]  /*4240*/  F2FP.BF16.F32.PACK_AB R6, R5, R6 ;  /* 0x000000060506723e */ /* 0x000fe200000010ff */
[----:B------:R-:W-:Y:S01]  /*4250*/  FMUL.FTZ R8, R243, R8 ;  /* 0x00000008f3087220 */ /* 0x000fe20000410000 */
        /* <DEDUP_REMOVED lines=10> */
[----:B------:R-:W-:Y:S02]  /*4300*/  F2FP.BF16.F32.PACK_AB R102, R7, R12 ;  /* 0x0000000c0766723e */ /* 0x000fe400000010ff */
[-C--:B------:R-:W-:Y:S01]  /*4310*/  FSEL R14, R14, R209.reuse, P3 ;  /* 0x000000d10e0e7208 */ /* 0x080fe20001800000 */
[----:B------:R-:W-:Y:S01]  /*4320*/  STS [R192+0xa400], R235 ;  /* 0x00a400ebc0007388 */ /* 0x000fe20000000800 */
[----:B------:R-:W-:Y:S02]  /*4330*/  FSEL R7, R4, R209, P6 ;  /* 0x000000d104077208 */ /* 0x000fe40003000000 */
        /* <DEDUP_REMOVED lines=13> */
[----:B------:R-:W-:Y:S01]  /*4410*/  FSETP.GE.FTZ.AND P3, PT, R130, RZ, PT ;  /* 0x000000ff8200720b */ /* 0x000fe20003f76000 */
[----:B------:R-:W-:Y:S01]  /*4420*/  STS [R192+0xb400], R5 ;  /* 0x00b40005c0007388 */ /* 0x000fe20000000800 */
[----:B------:R-:W-:Y:S01]  /*4430*/  FSEL R26, R26, R209, P5 ;  /* 0x000000d11a1a7208 */ /* 0x000fe20002800000 */
[----:B------:R-:W-:Y:S01]  /*4440*/  FMUL.FTZ R11, R246, R11 ;  /* 0x0000000bf60b7220 */ /* 0x000fe20000410000 */
[----:B------:R-:W-:Y:S01]  /*4450*/  FSEL R13, R30, R209, P3 ;  /* 0x000000d11e0d7208 */ /* 0x000fe20001800000 */
[----:B------:R-:W-:Y:S01]  /*4460*/  STS [R197+0xb000], R6 ;  /* 0x00b00006c5007388 */ /* 0x000fe20000000800 */
[----:B------:R-:W-:Y:S01]  /*4470*/  @P2 FADD.FTZ R209, -R209, R31 ;  /* 0x0000001fd1d12221 */ /* 0x000fe20000010100 */
[----:B------:R-:W-:Y:S01]  /*4480*/  FMUL.FTZ R26, R245, R26 ;  /* 0x0000001af51a7220 */ /* 0x000fe20000410000 */
[----:B------:R-:W-:Y:S01]  /*4490*/  F2FP.BF16.F32.PACK_AB R34, R221, R34 ;  /* 0x00000022dd22723e */ /* 0x000fe200000010ff */
        /* <DEDUP_REMOVED lines=9> */
[----:B------:R-:W-:Y:S01]  /*4530*/  STS [R207+0xa000], R224 ;  /* 0x00a000e0cf007388 */ /* 0x000fe20000000800 */
[----:B------:R-:W-:Y:S03]  /*4540*/  IMAD.IADD R100, R117, 0x1, R172 ;  /* 0x0000000175647824 */ /* 0x000fe600078e02ac */
[----:B------:R-:W-:Y:S04]  /*4550*/  STS [R207+0xa400], R34 ;  /* 0x00a40022cf007388 */ /* 0x000fe80000000800 */
[----:B------:R-:W-:Y:S04]  /*4560*/  STS [R196+0xb000], R25 ;  /* 0x00b00019c4007388 */ /* 0x000fe80000000800 */
[----:B------:R-:W-:Y:S04]  /*4570*/  STS [R196+0xb400], R29 ;  /* 0x00b4001dc4007388 */ /* 0x000fe80000000800 */
        /* <DEDUP_REMOVED lines=47> */
[----:B------:R-:W-:Y:S01]  /*4870*/  IMAD.U32 R5, R5, -0x40, RZ ;  /* 0xffffffc005057824 */ /* 0x000fe200078e00ff */
        /* <DEDUP_REMOVED lines=24> */
.L_x_1196:
[----:B------:R-:W-:Y:S01]  /*4a00*/  LDSM.16.M88.4 R20, [R177] ;  /* 0x00000000b114783b */ /* 0x000fe20000000200 */
[----:B------:R-:W-:Y:S01]  /*4a10*/  VIADD R5, R117, 0x6000 ;  /* 0x0000600075057836 */ /* 0x000fe20000000000 */
[----:B------:R-:W-:Y:S02]  /*4a20*/  ULOP3.LUT UR38, UR44, 0x1, URZ, 0xc0, !UPT ;  /* 0x000000012c267892 */ /* 0x000fe4000f8ec03f */
[----:B-1----:R-:W1:Y:S01]  /*4a30*/  LDSM.16.MT88.4 R8, [R117+0x6000] ;  /* 0x006000007508783b */ /* 0x002e620000004200 */
[----:B------:R-:W-:Y:S01]  /*4a40*/  IMAD.IADD R116, R5, 0x1, R172 ;  /* 0x0000000105747824 */ /* 0x000fe200078e02ac */
[----:B------:R-:W-:Y:S02]  /*4a50*/  UISETP.NE.U32.AND UP0, UPT, UR38, 0x1, UPT ;  /* 0x000000012600788c */ /* 0x000fe4000bf05070 */
[----:B------:R-:W-:Y:S01]  /*4a60*/  LDSM.16.M88.4 R24, [R3] ;  /* 0x000000000318783b */ /* 0x000fe20000000200 */
[----:B------:R-:W-:Y:S02]  /*4a70*/  @UP2 UIADD3 UR39, UP1, UR10, -0x100, URZ ;  /* 0xffffff000a272890 */ /* 0x000fe4000ff3e03f */
[----:B------:R-:W-:Y:S01]  /*4a80*/  UIADD3 UR42, UR44, -0x1, URZ ;  /* 0xffffffff2c2a7890 */ /* 0x000fe2000fffe03f */
[----:B------:R-:W2:Y:S01]  /*4a90*/  LDSM.16.MT88.4 R16, [R116] ;  /* 0x000000007410783b */ /* 0x000ea20000004200 */
[----:B------:R-:W-:Y:S03]  /*4aa0*/  @UP2 UIADD3.X UR38, UR11, -0x1, URZ, UP1, !UPT ;  /* 0xffffffff0b262890 */ /* 0x000fe60008ffe43f */
        /* <DEDUP_REMOVED lines=44> */
[C---:B------:R-:W-:Y:S05]  /*4d70*/  HMMA.16816.F32.BF16 R4, R108.reuse, R112, R4 ;  /* 0x000000706c04723c */ /* 0x040fea0000041804 */
[----:B------:R-:W-:Y:S01]  /*4d80*/  @P0 VIADD R101, R187, 0xffffffc0 ;  /* 0xffffffc0bb650836 */ /* 0x000fe20000000000 */
[C---:B------:R-:W-:Y:S06]  /*4d90*/  HMMA.16816.F32.BF16 R8, R108.reuse, R114, R8 ;  /* 0x000000726c08723c */ /* 0x040fec0000041808 */
[C---:B-1----:R-:W-:Y:S06]  /*4da0*/  HMMA.16816.F32.BF16 R12, R108.reuse, R20, R12 ;  /* 0x000000146c0c723c */ /* 0x042fec000004180c */
[----:B------:R-:W-:Y:S06]  /*4db0*/  HMMA.16816.F32.BF16 R16, R108, R22, R16 ;  /* 0x000000166c10723c */ /* 0x000fec0000041810 */
[C---:B---3--:R-:W-:Y:S05]  /*4dc0*/  HMMA.16816.F32.BF16 R4, R28.reuse, R32, R4 ;  /* 0x000000201c04723c */ /* 0x048fea0000041804 */
[----:B------:R-:W-:Y:S01]  /*4dd0*/  VIADD R108, R175, 0x40 ;  /* 0x00000040af6c7836 */ /* 0x000fe20000000000 */
[C---:B------:R-:W-:Y:S05]  /*4de0*/  HMMA.16816.F32.BF16 R8, R28.reuse, R34, R8 ;  /* 0x000000221c08723c */ /* 0x040fea0000041808 */
[----:B------:R-:W-:Y:S01]  /*4df0*/  @P0 IMAD.WIDE R32, R101, R198, UR10 ;  /* 0x0000000a65200e25 */ /* 0x000fe2000f8e02c6 */
[C---:B--2---:R-:W-:Y:S01]  /*4e00*/  HMMA.16816.F32.BF16 R12, R28.reuse, R24, R12 ;  /* 0x000000181c0c723c */ /* 0x044fe2000004180c */
[----:B------:R-:W-:Y:S01]  /*4e10*/  @UP2 UMOV UR10, UR39 ;  /* 0x00000027000a2c82 */ /* 0x000fe20008000000 */
[----:B------:R-:W-:Y:S01]  /*4e20*/  MOV R101, UR33 ;  /* 0x0000002100657c02 */ /* 0x000fe20008000f00 */
[----:B------:R-:W-:Y:S01]  /*4e30*/  @UP2 UMOV UR11, UR38 ;  /* 0x00000026000b2c82 */ /* 0x000fe20008000000 */
[----:B------:R-:W5:Y:S01]  /*4e40*/  @P0 LDG.E R204, desc[UR22][R32.64] ;  /* 0x0000001620cc0981 */ /* 0x000f62000c1e1900 */
[----:B------:R-:W-:Y:S01]  /*4e50*/  IMAD.U32 R35, RZ, RZ, UR32 ;  /* 0x00000020ff237e24 */ /* 0x000fe2000f8e00ff */
[----:B------:R-:W-:Y:S01]  /*4e60*/  HMMA.16816.F32.BF16 R16, R28, R26, R16 ;  /* 0x0000001a1c10723c */ /* 0x000fe20000041810 */
[----:B------:R-:W-:Y:S01]  /*4e70*/  IMAD.U32 R25, RZ, RZ, UR33 ;  /* 0x00000021ff197e24 */ /* 0x000fe2000f8e00ff */
[----:B------:R-:W5:Y:S03]  /*4e80*/  @P0 LDG.E R203, desc[UR22][R32.64+0x20] ;  /* 0x0000201620cb0981 */ /* 0x000f66000c1e1900 */
[-C--:B------:R-:W-:Y:S01]  /*4e90*/  LEA R102, P3, R35, R210.reuse, 0x2 ;  /* 0x000000d223667211 */ /* 0x080fe200078610ff */
[----:B------:R-:W5:Y:S01]  /*4ea0*/  @P0 LDG.E R202, desc[UR22][R32.64+0x80] ;  /* 0x0000801620ca0981 */ /* 0x000f62000c1e1900 */
[----:B------:R-:W-:Y:S01]  /*4eb0*/  IMAD.U32 R29, RZ, RZ, UR31 ;  /* 0x0000001fff1d7e24 */ /* 0x000fe2000f8e00ff */
[----:B------:R-:W-:Y:S02]  /*4ec0*/  @P1 IADD3 R108, R175, -0x40, RZ ;  /* 0xffffffc0af6c1810 */ /* 0x000fe40007ffe0ff */
[----:B------:R1:W5:Y:S01]  /*4ed0*/  @P0 LDG.E R201, desc[UR22][R32.64+0xa0] ;  /* 0x0000a01620c90981 */ /* 0x000362000c1e1900 */
[-C--:B------:R-:W-:Y:S01]  /*4ee0*/  LEA R34, P0, R25, R210.reuse, 0x2 ;  /* 0x000000d219227211 */ /* 0x080fe200078010ff */
[----:B------:R-:W-:Y:S01]  /*4ef0*/  IMAD.U32 R31, RZ, RZ, UR32 ;  /* 0x00000020ff1f7e24 */ /* 0x000fe2000f8e00ff */
[-C--:B------:R-:W-:Y:S01]  /*4f00*/  LEA R104, P2, R29, R210.reuse, 0x2 ;  /* 0x000000d21d687211 */ /* 0x080fe200078410ff */
[----:B------:R-:W-:Y:S01]  /*4f10*/  REDG.E.ADD.F32.FTZ.RN.STRONG.GPU desc[UR22][R210.64], R4 ;  /* 0x00000004d20079a6 */ /* 0x000fe2000c10f396 */
[-C--:B------:R-:W-:Y:S01]  /*4f20*/  LEA.HI.X.SX32 R35, R101, R211.reuse, 0x2, P0 ;  /* 0x000000d365237211 */ /* 0x080fe200000f16ff */
[----:B------:R-:W-:Y:S01]  /*4f30*/  IMAD.U32 R25, RZ, RZ, UR31 ;  /* 0x0000001fff197e24 */ /* 0x000fe2000f8e00ff */
[-C--:B------:R-:W-:Y:S01]  /*4f40*/  LEA.HI.X.SX32 R103, R31, R211.reuse, 0x2, P3 ;  /* 0x000000d31f677211 */ /* 0x080fe200018f16ff */
[----:B------:R-:W-:Y:S01]  /*4f50*/  IMAD.U32 R27, RZ, RZ, UR30 ;  /* 0x0000001eff1b7e24 */ /* 0x000fe2000f8e00ff */
[----:B------:R-:W-:Y:S01]  /*4f60*/  LDSM.16.MT88.4 R20, [R108] ;  /* 0x000000006c14783b */ /* 0x000fe20000004200 */
[----:B------:R-:W-:Y:S01]  /*4f70*/  IMAD.U32 R29, RZ, RZ, UR30 ;  /* 0x0000001eff1d7e24 */ /* 0x000fe2000f8e00ff */
[-C--:B------:R-:W-:Y:S01]  /*4f80*/  LEA.HI.X.SX32 R105, R25, R211.reuse, 0x2, P2 ;  /* 0x000000d319697211 */ /* 0x080fe200010f16ff */
[----:B------:R-:W-:Y:S01]  /*4f90*/  IMAD.U32 R25, RZ, RZ, UR29 ;  /* 0x0000001dff197e24 */ /* 0x000fe2000f8e00ff */
[----:B------:R2:W-:Y:S01]  /*4fa0*/  REDG.E.ADD.F32.FTZ.RN.STRONG.GPU desc[UR22][R34.64], R5 ;  /* 0x00000005220079a6 */ /* 0x0005e2000c10f396 */
[-C--:B------:R-:W-:Y:S01]  /*4fb0*/  LEA R106, P0, R27, R210.reuse, 0x2 ;  /* 0x000000d21b6a7211 */ /* 0x080fe200078010ff */
[----:B------:R-:W-:Y:S02]  /*4fc0*/  IMAD.U32 R101, RZ, RZ, UR29 ;  /* 0x0000001dff657e24 */ /* 0x000fe4000f8e00ff */
[----:B------:R3:W-:Y:S01]  /*4fd0*/  REDG.E.ADD.F32.FTZ.RN.STRONG.GPU desc[UR22][R102.64], R6 ;  /* 0x00000006660079a6 */ /* 0x0007e2000c10f396 */
[-C--:B------:R-:W-:Y:S01]  /*4fe0*/  LEA.HI.X.SX32 R107, R29, R211.reuse, 0x2, P0 ;  /* 0x000000d31d6b7211 */ /* 0x080fe200000f16ff */
[----:B------:R-:W-:Y:S01]  /*4ff0*/  IMAD.U32 R29, RZ, RZ, UR50 ;  /* 0x00000032ff1d7e24 */ /* 0x000fe2000f8e00ff */
[-C--:B------:R-:W-:Y:S01]  /*5000*/  LEA R24, P3, R25, R210.reuse, 0x2 ;  /* 0x000000d219187211 */ /* 0x080fe200078610ff */
[----:B------:R4:W-:Y:S01]  /*5010*/  REDG.E.ADD.F32.FTZ.RN.STRONG.GPU desc[UR22][R104.64], R7 ;  /* 0x00000007680079a6 */ /* 0x0009e2000c10f396 */
[----:B------:R-:W-:Y:S02]  /*5020*/  IMAD.U32 R31, RZ, RZ, UR9 ;  /* 0x00000009ff1f7e24 */ /* 0x000fe4000f8e00ff */
[-C--:B------:R-:W-:Y:S01]  /*5030*/  LEA.HI.X.SX32 R25, R101, R211.reuse, 0x2, P3 ;  /* 0x000000d365197211 */ /* 0x080fe200018f16ff */
[----:B------:R-:W-:Y:S01]  /*5040*/  REDG.E.ADD.F32.FTZ.RN.STRONG.GPU desc[UR22][R106.64], R8 ;  /* 0x000000086a0079a6 */ /* 0x000fe2000c10f396 */
[----:B-1----:R-:W-:Y:S01]  /*5050*/  MOV R33, UR9 ;  /* 0x0000000900217c02 */ /* 0x002fe20008000f00 */
[----:B------:R-:W-:Y:S01]  /*5060*/  IMAD.U32 R27, RZ, RZ, UR49 ;  /* 0x00000031ff1b7e24 */ /* 0x000fe2000f8e00ff */
[-C--:B------:R-:W-:Y:S01]  /*5070*/  LEA R100, P0, R29, R210.reuse, 0x2 ;  /* 0x000000d21d647211 */ /* 0x080fe200078010ff */
[----:B------:R1:W-:Y:S01]  /*5080*/  REDG.E.ADD.F32.FTZ.RN.STRONG.GPU desc[UR22][R24.64], R9 ;  /* 0x00000009180079a6 */ /* 0x0003e2000c10f396 */
[-C--:B------:R-:W-:Y:S01]  /*5090*/  LEA R28, P2, R33, R210.reuse, 0x2 ;  /* 0x000000d2211c7211 */ /* 0x080fe200078410ff */
[----:B------:R-:W-:Y:S03]  /*50a0*/  IMAD.U32 R33, RZ, RZ, UR48 ;  /* 0x00000030ff217e24 */ /* 0x000fe6000f8e00ff */
[-C--:B------:R-:W-:Y:S01]  /*50b0*/  LEA.HI.X.SX32 R29, R31, R211.reuse, 0x2, P2 ;  /* 0x000000d31f1d7211 */ /* 0x080fe200010f16ff */
[----:B------:R-:W-:Y:S04]  /*50c0*/  IMAD.U32 R31, RZ, RZ, UR47 ;  /* 0x0000002fff1f7e24 */ /* 0x000fe8000f8e00ff */
[----:B------:R1:W-:Y:S01]  /*50d0*/  REDG.E.ADD.F32.FTZ.RN.STRONG.GPU desc[UR22][R28.64], R10 ;  /* 0x0000000a1c0079a6 */ /* 0x0003e2000c10f396 */
[----:B--2---:R-:W-:Y:S01]  /*50e0*/  IMAD.U32 R5, RZ, RZ, UR50 ;  /* 0x00000032ff057e24 */ /* 0x004fe2000f8e00ff */
[-C--:B---3--:R-:W-:Y:S01]  /*50f0*/  LEA R102, P2, R27, R210.reuse, 0x2 ;  /* 0x000000d21b667211 */ /* 0x088fe200078410ff */
[----:B------:R-:W-:Y:S03]  /*5100*/  IMAD.U32 R27, RZ, RZ, UR46 ;  /* 0x0000002eff1b7e24 */ /* 0x000fe6000f8e00ff */
[-C--:B------:R-:W-:Y:S01]  /*5110*/  LEA.HI.X.SX32 R101, R5, R211.reuse, 0x2, P0 ;  /* 0x000000d305657211 */ /* 0x080fe200000f16ff */
[----:B------:R-:W-:Y:S01]  /*5120*/  IMAD.U32 R5, RZ, RZ, UR48 ;  /* 0x00000030ff057e24 */ /* 0x000fe2000f8e00ff */
[----:B----4-:R-:W-:Y:S02]  /*5130*/  MOV R7, UR49 ;  /* 0x0000003100077c02 */ /* 0x010fe40008000f00 */
[-C--:B------:R-:W-:Y:S01]  /*5140*/  LEA R32, P3, R27, R210.reuse, 0x2 ;  /* 0x000000d21b207211 */ /* 0x080fe200078610ff */
[----:B------:R2:W-:Y:S01]  /*5150*/  REDG.E.ADD.F32.FTZ.RN.STRONG.GPU desc[UR22][R100.64], R11 ;  /* 0x0000000b640079a6 */ /* 0x0005e2000c10f396 */
[-C--:B------:R-:W-:Y:S02]  /*5160*/  LEA.HI.X.SX32 R103, R7, R211.reuse, 0x2, P2 ;  /* 0x000000d307677211 */ /* 0x080fe400010f16ff */
[-C--:B------:R-:W-:Y:S01]  /*5170*/  LEA R30, P0, R5, R210.reuse, 0x2 ;  /* 0x000000d2051e7211 */ /* 0x080fe200078010ff */
[----:B------:R-:W-:Y:S01]  /*5180*/  REDG.E.ADD.F32.FTZ.RN.STRONG.GPU desc[UR22][R210.64+0x80], R12 ;  /* 0x0000800cd20079a6 */ /* 0x000fe2000c10f396 */
[----:B-1----:R-:W-:Y:S01]  /*5190*/  IMAD.U32 R25, RZ, RZ, UR45 ;  /* 0x0000002dff197e24 */ /* 0x002fe2000f8e00ff */
[----:B------:R-:W-:Y:S01]  /*51a0*/  MOV R7, UR43 ;  /* 0x0000002b00077c02 */ /* 0x000fe20008000f00 */
[----:B------:R-:W-:Y:S01]  /*51b0*/  IMAD.U32 R9, RZ, RZ, UR45 ;  /* 0x0000002dff097e24 */ /* 0x000fe2000f8e00ff */
[----:B------:R-:W-:Y:S01]  /*51c0*/  REDG.E.ADD.F32.FTZ.RN.STRONG.GPU desc[UR22][R34.64+0x80], R13 ;  /* 0x0000800d220079a6 */ /* 0x000fe2000c10f396 */
[----:B------:R-:W-:Y:S03]  /*51d0*/  IMAD.U32 R5, RZ, RZ, UR43 ;  /* 0x0000002bff057e24 */ /* 0x000fe6000f8e00ff */
[----:B------:R-:W-:Y:S01]  /*51e0*/  REDG.E.ADD.F32.FTZ.RN.STRONG.GPU desc[UR22][R102.64], R14 ;  /* 0x0000000e660079a6 */ /* 0x000fe2000c10f396 */
[-C--:B------:R-:W-:Y:S01]  /*51f0*/  LEA R28, P4, R31, R210.reuse, 0x2 ;  /* 0x000000d21f1c7211 */ /* 0x080fe200078810ff */
[----:B------:R-:W-:Y:S01]  /*5200*/  IMAD.U32 R29, RZ, RZ, UR47 ;  /* 0x0000002fff1d7e24 */ /* 0x000fe2000f8e00ff */
[-C--:B------:R-:W-:Y:S02]  /*5210*/  LEA.HI.X.SX32 R31, R33, R211.reuse, 0x2, P0 ;  /* 0x000000d3211f7211 */ /* 0x080fe400000f16ff */
[-C--:B------:R-:W-:Y:S02]  /*5220*/  LEA R104, P0, R7, R210.reuse, 0x2 ;  /* 0x000000d207687211 */ /* 0x080fe400078010ff */
[-C--:B------:R-:W-:Y:S01]  /*5230*/  LEA.HI.X.SX32 R29, R29, R211.reuse, 0x2, P4 ;  /* 0x000000d31d1d7211 */ /* 0x080fe200020f16ff */
[----:B------:R-:W-:Y:S01]  /*5240*/  REDG.E.ADD.F32.FTZ.RN.STRONG.GPU desc[UR22][R30.64], R15 ;  /* 0x0000000f1e0079a6 */ /* 0x000fe2000c10f396 */
[-C--:B------:R-:W-:Y:S02]  /*5250*/  LEA.HI.X.SX32 R105, R5, R211.reuse, 0x2, P0 ;  /* 0x000000d305697211 */ /* 0x080fe400000f16ff */
[----:B------:R-:W-:Y:S01]  /*5260*/  PLOP3.LUT P0, PT, PT, PT, UP0, 0x80, 0x0 ;  /* 0x000000000000781c */ /* 0x000fe20003f0f008 */
[----:B------:R-:W-:Y:S01]  /*5270*/  REDG.E.ADD.F32.FTZ.RN.STRONG.GPU desc[UR22][R28.64], R16 ;  /* 0x000000101c0079a6 */ /* 0x000fe2000c10f396 */
[----:B--2---:R-:W-:Y:S01]  /*5280*/  IMAD.U32 R11, RZ, RZ, UR46 ;  /* 0x0000002eff0b7e24 */ /* 0x004fe2000f8e00ff */
[----:B------:R-:W-:Y:S01]  /*5290*/  LEA R100, P2, R25, R210, 0x2 ;  /* 0x000000d219647211 */ /* 0x000fe200078410ff */
[----:B------:R-:W-:Y:S01]  /*52a0*/  @UP2 UIADD3 UR6, UP0, UR6, -0x100, URZ ;  /* 0xffffff0006062890 */ /* 0x000fe2000ff1e03f */
[----:B------:R-:W-:Y:S02]  /*52b0*/  LDSM.16.MT88.4 R4, [R176+0xa000] ;  /* 0x00a00000b004783b */ /* 0x000fe40000004200 */
[-C--:B------:R-:W-:Y:S01]  /*52c0*/  LEA.HI.X.SX32 R33, R11, R211.reuse, 0x2, P3 ;  /* 0x000000d30b217211 */ /* 0x080fe200018f16ff */
[----:B------:R-:W-:Y:S01]  /*52d0*/  @UP2 UIADD3.X UR7, UR7, -0x1, URZ, UP0, !UPT ;  /* 0xffffffff07072890 */ /* 0x000fe200087fe43f */
[----:B------:R-:W-:Y:S01]  /*52e0*/  LEA.HI.X.SX32 R101, R9, R211, 0x2, P2 ;  /* 0x000000d309657211 */ /* 0x000fe200010f16ff */
[----:B------:R-:W-:Y:S01]  /*52f0*/  LDSM.16.MT88.4 R12, [R176+0xc000] ;  /* 0x00c00000b00c783b */ /* 0x000fe20000004200 */
[----:B------:R-:W-:Y:S01]  /*5300*/  ISETP.LT.AND P2, PT, RZ, UR44, PT ;  /* 0x0000002cff007c0c */ /* 0x000fe2000bf41270 */
[----:B------:R-:W-:Y:S02]  /*5310*/  UMOV UR44, UR42 ;  /* 0x0000002a002c7c82 */ /* 0x000fe40008000000 */
[----:B------:R-:W-:Y:S04]  /*5320*/  REDG.E.ADD.F32.FTZ.RN.STRONG.GPU desc[UR22][R32.64], R17 ;  /* 0x00000011200079a6 */ /* 0x000fe8000c10f396 */
[----:B------:R-:W-:Y:S04]  /*5330*/  REDG.E.ADD.F32.FTZ.RN.STRONG.GPU desc[UR22][R100.64], R18 ;  /* 0x00000012640079a6 */ /* 0x000fe8000c10f396 */
[----:B------:R-:W-:Y:S04]  /*5340*/  REDG.E.ADD.F32.FTZ.RN.STRONG.GPU desc[UR22][R104.64], R19 ;  /* 0x00000013680079a6 */ /* 0x000fe8000c10f396 */
[----:B------:R-:W1:Y:S04]  /*5350*/  LDSM.16.MT88.4 R8, [R175] ;  /* 0x00000000af08783b */ /* 0x000e680000004200 */
[----:B------:R-:W-:Y:S04]  /*5360*/  LDSM.16.MT88.4 R24, [R176+0xa800] ;  /* 0x00a80000b018783b */ /* 0x000fe80000004200 */
[----:B------:R-:W2:Y:S04]  /*5370*/  LDSM.16.MT88.4 R28, [R175+0x800] ;  /* 0x00080000af1c783b */ /* 0x000ea80000004200 */
[----:B------:R-:W3:Y:S04]  /*5380*/  LDSM.16.MT88.4 R32, [R176+0xc800] ;  /* 0x00c80000b020783b */ /* 0x000ee80000004200 */
[----:B------:R-:W4:Y:S04]  /*5390*/  LDSM.16.MT88.4 R100, [R108+0x800] ;  /* 0x000800006c64783b */ /* 0x000f280000004200 */
[----:B------:R-:W-:Y:S04]  /*53a0*/  LDSM.16.MT88.4 R16, [R175+0x1000] ;  /* 0x00100000af10783b */ /* 0x000fe80000004200 */
        /* <DEDUP_REMOVED lines=11> */
[----:B------:R-:W-:Y:S04]  /*5460*/  LDSM.16.MT88.4 R4, [R176+0xb800] ;  /* 0x00b80000b004783b */ /* 0x000fe80000004200 */
[----:B------:R-:W1:Y:S01]  /*5470*/  LDSM.16.MT88.4 R20, [R175+0x1800] ;  /* 0x00180000af14783b */ /* 0x000e620000004200 */
        /* <DEDUP_REMOVED lines=22> */
[-C--:B---3--:R-:W-:Y:S06]  /*55e0*/  HMMA.16816.F32.BF16 R84, R4, R32.reuse, R84 ;  /* 0x000000200454723c */ /* 0x088fec0000041854 */
[C---:B------:R-:W-:Y:S06]  /*55f0*/  HMMA.16816.F32.BF16 R88, R28.reuse, R32, R88 ;  /* 0x000000201c58723c */ /* 0x040fec0000041858 */
[-C--:B------:R-:W-:Y:S06]  /*5600*/  HMMA.16816.F32.BF16 R92, R28, R34.reuse, R92 ;  /* 0x000000221c5c723c */ /* 0x080fec000004185c */
[----:B------:R-:W-:Y:S07]  /*5610*/  HMMA.16816.F32.BF16 R96, R4, R34, R96 ;  /* 0x000000220460723c */ /* 0x000fee0000041860 */
[C---:B------:R-:W-:Y:S04]  /*5620*/  VIADD R4, R175.reuse, 0xffffe000 ;  /* 0xffffe000af047836 */ /* 0x040fe80000000000 */
[----:B------:R-:W-:Y:S04]  /*5630*/  @P0 VIADD R4, R175, 0x2000 ;  /* 0x00002000af040836 */ /* 0x000fe80000000000 */
[----:B------:R-:W-:Y:S01]  /*5640*/  IMAD.MOV.U32 R175, RZ, RZ, R4 ;  /* 0x000000ffffaf7224 */ /* 0x000fe200078e0004 */
[----:B------:R-:W-:Y:S08]  /*5650*/  @P2 BRA `(.L_x_1197) ;  /* 0xffffffc800c02947 */ /* 0x000ff0000383ffff */
.L_x_1194:
[----:B------:R-:W-:Y:S01]  /*5660*/  BAR.SYNC.DEFER_BLOCKING 0x0 ;  /* 0x0000000000007b1d */ /* 0x000fe20000010000 */
[----:B------:R-:W-:-:S05]  /*5670*/  SHF.R.S32.HI R0, RZ, 0x1f, R186 ;  /* 0x0000001fff007819 */ /* 0x000fca00000114ba */
        /* <DEDUP_REMOVED lines=70> */
[----:B------:R-:W-:Y:S01]  /*5ae0*/  ULDC.64 UR8, c[0x0][0x450] ;  /* 0x0001140000087ab9 */ /* 0x000fe20000000a00 */
[----:B------:R-:W-:Y:S01]  /*5af0*/  F2FP.BF16.F32.PACK_AB R80, R81, R80 ;  /* 0x000000505150723e */ /* 0x000fe200000010ff */
[----:B------:R-:W-:Y:S01]  /*5b00*/  IMAD R8, R186, UR7, R3 ;  /* 0x00000007ba087c24 */ /* 0x000fe2000f8e0203 */
[----:B------:R-:W-:Y:S01]  /*5b10*/  F2FP.BF16.F32.PACK_AB R83, R83, R82 ;  /* 0x000000525353723e */ /* 0x000fe200000010ff */
[----:B------:R-:W2:Y:S01]  /*5b20*/  LDC.64 R2, c[0x0][0x438] ;  /* 0x00010e00ff027b82 */ /* 0x000ea20000000a00 */
[----:B------:R-:W-:Y:S01]  /*5b30*/  F2FP.BF16.F32.PACK_AB R72, R73, R72 ;  /* 0x000000484948723e */ /* 0x000fe200000010ff */
[----:B------:R-:W-:Y:S01]  /*5b40*/  IMAD R7, R0, UR8, RZ ;  /* 0x0000000800077c24 */ /* 0x000fe2000f8e02ff */
[----:B------:R-:W-:Y:S01]  /*5b50*/  F2FP.BF16.F32.PACK_AB R74, R75, R74 ;  /* 0x0000004a4b4a723e */ /* 0x000fe200000010ff */
[----:B------:R-:W-:Y:S01]  /*5b60*/  STS [R191], R68 ;  /* 0x00000044bf007388 */ /* 0x000fe20000000800 */
[----:B------:R-:W-:Y:S01]  /*5b70*/  F2FP.BF16.F32.PACK_AB R76, R77, R76 ;  /* 0x0000004c4d4c723e */ /* 0x000fe200000010ff */
[C---:B----4-:R-:W-:Y:S01]  /*5b80*/  IMAD.WIDE.U32 R10, R186.reuse, UR8, RZ ;  /* 0x00000008ba0a7c25 */ /* 0x050fe2000f8e00ff */
[----:B------:R-:W-:Y:S01]  /*5b90*/  F2FP.BF16.F32.PACK_AB R78, R79, R78 ;  /* 0x0000004e4f4e723e */ /* 0x000fe200000010ff */
[----:B------:R-:W-:Y:S01]  /*5ba0*/  STS [R191+0x400], R70 ;  /* 0x00040046bf007388 */ /* 0x000fe20000000800 */
[----:B------:R-:W-:Y:S01]  /*5bb0*/  F2FP.BF16.F32.PACK_AB R84, R85, R84 ;  /* 0x000000545554723e */ /* 0x000fe200000010ff */
[C---:B------:R-:W-:Y:S01]  /*5bc0*/  IMAD R0, R186.reuse, UR9, R7 ;  /* 0x00000009ba007c24 */ /* 0x040fe2000f8e0207 */
[----:B------:R-:W-:Y:S01]  /*5bd0*/  F2FP.BF16.F32.PACK_AB R86, R87, R86 ;  /* 0x000000565756723e */ /* 0x000fe200000010ff */
[----:B------:R-:W-:Y:S01]  /*5be0*/  STS [R195], R80 ;  /* 0x00000050c3007388 */ /* 0x000fe20000000800 */
[----:B------:R-:W-:Y:S01]  /*5bf0*/  F2FP.BF16.F32.PACK_AB R97, R97, R96 ;  /* 0x000000606161723e */ /* 0x000fe200000010ff */
[----:B------:R-:W-:Y:S01]  /*5c00*/  IMAD.WIDE.U32 R4, R186, UR6, RZ ;  /* 0x00000006ba047c25 */ /* 0x000fe2000f8e00ff */
[----:B------:R-:W-:Y:S01]  /*5c10*/  F2FP.BF16.F32.PACK_AB R99, R99, R98 ;  /* 0x000000626363723e */ /* 0x000fe200000010ff */
[----:B------:R-:W-:Y:S01]  /*5c20*/  STS [R194], R83 ;  /* 0x00000053c2007388 */ /* 0x000fe20000000800 */
[----:B------:R-:W-:Y:S01]  /*5c30*/  F2FP.BF16.F32.PACK_AB R88, R89, R88 ;  /* 0x000000585958723e */ /* 0x000fe200000010ff */
[----:B------:R-:W4:Y:S01]  /*5c40*/  LDC.64 R6, c[0x0][0x468] ;  /* 0x00011a00ff067b82 */ /* 0x000f220000000a00 */
        /* <DEDUP_REMOVED lines=10> */
[----:B------:R-:W-:Y:S01]  /*5cf0*/  F2FP.BF16.F32.PACK_AB R48, R49, R48 ;  /* 0x000000303130723e */ /* 0x000fe200000010ff */
[----:B------:R-:W-:Y:S01]  /*5d00*/  UIMAD UR4, UR4, UR6, URZ ;  /* 0x00000006040472a4 */ /* 0x000fe2000f8e023f */
[----:B------:R-:W-:Y:S01]  /*5d10*/  F2FP.BF16.F32.PACK_AB R51, R51, R50 ;  /* 0x000000323333723e */ /* 0x000fe200000010ff */
[----:B------:R-:W-:Y:S01]  /*5d20*/  STS [R195+0x2400], R78 ;  /* 0x0024004ec3007388 */ /* 0x000fe20000000800 */
[----:B------:R-:W-:-:S02]  /*5d30*/  F2FP.BF16.F32.PACK_AB R40, R41, R40 ;  /* 0x000000282928723e */ /* 0x000fc400000010ff */
[----:B------:R-:W-:Y:S01]  /*5d40*/  F2FP.BF16.F32.PACK_AB R42, R43, R42 ;  /* 0x0000002a2b2a723e */ /* 0x000fe200000010ff */
[----:B------:R-:W-:Y:S01]  /*5d50*/  STS [R193], R84 ;  /* 0x00000054c1007388 */ /* 0x000fe20000000800 */
[----:B------:R-:W-:Y:S02]  /*5d60*/  F2FP.BF16.F32.PACK_AB R44, R45, R44 ;  /* 0x0000002c2d2c723e */ /* 0x000fe400000010ff */
[----:B------:R-:W-:Y:S01]  /*5d70*/  F2FP.BF16.F32.PACK_AB R46, R47, R46 ;  /* 0x0000002e2f2e723e */ /* 0x000fe200000010ff */
[----:B------:R-:W-:Y:S01]  /*5d80*/  STS [R193+0x400], R86 ;  /* 0x00040056c1007388 */ /* 0x000fe20000000800 */
[----:B------:R-:W-:Y:S01]  /*5d90*/  IADD3 R11, R11, R0, RZ ;  /* 0x000000000b0b7210 */ /* 0x000fe20007ffe0ff */
[----:B--2---:R-:W-:Y:S01]  /*5da0*/  IMAD R0, R2, UR24, RZ ;  /* 0x0000001802007c24 */ /* 0x004fe2000f8e02ff */
[----:B------:R-:W-:Y:S01]  /*5db0*/  MOV R20, UR8 ;  /* 0x0000000800147c02 */ /* 0x000fe20008000f00 */
[----:B------:R-:W-:Y:S01]  /*5dc0*/  STS [R200], R97 ;  /* 0x00000061c8007388 */ /* 0x000fe20000000800 */
[----:B------:R-:W-:Y:S01]  /*5dd0*/  F2FP.BF16.F32.PACK_AB R52, R53, R52 ;  /* 0x000000343534723e */ /* 0x000fe200000010ff */
[----:B------:R-:W-:Y:S01]  /*5de0*/  IMAD R0, R3, UR16, R0 ;  /* 0x0000001003007c24 */ /* 0x000fe2000f8e0200 */
[----:B------:R-:W-:Y:S01]  /*5df0*/  F2FP.BF16.F32.PACK_AB R54, R55, R54 ;  /* 0x000000363736723e */ /* 0x000fe200000010ff */
[----:B------:R-:W-:Y:S01]  /*5e00*/  STS [R200+0x400], R99 ;  /* 0x00040063c8007388 */ /* 0x000fe20000000800 */
[----:B------:R-:W-:Y:S01]  /*5e10*/  F2FP.BF16.F32.PACK_AB R65, R65, R64 ;  /* 0x000000404141723e */ /* 0x000fe200000010ff */
[----:B------:R-:W-:Y:S01]  /*5e20*/  IMAD.WIDE.U32 R20, R20, UR28, R10 ;  /* 0x0000001c14147c25 */ /* 0x000fe2000f8e000a */
[----:B------:R-:W-:Y:S01]  /*5e30*/  F2FP.BF16.F32.PACK_AB R67, R67, R66 ;  /* 0x000000424343723e */ /* 0x000fe200000010ff */
[----:B------:R-:W-:Y:S01]  /*5e40*/  STS [R193+0x2000], R88 ;  /* 0x00200058c1007388 */ /* 0x000fe20000000800 */
[----:B------:R-:W-:-:S02]  /*5e50*/  IADD3 R9, R5, R8, RZ ;  /* 0x0000000805097210 */ /* 0x000fc40007ffe0ff */
[----:B------:R-:W-:Y:S01]  /*5e60*/  F2FP.BF16.F32.PACK_AB R56, R57, R56 ;  /* 0x000000383938723e */ /* 0x000fe200000010ff */
[----:B------:R-:W-:Y:S01]  /*5e70*/  STS [R193+0x2400], R90 ;  /* 0x0024005ac1007388 */ /* 0x000fe20000000800 */
[----:B------:R-:W-:Y:S02]  /*5e80*/  F2FP.BF16.F32.PACK_AB R58, R59, R58 ;  /* 0x0000003a3b3a723e */ /* 0x000fe400000010ff */
[----:B------:R-:W-:Y:S01]  /*5e90*/  MOV R8, R4 ;  /* 0x0000000400087202 */ /* 0x000fe20000000f00 */
[----:B------:R-:W-:Y:S01]  /*5ea0*/  STS [R200+0x2000], R93 ;  /* 0x0020005dc8007388 */ /* 0x000fe20000000800 */
[----:B------:R-:W-:Y:S01]  /*5eb0*/  F2FP.BF16.F32.PACK_AB R61, R61, R60 ;  /* 0x0000003c3d3d723e */ /* 0x000fe200000010ff */
[----:B------:R-:W2:Y:S01]  /*5ec0*/  LDC.64 R4, c[0x0][0x440] ;  /* 0x00011000ff047b82 */ /* 0x000ea20000000a00 */
[----:B------:R-:W-:Y:S01]  /*5ed0*/  F2FP.BF16.F32.PACK_AB R63, R63, R62 ;  /* 0x0000003e3f3f723e */ /* 0x000fe200000010ff */
[----:B------:R-:W-:Y:S01]  /*5ee0*/  STS [R200+0x2400], R95 ;  /* 0x0024005fc8007388 */ /* 0x000fe20000000800 */
[----:B------:R-:W-:-:S02]  /*5ef0*/  SHF.R.S32.HI R11, RZ, 0x1f, R188 ;  /* 0x0000001fff0b7819 */ /* 0x000fc400000114bc */
[----:B------:R-:W-:Y:S01]  /*5f00*/  MOV R10, R188 ;  /* 0x000000bc000a7202 */ /* 0x000fe20000000f00 */
[----:B------:R-:W-:Y:S01]  /*5f10*/  STS [R191+0x4000], R36 ;  /* 0x00400024bf007388 */ /* 0x000fe20000000800 */
[----:B------:R-:W-:-:S03]  /*5f20*/  MOV R39, UR6 ;  /* 0x0000000600277c02 */ /* 0x000fc60008000f00 */
[----:B------:R3:W-:Y:S01]  /*5f30*/  STS [R191+0x4400], R38 ;  /* 0x00440026bf007388 */ /* 0x0007e20000000800 */
[----:B------:R-:W-:Y:S02]  /*5f40*/  IMAD.WIDE.U32 R12, R2, UR16, R10 ;  /* 0x00000010020c7c25 */ /* 0x000fe4000f8e000a */
[----:B------:R-:W1:Y:S01]  /*5f50*/  LDC.64 R2, c[0x0][0x470] ;  /* 0x00011c00ff027b82 */ /* 0x000e620000000a00 */
[----:B------:R-:W-:Y:S02]  /*5f60*/  STS [R195+0x4000], R48 ;  /* 0x00400030c3007388 */ /* 0x000fe40000000800 */
[----:B------:R-:W-:Y:S01]  /*5f70*/  IADD3 R13, R13, R0, RZ ;  /* 0x000000000d0d7210 */ /* 0x000fe20007ffe0ff */
[C---:B----4-:R-:W-:Y:S01]  /*5f80*/  IMAD R0, R6.reuse, UR25, RZ ;  /* 0x0000001906007c24 */ /* 0x050fe2000f8e02ff */
[----:B------:R-:W-:Y:S03]  /*5f90*/  STS [R194+0x4000], R51 ;  /* 0x00400033c2007388 */ /* 0x000fe60000000800 */
[----:B------:R-:W-:Y:S01]  /*5fa0*/  IMAD R7, R7, UR17, R0 ;  /* 0x0000001107077c24 */ /* 0x000fe2000f8e0200 */
[----:B------:R4:W-:Y:S01]  /*5fb0*/  STS [R191+0x6000], R40 ;  /* 0x00600028bf007388 */ /* 0x0009e20000000800 */
[----:B------:R-:W-:-:S03]  /*5fc0*/  IMAD.WIDE.U32 R22, R6, UR17, R12 ;  /* 0x0000001106167c25 */ /* 0x000fc6000f8e000c */
[----:B------:R-:W-:Y:S01]  /*5fd0*/  STS [R191+0x6400], R42 ;  /* 0x0064002abf007388 */ /* 0x000fe20000000800 */
[C---:B--2---:R-:W-:Y:S01]  /*5fe0*/  IMAD R0, R4.reuse, UR24, RZ ;  /* 0x0000001804007c24 */ /* 0x044fe2000f8e02ff */
[----:B------:R-:W-:Y:S01]  /*5ff0*/  IADD3 R37, R23, R7, RZ ;  /* 0x0000000717257210 */ /* 0x000fe20007ffe0ff */
[----:B------:R-:W-:Y:S01]  /*6000*/  IMAD.WIDE.U32 R28, R4, UR16, R10 ;  /* 0x00000010041c7c25 */ /* 0x000fe2000f8e000a */
[----:B------:R2:W-:Y:S03]  /*6010*/  STS [R195+0x6000], R44 ;  /* 0x0060002cc3007388 */ /* 0x0005e60000000800 */
[----:B------:R-:W-:Y:S01]  /*6020*/  IMAD R5, R5, UR16, R0 ;  /* 0x0000001005057c24 */ /* 0x000fe2000f8e0200 */
[----:B------:R2:W-:Y:S01]  /*6030*/  STS [R195+0x6400], R46 ;  /* 0x0064002ec3007388 */ /* 0x0005e20000000800 */
[----:B------:R-:W-:Y:S01]  /*6040*/  IADD3 R0, P0, R22, R20, RZ ;  /* 0x0000001416007210 */ /* 0x000fe20007f1e0ff */
[----:B---3--:R-:W-:Y:S01]  /*6050*/  IMAD.WIDE.U32 R38, R39, UR28, R8 ;  /* 0x0000001c27267c25 */ /* 0x008fe2000f8e0008 */
[----:B------:R-:W-:Y:S01]  /*6060*/  UIMAD UR28, UR28, UR7, UR4 ;  /* 0x000000071c1c72a4 */ /* 0x000fe2000f8e0204 */
[----:B------:R-:W-:Y:S01]  /*6070*/  STS [R193+0x4000], R52 ;  /* 0x00400034c1007388 */ /* 0x000fe20000000800 */
[----:B------:R-:W-:Y:S01]  /*6080*/  IADD3 R29, R29, R5, RZ ;  /* 0x000000051d1d7210 */ /* 0x000fe20007ffe0ff */
[----:B-1----:R-:W-:Y:S01]  /*6090*/  IMAD R20, R2, UR25, RZ ;  /* 0x0000001902147c24 */ /* 0x002fe2000f8e02ff */
[----:B------:R-:W-:Y:S01]  /*60a0*/  IADD3.X R37, R37, UR10, R21, P0, !PT ;  /* 0x0000000a25257c10 */ /* 0x000fe200087fe415 */
[----:B------:R-:W-:Y:S01]  /*60b0*/  STS [R193+0x4400], R54 ;  /* 0x00440036c1007388 */ /* 0x000fe20000000800 */
[----:B------:R-:W-:Y:S01]  /*60c0*/  ULDC.64 UR10, c[0x0][0x3f0] ;  /* 0x0000fc00000a7ab9 */ /* 0x000fe20000000a00 */
[----:B------:R-:W-:Y:S01]  /*60d0*/  IMAD R3, R3, UR17, R20 ;  /* 0x0000001103037c24 */ /* 0x000fe2000f8e0214 */
[----:B------:R-:W-:Y:S01]  /*60e0*/  LEA R36, P1, R0, UR10, 0x1 ;  /* 0x0000000a00247c11 */ /* 0x000fe2000f8208ff */
[----:B------:R-:W-:Y:S01]  /*60f0*/  STS [R200+0x4000], R65 ;  /* 0x00400041c8007388 */ /* 0x000fe20000000800 */
[----:B----4-:R-:W-:Y:S01]  /*6100*/  IMAD.WIDE.U32 R40, R2, UR17, R28 ;  /* 0x0000001102287c25 */ /* 0x010fe2000f8e001c */
[----:B------:R-:W-:Y:S01]  /*6110*/  USHF.L.U32 UR4, UR8, 0x6, URZ ;  /* 0x0000000608047899 */ /* 0x000fe2000800063f */
[----:B------:R-:W-:Y:S01]  /*6120*/  LEA.HI.X R37, R0, UR11, R37, 0x1, P1 ;  /* 0x0000000b00257c11 */ /* 0x000fe200088f0c25 */
[----:B------:R-:W-:Y:S01]  /*6130*/  STS [R200+0x4400], R67 ;  /* 0x00440043c8007388 */ /* 0x000fe20000000800 */
[----:B------:R-:W-:Y:S01]  /*6140*/  USHF.L.U64.HI UR10, UR8, 0x6, UR9 ;  /* 0x00000006080a7899 */ /* 0x000fe20008010209 */
[----:B------:R-:W-:Y:S01]  /*6150*/  IADD3 R3, R41, R3, RZ ;  /* 0x0000000329037210 */ /* 0x000fe20007ffe0ff */
[----:B------:R-:W-:Y:S01]  /*6160*/  USHF.L.U32 UR11, UR6, 0x6, URZ ;  /* 0x00000006060b7899 */ /* 0x000fe2000800063f */
[----:B------:R-:W-:Y:S01]  /*6170*/  STS [R193+0x6000], R56 ;  /* 0x00600038c1007388 */ /* 0x000fe20000000800 */
[----:B------:R-:W-:Y:S01]  /*6180*/  IADD3 R2, P0, R40, R38, RZ ;  /* 0x0000002628027210 */ /* 0x000fe20007f1e0ff */
[----:B------:R-:W-:Y:S01]  /*6190*/  ULDC.64 UR8, c[0x0][0x3f8] ;  /* 0x0000fe0000087ab9 */ /* 0x000fe20000000a00 */
[----:B------:R-:W-:Y:S01]  /*61a0*/  IADD3 R40, P1, R36, UR4, RZ ;  /* 0x0000000424287c10 */ /* 0x000fe2000ff3e0ff */
[----:B------:R-:W-:Y:S01]  /*61b0*/  STS [R193+0x6400], R58 ;  /* 0x0064003ac1007388 */ /* 0x000fe20000000800 */
[----:B------:R-:W-:Y:S01]  /*61c0*/  IADD3.X R3, R3, UR28, R39, P0, !PT ;  /* 0x0000001c03037c10 */ /* 0x000fe200087fe427 */
[----:B------:R-:W-:Y:S01]  /*61d0*/  USHF.L.U64.HI UR6, UR6, 0x6, UR7 ;  /* 0x0000000606067899 */ /* 0x000fe20008010207 */
[----:B------:R-:W-:Y:S01]  /*61e0*/  LEA R38, P0, R2, UR8, 0x1 ;  /* 0x0000000802267c11 */ /* 0x000fe2000f8008ff */
[----:B------:R-:W-:Y:S01]  /*61f0*/  STS [R200+0x6000], R61 ;  /* 0x0060003dc8007388 */ /* 0x000fe20000000800 */
[----:B------:R-:W-:-:S02]  /*6200*/  IADD3.X R41, R37, UR10, RZ, P1, !PT ;  /* 0x0000000a25297c10 */ /* 0x000fc40008ffe4ff */
[----:B------:R-:W-:Y:S01]  /*6210*/  LEA.HI.X R39, R2, UR9, R3, 0x1, P0 ;  /* 0x0000000902277c11 */ /* 0x000fe200080f0c03 */
[----:B------:R-:W-:Y:S01]  /*6220*/  STS [R200+0x6400], R63 ;  /* 0x0064003fc8007388 */ /* 0x000fe20000000800 */
[----:B------:R-:W-:Y:S01]  /*6230*/  BAR.SYNC.DEFER_BLOCKING 0x0 ;  /* 0x0000000000007b1d */ /* 0x000fe20000010000 */
[----:B------:R-:W-:Y:S02]  /*6240*/  IADD3 R2, P0, R38, UR11, RZ ;  /* 0x0000000b26027c10 */ /* 0x000fe4000ff1e0ff */
[----:B--2---:R-:W-:Y:S02]  /*6250*/  IADD3 R44, P1, R40, UR4, RZ ;  /* 0x00000004282c7c10 */ /* 0x004fe4000ff3e0ff */
[----:B------:R-:W-:Y:S02]  /*6260*/  IADD3.X R3, R39, UR6, RZ, P0, !PT ;  /* 0x0000000627037c10 */ /* 0x000fe400087fe4ff */
[----:B------:R-:W-:Y:S02]  /*6270*/  IADD3.X R45, R41, UR10, RZ, P1, !PT ;  /* 0x0000000a292d7c10 */ /* 0x000fe40008ffe4ff */
[----:B------:R-:W-:-:S02]  /*6280*/  IADD3 R46, P0, R2, UR11, RZ ;  /* 0x0000000b022e7c10 */ /* 0x000fc4000ff1e0ff */
[----:B------:R-:W-:Y:S02]  /*6290*/  IADD3 R42, P1, R44, UR4, RZ ;  /* 0x000000042c2a7c10 */ /* 0x000fe4000ff3e0ff */
[----:B------:R-:W-:Y:S02]  /*62a0*/  IADD3.X R47, R3, UR6, RZ, P0, !PT ;  /* 0x00000006032f7c10 */ /* 0x000fe400087fe4ff */
        /* <DEDUP_REMOVED lines=19> */
.L_x_1191:
        /* <DEDUP_REMOVED lines=11> */
.L_x_1198:
[----:B------:R-:W-:Y:S05]  /*6490*/  EXIT ;  /* 0x000000000000794d */ /* 0x000fea0003800000 */
.L_x_1200:
        /* <DEDUP_REMOVED lines=14> */
.L_x_2476:


//--------------------- .text._ZN5flash44flash_bwd_dq_dk_dv_loop_seqk_parallel_kernelI23Flash_bwd_kernel_traitsILi64ELi64ELi128ELi8ELi2ELi4ELi4ELb1ELb0EN7cutlass10bfloat16_tE19Flash_kernel_traitsILi64ELi64ELi128ELi8ES3_EELb0ELb0ELb0ELb0ELb1ELb1ELb1EEEvNS_16Flash_bwd_paramsE --------------------------
	.section	.text._ZN5flash44flash_bwd_dq_dk_dv_loop_seqk_parallel_kernelI23Flash_bwd_kernel_traitsILi64ELi64ELi128ELi8ELi2ELi4ELi4ELb1ELb0EN7cutlass10bfloat16_tE19Flash_kernel_traitsILi64ELi64ELi128ELi8ES3_EELb0ELb0ELb0ELb0ELb1ELb1ELb1EEEvNS_16Flash_bwd_paramsE,"ax",@progbits
	.align	128
        .global         _ZN5flash44flash_bwd_dq_dk_dv_loop_seqk_parallel_kernelI23Flash_bwd_kernel_traitsILi64ELi64ELi128ELi8ELi2ELi4ELi4ELb1ELb0EN7cutlass10bfloat16_tE19Flash_kernel_traitsILi64ELi64ELi128ELi8ES3_EELb0ELb0ELb0ELb0ELb1ELb1ELb1EEEvNS_16Flash_bwd_paramsE
        .type           _ZN5flash44flash_bwd_dq_dk_dv_loop_seqk_parallel_kernelI23Flash_bwd_kernel_traitsILi64ELi64ELi128ELi8ELi2ELi4ELi4ELb1ELb0EN7cutlass10bfloat16_tE19Flash_kernel_traitsILi64ELi64ELi128ELi8ES3_EELb0ELb0ELb0ELb0ELb1ELb1ELb1EEEvNS_16Flash_bwd_paramsE,@function
        .size           _ZN5flash44flash_bwd_dq_dk_dv_loop_seqk_parallel_kernelI23Flash_bwd_kernel_traitsILi64ELi64ELi128ELi8ELi2ELi4ELi4ELb1ELb0EN7cutlass10bfloat16_tE19Flash_kernel_traitsILi64ELi64ELi128ELi8ES3_EELb0ELb0ELb0ELb0ELb1ELb1ELb1EEEvNS_16Flash_bwd_paramsE,(.L_x_2477 - _ZN5flash44flash_bwd_dq_dk_dv_loop_seqk_parallel_kernelI23Flash_bwd_kernel_traitsILi64ELi64ELi128ELi8ELi2ELi4ELi4ELb1ELb0EN7cutlass10bfloat16_tE19Flash_kernel_traitsILi64ELi64ELi128ELi8ES3_EELb0ELb0ELb0ELb0ELb1ELb1ELb1EEEvNS_16Flash_bwd_paramsE)
        .other          _ZN5flash44flash_bwd_dq_dk_dv_loop_seqk_parallel_kernelI23Flash_bwd_kernel_traitsILi64ELi64ELi128ELi8ELi2ELi4ELi4ELb1ELb0EN7cutlass10bfloat16_tE19Flash_kernel_traitsILi64ELi64ELi128ELi8ES3_EELb0ELb0ELb0ELb0ELb1ELb1ELb1EEEvNS_16Flash_bwd_paramsE,@"STO_CUDA_ENTRY STV_DEFAULT"
_ZN5flash44flash_bwd_dq_dk_dv_loop_seqk_parallel_kernelI23Flash_bwd_kernel_traitsILi64ELi64ELi128ELi8ELi2ELi4ELi4ELb1ELb0EN7cutlass10bfloat16_tE19Flash_kernel_traitsILi64ELi64ELi128ELi8ES3_EELb0ELb0ELb0ELb0ELb1ELb1ELb1EEEvNS_16Flash_bwd_paramsE:
.text._ZN5flash44flash_bwd_dq_dk_dv_loop_seqk_parallel_kernelI23Flash_bwd_kernel_traitsILi64ELi64ELi128ELi8ELi2ELi4ELi4ELb1ELb0EN7cutlass10bfloat16_tE19Flash_kernel_traitsILi64ELi64ELi128ELi8ES3_EELb0ELb0ELb0ELb0ELb1ELb1ELb1EEEvNS_16Flash_bwd_paramsE:
        /* <DEDUP_REMOVED lines=31> */
[CC--:B------:R-:W-:Y:S01]  /*01f0*/  LEA.HI R2, R12.reuse, R4.reuse, RZ, 0x2 ;  /* 0x000000040c027211 */ /* 0x0c0fe200078f10ff */
[----:B----4-:R-:W-:Y:S01]  /*0200*/  USHF.R.S32.HI UR28, URZ, 0x1f, UR22 ;  /* 0x0000001f3f1c7899 */ /* 0x010fe20008011416 */
[----:B------:R-:W-:-:S02]  /*0210*/  LEA.HI R0, R12, R4, RZ, 0x4 ;  /* 0x000000040c007211 */ /* 0x000fc400078f20ff */
[--C-:B------:R-:W-:Y:S02]  /*0220*/  SHF.R.S32.HI R7, RZ, 0x2, R2.reuse ;  /* 0x00000002ff077819 */ /* 0x100fe40000011402 */
[----:B------:R-:W-:Y:S02]  /*0230*/  SHF.R.S32.HI R10, RZ, 0x1f, R2 ;  /* 0x0000001fff0a7819 */ /* 0x000fe40000011402 */
[----:B------:R-:W-:Y:S01]  /*0240*/  LOP3.LUT R6, R11, 0xfffffff8, RZ, 0xc0, !PT ;  /* 0xfffffff80b067812 */ /* 0x000fe200078ec0ff */
[----:B-----5:R-:W-:Y:S01]  /*0250*/  USHF.R.S32.HI UR27, URZ, 0x1f, UR19 ;  /* 0x0000001f3f1b7899 */ /* 0x020fe20008011413 */
[----:B------:R-:W-:Y:S02]  /*0260*/  LOP3.LUT R186, R181, 0xffffffe0, RZ, 0xc0, !PT ;  /* 0xffffffe0b5ba7812 */ /* 0x000fe400078ec0ff */
[----:B------:R-:W-:Y:S01]  /*0270*/  LOP3.LUT R5, R0, 0xfffffff0, RZ, 0xc0, !PT ;  /* 0xfffffff000057812 */ /* 0x000fe200078ec0ff */
[----:B------:R-:W-:Y:S01]  /*0280*/  IMAD.IADD R6, R4, 0x1, -R6 ;  /* 0x0000000104067824 */ /* 0x000fe200078e0a06 */
[----:B------:R-:W-:Y:S01]  /*0290*/  LOP3.LUT R2, R2, 0x7ffffffc, RZ, 0xc0, !PT ;  /* 0x7ffffffc02027812 */ /* 0x000fe200078ec0ff */
[----:B------:R-:W-:Y:S01]  /*02a0*/  IMAD.IADD R186, R4, 0x1, -R186 ;  /* 0x0000000104ba7824 */ /* 0x000fe200078e0aba */
[-C--:B------:R-:W-:Y:S01]  /*02b0*/  LEA.HI R9, R12, R4.reuse, RZ, 0x6 ;  /* 0x000000040c097211 */ /* 0x080fe200078f30ff */
[----:B------:R-:W-:Y:S01]  /*02c0*/  IMAD.IADD R5, R4, 0x1, -R5 ;  /* 0x0000000104057824 */ /* 0x000fe200078e0a05 */
[----:B------:R-:W-:Y:S01]  /*02d0*/  LEA.HI R12, R12, R4, RZ, 0x7 ;  /* 0x000000040c0c7211 */ /* 0x000fe200078f38ff */
[----:B------:R-:W-:Y:S01]  /*02e0*/  IMAD.IADD R4, R4, 0x1, -R2 ;  /* 0x0000000104047824 */ /* 0x000fe200078e0a02 */
[----:B------:R-:W-:Y:S01]  /*02f0*/  LEA.HI R10, R10, R7, RZ, 0x3 ;  /* 0x000000070a0a7211 */ /* 0x000fe200078f18ff */
[----:B-1----:R-:W-:Y:S01]  /*0300*/  USHF.R.S32.HI UR26, URZ, 0x1f, UR18 ;  /* 0x0000001f3f1a7899 */ /* 0x002fe20008011412 */
[----:B------:R-:W-:Y:S01]  /*0310*/  SHF.R.S32.HI R3, RZ, 0x3, R11 ;  /* 0x00000003ff037819 */ /* 0x000fe2000001140b */
[----:B------:R-:W-:Y:S01]  /*0320*/  IMAD.SHL.U32 R4, R4, 0x2, RZ ;  /* 0x0000000204047824 */ /* 0x000fe200078e00ff */
[----:B------:R-:W-:-:S02]  /*0330*/  SHF.R.S32.HI R187, RZ, 0x5, R181 ;  /* 0x00000005ffbb7819 */ /* 0x000fc400000114b5 */
[----:B------:R-:W-:Y:S01]  /*0340*/  SHF.R.S32.HI R2, RZ, 0x1f, R181 ;  /* 0x0000001fff027819 */ /* 0x000fe200000114b5 */
[----:B------:R-:W-:Y:S01]  /*0350*/  IMAD.SHL.U32 R3, R3, 0x40, RZ ;  /* 0x0000004003037824 */ /* 0x000fe200078e00ff */
[----:B------:R-:W-:Y:S02]  /*0360*/  SHF.R.S32.HI R8, RZ, 0x4, R0 ;  /* 0x00000004ff087819 */ /* 0x000fe40000011400 */
[----:B------:R-:W-:Y:S02]  /*0370*/  LOP3.LUT R10, R10, 0xfffffff8, RZ, 0xc0, !PT ;  /* 0xfffffff80a0a7812 */ /* 0x000fe400078ec0ff */
[----:B------:R-:W-:Y:S02]  /*0380*/  LEA.HI R2, R2, R187, RZ, 0x2 ;  /* 0x000000bb02027211 */ /* 0x000fe400078f10ff */
[----:B------:R-:W-:Y:S01]  /*0390*/  LEA.HI R0, R0, R8, RZ, 0x1 ;  /* 0x0000000800007211 */ /* 0x000fe200078f08ff */
[----:B------:R-:W-:Y:S01]  /*03a0*/  IMAD.IADD R10, R7, 0x1, -R10 ;  /* 0x00000001070a7824 */ /* 0x000fe200078e0a0a */
[----:B------:R-:W-:Y:S01]  /*03b0*/  LOP3.LUT R2, R2, 0xfffffffc, RZ, 0xc0, !PT ;  /* 0xfffffffc02027812 */ /* 0x000fe200078ec0ff */
[----:B------:R-:W-:Y:S01]  /*03c0*/  IMAD.SHL.U32 R7, R6, 0x8, RZ ;  /* 0x0000000806077824 */ /* 0x000fe200078e00ff */
[----:B------:R-:W-:-:S02]  /*03d0*/  LOP3.LUT R0, R0, 0xfffffffe, RZ, 0xc0, !PT ;  /* 0xfffffffe00007812 */ /* 0x000fc400078ec0ff */
[----:B------:R-:W-:Y:S01]  /*03e0*/  LOP3.LUT R3, R3, 0x1c0, RZ, 0xc0, !PT ;  /* 0x000001c003037812 */ /* 0x000fe200078ec0ff */
[----:B------:R-:W-:Y:S01]  /*03f0*/  IMAD.IADD R2, R187, 0x1, -R2 ;  /* 0x00000001bb027824 */ /* 0x000fe200078e0a02 */
[----:B------:R-:W-:Y:S01]  /*0400*/  LOP3.LUT P4, RZ, R6, 0x2, RZ, 0xc0, !PT ;  /* 0x0000000206ff7812 */ /* 0x000fe2000788c0ff */
[----:B------:R-:W-:Y:S01]  /*0410*/  IMAD.IADD R0, R8, 0x1, -R0 ;  /* 0x0000000108007824 */ /* 0x000fe200078e0a00 */
[C---:B------:R-:W-:Y:S01]  /*0420*/  LOP3.LUT P3, RZ, R6.reuse, 0x4, RZ, 0xc0, !PT ;  /* 0x0000000406ff7812 */ /* 0x040fe2000786c0ff */
[----:B------:R-:W-:Y:S01]  /*0430*/  IMAD.SHL.U32 R6, R6, 0x40, RZ ;  /* 0x0000004006067824 */ /* 0x000fe200078e00ff */
[----:B------:R-:W-:Y:S01]  /*0440*/  LOP3.LUT R7, R3, 0x38, R7, 0xf8, !PT ;  /* 0x0000003803077812 */ /* 0x000fe200078ef807 */
[----:B------:R-:W-:Y:S01]  /*0450*/  IMAD.SHL.U32 R178, R2, 0x10, RZ ;  /* 0x0000001002b27824 */ /* 0x000fe200078e00ff */
[----:B------:R-:W-:Y:S01]  /*0460*/  SHF.R.U32.HI R188, RZ, 0x3, R3 ;  /* 0x00000003ffbc7819 */ /* 0x000fe20000011603 */
[----:B------:R-:W-:Y:S01]  /*0470*/  IMAD.SHL.U32 R180, R0, 0x10, RZ ;  /* 0x0000001000b47824 */ /* 0x000fe200078e00ff */
[----:B------:R-:W-:-:S02]  /*0480*/  SHF.R.S32.HI R3, RZ, 0x1f, R5 ;  /* 0x0000001fff037819 */ /* 0x000fc40000011405 */
[----:B------:R-:W-:Y:S02]  /*0490*/  LOP3.LUT R8, R10, 0x1, RZ, 0xc0, !PT ;  /* 0x000000010a087812 */ /* 0x000fe400078ec0ff */
[----:B------:R-:W-:Y:S02]  /*04a0*/  LOP3.LUT R6, R6, 0x1c0, RZ, 0xc0, !PT ;  /* 0x000001c006067812 */ /* 0x000fe400078ec0ff */
[----:B------:R-:W-:Y:S02]  /*04b0*/  LEA.HI R3, R3, R5, RZ, 0x3 ;  /* 0x0000000503037211 */ /* 0x000fe400078f18ff */
[----:B------:R-:W-:Y:S02]  /*04c0*/  ISETP.NE.U32.AND P0, PT, R8, 0x1, PT ;  /* 0x000000010800780c */ /* 0x000fe40003f05070 */
[----:B------:R-:W-:Y:S02]  /*04d0*/  LOP3.LUT R173, R6, 0x8, R11, 0xf8, !PT ;  /* 0x0000000806ad7812 */ /* 0x000fe400078ef80b */
[----:B------:R-:W-:-:S02]  /*04e0*/  LOP3.LUT R182, R3, 0xfffffff8, RZ, 0xc0, !PT ;  /* 0xfffffff803b67812 */ /* 0x000fc400078ec0ff */
[----:B------:R-:W-:Y:S02]  /*04f0*/  LOP3.LUT R178, R6, 0x30, R178, 0xf8, !PT ;  /* 0x0000003006b27812 */ /* 0x000fe400078ef8b2 */
[----:B------:R-:W-:Y:S01]  /*0500*/  SHF.R.S32.HI R8, RZ, 0x7, R12 ;  /* 0x00000007ff087819 */ /* 0x000fe2000001140c */
[----:B------:R-:W-:Y:S01]  /*0510*/  IMAD.IADD R182, R5, 0x1, -R182 ;  /* 0x0000000105b67824 */ /* 0x000fe200078e0ab6 */
[----:B------:R-:W-:Y:S02]  /*0520*/  LEA.HI R181, R181, R187, RZ, 0x1 ;  /* 0x000000bbb5b57211 */ /* 0x000fe400078f08ff */
[----:B------:R-:W-:Y:S01]  /*0530*/  SHF.R.S32.HI R185, RZ, 0x1f, R186 ;  /* 0x0000001fffb97819 */ /* 0x000fe200000114ba */
[----:B------:R-:W-:Y:S01]  /*0540*/  IMAD.SHL.U32 R189, R8, 0x8, RZ ;  /* 0x0000000808bd7824 */ /* 0x000fe200078e00ff */
[----:B------:R-:W-:Y:S01]  /*0550*/  LOP3.LUT R188, R7, R188, RZ, 0x3c, !PT ;  /* 0x000000bc07bc7212 */ /* 0x000fe200078e3cff */
[----:B------:R-:W-:Y:S01]  /*0560*/  IMAD.SHL.U32 R7, R0, 0x200, RZ ;  /* 0x0000020000077824 */ /* 0x000fe200078e00ff */
[----:B------:R-:W-:Y:S01]  /*0570*/  SHF.R.S32.HI R9, RZ, 0x6, R9 ;  /* 0x00000006ff097819 */ /* 0x000fe20000011409 */
[----:B------:R-:W-:Y:S01]  /*0580*/  IMAD R190, R8, 0x1000, R4 ;  /* 0x0000100008be7824 */ /* 0x000fe200078e0204 */
[----:B------:R-:W-:Y:S01]  /*0590*/  SHF.R.U32.HI R6, RZ, 0x3, R6 ;  /* 0x00000003ff067819 */ /* 0x000fe20000011606 */
[----:B------:R-:W-:Y:S01]  /*05a0*/  IMAD R4, R2, 0x400, R4 ;  /* 0x0000040002047824 */ /* 0x000fe200078e0204 */
[C---:B------:R-:W-:Y:S01]  /*05b0*/  R2P PR, R10.reuse, 0x6 ;  /* 0x000000060a007804 */ /* 0x040fe20000000000 */
[----:B------:R-:W-:Y:S01]  /*05c0*/  IMAD.SHL.U32 R10, R10, 0x40, RZ ;  /* 0x000000400a0a7824 */ /* 0x000fe200078e00ff */
[----:B------:R-:W-:Y:S01]  /*05d0*/  LOP3.LUT R181, R181, 0xfffffffe, RZ, 0xc0, !PT ;  /* 0xfffffffeb5b57812 */ /* 0x000fe200078ec0ff */
[----:B------:R-:W-:Y:S01]  /*05e0*/  IMAD R5, R9, 0x800, R7 ;  /* 0x0000080009057824 */ /* 0x000fe200078e0207 */
[----:B------:R-:W-:Y:S01]  /*05f0*/  LEA.HI R185, R185, R186, RZ, 0x2 ;  /* 0x000000bab9b97211 */ /* 0x000fe200078f10ff */
[----:B------:R-:W-:Y:S01]  /*0600*/  IMAD R188, R9, 0x200, R188 ;  /* 0x0000020009bc7824 */ /* 0x000fe200078e02bc */
[----:B------:R-:W-:Y:S01]  /*0610*/  LOP3.LUT R173, R173, R6, RZ, 0x3c, !PT ;  /* 0x00000006adad7212 */ /* 0x000fe200078e3cff */
[----:B------:R-:W-:Y:S01]  /*0620*/  IMAD.SHL.U32 R9, R9, 0x20, RZ ;  /* 0x0000002009097824 */ /* 0x000fe200078e00ff */
[----:B------:R-:W-:Y:S01]  /*0630*/  LOP3.LUT R10, R10, 0x1c0, RZ, 0xc0, !PT ;  /* 0x000001c00a0a7812 */ /* 0x000fe200078ec0ff */
[----:B------:R-:W-:Y:S01]  /*0640*/  IMAD.IADD R181, R187, 0x1, -R181 ;  /* 0x00000001bbb57824 */ /* 0x000fe200078e0ab5 */
[----:B------:R-:W-:Y:S01]  /*0650*/  SHF.R.S32.HI R185, RZ, 0x2, R185 ;  /* 0x00000002ffb97819 */ /* 0x000fe200000114b9 */
[----:B------:R-:W-:Y:S01]  /*0660*/  IMAD.IADD R173, R5, 0x1, R173 ;  /* 0x0000000105ad7824 */ /* 0x000fe200078e02ad */
[----:B------:R-:W-:Y:S01]  /*0670*/  LOP3.LUT R189, R189, 0x8, RZ, 0xc0, !PT ;  /* 0x00000008bdbd7812 */ /* 0x000fe200078ec0ff */
[C---:B------:R-:W-:Y:S01]  /*0680*/  IMAD R190, R181.reuse, 0x400, R190 ;  /* 0x00000400b5be7824 */ /* 0x040fe200078e02be */
[----:B------:R-:W-:Y:S01]  /*0690*/  SHF.R.U32.HI R5, RZ, 0x3, R10 ;  /* 0x00000003ff057819 */ /* 0x000fe2000001160a */
[----:B------:R-:W-:Y:S01]  /*06a0*/  IMAD R185, R181, 0x10, R185 ;  /* 0x00000010b5b97824 */ /* 0x000fe200078e02b9 */
[----:B------:R-:W-:-:S02]  /*06b0*/  LOP3.LUT R9, R10, 0x20, R9, 0xf8, !PT ;  /* 0x000000200a097812 */ /* 0x000fc400078ef809 */
[----:B------:R-:W-:Y:S01]  /*06c0*/  LOP3.LUT R180, R189, 0x10, R180, 0xf8, !PT ;  /* 0x00000010bdb47812 */ /* 0x000fe200078ef8b4 */
[----:B------:R-:W-:Y:S01]  /*06d0*/  VIADD R184, R185, 0xffffffc0 ;  /* 0xffffffc0b9b87836 */ /* 0x000fe20000000000 */
[----:B------:R-:W-:Y:S02]  /*06e0*/  LOP3.LUT R189, R5, R10, R189, 0x1e, !PT ;  /* 0x0000000a05bd7212 */ /* 0x000fe400078e1ebd */
[----:B------:R-:W-:Y:S02]  /*06f0*/  LOP3.LUT R5, R9, R5, RZ, 0x3c, !PT ;  /* 0x0000000509057212 */ /* 0x000fe400078e3cff */
[----:B------:R-:W-:Y:S01]  /*0700*/  LEA R173, R173, UR5, 0x1 ;  /* 0x00000005adad7c11 */ /* 0x000fe2000f8e08ff */
[----:B------:R-:W-:Y:S01]  /*0710*/  IMAD.IADD R189, R4, 0x1, R189 ;  /* 0x0000000104bd7824 */ /* 0x000fe200078e02bd */
[----:B------:R-:W-:Y:S01]  /*0720*/  LOP3.LUT R178, R178, 0x8, R11, 0xf8, !PT ;  /* 0x00000008b2b27812 */ /* 0x000fe200078ef80b */
[----:B------:R-:W-:Y:S01]  /*0730*/  IMAD.IADD R190, R5, 0x1, R190 ;  /* 0x0000000105be7824 */ /* 0x000fe200078e02be */
[----:B------:R-:W-:Y:S01]  /*0740*/  SHF.R.S32.HI R5, RZ, 0x1f, R184 ;  /* 0x0000001fff057819 */ /* 0x000fe200000114b8 */
[----:B------:R-:W-:Y:S01]  /*0750*/  IMAD.SHL.U32 R4, R182, 0x40, RZ ;  /* 0x00000040b6047824 */ /* 0x000fe200078e00ff */
[----:B------:R-:W-:-:S02]  /*0760*/  LEA R189, R189, UR6, 0x1 ;  /* 0x00000006bdbd7c11 */ /* 0x000fc4000f8e08ff */
[----:B------:R-:W-:Y:S01]  /*0770*/  SHF.L.U64.HI R184, R184, 0x2, R5 ;  /* 0x00000002b8b87819 */ /* 0x000fe20000010205 */
[----:B------:R-:W-:Y:S01]  /*0780*/  IMAD.SHL.U32 R5, R0, 0x8, RZ ;  /* 0x0000000800057824 */ /* 0x000fe200078e00ff */
[----:B------:R-:W-:Y:S01]  /*0790*/  LOP3.LUT R4, R4, 0x1c0, RZ, 0xc0, !PT ;  /* 0x000001c004047812 */ /* 0x000fe200078ec0ff */
[----:B------:R-:W-:Y:S01]  /*07a0*/  IMAD.SHL.U32 R0, R3, 0x40, RZ ;  /* 0x0000004003007824 */ /* 0x000fe200078e00ff */
[----:B------:R-:W-:Y:S01]  /*07b0*/  LEA R190, R190, UR5, 0x1 ;  /* 0x00000005bebe7c11 */ /* 0x000fe2000f8e08ff */
[C---:B------:R-:W-:Y:S01]  /*07c0*/  VIADD R191, R189.reuse, 0x40 ;  /* 0x00000040bdbf7836 */ /* 0x040fe20000000000 */
[--C-:B------:R-:W-:Y:S01]  /*07d0*/  SHF.R.U32.HI R179, RZ, 0x3, R4.reuse ;  /* 0x00000003ffb37819 */ /* 0x100fe20000011604 */
[C---:B------:R-:W-:Y:S01]  /*07e0*/  @P2 VIADD R191, R189.reuse, 0xffffffc0 ;  /* 0xffffffc0bdbf2836 */ /* 0x040fe20000000000 */
[----:B------:R-:W-:Y:S01]  /*07f0*/  LOP3.LUT R3, R4, 0x8, R5, 0xf8, !PT ;  /* 0x0000000804037812 */ /* 0x000fe200078ef805 */
[C---:B------:R-:W-:Y:S01]  /*0800*/  VIADD R192, R189.reuse, 0x420 ;  /* 0x00000420bdc07836 */ /* 0x040fe20000000000 */
[----:B------:R-:W-:Y:S01]  /*0810*/  LOP3.LUT R0, R0, 0xfffffe00, RZ, 0xc0, !PT ;  /* 0xfffffe0000007812 */ /* 0x000fe200078ec0ff */
[----:B------:R-:W-:Y:S01]  /*0820*/  @P1 VIADD R192, R189, 0x3e0 ;  /* 0x000003e0bdc01836 */ /* 0x000fe20000000000 */
[----:B------:R-:W-:-:S02]  /*0830*/  LOP3.LUT R180, R179, R180, R4, 0x1e, !PT ;  /* 0x000000b4b3b47212 */ /* 0x000fc400078e1e04 */
[----:B------:R-:W-:Y:S01]  /*0840*/  LOP3.LUT R179, R3, R179, RZ, 0x3c, !PT ;  /* 0x000000b303b37212 */ /* 0x000fe200078e3cff */
[--C-:B------:R-:W-:Y:S01]  /*0850*/  IMAD R181, R181, 0x400, R0.reuse ;  /* 0x00000400b5b57824 */ /* 0x100fe200078e0200 */
[----:B------:R-:W-:Y:S01]  /*0860*/  SEL R205, R205, 0x10, !P0 ;  /* 0x00000010cdcd7807 */ /* 0x000fe20004000000 */
[----:B------:R-:W-:Y:S01]  /*0870*/  IMAD R2, R2, 0x400, R0 ;  /* 0x0000040002027824 */ /* 0x000fe200078e0200 */
[----:B------:R-:W-:Y:S01]  /*0880*/  LOP3.LUT R178, R7, R178, R6, 0xf6, !PT ;  /* 0x000000b207b27212 */ /* 0x000fe200078ef606 */
[----:B------:R-:W-:Y:S01]  /*0890*/  IMAD.MOV.U32 R3, RZ, RZ, 0x40 ;  /* 0x00000040ff037424 */ /* 0x000fe200078e00ff */
[----:B------:R-:W-:Y:S01]  /*08a0*/  LOP3.LUT R180, R180, R0, RZ, 0xfc, !PT ;  /* 0x00000000b4b47212 */ /* 0x000fe200078efcff */
[----:B------:R-:W-:Y:S01]  /*08b0*/  IMAD.IADD R181, R181, 0x1, R179 ;  /* 0x00000001b5b57824 */ /* 0x000fe200078e02b3 */
[----:B------:R-:W-:Y:S01]  /*08c0*/  LEA R178, R178, UR5, 0x1 ;  /* 0x00000005b2b27c11 */ /* 0x000fe2000f8e08ff */
[----:B------:R-:W-:Y:S01]  /*08d0*/  IMAD.IADD R179, R179, 0x1, R2 ;  /* 0x00000001b3b37824 */ /* 0x000fe200078e0202 */
[----:B------:R-:W-:Y:S01]  /*08e0*/  SEL R2, R199, 0xffffffe0, !P4 ;  /* 0xffffffe0c7027807 */ /* 0x000fe20006000000 */
[----:B------:R-:W-:Y:S01]  /*08f0*/  IMAD.IADD R195, R190, 0x1, R205 ;  /* 0x00000001bec37824 */ /* 0x000fe200078e02cd */
[----:B------:R-:W-:-:S02]  /*0900*/  SEL R3, R3, 0xffffffc0, !P3 ;  /* 0xffffffc003037807 */ /* 0x000fc40005800000 */
[----:B------:R-:W-:Y:S01]  /*0910*/  SEL R199, R199, 0xffffffe0, !P1 ;  /* 0xffffffe0c7c77807 */ /* 0x000fe20004800000 */
[--C-:B------:R-:W-:Y:S01]  /*0920*/  IMAD.IADD R172, R2, 0x1, R173.reuse ;  /* 0x0000000102ac7824 */ /* 0x100fe200078e02ad */
[----:B------:R-:W-:Y:S01]  /*0930*/  LEA R179, R179, UR4, 0x1 ;  /* 0x00000004b3b37c11 */ /* 0x000fe2000f8e08ff */
[----:B------:R-:W-:Y:S02]  /*0940*/  IMAD.IADD R3, R3, 0x1, R173 ;  /* 0x0000000103037824 */ /* 0x000fe400078e02ad */
[----:B------:R-:W-:Y:S02]  /*0950*/  IMAD.IADD R194, R190, 0x1, R199 ;  /* 0x00000001bec27824 */ /* 0x000fe400078e02c7 */
[----:B------:R-:W-:Y:S02]  /*0960*/  IMAD.IADD R193, R199, 0x1, R189 ;  /* 0x00000001c7c17824 */ /* 0x000fe400078e02bd */
[----:B------:R-:W-:Y:S02]  /*0970*/  IMAD.IADD R2, R2, 0x1, R3 ;  /* 0x0000000102027824 */ /* 0x000fe400078e0203 */
[----:B------:R-:W-:-:S02]  /*0980*/  IMAD.IADD R205, R205, 0x1, R194 ;  /* 0x00000001cdcd7824 */ /* 0x000fc400078e02c2 */
[----:B------:R-:W-:-:S07]  /*0990*/  IMAD.IADD R199, R199, 0x1, R191 ;  /* 0x00000001c7c77824 */ /* 0x000fce00078e02bf */
.L_x_1209:
        /* <DEDUP_REMOVED lines=8> */
[----:B-1----:R-:W-:-:S07]  /*0a20*/  @P0 IMAD.WIDE R8, R6, 0x4, R8 ;  /* 0x0000000406080825 */ /* 0x002fce00078e0208 */
[----:B------:R-:W1:Y:S01]  /*0a30*/  @!P1 LDC.64 R6, c[0x0][0x318] ;  /* 0x0000c600ff069b82 */ /* 0x000e620000000a00 */
[----:B------:R-:W3:Y:S01]  /*0a40*/  @P0 LDG.E R8, desc[UR24][R8.64] ;  /* 0x0000001808080981 */ /* 0x000ee2000c1e1900 */
[----:B--2---:R-:W-:-:S05]  /*0a50*/  @P1 IMAD.WIDE R4, R0, 0x4, R4 ;  /* 0x0000000400041825 */ /* 0x004fca00078e0204 */
[----:B------:R-:W2:Y:S01]  /*0a60*/  @P1 LDG.E R0, desc[UR24][R4.64] ;  /* 0x0000001804001981 */ /* 0x000ea2000c1e1900 */
[----:B------:R-:W-:Y:S01]  /*0a70*/  UMOV UR10, URZ ;  /* 0x0000003f000a7c82 */ /* 0x000fe20008000000 */
[----:B------:R-:W-:Y:S01]  /*0a80*/  USHF.L.U32 UR4, UR23, 0x7, URZ ;  /* 0x0000000717047899 */ /* 0x000fe2000800063f */
[----:B------:R-:W4:Y:S01]  /*0a90*/  @!P1 LDC.64 R4, c[0x0][0x2c8] ;  /* 0x0000b200ff049b82 */ /* 0x000f220000000a00 */
[----:B---3--:R-:W-:Y:S02]  /*0aa0*/  @P0 R2UR UR10, R8 ;  /* 0x00000000080a02ca */ /* 0x008fe400000e0000 */
[----:B-1----:R-:W-:-:S04]  /*0ab0*/  @!P1 ISETP.NE.U32.AND P0, PT, R6, RZ, PT ;  /* 0x000000ff0600920c */ /* 0x002fc80003f05070 */
[----:B------:R-:W-:-:S04]  /*0ac0*/  @!P1 ISETP.NE.AND.EX P0, PT, R7, RZ, PT, P0 ;  /* 0x000000ff0700920c */ /* 0x000fc80003f05300 */
[----:B----4-:R-:W-:-:S03]  /*0ad0*/  @!P1 SEL R5, R5, RZ, P0 ;  /* 0x000000ff05059207 */ /* 0x010fc60000000000 */
        /* <DEDUP_REMOVED lines=44> */
[----:B------:R-:W-:-:S06]  /*0da0*/  IMAD.HI.U32 R5, R9, R5, R8 ;  /* 0x0000000509057227 */ /* 0x000fcc00078e0008 */
[----:B------:R-:W-:-:S04]  /*0db0*/  IMAD.HI.U32 R16, R5, R4, RZ ;  /* 0x0000000405107227 */ /* 0x000fc800078e00ff */
[----:B------:R-:W-:-:S04]  /*0dc0*/  IMAD.MOV R8, RZ, RZ, -R16 ;  /* 0x000000ffff087224 */ /* 0x000fc800078e0a10 */
[C---:B------:R-:W-:Y:S02]  /*0dd0*/  IMAD R8, R7.reuse, R8, R4 ;  /* 0x0000000807087224 */ /* 0x040fe400078e0204 */
[----:B------:R-:W3:Y:S03]  /*0de0*/  LDC.64 R4, c[0x0][0x488] ;  /* 0x00012200ff047b82 */ /* 0x000ee60000000a00 */
[----:B------:R-:W-:-:S13]  /*0df0*/  ISETP.GT.U32.AND P2, PT, R7, R8, PT ;  /* 0x000000080700720c */ /* 0x000fda0003f44070 */
[----:B------:R-:W-:Y:S01]  /*0e00*/  @!P2 IADD3 R8, R8, -R7, RZ ;  /* 0x800000070808a210 */ /* 0x000fe20007ffe0ff */
[----:B------:R-:W-:-:S03]  /*0e10*/  @!P2 VIADD R16, R16, 0x1 ;  /* 0x000000011010a836 */ /* 0x000fc60000000000 */
[----:B------:R-:W-:Y:S02]  /*0e20*/  ISETP.GE.U32.AND P3, PT, R8, R7, PT ;  /* 0x000000070800720c */ /* 0x000fe40003f66070 */
[----:B------:R-:W-:Y:S01]  /*0e30*/  LOP3.LUT R7, R0, UR22, RZ, 0x3c, !PT ;  /* 0x0000001600077c12 */ /* 0x000fe2000f8e3cff */
[----:B---3--:R-:W-:-:S03]  /*0e40*/  IMAD.WIDE.U32 R14, R6, R4, RZ ;  /* 0x00000004060e7225 */ /* 0x008fc600078e00ff */
        /* <DEDUP_REMOVED lines=19> */
.L_x_1202:
[----:B------:R-:W-:Y:S01]  /*0f80*/  UIMAD UR38, UR20, UR32, UR22 ;  /* 0x00000020142672a4 */ /* 0x000fe2000f8e0216 */
[----:B------:R-:W-:-:S03]  /*0f90*/  ULDC UR30, c[0x0][0x2d4] ;  /* 0x0000b500001e7ab9 */ /* 0x000fc60000000800 */
[----:B------:R-:W-:-:S12]  /*0fa0*/  UIMAD UR38, UR38, UR30, URZ ;  /* 0x0000001e262672a4 */ /* 0x000fd8000f8e023f */
.L_x_1203:
[----:B------:R-:W1:Y:S01]  /*0fb0*/  S2R R4, SR_TID.X ;  /* 0x0000000000047919 */ /* 0x000e620000002100 */
[----:B------:R-:W2:Y:S01]  /*0fc0*/  LDC.64 R8, c[0x0][0x240] ;  /* 0x00009000ff087b82 */ /* 0x000ea20000000a00 */
[----:B------:R-:W-:Y:S01]  /*0fd0*/  ULDC.64 UR8, c[0x0][0x250] ;  /* 0x0000940000087ab9 */ /* 0x000fe20000000a00 */
[----:B------:R-:W-:Y:S01]  /*0fe0*/  ULDC.64 UR6, c[0x0][0x248] ;  /* 0x0000920000067ab9 */ /* 0x000fe20000000a00 */
[----:B------:R-:W-:Y:S01]  /*0ff0*/  UIADD3 UR4, UP0, UR4, UR10, URZ ;  /* 0x0000000a04047290 */ /* 0x000fe2000ff1e03f */
[----:B------:R-:W-:Y:S01]  /*1000*/  SHF.R.S32.HI R197, RZ, 0x1f, R185 ;  /* 0x0000001fffc57819 */ /* 0x000fe200000114b9 */
[----:B------:R-:W-:Y:S01]  /*1010*/  ULDC.64 UR12, c[0x0][0x428] ;  /* 0x00010a00000c7ab9 */ /* 0x000fe20000000a00 */
[----:B------:R-:W-:Y:S01]  /*1020*/  ULDC.64 UR10, c[0x0][0x258] ;  /* 0x00009600000a7ab9 */ /* 0x000fe20000000a00 */
[----:B------:R-:W-:Y:S01]  /*1030*/  UIMAD UR48, UR28, UR12, URZ ;  /* 0x0000000c1c3072a4 */ /* 0x000fe2000f8e023f */
[----:B------:R-:W3:Y:S01]  /*1040*/  LDC.64 R10, c[0x0][0x418] ;  /* 0x00010600ff0a7b82 */ /* 0x000ee20000000a00 */
[----:B------:R-:W-:Y:S01]  /*1050*/  UIMAD UR47, UR28, UR10, URZ ;  /* 0x0000000a1c2f72a4 */ /* 0x000fe2000f8e023f */
[----:B------:R-:W-:Y:S01]  /*1060*/  IMAD.U32 R25, RZ, RZ, UR10 ;  /* 0x0000000aff197e24 */ /* 0x000fe2000f8e00ff */
[----:B------:R-:W-:-:S02]  /*1070*/  UIADD3.X UR44, UR49, UR44, URZ, UP0, !UPT ;  /* 0x0000002c312c7290 */ /* 0x000fc400087fe43f */
[----:B------:R-:W-:Y:S02]  /*1080*/  UIMAD UR47, UR22, UR11, UR47 ;  /* 0x0000000b162f72a4 */ /* 0x000fe4000f8e022f */
[----:B------:R-:W-:Y:S01]  /*1090*/  UIMAD UR48, UR22, UR13, UR48 ;  /* 0x0000000d163072a4 */ /* 0x000fe2000f8e0230 */
[----:B------:R-:W4:Y:S01]  /*10a0*/  LDC.64 R12, c[0x0][0x228] ;  /* 0x00008a00ff0c7b82 */ /* 0x000f220000000a00 */
[----:B------:R-:W-:Y:S01]  /*10b0*/  ULDC.64 UR10, c[0x0][0x268] ;  /* 0x00009a00000a7ab9 */ /* 0x000fe20000000a00 */
[----:B------:R-:W-:Y:S02]  /*10c0*/  UIMAD UR49, UR44, UR8, URZ ;  /* 0x000000082c3172a4 */ /* 0x000fe4000f8e023f */
[----:B------:R-:W-:Y:S02]  /*10d0*/  ULEA.HI.SX32 UR46, UR46, 0xffffffff, 0x1a ;  /* 0xffffffff2e2e7891 */ /* 0x000fe4000f8fd23f */
[----:B------:R-:W-:Y:S02]  /*10e0*/  UIMAD UR49, UR4, UR9, UR49 ;  /* 0x00000009043172a4 */ /* 0x000fe4000f8e0231 */
[----:B------:R-:W2:Y:S01]  /*10f0*/  LDC.64 R6, c[0x0][0x420] ;  /* 0x00010800ff067b82 */ /* 0x000ea20000000a00 */
[----:B------:R-:W-:Y:S01]  /*1100*/  UIADD3 UR45, UR42, UR45, URZ ;  /* 0x0000002d2a2d7290 */ /* 0x000fe2000fffe03f */
[----:B-1----:R-:W-:Y:S01]  /*1110*/  SHF.R.S32.HI R28, RZ, 0x1f, R4 ;  /* 0x0000001fff1c7819 */ /* 0x002fe20000011404 */
[----:B---3--:R-:W-:-:S03]  /*1120*/  IMAD R17, R10, UR29, RZ ;  /* 0x0000001d0a117c24 */ /* 0x008fc6000f8e02ff */
[----:B------:R-:W-:Y:S01]  /*1130*/  LEA.HI R28, R28, R4, RZ, 0x3 ;  /* 0x000000041c1c7211 */ /* 0x000fe200078f18ff */
[----:B------:R-:W-:-:S03]  /*1140*/  IMAD R11, R11, UR20, R17 ;  /* 0x000000140b0b7c24 */ /* 0x000fc6000f8e0211 */
[----:B------:R-:W-:Y:S01]  /*1150*/  LOP3.LUT R20, R28, 0xfffffff8, RZ, 0xc0, !PT ;  /* 0xfffffff81c147812 */ /* 0x000fe200078ec0ff */
[----:B----4-:R-:W-:Y:S01]  /*1160*/  IMAD R17, R12, UR29, RZ ;  /* 0x0000001d0c117c24 */ /* 0x010fe2000f8e02ff */
[----:B------:R-:W-:-:S03]  /*1170*/  SHF.R.S32.HI R28, RZ, 0x3, R28 ;  /* 0x00000003ff1c7819 */ /* 0x000fc6000001141c */
[----:B------:R-:W-:Y:S01]  /*1180*/  IMAD.IADD R20, R4, 0x1, -R20 ;  /* 0x0000000104147824 */ /* 0x000fe200078e0a14 */
[----:B------:R-:W-:Y:S01]  /*1190*/  SHF.R.S32.HI R23, RZ, 0x1f, R28 ;  /* 0x0000001fff177819 */ /* 0x000fe2000001141c */
[----:B------:R-:W1:Y:S01]  /*11a0*/  LDC.64 R4, c[0x0][0x238] ;  /* 0x00008e00ff047b82 */ /* 0x000e620000000a00 */
[----:B------:R-:W-:Y:S01]  /*11b0*/  IADD3 R24, P0, R28, UR42, RZ ;  /* 0x0000002a1c187c10 */ /* 0x000fe2000ff1e0ff */
[----:B------:R-:W-:Y:S02]  /*11c0*/  IMAD.SHL.U32 R20, R20, 0x8, RZ ;  /* 0x0000000814147824 */ /* 0x000fe400078e00ff */
[C---:B------:R-:W-:Y:S02]  /*11d0*/  IMAD R26, R23.reuse, UR8, RZ ;  /* 0x00000008171a7c24 */ /* 0x040fe4000f8e02ff */
[C---:B------:R-:W-:Y:S01]  /*11e0*/  IMAD R18, R23.reuse, UR6, RZ ;  /* 0x0000000617127c24 */ /* 0x040fe2000f8e02ff */
[----:B------:R-:W-:Y:S01]  /*11f0*/  IADD3.X R23, R23, UR43, RZ, P0, !PT ;  /* 0x0000002b17177c10 */ /* 0x000fe200087fe4ff */
[----:B------:R-:W-:Y:S01]  /*1200*/  IMAD.WIDE.U32 R30, R28, UR8, RZ ;  /* 0x000000081c1e7c25 */ /* 0x000fe2000f8e00ff */
[----:B------:R-:W-:-:S03]  /*1210*/  SHF.R.S32.HI R21, RZ, 0x1f, R20 ;  /* 0x0000001fff157819 */ /* 0x000fc60000011414 */
[----:B--2---:R-:W-:Y:S02]  /*1220*/  IMAD R22, R23, R8, RZ ;  /* 0x0000000817167224 */ /* 0x004fe400078e02ff */
[C---:B------:R-:W-:Y:S02]  /*1230*/  IMAD R26, R28.reuse, UR9, R26 ;  /* 0x000000091c1a7c24 */ /* 0x040fe4000f8e021a */
[C---:B------:R-:W-:Y:S02]  /*1240*/  IMAD R18, R28.reuse, UR7, R18 ;  /* 0x000000071c127c24 */ /* 0x040fe4000f8e0212 */
[----:B------:R-:W-:-:S04]  /*1250*/  IMAD.WIDE.U32 R28, R28, UR6, RZ ;  /* 0x000000061c1c7c25 */ /* 0x000fc8000f8e00ff */
[C---:B------:R-:W-:Y:S02]  /*1260*/  IMAD R22, R24.reuse, R9, R22 ;  /* 0x0000000918167224 */ /* 0x040fe400078e0216 */
[----:B------:R-:W-:-:S04]  /*1270*/  IMAD.WIDE.U32 R32, R24, R8, R20 ;  /* 0x0000000818207225 */ /* 0x000fc800078e0014 */
[----:B------:R-:W-:Y:S02]  /*1280*/  IMAD.IADD R27, R31, 0x1, R26 ;  /* 0x000000011f1b7824 */ /* 0x000fe400078e021a */
[----:B------:R-:W-:Y:S02]  /*1290*/  IMAD.IADD R19, R29, 0x1, R18 ;  /* 0x000000011d137824 */ /* 0x000fe400078e0212 */
[----:B------:R-:W-:Y:S02]  /*12a0*/  IMAD.MOV.U32 R26, RZ, RZ, R30 ;  /* 0x000000ffff1a7224 */ /* 0x000fe400078e001e */
[----:B------:R-:W-:Y:S02]  /*12b0*/  IMAD.MOV.U32 R18, RZ, RZ, R28 ;  /* 0x000000ffff127224 */ /* 0x000fe400078e001c */
[----:B------:R-:W-:Y:S02]  /*12c0*/  IMAD.IADD R31, R33, 0x1, R22 ;  /* 0x00000001211f7824 */ /* 0x000fe400078e0216 */
[----:B------:R-:W-:-:S02]  /*12d0*/  IMAD.MOV.U32 R30, RZ, RZ, R32 ;  /* 0x000000ffff1e7224 */ /* 0x000fc400078e0020 */
[----:B------:R-:W-:-:S04]  /*12e0*/  IMAD.WIDE.U32 R28, R10, UR20, R20 ;  /* 0x000000140a1c7c25 */ /* 0x000fc8000f8e0014 */
[----:B------:R-:W-:Y:S02]  /*12f0*/  IMAD R13, R13, UR20, R17 ;  /* 0x000000140d0d7c24 */ /* 0x000fe4000f8e0211 */
[----:B------:R-:W-:-:S04]  /*1300*/  IMAD.WIDE.U32 R30, R12, UR20, R30 ;  /* 0x000000140c1e7c25 */ /* 0x000fc8000f8e001e */
[----:B------:R-:W-:Y:S02]  /*1310*/  IMAD.IADD R29, R29, 0x1, R11 ;  /* 0x000000011d1d7824 */ /* 0x000fe400078e020b */
[-C--:B------:R-:W-:Y:S02]  /*1320*/  IMAD R23, R23, R6.reuse, RZ ;  /* 0x0000000617177224 */ /* 0x080fe400078e02ff */
[----:B------:R-:W-:Y:S02]  /*1330*/  IMAD.IADD R31, R31, 0x1, R13 ;  /* 0x000000011f1f7824 */ /* 0x000fe400078e020d */
[----:B-1----:R-:W-:Y:S02]  /*1340*/  IMAD R12, R4, UR29, RZ ;  /* 0x0000001d040c7c24 */ /* 0x002fe4000f8e02ff */
[C---:B------:R-:W-:Y:S02]  /*1350*/  IMAD R13, R24.reuse, R7, R23 ;  /* 0x00000007180d7224 */ /* 0x040fe400078e0217 */
[----:B------:R-:W-:-:S04]  /*1360*/  IMAD.WIDE.U32 R28, R24, R6, R28 ;  /* 0x00000006181c7225 */ /* 0x000fc800078e001c */
[----:B------:R-:W-:Y:S02]  /*1370*/  IMAD R5, R5, UR20, R12 ;  /* 0x0000001405057c24 */ /* 0x000fe4000f8e020c */
[----:B------:R-:W-:Y:S02]  /*1380*/  IMAD.IADD R29, R29, 0x1, R13 ;  /* 0x000000011d1d7824 */ /* 0x000fe400078e020d */
[----:B------:R-:W-:-:S04]  /*1390*/  IMAD.WIDE.U32 R12, R4, UR20, R20 ;  /* 0x00000014040c7c25 */ /* 0x000fc8000f8e0014 */
[----:B------:R-:W-:Y:S02]  /*13a0*/  IMAD.U32 R10, RZ, RZ, UR8 ;  /* 0x00000008ff0a7e24 */ /* 0x000fe4000f8e00ff */
[----:B------:R-:W-:Y:S02]  /*13b0*/  IMAD.IADD R13, R13, 0x1, R5 ;  /* 0x000000010d0d7824 */ /* 0x000fe400078e0205 */
[----:B------:R-:W1:Y:S01]  /*13c0*/  LDC.64 R4, c[0x0][0x230] ;  /* 0x00008c00ff047b82 */ /* 0x000e620000000a00 */
[----:B------:R-:W-:-:S04]  /*13d0*/  IMAD.WIDE.U32 R10, R10, UR4, R26 ;  /* 0x000000040a0a7c25 */ /* 0x000fc8000f8e001a */
[----:B------:R-:W-:Y:S01]  /*13e0*/  IMAD.U32 R26, RZ, RZ, UR12 ;  /* 0x0000000cff1a7e24 */ /* 0x000fe2000f8e00ff */
[----:B------:R-:W-:Y:S01]  /*13f0*/  ULDC.64 UR12, c[0x0][0x210] ;  /* 0x00008400000c7ab9 */ /* 0x000fe20000000a00 */
[----:B------:R-:W-:Y:S02]  /*1400*/  IMAD R22, R15, UR10, RZ ;  /* 0x0000000a0f167c24 */ /* 0x000fe4000f8e02ff */
[----:B------:R-:W-:-:S04]  /*1410*/  IMAD.WIDE.U32 R24, R25, UR22, R30 ;  /* 0x0000001619187c25 */ /* 0x000fc8000f8e001e */
[----:B------:R-:W-:Y:S01]  /*1420*/  IMAD.WIDE.U32 R26, R26, UR22, R28 ;  /* 0x000000161a1a7c25 */ /* 0x000fe2000f8e001c */
[----:B------:R-:W-:Y:S01]  /*1430*/  LEA R212, P2, R24, UR12, 0x1 ;  /* 0x0000000c18d47c11 */ /* 0x000fe2000f8408ff */
[----:B------:R-:W-:Y:S02]  /*1440*/  USHF.L.U32 UR12, UR8, 0x6, URZ ;  /* 0x00000006080c7899 */ /* 0x000fe4000800063f */
[C---:B------:R-:W-:Y:S02]  /*1450*/  IMAD R22, R16.reuse, UR11, R22 ;  /* 0x0000000b10167c24 */ /* 0x040fe4000f8e0216 */
[----:B------:R-:W-:Y:S01]  /*1460*/  IMAD.WIDE.U32 R28, R16, UR10, R12 ;  /* 0x0000000a101c7c25 */ /* 0x000fe2000f8e000c */
[----:B------:R-:W-:Y:S02]  /*1470*/  ULDC.64 UR10, c[0x0][0x3e0] ;  /* 0x0000f800000a7ab9 */ /* 0x000fe40000000a00 */
[----:B------:R-:W-:Y:S01]  /*1480*/  LEA R210, P1, R26, UR10, 0x1 ;  /* 0x0000000a1ad27c11 */ /* 0x000fe2000f8208ff */
[----:B------:R-:W-:Y:S01]  /*1490*/  VIADD R13, R25, UR47 ;  /* 0x0000002f190d7c36 */ /* 0x000fe20008000000 */
[----:B------:R-:W-:Y:S01]  /*14a0*/  IADD3 R10, P0, R28, R10, RZ ;  /* 0x0000000a1c0a7210 */ /* 0x000fe20007f1e0ff */
[----:B------:R-:W-:Y:S01]  /*14b0*/  VIADD R17, R27, UR48 ;  /* 0x000000301b117c36 */ /* 0x000fe20008000000 */
[----:B------:R-:W-:Y:S01]  /*14c0*/  USHF.L.U64.HI UR47, UR6, 0x6, UR7 ;  /* 0x00000006062f7899 */ /* 0x000fe20008010207 */
[----:B------:R-:W-:Y:S01]  /*14d0*/  IMAD.IADD R22, R29, 0x1, R22 ;  /* 0x000000011d167824 */ /* 0x000fe200078e0216 */
[----:B------:R-:W-:Y:S01]  /*14e0*/  LEA.HI.X R213, R24, UR13, R13, 0x1, P2 ;  /* 0x0000000d18d57c11 */ /* 0x000fe200090f0c0d */
[----:B------:R-:W-:Y:S01]  /*14f0*/  IMAD.U32 R12, RZ, RZ, UR6 ;  /* 0x00000006ff0c7e24 */ /* 0x000fe2000f8e00ff */
[----:B------:R-:W-:Y:S01]  /*1500*/  LEA.HI.X R211, R26, UR11, R17, 0x1, P1 ;  /* 0x0000000b1ad37c11 */ /* 0x000fe200088f0c11 */
[----:B------:R-:W-:Y:S01]  /*1510*/  ULDC.64 UR10, c[0x0][0x220] ;  /* 0x00008800000a7ab9 */ /* 0x000fe20000000a00 */
[----:B------:R-:W-:Y:S01]  /*1520*/  IADD3.X R22, R22, UR49, R11, P0, !PT ;  /* 0x0000003116167c10 */ /* 0x000fe200087fe40b */
[----:B------:R-:W-:Y:S01]  /*1530*/  IMAD.WIDE.U32 R12, R12, UR4, R18 ;  /* 0x000000040c0c7c25 */ /* 0x000fe2000f8e0012 */
[----:B------:R-:W-:Y:S01]  /*1540*/  LEA R18, P0, R8, R212, 0x6 ;  /* 0x000000d408127211 */ /* 0x000fe200078030ff */
[----:B------:R-:W-:Y:S01]  /*1550*/  USHF.L.U64.HI UR13, UR8, 0x6, UR9 ;  /* 0x00000006080d7899 */ /* 0x000fe20008010209 */
[----:B------:R-:W-:Y:S01]  /*1560*/  LEA R24, P1, R6, R210, 0x6 ;  /* 0x000000d206187211 */ /* 0x000fe200078230ff */
[----:B-1----:R-:W-:Y:S01]  /*1570*/  IMAD.WIDE.U32 R20, R4, UR20, R20 ;  /* 0x0000001404147c25 */ /* 0x002fe2000f8e0014 */
[----:B------:R-:W-:Y:S01]  /*1580*/  LEA R26, P2, R10, UR10, 0x1 ;  /* 0x0000000a0a1a7c11 */ /* 0x000fe2000f8408ff */
[----:B------:R-:W-:Y:S01]  /*1590*/  ULDC.64 UR8, c[0x0][0x218] ;  /* 0x0000860000087ab9 */ /* 0x000fe20000000a00 */
[----:B------:R-:W-:Y:S01]  /*15a0*/  LEA.HI.X R19, R8, R213, R9, 0x6, P0 ;  /* 0x000000d508137211 */ /* 0x000fe200000f3409 */
[----:B------:R-:W-:Y:S01]  /*15b0*/  ULDC.64 UR48, c[0x0][0x2b0] ;  /* 0x0000ac0000307ab9 */ /* 0x000fe20000000a00 */
[----:B------:R-:W-:Y:S01]  /*15c0*/  LEA.HI.X R25, R6, R211, R7, 0x6, P1 ;  /* 0x000000d306197211 */ /* 0x000fe200008f3407 */
[----:B------:R-:W-:Y:S01]  /*15d0*/  IMAD R7, R4, UR29, RZ ;  /* 0x0000001d04077c24 */ /* 0x000fe2000f8e02ff */
[----:B------:R-:W-:Y:S01]  /*15e0*/  LEA.HI.X R27, R10, UR11, R22, 0x1, P2 ;  /* 0x0000000b0a1b7c11 */ /* 0x000fe200090f0c16 */
[----:B------:R-:W-:Y:S01]  /*15f0*/  ULDC.64 UR10, c[0x0][0x260] ;  /* 0x00009800000a7ab9 */ /* 0x000fe20000000a00 */
[----:B------:R-:W-:Y:S01]  /*1600*/  IADD3 R8, P0, R26, UR12, RZ ;  /* 0x0000000c1a087c10 */ /* 0x000fe2000ff1e0ff */
[----:B------:R-:W-:Y:S01]  /*1610*/  IMAD R5, R5, UR20, R7 ;  /* 0x0000001405057c24 */ /* 0x000fe2000f8e0207 */
[----:B------:R-:W-:Y:S01]  /*1620*/  LEA R6, R188, UR5, 0x1 ;  /* 0x00000005bc067c11 */ /* 0x000fe2000f8e08ff */
[----:B------:R-:W-:Y:S01]  /*1630*/  @P3 BAR.SYNC.DEFER_BLOCKING 0x0 ;  /* 0x0000000000003b1d */ /* 0x000fe20000010000 */
[----:B------:R-:W-:Y:S01]  /*1640*/  IADD3.X R9, R27, UR13, RZ, P0, !PT ;  /* 0x0000000d1b097c10 */ /* 0x000fe200087fe4ff */
[----:B------:R-:W-:Y:S01]  /*1650*/  IMAD R15, R15, UR10, RZ ;  /* 0x0000000a0f0f7c24 */ /* 0x000fe2000f8e02ff */
[----:B------:R-:W-:Y:S01]  /*1660*/  UIMAD.WIDE UR48, UR45, 0x4, UR48 ;  /* 0x000000042d3078a5 */ /* 0x000fe2000f8e0230 */
[----:B------:R-:W-:-:S02]  /*1670*/  IMAD.IADD R5, R21, 0x1, R5 ;  /* 0x0000000115057824 */ /* 0x000fc400078e0205 */
[----:B------:R-:W-:Y:S02]  /*1680*/  IMAD.MOV.U32 R4, RZ, RZ, R20 ;  /* 0x000000ffff047224 */ /* 0x000fe400078e0014 */
[C---:B------:R-:W-:Y:S01]  /*1690*/  IMAD R15, R16.reuse, UR11, R15 ;  /* 0x0000000b100f7c24 */ /* 0x040fe2000f8e020f */
[----:B------:R-:W-:Y:S01]  /*16a0*/  ULEA.HI UR11, UR46, UR46, URZ, 0x1 ;  /* 0x0000002e2e0b7291 */ /* 0x000fe2000f8f083f */
[----:B------:R-:W-:Y:S01]  /*16b0*/  IMAD.WIDE.U32 R4, R16, UR10, R4 ;  /* 0x0000000a10047c25 */ /* 0x000fe2000f8e0004 */
[----:B------:R-:W-:Y:S02]  /*16c0*/  UIMAD UR10, UR44, UR6, URZ ;  /* 0x000000062c0a72a4 */ /* 0x000fe4000f8e023f */
[----:B------:R-:W-:Y:S01]  /*16d0*/  ULOP3.LUT UR11, UR11, 0xfffffffe, URZ, 0xc0, !UPT ;  /* 0xfffffffe0b0b7892 */ /* 0x000fe2000f8ec03f */
[----:B------:R-:W-:Y:S01]  /*16e0*/  IMAD.IADD R15, R5, 0x1, R15 ;  /* 0x00000001050f7824 */ /* 0x000fe200078e020f */
[----:B------:R-:W-:Y:S01]  /*16f0*/  UIMAD UR10, UR4, UR7, UR10 ;  /* 0x00000007040a72a4 */ /* 0x000fe2000f8e020a */
[----:B------:R-:W-:Y:S01]  /*1700*/  VIADD R5, R188, 0x1000 ;  /* 0x00001000bc057836 */ /* 0x000fe20000000000 */
[----:B------:R-:W-:-:S02]  /*1710*/  UIADD3 UR11, UR46, -UR11, URZ ;  /* 0x8000000b2e0b7290 */ /* 0x000fc4000fffe03f */
[----:B------:R-:W-:Y:S02]  /*1720*/  USHF.L.U32 UR6, UR6, 0x6, URZ ;  /* 0x0000000606067899 */ /* 0x000fe4000800063f */
[----:B------:R-:W-:Y:S01]  /*1730*/  UISETP.NE.AND UP0, UPT, UR11, 0x1, UPT ;  /* 0x000000010b00788c */ /* 0x000fe2000bf05270 */
[----:B------:R-:W-:Y:S01]  /*1740*/  @!PT LDS RZ, [RZ] ;  /* 0x00000000fffff984 */ /* 0x000fe20000000800 */
[----:B------:R-:W-:Y:S01]  /*1750*/  @!PT LDS RZ, [RZ] ;  /* 0x00000000fffff984 */ /* 0x000fe20000000800 */
[----:B------:R-:W-:Y:S01]  /*1760*/  @!PT LDS RZ, [RZ] ;  /* 0x00000000fffff984 */ /* 0x000fe20000000800 */
[----:B------:R-:W-:Y:S05]  /*1770*/  LDGSTS.E.BYPASS.LTC128B.128 [R6+0xa000], desc[UR24][R26.64] ;  /* 0x0a0000001a067fae */ /* 0x000fea000b901d58 */
[----:B------:R-:W-:Y:S01]  /*1780*/  PLOP3.LUT P2, PT, PT, PT, UP0, 0x80, 0x0 ;  /* 0x000000000000781c */ /* 0x000fe20003f4f008 */
[----:B------:R1:W-:Y:S03]  /*1790*/  LDGSTS.E.BYPASS.LTC128B.128 [R6+0xb000], desc[UR24][R8.64] ;  /* 0x0b00000008067fae */ /* 0x0003e6000b901d58 */
[----:B------:R-:W-:-:S04]  /*17a0*/  SEL R5, R5, R188, !P2 ;  /* 0x000000bc05057207 */ /* 0x000fc80005000000 */
[----:B------:R-:W-:Y:S02]  /*17b0*/  LEA R204, R5, UR5, 0x1 ;  /* 0x0000000505cc7c11 */ /* 0x000fe4000f8e08ff */
[----:B-1----:R-:W-:-:S04]  /*17c0*/  IADD3 R8, P0, R8, UR12, RZ ;  /* 0x0000000c08087c10 */ /* 0x002fc8000ff1e0ff */
[----:B------:R-:W-:Y:S02]  /*17d0*/  IADD3.X R9, R9, UR13, RZ, P0, !PT ;  /* 0x0000000d09097c10 */ /* 0x000fe400087fe4ff */
[----:B------:R-:W-:-:S03]  /*17e0*/  IADD3 R10, P0, R8, UR12, RZ ;  /* 0x0000000c080a7c10 */ /* 0x000fc6000ff1e0ff */
[----:B------:R1:W-:Y:S01]  /*17f0*/  LDGSTS.E.BYPASS.LTC128B.128 [R6+0xc000], desc[UR24][R8.64] ;  /* 0x0c00000008067fae */ /* 0x0003e2000b901d58 */
[----:B------:R-:W-:Y:S02]  /*1800*/  IADD3.X R11, R9, UR13, RZ, P0, !PT ;  /* 0x0000000d090b7c10 */ /* 0x000fe400087fe4ff */
[----:B------:R-:W-:-:S03]  /*1810*/  IADD3 R4, P0, R4, R12, RZ ;  /* 0x0000000c04047210 */ /* 0x000fc60007f1e0ff */
[----:B------:R2:W-:Y:S01]  /*1820*/  LDGSTS.E.BYPASS.LTC128B.128 [R6+0xd000], desc[UR24][R10.64] ;  /* 0x0d0000000a067fae */ /* 0x0005e2000b901d58 */
[----:B------:R-:W-:-:S03]  /*1830*/  IADD3.X R15, R15, UR10, R13, P0, !PT ;  /* 0x0000000a0f0f7c10 */ /* 0x000fc600087fe40d */
[----:B------:R-:W0:Y:S04]  /*1840*/  LDGDEPBAR ;  /* 0x00000000000079af */ /* 0x000e280000000000 */
[----:B------:R-:W-:Y:S04]  /*1850*/  LDGSTS.E.BYPASS.LTC128B.128 [R6+0x4000], desc[UR24][R210.64] ;  /* 0x04000000d2067fae */ /* 0x000fe8000b901d58 */
[----:B------:R-:W-:Y:S04]  /*1860*/  LDGSTS.E.BYPASS.LTC128B.128 [R6+0x5000], desc[UR24][R24.64] ;  /* 0x0500000018067fae */ /* 0x000fe8000b901d58 */
[----:B------:R-:W-:Y:S04]  /*1870*/  LDGSTS.E.BYPASS.LTC128B.128 [R204], desc[UR24][R212.64] ;  /* 0x00000000d4cc7fae */ /* 0x000fe8000b901d58 */
[----:B------:R-:W-:Y:S01]  /*1880*/  LDGSTS.E.BYPASS.LTC128B.128 [R204+0x1000], desc[UR24][R18.64] ;  /* 0x0100000012cc7fae */ /* 0x000fe2000b901d58 */
[----:B-1----:R-:W-:Y:S01]  /*1890*/  IMAD.SHL.U32 R8, R185, 0x4, RZ ;  /* 0x00000004b9087824 */ /* 0x002fe200078e00ff */
[----:B--2---:R-:W-:Y:S01]  /*18a0*/  LEA R10, P0, R4, UR8, 0x1 ;  /* 0x00000008040a7c11 */ /* 0x004fe2000f8008ff */
[----:B------:R-:W-:-:S03]  /*18b0*/  UMOV UR8, UR48 ;  /* 0x0000003000087c82 */ /* 0x000fc60008000000 */
[----:B------:R-:W-:Y:S02]  /*18c0*/  IADD3 R8, P1, R8, UR8, RZ ;  /* 0x0000000808087c10 */ /* 0x000fe4000ff3e0ff */
[----:B------:R-:W-:Y:S01]  /*18d0*/  LEA.HI.X R11, R4, UR9, R15, 0x1, P0 ;  /* 0x00000009040b7c11 */ /* 0x000fe200080f0c0f */
[----:B------:R-:W-:Y:S01]  /*18e0*/  UMOV UR9, UR49 ;  /* 0x0000003100097c82 */ /* 0x000fe20008000000 */
[----:B------:R-:W-:Y:S02]  /*18f0*/  IADD3 R12, P0, R10, UR6, RZ ;  /* 0x000000060a0c7c10 */ /* 0x000fe4000ff1e0ff */
[----:B------:R-:W-:Y:S01]  /*1900*/  SHF.L.U64.HI R4, R185, 0x2, R197 ;  /* 0x00000002b9047819 */ /* 0x000fe200000102c5 */
[----:B------:R-:W-:Y:S01]  /*1910*/  LDGSTS.E.BYPASS.LTC128B.128 [R6+0x6000], desc[UR24][R10.64] ;  /* 0x060000000a067fae */ /* 0x000fe2000b901d58 */
[----:B------:R-:W-:Y:S02]  /*1920*/  IADD3.X R13, R11, UR47, RZ, P0, !PT ;  /* 0x0000002f0b0d7c10 */ /* 0x000fe400087fe4ff */
[----:B------:R-:W-:-:S02]  /*1930*/  IADD3 R16, P0, R12, UR6, RZ ;  /* 0x000000060c107c10 */ /* 0x000fc4000ff1e0ff */
[----:B------:R-:W-:Y:S01]  /*1940*/  IADD3.X R9, R4, UR9, RZ, P1, !PT ;  /* 0x0000000904097c10 */ /* 0x000fe20008ffe4ff */
[----:B------:R-:W-:Y:S01]  /*1950*/  LDGSTS.E.BYPASS.LTC128B.128 [R6+0x7000], desc[UR24][R12.64] ;  /* 0x070000000c067fae */ /* 0x000fe2000b901d58 */
[----:B------:R-:W-:Y:S02]  /*1960*/  IADD3.X R17, R13, UR47, RZ, P0, !PT ;  /* 0x0000002f0d117c10 */ /* 0x000fe400087fe4ff */
[----:B------:R-:W-:Y:S01]  /*1970*/  IADD3 R4, P0, R16, UR6, RZ ;  /* 0x0000000610047c10 */ /* 0x000fe2000ff1e0ff */
[----:B------:R-:W-:Y:S01]  /*1980*/  UIMAD UR10, UR32, UR31, URZ ;  /* 0x0000001f200a72a4 */ /* 0x000fe2000f8e023f */
[----:B------:R-:W5:Y:S02]  /*1990*/  LDG.E R203, desc[UR24][R8.64] ;  /* 0x0000001808cb7981 */ /* 0x000f64000c1e1900 */
[----:B------:R-:W-:Y:S02]  /*19a0*/  IADD3.X R5, R17, UR47, RZ, P0, !PT ;  /* 0x0000002f11057c10 */ /* 0x000fe400087fe4ff */
[----:B------:R-:W-:Y:S04]  /*19b0*/  LDGSTS.E.BYPASS.LTC128B.128 [R6+0x8000], desc[UR24][R16.64] ;  /* 0x0800000010067fae */ /* 0x000fe8000b901d58 */
[----:B------:R1:W-:Y:S04]  /*19c0*/  LDGSTS.E.BYPASS.LTC128B.128 [R6+0x9000], desc[UR24][R4.64] ;  /* 0x0900000004067fae */ /* 0x0003e8000b901d58 */
[----:B------:R-:W0:Y:S01]  /*19d0*/  LDGDEPBAR ;  /* 0x00000000000079af */ /* 0x000e220000000000 */
[----:B------:R-:W-:-:S02]  /*19e0*/  USHF.L.U32 UR6, UR10, 0x6, URZ ;  /* 0x000000060a067899 */ /* 0x000fc4000800063f */
[----:B------:R-:W-:Y:S01]  /*19f0*/  USHF.R.S32.HI UR7, URZ, 0x1f, UR31 ;  /* 0x0000001f3f077899 */ /* 0x000fe2000801141f */
[----:B------:R2:W5:Y:S01]  /*1a00*/  LDG.E R202, desc[UR24][R8.64+0x20] ;  /* 0x0000201808ca7981 */ /* 0x000562000c1e1900 */
[----:B------:R-:W-:Y:S02]  /*1a10*/  USHF.R.S32.HI UR11, URZ, 0x1f, UR6 ;  /* 0x0000001f3f0b7899 */ /* 0x000fe40008011406 */
[----:B------:R-:W-:Y:S01]  /*1a20*/  UIMAD UR7, UR7, UR32, URZ ;  /* 0x00000020070772a4 */ /* 0x000fe2000f8e023f */
[----:B------:R2:W5:Y:S01]  /*1a30*/  LDG.E R201, desc[UR24][R8.64+0x80] ;  /* 0x0000801808c97981 */ /* 0x000562000c1e1900 */
[----:B------:R-:W-:Y:S02]  /*1a40*/  UIMAD.WIDE UR12, UR20, UR30, UR42 ;  /* 0x0000001e140c72a5 */ /* 0x000fe4000f8e022a */
[----:B------:R-:W-:Y:S01]  /*1a50*/  UIMAD.WIDE.U32 UR48, UR31, UR32, URZ ;  /* 0x000000201f3072a5 */ /* 0x000fe2000f8e003f */
[----:B------:R2:W5:Y:S01]  /*1a60*/  LDG.E R200, desc[UR24][R8.64+0xa0] ;  /* 0x0000a01808c87981 */ /* 0x000562000c1e1900 */
[----:B------:R-:W-:Y:S01]  /*1a70*/  UIMAD UR7, UR37, UR31, UR7 ;  /* 0x0000001f250772a4 */ /* 0x000fe2000f8e0207 */
[----:B-1----:R-:W-:-:S02]  /*1a80*/  IMAD R6, R187, UR10, R186 ;  /* 0x0000000abb067c24 */ /* 0x002fc4000f8e02ba */
[----:B------:R-:W-:Y:S01]  /*1a90*/  IMAD.U32 R5, RZ, RZ, UR39 ;  /* 0x00000027ff057e24 */ /* 0x000fe2000f8e00ff */
[----:B------:R-:W-:-:S04]  /*1aa0*/  DEPBAR.LE SB0, 0x1 ;  /* 0x000080400000791a */ /* 0x000fc80000000000 */
[----:B------:R-:W-:Y:S01]  /*1ab0*/  IMAD.U32 R4, RZ, RZ, UR36 ;  /* 0x00000024ff047e24 */ /* 0x000fe2000f8e00ff */
[----:B------:R-:W-:Y:S01]  /*1ac0*/  IADD3 R5, P1, P0, R6, UR6, R5 ;  /* 0x0000000606057c10 */ /* 0x000fe2000f83e005 */
[----:B------:R-:W-:Y:S01]  /*1ad0*/  UIADD3 UR35, UP0, UR12, UR35, URZ ;  /* 0x000000230c237290 */ /* 0x000fe2000ff1e03f */
[----:B------:R-:W-:Y:S01]  /*1ae0*/  SHF.R.S32.HI R6, RZ, 0x1f, R6 ;  /* 0x0000001fff067819 */ /* 0x000fe20000011406 */
[----:B------:R-:W-:Y:S01]  /*1af0*/  UIADD3 UR7, UR49, UR7, URZ ;  /* 0x0000000731077290 */ /* 0x000fe2000fffe03f */
[----:B------:R-:W-:Y:S02]  /*1b00*/  BAR.SYNC.DEFER_BLOCKING 0x0 ;  /* 0x0000000000007b1d */ /* 0x000fe40000010000 */
[----:B------:R-:W-:Y:S02]  /*1b10*/  IADD3.X R4, R6, UR11, R4, P1, P0 ;  /* 0x0000000b06047c10 */ /* 0x000fe40008fe0404 */
[----:B------:R-:W-:Y:S01]  /*1b20*/  IADD3 R14, P0, R5, R14, RZ ;  /* 0x0000000e050e7210 */ /* 0x000fe20007f1e0ff */
[----:B------:R-:W-:-:S02]  /*1b30*/  UIADD3.X UR34, UR13, UR34, URZ, UP0, !UPT ;  /* 0x000000220d227290 */ /* 0x000fc400087fe43f */
[----:B------:R-:W-:Y:S02]  /*1b40*/  UIMAD UR7, UR7, UR35, URZ ;  /* 0x00000023070772a4 */ /* 0x000fe4000f8e023f */
[----:B------:R-:W-:Y:S02]  /*1b50*/  IMAD.X R15, R4, 0x1, R0, P0 ;  /* 0x00000001040f7824 */ /* 0x000fe400000e0600 */
[----:B------:R-:W-:Y:S01]  /*1b60*/  IMAD.U32 R4, RZ, RZ, UR48 ;  /* 0x00000030ff047e24 */ /* 0x000fe2000f8e00ff */
[----:B------:R-:W-:-:S03]  /*1b70*/  UIMAD UR34, UR34, UR48, UR7 ;  /* 0x00000030222272a4 */ /* 0x000fc6000f8e0207 */
[----:B------:R-:W-:Y:S01]  /*1b80*/  IMAD.WIDE.U32 R14, R4, UR35, R14 ;  /* 0x00000023040e7c25 */ /* 0x000fe2000f8e000e */
[----:B------:R-:W-:Y:S01]  /*1b90*/  ULDC.64 UR6, c[0x0][0x400] ;  /* 0x0001000000067ab9 */ /* 0x000fe20000000a00 */
[----:B------:R-:W-:Y:S02]  /*1ba0*/  UISETP.GE.AND UP0, UPT, UR33, 0x1, UPT ;  /* 0x000000012100788c */ /* 0x000fe4000bf06270 */
[----:B------:R-:W-:Y:S01]  /*1bb0*/  VIADD R0, R15, UR34 ;  /* 0x000000220f007c36 */ /* 0x000fe20008000000 */
[----:B------:R-:W-:-:S04]  /*1bc0*/  LEA R206, P0, R14, UR6, 0x2 ;  /* 0x000000060ece7c11 */ /* 0x000fc8000f8010ff */
[----:B------:R-:W-:Y:S01]  /*1bd0*/  LEA.HI.X R207, R14, UR7, R0, 0x2, P0 ;  /* 0x000000070ecf7c11 */ /* 0x000fe200080f1400 */
[----:B------:R-:W-:Y:S01]  /*1be0*/  UIADD3 UR38, UR42, UR38, URZ ;  /* 0x000000262a267290 */ /* 0x000fe2000fffe03f */
[----:B------:R-:W-:Y:S01]  /*1bf0*/  PLOP3.LUT P0, PT, PT, PT, UP0, 0x80, 0x0 ;  /* 0x000000000000781c */ /* 0x000fe20003f0f008 */
[----:B------:R-:W-:Y:S01]  /*1c00*/  ULDC.64 UR6, c[0x0][0x478] ;  /* 0x00011e0000067ab9 */ /* 0x000fe20000000a00 */
[----:B------:R-:W-:Y:S01]  /*1c10*/  IMAD.U32 R5, RZ, RZ, UR49 ;  /* 0x00000031ff057e24 */ /* 0x000fe2000f8e00ff */
[----:B------:R2:W1:Y:S01]  /*1c20*/  LDSM.16.M88.4 R140, [R173+0xa000] ;  /* 0x00a00000ad8c783b */ /* 0x0004620000000200 */
[----:B------:R-:W-:-:S03]  /*1c30*/  UIMAD.WIDE UR6, UR38, 0x4, UR6 ;  /* 0x00000004260678a5 */ /* 0x000fc6000f8e0206 */
[----:B------:R2:W3:Y:S01]  /*1c40*/  LDSM.16.M88.4 R144, [R173+0xa800] ;  /* 0x00a80000ad90783b */ /* 0x0004e20000000200 */
[----:B------:R-:W-:-:S03]  /*1c50*/  CS2R R94, SRZ ;  /* 0x00000000005e7805 */ /* 0x000fc6000001ff00 */
[----:B------:R2:W4:Y:S01]  /*1c60*/  LDSM.16.M88.4 R148, [R172+0xa000] ;  /* 0x00a00000ac94783b */ /* 0x0005220000000200 */
[----:B------:R-:W-:-:S03]  /*1c70*/  CS2R R92, SRZ ;  /* 0x00000000005c7805 */ /* 0x000fc6000001ff00 */
[----:B------:R2:W1:Y:S01]  /*1c80*/  LDSM.16.M88.4 R152, [R172+0xa800] ;  /* 0x00a80000ac98783b */ /* 0x0004620000000200 */
        /* <DEDUP_REMOVED lines=34> */
[----:B-1234-:R-:W-:Y:S06]  /*1eb0*/  @!P0 BRA `(.L_x_1204) ;  /* 0x00000030007c8947 */ /* 0x01efec0003800000 */
[----:B------:R-:W1:Y:S01]  /*1ec0*/  LDC R198, c[0x0][0x2dc] ;  /* 0x0000b700ffc67b82 */ /* 0x000e620000000800 */
[----:B------:R-:W-:Y:S01]  /*1ed0*/  USHF.L.U32 UR31, UR10, 0x4, URZ ;  /* 0x000000040a1f7899 */ /* 0x000fe2000800063f */
[----:B------:R-:W-:Y:S01]  /*1ee0*/  VIADD R177, R180, 0x1000 ;  /* 0x00001000b4b17836 */ /* 0x000fe20000000000 */
[----:B------:R-:W-:Y:S01]  /*1ef0*/  USHF.L.U32 UR32, UR10, 0x3, URZ ;  /* 0x000000030a207899 */ /* 0x000fe2000800063f */
[----:B------:R-:W-:Y:S01]  /*1f00*/  VIADD R176, R181, 0x1000 ;  /* 0x00001000b5b07836 */ /* 0x000fe20000000000 */
[----:B------:R-:W-:Y:S01]  /*1f10*/  UIADD3 UR37, UR31, 0x20, URZ ;  /* 0x000000201f257890 */ /* 0x000fe2000fffe03f */
[C---:B------:R-:W-:Y:S01]  /*1f20*/  SHF.L.U64.HI R197, R185.reuse, 0x2, R197 ;  /* 0x00000002b9c57819 */ /* 0x040fe200000102c5 */
[----:B------:R-:W-:Y:S01]  /*1f30*/  IMAD.MOV.U32 R175, RZ, RZ, 0x20 ;  /* 0x00000020ffaf7424 */ /* 0x000fe200078e00ff */
[C---:B------:R-:W-:Y:S01]  /*1f40*/  LOP3.LUT P1, RZ, R182.reuse, 0x4, RZ, 0xc0, !PT ;  /* 0x00000004b6ff7812 */ /* 0x040fe2000782c0ff */
[----:B------:R-:W-:Y:S01]  /*1f50*/  UIADD3 UR36, UR32, UR37, URZ ;  /* 0x0000002520247290 */ /* 0x000fe2000fffe03f */
[----:B------:R-:W-:Y:S01]  /*1f60*/  LOP3.LUT P0, RZ, R182, 0x2, RZ, 0xc0, !PT ;  /* 0x00000002b6ff7812 */ /* 0x000fe2000780c0ff */
[C---:B------:R-:W-:Y:S01]  /*1f70*/  VIADD R208, R185.reuse, 0xffffffc0 ;  /* 0xffffffc0b9d07836 */ /* 0x040fe20000000000 */
[----:B------:R-:W-:Y:S01]  /*1f80*/  MOV R174, 0x40 ;  /* 0x0000004000ae7802 */ /* 0x000fe20000000f00 */
[----:B------:R-:W-:Y:S01]  /*1f90*/  UIADD3 UR35, UR32, UR36, URZ ;  /* 0x0000002420237290 */ /* 0x000fe2000fffe03f */
[----:B------:R-:W-:Y:S01]  /*1fa0*/  IMAD.SHL.U32 R196, R185, 0x4, RZ ;  /* 0x00000004b9c47824 */ /* 0x000fe200078e00ff */
[----:B------:R-:W-:Y:S01]  /*1fb0*/  MOV R95, RZ ;  /* 0x000000ff005f7202 */ /* 0x000fe20000000f00 */
[----:B------:R-:W-:Y:S01]  /*1fc0*/  UIMAD UR30, UR10, 0x18, URZ ;  /* 0x000000180a1e78a4 */ /* 0x000fe2000f8e023f */
[----:B------:R-:W-:Y:S01]  /*1fd0*/  SEL R177, R177, R180, !P2 ;  /* 0x000000b4b1b17207 */ /* 0x000fe20005000000 */
[----:B------:R-:W-:Y:S01]  /*1fe0*/  UIADD3 UR34, UR32, UR35, URZ ;  /* 0x0000002320227290 */ /* 0x000fe2000fffe03f */
[----:B------:R-:W-:Y:S01]  /*1ff0*/  SEL R176, R176, R181, !P2 ;  /* 0x000000b5b0b07207 */ /* 0x000fe20005000000 */
[----:B------:R-:W-:-:S02]  /*2000*/  USHF.L.U32 UR13, UR10, 0x5, URZ ;  /* 0x000000050a0d7899 */ /* 0x000fc4000800063f */
[----:B------:R-:W-:Y:S02]  /*2010*/  UIMAD UR12, UR10, 0x28, URZ ;  /* 0x000000280a0c78a4 */ /* 0x000fe4000f8e023f */
[----:B------:R-:W-:Y:S02]  /*2020*/  UIMAD UR11, UR10, 0x30, URZ ;  /* 0x000000300a0b78a4 */ /* 0x000fe4000f8e023f */
[----:B------:R-:W-:Y:S01]  /*2030*/  UIMAD UR45, UR10, 0x38, URZ ;  /* 0x000000380a2d78a4 */ /* 0x000fe2000f8e023f */
[----:B------:R-:W-:Y:S01]  /*2040*/  ULDC UR39, c[0x0][0x270] ;  /* 0x00009c0000277ab9 */ /* 0x000fe20000000800 */
[----:B------:R-:W-:Y:S01]  /*2050*/  UIADD3 UR33, UR32, UR34, URZ ;  /* 0x0000002220217290 */ /* 0x000fe2000fffe03f */
[----:B------:R-:W-:Y:S01]  /*2060*/  SEL R175, R175, 0xffffffe0, !P0 ;  /* 0xffffffe0afaf7807 */ /* 0x000fe20004000000 */
[----:B------:R-:W-:Y:S01]  /*2070*/  IMAD.SHL.U32 R208, R208, 0x4, RZ ;  /* 0x00000004d0d07824 */ /* 0x000fe200078e00ff */
[----:B------:R-:W-:Y:S01]  /*2080*/  SEL R174, R174, 0xffffffc0, !P1 ;  /* 0xffffffc0aeae7807 */ /* 0x000fe20004800000 */
[----:B------:R-:W-:Y:S01]  /*2090*/  UIADD3 UR10, UR32, UR33, URZ ;  /* 0x00000021200a7290 */ /* 0x000fe2000fffe03f */
[----:B------:R-:W-:Y:S01]  /*20a0*/  LEA R177, R177, UR5, 0x1 ;  /* 0x00000005b1b17c11 */ /* 0x000fe2000f8e08ff */
[----:B------:R-:W-:Y:S01]  /*20b0*/  IMAD.IADD R0, R179, 0x1, R175 ;  /* 0x00000001b3007824 */ /* 0x000fe200078e02af */
[----:B------:R-:W-:Y:S01]  /*20c0*/  LEA R176, R176, UR5, 0x1 ;  /* 0x00000005b0b07c11 */ /* 0x000fe2000f8e08ff */
[----:B------:R-:W-:Y:S01]  /*20d0*/  ULDC UR43, c[0x0][0x39c] ;  /* 0x0000e700002b7ab9 */ /* 0x000fe20000000800 */
[----:B------:R-:W-:-:S07]  /*20e0*/  ULDC UR42, c[0x0][0x2ec] ;  /* 0x0000bb00002a7ab9 */ /* 0x000fce0000000800 */
.L_x_1207:
[----:B------:R-:W0:Y:S01]  /*20f0*/  LDGDEPBAR ;  /* 0x00000000000079af */ /* 0x000e220000000000 */
[C---:B------:R-:W-:Y:S01]  /*2100*/  IADD3 R183, R176.reuse, R175, RZ ;  /* 0x000000afb0b77210 */ /* 0x040fe20007ffe0ff */
[----:B------:R-:W-:Y:S01]  /*2110*/  UISETP.GE.AND UP2, UPT, UR46, 0x1, UPT ;  /* 0x000000012e00788c */ /* 0x000fe2000bf46270 */
[----:B------:R-:W-:Y:S02]  /*2120*/  IADD3 R128, R176, R174, RZ ;  /* 0x000000aeb0807210 */ /* 0x000fe40007ffe0ff */
[----:B-----5:R-:W-:Y:S03]  /*2130*/  FSETP.NEU.FTZ.AND P0, PT, R203, -INF , PT ;  /* 0xff800000cb00780b */ /* 0x020fe60003f1d000 */
[----:B------:R-:W-:Y:S01]  /*2140*/  PLOP3.LUT P2, PT, PT, PT, UP2, 0x80, 0x0 ;  /* 0x000000000000781c */ /* 0x000fe20003f4f028 */
[----:B------:R-:W-:Y:S04]  /*2150*/  DEPBAR.LE SB0, 0x0 ;  /* 0x000080000000791a */ /* 0x000fe80000000000 */
[----:B------:R-:W-:Y:S06]  /*2160*/  BAR.SYNC.DEFER_BLOCKING 0x0 ;  /* 0x0000000000007b1d */ /* 0x000fec0000010000 */
[----:B------:R-:W-:Y:S08]  /*2170*/  LDSM.16.M88.4 R32, [R176] ;  /* 0x00000000b020783b */ /* 0x000ff00000000200 */
[----:B------:R-:W2:Y:S08]  /*2180*/  LDSM.16.M88.4 R16, [R173+0x6000] ;  /* 0x00600000ad10783b */ /* 0x000eb00000000200 */
[----:B------:R-:W3:Y:S08]  /*2190*/  LDSM.16.M88.4 R28, [R176+0x1000] ;  /* 0x00100000b01c783b */ /* 0x000ef00000000200 */
[----:B------:R-:W4:Y:S08]  /*21a0*/  LDSM.16.M88.4 R100, [R173+0x6800] ;  /* 0x00680000ad64783b */ /* 0x000f300000000200 */
[----:B------:R-:W-:Y:S08]  /*21b0*/  LDSM.16.M88.4 R104, [R183] ;  /* 0x00000000b768783b */ /* 0x000ff00000000200 */
[----:B------:R-:W1:Y:S01]  /*21c0*/  LDSM.16.M88.4 R108, [R172+0x6000] ;  /* 0x00600000ac6c783b */ /* 0x000e620000000200 */
[-C--:B--2---:R-:W-:Y:S07]  /*21d0*/  HMMA.16816.F32.BF16 R4, R32, R16.reuse, RZ ;  /* 0x000000102004723c */ /* 0x084fee00000418ff */
[----:B------:R2:W1:Y:S01]  /*21e0*/  LDSM.16.M88.4 R112, [R183+0x1000] ;  /* 0x00100000b770783b */ /* 0x0004620000000200 */
[C---:B---3--:R-:W-:Y:S07]  /*21f0*/  HMMA.16816.F32.BF16 R8, R28.reuse, R16, RZ ;  /* 0x000000101c08723c */ /* 0x048fee00000418ff */
[----:B------:R-:W3:Y:S01]  /*2200*/  LDSM.16.M88.4 R116, [R172+0x6800] ;  /* 0x00680000ac74783b */ /* 0x000ee20000000200 */
[-C--:B------:R-:W-:Y:S07]  /*2210*/  HMMA.16816.F32.BF16 R12, R28, R18.reuse, RZ ;  /* 0x000000121c0c723c */ /* 0x080fee00000418ff */
[----:B------:R-:W-:Y:S01]  /*2220*/  LDSM.16.M88.4 R120, [R128] ;  /* 0x000000008078783b */ /* 0x000fe20000000200 */
[C---:B------:R-:W-:Y:S07]  /*2230*/  HMMA.16816.F32.BF16 R16, R32.reuse, R18, RZ ;  /* 0x000000122010723c */ /* 0x040fee00000418ff */
[----:B------:R-:W3:Y:S01]  /*2240*/  LDSM.16.M88.4 R124, [R3+0x6000] ;  /* 0x00600000037c783b */ /* 0x000ee20000000200 */
[-C--:B----4-:R-:W-:Y:S03]  /*2250*/  HMMA.16816.F32.BF16 R20, R32, R100.reuse, RZ ;  /* 0x000000642014723c */ /* 0x090fe600000418ff */
[----:B--2---:R-:W-:Y:S03]  /*2260*/  IADD3 R183, R174, R183, RZ ;  /* 0x000000b7aeb77210 */ /* 0x004fe60007ffe0ff */
[C---:B------:R-:W-:Y:S02]  /*2270*/  HMMA.16816.F32.BF16 R24, R28.reuse, R100, RZ ;  /* 0x000000641c18723c */ /* 0x040fe400000418ff */
[----:B------:R-:W-:Y:S04]  /*2280*/  LDSM.16.M88.4 R132, [R183] ;  /* 0x00000000b784783b */ /* 0x000fe80000000200 */
[-C--:B------:R-:W-:Y:S04]  /*2290*/  HMMA.16816.F32.BF16 R28, R28, R102.reuse, RZ ;  /* 0x000000661c1c723c */ /* 0x080fe800000418ff */
[----:B------:R-:W-:Y:S02]  /*22a0*/  LDSM.16.M88.4 R136, [R2+0x6000] ;  /* 0x006000000288783b */ /* 0x000fe40000000200 */
[----:B------:R-:W-:Y:S06]  /*22b0*/  HMMA.16816.F32.BF16 R32, R32, R102, RZ ;  /* 0x000000662020723c */ /* 0x000fec00000418ff */
[----:B------:R-:W2:Y:S01]  /*22c0*/  LDSM.16.M88.4 R100, [R128+0x1000] ;  /* 0x001000008064783b */ /* 0x000ea20000000200 */
[-C--:B-1----:R-:W-:Y:S06]  /*22d0*/  HMMA.16816.F32.BF16 R4, R104, R108.reuse, R4 ;  /* 0x0000006c6804723c */ /* 0x082fec0000041804 */
[C---:B------:R-:W-:Y:S01]  /*22e0*/  HMMA.16816.F32.BF16 R8, R112.reuse, R108, R8 ;  /* 0x0000006c7008723c */ /* 0x040fe20000041808 */
[----:B------:R-:W1:Y:S05]  /*22f0*/  LDSM.16.M88.4 R128, [R3+0x6800] ;  /* 0x006800000380783b */ /* 0x000e6a0000000200 */
[-C--:B------:R-:W-:Y:S05]  /*2300*/  HMMA.16816.F32.BF16 R12, R112, R110.reuse, R12 ;  /* 0x0000006e700c723c */ /* 0x080fea000004180c */
[C---:B------:R-:W-:Y:S01]  /*2310*/  LEA R108, R181.reuse, UR5, 0x1 ;  /* 0x00000005b56c7c11 */ /* 0x040fe2000f8e08ff */
[C---:B------:R-:W-:Y:S05]  /*2320*/  HMMA.16816.F32.BF16 R16, R104.reuse, R110, R16 ;  /* 0x0000006e6810723c */ /* 0x040fea0000041810 */
[----:B------:R-:W-:Y:S01]  /*2330*/  LEA R109, R181, UR5, 0x1 ;  /* 0x00000005b56d7c11 */ /* 0x000fe2000f8e08ff */
[-C--:B---3--:R-:W-:Y:S06]  /*2340*/  HMMA.16816.F32.BF16 R20, R104, R116.reuse, R20 ;  /* 0x000000746814723c */ /* 0x088fec0000041814 */
[C---:B------:R-:W-:Y:S06]  /*2350*/  HMMA.16816.F32.BF16 R24, R112.reuse, R116, R24 ;  /* 0x000000747018723c */ /* 0x040fec0000041818 */
[-C--:B------:R-:W-:Y:S06]  /*2360*/  HMMA.16816.F32.BF16 R28, R112, R118.reuse, R28 ;  /* 0x00000076701c723c */ /* 0x080fec000004181c */
[----:B------:R-:W-:Y:S01]  /*2370*/  HMMA.16816.F32.BF16 R32, R104, R118, R32 ;  /* 0x000000766820723c */ /* 0x000fe20000041820 */
[----:B------:R-:W3:Y:S05]  /*2380*/  LDSM.16.M88.4 R104, [R183+0x1000] ;  /* 0x00100000b768783b */ /* 0x000eea0000000200 */
[-C--:B------:R-:W-:Y:S06]  /*2390*/  HMMA.16816.F32.BF16 R4, R120, R124.reuse, R4 ;  /* 0x0000007c7804723c */ /* 0x080fec0000041804 */
[C---:B--2---:R-:W-:Y:S06]  /*23a0*/  HMMA.16816.F32.BF16 R8, R100.reuse, R124, R8 ;  /* 0x0000007c6408723c */ /* 0x044fec0000041808 */
[-C--:B------:R-:W-:Y:S06]  /*23b0*/  HMMA.16816.F32.BF16 R12, R100, R126.reuse, R12 ;  /* 0x0000007e640c723c */ /* 0x080fec000004180c */
[C---:B------:R-:W-:Y:S06]  /*23c0*/  HMMA.16816.F32.BF16 R16, R120.reuse, R126, R16 ;  /* 0x0000007e7810723c */ /* 0x040fec0000041810 */
[-C--:B-1----:R-:W-:Y:S06]  /*23d0*/  HMMA.16816.F32.BF16 R20, R120, R128.reuse, R20 ;  /* 0x000000807814723c */ /* 0x082fec0000041814 */
[C---:B------:R-:W-:Y:S06]  /*23e0*/  HMMA.16816.F32.BF16 R24, R100.reuse, R128, R24 ;  /* 0x000000806418723c */ /* 0x040fec0000041818 */
[-C--:B------:R-:W-:Y:S06]  /*23f0*/  HMMA.16816.F32.BF16 R28, R100, R130.reuse, R28 ;  /* 0x00000082641c723c */ /* 0x080fec000004181c */
[----:B------:R-:W-:Y:S06]  /*2400*/  HMMA.16816.F32.BF16 R32, R120, R130, R32 ;  /* 0x000000827820723c */ /* 0x000fec0000041820 */
[-C--:B------:R-:W-:Y:S06]  /*2410*/  HMMA.16816.F32.BF16 R4, R132, R136.reuse, R4 ;  /* 0x000000888404723c */ /* 0x080fec0000041804 */
[C---:B---3--:R-:W-:Y:S06]  /*2420*/  HMMA.16816.F32.BF16 R8, R104.reuse, R136, R8 ;  /* 0x000000886808723c */ /* 0x048fec0000041808 */
        /* <DEDUP_REMOVED lines=18> */
[----:B------:R-:W3:Y:S01]  /*2550*/  MUFU.TANH R112, R5 ;  /* 0x0000000500707308 */ /* 0x000ee20000002400 */
[----:B------:R-:W-:Y:S01]  /*2560*/  FMUL.FTZ R16, R16, UR43 ;  /* 0x0000002b10107c20 */ /* 0x000fe20008410000 */
[----:B------:R-:W-:Y:S08]  /*2570*/  FMUL.FTZ R17, R17, UR43 ;  /* 0x0000002b11117c20 */ /* 0x000ff00008410000 */
[----:B------:R4:W-:Y:S01]  /*2580*/  MUFU.TANH R117, R11 ;  /* 0x0000000b00757308 */ /* 0x0009e20000002400 */
[----:B--2---:R-:W-:Y:S09]  /*2590*/  FMUL.FTZ R10, R200, 1.4426950216293334961 ;  /* 0x3fb8aa3bc80a7820 */ /* 0x004ff20000410000 */
[----:B------:R-:W2:Y:S10]  /*25a0*/  MUFU.TANH R110, R6 ;  /* 0x00000006006e7308 */ /* 0x000eb40000002400 */
[----:B------:R1:W2:Y:S01]  /*25b0*/  MUFU.TANH R113, R7 ;  /* 0x0000000700717308 */ /* 0x0002a20000002400 */
[----:B----4-:R-:W-:Y:S09]  /*25c0*/  FMUL.FTZ R11, R201, 1.4426950216293334961 ;  /* 0x3fb8aa3bc90b7820 */ /* 0x010ff20000410000 */
[----:B------:R4:W-:Y:S10]  /*25d0*/  MUFU.TANH R114, R8 ;  /* 0x0000000800727308 */ /* 0x0009f40000002400 */
[----:B------:R3:W-:Y:S01]  /*25e0*/  MUFU.TANH R115, R9 ;  /* 0x0000000900737308 */ /* 0x0007e20000002400 */
[----:B-1----:R-:W1:Y:S09]  /*25f0*/  LDSM.16.M88.4 R4, [R2+0x6800] ;  /* 0x006800000204783b */ /* 0x002e720000000200 */
[----:B------:R-:W2:Y:S01]  /*2600*/  MUFU.TANH R126, R18 ;  /* 0x00000012007e7308 */ /* 0x000ea20000002400 */
[----:B----4-:R-:W-:Y:S05]  /*2610*/  FMUL.FTZ R8, R203, 1.4426950216293334961 ;  /* 0x3fb8aa3bcb087820 */ /* 0x010fea0000410000 */
[----:B------:R-:W-:Y:S04]  /*2620*/  FSEL R8, R8, RZ, P0 ;  /* 0x000000ff08087208 */ /* 0x000fe80000000000 */
[----:B------:R-:W4:Y:S01]  /*2630*/  MUFU.TANH R129, R19 ;  /* 0x0000001300817308 */ /* 0x000f220000002400 */
[C---:B---3--:R-:W-:Y:S01]  /*2640*/  FMUL.FTZ R9, R202.reuse, 1.4426950216293334961 ;  /* 0x3fb8aa3bca097820 */ /* 0x048fe20000410000 */
[----:B------:R-:W-:Y:S01]  /*2650*/  FSETP.NEU.FTZ.AND P0, PT, R202, -INF , PT ;  /* 0xff800000ca00780b */ /* 0x000fe20003f1d000 */
[C-C-:B------:R-:W-:Y:S01]  /*2660*/  FFMA.FTZ R128, R111.reuse, UR42, -R8.reuse ;  /* 0x0000002a6f807c23 */ /* 0x140fe20008010808 */
[C-C-:B------:R-:W-:Y:S01]  /*2670*/  FFMA.FTZ R127, R112.reuse, UR42, -R8.reuse ;  /* 0x0000002a707f7c23 */ /* 0x140fe20008010808 */
[----:B------:R-:W-:Y:S01]  /*2680*/  FFMA.FTZ R111, -R111, R111, 1 ;  /* 0x3f8000006f6f7423 */ /* 0x000fe2000001016f */
[----:B------:R-:W-:Y:S01]  /*2690*/  FSEL R9, R9, RZ, P0 ;  /* 0x000000ff09097208 */ /* 0x000fe20000000000 */
[----:B------:R-:W-:Y:S03]  /*26a0*/  FFMA.FTZ R112, -R112, R112, 1 ;  /* 0x3f80000070707423 */ /* 0x000fe60000010170 */
[----:B------:R-:W3:Y:S01]  /*26b0*/  MUFU.TANH R124, R16 ;  /* 0x00000010007c7308 */ /* 0x000ee20000002400 */
[----:B------:R-:W-:Y:S01]  /*26c0*/  FSETP.NEU.FTZ.AND P0, PT, R201, -INF , PT ;  /* 0xff800000c900780b */ /* 0x000fe20003f1d000 */
[----:B------:R-:W-:Y:S01]  /*26d0*/  FMUL.FTZ R111, R111, UR43 ;  /* 0x0000002b6f6f7c20 */ /* 0x000fe20008410000 */
[--C-:B--2---:R-:W-:Y:S01]  /*26e0*/  FFMA.FTZ R123, R110, UR42, -R9.reuse ;  /* 0x0000002a6e7b7c23 */ /* 0x104fe20008010809 */
[--C-:B------:R-:W-:Y:S01]  /*26f0*/  FFMA.FTZ R122, R113, UR42, -R9.reuse ;  /* 0x0000002a717a7c23 */ /* 0x100fe20008010809 */
[--C-:B------:R-:W-:Y:S01]  /*2700*/  FFMA.FTZ R222, R126, UR42, -R9.reuse ;  /* 0x0000002a7ede7c23 */ /* 0x100fe20008010809 */
[----:B------:R-:W-:Y:S01]  /*2710*/  FSEL R11, R11, RZ, P0 ;  /* 0x000000ff0b0b7208 */ /* 0x000fe20000000000 */
[----:B------:R-:W-:Y:S03]  /*2720*/  FFMA.FTZ R110, -R110, R110, 1 ;  /* 0x3f8000006e6e7423 */ /* 0x000fe6000001016e */
[----:B------:R-:W-:Y:S01]  /*2730*/  MUFU.EX2 R128, R128 ;  /* 0x0000008000807308 */ /* 0x000fe20000000800 */
[----:B------:R-:W-:Y:S01]  /*2740*/  FSETP.NEU.FTZ.AND P0, PT, R200, -INF , PT ;  /* 0xff800000c800780b */ /* 0x000fe20003f1d000 */
[----:B----4-:R-:W-:Y:S01]  /*2750*/  FFMA.FTZ R221, R129, UR42, -R9 ;  /* 0x0000002a81dd7c23 */ /* 0x010fe20008010809 */
[--C-:B------:R-:W-:Y:S01]  /*2760*/  FFMA.FTZ R137, R114, UR42, -R11.reuse ;  /* 0x0000002a72897c23 */ /* 0x100fe2000801080b */
[--C-:B------:R-:W-:Y:S01]  /*2770*/  FFMA.FTZ R136, R115, UR42, -R11.reuse ;  /* 0x0000002a73887c23 */ /* 0x100fe2000801080b */
[----:B------:R-:W-:Y:S01]  /*2780*/  FSEL R10, R10, RZ, P0 ;  /* 0x000000ff0a0a7208 */ /* 0x000fe20000000000 */
[----:B------:R-:W-:Y:S01]  /*2790*/  FFMA.FTZ R113, -R113, R113, 1 ;  /* 0x3f80000071717423 */ /* 0x000fe20000010171 */
[----:B------:R-:W-:Y:S03]  /*27a0*/  IADD3 R250, P0, R196, UR6, RZ ;  /* 0x00000006c4fa7c10 */ /* 0x000fe6000ff1e0ff */
[----:B------:R-:W2:Y:S01]  /*27b0*/  MUFU.EX2 R127, R127 ;  /* 0x0000007f007f7308 */ /* 0x000ea20000000800 */
[-C--:B-1----:R-:W-:Y:S03]  /*27c0*/  HMMA.16816.F32.BF16 R20, R132, R4.reuse, R20 ;  /* 0x000000048414723c */ /* 0x082fe60000041814 */
[----:B------:R-:W-:Y:S01]  /*27d0*/  IADD3.X R251, R197, UR7, RZ, P0, !PT ;  /* 0x00000007c5fb7c10 */ /* 0x000fe200087fe4ff */
[----:B---3--:R-:W-:Y:S01]  /*27e0*/  FFMA.FTZ R224, R124, UR42, -R8 ;  /* 0x0000002a7ce07c23 */ /* 0x008fe20008010808 */
[--C-:B------:R-:W-:Y:S01]  /*27f0*/  FFMA.FTZ R131, R116, UR42, -R10.reuse ;  /* 0x0000002a74837c23 */ /* 0x100fe2000801080a */
[C---:B------:R-:W-:Y:S03]  /*2800*/  HMMA.16816.F32.BF16 R24, R104.reuse, R4, R24 ;  /* 0x000000046818723c */ /* 0x040fe60000041818 */
[----:B------:R-:W1:Y:S01]  /*2810*/  MUFU.TANH R125, R17 ;  /* 0x00000011007d7308 */ /* 0x000e620000002400 */
[----:B------:R-:W3:Y:S01]  /*2820*/  LDG.E R247, desc[UR24][R250.64] ;  /* 0x00000018faf77981 */ /* 0x000ee2000c1e1900 */
[----:B------:R-:W-:Y:S03]  /*2830*/  FFMA.FTZ R130, R117, UR42, -R10 ;  /* 0x0000002a75827c23 */ /* 0x000fe6000801080a */
[----:B------:R-:W4:Y:S01]  /*2840*/  LDG.E R246, desc[UR24][R250.64+0x20] ;  /* 0x00002018faf67981 */ /* 0x000f22000c1e1900 */
[-C--:B------:R-:W-:Y:S04]  /*2850*/  HMMA.16816.F32.BF16 R28, R104, R6.reuse, R28 ;  /* 0x00000006681c723c */ /* 0x080fe8000004181c */
[----:B------:R-:W-:Y:S01]  /*2860*/  MUFU.EX2 R123, R123 ;  /* 0x0000007b007b7308 */ /* 0x000fe20000000800 */
[----:B------:R3:W5:Y:S01]  /*2870*/  LDG.E R249, desc[UR24][R250.64+0x80] ;  /* 0x00008018faf97981 */ /* 0x000762000c1e1900 */
[----:B--2---:R-:W-:Y:S01]  /*2880*/  F2FP.BF16.F32.PACK_AB R4, R127, R128 ;  /* 0x000000807f04723e */ /* 0x004fe200000010ff */
[----:B------:R-:W-:Y:S01]  /*2890*/  FFMA.FTZ R124, -R124, R124, 1 ;  /* 0x3f8000007c7c7423 */ /* 0x000fe2000001017c */
[----:B------:R-:W-:Y:S01]  /*28a0*/  HMMA.16816.F32.BF16 R32, R132, R6, R32 ;  /* 0x000000068420723c */ /* 0x000fe20000041820 */
[----:B------:R2:W5:Y:S05]  /*28b0*/  LDG.E R248, desc[UR24][R250.64+0xa0] ;  /* 0x0000a018faf87981 */ /* 0x00056a000c1e1900 */
[----:B------:R-:W2:Y:S01]  /*28c0*/  MUFU.EX2 R122, R122 ;  /* 0x0000007a007a7308 */ /* 0x000ea20000000800 */
[----:B------:R2:W-:Y:S01]  /*28d0*/  STS [R190+0xe000], R4 ;  /* 0x00e00004be007388 */ /* 0x0005e20000000800 */
[----:B-1----:R-:W-:Y:S03]  /*28e0*/  FFMA.FTZ R223, R125, UR42, -R8 ;  /* 0x0000002a7ddf7c23 */ /* 0x002fe60008010808 */
[----:B------:R-:W-:Y:S01]  /*28f0*/  IADD3 R104, R109, R175, RZ ;  /* 0x000000af6d687210 */ /* 0x000fe20007ffe0ff */
[----:B------:R-:W-:Y:S01]  /*2900*/  FMUL.FTZ R20, R20, UR43 ;  /* 0x0000002b14147c20 */ /* 0x000fe20008410000 */
[----:B------:R-:W-:Y:S03]  /*2910*/  FMUL.FTZ R21, R21, UR43 ;  /* 0x0000002b15157c20 */ /* 0x000fe60008410000 */
[----:B------:R-:W-:Y:S01]  /*2920*/  MUFU.EX2 R222, R222 ;  /* 0x000000de00de7308 */ /* 0x000fe20000000800 */
[----:B------:R-:W-:Y:S01]  /*2930*/  FMUL.FTZ R22, R22, UR43 ;  /* 0x0000002b16167c20 */ /* 0x000fe20008410000 */
[----:B------:R-:W-:Y:S01]  /*2940*/  FMUL.FTZ R23, R23, UR43 ;  /* 0x0000002b17177c20 */ /* 0x000fe20008410000 */
[----:B------:R-:W-:Y:S01]  /*2950*/  FMUL.FTZ R24, R24, UR43 ;  /* 0x0000002b18187c20 */ /* 0x000fe20008410000 */
[----:B------:R-:W-:Y:S01]  /*2960*/  FMUL.FTZ R25, R25, UR43 ;  /* 0x0000002b19197c20 */ /* 0x000fe20008410000 */
[----:B------:R-:W-:Y:S01]  /*2970*/  FMUL.FTZ R26, R26, UR43 ;  /* 0x0000002b1a1a7c20 */ /* 0x000fe20008410000 */
[----:B------:R-:W-:Y:S01]  /*2980*/  FMUL.FTZ R28, R28, UR43 ;  /* 0x0000002b1c1c7c20 */ /* 0x000fe20008410000 */
[----:B------:R-:W-:Y:S03]  /*2990*/  FMUL.FTZ R30, R30, UR43 ;  /* 0x0000002b1e1e7c20 */ /* 0x000fe60008410000 */
[----:B------:R-:W1:Y:S01]  /*29a0*/  MUFU.EX2 R221, R221 ;  /* 0x000000dd00dd7308 */ /* 0x000e620000000800 */
[----:B--2---:R-:W-:Y:S01]  /*29b0*/  F2FP.BF16.F32.PACK_AB R6, R122, R123 ;  /* 0x0000007b7a06723e */ /* 0x004fe200000010ff */
[----:B------:R-:W-:Y:S01]  /*29c0*/  FMUL.FTZ R29, R29, UR43 ;  /* 0x0000002b1d1d7c20 */ /* 0x000fe20008410000 */
[----:B------:R-:W-:Y:S01]  /*29d0*/  FMUL.FTZ R31, R31, UR43 ;  /* 0x0000002b1f1f7c20 */ /* 0x000fe20008410000 */
[----:B------:R-:W-:Y:S01]  /*29e0*/  FMUL.FTZ R32, R32, UR43 ;  /* 0x0000002b20207c20 */ /* 0x000fe20008410000 */
[----:B------:R-:W-:Y:S01]  /*29f0*/  FMUL.FTZ R33, R33, UR43 ;  /* 0x0000002b21217c20 */ /* 0x000fe20008410000 */
[----:B------:R-:W-:Y:S01]  /*2a00*/  STS [R190+0xe400], R6 ;  /* 0x00e40006be007388 */ /* 0x000fe20000000800 */
[----:B------:R-:W-:Y:S03]  /*2a10*/  FMUL.FTZ R34, R34, UR43 ;  /* 0x0000002b22227c20 */ /* 0x000fe60008410000 */
[----:B------:R-:W-:Y:S01]  /*2a20*/  MUFU.EX2 R224, R224 ;  /* 0x000000e000e07308 */ /* 0x000fe20000000800 */
[----:B------:R-:W-:Y:S01]  /*2a30*/  FMUL.FTZ R35, R35, UR43 ;  /* 0x0000002b23237c20 */ /* 0x000fe20008410000 */
[----:B------:R-:W-:Y:S01]  /*2a40*/  FMUL.FTZ R27, R27, UR43 ;  /* 0x0000002b1b1b7c20 */ /* 0x000fe20008410000 */
[----:B------:R-:W-:Y:S01]  /*2a50*/  FFMA.FTZ R125, -R125, R125, 1 ;  /* 0x3f8000007d7d7423 */ /* 0x000fe2000001017d */
[----:B------:R-:W-:Y:S01]  /*2a60*/  FMUL.FTZ R112, R112, UR43 ;  /* 0x0000002b70707c20 */ /* 0x000fe20008410000 */
[----:B------:R-:W-:Y:S01]  /*2a70*/  FMUL.FTZ R124, R124, UR43 ;  /* 0x0000002b7c7c7c20 */ /* 0x000fe20008410000 */
[----:B------:R-:W-:Y:S01]  /*2a80*/  FMUL.FTZ R110, R110, UR43 ;  /* 0x0000002b6e6e7c20 */ /* 0x000fe20008410000 */
[----:B------:R-:W-:Y:S03]  /*2a90*/  FMUL.FTZ R125, R125, UR43 ;  /* 0x0000002b7d7d7c20 */ /* 0x000fe60008410000 */
[----:B------:R-:W2:Y:S01]  /*2aa0*/  MUFU.EX2 R223, R223 ;  /* 0x000000df00df7308 */ /* 0x000ea20000000800 */
[----:B-1----:R-:W-:Y:S01]  /*2ab0*/  F2FP.BF16.F32.PACK_AB R4, R221, R222 ;  /* 0x000000dedd04723e */ /* 0x002fe200000010ff */
[----:B------:R-:W-:Y:S01]  /*2ac0*/  FMUL.FTZ R113, R113, UR43 ;  /* 0x0000002b71717c20 */ /* 0x000fe20008410000 */
[----:B------:R-:W-:Y:S01]  /*2ad0*/  FFMA.FTZ R126, -R126, R126, 1 ;  /* 0x3f8000007e7e7423 */ /* 0x000fe2000001017e */
[----:B------:R-:W-:Y:S02]  /*2ae0*/  FFMA.FTZ R129, -R129, R129, 1 ;  /* 0x3f80000081817423 */ /* 0x000fe40000010181 */
[----:B------:R1:W-:Y:S01]  /*2af0*/  STS [R195+0xe400], R4 ;  /* 0x00e40004c3007388 */ /* 0x0003e20000000800 */
[----:B------:R-:W-:Y:S03]  /*2b00*/  FMUL.FTZ R126, R126, UR43 ;  /* 0x0000002b7e7e7c20 */ /* 0x000fe60008410000 */
[----:B------:R-:W1:Y:S01]  /*2b10*/  MUFU.TANH R118, R12 ;  /* 0x0000000c00767308 */ /* 0x000e620000002400 */
[----:B------:R-:W-:Y:S09]  /*2b20*/  FMUL.FTZ R129, R129, UR43 ;  /* 0x0000002b81817c20 */ /* 0x000ff20008410000 */
[----:B------:R-:W1:Y:S01]  /*2b30*/  MUFU.TANH R119, R13 ;  /* 0x0000000d00777308 */ /* 0x000e620000002400 */
[----:B--2---:R-:W-:Y:S05]  /*2b40*/  F2FP.BF16.F32.PACK_AB R5, R223, R224 ;  /* 0x000000e0df05723e */ /* 0x004fea00000010ff */
[----:B------:R2:W-:Y:S04]  /*2b50*/  STS [R195+0xe000], R5 ;  /* 0x00e00005c3007388 */ /* 0x0005e80000000800 */
[----:B------:R-:W-:Y:S01]  /*2b60*/  MUFU.EX2 R137, R137 ;  /* 0x0000008900897308 */ /* 0x000fe20000000800 */
[--C-:B-1----:R-:W-:Y:S09]  /*2b70*/  FFMA.FTZ R216, R118, UR42, -R11.reuse ;  /* 0x0000002a76d87c23 */ /* 0x102ff2000801080b */
[----:B------:R-:W1:Y:S01]  /*2b80*/  MUFU.EX2 R136, R136 ;  /* 0x0000008800887308 */ /* 0x000e620000000800 */
[----:B------:R-:W-:Y:S09]  /*2b90*/  FFMA.FTZ R215, R119, UR42, -R11 ;  /* 0x0000002a77d77c23 */ /* 0x000ff2000801080b */
[----:B------:R-:W-:Y:S10]  /*2ba0*/  MUFU.EX2 R131, R131 ;  /* 0x0000008300837308 */ /* 0x000ff40000000800 */
[----:B------:R-:W2:Y:S01]  /*2bb0*/  MUFU.EX2 R130, R130 ;  /* 0x0000008200827308 */ /* 0x000ea20000000800 */
[----:B-1----:R-:W-:Y:S05]  /*2bc0*/  F2FP.BF16.F32.PACK_AB R4, R136, R137 ;  /* 0x000000898804723e */ /* 0x002fea00000010ff */
[----:B------:R-:W-:Y:S04]  /*2bd0*/  STS [R190+0xf000], R4 ;  /* 0x00f00004be007388 */ /* 0x000fe80000000800 */
[----:B------:R-:W1:Y:S10]  /*2be0*/  MUFU.TANH R120, R14 ;  /* 0x0000000e00787308 */ /* 0x000e740000002400 */
[----:B------:R-:W1:Y:S01]  /*2bf0*/  MUFU.TANH R121, R15 ;  /* 0x0000000f00797308 */ /* 0x000e620000002400 */
[----:B--2---:R-:W-:Y:S05]  /*2c00*/  F2FP.BF16.F32.PACK_AB R6, R130, R131 ;  /* 0x000000838206723e */ /* 0x004fea00000010ff */
[----:B------:R2:W-:Y:S04]  /*2c10*/  STS [R190+0xf400], R6 ;  /* 0x00f40006be007388 */ /* 0x0005e80000000800 */
[----:B------:R-:W2:Y:S01]  /*2c20*/  MUFU.TANH R138, R20 ;  /* 0x00000014008a7308 */ /* 0x000ea20000002400 */
[--C-:B-1----:R-:W-:Y:S09]  /*2c30*/  FFMA.FTZ R214, R120, UR42, -R10.reuse ;  /* 0x0000002a78d67c23 */ /* 0x102ff2000801080a */
[----:B------:R-:W1:Y:S01]  /*2c40*/  MUFU.TANH R139, R21 ;  /* 0x00000015008b7308 */ /* 0x000e620000002400 */
[----:B------:R-:W-:Y:S09]  /*2c50*/  FFMA.FTZ R209, R121, UR42, -R10 ;  /* 0x0000002a79d17c23 */ /* 0x000ff2000801080a */
[----:B------:R-:W-:Y:S01]  /*2c60*/  MUFU.EX2 R216, R216 ;  /* 0x000000d800d87308 */ /* 0x000fe20000000800 */
[C-C-:B--2---:R-:W-:Y:S01]  /*2c70*/  FFMA.FTZ R135, R138.reuse, UR42, -R8.reuse ;  /* 0x0000002a8a877c23 */ /* 0x144fe20008010808 */
[----:B------:R-:W-:Y:S04]  /*2c80*/  FFMA.FTZ R138, -R138, R138, 1 ;  /* 0x3f8000008a8a7423 */ /* 0x000fe8000001018a */
[----:B------:R-:W-:Y:S04]  /*2c90*/  FMUL.FTZ R138, R138, UR43 ;  /* 0x0000002b8a8a7c20 */ /* 0x000fe80008410000 */
[----:B------:R-:W2:Y:S01]  /*2ca0*/  MUFU.EX2 R215, R215 ;  /* 0x000000d700d77308 */ /* 0x000ea20000000800 */
[C-C-:B-1----:R-:W-:Y:S01]  /*2cb0*/  FFMA.FTZ R134, R139.reuse, UR42, -R8.reuse ;  /* 0x0000002a8b867c23 */ /* 0x142fe20008010808 */
[----:B------:R-:W-:Y:S04]  /*2cc0*/  FFMA.FTZ R139, -R139, R139, 1 ;  /* 0x3f8000008b8b7423 */ /* 0x000fe8000001018b */
[----:B------:R-:W-:Y:S04]  /*2cd0*/  FMUL.FTZ R139, R139, UR43 ;  /* 0x0000002b8b8b7c20 */ /* 0x000fe80008410000 */
[----:B------:R-:W1:Y:S10]  /*2ce0*/  MUFU.TANH R230, R32 ;  /* 0x0000002000e67308 */ /* 0x000e740000002400 */
[----:B------:R-:W1:Y:S01]  /*2cf0*/  MUFU.TANH R231, R33 ;  /* 0x0000002100e77308 */ /* 0x000e620000002400 */
[----:B--2---:R-:W-:Y:S05]  /*2d00*/  F2FP.BF16.F32.PACK_AB R5, R215, R216 ;  /* 0x000000d8d705723e */ /* 0x004fea00000010ff */
[----:B------:R2:W-:Y:S04]  /*2d10*/  STS [R195+0xf000], R5 ;  /* 0x00f00005c3007388 */ /* 0x0005e80000000800 */
[----:B------:R-:W2:Y:S01]  /*2d20*/  MUFU.TANH R183, R22 ;  /* 0x0000001600b77308 */ /* 0x000ea20000002400 */
[C-C-:B-1----:R-:W-:Y:S01]  /*2d30*/  FFMA.FTZ R244, R230.reuse, UR42, -R8.reuse ;  /* 0x0000002ae6f47c23 */ /* 0x142fe20008010808 */
[----:B------:R-:W-:Y:S04]  /*2d40*/  FFMA.FTZ R230, -R230, R230, 1 ;  /* 0x3f800000e6e67423 */ /* 0x000fe800000101e6 */
[----:B------:R-:W-:Y:S04]  /*2d50*/  FMUL.FTZ R230, R230, UR43 ;  /* 0x0000002be6e67c20 */ /* 0x000fe80008410000 */
[----:B------:R-:W1:Y:S01]  /*2d60*/  MUFU.TANH R217, R23 ;  /* 0x0000001700d97308 */ /* 0x000e620000002400 */
[C---:B------:R-:W-:Y:S01]  /*2d70*/  FFMA.FTZ R8, R231.reuse, UR42, -R8 ;  /* 0x0000002ae7087c23 */ /* 0x040fe20008010808 */
[----:B------:R-:W-:Y:S04]  /*2d80*/  FFMA.FTZ R231, -R231, R231, 1 ;  /* 0x3f800000e7e77423 */ /* 0x000fe800000101e7 */
[----:B------:R-:W-:Y:S04]  /*2d90*/  FMUL.FTZ R231, R231, UR43 ;  /* 0x0000002be7e77c20 */ /* 0x000fe80008410000 */
[----:B------:R-:W1:Y:S01]  /*2da0*/  MUFU.TANH R232, R34 ;  /* 0x0000002200e87308 */ /* 0x000e620000002400 */
[C-C-:B--2---:R-:W-:Y:S01]  /*2db0*/  FFMA.FTZ R133, R183.reuse, UR42, -R9.reuse ;  /* 0x0000002ab7857c23 */ /* 0x144fe20008010809 */
[----:B------:R-:W-:Y:S04]  /*2dc0*/  FFMA.FTZ R183, -R183, R183, 1 ;  /* 0x3f800000b7b77423 */ /* 0x000fe800000101b7 */
[----:B------:R-:W-:Y:S04]  /*2dd0*/  FMUL.FTZ R183, R183, UR43 ;  /* 0x0000002bb7b77c20 */ /* 0x000fe80008410000 */
[----:B------:R-:W2:Y:S01]  /*2de0*/  MUFU.TANH R245, R35 ;  /* 0x0000002300f57308 */ /* 0x000ea20000002400 */
[C-C-:B-1----:R-:W-:Y:S01]  /*2df0*/  FFMA.FTZ R132, R217.reuse, UR42, -R9.reuse ;  /* 0x0000002ad9847c23 */ /* 0x142fe20008010809 */
[----:B------:R-:W-:Y:S04]  /*2e00*/  FFMA.FTZ R217, -R217, R217, 1 ;  /* 0x3f800000d9d97423 */ /* 0x000fe800000101d9 */
[----:B------:R-:W-:Y:S04]  /*2e10*/  FMUL.FTZ R217, R217, UR43 ;  /* 0x0000002bd9d97c20 */ /* 0x000fe80008410000 */
[----:B------:R-:W-:Y:S01]  /*2e20*/  MUFU.EX2 R214, R214 ;  /* 0x000000d600d67308 */ /* 0x000fe20000000800 */
[C-C-:B------:R-:W-:Y:S01]  /*2e30*/  FFMA.FTZ R242, R232.reuse, UR42, -R9.reuse ;  /* 0x0000002ae8f27c23 */ /* 0x140fe20008010809 */
[----:B------:R-:W-:Y:S04]  /*2e40*/  FFMA.FTZ R232, -R232, R232, 1 ;  /* 0x3f800000e8e87423 */ /* 0x000fe800000101e8 */
[----:B------:R-:W-:Y:S04]  /*2e50*/  FMUL.FTZ R232, R232, UR43 ;  /* 0x0000002be8e87c20 */ /* 0x000fe80008410000 */
[----:B------:R-:W1:Y:S01]  /*2e60*/  MUFU.EX2 R209, R209 ;  /* 0x000000d100d17308 */ /* 0x000e620000000800 */
[C---:B--2---:R-:W-:Y:S01]  /*2e70*/  FFMA.FTZ R9, R245.reuse, UR42, -R9 ;  /* 0x0000002af5097c23 */ /* 0x044fe20008010809 */
[----:B------:R-:W-:Y:S04]  /*2e80*/  FFMA.FTZ R245, -R245, R245, 1 ;  /* 0x3f800000f5f57423 */ /* 0x000fe800000101f5 */
[----:B------:R-:W-:Y:S04]  /*2e90*/  FMUL.FTZ R245, R245, UR43 ;  /* 0x0000002bf5f57c20 */ /* 0x000fe80008410000 */
[----:B------:R1:W-:Y:S10]  /*2ea0*/  MUFU.EX2 R243, R8 ;  /* 0x0000000800f37308 */ /* 0x0003f40000000800 */
[----:B------:R-:W-:Y:S10]  /*2eb0*/  MUFU.EX2 R135, R135 ;  /* 0x0000008700877308 */ /* 0x000ff40000000800 */
[----:B------:R-:W2:Y:S01]  /*2ec0*/  MUFU.EX2 R134, R134 ;  /* 0x0000008600867308 */ /* 0x000ea20000000800 */
[----:B-1----:R-:W-:Y:S05]  /*2ed0*/  F2FP.BF16.F32.PACK_AB R8, R209, R214 ;  /* 0x000000d6d108723e */ /* 0x002fea00000010ff */
[----:B------:R-:W-:Y:S04]  /*2ee0*/  STS [R195+0xf400], R8 ;  /* 0x00f40008c3007388 */ /* 0x000fe80000000800 */
[----:B------:R-:W-:Y:S10]  /*2ef0*/  MUFU.EX2 R133, R133 ;  /* 0x0000008500857308 */ /* 0x000ff40000000800 */
[----:B------:R-:W1:Y:S01]  /*2f00*/  MUFU.EX2 R132, R132 ;  /* 0x0000008400847308 */ /* 0x000e620000000800 */
[----:B--2---:R-:W-:Y:S05]  /*2f10*/  F2FP.BF16.F32.PACK_AB R7, R134, R135 ;  /* 0x000000878607723e */ /* 0x004fea00000010ff */
[----:B------:R2:W-:Y:S04]  /*2f20*/  STS [R194+0xe000], R7 ;  /* 0x00e00007c2007388 */ /* 0x0005e80000000800 */
[----:B------:R-:W3:Y:S10]  /*2f30*/  MUFU.EX2 R244, R244 ;  /* 0x000000f400f47308 */ /* 0x000ef40000000800 */
[----:B------:R-:W-:Y:S01]  /*2f40*/  MUFU.EX2 R242, R242 ;  /* 0x000000f200f27308 */ /* 0x000fe20000000800 */
[----:B-1----:R-:W-:Y:S05]  /*2f50*/  F2FP.BF16.F32.PACK_AB R6, R132, R133 ;  /* 0x000000858406723e */ /* 0x002fea00000010ff */
[----:B------:R1:W-:Y:S04]  /*2f60*/  STS [R194+0xe400], R6 ;  /* 0x00e40006c2007388 */ /* 0x0003e80000000800 */
[----:B------:R-:W4:Y:S01]  /*2f70*/  MUFU.EX2 R241, R9 ;  /* 0x0000000900f17308 */ /* 0x000f220000000800 */
[----:B---3--:R-:W-:Y:S05]  /*2f80*/  F2FP.BF16.F32.PACK_AB R5, R243, R244 ;  /* 0x000000f4f305723e */ /* 0x008fea00000010ff */
[----:B------:R3:W-:Y:S04]  /*2f90*/  STS [R205+0xe000], R5 ;  /* 0x00e00005cd007388 */ /* 0x0007e80000000800 */
[----:B------:R-:W2:Y:S10]  /*2fa0*/  MUFU.TANH R218, R24 ;  /* 0x0000001800da7308 */ /* 0x000eb40000002400 */
[----:B------:R-:W1:Y:S01]  /*2fb0*/  MUFU.TANH R219, R25 ;  /* 0x0000001900db7308 */ /* 0x000e620000002400 */
[----:B----4-:R-:W-:Y:S05]  /*2fc0*/  F2FP.BF16.F32.PACK_AB R4, R241, R242 ;  /* 0x000000f2f104723e */ /* 0x010fea00000010ff */
[----:B------:R4:W-:Y:S04]  /*2fd0*/  STS [R205+0xe400], R4 ;  /* 0x00e40004cd007388 */ /* 0x0009e80000000800 */
[----:B------:R-:W3:Y:S01]  /*2fe0*/  MUFU.TANH R220, R26 ;  /* 0x0000001a00dc7308 */ /* 0x000ee20000002400 */
[--C-:B--2---:R-:W-:Y:S09]  /*2ff0*/  FFMA.FTZ R240, R218, UR42, -R11.reuse ;  /* 0x0000002adaf07c23 */ /* 0x104ff2000801080b */
[----:B------:R-:W2:Y:S01]  /*3000*/  MUFU.TANH R225, R27 ;  /* 0x0000001b00e17308 */ /* 0x000ea20000002400 */
[--C-:B-1----:R-:W-:Y:S09]  /*3010*/  FFMA.FTZ R239, R219, UR42, -R11.reuse ;  /* 0x0000002adbef7c23 */ /* 0x102ff2000801080b */
[----:B------:R-:W1:Y:S01]  /*3020*/  MUFU.TANH R226, R28 ;  /* 0x0000001c00e27308 */ /* 0x000e620000002400 */
[--C-:B---3--:R-:W-:Y:S09]  /*3030*/  FFMA.FTZ R236, R220, UR42, -R10.reuse ;  /* 0x0000002adcec7c23 */ /* 0x108ff2000801080a */
[----:B------:R-:W3:Y:S01]  /*3040*/  MUFU.TANH R228, R30 ;  /* 0x0000001e00e47308 */ /* 0x000ee20000002400 */
[--C-:B--2---:R-:W-:Y:S09]  /*3050*/  FFMA.FTZ R235, R225, UR42, -R10.reuse ;  /* 0x0000002ae1eb7c23 */ /* 0x104ff2000801080a */
[----:B------:R-:W2:Y:S01]  /*3060*/  MUFU.TANH R227, R29 ;  /* 0x0000001d00e37308 */ /* 0x000ea20000002400 */
[--C-:B-1----:R-:W-:Y:S09]  /*3070*/  FFMA.FTZ R238, R226, UR42, -R11.reuse ;  /* 0x0000002ae2ee7c23 */ /* 0x102ff2000801080b */
[----:B------:R-:W1:Y:S01]  /*3080*/  MUFU.TANH R229, R31 ;  /* 0x0000001f00e57308 */ /* 0x000e620000002400 */
[--C-:B---3--:R-:W-:Y:S09]  /*3090*/  FFMA.FTZ R234, R228, UR42, -R10.reuse ;  /* 0x0000002ae4ea7c23 */ /* 0x108ff2000801080a */
[----:B------:R-:W-:Y:S01]  /*30a0*/  MUFU.EX2 R240, R240 ;  /* 0x000000f000f07308 */ /* 0x000fe20000000800 */
[----:B--2---:R-:W-:Y:S09]  /*30b0*/  FFMA.FTZ R11, R227, UR42, -R11 ;  /* 0x0000002ae30b7c23 */ /* 0x004ff2000801080b */
[----:B------:R-:W2:Y:S01]  /*30c0*/  MUFU.EX2 R239, R239 ;  /* 0x000000ef00ef7308 */ /* 0x000ea20000000800 */
[----:B-1----:R-:W-:Y:S09]  /*30d0*/  FFMA.FTZ R10, R229, UR42, -R10 ;  /* 0x0000002ae50a7c23 */ /* 0x002ff2000801080a */
        /* <DEDUP_REMOVED lines=8> */
[----:B------:R-:W-:Y:S10]  /*3160*/  MUFU.EX2 R234, R234 ;  /* 0x000000ea00ea7308 */ /* 0x000ff40000000800 */
[----:B------:R-:W4:Y:S01]  /*3170*/  MUFU.EX2 R233, R10 ;  /* 0x0000000a00e97308 */ /* 0x000f220000000800 */
[----:B--2---:R-:W-:Y:S05]  /*3180*/  F2FP.BF16.F32.PACK_AB R5, R237, R238 ;  /* 0x000000eeed05723e */ /* 0x004fea00000010ff */
[----:B------:R-:W-:Y:S01]  /*3190*/  STS [R205+0xf000], R5 ;  /* 0x00f00005cd007388 */ /* 0x000fe20000000800 */
[----:B----4-:R-:W-:Y:S05]  /*31a0*/  F2FP.BF16.F32.PACK_AB R4, R233, R234 ;  /* 0x000000eae904723e */ /* 0x010fea00000010ff */
[----:B------:R-:W-:Y:S04]  /*31b0*/  STS [R205+0xf400], R4 ;  /* 0x00f40004cd007388 */ /* 0x000fe80000000800 */
[----:B------:R-:W1:Y:S08]  /*31c0*/  LDSM.16.M88.4 R32, [R108+0x4000] ;  /* 0x004000006c20783b */ /* 0x000e700000000200 */
[----:B------:R2:W3:Y:S08]  /*31d0*/  LDSM.16.M88.4 R28, [R108+0x5000] ;  /* 0x005000006c1c783b */ /* 0x0004f00000000200 */
[----:B------:R-:W4:Y:S08]  /*31e0*/  LDSM.16.M88.4 R100, [R104+0x4000] ;  /* 0x004000006864783b */ /* 0x000f300000000200 */
[----:B------:R-:W4:Y:S01]  /*31f0*/  LDSM.16.M88.4 R104, [R104+0x5000] ;  /* 0x005000006868783b */ /* 0x000f220000000200 */
[----:B--2---:R-:W-:Y:S04]  /*3200*/  IADD3 R108, R108, R175, RZ ;  /* 0x000000af6c6c7210 */ /* 0x004fe80007ffe0ff */
[----:B------:R-:W-:Y:S01]  /*3210*/  IADD3 R108, R174, R108, RZ ;  /* 0x0000006cae6c7210 */ /* 0x000fe20007ffe0ff */
[-C--:B-1----:R-:W-:Y:S06]  /*3220*/  HMMA.16816.F32.BF16 R4, R32, R140.reuse, RZ ;  /* 0x0000008c2004723c */ /* 0x082fec00000418ff */
[C---:B---3--:R-:W-:Y:S06]  /*3230*/  HMMA.16816.F32.BF16 R8, R28.reuse, R140, RZ ;  /* 0x0000008c1c08723c */ /* 0x048fec00000418ff */
[-C--:B------:R-:W-:Y:S06]  /*3240*/  HMMA.16816.F32.BF16 R12, R28, R142.reuse, RZ ;  /* 0x0000008e1c0c723c */ /* 0x080fec00000418ff */
        /* <DEDUP_REMOVED lines=23> */
[----:B------:R-:W1:Y:S05]  /*33c0*/  LDSM.16.M88.4 R104, [R108+0x4000] ;  /* 0x004000006c68783b */ /* 0x000e6a0000000200 */
[----:B------:R-:W-:Y:S03]  /*33d0*/  HMMA.16816.F32.BF16 R32, R100, R162, R32 ;  /* 0x000000a26420723c */ /* 0x000fe60000041820 */
[----:B------:R-:W2:Y:S03]  /*33e0*/  LDSM.16.M88.4 R100, [R108+0x5000] ;  /* 0x005000006c64783b */ /* 0x000ea60000000200 */
[-C--:B-1----:R-:W-:Y:S06]  /*33f0*/  HMMA.16816.F32.BF16 R4, R104, R164.reuse, R4 ;  /* 0x000000a46804723c */ /* 0x082fec0000041804 */
[C---:B--2---:R-:W-:Y:S06]  /*3400*/  HMMA.16816.F32.BF16 R8, R100.reuse, R164, R8 ;  /* 0x000000a46408723c */ /* 0x044fec0000041808 */
[-C--:B------:R-:W-:Y:S06]  /*3410*/  HMMA.16816.F32.BF16 R12, R100, R166.reuse, R12 ;  /* 0x000000a6640c723c */ /* 0x080fec000004180c */
[C---:B------:R-:W-:Y:S06]  /*3420*/  HMMA.16816.F32.BF16 R16, R104.reuse, R166, R16 ;  /* 0x000000a66810723c */ /* 0x040fec0000041810 */
[C---:B------:R-:W-:Y:S01]  /*3430*/  FADD.FTZ R4, -R247.reuse, R4 ;  /* 0x00000004f7047221 */ /* 0x040fe20000010100 */
[-C--:B------:R-:W-:Y:S04]  /*3440*/  HMMA.16816.F32.BF16 R20, R104, R168.reuse, R20 ;  /* 0x000000a86814723c */ /* 0x080fe80000041814 */
[C---:B------:R-:W-:Y:S02]  /*3450*/  FADD.FTZ R5, -R247.reuse, R5 ;  /* 0x00000005f7057221 */ /* 0x040fe40000010100 */
[C---:B------:R-:W-:Y:S05]  /*3460*/  HMMA.16816.F32.BF16 R24, R100.reuse, R168, R24 ;  /* 0x000000a86418723c */ /* 0x040fea0000041818 */
[C---:B------:R-:W-:Y:S01]  /*3470*/  FADD.FTZ R6, -R246.reuse, R6 ;  /* 0x00000006f6067221 */ /* 0x040fe20000010100 */
[-C--:B------:R-:W-:Y:S05]  /*3480*/  HMMA.16816.F32.BF16 R28, R100, R170.reuse, R28 ;  /* 0x000000aa641c723c */ /* 0x080fea000004181c */
[----:B------:R-:W-:Y:S01]  /*3490*/  FADD.FTZ R7, -R246, R7 ;  /* 0x00000007f6077221 */ /* 0x000fe20000010100 */
[----:B------:R-:W-:Y:S05]  /*34a0*/  HMMA.16816.F32.BF16 R32, R104, R170, R32 ;  /* 0x000000aa6820723c */ /* 0x000fea0000041820 */
[C---:B------:R-:W-:Y:S01]  /*34b0*/  FADD.FTZ R16, -R247.reuse, R16 ;  /* 0x00000010f7107221 */ /* 0x040fe20000010100 */
[C---:B------:R-:W-:Y:S01]  /*34c0*/  FADD.FTZ R17, -R247.reuse, R17 ;  /* 0x00000011f7117221 */ /* 0x040fe20000010100 */
[C---:B------:R-:W-:Y:S01]  /*34d0*/  FADD.FTZ R20, -R247.reuse, R20 ;  /* 0x00000014f7147221 */ /* 0x040fe20000010100 */
[----:B------:R-:W-:Y:S03]  /*34e0*/  FADD.FTZ R21, -R247, R21 ;  /* 0x00000015f7157221 */ /* 0x000fe60000010100 */
        /* <DEDUP_REMOVED lines=12> */
[----:B------:R-:W-:Y:S01]  /*35b0*/  FMUL.FTZ R111, R111, R128 ;  /* 0x000000806f6f7220 */ /* 0x000fe20000410000 */
[C---:B------:R-:W-:Y:S01]  /*35c0*/  FADD.FTZ R32, -R247.reuse, R32 ;  /* 0x00000020f7207221 */ /* 0x040fe20000010100 */
[----:B------:R-:W-:Y:S01]  /*35d0*/  FADD.FTZ R33, -R247, R33 ;  /* 0x00000021f7217221 */ /* 0x000fe20000010100 */
[C---:B------:R-:W-:Y:S01]  /*35e0*/  FADD.FTZ R34, -R246.reuse, R34 ;  /* 0x00000022f6227221 */ /* 0x040fe20000010100 */
[----:B------:R-:W-:Y:S01]  /*35f0*/  FADD.FTZ R35, -R246, R35 ;  /* 0x00000023f6237221 */ /* 0x000fe20000010100 */
[----:B------:R-:W-:Y:S01]  /*3600*/  FMUL.FTZ R32, R244, R32 ;  /* 0x00000020f4207220 */ /* 0x000fe20000410000 */
        /* <DEDUP_REMOVED lines=46> */
.L_x_1205:
[----:B-----5:R-:W-:Y:S01]  /*38f0*/  FADD.FTZ R9, -R249, R9 ;  /* 0x00000009f9097221 */ /* 0x020fe20000010100 */
[----:B------:R-:W-:Y:S01]  /*3900*/  FFMA.FTZ R115, -R115, R115, 1 ;  /* 0x3f80000073737423 */ /* 0x000fe20000010173 */
[----:B------:R-:W-:Y:S01]  /*3910*/  FADD.FTZ R11, -R248, R11 ;  /* 0x0000000bf80b7221 */ /* 0x000fe20000010100 */
[----:B------:R-:W-:Y:S01]  /*3920*/  FFMA.FTZ R116, -R116, R116, 1 ;  /* 0x3f80000074747423 */ /* 0x000fe20000010174 */
[----:B------:R-:W-:Y:S01]  /*3930*/  FFMA.FTZ R117, -R117, R117, 1 ;  /* 0x3f80000075757423 */ /* 0x000fe20000010175 */
[----:B------:R-:W-:Y:S01]  /*3940*/  FADD.FTZ R8, -R249, R8 ;  /* 0x00000008f9087221 */ /* 0x000fe20000010100 */
[----:B------:R-:W-:Y:S01]  /*3950*/  FFMA.FTZ R114, -R114, R114, 1 ;  /* 0x3f80000072727423 */ /* 0x000fe20000010172 */
[----:B------:R-:W-:Y:S01]  /*3960*/  FADD.FTZ R10, -R248, R10 ;  /* 0x0000000af80a7221 */ /* 0x000fe20000010100 */
[----:B------:R-:W-:Y:S01]  /*3970*/  FMUL.FTZ R9, R136, R9 ;  /* 0x0000000988097220 */ /* 0x000fe20000410000 */
[----:B------:R-:W-:Y:S01]  /*3980*/  FMUL.FTZ R115, R115, UR43 ;  /* 0x0000002b73737c20 */ /* 0x000fe20008410000 */
[----:B------:R-:W-:Y:S01]  /*3990*/  FMUL.FTZ R11, R130, R11 ;  /* 0x0000000b820b7220 */ /* 0x000fe20000410000 */
[----:B------:R-:W-:Y:S01]  /*39a0*/  FMUL.FTZ R116, R116, UR43 ;  /* 0x0000002b74747c20 */ /* 0x000fe20008410000 */
[----:B------:R-:W-:Y:S01]  /*39b0*/  FMUL.FTZ R117, R117, UR43 ;  /* 0x0000002b75757c20 */ /* 0x000fe20008410000 */
[----:B------:R-:W-:Y:S01]  /*39c0*/  FADD.FTZ R13, -R249, R13 ;  /* 0x0000000df90d7221 */ /* 0x000fe20000010100 */
[----:B------:R-:W-:Y:S01]  /*39d0*/  FMUL.FTZ R8, R137, R8 ;  /* 0x0000000889087220 */ /* 0x000fe20000410000 */
[----:B------:R-:W-:Y:S01]  /*39e0*/  FFMA.FTZ R119, -R119, R119, 1 ;  /* 0x3f80000077777423 */ /* 0x000fe20000010177 */
[----:B------:R-:W-:Y:S01]  /*39f0*/  FMUL.FTZ R114, R114, UR43 ;  /* 0x0000002b72727c20 */ /* 0x000fe20008410000 */
[----:B------:R-:W-:Y:S01]  /*3a00*/  FADD.FTZ R15, -R248, R15 ;  /* 0x0000000ff80f7221 */ /* 0x000fe20000010100 */
[----:B------:R-:W-:Y:S01]  /*3a10*/  FMUL.FTZ R10, R131, R10 ;  /* 0x0000000a830a7220 */ /* 0x000fe20000410000 */
[----:B------:R-:W-:Y:S01]  /*3a20*/  FFMA.FTZ R121, -R121, R121, 1 ;  /* 0x3f80000079797423 */ /* 0x000fe20000010179 */
        /* <DEDUP_REMOVED lines=9> */
[----:B------:R-:W-:Y:S01]  /*3ac0*/  FMUL.FTZ R15, R209, R15 ;  /* 0x0000000fd10f7220 */ /* 0x000fe20000410000 */
[----:B------:R-:W-:Y:S01]  /*3ad0*/  FMUL.FTZ R121, R121, UR43 ;  /* 0x0000002b79797c20 */ /* 0x000fe20008410000 */
[----:B------:R-:W-:Y:S01]  /*3ae0*/  FMUL.FTZ R10, R116, R10 ;  /* 0x0000000a740a7220 */ /* 0x000fe20000410000 */
[----:B------:R-:W-:Y:S01]  /*3af0*/  FMUL.FTZ R12, R216, R12 ;  /* 0x0000000cd80c7220 */ /* 0x000fe20000410000 */
[----:B------:R-:W-:Y:S01]  /*3b00*/  FMUL.FTZ R118, R118, UR43 ;  /* 0x0000002b76767c20 */ /* 0x000fe20008410000 */
[----:B------:R-:W-:Y:S01]  /*3b10*/  FMUL.FTZ R14, R214, R14 ;  /* 0x0000000ed60e7220 */ /* 0x000fe20000410000 */
[----:B------:R-:W-:Y:S01]  /*3b20*/  FMUL.FTZ R120, R120, UR43 ;  /* 0x0000002b78787c20 */ /* 0x000fe20008410000 */
        /* <DEDUP_REMOVED lines=11> */
[----:B------:R-:W-:Y:S01]  /*3be0*/  FFMA.FTZ R219, -R219, R219, 1 ;  /* 0x3f800000dbdb7423 */ /* 0x000fe200000101db */
[----:B------:R-:W-:Y:S01]  /*3bf0*/  FADD.FTZ R27, -R248, R27 ;  /* 0x0000001bf81b7221 */ /* 0x000fe20000010100 */
[----:B------:R-:W-:Y:S01]  /*3c00*/  FFMA.FTZ R225, -R225, R225, 1 ;  /* 0x3f800000e1e17423 */ /* 0x000fe200000101e1 */
[----:B------:R-:W-:Y:S01]  /*3c10*/  STS [R195+0xa400], R18 ;  /* 0x00a40012c3007388 */ /* 0x000fe20000000800 */
[----:B------:R-:W-:Y:S01]  /*3c20*/  FADD.FTZ R24, -R249, R24 ;  /* 0x00000018f9187221 */ /* 0x000fe20000010100 */
[----:B------:R-:W-:Y:S01]  /*3c30*/  FFMA.FTZ R218, -R218, R218, 1 ;  /* 0x3f800000dada7423 */ /* 0x000fe200000101da */
[----:B------:R-:W-:Y:S01]  /*3c40*/  FADD.FTZ R26, -R248, R26 ;  /* 0x0000001af81a7221 */ /* 0x000fe20000010100 */
[----:B------:R-:W-:Y:S01]  /*3c50*/  FFMA.FTZ R220, -R220, R220, 1 ;  /* 0x3f800000dcdc7423 */ /* 0x000fe200000101dc */
[----:B------:R-:W-:Y:S01]  /*3c60*/  F2FP.BF16.F32.PACK_AB R12, R13, R12 ;  /* 0x0000000c0d0c723e */ /* 0x000fe200000010ff */
[----:B------:R-:W-:Y:S01]  /*3c70*/  STS [R190+0xb000], R8 ;  /* 0x00b00008be007388 */ /* 0x000fe20000000800 */
[----:B------:R-:W-:Y:S01]  /*3c80*/  F2FP.BF16.F32.PACK_AB R14, R15, R14 ;  /* 0x0000000e0f0e723e */ /* 0x000fe200000010ff */
[----:B------:R-:W-:Y:S01]  /*3c90*/  FMUL.FTZ R25, R239, R25 ;  /* 0x00000019ef197220 */ /* 0x000fe20000410000 */
[----:B------:R-:W-:Y:S01]  /*3ca0*/  FMUL.FTZ R219, R219, UR43 ;  /* 0x0000002bdbdb7c20 */ /* 0x000fe20008410000 */
[----:B------:R-:W-:Y:S01]  /*3cb0*/  STS [R190+0xb400], R10 ;  /* 0x00b4000abe007388 */ /* 0x000fe20000000800 */
[----:B------:R-:W-:Y:S01]  /*3cc0*/  FMUL.FTZ R27, R235, R27 ;  /* 0x0000001beb1b7220 */ /* 0x000fe20000410000 */
        /* <DEDUP_REMOVED lines=8> */
[----:B------:R-:W-:Y:S01]  /*3d50*/  FMUL.FTZ R220, R220, UR43 ;  /* 0x0000002bdcdc7c20 */ /* 0x000fe20008410000 */
[----:B------:R-:W-:Y:S01]  /*3d60*/  FADD.FTZ R28, -R249, R28 ;  /* 0x0000001cf91c7221 */ /* 0x000fe20000010100 */
[----:B------:R-:W-:Y:S01]  /*3d70*/  FFMA.FTZ R226, -R226, R226, 1 ;  /* 0x3f800000e2e27423 */ /* 0x000fe200000101e2 */
[----:B------:R-:W-:Y:S01]  /*3d80*/  FADD.FTZ R30, -R248, R30 ;  /* 0x0000001ef81e7221 */ /* 0x000fe20000010100 */
[----:B------:R-:W-:Y:S01]  /*3d90*/  FFMA.FTZ R228, -R228, R228, 1 ;  /* 0x3f800000e4e47423 */ /* 0x000fe200000101e4 */
[----:B------:R-:W-:Y:S01]  /*3da0*/  F2FP.BF16.F32.PACK_AB R22, R23, R22 ;  /* 0x000000161716723e */ /* 0x000fe200000010ff */
[----:B------:R-:W-:Y:S01]  /*3db0*/  STS [R195+0xb000], R12 ;  /* 0x00b0000cc3007388 */ /* 0x000fe20000000800 */
[----:B------:R-:W-:Y:S01]  /*3dc0*/  FMUL.FTZ R25, R219, R25 ;  /* 0x00000019db197220 */ /* 0x000fe20000410000 */
[----:B------:R-:W-:Y:S01]  /*3dd0*/  FMUL.FTZ R27, R225, R27 ;  /* 0x0000001be11b7220 */ /* 0x000fe20000410000 */
[----:B------:R-:W-:Y:S01]  /*3de0*/  FMUL.FTZ R29, R237, R29 ;  /* 0x0000001ded1d7220 */ /* 0x000fe20000410000 */
[----:B------:R-:W-:Y:S01]  /*3df0*/  STS [R195+0xb400], R14 ;  /* 0x00b4000ec3007388 */ /* 0x000fe20000000800 */
        /* <DEDUP_REMOVED lines=17> */
[----:B------:R-:W-:Y:S01]  /*3f10*/  F2FP.BF16.F32.PACK_AB R26, R27, R26 ;  /* 0x0000001a1b1a723e */ /* 0x000fe200000010ff */
[----:B------:R-:W-:Y:S01]  /*3f20*/  STS [R205+0xa000], R32 ;  /* 0x00a00020cd007388 */ /* 0x000fe20000000800 */
[----:B------:R-:W-:Y:S02]  /*3f30*/  F2FP.BF16.F32.PACK_AB R28, R29, R28 ;  /* 0x0000001c1d1c723e */ /* 0x000fe400000010ff */
[----:B------:R-:W-:Y:S01]  /*3f40*/  F2FP.BF16.F32.PACK_AB R30, R31, R30 ;  /* 0x0000001e1f1e723e */ /* 0x000fe200000010ff */
[----:B------:R-:W-:Y:S01]  /*3f50*/  STS [R205+0xa400], R34 ;  /* 0x00a40022cd007388 */ /* 0x000fe20000000800 */
[----:B------:R-:W-:Y:S02]  /*3f60*/  LEA R116, R180, UR5, 0x1 ;  /* 0x00000005b4747c11 */ /* 0x000fe4000f8e08ff */
[----:B------:R-:W-:Y:S01]  /*3f70*/  MOV R108, 0x40 ;  /* 0x00000040006c7802 */ /* 0x000fe20000000f00 */
[----:B------:R-:W-:Y:S03]  /*3f80*/  STS [R194+0xb000], R24 ;  /* 0x00b00018c2007388 */ /* 0x000fe60000000800 */
[----:B------:R-:W-:Y:S01]  /*3f90*/  SEL R108, R108, 0xffffffc0, !P1 ;  /* 0xffffffc06c6c7807 */ /* 0x000fe20004800000 */
[----:B------:R-:W-:Y:S03]  /*3fa0*/  STS [R194+0xb400], R26 ;  /* 0x00b4001ac2007388 */ /* 0x000fe60000000800 */
[----:B-1----:R-:W-:Y:S01]  /*3fb0*/  IADD3 R100, R116, R108, RZ ;  /* 0x0000006c74647210 */ /* 0x002fe20007ffe0ff */
        /* <DEDUP_REMOVED lines=63> */
[----:B------:R-:W-:Y:S02]  /*43b0*/  LEA.HI.X.SX32 R211, R6, R211, 0x1, P0 ;  /* 0x000000d306d37211 */ /* 0x000fe400000f0eff */
[C---:B------:R-:W-:Y:S02]  /*43c0*/  LEA R8, P0, R5.reuse, R210, 0x6 ;  /* 0x000000d205087211 */ /* 0x040fe400078030ff */
[----:B------:R-:W-:Y:S02]  /*43d0*/  LEA R6, R188, UR5, 0x1 ;  /* 0x00000005bc067c11 */ /* 0x000fe4000f8e08ff */
[----:B--2---:R-:W-:Y:S03]  /*43e0*/  LEA.HI.X R9, R5, R211, R4, 0x6, P0 ;  /* 0x000000d305097211 */ /* 0x004fe600000f3404 */
[----:B------:R-:W-:Y:S01]  /*43f0*/  @!PT LDS RZ, [RZ] ;  /* 0x00000000fffff984 */ /* 0x000fe20000000800 */
[----:B------:R-:W-:Y:S01]  /*4400*/  @!PT LDS RZ, [RZ] ;  /* 0x00000000fffff984 */ /* 0x000fe20000000800 */
[----:B------:R-:W-:Y:S01]  /*4410*/  @!PT LDS RZ, [RZ] ;  /* 0x00000000fffff984 */ /* 0x000fe20000000800 */
[----:B------:R1:W-:Y:S04]  /*4420*/  LDGSTS.E.BYPASS.LTC128B.128 [R6+0x4000], desc[UR24][R210.64] ;  /* 0x04000000d2067fae */ /* 0x0003e8000b901d58 */
[----:B------:R1:W-:Y:S04]  /*4430*/  LDGSTS.E.BYPASS.LTC128B.128 [R6+0x5000], desc[UR24][R8.64] ;  /* 0x0500000008067fae */ /* 0x0003e8000b901d58 */
[----:B------:R-:W0:Y:S02]  /*4440*/  LDGDEPBAR ;  /* 0x00000000000079af */ /* 0x000e240000000000 */
.L_x_1206:
[----:B------:R-:W-:Y:S01]  /*4450*/  LDSM.16.M88.4 R16, [R179] ;  /* 0x00000000b310783b */ /* 0x000fe20000000200 */
[----:B------:R-:W-:Y:S01]  /*4460*/  VIADD R117, R116, 0x6000 ;  /* 0x0000600074757836 */ /* 0x000fe20000000000 */
[----:B------:R-:W-:Y:S01]  /*4470*/  ULOP3.LUT UR38, UR46, 0x1, URZ, 0xc0, !UPT ;  /* 0x000000012e267892 */ /* 0x000fe2000f8ec03f */
[--C-:B------:R-:W-:Y:S01]  /*4480*/  IMAD.IADD R119, R179, 0x1, R108.reuse ;  /* 0x00000001b3777824 */ /* 0x100fe200078e026c */
[----:B-1----:R-:W1:Y:S01]  /*4490*/  LDSM.16.MT88.4 R8, [R116+0x6000] ;  /* 0x006000007408783b */ /* 0x002e620000004200 */
[----:B------:R-:W-:Y:S01]  /*44a0*/  IMAD.IADD R117, R117, 0x1, R108 ;  /* 0x0000000175757824 */ /* 0x000fe200078e026c */
[----:B------:R-:W-:Y:S01]  /*44b0*/  UISETP.NE.U32.AND UP0, UPT, UR38, 0x1, UPT ;  /* 0x000000012600788c */ /* 0x000fe2000bf05070 */
[----:B------:R-:W-:Y:S01]  /*44c0*/  IMAD.IADD R118, R108, 0x1, R0 ;  /* 0x000000016c767824 */ /* 0x000fe200078e0200 */
[----:B------:R-:W-:Y:S01]  /*44d0*/  LDSM.16.M88.4 R24, [R0] ;  /* 0x000000000018783b */ /* 0x000fe20000000200 */
[----:B------:R-:W-:Y:S03]  /*44e0*/  UIADD3 UR38, UR46, -0x1, URZ ;  /* 0xffffffff2e267890 */ /* 0x000fe6000fffe03f */
[----:B------:R-:W2:Y:S04]  /*44f0*/  LDSM.16.MT88.4 R20, [R117] ;  /* 0x000000007514783b */ /* 0x000ea80000004200 */
        /* <DEDUP_REMOVED lines=40> */
[C---:B------:R-:W-:Y:S01]  /*4780*/  HMMA.16816.F32.BF16 R8, R100.reuse, R106, R8 ;  /* 0x0000006a6408723c */ /* 0x040fe20000041808 */
[----:B------:R-:W-:Y:S05]  /*4790*/  LDSM.16.MT88.4 R104, [R178+0xd000] ;  /* 0x00d00000b268783b */ /* 0x000fea0000004200 */
        /* <DEDUP_REMOVED lines=8> */
[----:B------:R-:W-:Y:S01]  /*4820*/  @P2 IADD3 R20, P0, R208, UR8, RZ ;  /* 0x00000008d0142c10 */ /* 0x000fe2000ff1e0ff */
[C---:B---3--:R-:W-:Y:S01]  /*4830*/  HMMA.16816.F32.BF16 R4, R28.reuse, R32, R4 ;  /* 0x000000201c04723c */ /* 0x048fe20000041804 */
[----:B------:R-:W-:Y:S01]  /*4840*/  IMAD.U32 R23, RZ, RZ, UR31 ;  /* 0x0000001fff177e24 */ /* 0x000fe2000f8e00ff */
[----:B------:R-:W-:Y:S03]  /*4850*/  @UP2 UIADD3 UR8, UP1, UR8, -0x100, URZ ;  /* 0xffffff0008082890 */ /* 0x000fe6000ff3e03f */
[----:B------:R-:W-:Y:S01]  /*4860*/  @P2 IADD3.X R21, R184, UR9, RZ, P0, !PT ;  /* 0x00000009b8152c10 */ /* 0x000fe200087fe4ff */
[C---:B------:R-:W-:Y:S01]  /*4870*/  HMMA.16816.F32.BF16 R8, R28.reuse, R34, R8 ;  /* 0x000000221c08723c */ /* 0x040fe20000041808 */
[----:B------:R-:W-:Y:S01]  /*4880*/  IMAD.U32 R22, RZ, RZ, UR31 ;  /* 0x0000001fff167e24 */ /* 0x000fe2000f8e00ff */
[----:B------:R-:W-:Y:S02]  /*4890*/  @UP2 UIADD3.X UR9, UR9, -0x1, URZ, UP1, !UPT ;  /* 0xffffffff09092890 */ /* 0x000fe40008ffe43f */
[----:B------:R-:W5:Y:S01]  /*48a0*/  @P2 LDG.E R203, desc[UR24][R20.64] ;  /* 0x0000001814cb2981 */ /* 0x000f62000c1e1900 */
[C---:B------:R-:W-:Y:S01]  /*48b0*/  VIADD R108, R177.reuse, 0x40 ;  /* 0x00000040b16c7836 */ /* 0x040fe20000000000 */
[C---:B--2---:R-:W-:Y:S02]  /*48c0*/  HMMA.16816.F32.BF16 R12, R28.reuse, R24, R12 ;  /* 0x000000181c0c723c */ /* 0x044fe4000004180c */
[----:B------:R-:W5:Y:S03]  /*48d0*/  @P2 LDG.E R202, desc[UR24][R20.64+0x20] ;  /* 0x0000201814ca2981 */ /* 0x000f66000c1e1900 */
[----:B------:R-:W-:Y:S01]  /*48e0*/  @P1 VIADD R108, R177, 0xffffffc0 ;  /* 0xffffffc0b16c1836 */ /* 0x000fe20000000000 */
[----:B------:R-:W-:Y:S01]  /*48f0*/  HMMA.16816.F32.BF16 R16, R28, R26, R16 ;  /* 0x0000001a1c10723c */ /* 0x000fe20000041810 */
[----:B------:R-:W5:Y:S01]  /*4900*/  @P2 LDG.E R201, desc[UR24][R20.64+0x80] ;  /* 0x0000801814c92981 */ /* 0x000f62000c1e1900 */
[----:B------:R-:W-:Y:S03]  /*4910*/  IMAD.U32 R24, RZ, RZ, UR32 ;  /* 0x00000020ff187e24 */ /* 0x000fe6000f8e00ff */
[----:B------:R1:W5:Y:S02]  /*4920*/  @P2 LDG.E R200, desc[UR24][R20.64+0xa0] ;  /* 0x0000a01814c82981 */ /* 0x000364000c1e1900 */
[-C--:B------:R-:W-:Y:S02]  /*4930*/  LEA R28, P3, R23, R206.reuse, 0x2 ;  /* 0x000000ce171c7211 */ /* 0x080fe400078610ff */
[----:B------:R2:W-:Y:S02]  /*4940*/  REDG.E.ADD.F32.FTZ.RN.STRONG.GPU desc[UR24][R206.64], R4 ;  /* 0x00000004ce0079a6 */ /* 0x0005e4000c10f398 */
[-C--:B------:R-:W-:Y:S02]  /*4950*/  LEA.HI.X.SX32 R29, R22, R207.reuse, 0x2, P3 ;  /* 0x000000cf161d7211 */ /* 0x080fe400018f16ff */
[----:B------:R-:W-:Y:S01]  /*4960*/  LDSM.16.MT88.4 R32, [R108+0x800] ;  /* 0x000800006c20783b */ /* 0x000fe20000004200 */
[----:B-1----:R-:W-:Y:S02]  /*4970*/  IMAD.U32 R20, RZ, RZ, UR32 ;  /* 0x00000020ff147e24 */ /* 0x002fe4000f8e00ff */
[----:B------:R-:W-:Y:S03]  /*4980*/  IMAD.U32 R21, RZ, RZ, UR30 ;  /* 0x0000001eff157e24 */ /* 0x000fe6000f8e00ff */
[-C--:B------:R-:W-:Y:S01]  /*4990*/  LEA R26, P0, R20, R206.reuse, 0x2 ;  /* 0x000000ce141a7211 */ /* 0x080fe200078010ff */
[----:B------:R-:W-:Y:S01]  /*49a0*/  IMAD.U32 R20, RZ, RZ, UR30 ;  /* 0x0000001eff147e24 */ /* 0x000fe2000f8e00ff */
[-C--:B------:R-:W-:Y:S01]  /*49b0*/  LEA R30, P2, R21, R206.reuse, 0x2 ;  /* 0x000000ce151e7211 */ /* 0x080fe200078410ff */
[----:B------:R-:W-:Y:S01]  /*49c0*/  IMAD.U32 R21, RZ, RZ, UR13 ;  /* 0x0000000dff157e24 */ /* 0x000fe2000f8e00ff */
[-C--:B------:R-:W-:Y:S02]  /*49d0*/  LEA.HI.X.SX32 R27, R24, R207.reuse, 0x2, P0 ;  /* 0x000000cf181b7211 */ /* 0x080fe400000f16ff */
[----:B--2---:R-:W-:Y:S02]  /*49e0*/  MOV R4, UR13 ;  /* 0x0000000d00047c02 */ /* 0x004fe40008000f00 */
[-C--:B------:R-:W-:Y:S01]  /*49f0*/  LEA.HI.X.SX32 R31, R20, R207.reuse, 0x2, P2 ;  /* 0x000000cf141f7211 */ /* 0x080fe200010f16ff */
[----:B------:R1:W-:Y:S01]  /*4a00*/  REDG.E.ADD.F32.FTZ.RN.STRONG.GPU desc[UR24][R26.64], R5 ;  /* 0x000000051a0079a6 */ /* 0x0003e2000c10f398 */
[-C--:B------:R-:W-:Y:S02]  /*4a10*/  LEA R4, P0, R4, R206.reuse, 0x2 ;  /* 0x000000ce04047211 */ /* 0x080fe400078010ff */
[----:B------:R-:W-:Y:S01]  /*4a20*/  MOV R20, UR12 ;  /* 0x0000000c00147c02 */ /* 0x000fe20008000f00 */
[----:B------:R2:W-:Y:S04]  /*4a30*/  REDG.E.ADD.F32.FTZ.RN.STRONG.GPU desc[UR24][R28.64], R6 ;  /* 0x000000061c0079a6 */ /* 0x0005e8000c10f398 */
[----:B------:R3:W-:Y:S01]  /*4a40*/  REDG.E.ADD.F32.FTZ.RN.STRONG.GPU desc[UR24][R30.64], R7 ;  /* 0x000000071e0079a6 */ /* 0x0007e2000c10f398 */
[-C--:B-1----:R-:W-:Y:S01]  /*4a50*/  LEA.HI.X.SX32 R5, R21, R207.reuse, 0x2, P0 ;  /* 0x000000cf15057211 */ /* 0x082fe200000f16ff */
[----:B--2---:R-:W-:Y:S04]  /*4a60*/  IMAD.U32 R6, RZ, RZ, UR12 ;  /* 0x0000000cff067e24 */ /* 0x004fe8000f8e00ff */
[----:B------:R1:W-:Y:S01]  /*4a70*/  REDG.E.ADD.F32.FTZ.RN.STRONG.GPU desc[UR24][R4.64], R8 ;  /* 0x00000008040079a6 */ /* 0x0003e2000c10f398 */
[----:B---3--:R-:W-:Y:S01]  /*4a80*/  IMAD.U32 R7, RZ, RZ, UR11 ;  /* 0x0000000bff077e24 */ /* 0x008fe2000f8e00ff */
[-C--:B------:R-:W-:Y:S01]  /*4a90*/  LEA R22, P3, R6, R206.reuse, 0x2 ;  /* 0x000000ce06167211 */ /* 0x080fe200078610ff */
[----:B------:R-:W-:Y:S03]  /*4aa0*/  IMAD.U32 R6, RZ, RZ, UR45 ;  /* 0x0000002dff067e24 */ /* 0x000fe6000f8e00ff */
[-C--:B------:R-:W-:Y:S05]  /*4ab0*/  LEA.HI.X.SX32 R23, R20, R207.reuse, 0x2, P3 ;  /* 0x000000cf14177211 */ /* 0x080fea00018f16ff */
[----:B------:R2:W-:Y:S01]  /*4ac0*/  REDG.E.ADD.F32.FTZ.RN.STRONG.GPU desc[UR24][R22.64], R9 ;  /* 0x00000009160079a6 */ /* 0x0005e2000c10f398 */
[----:B-1----:R-:W-:Y:S02]  /*4ad0*/  IMAD.U32 R8, RZ, RZ, UR11 ;  /* 0x0000000bff087e24 */ /* 0x002fe4000f8e00ff */
[----:B------:R-:W-:Y:S02]  /*4ae0*/  IMAD.U32 R5, RZ, RZ, UR45 ;  /* 0x0000002dff057e24 */ /* 0x000fe4000f8e00ff */
[----:B------:R-:W-:Y:S01]  /*4af0*/  IMAD.U32 R4, RZ, RZ, UR37 ;  /* 0x00000025ff047e24 */ /* 0x000fe2000f8e00ff */
[-C--:B------:R-:W-:Y:S01]  /*4b00*/  LEA R24, P2, R8, R206.reuse, 0x2 ;  /* 0x000000ce08187211 */ /* 0x080fe200078410ff */
[----:B------:R-:W-:Y:S01]  /*4b10*/  IMAD.U32 R8, RZ, RZ, UR34 ;  /* 0x00000022ff087e24 */ /* 0x000fe2000f8e00ff */
[-C--:B------:R-:W-:Y:S01]  /*4b20*/  LEA R28, P0, R5, R206.reuse, 0x2 ;  /* 0x000000ce051c7211 */ /* 0x080fe200078010ff */
[----:B------:R-:W-:Y:S01]  /*4b30*/  IMAD.U32 R5, RZ, RZ, UR37 ;  /* 0x00000025ff057e24 */ /* 0x000fe2000f8e00ff */
[-C--:B------:R-:W-:Y:S01]  /*4b40*/  LEA.HI.X.SX32 R25, R7, R207.reuse, 0x2, P2 ;  /* 0x000000cf07197211 */ /* 0x080fe200010f16ff */
[----:B------:R-:W-:Y:S01]  /*4b50*/  IMAD.U32 R7, RZ, RZ, UR34 ;  /* 0x00000022ff077e24 */ /* 0x000fe2000f8e00ff */
[-C--:B------:R-:W-:Y:S01]  /*4b60*/  LEA.HI.X.SX32 R29, R6, R207.reuse, 0x2, P0 ;  /* 0x000000cf061d7211 */ /* 0x080fe200000f16ff */
[----:B------:R-:W-:Y:S01]  /*4b70*/  IMAD.U32 R6, RZ, RZ, UR36 ;  /* 0x00000024ff067e24 */ /* 0x000fe2000f8e00ff */
[-C--:B------:R-:W-:Y:S01]  /*4b80*/  LEA R4, P2, R4, R206.reuse, 0x2 ;  /* 0x000000ce04047211 */ /* 0x080fe200078410ff */
[----:B------:R1:W-:Y:S01]  /*4b90*/  REDG.E.ADD.F32.FTZ.RN.STRONG.GPU desc[UR24][R24.64], R10 ;  /* 0x0000000a180079a6 */ /* 0x0003e2000c10f398 */
[----:B--2---:R-:W-:Y:S01]  /*4ba0*/  IMAD.U32 R9, RZ, RZ, UR35 ;  /* 0x00000023ff097e24 */ /* 0x004fe2000f8e00ff */
[-C--:B------:R-:W-:Y:S02]  /*4bb0*/  LEA R8, P3, R8, R206.reuse, 0x2 ;  /* 0x000000ce08087211 */ /* 0x080fe400078610ff */
[----:B------:R2:W-:Y:S01]  /*4bc0*/  REDG.E.ADD.F32.FTZ.RN.STRONG.GPU desc[UR24][R28.64], R11 ;  /* 0x0000000b1c0079a6 */ /* 0x0005e2000c10f398 */
[-C--:B------:R-:W-:Y:S02]  /*4bd0*/  LEA.HI.X.SX32 R5, R5, R207.reuse, 0x2, P2 ;  /* 0x000000cf05057211 */ /* 0x080fe400010f16ff */
[-C--:B------:R-:W-:Y:S01]  /*4be0*/  LEA R20, P0, R6, R206.reuse, 0x2 ;  /* 0x000000ce06147211 */ /* 0x080fe200078010ff */
[----:B------:R3:W-:Y:S01]  /*4bf0*/  REDG.E.ADD.F32.FTZ.RN.STRONG.GPU desc[UR24][R206.64+0x80], R12 ;  /* 0x0000800cce0079a6 */ /* 0x0007e2000c10f398 */
[----:B------:R-:W-:Y:S03]  /*4c00*/  MOV R6, UR10 ;  /* 0x0000000a00067c02 */ /* 0x000fe60008000f00 */
[----:B------:R-:W-:Y:S04]  /*4c10*/  REDG.E.ADD.F32.FTZ.RN.STRONG.GPU desc[UR24][R26.64+0x80], R13 ;  /* 0x0000800d1a0079a6 */ /* 0x000fe8000c10f398 */
[----:B------:R4:W-:Y:S04]  /*4c20*/  REDG.E.ADD.F32.FTZ.RN.STRONG.GPU desc[UR24][R4.64], R14 ;  /* 0x0000000e040079a6 */ /* 0x0009e8000c10f398 */
[----:B------:R-:W-:Y:S04]  /*4c30*/  LDSM.16.MT88.4 R24, [R178+0xa800] ;  /* 0x00a80000b218783b */ /* 0x000fe80000004200 */
[----:B------:R-:W-:Y:S01]  /*4c40*/  LDSM.16.MT88.4 R28, [R178+0xc800] ;  /* 0x00c80000b21c783b */ /* 0x000fe20000004200 */
[----:B-1----:R-:W-:Y:S01]  /*4c50*/  IMAD.U32 R10, RZ, RZ, UR35 ;  /* 0x00000023ff0a7e24 */ /* 0x002fe2000f8e00ff */
[----:B--2---:R-:W-:Y:S04]  /*4c60*/  MOV R11, UR36 ;  /* 0x00000024000b7c02 */ /* 0x004fe80008000f00 */
[-C--:B------:R-:W-:Y:S02]  /*4c70*/  LEA R10, P4, R10, R206.reuse, 0x2 ;  /* 0x000000ce0a0a7211 */ /* 0x080fe400078810ff */
[-C--:B------:R-:W-:Y:S01]  /*4c80*/  LEA.HI.X.SX32 R21, R11, R207.reuse, 0x2, P0 ;  /* 0x000000cf0b157211 */ /* 0x080fe200000f16ff */
[----:B---3--:R-:W-:Y:S01]  /*4c90*/  IMAD.U32 R12, RZ, RZ, UR33 ;  /* 0x00000021ff0c7e24 */ /* 0x008fe2000f8e00ff */
[-C--:B------:R-:W-:Y:S02]  /*4ca0*/  LEA.HI.X.SX32 R11, R9, R207.reuse, 0x2, P4 ;  /* 0x000000cf090b7211 */ /* 0x080fe400020f16ff */
[-C--:B------:R-:W-:Y:S01]  /*4cb0*/  LEA.HI.X.SX32 R9, R7, R207.reuse, 0x2, P3 ;  /* 0x000000cf07097211 */ /* 0x080fe200018f16ff */
[----:B------:R1:W-:Y:S01]  /*4cc0*/  REDG.E.ADD.F32.FTZ.RN.STRONG.GPU desc[UR24][R20.64], R15 ;  /* 0x0000000f140079a6 */ /* 0x0003e2000c10f398 */
[----:B----4-:R-:W-:Y:S03]  /*4cd0*/  IMAD.U32 R5, RZ, RZ, UR33 ;  /* 0x00000021ff057e24 */ /* 0x010fe6000f8e00ff */
[----:B------:R-:W-:Y:S01]  /*4ce0*/  REDG.E.ADD.F32.FTZ.RN.STRONG.GPU desc[UR24][R10.64], R16 ;  /* 0x000000100a0079a6 */ /* 0x000fe2000c10f398 */
[----:B------:R-:W-:Y:S01]  /*4cf0*/  IMAD.U32 R4, RZ, RZ, UR10 ;  /* 0x0000000aff047e24 */ /* 0x000fe2000f8e00ff */
[-C--:B------:R-:W-:Y:S02]  /*4d00*/  LEA R14, P2, R5, R206.reuse, 0x2 ;  /* 0x000000ce050e7211 */ /* 0x080fe400078410ff */
[----:B------:R-:W-:Y:S02]  /*4d10*/  REDG.E.ADD.F32.FTZ.RN.STRONG.GPU desc[UR24][R8.64], R17 ;  /* 0x00000011080079a6 */ /* 0x000fe4000c10f398 */
[----:B------:R-:W-:Y:S02]  /*4d20*/  LEA R4, P0, R4, R206, 0x2 ;  /* 0x000000ce04047211 */ /* 0x000fe400078010ff */
[----:B------:R-:W-:Y:S02]  /*4d30*/  LDSM.16.MT88.4 R8, [R177] ;  /* 0x00000000b108783b */ /* 0x000fe40000004200 */
[-C--:B------:R-:W-:Y:S02]  /*4d40*/  LEA.HI.X.SX32 R5, R6, R207.reuse, 0x2, P0 ;  /* 0x000000cf06057211 */ /* 0x080fe400000f16ff */
[----:B------:R-:W-:Y:S01]  /*4d50*/  PLOP3.LUT P0, PT, PT, PT, UP0, 0x80, 0x0 ;  /* 0x000000000000781c */ /* 0x000fe20003f0f008 */
[----:B------:R-:W-:Y:S01]  /*4d60*/  LDSM.16.MT88.4 R20, [R108] ;  /* 0x000000006c14783b */ /* 0x000fe20000004200 */
[----:B------:R-:W-:Y:S04]  /*4d70*/  @UP2 UIADD3 UR6, UP0, UR6, -0x100, URZ ;  /* 0xffffff0006062890 */ /* 0x000fe8000ff1e03f */
[----:B------:R-:W-:Y:S01]  /*4d80*/  @UP2 UIADD3.X UR7, UR7, -0x1, URZ, UP0, !UPT ;  /* 0xffffffff07072890 */ /* 0x000fe200087fe43f */
[----:B-1----:R-:W-:Y:S02]  /*4d90*/  LEA.HI.X.SX32 R15, R12, R207, 0x2, P2 ;  /* 0x000000cf0c0f7211 */ /* 0x002fe400010f16ff */
[----:B------:R-:W-:Y:S01]  /*4da0*/  ISETP.LT.AND P2, PT, RZ, UR46, PT ;  /* 0x0000002eff007c0c */ /* 0x000fe2000bf41270 */
[----:B------:R-:W-:Y:S02]  /*4db0*/  UMOV UR46, UR38 ;  /* 0x00000026002e7c82 */ /* 0x000fe40008000000 */
[----:B------:R-:W-:Y:S04]  /*4dc0*/  REDG.E.ADD.F32.FTZ.RN.STRONG.GPU desc[UR24][R14.64], R18 ;  /* 0x000000120e0079a6 */ /* 0x000fe8000c10f398 */
[----:B------:R-:W-:Y:S04]  /*4dd0*/  REDG.E.ADD.F32.FTZ.RN.STRONG.GPU desc[UR24][R4.64], R19 ;  /* 0x00000013040079a6 */ /* 0x000fe8000c10f398 */
[----:B------:R-:W1:Y:S04]  /*4de0*/  LDSM.16.MT88.4 R4, [R178+0xa000] ;  /* 0x00a00000b204783b */ /* 0x000e680000004200 */
[----:B------:R-:W2:Y:S04]  /*4df0*/  LDSM.16.MT88.4 R12, [R178+0xc000] ;  /* 0x00c00000b20c783b */ /* 0x000ea80000004200 */
[----:B------:R-:W3:Y:S01]  /*4e00*/  LDSM.16.MT88.4 R16, [R177+0x800] ;  /* 0x00080000b110783b */ /* 0x000ee20000004200 */
        /* <DEDUP_REMOVED lines=11> */
[----:B------:R-:W-:Y:S01]  /*4ec0*/  LDSM.16.MT88.4 R20, [R178+0xd800] ;  /* 0x00d80000b214783b */ /* 0x000fe20000004200 */
[-C--:B---3--:R-:W-:Y:S06]  /*4ed0*/  HMMA.16816.F32.BF16 R68, R24, R16.reuse, R68 ;  /* 0x000000101844723c */ /* 0x088fec0000041844 */
        /* <DEDUP_REMOVED lines=29> */
.L_x_1204:
[----:B------:R-:W1:Y:S01]  /*50b0*/  S2R R0, SR_TID.X ;  /* 0x0000000000007919 */ /* 0x000e620000002100 */
        /* <DEDUP_REMOVED lines=29> */
[----:B------:R-:W-:Y:S01]  /*5290*/  FMUL.FTZ R96, R96, UR6 ;  /* 0x0000000660607c20 */ /* 0x000fe20008410000 */
[----:B------:R-:W-:Y:S01]  /*52a0*/  FMUL.FTZ R97, R97, UR6 ;  /* 0x0000000661617c20 */ /* 0x000fe20008410000 */
[----:B-1----:R-:W-:Y:S01]  /*52b0*/  SHF.R.S32.HI R4, RZ, 0x1f, R0 ;  /* 0x0000001fff047819 */ /* 0x002fe20000011400 */
[----:B------:R-:W-:Y:S01]  /*52c0*/  FMUL.FTZ R98, R98, UR6 ;  /* 0x0000000662627c20 */ /* 0x000fe20008410000 */
[----:B------:R-:W-:Y:S01]  /*52d0*/  FMUL.FTZ R99, R99, UR6 ;  /* 0x0000000663637c20 */ /* 0x000fe20008410000 */
[----:B------:R-:W-:Y:S01]  /*52e0*/  FMUL.FTZ R92, R92, UR6 ;  /* 0x000000065c5c7c20 */ /* 0x000fe20008410000 */
[----:B------:R-:W-:Y:S01]  /*52f0*/  LEA.HI R4, R4, R0, RZ, 0x3 ;  /* 0x0000000004047211 */ /* 0x000fe200078f18ff */
[----:B------:R-:W-:Y:S01]  /*5300*/  FMUL.FTZ R93, R93, UR6 ;  /* 0x000000065d5d7c20 */ /* 0x000fe20008410000 */
[----:B------:R-:W-:Y:S01]  /*5310*/  FMUL.FTZ R94, R94, UR6 ;  /* 0x000000065e5e7c20 */ /* 0x000fe20008410000 */
[----:B------:R-:W-:Y:S01]  /*5320*/  FMUL.FTZ R95, R95, UR6 ;  /* 0x000000065f5f7c20 */ /* 0x000fe20008410000 */
[----:B------:R-:W-:Y:S01]  /*5330*/  LOP3.LUT R5, R4, 0xfffffff8, RZ, 0xc0, !PT ;  /* 0xfffffff804057812 */ /* 0x000fe200078ec0ff */
[----:B------:R-:W-:Y:S01]  /*5340*/  ULDC.64 UR6, c[0x0][0x458] ;  /* 0x0001160000067ab9 */ /* 0x000fe20000000a00 */
[----:B------:R-:W-:Y:S01]  /*5350*/  SHF.R.S32.HI R4, RZ, 0x3, R4 ;  /* 0x00000003ff047819 */ /* 0x000fe20000011404 */
[----:B------:R-:W-:Y:S01]  /*5360*/  UIMAD UR10, UR44, UR8, URZ ;  /* 0x000000082c0a72a4 */ /* 0x000fe2000f8e023f */
[----:B------:R-:W-:Y:S01]  /*5370*/  F2FP.BF16.F32.PACK_AB R80, R81, R80 ;  /* 0x000000505150723e */ /* 0x000fe200000010ff */
[----:B------:R-:W-:Y:S01]  /*5380*/  IMAD.IADD R0, R0, 0x1, -R5 ;  /* 0x0000000100007824 */ /* 0x000fe200078e0a05 */
[----:B------:R-:W-:Y:S01]  /*5390*/  SHF.R.S32.HI R10, RZ, 0x1f, R4 ;  /* 0x0000001fff0a7819 */ /* 0x000fe20000011404 */
[----:B------:R-:W-:Y:S01]  /*53a0*/  IMAD.WIDE.U32 R8, R4, UR8, RZ ;  /* 0x0000000804087c25 */ /* 0x000fe2000f8e00ff */
[----:B------:R-:W-:Y:S01]  /*53b0*/  F2FP.BF16.F32.PACK_AB R82, R83, R82 ;  /* 0x000000525352723e */ /* 0x000fe200000010ff */
[----:B------:R-:W-:Y:S01]  /*53c0*/  STS [R189], R68 ;  /* 0x00000044bd007388 */ /* 0x000fe20000000800 */
[----:B------:R-:W-:Y:S01]  /*53d0*/  F2FP.BF16.F32.PACK_AB R72, R73, R72 ;  /* 0x000000484948723e */ /* 0x000fe200000010ff */
[C---:B------:R-:W-:Y:S01]  /*53e0*/  IMAD R6, R10.reuse, UR8, RZ ;  /* 0x000000080a067c24 */ /* 0x040fe2000f8e02ff */
[----:B------:R-:W-:Y:S01]  /*53f0*/  F2FP.BF16.F32.PACK_AB R74, R75, R74 ;  /* 0x0000004a4b4a723e */ /* 0x000fe200000010ff */
[----:B------:R-:W-:Y:S01]  /*5400*/  IMAD R10, R10, UR6, RZ ;  /* 0x000000060a0a7c24 */ /* 0x000fe2000f8e02ff */
[----:B------:R-:W-:Y:S01]  /*5410*/  F2FP.BF16.F32.PACK_AB R76, R77, R76 ;  /* 0x0000004c4d4c723e */ /* 0x000fe200000010ff */
[----:B------:R-:W-:Y:S01]  /*5420*/  STS [R189+0x400], R70 ;  /* 0x00040046bd007388 */ /* 0x000fe20000000800 */
[----:B------:R-:W-:Y:S01]  /*5430*/  F2FP.BF16.F32.PACK_AB R78, R79, R78 ;  /* 0x0000004e4f4e723e */ /* 0x000fe200000010ff */
[C---:B------:R-:W-:Y:S01]  /*5440*/  IMAD R6, R4.reuse, UR9, R6 ;  /* 0x0000000904067c24 */ /* 0x040fe2000f8e0206 */
[----:B------:R-:W-:Y:S01]  /*5450*/  F2FP.BF16.F32.PACK_AB R84, R85, R84 ;  /* 0x000000545554723e */ /* 0x000fe200000010ff */
[----:B------:R-:W-:Y:S01]  /*5460*/  STS [R193], R80 ;  /* 0x00000050c1007388 */ /* 0x000fe20000000800 */
[----:B------:R-:W-:Y:S01]  /*5470*/  F2FP.BF16.F32.PACK_AB R86, R87, R86 ;  /* 0x000000565756723e */ /* 0x000fe200000010ff */
[C---:B------:R-:W-:Y:S01]  /*5480*/  IMAD R10, R4.reuse, UR7, R10 ;  /* 0x00000007040a7c24 */ /* 0x040fe2000f8e020a */
[----:B------:R-:W-:Y:S01]  /*5490*/  F2FP.BF16.F32.PACK_AB R96, R97, R96 ;  /* 0x000000606160723e */ /* 0x000fe200000010ff */
[----:B------:R-:W-:Y:S01]  /*54a0*/  STS [R192], R82 ;  /* 0x00000052c0007388 */ /* 0x000fe20000000800 */
[----:B------:R-:W-:Y:S01]  /*54b0*/  F2FP.BF16.F32.PACK_AB R98, R99, R98 ;  /* 0x000000626362723e */ /* 0x000fe200000010ff */
[----:B------:R-:W-:Y:S01]  /*54c0*/  IMAD.WIDE.U32 R12, R4, UR6, RZ ;  /* 0x00000006040c7c25 */ /* 0x000fe2000f8e00ff */
[----:B------:R-:W-:Y:S01]  /*54d0*/  F2FP.BF16.F32.PACK_AB R88, R89, R88 ;  /* 0x000000585958723e */ /* 0x000fe200000010ff */
[----:B------:R-:W-:Y:S01]  /*54e0*/  STS [R189+0x2000], R72 ;  /* 0x00200048bd007388 */ /* 0x000fe20000000800 */
[----:B------:R-:W-:Y:S01]  /*54f0*/  F2FP.BF16.F32.PACK_AB R90, R91, R90 ;  /* 0x0000005a5b5a723e */ /* 0x000fe200000010ff */
[----:B------:R-:W1:Y:S01]  /*5500*/  LDC.64 R4, c[0x0][0x438] ;  /* 0x00010e00ff047b82 */ /* 0x000e620000000a00 */
[----:B------:R-:W-:Y:S01]  /*5510*/  F2FP.BF16.F32.PACK_AB R92, R93, R92 ;  /* 0x0000005c5d5c723e */ /* 0x000fe200000010ff */
[----:B------:R-:W-:Y:S01]  /*5520*/  STS [R189+0x2400], R74 ;  /* 0x0024004abd007388 */ /* 0x000fe20000000800 */
[----:B------:R-:W-:Y:S01]  /*5530*/  F2FP.BF16.F32.PACK_AB R94, R95, R94 ;  /* 0x0000005e5f5e723e */ /* 0x000fe200000010ff */
[----:B------:R-:W-:Y:S01]  /*5540*/  IMAD.IADD R7, R9, 0x1, R6 ;  /* 0x0000000109077824 */ /* 0x000fe200078e0206 */
[----:B------:R-:W-:Y:S01]  /*5550*/  F2FP.BF16.F32.PACK_AB R36, R37, R36 ;  /* 0x000000242524723e */ /* 0x000fe200000010ff */
[----:B------:R-:W-:Y:S01]  /*5560*/  STS [R193+0x2000], R76 ;  /* 0x0020004cc1007388 */ /* 0x000fe20000000800 */
[----:B------:R-:W-:Y:S01]  /*5570*/  F2FP.BF16.F32.PACK_AB R38, R39, R38 ;  /* 0x000000262726723e */ /* 0x000fe200000010ff */
[----:B------:R-:W-:Y:S01]  /*5580*/  IMAD.MOV.U32 R6, RZ, RZ, R8 ;  /* 0x000000ffff067224 */ /* 0x000fe200078e0008 */
[----:B------:R-:W-:Y:S01]  /*5590*/  F2FP.BF16.F32.PACK_AB R48, R49, R48 ;  /* 0x000000303130723e */ /* 0x000fe200000010ff */
[----:B------:R-:W-:Y:S01]  /*55a0*/  STS [R193+0x2400], R78 ;  /* 0x0024004ec1007388 */ /* 0x000fe20000000800 */
[----:B------:R-:W-:Y:S01]  /*55b0*/  F2FP.BF16.F32.PACK_AB R50, R51, R50 ;  /* 0x000000323332723e */ /* 0x000fe200000010ff */
[----:B------:R-:W2:Y:S01]  /*55c0*/  LDC.64 R8, c[0x0][0x440] ;  /* 0x00011000ff087b82 */ /* 0x000ea20000000a00 */
[----:B------:R-:W-:Y:S01]  /*55d0*/  F2FP.BF16.F32.PACK_AB R40, R41, R40 ;  /* 0x000000282928723e */ /* 0x000fe200000010ff */
[----:B------:R-:W-:Y:S01]  /*55e0*/  STS [R191], R84 ;  /* 0x00000054bf007388 */ /* 0x000fe20000000800 */
[----:B------:R-:W-:Y:S01]  /*55f0*/  F2FP.BF16.F32.PACK_AB R42, R43, R42 ;  /* 0x0000002a2b2a723e */ /* 0x000fe200000010ff */
[----:B------:R-:W-:Y:S01]  /*5600*/  IMAD.IADD R11, R13, 0x1, R10 ;  /* 0x000000010d0b7824 */ /* 0x000fe200078e020a */
[----:B------:R-:W-:Y:S01]  /*5610*/  F2FP.BF16.F32.PACK_AB R44, R45, R44 ;  /* 0x0000002c2d2c723e */ /* 0x000fe200000010ff */
[----:B------:R-:W-:Y:S01]  /*5620*/  STS [R191+0x400], R86 ;  /* 0x00040056bf007388 */ /* 0x000fe20000000800 */
[----:B------:R-:W-:Y:S01]  /*5630*/  F2FP.BF16.F32.PACK_AB R46, R47, R46 ;  /* 0x0000002e2f2e723e */ /* 0x000fe200000010ff */
[----:B------:R-:W-:Y:S01]  /*5640*/  IMAD.MOV.U32 R10, RZ, RZ, R12 ;  /* 0x000000ffff0a7224 */ /* 0x000fe200078e000c */
[----:B------:R-:W-:Y:S01]  /*5650*/  F2FP.BF16.F32.PACK_AB R52, R53, R52 ;  /* 0x000000343534723e */ /* 0x000fe200000010ff */
[----:B------:R-:W-:Y:S01]  /*5660*/  STS [R199], R96 ;  /* 0x00000060c7007388 */ /* 0x000fe20000000800 */
        /* <DEDUP_REMOVED lines=10> */
[----:B------:R-:W-:Y:S01]  /*5710*/  STS [R191+0x2400], R90 ;  /* 0x0024005abf007388 */ /* 0x000fe20000000800 */
[----:B------:R-:W-:Y:S01]  /*5720*/  F2FP.BF16.F32.PACK_AB R62, R63, R62 ;  /* 0x0000003e3f3e723e */ /* 0x000fe200000010ff */
[----:B--2---:R-:W-:Y:S01]  /*5730*/  IMAD R18, R8, UR26, RZ ;  /* 0x0000001a08127c24 */ /* 0x004fe2000f8e02ff */
[----:B------:R-:W-:Y:S01]  /*5740*/  MOV R24, UR8 ;  /* 0x0000000800187c02 */ /* 0x000fe20008000f00 */
[----:B------:R-:W-:Y:S01]  /*5750*/  STS [R199+0x2000], R92 ;  /* 0x0020005cc7007388 */ /* 0x000fe20000000800 */
[----:B------:R-:W-:Y:S01]  /*5760*/  SHF.L.U32 R16, R0, 0x3, RZ ;  /* 0x0000000300107819 */ /* 0x000fe200000006ff */
[----:B-1----:R-:W-:Y:S02]  /*5770*/  IMAD R0, R4, UR26, RZ ;  /* 0x0000001a04007c24 */ /* 0x002fe4000f8e02ff */
[----:B------:R-:W-:Y:S01]  /*5780*/  STS [R199+0x2400], R94 ;  /* 0x0024005ec7007388 */ /* 0x000fe20000000800 */
[----:B------:R-:W-:Y:S01]  /*5790*/  IMAD.WIDE.U32 R24, R24, UR4, R6 ;  /* 0x0000000418187c25 */ /* 0x000fe2000f8e0006 */
[----:B------:R-:W-:Y:S01]  /*57a0*/  SHF.R.S32.HI R17, RZ, 0x1f, R16 ;  /* 0x0000001fff117819 */ /* 0x000fe20000011410 */
[----:B------:R-:W1:Y:S01]  /*57b0*/  LDC.64 R6, c[0x0][0x468] ;  /* 0x00011a00ff067b82 */ /* 0x000e620000000a00 */
[----:B------:R2:W-:Y:S01]  /*57c0*/  STS [R189+0x4000], R36 ;  /* 0x00400024bd007388 */ /* 0x0005e20000000800 */
[----:B------:R-:W-:-:S02]  /*57d0*/  IMAD R0, R5, UR18, R0 ;  /* 0x0000001205007c24 */ /* 0x000fc4000f8e0200 */
[----:B------:R-:W-:Y:S01]  /*57e0*/  IMAD.WIDE.U32 R20, R4, UR18, R16 ;  /* 0x0000001204147c25 */ /* 0x000fe2000f8e0010 */
[----:B------:R3:W-:Y:S03]  /*57f0*/  STS [R189+0x4400], R38 ;  /* 0x00440026bd007388 */ /* 0x0007e60000000800 */
[----:B------:R-:W3:Y:S01]  /*5800*/  LDC.64 R4, c[0x0][0x470] ;  /* 0x00011c00ff047b82 */ /* 0x000ee20000000a00 */
[----:B------:R-:W-:Y:S01]  /*5810*/  STS [R193+0x4000], R48 ;  /* 0x00400030c1007388 */ /* 0x000fe20000000800 */
[----:B------:R-:W-:Y:S01]  /*5820*/  IMAD.IADD R21, R21, 0x1, R0 ;  /* 0x0000000115157824 */ /* 0x000fe200078e0200 */
[----:B------:R-:W-:Y:S01]  /*5830*/  LEA R0, R188, UR5, 0x1 ;  /* 0x00000005bc007c11 */ /* 0x000fe2000f8e08ff */
[----:B------:R-:W-:Y:S01]  /*5840*/  IMAD R9, R9, UR18, R18 ;  /* 0x0000001209097c24 */ /* 0x000fe2000f8e0212 */
[----:B------:R-:W-:Y:S01]  /*5850*/  STS [R192+0x4000], R50 ;  /* 0x00400032c0007388 */ /* 0x000fe20000000800 */
[----:B------:R-:W-:-:S03]  /*5860*/  IMAD.WIDE.U32 R26, R8, UR18, R16 ;  /* 0x00000012081a7c25 */ /* 0x000fc6000f8e0010 */
[----:B------:R4:W-:Y:S04]  /*5870*/  STS [R189+0x6000], R40 ;  /* 0x00600028bd007388 */ /* 0x0009e80000000800 */
[----:B------:R4:W-:Y:S01]  /*5880*/  STS [R189+0x6400], R42 ;  /* 0x0064002abd007388 */ /* 0x0009e20000000800 */
[----:B-1----:R-:W-:-:S03]  /*5890*/  IMAD R19, R6, UR27, RZ ;  /* 0x0000001b06137c24 */ /* 0x002fc6000f8e02ff */
[----:B------:R1:W-:Y:S01]  /*58a0*/  STS [R193+0x6000], R44 ;  /* 0x0060002cc1007388 */ /* 0x0003e20000000800 */
[----:B--2---:R-:W-:-:S03]  /*58b0*/  IMAD.WIDE.U32 R36, R6, UR19, R20 ;  /* 0x0000001306247c25 */ /* 0x004fc6000f8e0014 */
[----:B------:R-:W-:Y:S01]  /*58c0*/  STS [R193+0x6400], R46 ;  /* 0x0064002ec1007388 */ /* 0x000fe20000000800 */
[----:B------:R-:W-:Y:S01]  /*58d0*/  IMAD R7, R7, UR19, R19 ;  /* 0x0000001307077c24 */ /* 0x000fe2000f8e0213 */
[----:B------:R-:W-:Y:S01]  /*58e0*/  IADD3 R36, P0, R36, R24, RZ ;  /* 0x0000001824247210 */ /* 0x000fe20007f1e0ff */
[----:B------:R-:W-:Y:S01]  /*58f0*/  IMAD.MOV.U32 R6, RZ, RZ, R26 ;  /* 0x000000ffff067224 */ /* 0x000fe200078e001a */
[----:B------:R-:W-:Y:S01]  /*5900*/  STS [R191+0x4000], R52 ;  /* 0x00400034bf007388 */ /* 0x000fe20000000800 */
[----:B---3--:R-:W-:Y:S01]  /*5910*/  IMAD R38, R4, UR27, RZ ;  /* 0x0000001b04267c24 */ /* 0x008fe2000f8e02ff */
[----:B------:R-:W-:Y:S01]  /*5920*/  IADD3 R37, R37, R7, RZ ;  /* 0x0000000725257210 */ /* 0x000fe20007ffe0ff */
[----:B------:R-:W-:Y:S01]  /*5930*/  IMAD.IADD R7, R27, 0x1, R9 ;  /* 0x000000011b077824 */ /* 0x000fe200078e0209 */
[----:B------:R-:W-:Y:S01]  /*5940*/  STS [R191+0x4400], R54 ;  /* 0x00440036bf007388 */ /* 0x000fe20000000800 */
[----:B------:R-:W-:Y:S01]  /*5950*/  IMAD R38, R5, UR19, R38 ;  /* 0x0000001305267c24 */ /* 0x000fe2000f8e0226 */
[----:B------:R-:W-:Y:S01]  /*5960*/  IADD3.X R37, R37, UR10, R25, P0, !PT ;  /* 0x0000000a25257c10 */ /* 0x000fe200087fe419 */
[----:B------:R-:W-:Y:S01]  /*5970*/  ULDC.64 UR10, c[0x0][0x3f0] ;  /* 0x0000fc00000a7ab9 */ /* 0x000fe20000000a00 */
[----:B------:R-:W-:Y:S01]  /*5980*/  STS [R199+0x4000], R64 ;  /* 0x00400040c7007388 */ /* 0x000fe20000000800 */
[----:B----4-:R-:W-:-:S03]  /*5990*/  IMAD.U32 R40, RZ, RZ, UR6 ;  /* 0x00000006ff287e24 */ /* 0x010fc6000f8e00ff */
[----:B------:R-:W-:Y:S01]  /*59a0*/  STS [R199+0x4400], R66 ;  /* 0x00440042c7007388 */ /* 0x000fe20000000800 */
[----:B------:R-:W-:Y:S01]  /*59b0*/  IMAD.WIDE.U32 R40, R40, UR4, R10 ;  /* 0x0000000428287c25 */ /* 0x000fe2000f8e000a */
[----:B------:R-:W-:Y:S01]  /*59c0*/  UIMAD UR4, UR4, UR7, UR44 ;  /* 0x00000007040472a4 */ /* 0x000fe2000f8e022c */
[----:B------:R-:W-:Y:S01]  /*59d0*/  LEA R42, P1, R36, UR10, 0x1 ;  /* 0x0000000a242a7c11 */ /* 0x000fe2000f8208ff */
[----:B------:R-:W-:Y:S01]  /*59e0*/  STS [R191+0x6000], R56 ;  /* 0x00600038bf007388 */ /* 0x000fe20000000800 */
[----:B-1----:R-:W-:Y:S01]  /*59f0*/  IMAD.WIDE.U32 R44, R4, UR19, R6 ;  /* 0x00000013042c7c25 */ /* 0x002fe2000f8e0006 */
[----:B------:R-:W-:Y:S01]  /*5a00*/  USHF.L.U32 UR10, UR8, 0x6, URZ ;  /* 0x00000006080a7899 */ /* 0x000fe2000800063f */
[----:B------:R-:W-:Y:S01]  /*5a10*/  LEA.HI.X R43, R36, UR11, R37, 0x1, P1 ;  /* 0x0000000b242b7c11 */ /* 0x000fe200088f0c25 */
[----:B------:R-:W-:Y:S01]  /*5a20*/  STS [R191+0x6400], R58 ;  /* 0x0064003abf007388 */ /* 0x000fe20000000800 */
[----:B------:R-:W-:Y:S01]  /*5a30*/  USHF.L.U64.HI UR11, UR8, 0x6, UR9 ;  /* 0x00000006080b7899 */ /* 0x000fe20008010209 */
[----:B------:R-:W-:-:S02]  /*5a40*/  IADD3 R38, R45, R38, RZ ;  /* 0x000000262d267210 */ /* 0x000fc40007ffe0ff */
[----:B------:R-:W-:Y:S01]  /*5a50*/  STS [R199+0x6000], R60 ;  /* 0x0060003cc7007388 */ /* 0x000fe20000000800 */
[----:B------:R-:W-:-:S03]  /*5a60*/  ULDC.64 UR8, c[0x0][0x3f8] ;  /* 0x0000fe0000087ab9 */ /* 0x000fc60000000a00 */
[----:B------:R-:W-:Y:S01]  /*5a70*/  STS [R199+0x6400], R62 ;  /* 0x0064003ec7007388 */ /* 0x000fe20000000800 */
[----:B------:R-:W-:Y:S06]  /*5a80*/  BAR.SYNC.DEFER_BLOCKING 0x0 ;  /* 0x0000000000007b1d */ /* 0x000fec0000010000 */
[----:B------:R-:W1:Y:S04]  /*5a90*/  LDS.128 R12, [R0+0x6000] ;  /* 0x00600000000c7984 */ /* 0x000e680000000c00 */
[----:B------:R-:W2:Y:S04]  /*5aa0*/  LDS.128 R20, [R0+0x7000] ;  /* 0x0070000000147984 */ /* 0x000ea80000000c00 */
[----:B------:R-:W3:Y:S04]  /*5ab0*/  LDS.128 R16, [R0+0x8000] ;  /* 0x0080000000107984 */ /* 0x000ee80000000c00 */
[----:B------:R-:W4:Y:S04]  /*5ac0*/  LDS.128 R8, [R0+0x9000] ;  /* 0x0090000000087984 */ /* 0x000f280000000c00 */
[----:B------:R-:W4:Y:S04]  /*5ad0*/  LDS.128 R28, [R0+0xa000] ;  /* 0x00a00000001c7984 */ /* 0x000f280000000c00 */
[----:B------:R-:W4:Y:S04]  /*5ae0*/  LDS.128 R24, [R0+0xb000] ;  /* 0x00b0000000187984 */ /* 0x000f280000000c00 */
[----:B------:R-:W4:Y:S04]  /*5af0*/  LDS.128 R32, [R0+0xc000] ;  /* 0x00c0000000207984 */ /* 0x000f280000000c00 */
[----:B------:R2:W4:Y:S04]  /*5b00*/  LDS.128 R4, [R0+0xd000] ;  /* 0x00d0000000047984 */ /* 0x0005280000000c00 */
[----:B-1----:R1:W-:Y:S01]  /*5b10*/  STG.E.128 desc[UR24][R42.64], R12 ;  /* 0x0000000c2a007986 */ /* 0x0023e2000c101d18 */
[----:B--2---:R-:W-:-:S02]  /*5b20*/  IADD3 R0, P0, R44, R40, RZ ;  /* 0x000000282c007210 */ /* 0x004fc40007f1e0ff */
[----:B------:R-:W-:Y:S02]  /*5b30*/  IADD3 R40, P1, R42, UR10, RZ ;  /* 0x0000000a2a287c10 */ /* 0x000fe4000ff3e0ff */
[----:B------:R-:W-:Y:S01]  /*5b40*/  IADD3.X R38, R38, UR4, R41, P0, !PT ;  /* 0x0000000426267c10 */ /* 0x000fe200087fe429 */
[----:B------:R-:W-:Y:S01]  /*5b50*/  USHF.L.U32 UR4, UR6, 0x6, URZ ;  /* 0x0000000606047899 */ /* 0x000fe2000800063f */
[C---:B------:R-:W-:Y:S01]  /*5b60*/  LEA R36, P0, R0.reuse, UR8, 0x1 ;  /* 0x0000000800247c11 */ /* 0x040fe2000f8008ff */
[----:B------:R-:W-:Y:S01]  /*5b70*/  USHF.L.U64.HI UR6, UR6, 0x6, UR7 ;  /* 0x0000000606067899 */ /* 0x000fe20008010207 */
[----:B------:R-:W-:Y:S02]  /*5b80*/  IADD3.X R41, R43, UR11, RZ, P1, !PT ;  /* 0x0000000b2b297c10 */ /* 0x000fe40008ffe4ff */
[----:B------:R-:W-:Y:S02]  /*5b90*/  LEA.HI.X R37, R0, UR9, R38, 0x1, P0 ;  /* 0x0000000900257c11 */ /* 0x000fe400080f0c26 */
[----:B------:R-:W-:Y:S01]  /*5ba0*/  IADD3 R38, P1, R40, UR10, RZ ;  /* 0x0000000a28267c10 */ /* 0x000fe2000ff3e0ff */
[----:B------:R2:W-:Y:S03]  /*5bb0*/  STG.E.128 desc[UR24][R40.64], R20 ;  /* 0x0000001428007986 */ /* 0x0005e6000c101d18 */
[----:B------:R-:W-:-:S05]  /*5bc0*/  IADD3.X R39, R41, UR11, RZ, P1, !PT ;  /* 0x0000000b29277c10 */ /* 0x000fca0008ffe4ff */
[----:B---3--:R3:W-:Y:S01]  /*5bd0*/  STG.E.128 desc[UR24][R38.64], R16 ;  /* 0x0000001026007986 */ /* 0x0087e2000c101d18 */
[----:B-1----:R-:W-:Y:S02]  /*5be0*/  IADD3 R12, P0, R36, UR4, RZ ;  /* 0x00000004240c7c10 */ /* 0x002fe4000ff1e0ff */
[----:B------:R-:W-:Y:S02]  /*5bf0*/  IADD3 R14, P1, R38, UR10, RZ ;  /* 0x0000000a260e7c10 */ /* 0x000fe4000ff3e0ff */
[----:B------:R-:W-:Y:S02]  /*5c00*/  IADD3.X R13, R37, UR6, RZ, P0, !PT ;  /* 0x00000006250d7c10 */ /* 0x000fe400087fe4ff */
[----:B------:R-:W-:-:S05]  /*5c10*/  IADD3.X R15, R39, UR11, RZ, P1, !PT ;  /* 0x0000000b270f7c10 */ /* 0x000fca0008ffe4ff */
[----:B----4-:R1:W-:Y:S04]  /*5c20*/  STG.E.128 desc[UR24][R14.64], R8 ;  /* 0x000000080e007986 */ /* 0x0103e8000c101d18 */
[----:B------:R1:W-:Y:S04]  /*5c30*/  STG.E.128 desc[UR24][R36.64], R28 ;  /* 0x0000001c24007986 */ /* 0x0003e8000c101d18 */
[----:B------:R1:W-:Y:S01]  /*5c40*/  STG.E.128 desc[UR24][R12.64], R24 ;  /* 0x000000180c007986 */ /* 0x0003e2000c101d18 */
[----:B--2---:R-:W-:-:S04]  /*5c50*/  IADD3 R20, P0, R12, UR4, RZ ;  /* 0x000000040c147c10 */ /* 0x004fc8000ff1e0ff */
[----:B------:R-:W-:Y:S02]  /*5c60*/  IADD3.X R21, R13, UR6, RZ, P0, !PT ;  /* 0x000000060d157c10 */ /* 0x000fe400087fe4ff */
[----:B---3--:R-:W-:-:S03]  /*5c70*/  IADD3 R16, P0, R20, UR4, RZ ;  /* 0x0000000414107c10 */ /* 0x008fc6000ff1e0ff */
[----:B------:R1:W-:Y:S01]  /*5c80*/  STG.E.128 desc[UR24][R20.64], R32 ;  /* 0x0000002014007986 */ /* 0x0003e2000c101d18 */
[----:B------:R-:W-:-:S05]  /*5c90*/  IADD3.X R17, R21, UR6, RZ, P0, !PT ;  /* 0x0000000615117c10 */ /* 0x000fca00087fe4ff */
[----:B------:R1:W-:Y:S04]  /*5ca0*/  STG.E.128 desc[UR24][R16.64], R4 ;  /* 0x0000000410007986 */ /* 0x0003e8000c101d18 */
.L_x_1201:
        /* <DEDUP_REMOVED lines=11> */
.L_x_1208:
[----:B------:R-:W-:Y:S05]  /*5d60*/  EXIT ;  /* 0x000000000000794d */ /* 0x000fea0003800000 */
.L_x_1210:
        /* <DEDUP_REMOVED lines=9> */
.L_x_2477:


//--------------------- .text._ZN5flash44flash_bwd_dq_dk_dv_loop_seqk_parallel_kernelI23Flash_bwd_kernel_traitsILi64ELi64ELi128ELi8ELi2ELi4ELi4ELb1ELb0EN7cutlass10bfloat16_tE19Flash_kernel_traitsILi64ELi64ELi128ELi8ES3_EELb1ELb0ELb0ELb1ELb0ELb0ELb0EEEvNS_16Flash_bwd_paramsE --------------------------
	.section	.text._ZN5flash44flash_bwd_dq_dk_dv_loop_seqk_parallel_kernelI23Flash_bwd_kernel_traitsILi64ELi64ELi128ELi8ELi2ELi4ELi4ELb1ELb0EN7cutlass10bfloat16_tE19Flash_kernel_traitsILi64ELi64ELi128ELi8ES3_EELb1ELb0ELb0ELb1ELb0ELb0ELb0EEEvNS_16Flash_bwd_paramsE,"ax",@progbits
	.align	128
        .global         _ZN5flash44flash_bwd_dq_dk_dv_loop_seqk_parallel_kernelI23Flash_bwd_kernel_traitsILi64ELi64ELi128ELi8ELi2ELi4ELi4ELb1ELb0EN7cutlass10bfloat16_tE19Flash_kernel_traitsILi64ELi64ELi128ELi8ES3_EELb1ELb0ELb0ELb1ELb0ELb0ELb0EEEvNS_16Flash_bwd_paramsE
        .type           _ZN5flash44flash_bwd_dq_dk_dv_loop_seqk_parallel_kernelI23Flash_bwd_kernel_traitsILi64ELi64ELi128ELi8ELi2ELi4ELi4ELb1ELb0EN7cutlass10bfloat16_tE19Flash_kernel_traitsILi64ELi64ELi128ELi8ES3_EELb1ELb0ELb0ELb1ELb0ELb0ELb0EEEvNS_16Flash_bwd_paramsE,@function
        .size           _ZN5flash44flash_bwd_dq_dk_dv_loop_seqk_parallel_kernelI23Flash_bwd_kernel_traitsILi64ELi64ELi128ELi8ELi2ELi4ELi4ELb1ELb0EN7cutlass10bfloat16_tE19Flash_kernel_traitsILi64ELi64ELi128ELi8ES3_EELb1ELb0ELb0ELb1ELb0ELb0ELb0EEEvNS_16Flash_bwd_paramsE,(.L_x_2478 - _ZN5flash44flash_bwd_dq_dk_dv_loop_seqk_parallel_kernelI23Flash_bwd_kernel_traitsILi64ELi64ELi128ELi8ELi2ELi4ELi4ELb1ELb0EN7cutlass10bfloat16_tE19Flash_kernel_traitsILi64ELi64ELi128ELi8ES3_EELb1ELb0ELb0ELb1ELb0ELb0ELb0EEEvNS_16Flash_bwd_paramsE)
        .other          _ZN5flash44flash_bwd_dq_dk_dv_loop_seqk_parallel_kernelI23Flash_bwd_kernel_traitsILi64ELi64ELi128ELi8ELi2ELi4ELi4ELb1ELb0EN7cutlass10bfloat16_tE19Flash_kernel_traitsILi64ELi64ELi128ELi8ES3_EELb1ELb0ELb0ELb1ELb0ELb0ELb0EEEvNS_16Flash_bwd_paramsE,@"STO_CUDA_ENTRY STV_DEFAULT"
_ZN5flash44flash_bwd_dq_dk_dv_loop_seqk_parallel_kernelI23Flash_bwd_kernel_traitsILi64ELi64ELi128ELi8ELi2ELi4ELi4ELb1ELb0EN7cutlass10bfloat16_tE19Flash_kernel_traitsILi64ELi64ELi128ELi8ES3_EELb1ELb0ELb0ELb1ELb0ELb0ELb0EEEvNS_16Flash_bwd_paramsE:
.text._ZN5flash44flash_bwd_dq_dk_dv_loop_seqk_parallel_kernelI23Flash_bwd_kernel_traitsILi64ELi64ELi128ELi8ELi2ELi4ELi4ELb1ELb0EN7cutlass10bfloat16_tE19Flash_kernel_traitsILi64ELi64ELi128ELi8ES3_EELb1ELb0ELb0ELb1ELb0ELb0ELb0EEEvNS_16Flash_bwd_paramsE:
        /* <DEDUP_REMOVED lines=31> */
[----:B------:R-:W-:Y:S01]  /*01f0*/  IMAD.IADD R3, R12, 0x1, -R3 ;  /* 0x000000010c037824 */ /* 0x000fe200078e0a03 */
[-C--:B------:R-:W-:Y:S01]  /*0200*/  LEA.HI R170, R0, R12.reuse, RZ, 0x6 ;  /* 0x0000000c00aa7211 */ /* 0x080fe200078f30ff */
[----:B------:R-:W-:Y:S01]  /*0210*/  IMAD.IADD R8, R12, 0x1, -R8 ;  /* 0x000000010c087824 */ /* 0x000fe200078e0a08 */
[----:B------:R-:W-:Y:S01]  /*0220*/  LEA.HI R0, R0, R12, RZ, 0x7 ;  /* 0x0000000c00007211 */ /* 0x000fe200078f38ff */
[----:B------:R-:W-:Y:S01]  /*0230*/  IMAD.IADD R12, R12, 0x1, -R2 ;  /* 0x000000010c0c7824 */ /* 0x000fe200078e0a02 */
[--C-:B------:R-:W-:Y:S01]  /*0240*/  SHF.R.S32.HI R11, RZ, 0x5, R169.reuse ;  /* 0x00000005ff0b7819 */ /* 0x100fe200000114a9 */
[----:B------:R-:W-:Y:S01]  /*0250*/  IMAD.SHL.U32 R172, R8, 0x8, RZ ;  /* 0x0000000808ac7824 */ /* 0x000fe200078e00ff */
[----:B------:R-:W-:Y:S01]  /*0260*/  SHF.R.S32.HI R2, RZ, 0x1f, R169 ;  /* 0x0000001fff027819 */ /* 0x000fe200000114a9 */
[----:B------:R-:W-:Y:S01]  /*0270*/  IMAD.SHL.U32 R3, R3, 0x2, RZ ;  /* 0x0000000203037824 */ /* 0x000fe200078e00ff */
[----:B------:R-:W-:-:S02]  /*0280*/  SHF.R.S32.HI R9, RZ, 0x4, R5 ;  /* 0x00000004ff097819 */ /* 0x000fc40000011405 */
[----:B------:R-:W-:Y:S02]  /*0290*/  LEA.HI R2, R2, R11, RZ, 0x2 ;  /* 0x0000000b02027211 */ /* 0x000fe400078f10ff */
[----:B------:R-:W-:Y:S02]  /*02a0*/  SHF.R.S32.HI R171, RZ, 0x3, R13 ;  /* 0x00000003ffab7819 */ /* 0x000fe4000001140d */
[----:B------:R-:W-:Y:S02]  /*02b0*/  LOP3.LUT R2, R2, 0xfffffffc, RZ, 0xc0, !PT ;  /* 0xfffffffc02027812 */ /* 0x000fe400078ec0ff */
[----:B------:R-:W-:Y:S01]  /*02c0*/  SHF.R.S32.HI R10, RZ, 0x2, R4 ;  /* 0x00000002ff0a7819 */ /* 0x000fe20000011404 */
[----:B------:R-:W-:Y:S01]  /*02d0*/  IMAD.SHL.U32 R6, R171, 0x40, RZ ;  /* 0x00000040ab067824 */ /* 0x000fe200078e00ff */
[----:B------:R-:W-:Y:S01]  /*02e0*/  LEA.HI R5, R5, R9, RZ, 0x1 ;  /* 0x0000000905057211 */ /* 0x000fe200078f08ff */
[----:B------:R-:W-:Y:S01]  /*02f0*/  IMAD.IADD R2, R11, 0x1, -R2 ;  /* 0x000000010b027824 */ /* 0x000fe200078e0a02 */
[----:B------:R-:W-:-:S02]  /*0300*/  LOP3.LUT P4, RZ, R8, 0x2, RZ, 0xc0, !PT ;  /* 0x0000000208ff7812 */ /* 0x000fc4000788c0ff */
[C---:B------:R-:W-:Y:S01]  /*0310*/  LOP3.LUT P3, RZ, R8.reuse, 0x4, RZ, 0xc0, !PT ;  /* 0x0000000408ff7812 */ /* 0x040fe2000786c0ff */
[----:B------:R-:W-:Y:S01]  /*0320*/  IMAD.SHL.U32 R8, R8, 0x40, RZ ;  /* 0x0000004008087824 */ /* 0x000fe200078e00ff */
[----:B------:R-:W-:Y:S01]  /*0330*/  SHF.R.S32.HI R4, RZ, 0x1f, R4 ;  /* 0x0000001fff047819 */ /* 0x000fe20000011404 */
[----:B------:R-:W-:Y:S01]  /*0340*/  IMAD.SHL.U32 R163, R2, 0x10, RZ ;  /* 0x0000001002a37824 */ /* 0x000fe200078e00ff */
[----:B------:R-:W-:Y:S02]  /*0350*/  LOP3.LUT R5, R5, 0xfffffffe, RZ, 0xc0, !PT ;  /* 0xfffffffe05057812 */ /* 0x000fe400078ec0ff */
[----:B------:R-:W-:Y:S02]  /*0360*/  LEA.HI R4, R4, R10, RZ, 0x3 ;  /* 0x0000000a04047211 */ /* 0x000fe400078f18ff */
[----:B------:R-:W-:Y:S01]  /*0370*/  SHF.R.S32.HI R175, RZ, 0x1f, R7 ;  /* 0x0000001fffaf7819 */ /* 0x000fe20000011407 */
[----:B------:R-:W-:Y:S01]  /*0380*/  IMAD.IADD R5, R9, 0x1, -R5 ;  /* 0x0000000109057824 */ /* 0x000fe200078e0a05 */
[----:B------:R-:W-:-:S02]  /*0390*/  LOP3.LUT R8, R8, 0x1c0, RZ, 0xc0, !PT ;  /* 0x000001c008087812 */ /* 0x000fc400078ec0ff */
[----:B------:R-:W-:Y:S01]  /*03a0*/  LEA.HI R169, R169, R11, RZ, 0x1 ;  /* 0x0000000ba9a97211 */ /* 0x000fe200078f08ff */
[C---:B------:R-:W-:Y:S01]  /*03b0*/  IMAD.SHL.U32 R9, R5.reuse, 0x200, RZ ;  /* 0x0000020005097824 */ /* 0x040fe200078e00ff */
[----:B------:R-:W-:Y:S01]  /*03c0*/  LOP3.LUT R4, R4, 0xfffffff8, RZ, 0xc0, !PT ;  /* 0xfffffff804047812 */ /* 0x000fe200078ec0ff */
[C---:B------:R-:W-:Y:S01]  /*03d0*/  IMAD.SHL.U32 R165, R5.reuse, 0x10, RZ ;  /* 0x0000001005a57824 */ /* 0x040fe200078e00ff */
[----:B------:R-:W-:Y:S01]  /*03e0*/  LOP3.LUT R6, R6, 0x1c0, RZ, 0xc0, !PT ;  /* 0x000001c006067812 */ /* 0x000fe200078ec0ff */
[----:B------:R-:W-:Y:S01]  /*03f0*/  IMAD.SHL.U32 R5, R5, 0x8, RZ ;  /* 0x0000000805057824 */ /* 0x000fe200078e00ff */
[----:B------:R-:W-:Y:S01]  /*0400*/  LEA.HI R175, R175, R7, RZ, 0x2 ;  /* 0x00000007afaf7211 */ /* 0x000fe200078f10ff */
[----:B------:R-:W-:Y:S01]  /*0410*/  IMAD.IADD R4, R10, 0x1, -R4 ;  /* 0x000000010a047824 */ /* 0x000fe200078e0a04 */
[----:B------:R-:W-:Y:S02]  /*0420*/  LOP3.LUT R163, R8, 0x30, R163, 0xf8, !PT ;  /* 0x0000003008a37812 */ /* 0x000fe400078ef8a3 */
[----:B------:R-:W-:-:S02]  /*0430*/  SHF.R.S32.HI R7, RZ, 0x1f, R12 ;  /* 0x0000001fff077819 */ /* 0x000fc4000001140c */
[----:B------:R-:W-:Y:S02]  /*0440*/  LOP3.LUT R169, R169, 0xfffffffe, RZ, 0xc0, !PT ;  /* 0xfffffffea9a97812 */ /* 0x000fe400078ec0ff */
[----:B------:R-:W-:Y:S02]  /*0450*/  SHF.R.U32.HI R176, RZ, 0x3, R6 ;  /* 0x00000003ffb07819 */ /* 0x000fe40000011606 */
[----:B------:R-:W-:Y:S01]  /*0460*/  SHF.R.S32.HI R170, RZ, 0x6, R170 ;  /* 0x00000006ffaa7819 */ /* 0x000fe200000114aa */
[----:B------:R-:W-:Y:S01]  /*0470*/  IMAD.IADD R169, R11, 0x1, -R169 ;  /* 0x000000010ba97824 */ /* 0x000fe200078e0aa9 */
[----:B------:R-:W-:Y:S02]  /*0480*/  LOP3.LUT R158, R8, 0x8, R13, 0xf8, !PT ;  /* 0x00000008089e7812 */ /* 0x000fe400078ef80d */
[----:B------:R-:W-:Y:S01]  /*0490*/  LOP3.LUT R6, R6, 0x38, R172, 0xf8, !PT ;  /* 0x0000003806067812 */ /* 0x000fe200078ef8ac */
[----:B------:R-:W-:Y:S01]  /*04a0*/  IMAD R11, R170, 0x800, R9 ;  /* 0x00000800aa0b7824 */ /* 0x000fe200078e0209 */
[----:B------:R-:W-:-:S02]  /*04b0*/  SHF.R.U32.HI R8, RZ, 0x3, R8 ;  /* 0x00000003ff087819 */ /* 0x000fc40000011608 */
[----:B------:R-:W-:Y:S02]  /*04c0*/  LOP3.LUT R163, R163, 0x8, R13, 0xf8, !PT ;  /* 0x00000008a3a37812 */ /* 0x000fe400078ef80d */
[----:B------:R-:W-:Y:S02]  /*04d0*/  LEA.HI R7, R7, R12, RZ, 0x3 ;  /* 0x0000000c07077211 */ /* 0x000fe400078f18ff */
[----:B------:R-:W-:Y:S02]  /*04e0*/  SHF.R.S32.HI R0, RZ, 0x7, R0 ;  /* 0x00000007ff007819 */ /* 0x000fe40000011400 */
[----:B------:R-:W-:Y:S02]  /*04f0*/  LOP3.LUT R176, R6, R176, RZ, 0x3c, !PT ;  /* 0x000000b006b07212 */ /* 0x000fe400078e3cff */
[----:B------:R-:W-:Y:S01]  /*0500*/  LOP3.LUT R163, R9, R163, R8, 0xf6, !PT ;  /* 0x000000a309a37212 */ /* 0x000fe200078ef608 */
[----:B------:R-:W-:Y:S01]  /*0510*/  IMAD.SHL.U32 R9, R4, 0x40, RZ ;  /* 0x0000004004097824 */ /* 0x000fe200078e00ff */
[----:B------:R-:W-:Y:S01]  /*0520*/  LOP3.LUT R6, R7, 0xfffffff8, RZ, 0xc0, !PT ;  /* 0xfffffff807067812 */ /* 0x000fe200078ec0ff */
[----:B------:R-:W-:Y:S01]  /*0530*/  IMAD.SHL.U32 R180, R0, 0x8, RZ ;  /* 0x0000000800b47824 */ /* 0x000fe200078e00ff */
[----:B------:R-:W-:Y:S01]  /*0540*/  LOP3.LUT R10, R4, 0x1, RZ, 0xc0, !PT ;  /* 0x00000001040a7812 */ /* 0x000fe200078ec0ff */
[--C-:B------:R-:W-:Y:S01]  /*0550*/  IMAD R0, R0, 0x1000, R3.reuse ;  /* 0x0000100000007824 */ /* 0x100fe200078e0203 */
[----:B------:R-:W-:Y:S01]  /*0560*/  LOP3.LUT R158, R158, R8, RZ, 0x3c, !PT ;  /* 0x000000089e9e7212 */ /* 0x000fe200078e3cff */
[----:B------:R-:W-:Y:S01]  /*0570*/  IMAD.IADD R6, R12, 0x1, -R6 ;  /* 0x000000010c067824 */ /* 0x000fe200078e0a06 */
[----:B------:R-:W-:Y:S01]  /*0580*/  ISETP.NE.U32.AND P0, PT, R10, 0x1, PT ;  /* 0x000000010a00780c */ /* 0x000fe20003f05070 */
[----:B------:R-:W-:Y:S01]  /*0590*/  IMAD.SHL.U32 R8, R170, 0x20, RZ ;  /* 0x00000020aa087824 */ /* 0x000fe200078e00ff */
[----:B------:R-:W-:Y:S01]  /*05a0*/  LOP3.LUT R9, R9, 0x1c0, RZ, 0xc0, !PT ;  /* 0x000001c009097812 */ /* 0x000fe200078ec0ff */
[----:B------:R-:W-:Y:S01]  /*05b0*/  IMAD.SHL.U32 R6, R6, 0x40, RZ ;  /* 0x0000004006067824 */ /* 0x000fe200078e00ff */
[----:B------:R-:W-:Y:S01]  /*05c0*/  R2P PR, R4, 0x6 ;  /* 0x0000000604007804 */ /* 0x000fe20000000000 */
[----:B------:R-:W-:Y:S01]  /*05d0*/  IMAD R3, R2, 0x400, R3 ;  /* 0x0000040002037824 */ /* 0x000fe200078e0203 */
[----:B------:R-:W-:Y:S01]  /*05e0*/  LOP3.LUT R180, R180, 0x8, RZ, 0xc0, !PT ;  /* 0x00000008b4b47812 */ /* 0x000fe200078ec0ff */
[----:B------:R-:W-:Y:S01]  /*05f0*/  IMAD R0, R169, 0x400, R0 ;  /* 0x00000400a9007824 */ /* 0x000fe200078e0200 */
[----:B------:R-:W-:Y:S01]  /*0600*/  SHF.R.U32.HI R4, RZ, 0x3, R9 ;  /* 0x00000003ff047819 */ /* 0x000fe20000011609 */
[----:B------:R-:W-:Y:S01]  /*0610*/  IMAD.SHL.U32 R7, R7, 0x40, RZ ;  /* 0x0000004007077824 */ /* 0x000fe200078e00ff */
[----:B------:R-:W-:Y:S01]  /*0620*/  LOP3.LUT R8, R9, 0x20, R8, 0xf8, !PT ;  /* 0x0000002009087812 */ /* 0x000fe200078ef808 */
[----:B------:R-:W-:Y:S01]  /*0630*/  IMAD.IADD R158, R11, 0x1, R158 ;  /* 0x000000010b9e7824 */ /* 0x000fe200078e029e */
[----:B------:R-:W-:Y:S01]  /*0640*/  LOP3.LUT R165, R180, 0x10, R165, 0xf8, !PT ;  /* 0x00000010b4a57812 */ /* 0x000fe200078ef8a5 */
[----:B------:R-:W-:Y:S01]  /*0650*/  IMAD R176, R170, 0x200, R176 ;  /* 0x00000200aab07824 */ /* 0x000fe200078e02b0 */
[----:B------:R-:W-:-:S02]  /*0660*/  LOP3.LUT R180, R4, R9, R180, 0x1e, !PT ;  /* 0x0000000904b47212 */ /* 0x000fc400078e1eb4 */
[----:B------:R-:W-:Y:S02]  /*0670*/  LOP3.LUT R8, R8, R4, RZ, 0x3c, !PT ;  /* 0x0000000408087212 */ /* 0x000fe400078e3cff */
[----:B------:R-:W-:Y:S01]  /*0680*/  LOP3.LUT R6, R6, 0x1c0, RZ, 0xc0, !PT ;  /* 0x000001c006067812 */ /* 0x000fe200078ec0ff */
[----:B------:R-:W-:Y:S01]  /*0690*/  IMAD.IADD R180, R3, 0x1, R180 ;  /* 0x0000000103b47824 */ /* 0x000fe200078e02b4 */
[----:B------:R-:W-:Y:S01]  /*06a0*/  SEL R3, R187, 0xffffffe0, !P4 ;  /* 0xffffffe0bb037807 */ /* 0x000fe20006000000 */
[----:B------:R-:W-:Y:S01]  /*06b0*/  IMAD.IADD R181, R8, 0x1, R0 ;  /* 0x0000000108b57824 */ /* 0x000fe200078e0200 */
[----:B------:R-:W-:Y:S02]  /*06c0*/  SHF.R.U32.HI R4, RZ, 0x3, R6 ;  /* 0x00000003ff047819 */ /* 0x000fe40000011606 */
[----:B------:R-:W-:Y:S02]  /*06d0*/  LOP3.LUT R5, R6, 0x8, R5, 0xf8, !PT ;  /* 0x0000000806057812 */ /* 0x000fe400078ef805 */
[----:B------:R-:W-:-:S02]  /*06e0*/  LOP3.LUT R0, R7, 0xfffffe00, RZ, 0xc0, !PT ;  /* 0xfffffe0007007812 */ /* 0x000fc400078ec0ff */
[----:B------:R-:W-:Y:S02]  /*06f0*/  LOP3.LUT R165, R4, R165, R6, 0x1e, !PT ;  /* 0x000000a504a57212 */ /* 0x000fe400078e1e06 */
[----:B------:R-:W-:Y:S01]  /*0700*/  LEA R180, R180, UR4, 0x1 ;  /* 0x00000004b4b47c11 */ /* 0x000fe2000f8e08ff */
[--C-:B------:R-:W-:Y:S01]  /*0710*/  IMAD R164, R2, 0x400, R0.reuse ;  /* 0x0000040002a47824 */ /* 0x100fe200078e0200 */
[----:B------:R-:W-:Y:S01]  /*0720*/  SEL R156, R156, 0xffffffc0, !P3 ;  /* 0xffffffc09c9c7807 */ /* 0x000fe20005800000 */
[----:B------:R-:W-:Y:S01]  /*0730*/  IMAD R166, R169, 0x400, R0 ;  /* 0x00000400a9a67824 */ /* 0x000fe200078e0200 */
[----:B------:R-:W-:Y:S01]  /*0740*/  LEA R158, R158, UR6, 0x1 ;  /* 0x000000069e9e7c11 */ /* 0x000fe2000f8e08ff */
[C---:B------:R-:W-:Y:S01]  /*0750*/  VIADD R182, R180.reuse, 0x40 ;  /* 0x00000040b4b67836 */ /* 0x040fe20000000000 */
[----:B------:R-:W-:Y:S01]  /*0760*/  SEL R187, R187, 0xffffffe0, !P1 ;  /* 0xffffffe0bbbb7807 */ /* 0x000fe20004800000 */
[----:B------:R-:W-:Y:S01]  /*0770*/  @P2 VIADD R182, R180, 0xffffffc0 ;  /* 0xffffffc0b4b62836 */ /* 0x000fe20000000000 */
[----:B------:R-:W-:Y:S01]  /*0780*/  LEA R181, R181, UR6, 0x1 ;  /* 0x00000006b5b57c11 */ /* 0x000fe2000f8e08ff */
[--C-:B------:R-:W-:Y:S01]  /*0790*/  IMAD.IADD R156, R156, 0x1, R158.reuse ;  /* 0x000000019c9c7824 */ /* 0x100fe200078e029e */
[----:B------:R-:W-:Y:S01]  /*07a0*/  LOP3.LUT R5, R5, R4, RZ, 0x3c, !PT ;  /* 0x0000000405057212 */ /* 0x000fe200078e3cff */
[----:B------:R-:W-:Y:S01]  /*07b0*/  IMAD.IADD R157, R3, 0x1, R158 ;  /* 0x00000001039d7824 */ /* 0x000fe200078e029e */
[----:B------:R-:W-:Y:S01]  /*07c0*/  LOP3.LUT R165, R165, R0, RZ, 0xfc, !PT ;  /* 0x00000000a5a57212 */ /* 0x000fe200078efcff */
[----:B------:R-:W-:Y:S01]  /*07d0*/  IMAD.IADD R185, R181, 0x1, R187 ;  /* 0x00000001b5b97824 */ /* 0x000fe200078e02bb */
[----:B------:R-:W-:Y:S01]  /*07e0*/  SEL R188, R188, 0x10, !P0 ;  /* 0x00000010bcbc7807 */ /* 0x000fe20004000000 */
[----:B------:R-:W-:Y:S01]  /*07f0*/  IMAD.IADD R164, R5, 0x1, R164 ;  /* 0x0000000105a47824 */ /* 0x000fe200078e02a4 */
[----:B------:R-:W-:Y:S01]  /*0800*/  SHF.R.S32.HI R175, RZ, 0x2, R175 ;  /* 0x00000002ffaf7819 */ /* 0x000fe200000114af */
[----:B------:R-:W-:Y:S01]  /*0810*/  IMAD.SHL.U32 R162, R165, 0x2, RZ ;  /* 0x00000002a5a27824 */ /* 0x000fe200078e00ff */
[----:B------:R-:W-:Y:S01]  /*0820*/  LEA R163, R163, UR6, 0x1 ;  /* 0x00000006a3a37c11 */ /* 0x000fe2000f8e08ff */
[----:B------:R-:W-:Y:S01]  /*0830*/  VIADD R183, R180, 0x420 ;  /* 0x00000420b4b77836 */ /* 0x000fe20000000000 */
[----:B------:R-:W-:Y:S01]  /*0840*/  LEA R164, R164, UR5, 0x1 ;  /* 0x00000005a4a47c11 */ /* 0x000fe2000f8e08ff */
[----:B------:R-:W-:-:S02]  /*0850*/  IMAD.IADD R186, R181, 0x1, R188 ;  /* 0x00000001b5ba7824 */ /* 0x000fc400078e02bc */
[----:B------:R-:W-:Y:S02]  /*0860*/  IMAD.IADD R184, R187, 0x1, R180 ;  /* 0x00000001bbb87824 */ /* 0x000fe400078e02b4 */
[----:B------:R-:W-:Y:S02]  /*0870*/  IMAD.IADD R166, R166, 0x1, R5 ;  /* 0x00000001a6a67824 */ /* 0x000fe400078e0205 */
[----:B------:R-:W-:Y:S02]  /*0880*/  IMAD R175, R169, 0x10, R175 ;  /* 0x00000010a9af7824 */ /* 0x000fe400078e02af */
[----:B------:R-:W-:Y:S02]  /*0890*/  IMAD.IADD R3, R3, 0x1, R156 ;  /* 0x0000000103037824 */ /* 0x000fe400078e029c */
[----:B------:R-:W-:Y:S02]  /*08a0*/  @P1 VIADD R183, R180, 0x3e0 ;  /* 0x000003e0b4b71836 */ /* 0x000fe40000000000 */
[----:B------:R-:W-:-:S02]  /*08b0*/  IMAD.IADD R188, R188, 0x1, R185 ;  /* 0x00000001bcbc7824 */ /* 0x000fc400078e02b9 */
[----:B------:R-:W-:Y:S02]  /*08c0*/  IMAD.IADD R187, R187, 0x1, R182 ;  /* 0x00000001bbbb7824 */ /* 0x000fe400078e02b6 */
[----:B------:R-:W-:Y:S01]  /*08d0*/  VIADD R162, R162, UR4 ;  /* 0x00000004a2a27c36 */ /* 0x000fe20008000000 */
[----:B---34-:R-:W-:-:S06]  /*08e0*/  ULDC.64 UR4, c[0x0][0x300] ;  /* 0x0000c00000047ab9 */ /* 0x018fcc0000000a00 */
.L_x_1279:
[----:B-12---:R-:W1:Y:S01]  /*08f0*/  LDC.64 R6, c[0x0][0x2f0] ;  /* 0x0000bc00ff067b82 */ /* 0x006e620000000a00 */
        /* <DEDUP_REMOVED lines=15> */
[C---:B------:R-:W-:Y:S01]  /*09f0*/  @P4 IADD3 R10, P2, R8.reuse, UR4, RZ ;  /* 0x00000004080a4c10 */ /* 0x040fe2000ff5e0ff */
[----:B------:R-:W-:Y:S01]  /*0a00*/  IMAD.MOV.U32 R210, RZ, RZ, RZ ;  /* 0x000000ffffd27224 */ /* 0x000fe200078e00ff */
[----:B------:R-:W3:Y:S01]  /*0a10*/  LDC.U8 R9, c[0x0][0x3c2] ;  /* 0x0000f080ff097b82 */ /* 0x000ee20000000000 */
[----:B------:R-:W-:Y:S02]  /*0a20*/  @P3 IADD3 R4, P1, R8, R4, RZ ;  /* 0x0000000408043210 */ /* 0x000fe40007f3e0ff */
[----:B------:R-:W-:-:S03]  /*0a30*/  @P4 IADD3.X R11, R0, UR5, RZ, P2, !PT ;  /* 0x00000005000b4c10 */ /* 0x000fc600097fe4ff */
[----:B------:R-:W-:Y:S02]  /*0a40*/  @P3 IMAD.X R5, R0, 0x1, R5, P1 ;  /* 0x0000000100053824 */ /* 0x000fe400008e0605 */
[----:B----4-:R-:W4:Y:S04]  /*0a50*/  @P4 LDG.E R210, desc[UR38][R10.64] ;  /* 0x000000260ad24981 */ /* 0x010f28000c1e1900 */
[----:B------:R3:W4:Y:S01]  /*0a60*/  @P3 LDG.E R209, desc[UR38][R4.64] ;  /* 0x0000002604d13981 */ /* 0x000722000c1e1900 */
[----:B-1----:R-:W1:Y:S01]  /*0a70*/  LDC.64 R6, c[0x0][0x2f8] ;  /* 0x0000be00ff067b82 */ /* 0x002e620000000a00 */
[----:B---3--:R-:W-:-:S07]  /*0a80*/  ISETP.NE.AND P4, PT, R9, RZ, PT ;  /* 0x000000ff0900720c */ /* 0x008fce0003f85270 */
[----:B------:R-:W3:Y:S01]  /*0a90*/  @!P3 LDC.64 R4, c[0x0][0x318] ;  /* 0x0000c600ff04bb82 */ /* 0x000ee20000000a00 */
[----:B-1----:R-:W-:Y:S02]  /*0aa0*/  ISETP.EQ.U32.AND P2, PT, R6, RZ, PT ;  /* 0x000000ff0600720c */ /* 0x002fe40003f42070 */
[----:B------:R-:W-:Y:S02]  /*0ab0*/  IADD3 R8, P1, R8, R6, RZ ;  /* 0x0000000608087210 */ /* 0x000fe40007f3e0ff */
[----:B------:R-:W-:Y:S01]  /*0ac0*/  ISETP.EQ.OR.EX P2, PT, R7, RZ, !P4, P2 ;  /* 0x000000ff0700720c */ /* 0x000fe20006742720 */
[----:B------:R-:W-:Y:S02]  /*0ad0*/  IMAD.MOV.U32 R211, RZ, RZ, -0x1 ;  /* 0xffffffffffd37424 */ /* 0x000fe400078e00ff */
[----:B------:R-:W-:Y:S02]  /*0ae0*/  IMAD.X R9, R0, 0x1, R7, P1 ;  /* 0x0000000100097824 */ /* 0x000fe400008e0607 */
[----:B------:R-:W1:Y:S01]  /*0af0*/  @!P3 LDC R0, c[0x0][0x2cc] ;  /* 0x0000b300ff00bb82 */ /* 0x000e620000000800 */
[----:B---3--:R-:W-:-:S07]  /*0b00*/  @!P3 ISETP.NE.U32.AND P1, PT, R4, RZ, PT ;  /* 0x000000ff0400b20c */ /* 0x008fce0003f25070 */
[----:B-----5:R3:W5:Y:S01]  /*0b10*/  @!P2 LDG.E R211, desc[UR38][R8.64] ;  /* 0x0000002608d3a981 */ /* 0x020762000c1e1900 */
[----:B------:R-:W-:Y:S02]  /*0b20*/  @!P3 ISETP.NE.AND.EX P1, PT, R5, RZ, PT, P1 ;  /* 0x000000ff0500b20c */ /* 0x000fe40003f25310 */
[----:B------:R-:W2:Y:S01]  /*0b30*/  LDC R5, c[0x0][0x2c8] ;  /* 0x0000b200ff057b82 */ /* 0x000ea20000000800 */
[----:B------:R-:W-:-:S04]  /*0b40*/  ISETP.NE.U32.AND P2, PT, R6, RZ, PT ;  /* 0x000000ff0600720c */ /* 0x000fc80003f45070 */
[----:B------:R-:W-:Y:S02]  /*0b50*/  ISETP.NE.AND.EX P2, PT, R7, RZ, PT, P2 ;  /* 0x000000ff0700720c */ /* 0x000fe40003f45320 */
[----:B-1----:R-:W-:Y:S01]  /*0b60*/  @!P3 SEL R4, R0, RZ, P1 ;  /* 0x000000ff0004b207 */ /* 0x002fe20000800000 */
[----:B--2---:R-:W-:-:S06]  /*0b70*/  @P0 IMAD.IADD R190, R190, 0x1, -R20 ;  /* 0x00000001bebe0824 */ /* 0x004fcc00078e0a14 */
[----:B------:R-:W1:Y:S01]  /*0b80*/  @!P0 LDC R190, c[0x0][0x2c4] ;  /* 0x0000b100ffbe8b82 */ /* 0x000e620000000800 */
[----:B----4-:R-:W-:-:S03]  /*0b90*/  @P3 IMAD.IADD R209, R209, 0x1, -R210 ;  /* 0x00000001d1d13824 */ /* 0x010fc600078e0ad2 */
[----:B---3--:R-:W-:Y:S05]  /*0ba0*/  @!P2 BRA `(.L_x_1211) ;  /* 0x00000000000ca947 */ /* 0x008fea0003800000 */
[----:B------:R-:W2:Y:S02]  /*0bb0*/  @P4 LDG.E R5, desc[UR38][R8.64+0x4] ;  /* 0x0000042608054981 */ /* 0x000ea4000c1e1900 */
[----:B--2--5:R-:W-:-:S06]  /*0bc0*/  @P4 IADD3 R5, R5, -R211, RZ ;  /* 0x800000d305054210 */ /* 0x024fcc0007ffe0ff */
[----:B------:R2:W5:Y:S02]  /*0bd0*/  @!P4 LDG.E R5, desc[UR38][R8.64] ;  /* 0x000000260805c981 */ /* 0x000564000c1e1900 */
.L_x_1211:
[----:B------:R-:W-:Y:S01]  /*0be0*/  IMAD.SHL.U32 R0, R177, 0x80, RZ ;  /* 0x00000080b1007824 */ /* 0x000fe200078e00ff */
[----:B-----5:R-:W-:-:S04]  /*0bf0*/  @!P3 IADD3 R209, R4, R5, -R210 ;  /* 0x0000000504d1b210 */ /* 0x020fc80007ffe8d2 */
[----:B------:R-:W-:-:S13]  /*0c00*/  ISETP.GT.AND P1, PT, R209, R0, PT ;  /* 0x00000000d100720c */ /* 0x000fda0003f24270 */
[----:B------:R-:W-:Y:S05]  /*0c10*/  @!P1 BRA `(.L_x_1212) ;  /* 0x00000088003c9947 */ /* 0x000fea0003800000 */
[----:B--2---:R-:W2:Y:S01]  /*0c20*/  LDC R8, c[0x0][0x278] ;  /* 0x00009e00ff087b82 */ /* 0x004ea20000000800 */
[----:B------:R-:W-:Y:S01]  /*0c30*/  ISETP.NE.AND P1, PT, R211, -0x1, PT ;  /* 0xffffffffd300780c */ /* 0x000fe20003f25270 */
[C---:B------:R-:W-:Y:S01]  /*0c40*/  IMAD.SHL.U32 R38, R174.reuse, 0x80, RZ ;  /* 0x00000080ae267824 */ /* 0x040fe200078e00ff */
[----:B------:R-:W-:Y:S01]  /*0c50*/  SHF.L.U64.HI R12, R174, 0x7, R2 ;  /* 0x00000007ae0c7819 */ /* 0x000fe20000010202 */
[----:B------:R-:W-:Y:S01]  /*0c60*/  ULDC UR18, c[0x0][0x2dc] ;  /* 0x0000b70000127ab9 */ /* 0x000fe20000000800 */
[----:B------:R-:W-:Y:S01]  /*0c70*/  ISETP.NE.AND P2, PT, R20, -0x1, PT ;  /* 0xffffffff1400780c */ /* 0x000fe20003f45270 */
[----:B------:R-:W-:Y:S01]  /*0c80*/  ULDC UR14, c[0x0][0x270] ;  /* 0x00009c00000e7ab9 */ /* 0x000fe20000000800 */
[----:B------:R-:W-:Y:S01]  /*0c90*/  SEL R38, R38, RZ, P0 ;  /* 0x000000ff26267207 */ /* 0x000fe20000000000 */
[----:B------:R-:W3:Y:S01]  /*0ca0*/  LDC.64 R4, c[0x0][0x228] ;  /* 0x00008a00ff047b82 */ /* 0x000ee20000000a00 */
[----:B------:R-:W-:Y:S01]  /*0cb0*/  SEL R12, R12, RZ, P0 ;  /* 0x000000ff0c0c7207 */ /* 0x000fe20000000000 */
[----:B------:R-:W-:Y:S01]  /*0cc0*/  UIMAD.WIDE UR8, UR18, UR14, URZ ;  /* 0x0000000e120872a5 */ /* 0x000fe2000f8e023f */
[----:B------:R-:W4:Y:S01]  /*0cd0*/  S2R R27, SR_CTAID.X ;  /* 0x00000000001b7919 */ /* 0x000f220000002500 */
[----:B------:R-:W-:-:S04]  /*0ce0*/  SHF.R.S32.HI R179, RZ, 0x1f, R178 ;  /* 0x0000001fffb37819 */ /* 0x000fc800000114b2 */
[----:B------:R-:W5:Y:S01]  /*0cf0*/  LDC R26, c[0x0][0x2d4] ;  /* 0x0000b500ff1a7b82 */ /* 0x000f620000000800 */
[----:B------:R-:W-:Y:S01]  /*0d00*/  IMAD.WIDE.U32 R36, R20, UR8, RZ ;  /* 0x0000000814247c25 */ /* 0x000fe2000f8e00ff */
[----:B--2---:R-:W-:-:S06]  /*0d10*/  IABS R9, R8 ;  /* 0x0000000800097213 */ /* 0x004fcc0000000000 */
[----:B------:R-:W2:Y:S01]  /*0d20*/  LDC R28, c[0x0][0x2c4] ;  /* 0x0000b100ff1c7b82 */ /* 0x000ea20000000800 */
[----:B------:R-:W1:Y:S01]  /*0d30*/  I2F.RP R10, R9 ;  /* 0x00000009000a7306 */ /* 0x000e620000209400 */
[----:B---3--:R-:W-:-:S06]  /*0d40*/  IMAD R23, R2, R4, RZ ;  /* 0x0000000402177224 */ /* 0x008fcc00078e02ff */
[----:B------:R-:W3:Y:S01]  /*0d50*/  LDC.U8 R33, c[0x0][0x480] ;  /* 0x00012000ff217b82 */ /* 0x000ee20000000000 */
[----:B------:R-:W-:-:S04]  /*0d60*/  IMAD.WIDE.U32 R24, R174, R4, RZ ;  /* 0x00000004ae187225 */ /* 0x000fc800078e00ff */
[C---:B------:R-:W-:Y:S01]  /*0d70*/  IMAD R23, R174.reuse, R5, R23 ;  /* 0x00000005ae177224 */ /* 0x040fe200078e0217 */
[----:B-----5:R-:W-:Y:S02]  /*0d80*/  SHF.R.S32.HI R32, RZ, 0x1f, R26 ;  /* 0x0000001fff207819 */ /* 0x020fe4000001141a */
[----:B------:R-:W5:Y:S01]  /*0d90*/  LDC.U8 R5, c[0x0][0x3d8] ;  /* 0x0000f600ff057b82 */ /* 0x000f620000000000 */
[----:B------:R-:W-:Y:S01]  /*0da0*/  IMAD.WIDE.U32 R40, R174, R26, RZ ;  /* 0x0000001aae287225 */ /* 0x000fe200078e00ff */
[----:B-1----:R-:W1:Y:S01]  /*0db0*/  MUFU.RCP R10, R10 ;  /* 0x0000000a000a7308 */ /* 0x002e620000001000 */
[----:B------:R-:W-:Y:S02]  /*0dc0*/  IADD3 R23, R25, R23, RZ ;  /* 0x0000001719177210 */ /* 0x000fe40007ffe0ff */
[----:B------:R-:W-:Y:S02]  /*0dd0*/  IMAD R32, R32, R174, RZ ;  /* 0x000000ae20207224 */ /* 0x000fe400078e02ff */
[----:B------:R-:W-:-:S02]  /*0de0*/  IMAD R25, R40, UR9, RZ ;  /* 0x0000000928197c24 */ /* 0x000fc4000f8e02ff */
[----:B------:R-:W-:-:S04]  /*0df0*/  IMAD R32, R2, R26, R32 ;  /* 0x0000001a02207224 */ /* 0x000fc800078e0220 */
[----:B------:R-:W-:Y:S02]  /*0e00*/  IMAD.IADD R32, R41, 0x1, R32 ;  /* 0x0000000129207824 */ /* 0x000fe400078e0220 */
[----:B------:R-:W-:Y:S01]  /*0e10*/  IMAD.WIDE.U32 R40, R40, UR8, RZ ;  /* 0x0000000828287c25 */ /* 0x000fe2000f8e00ff */
[----:B-1----:R-:W-:-:S03]  /*0e20*/  IADD3 R10, R10, 0xffffffe, RZ ;  /* 0x0ffffffe0a0a7810 */ /* 0x002fc60007ffe0ff */
[----:B------:R-:W-:Y:S01]  /*0e30*/  IMAD R25, R32, UR8, R25 ;  /* 0x0000000820197c24 */ /* 0x000fe2000f8e0219 */
[----:B------:R-:W1:Y:S01]  /*0e40*/  F2I.FTZ.U32.TRUNC.NTZ R11, R10 ;  /* 0x0000000a000b7305 */ /* 0x000e62000021f000 */
[----:B-----5:R-:W-:-:S03]  /*0e50*/  ISETP.NE.AND P3, PT, R5, RZ, PT ;  /* 0x000000ff0500720c */ /* 0x020fc60003f65270 */
[----:B------:R-:W-:-:S10]  /*0e60*/  IADD3 R25, R41, R25, RZ ;  /* 0x0000001929197210 */ /* 0x000fd40007ffe0ff */
[----:B------:R-:W5:Y:S01]  /*0e70*/  @P3 LDC R30, c[0x0][0x2e4] ;  /* 0x0000b900ff1e3b82 */ /* 0x000f620000000800 */
[----:B-1----:R-:W-:Y:S01]  /*0e80*/  IMAD.MOV R6, RZ, RZ, -R11 ;  /* 0x000000ffff067224 */ /* 0x002fe200078e0a0b */
[----:B------:R-:W-:-:S03]  /*0e90*/  MOV R10, RZ ;  /* 0x000000ff000a7202 */ /* 0x000fc60000000f00 */
[----:B------:R-:W-:Y:S01]  /*0ea0*/  IMAD R7, R6, R9, RZ ;  /* 0x0000000906077224 */ /* 0x000fe200078e02ff */
[----:B------:R-:W-:-:S03]  /*0eb0*/  IABS R6, R178 ;  /* 0x000000b200067213 */ /* 0x000fc60000000000 */
[----:B------:R-:W-:-:S04]  /*0ec0*/  IMAD.HI.U32 R7, R11, R7, R10 ;  /* 0x000000070b077227 */ /* 0x000fc800078e000a */
[----:B------:R-:W-:Y:S02]  /*0ed0*/  VIADD R10, R190, 0x3f ;  /* 0x0000003fbe0a7836 */ /* 0x000fe40000000000 */
[----:B------:R-:W-:-:S03]  /*0ee0*/  IMAD.HI.U32 R16, R7, R6, RZ ;  /* 0x0000000607107227 */ /* 0x000fc600078e00ff */
[----:B------:R-:W-:Y:S02]  /*0ef0*/  SHF.R.S32.HI R17, RZ, 0x1f, R10 ;  /* 0x0000001fff117819 */ /* 0x000fe4000001140a */
[----:B------:R-:W-:Y:S02]  /*0f00*/  IADD3 R13, -R16, RZ, RZ ;  /* 0x000000ff100d7210 */ /* 0x000fe40007ffe1ff */
[----:B------:R-:W-:Y:S02]  /*0f10*/  LEA.HI R17, R17, R10, RZ, 0x6 ;  /* 0x0000000a11117211 */ /* 0x000fe400078f30ff */
[----:B------:R-:W1:Y:S01]  /*0f20*/  @P1 LDC.64 R10, c[0x0][0x250] ;  /* 0x00009400ff0a1b82 */ /* 0x000e620000000a00 */
[----:B------:R-:W-:Y:S01]  /*0f30*/  IMAD R13, R9, R13, R6 ;  /* 0x0000000d090d7224 */ /* 0x000fe200078e0206 */
[----:B------:R-:W-:-:S04]  /*0f40*/  LOP3.LUT R22, R17, 0xffffffc0, RZ, 0xc0, !PT ;  /* 0xffffffc011167812 */ /* 0x000fc800078ec0ff */
[----:B------:R-:W-:Y:S02]  /*0f50*/  ISETP.GT.U32.AND P4, PT, R9, R13, PT ;  /* 0x0000000d0900720c */ /* 0x000fe40003f84070 */
[----:B------:R-:W4:Y:S01]  /*0f60*/  LDC.64 R6, c[0x0][0x240] ;  /* 0x00009000ff067b82 */ /* 0x000f220000000a00 */
[----:B------:R-:W-:-:S04]  /*0f70*/  IADD3 R22, R22, -0x40, RZ ;  /* 0xffffffc016167810 */ /* 0x000fc80007ffe0ff */
[----:B------:R-:W-:Y:S02]  /*0f80*/  IADD3 R38, P0, R22, R38, RZ ;  /* 0x0000002616267210 */ /* 0x000fe40007f1e0ff */
[----:B------:R-:W-:-:S03]  /*0f90*/  SHF.R.S32.HI R21, RZ, 0x1f, R22 ;  /* 0x0000001fff157819 */ /* 0x000fc60000011416 */
[----:B------:R-:W-:Y:S01]  /*0fa0*/  IMAD R31, R38, UR9, RZ ;  /* 0x00000009261f7c24 */ /* 0x000fe2000f8e02ff */
[-C--:B------:R-:W-:Y:S01]  /*0fb0*/  @!P4 IADD3 R13, R13, -R9.reuse, RZ ;  /* 0x800000090d0dc210 */ /* 0x080fe20007ffe0ff */
[----:B------:R-:W-:Y:S02]  /*0fc0*/  IMAD.X R12, R21, 0x1, R12, P0 ;  /* 0x00000001150c7824 */ /* 0x000fe400000e060c */
[----:B------:R-:W-:Y:S01]  /*0fd0*/  @!P4 VIADD R16, R16, 0x1 ;  /* 0x000000011010c836 */ /* 0x000fe20000000000 */
[----:B------:R-:W-:Y:S01]  /*0fe0*/  ISETP.GE.U32.AND P5, PT, R13, R9, PT ;  /* 0x000000090d00720c */ /* 0x000fe20003fa6070 */
[----:B------:R-:W-:Y:S01]  /*0ff0*/  IMAD R31, R12, UR8, R31 ;  /* 0x000000080c1f7c24 */ /* 0x000fe2000f8e021f */
[----:B------:R-:W-:Y:S01]  /*1000*/  LOP3.LUT R9, R178, R8, RZ, 0x3c, !PT ;  /* 0x00000008b2097212 */ /* 0x000fe200078e3cff */
[----:B------:R-:W2:Y:S01]  /*1010*/  @!P2 LDC.64 R12, c[0x0][0x418] ;  /* 0x00010600ff0cab82 */ /* 0x000ea20000000a00 */
[----:B------:R-:W-:Y:S01]  /*1020*/  ISETP.NE.AND P4, PT, R8, RZ, PT ;  /* 0x000000ff0800720c */ /* 0x000fe20003f85270 */
[----:B------:R-:W-:Y:S01]  /*1030*/  IMAD.WIDE.U32 R38, R38, UR8, RZ ;  /* 0x0000000826267c25 */ /* 0x000fe2000f8e00ff */
[----:B------:R-:W-:-:S03]  /*1040*/  ISETP.GE.AND P0, PT, R9, RZ, PT ;  /* 0x000000ff0900720c */ /* 0x000fc60003f06270 */
[----:B----4-:R-:W-:-:S04]  /*1050*/  IMAD.WIDE.U32 R14, R20, R6, RZ ;  /* 0x00000006140e7225 */ /* 0x010fc800078e00ff */
[----:B------:R-:W-:Y:S01]  /*1060*/  IMAD R4, R20, R7, RZ ;  /* 0x0000000714047224 */ /* 0x000fe200078e02ff */
[----:B------:R-:W-:Y:S02]  /*1070*/  SEL R24, R24, R14, !P2 ;  /* 0x0000000e18187207 */ /* 0x000fe40005000000 */
[----:B------:R-:W-:Y:S02]  /*1080*/  @P5 IADD3 R16, R16, 0x1, RZ ;  /* 0x0000000110105810 */ /* 0x000fe40007ffe0ff */
[----:B------:R-:W-:Y:S02]  /*1090*/  @P2 IADD3 R23, R15, R4, RZ ;  /* 0x000000040f172210 */ /* 0x000fe40007ffe0ff */
[----:B------:R-:W4:Y:S01]  /*10a0*/  @P2 LDC.64 R14, c[0x0][0x420] ;  /* 0x00010800ff0e2b82 */ /* 0x000f220000000a00 */
[----:B------:R-:W-:Y:S01]  /*10b0*/  @P1 IADD3 R4, R210, R211, RZ ;  /* 0x000000d3d2041210 */ /* 0x000fe20007ffe0ff */
[----:B------:R-:W-:Y:S01]  /*10c0*/  @!P0 IMAD.MOV R16, RZ, RZ, -R16 ;  /* 0x000000ffff108224 */ /* 0x000fe200078e0a10 */
[----:B------:R-:W-:-:S02]  /*10d0*/  @!P4 LOP3.LUT R16, RZ, R8, RZ, 0x33, !PT ;  /* 0x00000008ff10c212 */ /* 0x000fc400078e33ff */
[----:B---3--:R-:W-:Y:S01]  /*10e0*/  ISETP.NE.AND P0, PT, R33, RZ, PT ;  /* 0x000000ff2100720c */ /* 0x008fe20003f05270 */
[C---:B-1----:R-:W-:Y:S02]  /*10f0*/  @P1 IMAD R18, R4.reuse, R11, RZ ;  /* 0x0000000b04121224 */ /* 0x042fe400078e02ff */
[----:B------:R-:W-:Y:S01]  /*1100*/  @P1 IMAD.WIDE.U32 R4, R4, R10, RZ ;  /* 0x0000000a04041225 */ /* 0x000fe200078e00ff */
[----:B------:R-:W1:Y:S03]  /*1110*/  LDC.64 R8, c[0x0][0x488] ;  /* 0x00012200ff087b82 */ /* 0x000e660000000a00 */
[----:B--2---:R-:W-:Y:S01]  /*1120*/  @!P2 IMAD R29, R2, R12, RZ ;  /* 0x0000000c021da224 */ /* 0x004fe200078e02ff */
[----:B------:R-:W-:Y:S01]  /*1130*/  @P1 IADD3 R18, R5, R18, RZ ;  /* 0x0000001205121210 */ /* 0x000fe20007ffe0ff */
[----:B------:R-:W-:Y:S01]  /*1140*/  @!P2 IMAD.WIDE.U32 R42, R174, R12, RZ ;  /* 0x0000000cae2aa225 */ /* 0x000fe200078e00ff */
[----:B------:R-:W-:-:S02]  /*1150*/  @P1 MOV R19, R4 ;  /* 0x0000000400131202 */ /* 0x000fc40000000f00 */
[----:B------:R-:W2:Y:S01]  /*1160*/  @P1 LDC.64 R4, c[0x0][0x248] ;  /* 0x00009200ff041b82 */ /* 0x000ea20000000a00 */
[----:B------:R-:W-:Y:S01]  /*1170*/  @!P2 IMAD R13, R174, R13, R29 ;  /* 0x0000000dae0da224 */ /* 0x000fe200078e021d */
[----:B------:R-:W-:Y:S01]  /*1180*/  SEL R12, R40, R36, !P2 ;  /* 0x00000024280c7207 */ /* 0x000fe20005000000 */
[----:B------:R-:W-:Y:S02]  /*1190*/  IMAD R36, R178, UR18, RZ ;  /* 0x00000012b2247c24 */ /* 0x000fe4000f8e02ff */
[----:B----4-:R-:W-:-:S04]  /*11a0*/  @P2 IMAD.WIDE.U32 R34, R20, R14, RZ ;  /* 0x0000000e14222225 */ /* 0x010fc800078e00ff */
[----:B------:R-:W-:Y:S01]  /*11b0*/  @P2 IMAD R29, R20, R15, R35 ;  /* 0x0000000f141d2224 */ /* 0x000fe200078e0223 */
[----:B------:R-:W-:Y:S01]  /*11c0*/  @!P2 IADD3 R29, R43, R13, RZ ;  /* 0x0000000d2b1da210 */ /* 0x000fe20007ffe0ff */
[----:B------:R-:W-:Y:S02]  /*11d0*/  @P3 IMAD R15, R174, R28, RZ ;  /* 0x0000001cae0f3224 */ /* 0x000fe400078e02ff */
[----:B------:R-:W-:Y:S01]  /*11e0*/  @P2 IMAD.MOV.U32 R32, RZ, RZ, R34 ;  /* 0x000000ffff202224 */ /* 0x000fe200078e0022 */
[----:B------:R-:W-:Y:S01]  /*11f0*/  @!P2 MOV R32, R42 ;  /* 0x0000002a0020a202 */ /* 0x000fe20000000f00 */
[----:B-1----:R-:W-:Y:S01]  /*1200*/  IMAD.WIDE.U32 R34, R27, R8, RZ ;  /* 0x000000081b227225 */ /* 0x002fe200078e00ff */
[----:B------:R-:W-:-:S03]  /*1210*/  @P3 SEL R15, R15, R20, !P2 ;  /* 0x000000140f0f3207 */ /* 0x000fc60005000000 */
[----:B------:R-:W-:Y:S01]  /*1220*/  @P1 IMAD.IADD R8, R210, 0x1, R211 ;  /* 0x00000001d2081824 */ /* 0x000fe200078e02d3 */
[----:B------:R-:W-:Y:S01]  /*1230*/  SEL R34, R34, RZ, P0 ;  /* 0x000000ff22227207 */ /* 0x000fe20000000000 */
[----:B------:R-:W-:Y:S01]  /*1240*/  IMAD R9, R27, R9, R35 ;  /* 0x000000091b097224 */ /* 0x000fe200078e0223 */
[----:B------:R-:W-:Y:S01]  /*1250*/  SHF.R.S32.HI R35, RZ, 0x1f, R36 ;  /* 0x0000001fff237819 */ /* 0x000fe20000011424 */
[----:B------:R-:W-:Y:S02]  /*1260*/  IMAD R14, R20, UR9, RZ ;  /* 0x00000009140e7c24 */ /* 0x000fe4000f8e02ff */
[----:B------:R-:W-:Y:S01]  /*1270*/  @!P3 IMAD R13, R174, UR14, R178 ;  /* 0x0000000eae0dbc24 */ /* 0x000fe2000f8e02b2 */
[----:B------:R-:W-:Y:S01]  /*1280*/  SEL R33, R9, RZ, P0 ;  /* 0x000000ff09217207 */ /* 0x000fe20000000000 */
[C---:B--2---:R-:W-:Y:S01]  /*1290*/  @P1 IMAD R27, R8.reuse, R5, RZ ;  /* 0x00000005081b1224 */ /* 0x044fe200078e02ff */
[----:B------:R-:W-:Y:S01]  /*12a0*/  @P2 IADD3 R25, R37, R14, RZ ;  /* 0x0000000e25192210 */ /* 0x000fe20007ffe0ff */
[----:B------:R-:W-:-:S04]  /*12b0*/  @P1 IMAD.WIDE.U32 R40, R8, R4, RZ ;  /* 0x0000000408281225 */ /* 0x000fc800078e00ff */
[----:B-----5:R-:W-:Y:S01]  /*12c0*/  @P3 IMAD R30, R178, R30, R15 ;  /* 0x0000001eb21e3224 */ /* 0x020fe200078e020f */
[----:B------:R-:W-:Y:S01]  /*12d0*/  SHF.R.S32.HI R15, RZ, 0x1f, R0 ;  /* 0x0000001fff0f7819 */ /* 0x000fe20000011400 */
[----:B------:R-:W-:Y:S01]  /*12e0*/  @!P3 IMAD R30, R13, R28, RZ ;  /* 0x0000001c0d1eb224 */ /* 0x000fe200078e02ff */
        /* <DEDUP_REMOVED lines=15> */
.L_x_1213:
        /* <DEDUP_REMOVED lines=13> */
.L_x_1214:
        /* <DEDUP_REMOVED lines=10> */
.L_x_1215:
[----:B------:R-:W-:-:S04]  /*1550*/  IMAD R8, R174, UR14, R178 ;  /* 0x0000000eae087c24 */ /* 0x000fc8000f8e02b2 */
[----:B------:R-:W-:-:S07]  /*1560*/  IMAD R26, R8, R26, RZ ;  /* 0x0000001a081a7224 */ /* 0x000fce00078e02ff */
.L_x_1216:
[----:B------:R-:W1:Y:S01]  /*1570*/  S2R R13, SR_TID.X ;  /* 0x00000000000d7919 */ /* 0x000e620000002100 */
[----:B------:R-:W2:Y:S01]  /*1580*/  LDC.64 R8, c[0x0][0x420] ;  /* 0x00010800ff087b82 */ /* 0x000ea20000000a00 */
[----:B------:R-:W-:Y:S01]  /*1590*/  UIMAD UR18, UR18, UR14, URZ ;  /* 0x0000000e121272a4 */ /* 0x000fe2000f8e023f */
[----:B------:R-:W-:Y:S01]  /*15a0*/  IADD3 R40, P1, R172, R32, RZ ;  /* 0x00000020ac287210 */ /* 0x000fe20007f3e0ff */
[C---:B------:R-:W-:Y:S01]  /*15b0*/  IMAD.IADD R26, R22.reuse, 0x1, R26 ;  /* 0x00000001161a7824 */ /* 0x040fe200078e021a */
[----:B------:R-:W-:Y:S01]  /*15c0*/  SHF.R.S32.HI R173, RZ, 0x1f, R172 ;  /* 0x0000001fffad7819 */ /* 0x000fe200000114ac */
[----:B------:R-:W-:Y:S01]  /*15d0*/  USHF.L.U32 UR17, UR18, 0x6, URZ ;  /* 0x0000000612117899 */ /* 0x000fe2000800063f */
[----:B------:R-:W-:Y:S01]  /*15e0*/  SHF.R.S32.HI R20, RZ, 0x1f, R171 ;  /* 0x0000001fff147819 */ /* 0x000fe200000114ab */
[----:B------:R-:W-:Y:S01]  /*15f0*/  ULDC.64 UR12, c[0x0][0x210] ;  /* 0x00008400000c7ab9 */ /* 0x000fe20000000a00 */
[----:B------:R-:W-:Y:S01]  /*1600*/  IADD3 R30, R22, R30, RZ ;  /* 0x0000001e161e7210 */ /* 0x000fe20007ffe0ff */
[----:B------:R-:W-:Y:S01]  /*1610*/  USHF.R.S32.HI UR8, URZ, 0x1f, UR17 ;  /* 0x0000001f3f087899 */ /* 0x000fe20008011411 */
[----:B------:R-:W-:Y:S01]  /*1620*/  IMAD.X R41, R173, 0x1, R29, P1 ;  /* 0x00000001ad297824 */ /* 0x000fe200008e061d */
[----:B------:R-:W-:Y:S01]  /*1630*/  IADD3 R38, P4, P3, R38, UR17, R36 ;  /* 0x0000001126267c10 */ /* 0x000fe2000fb9e024 */
[----:B------:R-:W3:Y:S01]  /*1640*/  LDC.64 R218, c[0x0][0x2b0] ;  /* 0x0000ac00ffda7b82 */ /* 0x000ee20000000a00 */
[----:B------:R-:W-:Y:S01]  /*1650*/  ULDC.64 UR10, c[0x0][0x3e0] ;  /* 0x0000f800000a7ab9 */ /* 0x000fe20000000a00 */
[----:B------:R-:W-:Y:S01]  /*1660*/  BSSY B1, `(.L_x_1212) ;  /* 0x00007ea000017945 */ /* 0x000fe20003800000 */
[----:B------:R-:W-:Y:S01]  /*1670*/  IADD3.X R31, R31, UR8, R35, P4, P3 ;  /* 0x000000081f1f7c10 */ /* 0x000fe2000a7e6423 */
[----:B------:R-:W-:Y:S01]  /*1680*/  ULDC.64 UR8, c[0x0][0x428] ;  /* 0x00010a0000087ab9 */ /* 0x000fe20000000a00 */
[----:B------:R-:W-:-:S02]  /*1690*/  IADD3 R34, P2, P1, R34, R38, R12 ;  /* 0x0000002622227210 */ /* 0x000fc4000795e00c */
[----:B------:R-:W-:Y:S02]  /*16a0*/  IADD3 R29, P3, R171, R22, RZ ;  /* 0x00000016ab1d7210 */ /* 0x000fe40007f7e0ff */
[----:B------:R-:W-:Y:S02]  /*16b0*/  IADD3.X R25, R33, R31, R25, P2, P1 ;  /* 0x0000001f21197210 */ /* 0x000fe400017e2419 */
[----:B------:R-:W4:Y:S01]  /*16c0*/  LDC.64 R32, c[0x0][0x478] ;  /* 0x00011e00ff207b82 */ /* 0x000f220000000a00 */
        /* <DEDUP_REMOVED lines=8> */
[-C--:B------:R-:W-:Y:S01]  /*1750*/  LEA.HI R222, R12, R13.reuse, RZ, 0x5 ;  /* 0x0000000d0cde7211 */ /* 0x080fe200078f28ff */
[----:B------:R-:W-:Y:S02]  /*1760*/  IMAD.MOV.U32 R36, RZ, RZ, R40 ;  /* 0x000000ffff247224 */ /* 0x000fe400078e0028 */
[----:B------:R-:W-:Y:S01]  /*1770*/  IMAD R21, R179, UR8, RZ ;  /* 0x00000008b3157c24 */ /* 0x000fe2000f8e02ff */
[----:B------:R-:W-:Y:S01]  /*1780*/  LOP3.LUT R220, R222, 0xffffffe0, RZ, 0xc0, !PT ;  /* 0xffffffe0dedc7812 */ /* 0x000fe200078ec0ff */
[-C--:B------:R-:W-:Y:S01]  /*1790*/  IMAD R22, R22, R6.reuse, RZ ;  /* 0x0000000616167224 */ /* 0x080fe200078e02ff */
[----:B------:R-:W-:Y:S01]  /*17a0*/  SHF.R.S32.HI R222, RZ, 0x5, R222 ;  /* 0x00000005ffde7819 */ /* 0x000fe200000114de */
[----:B------:R-:W-:Y:S01]  /*17b0*/  IMAD.WIDE.U32 R40, R29, R6, R172 ;  /* 0x000000061d287225 */ /* 0x000fe200078e00ac */
[----:B------:R-:W-:-:S03]  /*17c0*/  IADD3 R220, -R220, R13, RZ ;  /* 0x0000000ddcdc7210 */ /* 0x000fc60007ffe1ff */
[C---:B------:R-:W-:Y:S02]  /*17d0*/  IMAD R21, R178.reuse, UR9, R21 ;  /* 0x00000009b2157c24 */ /* 0x040fe4000f8e0215 */
[----:B------:R-:W-:Y:S02]  /*17e0*/  IMAD R22, R29, R7, R22 ;  /* 0x000000071d167224 */ /* 0x000fe400078e0216 */
[----:B------:R-:W-:Y:S01]  /*17f0*/  IMAD.WIDE.U32 R38, R178, UR8, R36 ;  /* 0x00000008b2267c25 */ /* 0x000fe2000f8e0024 */
[----:B------:R-:W-:Y:S01]  /*1800*/  IADD3 R36, P2, R24, R40, RZ ;  /* 0x0000002818247210 */ /* 0x000fe20007f5e0ff */
[----:B------:R-:W-:Y:S02]  /*1810*/  ULDC.64 UR8, c[0x0][0x258] ;  /* 0x0000960000087ab9 */ /* 0x000fe40000000a00 */
[----:B------:R-:W-:Y:S01]  /*1820*/  IMAD.IADD R39, R39, 0x1, R21 ;  /* 0x0000000127277824 */ /* 0x000fe200078e0215 */
[----:B------:R-:W-:Y:S01]  /*1830*/  IADD3.X R37, R23, R41, R22, P2, !PT ;  /* 0x0000002917257210 */ /* 0x000fe200017fe416 */
[----:B------:R-:W-:-:S02]  /*1840*/  IMAD R222, R222, UR18, R220 ;  /* 0x00000012dede7c24 */ /* 0x000fc4000f8e02dc */
[----:B------:R-:W-:Y:S02]  /*1850*/  IMAD R21, R179, UR8, RZ ;  /* 0x00000008b3157c24 */ /* 0x000fe4000f8e02ff */
[----:B------:R-:W-:Y:S01]  /*1860*/  IMAD R22, R20, R8, RZ ;  /* 0x0000000814167224 */ /* 0x000fe200078e02ff */
[----:B------:R-:W-:Y:S01]  /*1870*/  IADD3 R34, P1, R222, R34, RZ ;  /* 0x00000022de227210 */ /* 0x000fe20007f3e0ff */
[C---:B------:R-:W-:Y:S02]  /*1880*/  IMAD R23, R178.reuse, UR9, R21 ;  /* 0x00000009b2177c24 */ /* 0x040fe4000f8e0215 */
[----:B------:R-:W-:Y:S01]  /*1890*/  IMAD.WIDE.U32 R36, R178, UR8, R36 ;  /* 0x00000008b2247c25 */ /* 0x000fe2000f8e0024 */
[----:B------:R-:W-:Y:S01]  /*18a0*/  ULDC.64 UR8, c[0x0][0x400] ;  /* 0x0001000000087ab9 */ /* 0x000fe20000000a00 */
[----:B------:R-:W-:Y:S02]  /*18b0*/  LEA.HI.X.SX32 R222, R222, R25, 0x1, P1 ;  /* 0x00000019dede7211 */ /* 0x000fe400008f0eff */
[C---:B------:R-:W-:Y:S01]  /*18c0*/  IMAD R21, R171.reuse, R9, R22 ;  /* 0x00000009ab157224 */ /* 0x040fe200078e0216 */
[----:B------:R-:W-:Y:S01]  /*18d0*/  LEA R216, P3, R36, UR12, 0x1 ;  /* 0x0000000c24d87c11 */ /* 0x000fe2000f8608ff */
[----:B------:R-:W-:Y:S01]  /*18e0*/  IMAD.WIDE.U32 R38, R171, R8, R38 ;  /* 0x00000008ab267225 */ /* 0x000fe200078e0026 */
[----:B------:R-:W-:-:S03]  /*18f0*/  LEA R213, P1, R34, UR8, 0x2 ;  /* 0x0000000822d57c11 */ /* 0x000fc6000f8210ff */
[----:B------:R-:W-:Y:S01]  /*1900*/  IMAD.IADD R22, R37, 0x1, R23 ;  /* 0x0000000125167824 */ /* 0x000fe200078e0217 */
[----:B------:R-:W-:Y:S01]  /*1910*/  IADD3 R21, R39, R21, RZ ;  /* 0x0000001527157210 */ /* 0x000fe20007ffe0ff */
[----:B---3--:R-:W-:Y:S01]  /*1920*/  IMAD.WIDE R218, R30, 0x4, R218 ;  /* 0x000000041eda7825 */ /* 0x008fe200078e02da */
[----:B------:R-:W-:Y:S02]  /*1930*/  LEA R214, P2, R38, UR10, 0x1 ;  /* 0x0000000a26d67c11 */ /* 0x000fe4000f8408ff */
[----:B------:R-:W-:Y:S01]  /*1940*/  LEA.HI.X R217, R36, UR13, R22, 0x1, P3 ;  /* 0x0000000d24d97c11 */ /* 0x000fe200098f0c16 */
[----:B----4-:R-:W-:Y:S01]  /*1950*/  IMAD.WIDE R22, R26, 0x4, R32 ;  /* 0x000000041a167825 */ /* 0x010fe200078e0220 */
[----:B------:R-:W-:Y:S02]  /*1960*/  LEA.HI.X R222, R34, UR9, R222, 0x2, P1 ;  /* 0x0000000922de7c11 */ /* 0x000fe400088f14de */
[----:B------:R-:W-:Y:S01]  /*1970*/  LEA.HI.X R215, R38, UR11, R21, 0x1, P2 ;  /* 0x0000000b26d77c11 */ /* 0x000fe200090f0c15 */
[----:B------:R-:W-:Y:S06]  /*1980*/  @!P4 BRA `(.L_x_1217) ;  /* 0x0000006c00f0c947 */ /* 0x000fec0003800000 */
[----:B------:R-:W-:Y:S01]  /*1990*/  IMAD R24, R177, -0x80, R209 ;  /* 0xffffff80b1187824 */ /* 0x000fe200078e02d1 */
[----:B------:R-:W-:Y:S01]  /*19a0*/  @P0 BAR.SYNC.DEFER_BLOCKING 0x0 ;  /* 0x0000000000000b1d */ /* 0x000fe20000010000 */
[C---:B------:R-:W-:Y:S02]  /*19b0*/  VIADD R17, R171.reuse, 0x40 ;  /* 0x00000040ab117836 */ /* 0x040fe40000000000 */
[C---:B------:R-:W-:Y:S01]  /*19c0*/  IMAD.WIDE.U32 R30, R0.reuse, R10, R172 ;  /* 0x0000000a001e7225 */ /* 0x040fe200078e00ac */
        /* <DEDUP_REMOVED lines=11> */
[----:B------:R-:W-:Y:S01]  /*1a80*/  IADD3.X R31, R18, R31, R19, P1, !PT ;  /* 0x0000001f121f7210 */ /* 0x000fe20000ffe413 */
[----:B------:R-:W-:Y:S01]  /*1a90*/  IMAD R19, R15, R4, RZ ;  /* 0x000000040f137224 */ /* 0x000fe200078e02ff */
[----:B------:R-:W-:-:S02]  /*1aa0*/  P2R R18, PR, RZ, 0x4 ;  /* 0x00000004ff127803 */ /* 0x000fc40000000000 */
[----:B------:R-:W-:Y:S01]  /*1ab0*/  LEA R15, R176, UR6, 0x1 ;  /* 0x00000006b00f7c11 */ /* 0x000fe2000f8e08ff */
[----:B------:R-:W-:Y:S01]  /*1ac0*/  IMAD R19, R0, R5, R19 ;  /* 0x0000000500137224 */ /* 0x000fe200078e0213 */
[----:B------:R-:W-:Y:S01]  /*1ad0*/  ISETP.NE.AND P1, PT, R18, RZ, PT ;  /* 0x000000ff1200720c */ /* 0x000fe20003f25270 */
[----:B------:R-:W-:Y:S01]  /*1ae0*/  IMAD.WIDE.U32 R30, R16, UR8, R30 ;  /* 0x00000008101e7c25 */ /* 0x000fe2000f8e001e */
[----:B------:R-:W-:Y:S02]  /*1af0*/  ISETP.GE.AND P4, PT, R25, R24, PT ;  /* 0x000000181900720c */ /* 0x000fe40003f86270 */
[-C--:B------:R-:W-:Y:S01]  /*1b00*/  ISETP.GE.AND P2, PT, R21, R17.reuse, PT ;  /* 0x000000111500720c */ /* 0x080fe20003f46270 */
[----:B------:R-:W-:Y:S01]  /*1b10*/  IMAD.WIDE.U32 R24, R0, R4, R172 ;  /* 0x0000000400187225 */ /* 0x000fe200078e00ac */
[----:B------:R-:W-:-:S03]  /*1b20*/  ISETP.GE.AND P3, PT, R171, R17, PT ;  /* 0x00000011ab00720c */ /* 0x000fc60003f66270 */
[----:B------:R-:W-:Y:S01]  /*1b30*/  IMAD R21, R14, UR8, RZ ;  /* 0x000000080e157c24 */ /* 0x000fe2000f8e02ff */
[----:B------:R-:W-:Y:S02]  /*1b40*/  IADD3 R28, P0, R28, R24, RZ ;  /* 0x000000181c1c7210 */ /* 0x000fe40007f1e0ff */
[----:B------:R-:W-:Y:S01]  /*1b50*/  LEA.HI R24, R208, R208, RZ, 0x1 ;  /* 0x000000d0d0187211 */ /* 0x000fe200078f08ff */
[----:B------:R1:W-:Y:S01]  /*1b60*/  @P1 STS.128 [R15+0xa000], RZ ;  /* 0x00a000ff0f001388 */ /* 0x0003e20000000c00 */
[----:B------:R-:W-:Y:S01]  /*1b70*/  IMAD R21, R16, UR9, R21 ;  /* 0x0000000910157c24 */ /* 0x000fe2000f8e0215 */
[----:B------:R-:W-:Y:S02]  /*1b80*/  IADD3.X R29, R27, R25, R19, P0, !PT ;  /* 0x000000191b1d7210 */ /* 0x000fe400007fe413 */
[----:B------:R-:W-:Y:S01]  /*1b90*/  LOP3.LUT R24, R24, 0xfffffffe, RZ, 0xc0, !PT ;  /* 0xfffffffe18187812 */ /* 0x000fe200078ec0ff */
[----:B------:R-:W-:Y:S01]  /*1ba0*/  IMAD.IADD R21, R31, 0x1, R21 ;  /* 0x000000011f157824 */ /* 0x000fe200078e0215 */
[----:B------:R-:W-:Y:S06]  /*1bb0*/  @P1 BRA `(.L_x_1219) ;  /* 0x0000000000441947 */ /* 0x000fec0003800000 */
[----:B------:R-:W-:Y:S02]  /*1bc0*/  ULDC UR8, c[0x0][0x2d0] ;  /* 0x0000b40000087ab9 */ /* 0x000fe40000000800 */
[----:B------:R-:W-:-:S13]  /*1bd0*/  ISETP.GE.AND P0, PT, R172, UR8, PT ;  /* 0x00000008ac007c0c */ /* 0x000fda000bf06270 */
[----:B------:R2:W-:Y:S01]  /*1be0*/  @P0 STS.128 [R15+0xa000], RZ ;  /* 0x00a000ff0f000388 */ /* 0x0005e20000000c00 */
[----:B------:R-:W-:Y:S05]  /*1bf0*/  @P0 BRA `(.L_x_1219) ;  /* 0x0000000000340947 */ /* 0x000fea0003800000 */
        /* <DEDUP_REMOVED lines=13> */
.L_x_1219:
[----:B------:R-:W-:Y:S05]  /*1cd0*/  BSYNC B0 ;  /* 0x0000000000007941 */ /* 0x000fea0003800000 */
.L_x_1218:
        /* <DEDUP_REMOVED lines=22> */
.L_x_1221:
[----:B------:R-:W-:Y:S05]  /*1e40*/  BSYNC B0 ;  /* 0x0000000000007941 */ /* 0x000fea0003800000 */
.L_x_1220:
        /* <DEDUP_REMOVED lines=22> */
.L_x_1223:
[----:B------:R-:W-:Y:S05]  /*1fb0*/  BSYNC B0 ;  /* 0x0000000000007941 */ /* 0x000fea0003800000 */
.L_x_1222:
        /* <DEDUP_REMOVED lines=22> */
.L_x_1225:
[----:B------:R-:W-:Y:S05]  /*2120*/  BSYNC B0 ;  /* 0x0000000000007941 */ /* 0x000fea0003800000 */
.L_x_1224:
        /* <DEDUP_REMOVED lines=13> */
.L_x_1227:
[----:B------:R-:W-:Y:S05]  /*2200*/  BSYNC B0 ;  /* 0x0000000000007941 */ /* 0x000fea0003800000 */
.L_x_1226:
        /* <DEDUP_REMOVED lines=17> */
.L_x_1229:
[----:B------:R-:W-:Y:S05]  /*2320*/  BSYNC B0 ;  /* 0x0000000000007941 */ /* 0x000fea0003800000 */
.L_x_1228:
        /* <DEDUP_REMOVED lines=17> */
.L_x_1231:
[----:B------:R-:W-:Y:S05]  /*2440*/  BSYNC B0 ;  /* 0x0000000000007941 */ /* 0x000fea0003800000 */
.L_x_1230:
        /* <DEDUP_REMOVED lines=19> */
.L_x_1233:
[----:B------:R-:W-:Y:S05]  /*2580*/  BSYNC B0 ;  /* 0x0000000000007941 */ /* 0x000fea0003800000 */
.L_x_1232:
        /* <DEDUP_REMOVED lines=26> */
.L_x_1235:
[----:B------:R-:W-:Y:S05]  /*2730*/  BSYNC B0 ;  /* 0x0000000000007941 */ /* 0x000fea0003800000 */
.L_x_1234:
        /* <DEDUP_REMOVED lines=22> */
.L_x_1237:
[----:B------:R-:W-:Y:S05]  /*28a0*/  BSYNC B0 ;  /* 0x0000000000007941 */ /* 0x000fea0003800000 */
.L_x_1236:
        /* <DEDUP_REMOVED lines=22> */
.L_x_1239:
[----:B------:R-:W-:Y:S05]  /*2a10*/  BSYNC B0 ;  /* 0x0000000000007941 */ /* 0x000fea0003800000 */
.L_x_1238:
        /* <DEDUP_REMOVED lines=22> */
.L_x_1241:
[----:B------:R-:W-:Y:S05]  /*2b80*/  BSYNC B0 ;  /* 0x0000000000007941 */ /* 0x000fea0003800000 */
.L_x_1240:
[----:B------:R-:W-:Y:S01]  /*2b90*/  ULDC.64 UR8, c[0x0][0x3c8] ;  /* 0x0000f20000087ab9 */ /* 0x000fe20000000a00 */
[C---:B------:R-:W-:Y:S01]  /*2ba0*/  VIADD R6, R175.reuse, 0x8 ;  /* 0x00000008af067836 */ /* 0x040fe20000000000 */
[----:B------:R-:W-:Y:S01]  /*2bb0*/  ISETP.NE.U32.AND P6, PT, RZ, UR8, PT ;  /* 0x00000008ff007c0c */ /* 0x000fe2000bfc5070 */
[----:B------:R-:W0:Y:S01]  /*2bc0*/  LDGDEPBAR ;  /* 0x00000000000079af */ /* 0x000e220000000000 */
[C---:B------:R-:W-:Y:S01]  /*2bd0*/  VIADD R7, R175.reuse, 0x20 ;  /* 0x00000020af077836 */ /* 0x040fe20000000000 */
[CC--:B------:R-:W-:Y:S01]  /*2be0*/  ISETP.GE.AND P0, PT, R175.reuse, R17.reuse, PT ;  /* 0x00000011af00720c */ /* 0x0c0fe20003f06270 */
[----:B------:R-:W-:Y:S01]  /*2bf0*/  IMAD.MOV.U32 R205, RZ, RZ, 0x7f800000 ;  /* 0x7f800000ffcd7424 */ /* 0x000fe200078e00ff */
[----:B------:R-:W-:Y:S01]  /*2c00*/  ISETP.NE.AND.EX P6, PT, RZ, UR9, PT, P6 ;  /* 0x00000009ff007c0c */ /* 0x000fe2000bfc5360 */
[----:B------:R-:W-:Y:S01]  /*2c10*/  IMAD.MOV.U32 R204, RZ, RZ, 0x7f800000 ;  /* 0x7f800000ffcc7424 */ /* 0x000fe200078e00ff */
[-C--:B------:R-:W-:Y:S01]  /*2c20*/  ISETP.GE.AND P4, PT, R6, R17.reuse, PT ;  /* 0x000000110600720c */ /* 0x080fe20003f86270 */
[----:B------:R-:W-:Y:S01]  /*2c30*/  VIADD R6, R175, 0x28 ;  /* 0x00000028af067836 */ /* 0x000fe20000000000 */
[-C--:B------:R-:W-:Y:S01]  /*2c40*/  ISETP.GE.AND P3, PT, R7, R17.reuse, PT ;  /* 0x000000110700720c */ /* 0x080fe20003f66270 */
[----:B------:R-:W-:Y:S01]  /*2c50*/  IMAD.MOV.U32 R206, RZ, RZ, 0x7f800000 ;  /* 0x7f800000ffce7424 */ /* 0x000fe200078e00ff */
[----:B------:R-:W2:Y:S01]  /*2c60*/  LDC.64 R8, c[0x0][0x3b8] ;  /* 0x0000ee00ff087b82 */ /* 0x000ea20000000a00 */
[----:B------:R-:W-:Y:S01]  /*2c70*/  IMAD.MOV.U32 R203, RZ, RZ, 0x7f800000 ;  /* 0x7f800000ffcb7424 */ /* 0x000fe200078e00ff */
[----:B------:R-:W-:Y:S01]  /*2c80*/  ISETP.GE.AND P2, PT, R6, R17, PT ;  /* 0x000000110600720c */ /* 0x000fe20003f46270 */
[----:B------:R-:W-:Y:S01]  /*2c90*/  IMAD.WIDE R10, R175, 0x4, R218 ;  /* 0x00000004af0a7825 */ /* 0x000fe200078e02da */
[----:B------:R-:W-:-:S03]  /*2ca0*/  USHF.L.U32 UR23, UR18, 0x4, URZ ;  /* 0x0000000412177899 */ /* 0x000fc6000800063f */
[----:B------:R-:W-:Y:S01]  /*2cb0*/  IMAD.SHL.U32 R191, R170, 0x20, RZ ;  /* 0x00000020aabf7824 */ /* 0x000fe200078e00ff */
[----:B-1----:R-:W1:Y:S01]  /*2cc0*/  @P6 LDC.64 R4, c[0x0][0x3d0] ;  /* 0x0000f400ff046b82 */ /* 0x002e620000000a00 */
[----:B------:R-:W5:Y:S01]  /*2cd0*/  @!P0 LDG.E R205, desc[UR38][R10.64] ;  /* 0x000000260acd8981 */ /* 0x000f62000c1e1900 */
[----:B------:R-:W-:Y:S01]  /*2ce0*/  USHF.L.U32 UR24, UR18, 0x3, URZ ;  /* 0x0000000312187899 */ /* 0x000fe2000800063f */
[----:B------:R-:W-:Y:S01]  /*2cf0*/  IMAD.MOV.U32 R159, RZ, RZ, 0x20 ;  /* 0x00000020ff9f7424 */ /* 0x000fe200078e00ff */
[----:B------:R-:W-:Y:S01]  /*2d00*/  SHF.R.S32.HI R212, RZ, 0x1f, R220 ;  /* 0x0000001fffd47819 */ /* 0x000fe200000114dc */
[----:B------:R-:W5:Y:S01]  /*2d10*/  @!P4 LDG.E R206, desc[UR38][R10.64+0x20] ;  /* 0x000020260acec981 */ /* 0x000f62000c1e1900 */
[----:B------:R-:W-:-:S04]  /*2d20*/  DEPBAR.LE SB0, 0x1 ;  /* 0x000080400000791a */ /* 0x000fc80000000000 */
[----:B------:R-:W-:Y:S01]  /*2d30*/  @!P2 IMAD.WIDE R6, R6, 0x4, R218 ;  /* 0x000000040606a825 */ /* 0x000fe200078e02da */
[----:B------:R-:W5:Y:S03]  /*2d40*/  @!P3 LDG.E R203, desc[UR38][R10.64+0x80] ;  /* 0x000080260acbb981 */ /* 0x000f66000c1e1900 */
[----:B------:R-:W-:Y:S01]  /*2d50*/  VIADD R161, R165, 0x1000 ;  /* 0x00001000a5a17836 */ /* 0x000fe20000000000 */
[----:B------:R2:W5:Y:S01]  /*2d60*/  @!P2 LDG.E R204, desc[UR38][R6.64] ;  /* 0x0000002606cca981 */ /* 0x000562000c1e1900 */
[----:B------:R-:W-:Y:S02]  /*2d70*/  VIADD R160, R166, 0x1000 ;  /* 0x00001000a6a07836 */ /* 0x000fe40000000000 */
[----:B------:R-:W-:Y:S01]  /*2d80*/  IMAD.MOV.U32 R167, RZ, RZ, 0x40 ;  /* 0x00000040ffa77424 */ /* 0x000fe200078e00ff */
[----:B------:R-:W-:Y:S01]  /*2d90*/  BAR.SYNC.DEFER_BLOCKING 0x0 ;  /* 0x0000000000007b1d */ /* 0x000fe20000010000 */
[----:B-1----:R-:W-:-:S02]  /*2da0*/  @P6 IMAD R2, R2, R4, RZ ;  /* 0x0000000402026224 */ /* 0x002fc400078e02ff */
[----:B------:R-:W-:Y:S01]  /*2db0*/  IMAD.MOV.U32 R202, RZ, RZ, RZ ;  /* 0x000000ffffca7224 */ /* 0x000fe200078e00ff */
[----:B------:R-:W-:Y:S01]  /*2dc0*/  CS2R R94, SRZ ;  /* 0x00000000005e7805 */ /* 0x000fe2000001ff00 */
[C---:B--234-:R-:W-:Y:S01]  /*2dd0*/  @P6 IMAD.WIDE.U32 R14, R174.reuse, R4, R178 ;  /* 0x00000004ae0e6225 */ /* 0x05cfe200078e00b2 */
[----:B------:R-:W-:Y:S02]  /*2de0*/  CS2R R92, SRZ ;  /* 0x00000000005c7805 */ /* 0x000fe4000001ff00 */
[----:B------:R-:W-:Y:S02]  /*2df0*/  CS2R R98, SRZ ;  /* 0x0000000000627805 */ /* 0x000fe4000001ff00 */
[----:B------:R-:W-:Y:S01]  /*2e00*/  CS2R R96, SRZ ;  /* 0x0000000000607805 */ /* 0x000fe2000001ff00 */
[----:B------:R-:W-:Y:S01]  /*2e10*/  @P6 IMAD R5, R174, R5, R2 ;  /* 0x00000005ae056224 */ /* 0x000fe200078e0202 */
[C---:B------:R-:W-:Y:S01]  /*2e20*/  @P6 LEA R4, P0, R14.reuse, UR8, 0x2 ;  /* 0x000000080e046c11 */ /* 0x040fe2000f8010ff */
[----:B------:R-:W-:Y:S01]  /*2e30*/  IMAD.MOV.U32 R193, RZ, RZ, R22 ;  /* 0x000000ffffc17224 */ /* 0x000fe200078e0016 */
[----:B------:R-:W-:Y:S01]  /*2e40*/  CS2R R90, SRZ ;  /* 0x00000000005a7805 */ /* 0x000fe2000001ff00 */
[----:B------:R-:W-:Y:S01]  /*2e50*/  @P6 IMAD.IADD R5, R15, 0x1, R5 ;  /* 0x000000010f056824 */ /* 0x000fe200078e0205 */
[----:B------:R-:W-:Y:S01]  /*2e60*/  CS2R R88, SRZ ;  /* 0x0000000000587805 */ /* 0x000fe2000001ff00 */
[----:B------:R-:W-:Y:S01]  /*2e70*/  IMAD.MOV.U32 R192, RZ, RZ, R23 ;  /* 0x000000ffffc07224 */ /* 0x000fe200078e0017 */
[----:B------:R-:W-:Y:S01]  /*2e80*/  CS2R R86, SRZ ;  /* 0x0000000000567805 */ /* 0x000fe2000001ff00 */
[----:B------:R-:W1:Y:S01]  /*2e90*/  S2R R7, SR_TID.X ;  /* 0x0000000000077919 */ /* 0x000e620000002100 */
[----:B------:R-:W-:Y:S01]  /*2ea0*/  @P6 LEA.HI.X R5, R14, UR9, R5, 0x2, P0 ;  /* 0x000000090e056c11 */ /* 0x000fe200080f1405 */
[----:B------:R-:W2:Y:S01]  /*2eb0*/  @P6 LDC R6, c[0x0][0x2e8] ;  /* 0x0000ba00ff066b82 */ /* 0x000ea20000000800 */
[----:B------:R-:W-:Y:S01]  /*2ec0*/  IMAD.MOV.U32 R189, RZ, RZ, 0x40 ;  /* 0x00000040ffbd7424 */ /* 0x000fe200078e00ff */
[----:B------:R-:W3:Y:S01]  /*2ed0*/  LDG.E.64 R10, desc[UR38][R8.64+0x8] ;  /* 0x00000826080a7981 */ /* 0x000ee2000c1e1b00 */
[----:B------:R-:W-:-:S02]  /*2ee0*/  CS2R R84, SRZ ;  /* 0x0000000000547805 */ /* 0x000fc4000001ff00 */
[----:B------:R-:W-:Y:S02]  /*2ef0*/  CS2R R78, SRZ ;  /* 0x00000000004e7805 */ /* 0x000fe4000001ff00 */
[----:B------:R-:W-:Y:S01]  /*2f00*/  CS2R R76, SRZ ;  /* 0x00000000004c7805 */ /* 0x000fe2000001ff00 */
[----:B------:R-:W4:Y:S01]  /*2f10*/  @P6 LDG.E R2, desc[UR38][R4.64] ;  /* 0x0000002604026981 */ /* 0x000f22000c1e1900 */
        /* <DEDUP_REMOVED lines=27> */
[----:B------:R2:W4:Y:S01]  /*30d0*/  LDG.E.64 R4, desc[UR38][R8.64] ;  /* 0x0000002608047981 */ /* 0x000522000c1e1b00 */
[----:B------:R-:W-:Y:S01]  /*30e0*/  CS2R R36, SRZ ;  /* 0x0000000000247805 */ /* 0x000fe2000001ff00 */
[----:B------:R-:W-:Y:S01]  /*30f0*/  IMAD.MOV.U32 R201, RZ, RZ, R207 ;  /* 0x000000ffffc97224 */ /* 0x000fe200078e00cf */
[----:B------:R-:W-:Y:S01]  /*3100*/  UIMAD UR22, UR18, 0x18, URZ ;  /* 0x00000018121678a4 */ /* 0x000fe2000f8e023f */
[----:B------:R1:W3:Y:S01]  /*3110*/  LDSM.16.M88.4 R148, [R3+0xa000] ;  /* 0x00a000000394783b */ /* 0x0002e20000000200 */
[----:B------:R-:W-:-:S02]  /*3120*/  USHF.L.U32 UR21, UR18, 0x5, URZ ;  /* 0x0000000512157899 */ /* 0x000fc4000800063f */
[----:B------:R-:W-:Y:S01]  /*3130*/  UIMAD UR20, UR18, 0x28, URZ ;  /* 0x00000028121478a4 */ /* 0x000fe2000f8e023f */
[----:B------:R1:W3:Y:S01]  /*3140*/  LDSM.16.M88.4 R152, [R3+0xa800] ;  /* 0x00a800000398783b */ /* 0x0002e20000000200 */
[----:B------:R-:W-:Y:S02]  /*3150*/  UIMAD UR19, UR18, 0x30, URZ ;  /* 0x00000030121378a4 */ /* 0x000fe4000f8e023f */
[----:B------:R-:W-:Y:S01]  /*3160*/  UIADD3 UR17, -UR17, URZ, URZ ;  /* 0x0000003f11117290 */ /* 0x000fe2000fffe13f */
[----:B------:R-:W-:Y:S01]  /*3170*/  ULDC.U8 UR16, c[0x0][0x388] ;  /* 0x0000e20000107ab9 */ /* 0x000fe20000000000 */
[----:B--2---:R-:W-:-:S04]  /*3180*/  LEA.HI R8, R12, R13, RZ, 0x4 ;  /* 0x0000000d0c087211 */ /* 0x004fc800078f20ff */
[----:B------:R-:W-:-:S05]  /*3190*/  LOP3.LUT R8, R8, 0xfffffff0, RZ, 0xc0, !PT ;  /* 0xfffffff008087812 */ /* 0x000fca00078ec0ff */
[----:B------:R-:W-:-:S05]  /*31a0*/  IMAD.IADD R13, R13, 0x1, -R8 ;  /* 0x000000010d0d7824 */ /* 0x000fca00078e0a08 */
[----:B------:R-:W-:Y:S01]  /*31b0*/  SHF.R.S32.HI R8, RZ, 0x1f, R13 ;  /* 0x0000001fff087819 */ /* 0x000fe2000001140d */
[----:B-1----:R-:W-:-:S03]  /*31c0*/  IMAD.SHL.U32 R7, R7, 0x2, RZ ;  /* 0x0000000207077824 */ /* 0x002fc600078e00ff */
[----:B------:R-:W-:Y:S01]  /*31d0*/  LEA.HI R8, R8, R13, RZ, 0x3 ;  /* 0x0000000d08087211 */ /* 0x000fe200078f18ff */
[----:B------:R-:W4:Y:S01]  /*31e0*/  @P6 MUFU.RCP R6, R6 ;  /* 0x0000000600066308 */ /* 0x000f220000001000 */
[----:B------:R-:W-:Y:S02]  /*31f0*/  VIADD R9, R0, 0x80 ;  /* 0x0000008000097836 */ /* 0x000fe40000000000 */
[----:B------:R-:W-:Y:S01]  /*3200*/  LOP3.LUT R8, R8, 0xfffffff8, RZ, 0xc0, !PT ;  /* 0xfffffff808087812 */ /* 0x000fe200078ec0ff */
[----:B------:R-:W-:Y:S01]  /*3210*/  UIADD3 UR13, UR23, 0x20, URZ ;  /* 0x00000020170d7890 */ /* 0x000fe2000fffe03f */
[----:B------:R-:W-:Y:S01]  /*3220*/  IMAD R0, R174, UR14, R178 ;  /* 0x0000000eae007c24 */ /* 0x000fe2000f8e02b2 */
[----:B------:R-:W-:Y:S01]  /*3230*/  LOP3.LUT R191, R191, 0x6, R7, 0xf8, !PT ;  /* 0x00000006bfbf7812 */ /* 0x000fe200078ef807 */
[----:B------:R-:W-:Y:S01]  /*3240*/  ULDC UR14, c[0x0][0x2d0] ;  /* 0x0000b400000e7ab9 */ /* 0x000fe20000000800 */
[----:B------:R-:W-:Y:S01]  /*3250*/  IMAD.IADD R8, R13, 0x1, -R8 ;  /* 0x000000010d087824 */ /* 0x000fe200078e0a08 */
[----:B------:R-:W-:Y:S01]  /*3260*/  ISETP.GE.AND P2, PT, R9, R209, PT ;  /* 0x000000d10900720c */ /* 0x000fe20003f46270 */
[----:B------:R-:W-:Y:S01]  /*3270*/  UIADD3 UR12, UR24, UR13, URZ ;  /* 0x0000000d180c7290 */ /* 0x000fe2000fffe03f */
[----:B------:R-:W-:-:S02]  /*3280*/  IMAD.SHL.U32 R0, R0, 0x20, RZ ;  /* 0x0000002000007824 */ /* 0x000fc400078e00ff */
[----:B------:R-:W-:Y:S01]  /*3290*/  IMAD R191, R177, 0x80, R191 ;  /* 0x00000080b1bf7824 */ /* 0x000fe200078e02bf */
[C---:B------:R-:W-:Y:S01]  /*32a0*/  LOP3.LUT P0, RZ, R8.reuse, 0x2, RZ, 0xc0, !PT ;  /* 0x0000000208ff7812 */ /* 0x040fe2000780c0ff */
[----:B------:R-:W-:Y:S01]  /*32b0*/  UIADD3 UR11, UR24, UR12, URZ ;  /* 0x0000000c180b7290 */ /* 0x000fe2000fffe03f */
[----:B------:R-:W-:Y:S02]  /*32c0*/  LOP3.LUT P3, RZ, R8, 0x4, RZ, 0xc0, !PT ;  /* 0x0000000408ff7812 */ /* 0x000fe4000786c0ff */
[----:B------:R-:W-:Y:S01]  /*32d0*/  IADD3 R190, -R190, R175, -R191 ;  /* 0x000000afbebe7210 */ /* 0x000fe20007ffe9bf */
[----:B------:R-:W-:Y:S01]  /*32e0*/  UIADD3 UR10, UR24, UR11, URZ ;  /* 0x0000000b180a7290 */ /* 0x000fe2000fffe03f */
[----:B------:R-:W-:Y:S02]  /*32f0*/  SEL R159, R159, 0xffffffe0, !P0 ;  /* 0xffffffe09f9f7807 */ /* 0x000fe40004000000 */
[----:B------:R-:W-:Y:S02]  /*3300*/  SEL R161, R161, R165, !P1 ;  /* 0x000000a5a1a17207 */ /* 0x000fe40004800000 */
[----:B------:R-:W-:Y:S01]  /*3310*/  SEL R160, R160, R166, !P1 ;  /* 0x000000a6a0a07207 */ /* 0x000fe20004800000 */
[----:B------:R-:W-:Y:S01]  /*3320*/  UIADD3 UR9, UR24, UR10, URZ ;  /* 0x0000000a18097290 */ /* 0x000fe2000fffe03f */
[----:B------:R-:W-:Y:S01]  /*3330*/  @P2 VIADD R200, R191, 0x19 ;  /* 0x00000019bfc82836 */ /* 0x000fe20000000000 */
[----:B------:R-:W-:Y:S01]  /*3340*/  LEA R161, R161, UR6, 0x1 ;  /* 0x00000006a1a17c11 */ /* 0x000fe2000f8e08ff */
[C---:B------:R-:W-:Y:S01]  /*3350*/  @P2 VIADD R199, R191.reuse, 0x18 ;  /* 0x00000018bfc72836 */ /* 0x040fe20000000000 */
[----:B------:R-:W-:Y:S01]  /*3360*/  LEA R160, R160, UR6, 0x1 ;  /* 0x00000006a0a07c11 */ /* 0x000fe2000f8e08ff */
[----:B------:R-:W-:Y:S01]  /*3370*/  @P2 VIADD R198, R191, 0x11 ;  /* 0x00000011bfc62836 */ /* 0x000fe20000000000 */
[----:B------:R-:W-:Y:S01]  /*3380*/  SEL R167, R167, 0xffffffc0, !P3 ;  /* 0xffffffc0a7a77807 */ /* 0x000fe20005800000 */
[----:B------:R-:W-:-:S02]  /*3390*/  @P2 VIADD R197, R191, 0x10 ;  /* 0x00000010bfc52836 */ /* 0x000fc40000000000 */
[C---:B------:R-:W-:Y:S02]  /*33a0*/  @P2 VIADD R196, R191.reuse, 0x9 ;  /* 0x00000009bfc42836 */ /* 0x040fe40000000000 */
[C---:B------:R-:W-:Y:S02]  /*33b0*/  @P2 VIADD R195, R191.reuse, 0x8 ;  /* 0x00000008bfc32836 */ /* 0x040fe40000000000 */
[----:B------:R-:W-:Y:S02]  /*33c0*/  @P2 VIADD R194, R191, 0x1 ;  /* 0x00000001bfc22836 */ /* 0x000fe40000000000 */
[----:B------:R-:W-:Y:S01]  /*33d0*/  IMAD.IADD R190, R190, 0x1, R209 ;  /* 0x00000001bebe7824 */ /* 0x000fe200078e02d1 */
[----:B------:R-:W-:Y:S02]  /*33e0*/  UIMAD UR18, UR18, 0x38, URZ ;  /* 0x00000038121278a4 */ /* 0x000fe4000f8e023f */
[----:B------:R-:W-:Y:S01]  /*33f0*/  UIADD3 UR8, UR24, UR9, URZ ;  /* 0x0000000918087290 */ /* 0x000fe2000fffe03f */
[----:B---3--:R-:W-:-:S02]  /*3400*/  IADD3 R220, P5, P4, R0, R10, R220 ;  /* 0x0000000a00dc7210 */ /* 0x008fc40007cbe0dc */
[----:B------:R-:W-:Y:S01]  /*3410*/  SHF.R.S32.HI R0, RZ, 0x1f, R0 ;  /* 0x0000001fff007819 */ /* 0x000fe20000011400 */
[----:B----4-:R-:W-:-:S03]  /*3420*/  @P6 FMUL.FTZ R202, R2, R6 ;  /* 0x0000000602ca6220 */ /* 0x010fc60000410000 */
[----:B------:R-:W-:Y:S01]  /*3430*/  IADD3.X R212, R0, R11, R212, P5, P4 ;  /* 0x0000000b00d47210 */ /* 0x000fe20002fe84d4 */
[----:B------:R-:W-:Y:S02]  /*3440*/  IMAD.SHL.U32 R0, R166, 0x2, RZ ;  /* 0x00000002a6007824 */ /* 0x000fe400078e00ff */
[----:B------:R-:W-:Y:S02]  /*3450*/  IMAD.IADD R2, R164, 0x1, R159 ;  /* 0x00000001a4027824 */ /* 0x000fe400078e029f */
[----:B------:R-:W-:Y:S01]  /*3460*/  IMAD.WIDE.U32 R220, R220, -0x2daee0ad, RZ ;  /* 0xd2511f53dcdc7825 */ /* 0x000fe200078e00ff */
[----:B------:R-:W-:Y:S02]  /*3470*/  R2UR UR15, R4 ;  /* 0x00000000040f72ca */ /* 0x000fe400000e0000 */
[----:B------:R-:W-:-:S11]  /*3480*/  R2UR UR37, R5 ;  /* 0x00000000052572ca */ /* 0x000fd600000e0000 */
[----:B------:R-:W-:Y:S01]  /*3490*/  UIADD3 UR35, UR15, -0x4ab325aa, URZ ;  /* 0xb54cda560f237890 */ /* 0x000fe2000fffe03f */
[----:B------:R-:W-:Y:S01]  /*34a0*/  LOP3.LUT R212, R212, UR15, RZ, 0x3c, !PT ;  /* 0x0000000fd4d47c12 */ /* 0x000fe2000f8e3cff */
[----:B------:R-:W-:Y:S02]  /*34b0*/  UIADD3 UR33, UR15, 0x1715609d, URZ ;  /* 0x1715609d0f217890 */ /* 0x000fe4000fffe03f */
[----:B------:R-:W-:Y:S02]  /*34c0*/  UIADD3 UR31, UR15, 0x78dde6e4, URZ ;  /* 0x78dde6e40f1f7890 */ /* 0x000fe4000fffe03f */
[----:B------:R-:W-:Y:S02]  /*34d0*/  UIADD3 UR29, UR15, -0x255992d5, URZ ;  /* 0xdaa66d2b0f1d7890 */ /* 0x000fe4000fffe03f */
[----:B------:R-:W-:Y:S02]  /*34e0*/  UIADD3 UR27, UR15, 0x3c6ef372, URZ ;  /* 0x3c6ef3720f1b7890 */ /* 0x000fe4000fffe03f */
[----:B------:R-:W-:-:S02]  /*34f0*/  UIADD3 UR25, UR15, -0x61c88647, URZ ;  /* 0x9e3779b90f197890 */ /* 0x000fc4000fffe03f */
[----:B------:R-:W-:Y:S02]  /*3500*/  UIADD3 UR36, UR37, 0x646e171e, URZ ;  /* 0x646e171e25247890 */ /* 0x000fe4000fffe03f */
[----:B------:R-:W-:Y:S02]  /*3510*/  UIADD3 UR34, UR37, -0x56f99767, URZ ;  /* 0xa906689925227890 */ /* 0x000fe4000fffe03f */
[----:B------:R-:W-:Y:S02]  /*3520*/  UIADD3 UR32, UR37, -0x126145ec, URZ ;  /* 0xed9eba1425207890 */ /* 0x000fe4000fffe03f */
[----:B------:R-:W-:Y:S02]  /*3530*/  UIADD3 UR30, UR37, 0x32370b8f, URZ ;  /* 0x32370b8f251e7890 */ /* 0x000fe4000fffe03f */
[----:B------:R-:W-:Y:S02]  /*3540*/  UIADD3 UR28, UR37, 0x76cf5d0a, URZ ;  /* 0x76cf5d0a251c7890 */ /* 0x000fe4000fffe03f */
[----:B------:R-:W-:Y:S01]  /*3550*/  UIADD3 UR26, UR37, -0x4498517b, URZ ;  /* 0xbb67ae85251a7890 */ /* 0x000fe2000fffe03f */
[----:B------:R-:W-:-:S11]  /*3560*/  ULDC UR15, c[0x0][0x2ec] ;  /* 0x0000bb00000f7ab9 */ /* 0x000fd60000000800 */
.L_x_1244:
[----:B------:R-:W-:Y:S01]  /*3570*/  LOP3.LUT R228, R220, UR26, RZ, 0x3c, !PT ;  /* 0x0000001adce47c12 */ /* 0x000fe2000f8e3cff */
[----:B------:R-:W0:Y:S01]  /*3580*/  LDGDEPBAR ;  /* 0x00000000000079af */ /* 0x000e220000000000 */
[C---:B------:R-:W-:Y:S02]  /*3590*/  IMAD.IADD R168, R160.reuse, 0x1, R159 ;  /* 0x00000001a0a87824 */ /* 0x040fe400078e029f */
[----:B-----5:R-:W-:Y:S01]  /*35a0*/  FMUL.FTZ R248, R205, 1.4426950216293334961 ;  /* 0x3fb8aa3bcdf87820 */ /* 0x020fe20000410000 */
[--C-:B------:R-:W-:Y:S02]  /*35b0*/  IMAD.IADD R120, R160, 0x1, R167.reuse ;  /* 0x00000001a0787824 */ /* 0x100fe400078e02a7 */
[----:B------:R-:W-:Y:S01]  /*35c0*/  IMAD.IADD R167, R168, 0x1, R167 ;  /* 0x00000001a8a77824 */ /* 0x000fe200078e02a7 */
        /* <DEDUP_REMOVED lines=12> */
[-C--:B------:R-:W-:Y:S06]  /*3690*/  HMMA.16816.F32.BF16 R12, R28, R18.reuse, RZ ;  /* 0x000000121c0c723c */ /* 0x080fec00000418ff */
[C---:B------:R-:W-:Y:S06]  /*36a0*/  HMMA.16816.F32.BF16 R16, R32.reuse, R18, RZ ;  /* 0x000000122010723c */ /* 0x040fec00000418ff */
[-C--:B---3--:R-:W-:Y:S06]  /*36b0*/  HMMA.16816.F32.BF16 R20, R32, R100.reuse, RZ ;  /* 0x000000642014723c */ /* 0x088fec00000418ff */
[C---:B------:R-:W-:Y:S06]  /*36c0*/  HMMA.16816.F32.BF16 R24, R28.reuse, R100, RZ ;  /* 0x000000641c18723c */ /* 0x040fec00000418ff */
[-C--:B------:R-:W-:Y:S01]  /*36d0*/  HMMA.16816.F32.BF16 R28, R28, R102.reuse, RZ ;  /* 0x000000661c1c723c */ /* 0x080fe200000418ff */
[----:B------:R-:W-:Y:S04]  /*36e0*/  IMAD R101, R177, 0x4, R170 ;  /* 0x00000004b1657824 */ /* 0x000fe800078e02aa */
[----:B------:R-:W-:Y:S01]  /*36f0*/  IMAD R100, R208, 0x4, R169 ;  /* 0x00000004d0647824 */ /* 0x000fe200078e02a9 */
[----:B------:R-:W-:Y:S01]  /*3700*/  LOP3.LUT R101, R101, UR37, RZ, 0x3c, !PT ;  /* 0x0000002565657c12 */ /* 0x000fe2000f8e3cff */
[----:B------:R-:W-:Y:S04]  /*3710*/  HMMA.16816.F32.BF16 R32, R32, R102, RZ ;  /* 0x000000662020723c */ /* 0x000fe800000418ff */
[----:B------:R-:W-:Y:S01]  /*3720*/  LOP3.LUT R236, R221, R101, RZ, 0x3c, !PT ;  /* 0x00000065ddec7212 */ /* 0x000fe200078e3cff */
[C---:B------:R-:W-:Y:S01]  /*3730*/  IMAD.WIDE.U32 R226, R100.reuse, -0x326172a9, RZ ;  /* 0xcd9e8d5764e27825 */ /* 0x040fe200078e00ff */
[-C--:B----4-:R-:W-:Y:S05]  /*3740*/  HMMA.16816.F32.BF16 R4, R104, R108.reuse, R4 ;  /* 0x0000006c6804723c */ /* 0x090fea0000041804 */
[-C--:B------:R-:W-:Y:S01]  /*3750*/  LOP3.LUT R232, R227, R212.reuse, RZ, 0x3c, !PT ;  /* 0x000000d4e3e87212 */ /* 0x080fe200078e3cff */
[C---:B-1----:R-:W-:Y:S05]  /*3760*/  HMMA.16816.F32.BF16 R8, R112.reuse, R108, R8 ;  /* 0x0000006c7008723c */ /* 0x042fea0000041808 */
[----:B------:R-:W-:Y:S01]  /*3770*/  VIADD R234, R100, 0x2 ;  /* 0x0000000264ea7836 */ /* 0x000fe20000000000 */
[-C--:B------:R-:W-:Y:S01]  /*3780*/  HMMA.16816.F32.BF16 R12, R112, R110.reuse, R12 ;  /* 0x0000006e700c723c */ /* 0x080fe2000004180c */
[----:B------:R-:W-:Y:S04]  /*3790*/  LDSM.16.M88.4 R100, [R120] ;  /* 0x000000007864783b */ /* 0x000fe80000000200 */
[----:B------:R-:W-:Y:S01]  /*37a0*/  IMAD.WIDE.U32 R232, R232, -0x2daee0ad, RZ ;  /* 0xd2511f53e8e87825 */ /* 0x000fe200078e00ff */
[C---:B------:R-:W-:Y:S03]  /*37b0*/  HMMA.16816.F32.BF16 R16, R104.reuse, R110, R16 ;  /* 0x0000006e6810723c */ /* 0x040fe60000041810 */
[----:B------:R-:W1:Y:S02]  /*37c0*/  LDSM.16.M88.4 R108, [R156+0x6000] ;  /* 0x006000009c6c783b */ /* 0x000e640000000200 */
[----:B------:R-:W-:Y:S01]  /*37d0*/  LOP3.LUT R224, R228, R233, RZ, 0x3c, !PT ;  /* 0x000000e9e4e07212 */ /* 0x000fe200078e3cff */
[----:B------:R-:W-:Y:S01]  /*37e0*/  IMAD.WIDE.U32 R234, R234, -0x326172a9, RZ ;  /* 0xcd9e8d57eaea7825 */ /* 0x000fe200078e00ff */
[-C--:B--2---:R-:W-:Y:S04]  /*37f0*/  HMMA.16816.F32.BF16 R20, R104, R116.reuse, R20 ;  /* 0x000000746814723c */ /* 0x084fe80000041814 */
[----:B------:R-:W-:Y:S01]  /*3800*/  LOP3.LUT R230, R235, R212, RZ, 0x3c, !PT ;  /* 0x000000d4ebe67212 */ /* 0x000fe200078e3cff */
[----:B------:R-:W2:Y:S01]  /*3810*/  LDSM.16.M88.4 R120, [R120+0x1000] ;  /* 0x001000007878783b */ /* 0x000ea20000000200 */
[----:B------:R-:W-:Y:S01]  /*3820*/  IMAD.WIDE.U32 R236, R236, -0x326172a9, RZ ;  /* 0xcd9e8d57ecec7825 */ /* 0x000fe200078e00ff */
[C---:B------:R-:W-:Y:S04]  /*3830*/  HMMA.16816.F32.BF16 R24, R112.reuse, R116, R24 ;  /* 0x000000747018723c */ /* 0x040fe80000041818 */
[----:B------:R-:W-:Y:S01]  /*3840*/  LOP3.LUT R223, R236, UR27, RZ, 0x3c, !PT ;  /* 0x0000001becdf7c12 */ /* 0x000fe2000f8e3cff */
[----:B------:R-:W-:Y:S01]  /*3850*/  IMAD.WIDE.U32 R224, R224, -0x326172a9, RZ ;  /* 0xcd9e8d57e0e07825 */ /* 0x000fe200078e00ff */
[----:B------:R-:W-:Y:S01]  /*3860*/  LOP3.LUT R229, R237, UR25, R226, 0x96, !PT ;  /* 0x00000019ede57c12 */ /* 0x000fe2000f8e96e2 */
[-C--:B------:R-:W-:Y:S01]  /*3870*/  HMMA.16816.F32.BF16 R28, R112, R118.reuse, R28 ;  /* 0x00000076701c723c */ /* 0x080fe2000004181c */
[----:B------:R-:W3:Y:S03]  /*3880*/  LDSM.16.M88.4 R112, [R156+0x6800] ;  /* 0x006800009c70783b */ /* 0x000ee60000000200 */
[----:B------:R-:W-:Y:S01]  /*3890*/  LOP3.LUT R227, R223, R225, RZ, 0x3c, !PT ;  /* 0x000000e1dfe37212 */ /* 0x000fe200078e3cff */
[----:B------:R-:W-:Y:S01]  /*38a0*/  IMAD.WIDE.U32 R230, R230, -0x2daee0ad, RZ ;  /* 0xd2511f53e6e67825 */ /* 0x000fe200078e00ff */
[----:B------:R-:W-:Y:S01]  /*38b0*/  LOP3.LUT R226, R237, UR25, R234, 0x96, !PT ;  /* 0x00000019ede27c12 */ /* 0x000fe2000f8e96ea */
[----:B------:R-:W-:Y:S04]  /*38c0*/  HMMA.16816.F32.BF16 R32, R104, R118, R32 ;  /* 0x000000766820723c */ /* 0x000fe80000041820 */
[----:B------:R-:W-:Y:S01]  /*38d0*/  LOP3.LUT R225, R228, R231, RZ, 0x3c, !PT ;  /* 0x000000e7e4e17212 */ /* 0x000fe200078e3cff */
[----:B------:R-:W-:Y:S06]  /*38e0*/  IMAD.WIDE.U32 R228, R229, -0x2daee0ad, RZ ;  /* 0xd2511f53e5e47825 */ /* 0x000fec00078e00ff */
[----:B------:R-:W-:Y:S01]  /*38f0*/  IMAD.WIDE.U32 R234, R226, -0x2daee0ad, RZ ;  /* 0xd2511f53e2ea7825 */ /* 0x000fe200078e00ff */
[----:B------:R-:W-:Y:S03]  /*3900*/  LOP3.LUT R226, R229, UR28, R232, 0x96, !PT ;  /* 0x0000001ce5e27c12 */ /* 0x000fe6000f8e96e8 */
[----:B------:R-:W-:Y:S01]  /*3910*/  IMAD.WIDE.U32 R116, R227, -0x2daee0ad, RZ ;  /* 0xd2511f53e3747825 */ /* 0x000fe200078e00ff */
[-C--:B-1----:R-:W-:Y:S05]  /*3920*/  HMMA.16816.F32.BF16 R4, R100, R108.reuse, R4 ;  /* 0x0000006c6404723c */ /* 0x082fea0000041804 */
[----:B------:R-:W-:Y:S01]  /*3930*/  LOP3.LUT R117, R117, UR30, R228, 0x96, !PT ;  /* 0x0000001e75757c12 */ /* 0x000fe2000f8e96e4 */
[----:B------:R-:W-:Y:S01]  /*3940*/  IMAD.WIDE.U32 R232, R226, -0x326172a9, RZ ;  /* 0xcd9e8d57e2e87825 */ /* 0x000fe200078e00ff */
[C---:B--2---:R-:W-:Y:S04]  /*3950*/  HMMA.16816.F32.BF16 R8, R120.reuse, R108, R8 ;  /* 0x0000006c7808723c */ /* 0x044fe80000041808 */
[----:B------:R-:W-:Y:S01]  /*3960*/  LOP3.LUT R224, R233, UR29, R224, 0x96, !PT ;  /* 0x0000001de9e07c12 */ /* 0x000fe2000f8e96e0 */
[----:B------:R-:W-:Y:S01]  /*3970*/  IMAD.WIDE.U32 R236, R225, -0x326172a9, RZ ;  /* 0xcd9e8d57e1ec7825 */ /* 0x000fe200078e00ff */
[----:B------:R-:W-:Y:S01]  /*3980*/  LOP3.LUT R225, R235, UR28, R230, 0x96, !PT ;  /* 0x0000001cebe17c12 */ /* 0x000fe2000f8e96e6 */
[-C--:B------:R-:W-:Y:S04]  /*3990*/  HMMA.16816.F32.BF16 R12, R120, R110.reuse, R12 ;  /* 0x0000006e780c723c */ /* 0x080fe8000004180c */
[----:B------:R-:W-:Y:S01]  /*39a0*/  LOP3.LUT R223, R223, R237, RZ, 0x3c, !PT ;  /* 0x000000eddfdf7212 */ /* 0x000fe200078e3cff */
[----:B------:R-:W-:Y:S01]  /*39b0*/  IMAD.WIDE.U32 R226, R225, -0x326172a9, RZ ;  /* 0xcd9e8d57e1e27825 */ /* 0x000fe200078e00ff */
[C---:B------:R-:W-:Y:S05]  /*39c0*/  HMMA.16816.F32.BF16 R16, R100.reuse, R110, R16 ;  /* 0x0000006e6410723c */ /* 0x040fea0000041810 */
[----:B------:R-:W-:Y:S01]  /*39d0*/  LOP3.LUT R236, R227, UR29, R236, 0x96, !PT ;  /* 0x0000001de3ec7c12 */ /* 0x000fe2000f8e96ec */
[----:B------:R-:W-:Y:S01]  /*39e0*/  IMAD.WIDE.U32 R228, R117, -0x326172a9, RZ ;  /* 0xcd9e8d5775e47825 */ /* 0x000fe200078e00ff */
[-C--:B---3--:R-:W-:Y:S04]  /*39f0*/  HMMA.16816.F32.BF16 R20, R100, R112.reuse, R20 ;  /* 0x000000706414723c */ /* 0x088fe80000041814 */
[----:B------:R-:W-:Y:S01]  /*3a00*/  LOP3.LUT R117, R229, UR31, R232, 0x96, !PT ;  /* 0x0000001fe5757c12 */ /* 0x000fe2000f8e96e8 */
[----:B------:R-:W-:Y:S01]  /*3a10*/  IMAD.WIDE.U32 R230, R223, -0x2daee0ad, RZ ;  /* 0xd2511f53dfe67825 */ /* 0x000fe200078e00ff */
[C---:B------:R-:W-:Y:S05]  /*3a20*/  HMMA.16816.F32.BF16 R24, R120.reuse, R112, R24 ;  /* 0x000000707818723c */ /* 0x040fea0000041818 */
[----:B------:R-:W-:Y:S01]  /*3a30*/  LOP3.LUT R234, R231, UR30, R234, 0x96, !PT ;  /* 0x0000001ee7ea7c12 */ /* 0x000fe2000f8e96ea */
[----:B------:R-:W-:Y:S01]  /*3a40*/  IMAD.WIDE.U32 R224, R224, -0x2daee0ad, RZ ;  /* 0xd2511f53e0e07825 */ /* 0x000fe200078e00ff */
[-C--:B------:R-:W-:Y:S04]  /*3a50*/  HMMA.16816.F32.BF16 R28, R120, R114.reuse, R28 ;  /* 0x00000072781c723c */ /* 0x080fe8000004181c */
[----:B------:R-:W-:Y:S01]  /*3a60*/  LOP3.LUT R116, R225, UR32, R116, 0x96, !PT ;  /* 0x00000020e1747c12 */ /* 0x000fe2000f8e9674 */
[----:B------:R-:W-:Y:S01]  /*3a70*/  IMAD.WIDE.U32 R118, R117, -0x2daee0ad, RZ ;  /* 0xd2511f5375767825 */ /* 0x000fe200078e00ff */
[----:B------:R-:W-:Y:S01]  /*3a80*/  HMMA.16816.F32.BF16 R32, R100, R114, R32 ;  /* 0x000000726420723c */ /* 0x000fe20000041820 */
[----:B------:R-:W-:Y:S04]  /*3a90*/  LDSM.16.M88.4 R100, [R167] ;  /* 0x00000000a764783b */ /* 0x000fe80000000200 */
[----:B------:R-:W-:Y:S01]  /*3aa0*/  LOP3.LUT R104, R119, UR34, R224, 0x96, !PT ;  /* 0x0000002277687c12 */ /* 0x000fe2000f8e96e0 */
[----:B------:R-:W-:Y:S05]  /*3ab0*/  IMAD.WIDE.U32 R234, R234, -0x326172a9, RZ ;  /* 0xcd9e8d57eaea7825 */ /* 0x000fea00078e00ff */
[----:B------:R-:W-:Y:S01]  /*3ac0*/  LOP3.LUT R227, R235, UR31, R226, 0x96, !PT ;  /* 0x0000001febe37c12 */ /* 0x000fe2000f8e96e2 */
[----:B------:R-:W-:Y:S04]  /*3ad0*/  IMAD.WIDE.U32 R116, R116, -0x326172a9, RZ ;  /* 0xcd9e8d5774747825 */ /* 0x000fe800078e00ff */
[----:B------:R-:W-:Y:S01]  /*3ae0*/  IMAD.WIDE.U32 R236, R236, -0x2daee0ad, RZ ;  /* 0xd2511f53ecec7825 */ /* 0x000fe200078e00ff */
[----:B------:R-:W-:Y:S03]  /*3af0*/  LOP3.LUT R228, R117, UR33, R228, 0x96, !PT ;  /* 0x0000002175e47c12 */ /* 0x000fe6000f8e96e4 */
[----:B------:R-:W-:Y:S01]  /*3b00*/  IMAD.WIDE.U32 R108, R227, -0x2daee0ad, RZ ;  /* 0xd2511f53e36c7825 */ /* 0x000fe200078e00ff */
[----:B------:R-:W-:Y:S03]  /*3b10*/  LOP3.LUT R106, R237, UR32, R230, 0x96, !PT ;  /* 0x00000020ed6a7c12 */ /* 0x000fe6000f8e96e6 */
[----:B------:R-:W-:Y:S04]  /*3b20*/  IMAD.WIDE.U32 R228, R228, -0x2daee0ad, RZ ;  /* 0xd2511f53e4e47825 */ /* 0x000fe800078e00ff */
[----:B------:R-:W-:Y:S01]  /*3b30*/  IMAD.WIDE.U32 R106, R106, -0x326172a9, RZ ;  /* 0xcd9e8d576a6a7825 */ /* 0x000fe200078e00ff */
[----:B------:R-:W-:Y:S02]  /*3b40*/  LOP3.LUT R237, R229, UR36, R118, 0x96, !PT ;  /* 0x00000024e5ed7c12 */ /* 0x000fe4000f8e9676 */
[----:B------:R-:W-:Y:S01]  /*3b50*/  LOP3.LUT R245, R228, 0xffff, RZ, 0xc0, !PT ;  /* 0x0000ffffe4f57812 */ /* 0x000fe200078ec0ff */
[----:B------:R-:W-:Y:S01]  /*3b60*/  IMAD.MOV.U32 R224, RZ, RZ, R193 ;  /* 0x000000ffffe07224 */ /* 0x000fe200078e00c1 */
[----:B------:R-:W-:Y:S01]  /*3b70*/  LOP3.LUT R234, R107, UR33, R234, 0x96, !PT ;  /* 0x000000216bea7c12 */ /* 0x000fe2000f8e96ea */
[----:B------:R-:W-:Y:S01]  /*3b80*/  IMAD.WIDE.U32 R230, R104, -0x326172a9, RZ ;  /* 0xcd9e8d5768e67825 */ /* 0x000fe200078e00ff */
[----:B------:R-:W-:Y:S02]  /*3b90*/  LOP3.LUT R242, R228, 0xff, RZ, 0xc0, !PT ;  /* 0x000000ffe4f27812 */ /* 0x000fe400078ec0ff */
[----:B------:R-:W-:Y:S01]  /*3ba0*/  LOP3.LUT R104, R109, UR34, R236, 0x96, !PT ;  /* 0x000000226d687c12 */ /* 0x000fe2000f8e96ec */
[----:B------:R-:W-:Y:S01]  /*3bb0*/  IMAD R118, R208, 0x40, R190 ;  /* 0x00000040d0767824 */ /* 0x000fe200078e02be */
[----:B------:R-:W-:Y:S01]  /*3bc0*/  LEA R226, P0, R175, R224, 0x2 ;  /* 0x000000e0afe27211 */ /* 0x000fe200078010ff */
[----:B------:R-:W-:Y:S01]  /*3bd0*/  IMAD.MOV.U32 R225, RZ, RZ, R192 ;  /* 0x000000ffffe17224 */ /* 0x000fe200078e00c0 */
[----:B------:R-:W-:Y:S01]  /*3be0*/  SHF.R.U32.HI R245, RZ, 0x8, R245 ;  /* 0x00000008fff57819 */ /* 0x000fe200000116f5 */
[----:B------:R-:W-:Y:S01]  /*3bf0*/  IMAD.WIDE.U32 R104, R104, -0x326172a9, RZ ;  /* 0xcd9e8d5768687825 */ /* 0x000fe200078e00ff */
[----:B------:R-:W-:Y:S02]  /*3c00*/  LOP3.LUT R236, R230, 0xffff, RZ, 0xc0, !PT ;  /* 0x0000ffffe6ec7812 */ /* 0x000fe400078ec0ff */
[----:B------:R-:W-:Y:S01]  /*3c10*/  LOP3.LUT R245, R245, 0xffff, RZ, 0xc0, !PT ;  /* 0x0000fffff5f57812 */ /* 0x000fe200078ec0ff */
[C---:B------:R-:W-:Y:S01]  /*3c20*/  VIADD R250, R118.reuse, 0xffffffff ;  /* 0xffffffff76fa7836 */ /* 0x040fe20000000000 */
[----:B------:R-:W-:Y:S01]  /*3c30*/  LEA.HI.X.SX32 R227, R175, R225, 0x2, P0 ;  /* 0x000000e1afe37211 */ /* 0x000fe200000f16ff */
[----:B------:R-:W-:Y:S01]  /*3c40*/  VIADD R243, R118, 0x8 ;  /* 0x0000000876f37836 */ /* 0x000fe20000000000 */
[----:B------:R-:W-:Y:S01]  /*3c50*/  LOP3.LUT R229, R105, UR35, R106, 0x96, !PT ;  /* 0x0000002369e57c12 */ /* 0x000fe2000f8e966a */
[----:B------:R-:W-:Y:S01]  /*3c60*/  IMAD.WIDE.U32 R110, R234, -0x2daee0ad, RZ ;  /* 0xd2511f53ea6e7825 */ /* 0x000fe200078e00ff */
[----:B------:R-:W-:Y:S01]  /*3c70*/  LOP3.LUT R225, R231, UR35, R116, 0x96, !PT ;  /* 0x00000023e7e17c12 */ /* 0x000fe2000f8e9674 */
[----:B------:R-:W2:Y:S01]  /*3c80*/  LDG.E R120, desc[UR38][R226.64+0x20] ;  /* 0x00002026e2787981 */ /* 0x000ea2000c1e1900 */
[----:B------:R-:W-:Y:S01]  /*3c90*/  LOP3.LUT R233, R104, 0xff, RZ, 0xc0, !PT ;  /* 0x000000ff68e97812 */ /* 0x000fe200078ec0ff */
[----:B------:R-:W-:Y:S01]  /*3ca0*/  VIADD R240, R118, 0x7 ;  /* 0x0000000776f07836 */ /* 0x000fe20000000000 */
[----:B------:R-:W-:Y:S01]  /*3cb0*/  ISETP.GE.AND P4, PT, R250, RZ, PT ;  /* 0x000000fffa00720c */ /* 0x000fe20003f86270 */
[----:B------:R-:W-:Y:S01]  /*3cc0*/  VIADD R121, R118, 0x28 ;  /* 0x0000002876797836 */ /* 0x000fe20000000000 */
[----:B------:R-:W-:Y:S01]  /*3cd0*/  LOP3.LUT R231, R104, 0xffff, RZ, 0xc0, !PT ;  /* 0x0000ffff68e77812 */ /* 0x000fe200078ec0ff */
[C---:B------:R-:W-:Y:S01]  /*3ce0*/  VIADD R122, R118.reuse, 0x20 ;  /* 0x00000020767a7836 */ /* 0x040fe20000000000 */
[----:B------:R-:W-:Y:S01]  /*3cf0*/  ISETP.GE.AND P1, PT, R243, RZ, PT ;  /* 0x000000fff300720c */ /* 0x000fe20003f26270 */
[C---:B------:R-:W-:Y:S01]  /*3d00*/  VIADD R123, R118.reuse, 0x27 ;  /* 0x00000027767b7836 */ /* 0x040fe20000000000 */
[--C-:B------:R-:W-:Y:S01]  /*3d10*/  SHF.R.U32.HI R232, RZ, 0x18, R104.reuse ;  /* 0x00000018ffe87819 */ /* 0x100fe20000011668 */
[----:B------:R-:W-:Y:S01]  /*3d20*/  VIADD R168, R118, 0x1f ;  /* 0x0000001f76a87836 */ /* 0x000fe20000000000 */
[----:B------:R-:W-:Y:S01]  /*3d30*/  ISETP.GE.AND P0, PT, R240, RZ, PT ;  /* 0x000000fff000720c */ /* 0x000fe20003f06270 */
[C---:B------:R-:W-:Y:S01]  /*3d40*/  VIADD R223, R118.reuse, 0x17 ;  /* 0x0000001776df7836 */ /* 0x040fe20000000000 */
[----:B------:R-:W-:Y:S01]  /*3d50*/  SHF.R.U32.HI R234, RZ, 0x10, R104 ;  /* 0x00000010ffea7819 */ /* 0x000fe20000011668 */
[C---:B------:R-:W-:Y:S01]  /*3d60*/  VIADD R224, R118.reuse, 0xfffffff8 ;  /* 0xfffffff876e07836 */ /* 0x040fe20000000000 */
[----:B------:R-:W-:Y:S01]  /*3d70*/  ISETP.GE.AND P5, PT, R121, RZ, PT ;  /* 0x000000ff7900720c */ /* 0x000fe20003fa6270 */
[----:B------:R-:W1:Y:S01]  /*3d80*/  LDSM.16.M88.4 R104, [R3+0x6000] ;  /* 0x006000000368783b */ /* 0x000e620000000200 */
[----:B------:R-:W-:Y:S01]  /*3d90*/  LOP3.LUT R247, R111, UR36, R108, 0x96, !PT ;  /* 0x000000246ff77c12 */ /* 0x000fe2000f8e966c */
[----:B------:R-:W-:Y:S01]  /*3da0*/  VIADD R249, R118, 0xfffffff0 ;  /* 0xfffffff076f97836 */ /* 0x000fe20000000000 */
[----:B------:R-:W-:Y:S01]  /*3db0*/  ISETP.GE.AND P6, PT, R122, RZ, PT ;  /* 0x000000ff7a00720c */ /* 0x000fe20003fc6270 */
[----:B------:R-:W-:Y:S01]  /*3dc0*/  VIADD R246, R118, 0xffffffef ;  /* 0xffffffef76f67836 */ /* 0x000fe20000000000 */
[----:B------:R-:W-:Y:S01]  /*3dd0*/  LOP3.LUT R252, R110, 0xff, RZ, 0xc0, !PT ;  /* 0x000000ff6efc7812 */ /* 0x000fe200078ec0ff */
[C---:B------:R-:W-:Y:S01]  /*3de0*/  VIADD R244, R118.reuse, 0x10 ;  /* 0x0000001076f47836 */ /* 0x040fe20000000000 */
[C---:B------:R-:W-:Y:S01]  /*3df0*/  @!P4 IADD3 R250, -R118.reuse, 0x1, RZ ;  /* 0x0000000176fac810 */ /* 0x040fe20007ffe1ff */
[C---:B------:R-:W-:Y:S01]  /*3e00*/  VIADD R239, R118.reuse, 0xf ;  /* 0x0000000f76ef7836 */ /* 0x040fe20000000000 */
[--C-:B------:R-:W-:Y:S01]  /*3e10*/  SHF.R.U32.HI R113, RZ, 0x18, R110.reuse ;  /* 0x00000018ff717819 */ /* 0x100fe2000001166e */
[C---:B------:R-:W-:Y:S01]  /*3e20*/  VIADD R115, R118.reuse, 0xffffffe8 ;  /* 0xffffffe876737836 */ /* 0x040fe20000000000 */
[C---:B------:R-:W-:Y:S01]  /*3e30*/  @!P1 IADD3 R243, -R118.reuse, -0x8, RZ ;  /* 0xfffffff876f39810 */ /* 0x040fe20007ffe1ff */
[----:B------:R-:W-:Y:S01]  /*3e40*/  VIADD R114, R118, 0xffffffe7 ;  /* 0xffffffe776727836 */ /* 0x000fe20000000000 */
[----:B------:R-:W-:Y:S02]  /*3e50*/  SHF.R.U32.HI R251, RZ, 0x10, R110 ;  /* 0x00000010fffb7819 */ /* 0x000fe4000001166e */
[----:B------:R-:W-:Y:S02]  /*3e60*/  ISETP.GE.AND P4, PT, R123, RZ, PT ;  /* 0x000000ff7b00720c */ /* 0x000fe40003f86270 */
[----:B------:R-:W-:Y:S02]  /*3e70*/  LOP3.LUT R112, R110, 0xffff, RZ, 0xc0, !PT ;  /* 0x0000ffff6e707812 */ /* 0x000fe400078ec0ff */
[----:B------:R-:W-:Y:S01]  /*3e80*/  ISETP.GE.AND P1, PT, R168, RZ, PT ;  /* 0x000000ffa800720c */ /* 0x000fe20003f26270 */
[----:B------:R3:W4:Y:S01]  /*3e90*/  LDSM.16.M88.4 R108, [R167+0x1000] ;  /* 0x00100000a76c783b */ /* 0x0007220000000200 */
[----:B------:R-:W-:Y:S02]  /*3ea0*/  I2FP.F32.S32 R250, R250 ;  /* 0x000000fa00fa7245 */ /* 0x000fe40000201400 */
[----:B------:R-:W-:Y:S02]  /*3eb0*/  LOP3.LUT R117, R230, 0xff, RZ, 0xc0, !PT ;  /* 0x000000ffe6757812 */ /* 0x000fe400078ec0ff */
[----:B------:R-:W-:Y:S02]  /*3ec0*/  I2FP.F32.S32 R243, R243 ;  /* 0x000000f300f37245 */ /* 0x000fe40000201400 */
[--C-:B------:R-:W-:Y:S02]  /*3ed0*/  SHF.R.U32.HI R235, RZ, 0x10, R230.reuse ;  /* 0x00000010ffeb7819 */ /* 0x100fe400000116e6 */
[----:B------:R-:W-:Y:S02]  /*3ee0*/  SHF.R.U32.HI R231, RZ, 0x8, R231 ;  /* 0x00000008ffe77819 */ /* 0x000fe400000116e7 */
[----:B------:R-:W-:Y:S01]  /*3ef0*/  SHF.R.U32.HI R238, RZ, 0x18, R230 ;  /* 0x00000018ffee7819 */ /* 0x000fe200000116e6 */
[C---:B------:R-:W-:Y:S01]  /*3f00*/  VIADD R230, R118.reuse, 0x18 ;  /* 0x0000001876e67836 */ /* 0x040fe20000000000 */
[----:B------:R-:W-:Y:S02]  /*3f10*/  LOP3.LUT R231, R231, 0xffff, RZ, 0xc0, !PT ;  /* 0x0000ffffe7e77812 */ /* 0x000fe400078ec0ff */
[C---:B------:R-:W-:Y:S02]  /*3f20*/  @!P0 IADD3 R240, -R118.reuse, -0x7, RZ ;  /* 0xfffffff976f08810 */ /* 0x040fe40007ffe1ff */
[----:B------:R-:W-:Y:S02]  /*3f30*/  LOP3.LUT R251, R251, 0xff, RZ, 0xc0, !PT ;  /* 0x000000fffbfb7812 */ /* 0x000fe400078ec0ff */
[--C-:B------:R-:W-:Y:S01]  /*3f40*/  SHF.R.U32.HI R241, RZ, 0x18, R228.reuse ;  /* 0x00000018fff17819 */ /* 0x100fe200000116e4 */
[-C--:B-1----:R-:W-:Y:S03]  /*3f50*/  HMMA.16816.F32.BF16 R4, R100, R104.reuse, R4 ;  /* 0x000000686404723c */ /* 0x082fe60000041804 */
[----:B------:R-:W-:Y:S01]  /*3f60*/  I2FP.F32.S32 R240, R240 ;  /* 0x000000f000f07245 */ /* 0x000fe20000201400 */
[----:B---3--:R-:W-:Y:S01]  /*3f70*/  FMUL.FTZ R167, R203, 1.4426950216293334961 ;  /* 0x3fb8aa3bcba77820 */ /* 0x008fe20000410000 */
[----:B------:R-:W-:Y:S01]  /*3f80*/  SHF.R.U32.HI R116, RZ, 0x10, R228 ;  /* 0x00000010ff747819 */ /* 0x000fe200000116e4 */
[----:B------:R-:W-:Y:S01]  /*3f90*/  VIADD R228, R118, 0xfffffff7 ;  /* 0xfffffff776e47836 */ /* 0x000fe20000000000 */
[----:B------:R-:W-:Y:S04]  /*3fa0*/  ISETP.GE.AND P0, PT, R230, RZ, PT ;  /* 0x000000ffe600720c */ /* 0x000fe80003f06270 */
[----:B------:R-:W-:Y:S02]  /*3fb0*/  LOP3.LUT R116, R116, 0xff, RZ, 0xc0, !PT ;  /* 0x000000ff74747812 */ /* 0x000fe400078ec0ff */
[C---:B------:R-:W-:Y:S02]  /*3fc0*/  @!P5 IADD3 R121, -R118.reuse, -0x28, RZ ;  /* 0xffffffd87679d810 */ /* 0x040fe40007ffe1ff */
[----:B------:R-:W-:Y:S02]  /*3fd0*/  @!P6 IADD3 R122, -R118, -0x20, RZ ;  /* 0xffffffe0767ae810 */ /* 0x000fe40007ffe1ff */
[----:B------:R-:W-:Y:S02]  /*3fe0*/  ISETP.GE.AND P5, PT, R223, RZ, PT ;  /* 0x000000ffdf00720c */ /* 0x000fe40003fa6270 */
[----:B------:R-:W-:Y:S01]  /*3ff0*/  ISETP.GE.AND P6, PT, R224, RZ, PT ;  /* 0x000000ffe000720c */ /* 0x000fe20003fc6270 */
[C---:B----4-:R-:W-:Y:S04]  /*4000*/  HMMA.16816.F32.BF16 R8, R108.reuse, R104, R8 ;  /* 0x000000686c08723c */ /* 0x050fe80000041808 */
[----:B------:R-:W-:Y:S01]  /*4010*/  @!P4 IADD3 R123, -R118, -0x27, RZ ;  /* 0xffffffd9767bc810 */ /* 0x000fe20007ffe1ff */
[-C--:B------:R-:W-:Y:S01]  /*4020*/  FFMA.FTZ R5, R250, -R202.reuse, R5 ;  /* 0x800000cafa057223 */ /* 0x080fe20000010005 */
[----:B------:R-:W-:Y:S01]  /*4030*/  @!P1 IADD3 R168, -R118, -0x1f, RZ ;  /* 0xffffffe176a89810 */ /* 0x000fe20007ffe1ff */
[-C--:B------:R-:W-:Y:S03]  /*4040*/  HMMA.16816.F32.BF16 R12, R108, R106.reuse, R12 ;  /* 0x0000006a6c0c723c */ /* 0x080fe6000004180c */
[----:B------:R-:W-:Y:S01]  /*4050*/  ISETP.GE.AND P4, PT, R228, RZ, PT ;  /* 0x000000ffe400720c */ /* 0x000fe20003f86270 */
[----:B------:R-:W-:Y:S01]  /*4060*/  FMUL.FTZ R105, R206, 1.4426950216293334961 ;  /* 0x3fb8aa3bce697820 */ /* 0x000fe20000410000 */
[----:B------:R-:W-:Y:S01]  /*4070*/  ISETP.GE.AND P1, PT, R249, RZ, PT ;  /* 0x000000fff900720c */ /* 0x000fe20003f26270 */
[C---:B------:R-:W-:Y:S05]  /*4080*/  HMMA.16816.F32.BF16 R16, R100.reuse, R106, R16 ;  /* 0x0000006a6410723c */ /* 0x040fea0000041810 */
[----:B------:R-:W-:Y:S01]  /*4090*/  @!P0 IADD3 R230, -R118, -0x18, RZ ;  /* 0xffffffe876e68810 */ /* 0x000fe20007ffe1ff */
[-C--:B------:R-:W-:Y:S01]  /*40a0*/  FFMA.FTZ R6, R243, -R202.reuse, R6 ;  /* 0x800000caf3067223 */ /* 0x080fe20000010006 */
[----:B------:R-:W-:Y:S01]  /*40b0*/  SHF.R.U32.HI R107, RZ, 0x10, R225 ;  /* 0x00000010ff6b7819 */ /* 0x000fe200000116e1 */
[-C--:B------:R-:W-:Y:S01]  /*40c0*/  FFMA.FTZ R7, R240, -R202.reuse, R7 ;  /* 0x800000caf0077223 */ /* 0x080fe20000010007 */
[----:B------:R-:W-:Y:S02]  /*40d0*/  ISETP.GE.AND P0, PT, R246, RZ, PT ;  /* 0x000000fff600720c */ /* 0x000fe40003f06270 */
[----:B------:R-:W-:Y:S02]  /*40e0*/  LOP3.LUT R107, R107, 0xff, RZ, 0xc0, !PT ;  /* 0x000000ff6b6b7812 */ /* 0x000fe400078ec0ff */
[C---:B------:R-:W-:Y:S02]  /*40f0*/  @!P5 IADD3 R223, -R118.reuse, -0x17, RZ ;  /* 0xffffffe976dfd810 */ /* 0x040fe40007ffe1ff */
[----:B------:R-:W-:Y:S02]  /*4100*/  I2FP.F32.S32 R106, R123 ;  /* 0x0000007b006a7245 */ /* 0x000fe40000201400 */
[----:B------:R-:W-:Y:S02]  /*4110*/  @!P6 IADD3 R224, -R118, 0x8, RZ ;  /* 0x0000000876e0e810 */ /* 0x000fe40007ffe1ff */
[----:B------:R-:W-:Y:S01]  /*4120*/  ISETP.GE.AND P5, PT, R244, RZ, PT ;  /* 0x000000fff400720c */ /* 0x000fe20003fa6270 */
[----:B------:R-:W-:Y:S01]  /*4130*/  FFMA.FTZ R11, R106, -R202, R11 ;  /* 0x800000ca6a0b7223 */ /* 0x000fe2000001000b */
[----:B------:R-:W-:Y:S02]  /*4140*/  I2FP.F32.S32 R106, R230 ;  /* 0x000000e6006a7245 */ /* 0x000fe40000201400 */
[----:B------:R-:W-:Y:S01]  /*4150*/  ISETP.GE.AND P6, PT, R239, RZ, PT ;  /* 0x000000ffef00720c */ /* 0x000fe20003fc6270 */
[-C--:B------:R-:W-:Y:S01]  /*4160*/  FFMA.FTZ R19, R250, -R202.reuse, R19 ;  /* 0x800000cafa137223 */ /* 0x080fe20000010013 */
[----:B------:R-:W-:Y:S01]  /*4170*/  @!P4 IADD3 R228, -R118, 0x9, RZ ;  /* 0x0000000976e4c810 */ /* 0x000fe20007ffe1ff */
[----:B------:R-:W-:Y:S01]  /*4180*/  FFMA.FTZ R12, R106, -R202, R12 ;  /* 0x800000ca6a0c7223 */ /* 0x000fe2000001000c */
[----:B------:R-:W-:Y:S02]  /*4190*/  @!P1 IADD3 R249, -R118, 0x10, RZ ;  /* 0x0000001076f99810 */ /* 0x000fe40007ffe1ff */
[----:B------:R-:W-:Y:S02]  /*41a0*/  ISETP.GE.AND P4, PT, R115, RZ, PT ;  /* 0x000000ff7300720c */ /* 0x000fe40003f86270 */
[----:B------:R-:W-:Y:S02]  /*41b0*/  I2FP.F32.S32 R249, R249 ;  /* 0x000000f900f97245 */ /* 0x000fe40000201400 */
[----:B------:R-:W-:Y:S02]  /*41c0*/  ISETP.GE.AND P1, PT, R114, RZ, PT ;  /* 0x000000ff7200720c */ /* 0x000fe40003f26270 */
[C---:B------:R-:W-:Y:S02]  /*41d0*/  @!P0 IADD3 R246, -R118.reuse, 0x11, RZ ;  /* 0x0000001176f68810 */ /* 0x040fe40007ffe1ff */
[----:B------:R-:W-:Y:S02]  /*41e0*/  ISETP.LE.U32.AND P0, PT, R117, UR16, PT ;  /* 0x0000001075007c0c */ /* 0x000fe4000bf03070 */
[----:B------:R-:W-:Y:S02]  /*41f0*/  I2FP.F32.S32 R246, R246 ;  /* 0x000000f600f67245 */ /* 0x000fe40000201400 */
[C---:B------:R-:W-:Y:S02]  /*4200*/  LOP3.LUT R117, R225.reuse, 0xff, RZ, 0xc0, !PT ;  /* 0x000000ffe1757812 */ /* 0x040fe400078ec0ff */
[----:B------:R-:W-:Y:S02]  /*4210*/  SHF.R.U32.HI R119, RZ, 0x18, R225 ;  /* 0x00000018ff777819 */ /* 0x000fe400000116e1 */
[----:B------:R-:W-:Y:S02]  /*4220*/  LOP3.LUT R225, R225, 0xffff, RZ, 0xc0, !PT ;  /* 0x0000ffffe1e17812 */ /* 0x000fe400078ec0ff */
[C---:B------:R-:W-:Y:S02]  /*4230*/  @!P5 IADD3 R244, -R118.reuse, -0x10, RZ ;  /* 0xfffffff076f4d810 */ /* 0x040fe40007ffe1ff */
[C---:B------:R-:W-:Y:S02]  /*4240*/  @!P6 IADD3 R239, -R118.reuse, -0xf, RZ ;  /* 0xfffffff176efe810 */ /* 0x040fe40007ffe1ff */
[----:B------:R-:W-:Y:S02]  /*4250*/  I2FP.F32.S32 R244, R244 ;  /* 0x000000f400f47245 */ /* 0x000fe40000201400 */
[----:B------:R-:W-:Y:S02]  /*4260*/  ISETP.LE.U32.AND P5, PT, R117, UR16, PT ;  /* 0x0000001075007c0c */ /* 0x000fe4000bfa3070 */
[----:B------:R-:W-:Y:S01]  /*4270*/  ISETP.LE.U32.AND P6, PT, R119, UR16, PT ;  /* 0x0000001077007c0c */ /* 0x000fe2000bfc3070 */
[----:B------:R-:W3:Y:S01]  /*4280*/  LDG.E R117, desc[UR38][R226.64] ;  /* 0x00000026e2757981 */ /* 0x000ee2000c1e1900 */
[C---:B------:R-:W-:Y:S02]  /*4290*/  @!P4 IADD3 R115, -R118.reuse, 0x18, RZ ;  /* 0x000000187673c810 */ /* 0x040fe40007ffe1ff */
[----:B------:R-:W-:Y:S01]  /*42a0*/  FSETP.NEU.FTZ.AND P4, PT, R205, -INF , PT ;  /* 0xff800000cd00780b */ /* 0x000fe20003f9d000 */
[----:B------:R-:W5:Y:S01]  /*42b0*/  LDG.E R119, desc[UR38][R226.64+0x80] ;  /* 0x00008026e2777981 */ /* 0x000f62000c1e1900 */
[----:B------:R-:W-:Y:S02]  /*42c0*/  @!P1 IADD3 R114, -R118, 0x19, RZ ;  /* 0x0000001976729810 */ /* 0x000fe40007ffe1ff */
[----:B------:R-:W-:Y:S02]  /*42d0*/  FSEL R248, R248, RZ, P4 ;  /* 0x000000fff8f87208 */ /* 0x000fe40002000000 */
[----:B------:R-:W-:Y:S02]  /*42e0*/  IABS R104, R118 ;  /* 0x0000007600687213 */ /* 0x000fe40000000000 */
[----:B------:R-:W-:Y:S01]  /*42f0*/  FSETP.NEU.FTZ.AND P1, PT, R206, -INF , PT ;  /* 0xff800000ce00780b */ /* 0x000fe20003f3d000 */
[----:B------:R1:W5:Y:S01]  /*4300*/  LDG.E R118, desc[UR38][R226.64+0xa0] ;  /* 0x0000a026e2767981 */ /* 0x000362000c1e1900 */
[----:B------:R-:W-:Y:S01]  /*4310*/  I2FP.F32.S32 R174, R104 ;  /* 0x0000006800ae7245 */ /* 0x000fe20000201400 */
[----:B------:R-:W-:Y:S01]  /*4320*/  FMUL.FTZ R104, R204, 1.4426950216293334961 ;  /* 0x3fb8aa3bcc687820 */ /* 0x000fe20000410000 */
[----:B------:R-:W-:Y:S02]  /*4330*/  FSETP.NEU.FTZ.AND P4, PT, R203, -INF , PT ;  /* 0xff800000cb00780b */ /* 0x000fe40003f9d000 */
[----:B------:R-:W-:Y:S01]  /*4340*/  FSEL R105, R105, RZ, P1 ;  /* 0x000000ff69697208 */ /* 0x000fe20000800000 */
[CC--:B------:R-:W-:Y:S01]  /*4350*/  FFMA.FTZ R4, R174.reuse, -R202.reuse, R4 ;  /* 0x800000caae047223 */ /* 0x0c0fe20000010004 */
[----:B------:R-:W-:Y:S01]  /*4360*/  FSEL R167, R167, RZ, P4 ;  /* 0x000000ffa7a77208 */ /* 0x000fe20002000000 */
[----:B------:R-:W-:Y:S01]  /*4370*/  FFMA.FTZ R18, R174, -R202, R18 ;  /* 0x800000caae127223 */ /* 0x000fe20000010012 */
[----:B------:R-:W-:Y:S01]  /*4380*/  FSETP.NEU.FTZ.AND P1, PT, R204, -INF , PT ;  /* 0xff800000cc00780b */ /* 0x000fe20003f3d000 */
[----:B------:R-:W4:Y:S01]  /*4390*/  S2R R174, SR_CTAID.Y ;  /* 0x0000000000ae7919 */ /* 0x000f220000002600 */
[-C--:B------:R-:W-:Y:S02]  /*43a0*/  @P2 ISETP.GE.AND P4, PT, R191, R209.reuse, PT ;  /* 0x000000d1bf00220c */ /* 0x080fe40003f86270 */
[----:B------:R-:W-:Y:S02]  /*43b0*/  FSEL R104, R104, RZ, P1 ;  /* 0x000000ff68687208 */ /* 0x000fe40000800000 */
[----:B------:R-:W-:Y:S02]  /*43c0*/  @P2 FSEL R4, R4, -INF , !P4 ;  /* 0xff80000004042808 */ /* 0x000fe40006000000 */
[----:B------:R-:W-:Y:S02]  /*43d0*/  @P2 ISETP.GE.AND P1, PT, R194, R209, PT ;  /* 0x000000d1c200220c */ /* 0x000fe40003f26270 */
[----:B------:R-:W-:Y:S02]  /*43e0*/  @P2 FSEL R6, R6, -INF , !P4 ;  /* 0xff80000006062808 */ /* 0x000fe40006000000 */
[----:B------:R-:W-:Y:S02]  /*43f0*/  @P2 FSEL R5, R5, -INF , !P1 ;  /* 0xff80000005052808 */ /* 0x000fe40004800000 */
[----:B------:R-:W-:Y:S01]  /*4400*/  @P2 FSEL R7, R7, -INF , !P1 ;  /* 0xff80000007072808 */ /* 0x000fe20004800000 */
[--C-:B------:R-:W-:Y:S01]  /*4410*/  FFMA.FTZ R6, R6, UR15, -R105.reuse ;  /* 0x0000000f06067c23 */ /* 0x100fe20008010869 */
[----:B------:R-:W-:Y:S01]  /*4420*/  @P2 FSEL R11, R11, -INF , !P1 ;  /* 0xff8000000b0b2808 */ /* 0x000fe20004800000 */
[--C-:B-1----:R-:W-:Y:S01]  /*4430*/  FFMA.FTZ R226, R4, UR15, -R248.reuse ;  /* 0x0000000f04e27c23 */ /* 0x102fe200080108f8 */
[----:B------:R-:W-:Y:S01]  /*4440*/  I2FP.F32.S32 R4, R121 ;  /* 0x0000007900047245 */ /* 0x000fe20000201400 */
[----:B------:R-:W-:Y:S01]  /*4450*/  FFMA.FTZ R5, R5, UR15, -R248 ;  /* 0x0000000f05057c23 */ /* 0x000fe200080108f8 */
[----:B------:R-:W-:Y:S01]  /*4460*/  I2FP.F32.S32 R115, R115 ;  /* 0x0000007300737245 */ /* 0x000fe20000201400 */
[----:B------:R-:W-:Y:S01]  /*4470*/  FFMA.FTZ R7, R7, UR15, -R105 ;  /* 0x0000000f07077c23 */ /* 0x000fe20008010869 */
[----:B------:R-:W-:Y:S01]  /*4480*/  I2FP.F32.S32 R114, R114 ;  /* 0x0000007200727245 */ /* 0x000fe20000201400 */
[----:B------:R-:W-:Y:S01]  /*4490*/  FFMA.FTZ R10, R4, -R202, R10 ;  /* 0x800000ca040a7223 */ /* 0x000fe2000001000a */
[----:B------:R-:W-:Y:S01]  /*44a0*/  I2FP.F32.S32 R4, R122 ;  /* 0x0000007a00047245 */ /* 0x000fe20000201400 */
[----:B------:R-:W1:Y:S01]  /*44b0*/  MUFU.EX2 R123, R6 ;  /* 0x00000006007b7308 */ /* 0x000e620000000800 */
[----:B------:R-:W-:Y:S02]  /*44c0*/  FFMA.FTZ R11, R11, UR15, -R104 ;  /* 0x0000000f0b0b7c23 */ /* 0x000fe40008010868 */
[----:B------:R-:W-:Y:S01]  /*44d0*/  @P2 FSEL R10, R10, -INF , !P4 ;  /* 0xff8000000a0a2808 */ /* 0x000fe20006000000 */
[CC--:B------:R-:W-:Y:S01]  /*44e0*/  FFMA.FTZ R8, R4.reuse, -R202.reuse, R8 ;  /* 0x800000ca04087223 */ /* 0x0c0fe20000010008 */
[-C--:B------:R-:W-:Y:S05]  /*44f0*/  FFMA.FTZ R14, R4, -R202.reuse, R14 ;  /* 0x800000ca040e7223 */ /* 0x080fea000001000e */
[----:B------:R4:W-:Y:S01]  /*4500*/  MUFU.EX2 R122, R5 ;  /* 0x00000005007a7308 */ /* 0x0009e20000000800 */
[----:B------:R-:W-:Y:S02]  /*4510*/  @P2 FSEL R8, R8, -INF , !P4 ;  /* 0xff80000008082808 */ /* 0x000fe40006000000 */
[----:B------:R-:W-:Y:S02]  /*4520*/  ISETP.LE.U32.AND P4, PT, R107, UR16, PT ;  /* 0x000000106b007c0c */ /* 0x000fe4000bf83070 */
[----:B------:R-:W-:Y:S01]  /*4530*/  I2FP.F32.S32 R107, R223 ;  /* 0x000000df006b7245 */ /* 0x000fe20000201400 */
[----:B------:R-:W-:Y:S04]  /*4540*/  FFMA.FTZ R8, R8, UR15, -R167 ;  /* 0x0000000f08087c23 */ /* 0x000fe800080108a7 */
[----:B------:R4:W4:Y:S01]  /*4550*/  MUFU.EX2 R121, R226 ;  /* 0x000000e200797308 */ /* 0x0009220000000800 */
[----:B------:R-:W-:Y:S05]  /*4560*/  FFMA.FTZ R13, R107, -R202, R13 ;  /* 0x800000ca6b0d7223 */ /* 0x000fea000001000d */
[----:B-1----:R-:W-:Y:S01]  /*4570*/  @!P4 FADD.FTZ R123, -R123, -RZ ;  /* 0x800000ff7b7bc221 */ /* 0x002fe20000010100 */
[----:B----4-:R-:W-:Y:S03]  /*4580*/  I2FP.F32.S32 R5, R168 ;  /* 0x000000a800057245 */ /* 0x010fe60000201400 */
[----:B------:R1:W-:Y:S02]  /*4590*/  MUFU.EX2 R223, R8 ;  /* 0x0000000800df7308 */ /* 0x0003e40000000800 */
[CC--:B------:R-:W-:Y:S01]  /*45a0*/  FFMA.FTZ R9, R5.reuse, -R202.reuse, R9 ;  /* 0x800000ca05097223 */ /* 0x0c0fe20000010009 */
[----:B------:R-:W-:Y:S01]  /*45b0*/  FFMA.FTZ R15, R5, -R202, R15 ;  /* 0x800000ca050f7223 */ /* 0x000fe2000001000f */
[----:B------:R-:W-:Y:S01]  /*45c0*/  FFMA.FTZ R226, R10, UR15, -R104 ;  /* 0x0000000f0ae27c23 */ /* 0x000fe20008010868 */
[----:B------:R-:W-:Y:S05]  /*45d0*/  SHF.R.U32.HI R10, RZ, 0x8, R225 ;  /* 0x00000008ff0a7819 */ /* 0x000fea00000116e1 */
[----:B------:R4:W4:Y:S01]  /*45e0*/  MUFU.EX2 R168, R7 ;  /* 0x0000000700a87308 */ /* 0x0009220000000800 */
[----:B------:R-:W-:Y:S01]  /*45f0*/  @P2 FSEL R9, R9, -INF , !P1 ;  /* 0xff80000009092808 */ /* 0x000fe20004800000 */
[----:B------:R-:W-:Y:S01]  /*4600*/  @!P5 FADD.FTZ R121, -R121, -RZ ;  /* 0x800000ff7979d221 */ /* 0x000fe20000010100 */
[-C--:B------:R-:W-:Y:S02]  /*4610*/  @P2 ISETP.GE.AND P1, PT, R195, R209.reuse, PT ;  /* 0x000000d1c300220c */ /* 0x080fe40003f26270 */
[----:B------:R-:W-:Y:S01]  /*4620*/  LOP3.LUT R10, R10, 0xffff, RZ, 0xc0, !PT ;  /* 0x0000ffff0a0a7812 */ /* 0x000fe200078ec0ff */
[--C-:B------:R-:W-:Y:S01]  /*4630*/  FFMA.FTZ R9, R9, UR15, -R167.reuse ;  /* 0x0000000f09097c23 */ /* 0x100fe200080108a7 */
[----:B------:R-:W-:Y:S03]  /*4640*/  @P2 FSEL R12, R12, -INF , !P1 ;  /* 0xff8000000c0c2808 */ /* 0x000fe60004800000 */
[----:B------:R-:W-:Y:S01]  /*4650*/  MUFU.EX2 R225, R226 ;  /* 0x000000e200e17308 */ /* 0x000fe20000000800 */
[----:B-1----:R-:W-:Y:S02]  /*4660*/  I2FP.F32.S32 R8, R224 ;  /* 0x000000e000087245 */ /* 0x002fe40000201400 */
[----:B------:R-:W-:Y:S01]  /*4670*/  @P2 FSEL R14, R14, -INF , !P1 ;  /* 0xff8000000e0e2808 */ /* 0x000fe20004800000 */
[----:B------:R-:W-:Y:S01]  /*4680*/  FFMA.FTZ R227, R12, UR15, -R167 ;  /* 0x0000000f0ce37c23 */ /* 0x000fe200080108a7 */
[----:B------:R-:W-:Y:S01]  /*4690*/  @P2 FSEL R18, R18, -INF , !P1 ;  /* 0xff80000012122808 */ /* 0x000fe20004800000 */
[----:B------:R-:W-:Y:S01]  /*46a0*/  FFMA.FTZ R16, R8, -R202, R16 ;  /* 0x800000ca08107223 */ /* 0x000fe20000010010 */
[----:B------:R-:W-:Y:S03]  /*46b0*/  LOP3.LUT R12, R229, 0xff, RZ, 0xc0, !PT ;  /* 0x000000ffe50c7812 */ /* 0x000fe600078ec0ff */
[----:B------:R1:W-:Y:S01]  /*46c0*/  MUFU.EX2 R224, R9 ;  /* 0x0000000900e07308 */ /* 0x0003e20000000800 */
[----:B----4-:R-:W4:Y:S01]  /*46d0*/  LDSM.16.M88.4 R4, [R3+0x6800] ;  /* 0x006800000304783b */ /* 0x010f220000000200 */
[----:B------:R-:W-:Y:S01]  /*46e0*/  @!P6 FADD.FTZ R168, -R168, -RZ ;  /* 0x800000ffa8a8e221 */ /* 0x000fe20000010100 */
[----:B------:R-:W-:Y:S01]  /*46f0*/  @P2 FSEL R16, R16, -INF , !P1 ;  /* 0xff80000010102808 */ /* 0x000fe20004800000 */
[----:B------:R-:W-:Y:S01]  /*4700*/  FFMA.FTZ R14, R14, UR15, -R104 ;  /* 0x0000000f0e0e7c23 */ /* 0x000fe20008010868 */
[----:B------:R-:W-:Y:S01]  /*4710*/  @P2 ISETP.GE.AND P1, PT, R196, R209, PT ;  /* 0x000000d1c400220c */ /* 0x000fe20003f26270 */
[----:B------:R-:W-:Y:S01]  /*4720*/  FFMA.FTZ R18, R18, UR15, -R105 ;  /* 0x0000000f12127c23 */ /* 0x000fe20008010869 */
[----:B------:R-:W-:Y:S01]  /*4730*/  ISETP.LE.U32.AND P5, PT, R12, UR16, PT ;  /* 0x000000100c007c0c */ /* 0x000fe2000bfa3070 */
[----:B------:R-:W-:Y:S01]  /*4740*/  FFMA.FTZ R16, R16, UR15, -R248 ;  /* 0x0000000f10107c23 */ /* 0x000fe200080108f8 */
[----:B------:R-:W-:Y:S01]  /*4750*/  @P2 FSEL R13, R13, -INF , !P1 ;  /* 0xff8000000d0d2808 */ /* 0x000fe20004800000 */
[----:B------:R4:W-:Y:S01]  /*4760*/  MUFU.EX2 R226, R11 ;  /* 0x0000000b00e27308 */ /* 0x0009e20000000800 */
[----:B------:R-:W-:Y:S02]  /*4770*/  @P2 FSEL R15, R15, -INF , !P1 ;  /* 0xff8000000f0f2808 */ /* 0x000fe40004800000 */
[----:B------:R-:W-:Y:S01]  /*4780*/  @P2 FSEL R19, R19, -INF , !P1 ;  /* 0xff80000013132808 */ /* 0x000fe20004800000 */
[----:B------:R-:W-:Y:S01]  /*4790*/  FFMA.FTZ R13, R13, UR15, -R167 ;  /* 0x0000000f0d0d7c23 */ /* 0x000fe200080108a7 */
[----:B------:R-:W-:Y:S01]  /*47a0*/  ISETP.LE.U32.AND P6, PT, R233, UR16, PT ;  /* 0x00000010e9007c0c */ /* 0x000fe2000bfc3070 */
[----:B------:R-:W-:Y:S01]  /*47b0*/  FFMA.FTZ R15, R15, UR15, -R104 ;  /* 0x0000000f0f0f7c23 */ /* 0x000fe20008010868 */
[----:B-1----:R-:W-:Y:S01]  /*47c0*/  I2FP.F32.S32 R9, R228 ;  /* 0x000000e400097245 */ /* 0x002fe20000201400 */
[----:B------:R-:W-:Y:S02]  /*47d0*/  FFMA.FTZ R19, R19, UR15, -R105 ;  /* 0x0000000f13137c23 */ /* 0x000fe40008010869 */
[----:B------:R-:W-:Y:S01]  /*47e0*/  MUFU.EX2 R228, R13 ;  /* 0x0000000d00e47308 */ /* 0x000fe20000000800 */
[----:B------:R-:W-:Y:S01]  /*47f0*/  @!P5 FADD.FTZ R223, -R223, -RZ ;  /* 0x800000ffdfdfd221 */ /* 0x000fe20000010100 */
[----:B------:R-:W-:Y:S01]  /*4800*/  ISETP.LE.U32.AND P5, PT, R232, UR16, PT ;  /* 0x00000010e8007c0c */ /* 0x000fe2000bfa3070 */
[-C--:B------:R-:W-:Y:S05]  /*4810*/  FFMA.FTZ R17, R9, -R202.reuse, R17 ;  /* 0x800000ca09117223 */ /* 0x080fea0000010011 */
[----:B------:R-:W-:Y:S02]  /*4820*/  @P2 FSEL R17, R17, -INF , !P1 ;  /* 0xff80000011112808 */ /* 0x000fe40004800000 */
[----:B------:R-:W1:Y:S01]  /*4830*/  MUFU.EX2 R227, R227 ;  /* 0x000000e300e37308 */ /* 0x000e620000000800 */
[----:B------:R-:W-:Y:S02]  /*4840*/  ISETP.LE.U32.AND P1, PT, R10, UR16, PT ;  /* 0x000000100a007c0c */ /* 0x000fe4000bf23070 */
[----:B------:R-:W-:Y:S01]  /*4850*/  LOP3.LUT R10, R229, 0xffff, RZ, 0xc0, !PT ;  /* 0x0000ffffe50a7812 */ /* 0x000fe200078ec0ff */
[----:B------:R-:W-:Y:S01]  /*4860*/  FFMA.FTZ R17, R17, UR15, -R248 ;  /* 0x0000000f11117c23 */ /* 0x000fe200080108f8 */
[--C-:B----4-:R-:W-:Y:S02]  /*4870*/  SHF.R.U32.HI R11, RZ, 0x10, R229.reuse ;  /* 0x00000010ff0b7819 */ /* 0x110fe400000116e5 */
[----:B------:R-:W-:Y:S03]  /*4880*/  SHF.R.U32.HI R10, RZ, 0x8, R10 ;  /* 0x00000008ff0a7819 */ /* 0x000fe6000001160a */
[----:B------:R-:W-:Y:S01]  /*4890*/  MUFU.EX2 R230, R14 ;  /* 0x0000000e00e67308 */ /* 0x000fe20000000800 */
[----:B------:R-:W-:Y:S02]  /*48a0*/  LOP3.LUT R11, R11, 0xff, RZ, 0xc0, !PT ;  /* 0x000000ff0b0b7812 */ /* 0x000fe400078ec0ff */
[----:B------:R-:W-:Y:S01]  /*48b0*/  LOP3.LUT R10, R10, 0xffff, RZ, 0xc0, !PT ;  /* 0x0000ffff0a0a7812 */ /* 0x000fe200078ec0ff */
[-C--:B------:R-:W-:Y:S03]  /*48c0*/  HMMA.16816.F32.BF16 R20, R100, R4.reuse, R20 ;  /* 0x000000046414723c */ /* 0x080fe60000041814 */
[----:B------:R-:W-:Y:S01]  /*48d0*/  ISETP.LE.U32.AND P4, PT, R11, UR16, PT ;  /* 0x000000100b007c0c */ /* 0x000fe2000bf83070 */
[----:B------:R-:W-:Y:S01]  /*48e0*/  @!P1 FADD.FTZ R122, -R122, -RZ ;  /* 0x800000ff7a7a9221 */ /* 0x000fe20000010100 */
[----:B------:R-:W-:Y:S01]  /*48f0*/  ISETP.LE.U32.AND P1, PT, R10, UR16, PT ;  /* 0x000000100a007c0c */ /* 0x000fe2000bf23070 */
[C---:B------:R-:W-:Y:S01]  /*4900*/  HMMA.16816.F32.BF16 R24, R108.reuse, R4, R24 ;  /* 0x000000046c18723c */ /* 0x040fe20000041818 */
[----:B------:R-:W-:Y:S04]  /*4910*/  MUFU.EX2 R233, R18 ;  /* 0x0000001200e97308 */ /* 0x000fe80000000800 */
[----:B-1----:R-:W-:Y:S01]  /*4920*/  @!P6 FADD.FTZ R227, -R227, -RZ ;  /* 0x800000ffe3e3e221 */ /* 0x002fe20000010100 */
[----:B------:R-:W-:Y:S01]  /*4930*/  ISETP.LE.U32.AND P6, PT, R238, UR16, PT ;  /* 0x00000010ee007c0c */ /* 0x000fe2000bfc3070 */
[-C--:B------:R-:W-:Y:S04]  /*4940*/  HMMA.16816.F32.BF16 R28, R108, R6.reuse, R28 ;  /* 0x000000066c1c723c */ /* 0x080fe8000004181c */
[----:B------:R-:W-:Y:S01]  /*4950*/  MUFU.EX2 R232, R17 ;  /* 0x0000001100e87308 */ /* 0x000fe20000000800 */
[----:B------:R-:W-:Y:S01]  /*4960*/  SHF.R.U32.HI R4, RZ, 0x18, R229 ;  /* 0x00000018ff047819 */ /* 0x000fe200000116e5 */
[----:B------:R-:W-:Y:S01]  /*4970*/  @!P1 FADD.FTZ R224, -R224, -RZ ;  /* 0x800000ffe0e09221 */ /* 0x000fe20000010100 */
[----:B------:R-:W-:Y:S01]  /*4980*/  LOP3.LUT R5, R234, 0xff, RZ, 0xc0, !PT ;  /* 0x000000ffea057812 */ /* 0x000fe200078ec0ff */
[----:B------:R-:W-:Y:S06]  /*4990*/  HMMA.16816.F32.BF16 R32, R100, R6, R32 ;  /* 0x000000066420723c */ /* 0x000fec0000041820 */
[----:B------:R-:W1:Y:S01]  /*49a0*/  MUFU.EX2 R229, R15 ;  /* 0x0000000f00e57308 */ /* 0x000e620000000800 */
[----:B------:R-:W-:Y:S01]  /*49b0*/  ISETP.LE.U32.AND P1, PT, R4, UR16, PT ;  /* 0x0000001004007c0c */ /* 0x000fe2000bf23070 */
[----:B------:R-:W-:Y:S03]  /*49c0*/  @!P4 FADD.FTZ R225, -R225, -RZ ;  /* 0x800000ffe1e1c221 */ /* 0x000fe60000010100 */
[----:B------:R-:W-:Y:S01]  /*49d0*/  I2FP.F32.S32 R4, R239 ;  /* 0x000000ef00047245 */ /* 0x000fe20000201400 */
[-C--:B------:R-:W-:Y:S01]  /*49e0*/  FFMA.FTZ R22, R8, -R202.reuse, R22 ;  /* 0x800000ca08167223 */ /* 0x080fe20000010016 */
[----:B------:R-:W-:Y:S02]  /*49f0*/  ISETP.LE.U32.AND P4, PT, R231, UR16, PT ;  /* 0x00000010e7007c0c */ /* 0x000fe4000bf83070 */
[----:B------:R-:W-:Y:S01]  /*4a00*/  LOP3.LUT R8, R237, 0xff, RZ, 0xc0, !PT ;  /* 0x000000ffed087812 */ /* 0x000fe200078ec0ff */
[-C--:B------:R-:W-:Y:S01]  /*4a10*/  FFMA.FTZ R26, R106, -R202.reuse, R26 ;  /* 0x800000ca6a1a7223 */ /* 0x080fe2000001001a */
[----:B------:R-:W-:Y:S01]  /*4a20*/  SHF.R.U32.HI R6, RZ, 0x18, R237 ;  /* 0x00000018ff067819 */ /* 0x000fe200000116ed */
[-C--:B------:R-:W-:Y:S01]  /*4a30*/  FFMA.FTZ R20, R249, -R202.reuse, R20 ;  /* 0x800000caf9147223 */ /* 0x080fe20000010014 */
[----:B------:R-:W-:Y:S01]  /*4a40*/  F2FP.RELU.BF16.F32.PACK_AB R7, R224, R223 ;  /* 0x000000dfe007723e */ /* 0x000fe200000018ff */
[-C--:B------:R-:W-:Y:S01]  /*4a50*/  FFMA.FTZ R24, R244, -R202.reuse, R24 ;  /* 0x800000caf4187223 */ /* 0x080fe20000010018 */
[----:B------:R-:W-:Y:S01]  /*4a60*/  @!P1 FADD.FTZ R226, -R226, -RZ ;  /* 0x800000ffe2e29221 */ /* 0x000fe20000010100 */
[-C--:B------:R-:W-:Y:S01]  /*4a70*/  @P2 ISETP.GE.AND P1, PT, R197, R209.reuse, PT ;  /* 0x000000d1c500220c */ /* 0x080fe20003f26270 */
[-C--:B------:R-:W-:Y:S01]  /*4a80*/  FFMA.FTZ R27, R107, -R202.reuse, R27 ;  /* 0x800000ca6b1b7223 */ /* 0x080fe2000001001b */
[-C--:B------:R-:W-:Y:S01]  /*4a90*/  FFMA.FTZ R21, R246, -R202.reuse, R21 ;  /* 0x800000caf6157223 */ /* 0x080fe20000010015 */
[-C--:B------:R-:W-:Y:S01]  /*4aa0*/  FFMA.FTZ R23, R9, -R202.reuse, R23 ;  /* 0x800000ca09177223 */ /* 0x080fe20000010017 */
[----:B------:R-:W-:Y:S01]  /*4ab0*/  @P2 FSEL R20, R20, -INF , !P1 ;  /* 0xff80000014142808 */ /* 0x000fe20004800000 */
[-C--:B------:R-:W-:Y:S01]  /*4ac0*/  FFMA.FTZ R25, R4, -R202.reuse, R25 ;  /* 0x800000ca04197223 */ /* 0x080fe20000010019 */
[----:B------:R-:W-:Y:S01]  /*4ad0*/  @P2 FSEL R22, R22, -INF , !P1 ;  /* 0xff80000016162808 */ /* 0x000fe20004800000 */
[----:B------:R-:W-:Y:S01]  /*4ae0*/  @!P4 FADD.FTZ R228, -R228, -RZ ;  /* 0x800000ffe4e4c221 */ /* 0x000fe20000010100 */
[----:B------:R-:W-:Y:S01]  /*4af0*/  @P2 FSEL R24, R24, -INF , !P1 ;  /* 0xff80000018182808 */ /* 0x000fe20004800000 */
[----:B------:R-:W4:Y:S01]  /*4b00*/  MUFU.EX2 R234, R19 ;  /* 0x0000001300ea7308 */ /* 0x000f220000000800 */
[----:B------:R-:W-:Y:S01]  /*4b10*/  @P2 FSEL R26, R26, -INF , !P1 ;  /* 0xff8000001a1a2808 */ /* 0x000fe20004800000 */
[----:B-1----:R-:W-:Y:S01]  /*4b20*/  @!P5 FADD.FTZ R229, -R229, -RZ ;  /* 0x800000ffe5e5d221 */ /* 0x002fe20000010100 */
[-C--:B------:R-:W-:Y:S01]  /*4b30*/  @P2 ISETP.GE.AND P1, PT, R198, R209.reuse, PT ;  /* 0x000000d1c600220c */ /* 0x080fe20003f26270 */
[----:B------:R-:W-:Y:S01]  /*4b40*/  FFMA.FTZ R20, R20, UR15, -R248 ;  /* 0x0000000f14147c23 */ /* 0x000fe200080108f8 */
[-C--:B------:R-:W-:Y:S01]  /*4b50*/  FFMA.FTZ R32, R115, -R202.reuse, R32 ;  /* 0x800000ca73207223 */ /* 0x080fe20000010020 */
[-C--:B------:R-:W-:Y:S01]  /*4b60*/  FFMA.FTZ R28, R243, -R202.reuse, R28 ;  /* 0x800000caf31c7223 */ /* 0x080fe2000001001c */
[----:B------:R-:W-:Y:S01]  /*4b70*/  @P2 FSEL R21, R21, -INF , !P1 ;  /* 0xff80000015152808 */ /* 0x000fe20004800000 */
[-C--:B------:R-:W-:Y:S01]  /*4b80*/  FFMA.FTZ R30, R244, -R202.reuse, R30 ;  /* 0x800000caf41e7223 */ /* 0x080fe2000001001e */
[----:B------:R-:W-:Y:S01]  /*4b90*/  @P2 FSEL R23, R23, -INF , !P1 ;  /* 0xff80000017172808 */ /* 0x000fe20004800000 */
[-C--:B------:R-:W-:Y:S01]  /*4ba0*/  FFMA.FTZ R34, R249, -R202.reuse, R34 ;  /* 0x800000caf9227223 */ /* 0x080fe20000010022 */
[----:B------:R-:W-:Y:S01]  /*4bb0*/  @P2 FSEL R25, R25, -INF , !P1 ;  /* 0xff80000019192808 */ /* 0x000fe20004800000 */
[----:B------:R-:W-:Y:S01]  /*4bc0*/  FFMA.FTZ R21, R21, UR15, -R248 ;  /* 0x0000000f15157c23 */ /* 0x000fe200080108f8 */
[----:B------:R-:W-:Y:S01]  /*4bd0*/  @P2 FSEL R27, R27, -INF , !P1 ;  /* 0xff8000001b1b2808 */ /* 0x000fe20004800000 */
[-C--:B------:R-:W-:Y:S01]  /*4be0*/  FFMA.FTZ R31, R4, -R202.reuse, R31 ;  /* 0x800000ca041f7223 */ /* 0x080fe2000001001f */
[----:B------:R-:W-:Y:S01]  /*4bf0*/  ISETP.LE.U32.AND P1, PT, R5, UR16, PT ;  /* 0x0000001005007c0c */ /* 0x000fe2000bf23070 */
[-C--:B------:R-:W-:Y:S01]  /*4c00*/  FFMA.FTZ R33, R114, -R202.reuse, R33 ;  /* 0x800000ca72217223 */ /* 0x080fe20000010021 */
[----:B------:R-:W-:Y:S01]  /*4c10*/  LOP3.LUT R5, R235, 0xff, RZ, 0xc0, !PT ;  /* 0x000000ffeb057812 */ /* 0x000fe200078ec0ff */
[----:B----4-:R-:W-:Y:S01]  /*4c20*/  @!P6 FADD.FTZ R234, -R234, -RZ ;  /* 0x800000ffeaeae221 */ /* 0x010fe20000010100 */
[----:B------:R-:W1:Y:S01]  /*4c30*/  MUFU.EX2 R235, R20 ;  /* 0x0000001400eb7308 */ /* 0x000e620000000800 */
[-C--:B------:R-:W-:Y:S01]  /*4c40*/  @P2 ISETP.GE.AND P6, PT, R199, R209.reuse, PT ;  /* 0x000000d1c700220c */ /* 0x080fe20003fc6270 */
[-C--:B------:R-:W-:Y:S01]  /*4c50*/  FFMA.FTZ R29, R240, -R202.reuse, R29 ;  /* 0x800000caf01d7223 */ /* 0x080fe2000001001d */
[----:B------:R-:W-:Y:S01]  /*4c60*/  ISETP.LE.U32.AND P4, PT, R5, UR16, PT ;  /* 0x0000001005007c0c */ /* 0x000fe2000bf83070 */
[----:B------:R-:W-:Y:S01]  /*4c70*/  FFMA.FTZ R35, R246, -R202, R35 ;  /* 0x800000caf6237223 */ /* 0x000fe20000010023 */
[----:B------:R-:W-:Y:S01]  /*4c80*/  SHF.R.U32.HI R5, RZ, 0x8, R236 ;  /* 0x00000008ff057819 */ /* 0x000fe200000116ec */
[----:B------:R-:W-:Y:S01]  /*4c90*/  FFMA.FTZ R27, R27, UR15, -R104 ;  /* 0x0000000f1b1b7c23 */ /* 0x000fe20008010868 */
[----:B------:R-:W-:Y:S03]  /*4ca0*/  LOP3.LUT R4, R247, 0xffff, RZ, 0xc0, !PT ;  /* 0x0000fffff7047812 */ /* 0x000fe600078ec0ff */
[----:B------:R-:W-:Y:S01]  /*4cb0*/  MUFU.EX2 R236, R21 ;  /* 0x0000001500ec7308 */ /* 0x000fe20000000800 */
[----:B------:R-:W-:Y:S01]  /*4cc0*/  LOP3.LUT R5, R5, 0xffff, RZ, 0xc0, !PT ;  /* 0x0000ffff05057812 */ /* 0x000fe200078ec0ff */
[----:B------:R-:W-:Y:S01]  /*4cd0*/  @!P1 FADD.FTZ R230, -R230, -RZ ;  /* 0x800000ffe6e69221 */ /* 0x000fe20000010100 */
[----:B------:R-:W-:Y:S01]  /*4ce0*/  ISETP.LE.U32.AND P1, PT, R8, UR16, PT ;  /* 0x0000001008007c0c */ /* 0x000fe2000bf23070 */
[--C-:B------:R-:W-:Y:S01]  /*4cf0*/  FFMA.FTZ R22, R22, UR15, -R105.reuse ;  /* 0x0000000f16167c23 */ /* 0x100fe20008010869 */
[----:B------:R-:W-:Y:S01]  /*4d00*/  ISETP.LE.U32.AND P5, PT, R5, UR16, PT ;  /* 0x0000001005007c0c */ /* 0x000fe2000bfa3070 */
[----:B------:R-:W-:Y:S01]  /*4d10*/  FFMA.FTZ R23, R23, UR15, -R105 ;  /* 0x0000000f17177c23 */ /* 0x000fe20008010869 */
[----:B------:R-:W-:Y:S01]  /*4d20*/  LOP3.LUT R5, R237, 0xffff, RZ, 0xc0, !PT ;  /* 0x0000ffffed057812 */ /* 0x000fe200078ec0ff */
[----:B------:R-:W-:Y:S01]  /*4d30*/  @!P4 FADD.FTZ R233, -R233, -RZ ;  /* 0x800000ffe9e9c221 */ /* 0x000fe20000010100 */
[----:B------:R-:W-:Y:S01]  /*4d40*/  @P2 FSEL R28, R28, -INF , !P6 ;  /* 0xff8000001c1c2808 */ /* 0x000fe20007000000 */
[----:B------:R-:W4:Y:S01]  /*4d50*/  MUFU.EX2 R231, R16 ;  /* 0x0000001000e77308 */ /* 0x000f220000000800 */
[----:B------:R-:W-:Y:S01]  /*4d60*/  SHF.R.U32.HI R5, RZ, 0x8, R5 ;  /* 0x00000008ff057819 */ /* 0x000fe20000011605 */
[--C-:B------:R-:W-:Y:S01]  /*4d70*/  FFMA.FTZ R25, R25, UR15, -R167.reuse ;  /* 0x0000000f19197c23 */ /* 0x100fe200080108a7 */
[----:B------:R-:W-:Y:S01]  /*4d80*/  @P2 FSEL R30, R30, -INF , !P6 ;  /* 0xff8000001e1e2808 */ /* 0x000fe20007000000 */
[----:B------:R-:W-:Y:S01]  /*4d90*/  FFMA.FTZ R24, R24, UR15, -R167 ;  /* 0x0000000f18187c23 */ /* 0x000fe200080108a7 */
[----:B------:R-:W-:Y:S01]  /*4da0*/  LOP3.LUT R5, R5, 0xffff, RZ, 0xc0, !PT ;  /* 0x0000ffff05057812 */ /* 0x000fe200078ec0ff */
[----:B-1----:R-:W-:Y:S01]  /*4db0*/  @!P1 FADD.FTZ R235, -R235, -RZ ;  /* 0x800000ffebeb9221 */ /* 0x002fe20000010100 */
[----:B------:R-:W-:Y:S03]  /*4dc0*/  @P2 FSEL R32, R32, -INF , !P6 ;  /* 0xff80000020202808 */ /* 0x000fe60007000000 */
[----:B------:R-:W1:Y:S01]  /*4dd0*/  MUFU.EX2 R243, R27 ;  /* 0x0000001b00f37308 */ /* 0x000e620000000800 */
[----:B------:R-:W-:Y:S01]  /*4de0*/  ISETP.LE.U32.AND P4, PT, R5, UR16, PT ;  /* 0x0000001005007c0c */ /* 0x000fe2000bf83070 */
[----:B------:R-:W-:Y:S01]  /*4df0*/  @!P5 FADD.FTZ R232, -R232, -RZ ;  /* 0x800000ffe8e8d221 */ /* 0x000fe20000010100 */
[----:B------:R-:W-:Y:S01]  /*4e00*/  @P2 FSEL R34, R34, -INF , !P6 ;  /* 0xff80000022222808 */ /* 0x000fe20007000000 */
[----:B------:R-:W-:Y:S01]  /*4e10*/  FFMA.FTZ R32, R32, UR15, -R248 ;  /* 0x0000000f20207c23 */ /* 0x000fe200080108f8 */
[----:B------:R-:W-:Y:S01]  /*4e20*/  @P2 ISETP.GE.AND P6, PT, R200, R209, PT ;  /* 0x000000d1c800220c */ /* 0x000fe20003fc6270 */
[----:B------:R-:W-:Y:S01]  /*4e30*/  FFMA.FTZ R26, R26, UR15, -R104 ;  /* 0x0000000f1a1a7c23 */ /* 0x000fe20008010868 */
[----:B------:R-:W-:Y:S03]  /*4e40*/  LOP3.LUT R5, R247, 0xff, RZ, 0xc0, !PT ;  /* 0x000000fff7057812 */ /* 0x000fe600078ec0ff */
[----:B------:R-:W-:Y:S01]  /*4e50*/  MUFU.EX2 R239, R22 ;  /* 0x0000001600ef7308 */ /* 0x000fe20000000800 */
[----:B------:R-:W-:Y:S01]  /*4e60*/  SHF.R.U32.HI R4, RZ, 0x8, R4 ;  /* 0x00000008ff047819 */ /* 0x000fe20000011604 */
[----:B----4-:R-:W-:Y:S01]  /*4e70*/  @!P0 FADD.FTZ R231, -R231, -RZ ;  /* 0x800000ffe7e78221 */ /* 0x010fe20000010100 */
[----:B------:R-:W-:Y:S01]  /*4e80*/  @P2 FSEL R29, R29, -INF , !P6 ;  /* 0xff8000001d1d2808 */ /* 0x000fe20007000000 */
[----:B------:R-:W-:Y:S01]  /*4e90*/  FFMA.FTZ R34, R34, UR15, -R105 ;  /* 0x0000000f22227c23 */ /* 0x000fe20008010869 */
[----:B------:R-:W-:Y:S01]  /*4ea0*/  @P2 FSEL R31, R31, -INF , !P6 ;  /* 0xff8000001f1f2808 */ /* 0x000fe20007000000 */
[----:B------:R-:W-:Y:S01]  /*4eb0*/  @!P4 FADD.FTZ R236, -R236, -RZ ;  /* 0x800000ffececc221 */ /* 0x000fe20000010100 */
[----:B------:R-:W-:Y:S03]  /*4ec0*/  @P2 FSEL R33, R33, -INF , !P6 ;  /* 0xff80000021212808 */ /* 0x000fe60007000000 */
[----:B------:R-:W4:Y:S01]  /*4ed0*/  MUFU.EX2 R238, R23 ;  /* 0x0000001700ee7308 */ /* 0x000f220000000800 */
[----:B------:R-:W-:Y:S01]  /*4ee0*/  @P2 FSEL R35, R35, -INF , !P6 ;  /* 0xff80000023232808 */ /* 0x000fe20007000000 */
[----:B------:R-:W-:Y:S01]  /*4ef0*/  FFMA.FTZ R28, R28, UR15, -R167 ;  /* 0x0000000f1c1c7c23 */ /* 0x000fe200080108a7 */
[----:B------:R-:W-:Y:S01]  /*4f00*/  ISETP.LE.U32.AND P6, PT, R5, UR16, PT ;  /* 0x0000001005007c0c */ /* 0x000fe2000bfc3070 */
[----:B------:R-:W-:Y:S01]  /*4f10*/  FFMA.FTZ R248, R33, UR15, -R248 ;  /* 0x0000000f21f87c23 */ /* 0x000fe200080108f8 */
[----:B------:R-:W-:Y:S01]  /*4f20*/  LOP3.LUT R5, R4, 0xffff, RZ, 0xc0, !PT ;  /* 0x0000ffff04057812 */ /* 0x000fe200078ec0ff */
[----:B------:R-:W-:Y:S01]  /*4f30*/  FFMA.FTZ R105, R35, UR15, -R105 ;  /* 0x0000000f23697c23 */ /* 0x000fe20008010869 */
[--C-:B------:R-:W-:Y:S03]  /*4f40*/  SHF.R.U32.HI R4, RZ, 0x10, R247.reuse ;  /* 0x00000010ff047819 */ /* 0x100fe600000116f7 */
[----:B------:R-:W-:Y:S01]  /*4f50*/  MUFU.EX2 R249, R248 ;  /* 0x000000f800f97308 */ /* 0x000fe20000000800 */
[----:B------:R-:W-:Y:S01]  /*4f60*/  SHF.R.U32.HI R247, RZ, 0x18, R247 ;  /* 0x00000018fff77819 */ /* 0x000fe200000116f7 */
[--C-:B------:R-:W-:Y:S01]  /*4f70*/  FFMA.FTZ R30, R30, UR15, -R104.reuse ;  /* 0x0000000f1e1e7c23 */ /* 0x100fe20008010868 */
[----:B------:R-:W-:Y:S01]  /*4f80*/  SHF.R.U32.HI R237, RZ, 0x10, R237 ;  /* 0x00000010ffed7819 */ /* 0x000fe200000116ed */
[----:B------:R-:W-:Y:S01]  /*4f90*/  FFMA.FTZ R167, R29, UR15, -R167 ;  /* 0x0000000f1da77c23 */ /* 0x000fe200080108a7 */
[----:B------:R-:W-:Y:S01]  /*4fa0*/  ISETP.LE.U32.AND P1, PT, R5, UR16, PT ;  /* 0x0000001005007c0c */ /* 0x000fe2000bf23070 */
[----:B------:R-:W-:Y:S01]  /*4fb0*/  FFMA.FTZ R104, R31, UR15, -R104 ;  /* 0x0000000f1f687c23 */ /* 0x000fe20008010868 */
[----:B------:R-:W-:Y:S03]  /*4fc0*/  F2FP.RELU.BF16.F32.PACK_AB R5, R168, R123 ;  /* 0x0000007ba805723e */ /* 0x000fe600000018ff */
[----:B------:R-:W-:Y:S01]  /*4fd0*/  MUFU.EX2 R248, R34 ;  /* 0x0000002200f87308 */ /* 0x000fe20000000800 */
[----:B------:R-:W-:Y:S02]  /*4fe0*/  ISETP.LE.U32.AND P4, PT, R247, UR16, PT ;  /* 0x00000010f7007c0c */ /* 0x000fe4000bf83070 */
[----:B------:R-:W-:Y:S01]  /*4ff0*/  LOP3.LUT R237, R237, 0xff, RZ, 0xc0, !PT ;  /* 0x000000ffeded7812 */ /* 0x000fe200078ec0ff */
[----:B------:R2:W-:Y:S01]  /*5000*/  STS [R181+0xe400], R5 ;  /* 0x00e40005b5007388 */ /* 0x0005e20000000800 */
[----:B------:R-:W-:Y:S02]  /*5010*/  ISETP.LE.U32.AND P0, PT, R6, UR16, PT ;  /* 0x0000001006007c0c */ /* 0x000fe4000bf03070 */
[----:B------:R-:W-:Y:S03]  /*5020*/  ISETP.LE.U32.AND P5, PT, R237, UR16, PT ;  /* 0x00000010ed007c0c */ /* 0x000fe6000bfa3070 */
[----:B------:R-:W3:Y:S01]  /*5030*/  MUFU.EX2 R240, R25 ;  /* 0x0000001900f07308 */ /* 0x000ee20000000800 */
[----:B------:R-:W-:Y:S02]  /*5040*/  F2FP.RELU.BF16.F32.PACK_AB R6, R122, R121 ;  /* 0x000000797a06723e */ /* 0x000fe400000018ff */
[----:B------:R-:W-:Y:S02]  /*5050*/  LOP3.LUT R4, R4, 0xff, RZ, 0xc0, !PT ;  /* 0x000000ff04047812 */ /* 0x000fe400078ec0ff */
[----:B------:R-:W-:Y:S01]  /*5060*/  F2FP.RELU.BF16.F32.PACK_AB R8, R228, R227 ;  /* 0x000000e3e408723e */ /* 0x000fe200000018ff */
[----:B------:R2:W-:Y:S01]  /*5070*/  STS [R181+0xe000], R6 ;  /* 0x00e00006b5007388 */ /* 0x0005e20000000800 */
[----:B-1----:R-:W-:Y:S01]  /*5080*/  @!P4 FADD.FTZ R243, -R243, -RZ ;  /* 0x800000fff3f3c221 */ /* 0x002fe20000010100 */
[----:B------:R-:W-:Y:S02]  /*5090*/  ISETP.LE.U32.AND P4, PT, R116, UR16, PT ;  /* 0x0000001074007c0c */ /* 0x000fe4000bf83070 */
[----:B------:R-:W1:Y:S01]  /*50a0*/  MUFU.EX2 R250, R32 ;  /* 0x0000002000fa7308 */ /* 0x000e620000000800 */
[----:B----4-:R-:W-:Y:S01]  /*50b0*/  @!P0 FADD.FTZ R238, -R238, -RZ ;  /* 0x800000ffeeee8221 */ /* 0x010fe20000010100 */
[----:B------:R-:W-:Y:S01]  /*50c0*/  ISETP.LE.U32.AND P0, PT, R242, UR16, PT ;  /* 0x00000010f2007c0c */ /* 0x000fe2000bf03070 */
[----:B------:R-:W-:Y:S01]  /*50d0*/  @!P5 FADD.FTZ R239, -R239, -RZ ;  /* 0x800000ffefefd221 */ /* 0x000fe20000010100 */
[----:B------:R-:W-:Y:S01]  /*50e0*/  ISETP.LE.U32.AND P5, PT, R4, UR16, PT ;  /* 0x0000001004007c0c */ /* 0x000fe2000bfa3070 */
[----:B------:R-:W-:Y:S01]  /*50f0*/  IMAD.U32 R116, RZ, RZ, UR6 ;  /* 0x00000006ff747e24 */ /* 0x000fe2000f8e00ff */
[----:B------:R-:W-:Y:S01]  /*5100*/  SHF.R.U32.HI R4, RZ, 0x8, R112 ;  /* 0x00000008ff047819 */ /* 0x000fe20000011670 */
[----:B---3--:R-:W-:Y:S01]  /*5110*/  @!P1 FADD.FTZ R240, -R240, -RZ ;  /* 0x800000fff0f09221 */ /* 0x008fe20000010100 */
[----:B------:R-:W-:Y:S02]  /*5120*/  ISETP.LE.U32.AND P1, PT, R245, UR16, PT ;  /* 0x00000010f5007c0c */ /* 0x000fe4000bf23070 */
[----:B------:R-:W3:Y:S01]  /*5130*/  MUFU.EX2 R237, R24 ;  /* 0x0000001800ed7308 */ /* 0x000ee20000000800 */
[----:B------:R-:W-:Y:S01]  /*5140*/  LOP3.LUT R4, R4, 0xffff, RZ, 0xc0, !PT ;  /* 0x0000ffff04047812 */ /* 0x000fe200078ec0ff */
[----:B------:R-:W-:Y:S01]  /*5150*/  @!P4 FADD.FTZ R248, -R248, -RZ ;  /* 0x800000fff8f8c221 */ /* 0x000fe20000010100 */
[----:B--2---:R-:W-:Y:S02]  /*5160*/  F2FP.RELU.BF16.F32.PACK_AB R5, R232, R231 ;  /* 0x000000e7e805723e */ /* 0x004fe400000018ff */
[----:B------:R-:W-:Y:S02]  /*5170*/  ISETP.LE.U32.AND P4, PT, R4, UR16, PT ;  /* 0x0000001004007c0c */ /* 0x000fe4000bf83070 */
[----:B------:R-:W-:Y:S01]  /*5180*/  F2FP.RELU.BF16.F32.PACK_AB R4, R234, R233 ;  /* 0x000000e9ea04723e */ /* 0x000fe200000018ff */
[----:B------:R2:W-:Y:S02]  /*5190*/  STS [R186+0xe000], R5 ;  /* 0x00e00005ba007388 */ /* 0x0005e40000000800 */
[----:B------:R-:W4:Y:S01]  /*51a0*/  MUFU.EX2 R244, R26 ;  /* 0x0000001a00f47308 */ /* 0x000f220000000800 */
[----:B-1----:R-:W-:Y:S01]  /*51b0*/  @!P0 FADD.FTZ R250, -R250, -RZ ;  /* 0x800000fffafa8221 */ /* 0x002fe20000010100 */
[----:B------:R-:W-:Y:S01]  /*51c0*/  ISETP.LE.U32.AND P0, PT, R113, UR16, PT ;  /* 0x0000001071007c0c */ /* 0x000fe2000bf03070 */
[----:B------:R1:W-:Y:S01]  /*51d0*/  STS [R186+0xe400], R4 ;  /* 0x00e40004ba007388 */ /* 0x0003e20000000800 */
[----:B------:R-:W-:Y:S01]  /*51e0*/  F2FP.RELU.BF16.F32.PACK_AB R6, R226, R225 ;  /* 0x000000e1e206723e */ /* 0x000fe200000018ff */
[----:B------:R-:W-:Y:S01]  /*51f0*/  @!P1 FADD.FTZ R249, -R249, -RZ ;  /* 0x800000fff9f99221 */ /* 0x000fe20000010100 */
[----:B------:R-:W-:Y:S01]  /*5200*/  ISETP.LE.U32.AND P1, PT, R251, UR16, PT ;  /* 0x00000010fb007c0c */ /* 0x000fe2000bf23070 */
[----:B------:R1:W-:Y:S03]  /*5210*/  STS [R181+0xf000], R7 ;  /* 0x00f00007b5007388 */ /* 0x0003e60000000800 */
[----:B------:R-:W1:Y:S01]  /*5220*/  MUFU.EX2 R247, R105 ;  /* 0x0000006900f77308 */ /* 0x000e620000000800 */
[----:B---3--:R-:W-:Y:S01]  /*5230*/  @!P6 FADD.FTZ R237, -R237, -RZ ;  /* 0x800000ffedede221 */ /* 0x008fe20000010100 */
[----:B------:R-:W-:Y:S01]  /*5240*/  ISETP.LE.U32.AND P6, PT, R241, UR16, PT ;  /* 0x00000010f1007c0c */ /* 0x000fe2000bfc3070 */
[----:B------:R3:W-:Y:S01]  /*5250*/  STS [R181+0xf400], R6 ;  /* 0x00f40006b5007388 */ /* 0x0007e20000000800 */
[----:B------:R-:W-:Y:S03]  /*5260*/  IADD3 R113, R0, 0x4000, R116 ;  /* 0x0000400000717810 */ /* 0x000fe60007ffe074 */
[----:B------:R3:W-:Y:S03]  /*5270*/  STS [R186+0xf000], R8 ;  /* 0x00f00008ba007388 */ /* 0x0007e60000000800 */
[----:B------:R-:W3:Y:S01]  /*5280*/  MUFU.EX2 R246, R28 ;  /* 0x0000001c00f67308 */ /* 0x000ee20000000800 */
[----:B----4-:R-:W-:Y:S01]  /*5290*/  @!P5 FADD.FTZ R244, -R244, -RZ ;  /* 0x800000fff4f4d221 */ /* 0x010fe20000010100 */
[----:B------:R-:W-:Y:S01]  /*52a0*/  ISETP.LE.U32.AND P5, PT, R252, UR16, PT ;  /* 0x00000010fc007c0c */ /* 0x000fe2000bfa3070 */
[----:B------:R-:W-:Y:S01]  /*52b0*/  IMAD.IADD R112, R113, 0x1, R159 ;  /* 0x0000000171707824 */ /* 0x000fe200078e029f */
[----:B--2---:R-:W-:Y:S06]  /*52c0*/  F2FP.RELU.BF16.F32.PACK_AB R5, R238, R239 ;  /* 0x000000efee05723e */ /* 0x004fec00000018ff */
[----:B------:R-:W2:Y:S01]  /*52d0*/  MUFU.EX2 R242, R30 ;  /* 0x0000001e00f27308 */ /* 0x000ea20000000800 */
[----:B-1----:R-:W-:Y:S01]  /*52e0*/  @!P6 FADD.FTZ R247, -R247, -RZ ;  /* 0x800000fff7f7e221 */ /* 0x002fe20000010100 */
[----:B------:R-:W-:Y:S02]  /*52f0*/  FSETP.GE.FTZ.AND P6, PT, R231, RZ, PT ;  /* 0x000000ffe700720b */ /* 0x000fe40003fd6000 */
[----:B------:R-:W-:Y:S02]  /*5300*/  F2FP.RELU.BF16.F32.PACK_AB R4, R249, R250 ;  /* 0x000000faf904723e */ /* 0x000fe400000018ff */
[----:B------:R-:W-:Y:S04]  /*5310*/  F2FP.RELU.BF16.F32.PACK_AB R7, R229, R230 ;  /* 0x000000e6e507723e */ /* 0x000fe800000018ff */
[----:B------:R-:W1:Y:S01]  /*5320*/  MUFU.EX2 R241, R104 ;  /* 0x0000006800f17308 */ /* 0x000e620000000800 */
[----:B---3--:R-:W-:Y:S01]  /*5330*/  @!P5 FADD.FTZ R246, -R246, -RZ ;  /* 0x800000fff6f6d221 */ /* 0x008fe20000010100 */
[----:B------:R-:W-:Y:S02]  /*5340*/  FSETP.GE.FTZ.AND P5, PT, R232, RZ, PT ;  /* 0x000000ffe800720b */ /* 0x000fe40003fb6000 */
[----:B------:R-:W-:Y:S01]  /*5350*/  F2FP.RELU.BF16.F32.PACK_AB R6, R236, R235 ;  /* 0x000000ebec06723e */ /* 0x000fe200000018ff */
[----:B------:R3:W-:Y:S01]  /*5360*/  STS [R186+0xf400], R7 ;  /* 0x00f40007ba007388 */ /* 0x0007e20000000800 */
[----:B------:R-:W-:Y:S04]  /*5370*/  F2FP.RELU.BF16.F32.PACK_AB R8, R240, R237 ;  /* 0x000000edf008723e */ /* 0x000fe800000018ff */
[----:B------:R-:W4:Y:S01]  /*5380*/  MUFU.EX2 R245, R167 ;  /* 0x000000a700f57308 */ /* 0x000f220000000800 */
[----:B------:R3:W-:Y:S01]  /*5390*/  STS [R185+0xe000], R6 ;  /* 0x00e00006b9007388 */ /* 0x0007e20000000800 */
[----:B--2---:R-:W-:Y:S01]  /*53a0*/  @!P1 FADD.FTZ R242, -R242, -RZ ;  /* 0x800000fff2f29221 */ /* 0x004fe20000010100 */
[----:B------:R-:W-:Y:S02]  /*53b0*/  FSETP.GE.FTZ.AND P1, PT, R236, RZ, PT ;  /* 0x000000ffec00720b */ /* 0x000fe40003f36000 */
[----:B------:R2:W-:Y:S04]  /*53c0*/  STS [R185+0xe400], R5 ;  /* 0x00e40005b9007388 */ /* 0x0005e80000000800 */
[----:B------:R2:W-:Y:S01]  /*53d0*/  STS [R188+0xe000], R4 ;  /* 0x00e00004bc007388 */ /* 0x0005e20000000800 */
[----:B-1----:R-:W-:Y:S01]  /*53e0*/  @!P0 FADD.FTZ R241, -R241, -RZ ;  /* 0x800000fff1f18221 */ /* 0x002fe20000010100 */
[----:B------:R-:W-:Y:S01]  /*53f0*/  FSETP.GE.FTZ.AND P0, PT, R121, RZ, PT ;  /* 0x000000ff7900720b */ /* 0x000fe20003f16000 */
[----:B----4-:R-:W-:Y:S01]  /*5400*/  @!P4 FADD.FTZ R245, -R245, -RZ ;  /* 0x800000fff5f5c221 */ /* 0x010fe20000010100 */
[----:B------:R-:W-:Y:S02]  /*5410*/  SEL R167, R189, 0xffffffc0, !P3 ;  /* 0xffffffc0bda77807 */ /* 0x000fe40005800000 */
[----:B------:R-:W-:Y:S02]  /*5420*/  FSETP.GE.FTZ.AND P4, PT, R235, RZ, PT ;  /* 0x000000ffeb00720b */ /* 0x000fe40003f96000 */
[----:B---3--:R-:W-:Y:S01]  /*5430*/  F2FP.RELU.BF16.F32.PACK_AB R7, R243, R244 ;  /* 0x000000f4f307723e */ /* 0x008fe200000018ff */
[----:B------:R-:W-:Y:S01]  /*5440*/  IMAD.IADD R113, R113, 0x1, R167 ;  /* 0x0000000171717824 */ /* 0x000fe200078e02a7 */
[----:B------:R-:W-:Y:S02]  /*5450*/  F2FP.RELU.BF16.F32.PACK_AB R6, R247, R248 ;  /* 0x000000f8f706723e */ /* 0x000fe400000018ff */
[----:B--2---:R-:W-:Y:S03]  /*5460*/  F2FP.RELU.BF16.F32.PACK_AB R5, R245, R246 ;  /* 0x000000f6f505723e */ /* 0x004fe600000018ff */
[----:B------:R-:W-:Y:S01]  /*5470*/  STS [R188+0xe400], R6 ;  /* 0x00e40006bc007388 */ /* 0x000fe20000000800 */
[----:B------:R-:W-:Y:S03]  /*5480*/  F2FP.RELU.BF16.F32.PACK_AB R4, R241, R242 ;  /* 0x000000f2f104723e */ /* 0x000fe600000018ff */
[----:B------:R-:W-:Y:S04]  /*5490*/  STS [R185+0xf000], R8 ;  /* 0x00f00008b9007388 */ /* 0x000fe80000000800 */
[----:B------:R-:W-:Y:S04]  /*54a0*/  STS [R185+0xf400], R7 ;  /* 0x00f40007b9007388 */ /* 0x000fe80000000800 */
[----:B------:R-:W-:Y:S04]  /*54b0*/  STS [R188+0xf000], R5 ;  /* 0x00f00005bc007388 */ /* 0x000fe80000000800 */
        /* <DEDUP_REMOVED lines=13> */
[-C--:B------:R-:W-:Y:S06]  /*5590*/  HMMA.16816.F32.BF16 R28, R28, R130.reuse, RZ ;  /* 0x000000821c1c723c */ /* 0x080fec00000418ff */
[----:B------:R-:W-:Y:S06]  /*55a0*/  HMMA.16816.F32.BF16 R32, R32, R130, RZ ;  /* 0x000000822020723c */ /* 0x000fec00000418ff */
[-C--:B---3--:R-:W-:Y:S06]  /*55b0*/  HMMA.16816.F32.BF16 R4, R100, R132.reuse, R4 ;  /* 0x000000846404723c */ /* 0x088fec0000041804 */
        /* <DEDUP_REMOVED lines=8> */
[----:B------:R-:W2:Y:S03]  /*5640*/  LDSM.16.M88.4 R100, [R112] ;  /* 0x000000007064783b */ /* 0x000ea60000000200 */
[-C--:B------:R-:W-:Y:S05]  /*5650*/  HMMA.16816.F32.BF16 R4, R108, R140.reuse, R4 ;  /* 0x0000008c6c04723c */ /* 0x080fea0000041804 */
[----:B------:R-:W3:Y:S01]  /*5660*/  LDSM.16.M88.4 R112, [R112+0x1000] ;  /* 0x001000007070783b */ /* 0x000ee20000000200 */
        /* <DEDUP_REMOVED lines=8> */
[C---:B---3--:R-:W-:Y:S06]  /*56f0*/  HMMA.16816.F32.BF16 R8, R112.reuse, R148, R8 ;  /* 0x000000947008723c */ /* 0x048fec0000041808 */
[-C--:B------:R-:W-:Y:S06]  /*5700*/  HMMA.16816.F32.BF16 R12, R112, R150.reuse, R12 ;  /* 0x00000096700c723c */ /* 0x080fec000004180c */
[C---:B------:R-:W-:Y:S06]  /*5710*/  HMMA.16816.F32.BF16 R16, R100.reuse, R150, R16 ;  /* 0x000000966410723c */ /* 0x040fec0000041810 */
[-C--:B------:R-:W-:Y:S05]  /*5720*/  HMMA.16816.F32.BF16 R20, R100, R152.reuse, R20 ;  /* 0x000000986414723c */ /* 0x080fea0000041814 */
[C---:B------:R-:W-:Y:S01]  /*5730*/  FADD.FTZ R4, -R117.reuse, R4 ;  /* 0x0000000475047221 */ /* 0x040fe20000010100 */
[C---:B------:R-:W-:Y:S05]  /*5740*/  HMMA.16816.F32.BF16 R24, R112.reuse, R152, R24 ;  /* 0x000000987018723c */ /* 0x040fea0000041818 */
[-C--:B------:R-:W-:Y:S01]  /*5750*/  FSEL R4, R4, R117.reuse, P0 ;  /* 0x0000007504047208 */ /* 0x080fe20000000000 */
[-C--:B------:R-:W-:Y:S03]  /*5760*/  HMMA.16816.F32.BF16 R28, R112, R154.reuse, R28 ;  /* 0x0000009a701c723c */ /* 0x080fe6000004181c */
[----:B------:R-:W-:Y:S02]  /*5770*/  FSETP.GE.FTZ.AND P0, PT, R122, RZ, PT ;  /* 0x000000ff7a00720b */ /* 0x000fe40003f16000 */
[----:B------:R-:W-:Y:S01]  /*5780*/  FADD.FTZ R5, -R117, R5 ;  /* 0x0000000575057221 */ /* 0x000fe20000010100 */
[----:B------:R-:W-:Y:S05]  /*5790*/  HMMA.16816.F32.BF16 R32, R100, R154, R32 ;  /* 0x0000009a6420723c */ /* 0x000fea0000041820 */
[-C--:B------:R-:W-:Y:S01]  /*57a0*/  FSEL R5, R5, R117.reuse, P0 ;  /* 0x0000007505057208 */ /* 0x080fe20000000000 */
[----:B------:R-:W-:Y:S01]  /*57b0*/  IMAD.SHL.U32 R112, R165, 0x2, RZ ;  /* 0x00000002a5707824 */ /* 0x000fe200078e00ff */
[----:B------:R-:W-:Y:S01]  /*57c0*/  FSETP.GE.FTZ.AND P0, PT, R249, RZ, PT ;  /* 0x000000fff900720b */ /* 0x000fe20003f16000 */
[C---:B------:R-:W-:Y:S03]  /*57d0*/  FADD.FTZ R16, -R117.reuse, R16 ;  /* 0x0000001075107221 */ /* 0x040fe60000010100 */
[----:B------:R-:W-:Y:S01]  /*57e0*/  IADD3 R112, R112, 0x4000, R116 ;  /* 0x0000400070707810 */ /* 0x000fe20007ffe074 */
[C---:B------:R-:W-:Y:S01]  /*57f0*/  FADD.FTZ R20, -R117.reuse, R20 ;  /* 0x0000001475147221 */ /* 0x040fe20000010100 */
[-C--:B------:R-:W-:Y:S01]  /*5800*/  FSEL R16, R16, R117.reuse, P6 ;  /* 0x0000007510107208 */ /* 0x080fe20003000000 */
[C---:B------:R-:W-:Y:S01]  /*5810*/  FADD.FTZ R21, -R117.reuse, R21 ;  /* 0x0000001575157221 */ /* 0x040fe20000010100 */
[----:B------:R-:W-:Y:S01]  /*5820*/  ISETP.GE.AND P6, PT, R208, 0x1, PT ;  /* 0x00000001d000780c */ /* 0x000fe20003fc6270 */
[----:B------:R-:W-:Y:S01]  /*5830*/  FADD.FTZ R17, -R117, R17 ;  /* 0x0000001175117221 */ /* 0x000fe20000010100 */
[-C--:B------:R-:W-:Y:S01]  /*5840*/  FSEL R20, R20, R117.reuse, P4 ;  /* 0x0000007514147208 */ /* 0x080fe20002000000 */
[----:B------:R-:W-:Y:S01]  /*5850*/  FMUL.FTZ R4, R121, R4 ;  /* 0x0000000479047220 */ /* 0x000fe20000410000 */
[----:B------:R-:W-:Y:S01]  /*5860*/  FSEL R21, R21, R117, P1 ;  /* 0x0000007515157208 */ /* 0x000fe20000800000 */
[----:B------:R-:W-:Y:S01]  /*5870*/  FMUL.FTZ R5, R122, R5 ;  /* 0x000000057a057220 */ /* 0x000fe20000410000 */
[----:B------:R-:W-:Y:S01]  /*5880*/  FSEL R17, R17, R117, P5 ;  /* 0x0000007511117208 */ /* 0x000fe20002800000 */
[----:B------:R-:W-:Y:S01]  /*5890*/  FMUL.FTZ R20, R235, R20 ;  /* 0x00000014eb147220 */ /* 0x000fe20000410000 */
[----:B------:R-:W-:Y:S01]  /*58a0*/  FSETP.GE.FTZ.AND P1, PT, R250, RZ, PT ;  /* 0x000000fffa00720b */ /* 0x000fe20003f36000 */
[----:B------:R-:W-:Y:S01]  /*58b0*/  FADD.FTZ R32, -R117, R32 ;  /* 0x0000002075207221 */ /* 0x000fe20000010100 */
[----:B------:R-:W-:Y:S01]  /*58c0*/  F2FP.BF16.F32.PACK_AB R4, R5, R4 ;  /* 0x000000040504723e */ /* 0x000fe200000010ff */
[----:B------:R-:W-:Y:S01]  /*58d0*/  FMUL.FTZ R21, R236, R21 ;  /* 0x00000015ec157220 */ /* 0x000fe20000410000 */
[----:B------:R-:W-:Y:S01]  /*58e0*/  FMUL.FTZ R16, R231, R16 ;  /* 0x00000010e7107220 */ /* 0x000fe20000410000 */
[----:B------:R-:W-:Y:S01]  /*58f0*/  FMUL.FTZ R17, R232, R17 ;  /* 0x00000011e8117220 */ /* 0x000fe20000410000 */
[----:B------:R-:W-:Y:S01]  /*5900*/  FSEL R32, R32, R117, P1 ;  /* 0x0000007520207208 */ /* 0x000fe20000800000 */
[----:B------:R-:W-:Y:S01]  /*5910*/  @P0 FADD.FTZ R117, -R117, R33 ;  /* 0x0000002175750221 */ /* 0x000fe20000010100 */
[----:B------:R-:W-:Y:S01]  /*5920*/  FSETP.GE.FTZ.AND P1, PT, R123, RZ, PT ;  /* 0x000000ff7b00720b */ /* 0x000fe20003f36000 */
[----:B------:R-:W-:Y:S01]  /*5930*/  FADD.FTZ R6, -R120, R6 ;  /* 0x0000000678067221 */ /* 0x000fe20000010100 */
[----:B------:R-:W-:Y:S01]  /*5940*/  FSETP.GE.FTZ.AND P0, PT, R168, RZ, PT ;  /* 0x000000ffa800720b */ /* 0x000fe20003f16000 */
[----:B------:R-:W-:Y:S01]  /*5950*/  FADD.FTZ R7, -R120, R7 ;  /* 0x0000000778077221 */ /* 0x000fe20000010100 */
[----:B------:R-:W-:Y:S01]  /*5960*/  F2FP.BF16.F32.PACK_AB R20, R21, R20 ;  /* 0x000000141514723e */ /* 0x000fe200000010ff */
[----:B------:R-:W-:Y:S01]  /*5970*/  FMUL.FTZ R250, R250, R32 ;  /* 0x00000020fafa7220 */ /* 0x000fe20000410000 */
[----:B------:R-:W-:Y:S01]  /*5980*/  F2FP.BF16.F32.PACK_AB R16, R17, R16 ;  /* 0x000000101110723e */ /* 0x000fe200000010ff */
[----:B------:R-:W-:Y:S01]  /*5990*/  FMUL.FTZ R117, R249, R117 ;  /* 0x00000075f9757220 */ /* 0x000fe20000410000 */
[-C--:B------:R-:W-:Y:S02]  /*59a0*/  FSEL R32, R6, R120.reuse, P1 ;  /* 0x0000007806207208 */ /* 0x080fe40000800000 */
[----:B------:R-:W-:Y:S01]  /*59b0*/  FSEL R21, R7, R120, P0 ;  /* 0x0000007807157208 */ /* 0x000fe20000000000 */
        /* <DEDUP_REMOVED lines=33> */
.L_x_1242:
[C---:B------:R-:W-:Y:S01]  /*5bd0*/  FADD.FTZ R18, -R120.reuse, R18 ;  /* 0x0000001278127221 */ /* 0x040fe20000010100 */
[----:B------:R-:W-:Y:S01]  /*5be0*/  FSETP.GE.FTZ.AND P0, PT, R233, RZ, PT ;  /* 0x000000ffe900720b */ /* 0x000fe20003f16000 */
[----:B------:R1:W-:Y:S01]  /*5bf0*/  STS [R181+0xa000], R4 ;  /* 0x00a00004b5007388 */ /* 0x0003e20000000800 */
[----:B------:R-:W-:Y:S01]  /*5c00*/  FADD.FTZ R23, -R120, R23 ;  /* 0x0000001778177221 */ /* 0x000fe20000010100 */
[----:B------:R-:W-:Y:S01]  /*5c10*/  FSETP.GE.FTZ.AND P1, PT, R238, RZ, PT ;  /* 0x000000ffee00720b */ /* 0x000fe20003f36000 */
[----:B------:R-:W-:Y:S01]  /*5c20*/  FADD.FTZ R19, -R120, R19 ;  /* 0x0000001378137221 */ /* 0x000fe20000010100 */
[-C--:B------:R-:W-:Y:S01]  /*5c30*/  FSEL R18, R18, R120.reuse, P0 ;  /* 0x0000007812127208 */ /* 0x080fe20000000000 */
[C---:B------:R-:W-:Y:S01]  /*5c40*/  FADD.FTZ R22, -R120.reuse, R22 ;  /* 0x0000001678167221 */ /* 0x040fe20000010100 */
[----:B------:R-:W-:Y:S01]  /*5c50*/  FSETP.GE.FTZ.AND P0, PT, R247, RZ, PT ;  /* 0x000000fff700720b */ /* 0x000fe20003f16000 */
[----:B------:R-:W-:Y:S01]  /*5c60*/  FADD.FTZ R34, -R120, R34 ;  /* 0x0000002278227221 */ /* 0x000fe20000010100 */
[-C--:B------:R-:W-:Y:S01]  /*5c70*/  FSEL R23, R23, R120.reuse, P1 ;  /* 0x0000007817177208 */ /* 0x080fe20000800000 */
[C---:B-----5:R-:W-:Y:S01]  /*5c80*/  FADD.FTZ R12, -R119.reuse, R12 ;  /* 0x0000000c770c7221 */ /* 0x060fe20000010100 */
[----:B------:R-:W-:Y:S01]  /*5c90*/  FSETP.GE.FTZ.AND P5, PT, R234, RZ, PT ;  /* 0x000000ffea00720b */ /* 0x000fe20003fb6000 */
[----:B------:R-:W-:Y:S01]  /*5ca0*/  FADD.FTZ R9, -R119, R9 ;  /* 0x0000000977097221 */ /* 0x000fe20000010100 */
[----:B------:R-:W-:Y:S01]  /*5cb0*/  FSETP.GE.FTZ.AND P4, PT, R239, RZ, PT ;  /* 0x000000ffef00720b */ /* 0x000fe20003f96000 */
[C---:B------:R-:W-:Y:S01]  /*5cc0*/  FADD.FTZ R8, -R119.reuse, R8 ;  /* 0x0000000877087221 */ /* 0x040fe20000010100 */
[----:B------:R-:W-:Y:S01]  /*5cd0*/  FSETP.GE.FTZ.AND P1, PT, R248, RZ, PT ;  /* 0x000000fff800720b */ /* 0x000fe20003f36000 */
[----:B------:R-:W-:Y:S01]  /*5ce0*/  FADD.FTZ R24, -R119, R24 ;  /* 0x0000001877187221 */ /* 0x000fe20000010100 */
[-C--:B------:R-:W-:Y:S01]  /*5cf0*/  FSEL R19, R19, R120.reuse, P5 ;  /* 0x0000007813137208 */ /* 0x080fe20002800000 */
[C---:B------:R-:W-:Y:S01]  /*5d00*/  FADD.FTZ R25, -R119.reuse, R25 ;  /* 0x0000001977197221 */ /* 0x040fe20000010100 */
[-C--:B------:R-:W-:Y:S01]  /*5d10*/  FSEL R22, R22, R120.reuse, P4 ;  /* 0x0000007816167208 */ /* 0x080fe20002000000 */
[----:B------:R-:W-:Y:S01]  /*5d20*/  FADD.FTZ R28, -R119, R28 ;  /* 0x0000001c771c7221 */ /* 0x000fe20000010100 */
[----:B------:R-:W-:Y:S01]  /*5d30*/  FSEL R34, R34, R120, P1 ;  /* 0x0000007822227208 */ /* 0x000fe20000800000 */
[----:B------:R-:W-:Y:S01]  /*5d40*/  @P0 FADD.FTZ R120, -R120, R35 ;  /* 0x0000002378780221 */ /* 0x000fe20000010100 */
[----:B------:R-:W-:Y:S01]  /*5d50*/  FSETP.GE.FTZ.AND P0, PT, R227, RZ, PT ;  /* 0x000000ffe300720b */ /* 0x000fe20003f16000 */
[----:B------:R-:W-:Y:S01]  /*5d60*/  FADD.FTZ R10, -R118, R10 ;  /* 0x0000000a760a7221 */ /* 0x000fe20000010100 */
[----:B------:R-:W-:Y:S01]  /*5d70*/  FSETP.GE.FTZ.AND P1, PT, R224, RZ, PT ;  /* 0x000000ffe000720b */ /* 0x000fe20003f36000 */
[----:B-1----:R-:W-:Y:S01]  /*5d80*/  FADD.FTZ R4, -R119, R13 ;  /* 0x0000000d77047221 */ /* 0x002fe20000010100 */
[-C--:B------:R-:W-:Y:S01]  /*5d90*/  FSEL R12, R12, R119.reuse, P0 ;  /* 0x000000770c0c7208 */ /* 0x080fe20000000000 */
[----:B------:R-:W-:Y:S01]  /*5da0*/  FADD.FTZ R11, -R118, R11 ;  /* 0x0000000b760b7221 */ /* 0x000fe20000010100 */
[----:B------:R-:W-:Y:S01]  /*5db0*/  FSETP.GE.FTZ.AND P0, PT, R245, RZ, PT ;  /* 0x000000fff500720b */ /* 0x000fe20003f16000 */
[----:B------:R-:W-:Y:S01]  /*5dc0*/  FMUL.FTZ R32, R123, R32 ;  /* 0x000000207b207220 */ /* 0x000fe20000410000 */
[----:B------:R-:W-:Y:S01]  /*5dd0*/  FSEL R9, R9, R119, P1 ;  /* 0x0000007709097208 */ /* 0x000fe20000800000 */
[----:B------:R-:W-:Y:S01]  /*5de0*/  FMUL.FTZ R21, R168, R21 ;  /* 0x00000015a8157220 */ /* 0x000fe20000410000 */
[----:B------:R-:W-:Y:S01]  /*5df0*/  FSETP.GE.FTZ.AND P4, PT, R223, RZ, PT ;  /* 0x000000ffdf00720b */ /* 0x000fe20003f96000 */
[----:B------:R-:W-:Y:S01]  /*5e00*/  FADD.FTZ R14, -R118, R14 ;  /* 0x0000000e760e7221 */ /* 0x000fe20000010100 */
[----:B------:R-:W-:Y:S01]  /*5e10*/  FSETP.GE.FTZ.AND P1, PT, R228, RZ, PT ;  /* 0x000000ffe400720b */ /* 0x000fe20003f36000 */
        /* <DEDUP_REMOVED lines=11> */
[-C--:B------:R-:W-:Y:S01]  /*5ed0*/  FSEL R24, R24, R119.reuse, P5 ;  /* 0x0000007718187208 */ /* 0x080fe20002800000 */
[----:B------:R-:W-:Y:S01]  /*5ee0*/  FMUL.FTZ R4, R228, R4 ;  /* 0x00000004e4047220 */ /* 0x000fe20000410000 */
[-C--:B------:R-:W-:Y:S01]  /*5ef0*/  FSEL R25, R25, R119.reuse, P4 ;  /* 0x0000007719197208 */ /* 0x080fe20002000000 */
[----:B------:R-:W-:Y:S01]  /*5f00*/  FADD.FTZ R26, -R118, R26 ;  /* 0x0000001a761a7221 */ /* 0x000fe20000010100 */
[----:B------:R-:W-:Y:S01]  /*5f10*/  FSEL R28, R28, R119, P1 ;  /* 0x000000771c1c7208 */ /* 0x000fe20000800000 */
[----:B------:R-:W-:Y:S01]  /*5f20*/  @P0 FADD.FTZ R119, -R119, R29 ;  /* 0x0000001d77770221 */ /* 0x000fe20000010100 */
[----:B------:R-:W-:Y:S01]  /*5f30*/  FSETP.GE.FTZ.AND P1, PT, R225, RZ, PT ;  /* 0x000000ffe100720b */ /* 0x000fe20003f36000 */
[----:B------:R-:W-:Y:S01]  /*5f40*/  FADD.FTZ R27, -R118, R27 ;  /* 0x0000001b761b7221 */ /* 0x000fe20000010100 */
[----:B------:R-:W-:Y:S01]  /*5f50*/  FSETP.GE.FTZ.AND P0, PT, R226, RZ, PT ;  /* 0x000000ffe200720b */ /* 0x000fe20003f16000 */
[----:B------:R-:W-:Y:S01]  /*5f60*/  FMUL.FTZ R23, R238, R23 ;  /* 0x00000017ee177220 */ /* 0x000fe20000410000 */
[----:B------:R-:W-:Y:S01]  /*5f70*/  FSEL R10, R10, R118, P1 ;  /* 0x000000760a0a7208 */ /* 0x000fe20000800000 */
[----:B------:R-:W-:Y:S01]  /*5f80*/  FMUL.FTZ R22, R239, R22 ;  /* 0x00000016ef167220 */ /* 0x000fe20000410000 */
[----:B------:R-:W-:Y:S01]  /*5f90*/  FSEL R11, R11, R118, P0 ;  /* 0x000000760b0b7208 */ /* 0x000fe20000000000 */
[----:B------:R-:W-:Y:S01]  /*5fa0*/  FADD.FTZ R30, -R118, R30 ;  /* 0x0000001e761e7221 */ /* 0x000fe20000010100 */
[----:B------:R-:W-:Y:S01]  /*5fb0*/  FSETP.GE.FTZ.AND P4, PT, R230, RZ, PT ;  /* 0x000000ffe600720b */ /* 0x000fe20003f96000 */
[----:B------:R-:W-:Y:S01]  /*5fc0*/  FMUL.FTZ R10, R225, R10 ;  /* 0x0000000ae10a7220 */ /* 0x000fe20000410000 */
[----:B------:R-:W-:Y:S01]  /*5fd0*/  FSETP.GE.FTZ.AND P1, PT, R229, RZ, PT ;  /* 0x000000ffe500720b */ /* 0x000fe20003f36000 */
[----:B------:R-:W-:Y:S01]  /*5fe0*/  FMUL.FTZ R11, R226, R11 ;  /* 0x0000000be20b7220 */ /* 0x000fe20000410000 */
[----:B------:R-:W-:Y:S01]  /*5ff0*/  F2FP.BF16.F32.PACK_AB R21, R21, R32 ;  /* 0x000000201515723e */ /* 0x000fe200000010ff */
[----:B------:R-:W-:Y:S01]  /*6000*/  FMUL.FTZ R34, R248, R34 ;  /* 0x00000022f8227220 */ /* 0x000fe20000410000 */
[----:B------:R-:W-:Y:S01]  /*6010*/  FSEL R14, R14, R118, P4 ;  /* 0x000000760e0e7208 */ /* 0x000fe20002000000 */
[----:B------:R-:W-:Y:S01]  /*6020*/  FMUL.FTZ R120, R247, R120 ;  /* 0x00000078f7787220 */ /* 0x000fe20000410000 */
[----:B------:R-:W-:Y:S01]  /*6030*/  FSEL R15, R15, R118, P1 ;  /* 0x000000760f0f7208 */ /* 0x000fe20000800000 */
[----:B------:R-:W-:Y:S01]  /*6040*/  STS [R181+0xa400], R21 ;  /* 0x00a40015b5007388 */ /* 0x000fe20000000800 */
[----:B------:R-:W-:Y:S01]  /*6050*/  F2FP.BF16.F32.PACK_AB R18, R19, R18 ;  /* 0x000000121312723e */ /* 0x000fe200000010ff */
[----:B------:R-:W-:Y:S01]  /*6060*/  FMUL.FTZ R14, R230, R14 ;  /* 0x0000000ee60e7220 */ /* 0x000fe20000410000 */
[----:B------:R-:W-:Y:S01]  /*6070*/  FSETP.GE.FTZ.AND P0, PT, R241, RZ, PT ;  /* 0x000000fff100720b */ /* 0x000fe20003f16000 */
[----:B------:R-:W-:Y:S01]  /*6080*/  FMUL.FTZ R15, R229, R15 ;  /* 0x0000000fe50f7220 */ /* 0x000fe20000410000 */
[----:B------:R-:W-:Y:S01]  /*6090*/  F2FP.BF16.F32.PACK_AB R8, R9, R8 ;  /* 0x000000080908723e */ /* 0x000fe200000010ff */
[----:B------:R-:W-:Y:S01]  /*60a0*/  STS [R186+0xa000], R16 ;  /* 0x00a00010ba007388 */ /* 0x000fe20000000800 */
[----:B------:R-:W-:Y:S01]  /*60b0*/  F2FP.BF16.F32.PACK_AB R10, R11, R10 ;  /* 0x0000000a0b0a723e */ /* 0x000fe200000010ff */
[----:B------:R-:W-:Y:S01]  /*60c0*/  FMUL.FTZ R25, R240, R25 ;  /* 0x00000019f0197220 */ /* 0x000fe20000410000 */
[----:B------:R-:W-:Y:S01]  /*60d0*/  FSETP.GE.FTZ.AND P5, PT, R244, RZ, PT ;  /* 0x000000fff400720b */ /* 0x000fe20003fb6000 */
[----:B------:R-:W-:Y:S01]  /*60e0*/  STS [R186+0xa400], R18 ;  /* 0x00a40012ba007388 */ /* 0x000fe20000000800 */
[----:B------:R-:W-:Y:S01]  /*60f0*/  FSETP.GE.FTZ.AND P4, PT, R243, RZ, PT ;  /* 0x000000fff300720b */ /* 0x000fe20003f96000 */
[----:B------:R-:W-:Y:S01]  /*6100*/  FMUL.FTZ R24, R237, R24 ;  /* 0x00000018ed187220 */ /* 0x000fe20000410000 */
[----:B------:R-:W-:Y:S01]  /*6110*/  F2FP.BF16.F32.PACK_AB R4, R4, R12 ;  /* 0x0000000c0404723e */ /* 0x000fe200000010ff */
[----:B------:R-:W-:Y:S01]  /*6120*/  STS [R181+0xb000], R8 ;  /* 0x00b00008b5007388 */ /* 0x000fe20000000800 */
[----:B------:R-:W-:Y:S01]  /*6130*/  F2FP.BF16.F32.PACK_AB R14, R15, R14 ;  /* 0x0000000e0f0e723e */ /* 0x000fe200000010ff */
[----:B------:R-:W-:Y:S01]  /*6140*/  FMUL.FTZ R28, R246, R28 ;  /* 0x0000001cf61c7220 */ /* 0x000fe20000410000 */
[-C--:B------:R-:W-:Y:S01]  /*6150*/  FSEL R26, R26, R118.reuse, P5 ;  /* 0x000000761a1a7208 */ /* 0x080fe20002800000 */
[----:B------:R-:W-:Y:S01]  /*6160*/  STS [R181+0xb400], R10 ;  /* 0x00b4000ab5007388 */ /* 0x000fe20000000800 */
[----:B------:R-:W-:Y:S01]  /*6170*/  FSEL R27, R27, R118, P4 ;  /* 0x000000761b1b7208 */ /* 0x000fe20002000000 */
[----:B------:R-:W-:Y:S01]  /*6180*/  FMUL.FTZ R119, R245, R119 ;  /* 0x00000077f5777220 */ /* 0x000fe20000410000 */
[----:B------:R-:W-:Y:S01]  /*6190*/  FSETP.GE.FTZ.AND P1, PT, R242, RZ, PT ;  /* 0x000000fff200720b */ /* 0x000fe20003f36000 */
[----:B------:R-:W-:Y:S01]  /*61a0*/  STS [R186+0xb000], R4 ;  /* 0x00b00004ba007388 */ /* 0x000fe20000000800 */
[----:B------:R-:W-:Y:S01]  /*61b0*/  F2FP.BF16.F32.PACK_AB R22, R23, R22 ;  /* 0x000000161716723e */ /* 0x000fe200000010ff */
        /* <DEDUP_REMOVED lines=11> */
[----:B------:R-:W-:Y:S01]  /*6270*/  F2FP.BF16.F32.PACK_AB R24, R25, R24 ;  /* 0x000000181918723e */ /* 0x000fe200000010ff */
[C---:B---3--:R-:W-:Y:S01]  /*6280*/  VIADD R100, R112.reuse, 0x40 ;  /* 0x0000004070647836 */ /* 0x048fe20000000000 */
[----:B------:R-:W-:Y:S01]  /*6290*/  F2FP.BF16.F32.PACK_AB R26, R27, R26 ;  /* 0x0000001a1b1a723e */ /* 0x000fe200000010ff */
[----:B------:R-:W-:Y:S01]  /*62a0*/  STS [R188+0xa000], R117 ;  /* 0x00a00075bc007388 */ /* 0x000fe20000000800 */
[----:B------:R-:W-:Y:S01]  /*62b0*/  F2FP.BF16.F32.PACK_AB R28, R119, R28 ;  /* 0x0000001c771c723e */ /* 0x000fe200000010ff */
[----:B------:R-:W-:Y:S01]  /*62c0*/  @P3 VIADD R100, R112, 0xffffffc0 ;  /* 0xffffffc070643836 */ /* 0x000fe20000000000 */
[----:B------:R-:W-:Y:S01]  /*62d0*/  F2FP.BF16.F32.PACK_AB R30, R118, R30 ;  /* 0x0000001e761e723e */ /* 0x000fe200000010ff */
[----:B------:R-:W-:Y:S01]  /*62e0*/  STS [R188+0xa400], R34 ;  /* 0x00a40022bc007388 */ /* 0x000fe20000000800 */
[----:B------:R-:W-:Y:S01]  /*62f0*/  IMAD.MOV.U32 R223, RZ, RZ, R222 ;  /* 0x000000ffffdf7224 */ /* 0x000fe200078e00de */
[----:B------:R-:W-:Y:S01]  /*6300*/  LEA R116, R176, UR6, 0x1 ;  /* 0x00000006b0747c11 */ /* 0x000fe2000f8e08ff */
[----:B------:R-:W-:Y:S01]  /*6310*/  IMAD.MOV.U32 R222, RZ, RZ, R213 ;  /* 0x000000ffffde7224 */ /* 0x000fe200078e00d5 */
        /* <DEDUP_REMOVED lines=77> */
.L_x_1243:
[----:B------:R-:W-:Y:S01]  /*67f0*/  LDSM.16.M88.4 R16, [R164] ;  /* 0x00000000a410783b */ /* 0x000fe20000000200 */
[--C-:B------:R-:W-:Y:S02]  /*6800*/  IMAD.IADD R113, R162, 0x1, R167.reuse ;  /* 0x00000001a2717824 */ /* 0x100fe400078e02a7 */
[----:B------:R-:W-:Y:S01]  /*6810*/  IMAD.IADD R115, R164, 0x1, R167 ;  /* 0x00000001a4737824 */ /* 0x000fe200078e02a7 */
[----:B------:R-:W2:Y:S01]  /*6820*/  LDSM.16.MT88.4 R8, [R112+0x2000] ;  /* 0x002000007008783b */ /* 0x000ea20000004200 */
[----:B------:R-:W-:Y:S02]  /*6830*/  IMAD.IADD R114, R167, 0x1, R2 ;  /* 0x00000001a7727824 */ /* 0x000fe400078e0202 */
[----:B------:R-:W-:Y:S01]  /*6840*/  IMAD.U32 R213, RZ, RZ, UR17 ;  /* 0x00000011ffd57e24 */ /* 0x000fe2000f8e00ff */
[----:B------:R-:W1:Y:S04]  /*6850*/  LDSM.16.MT88.4 R20, [R113] ;  /* 0x000000007114783b */ /* 0x000e680000004200 */
[----:B------:R-:W-:Y:S01]  /*6860*/  LDSM.16.M88.4 R24, [R2] ;  /* 0x000000000218783b */ /* 0x000fe20000000200 */
[----:B------:R-:W-:Y:S03]  /*6870*/  LEA R213, P0, R213, R222, 0x2 ;  /* 0x000000ded5d57211 */ /* 0x000fe600078010ff */
        /* <DEDUP_REMOVED lines=44> */
[C---:B----4-:R-:W-:Y:S06]  /*6b40*/  HMMA.16816.F32.BF16 R4, R28.reuse, R104, R4 ;  /* 0x000000681c04723c */ /* 0x050fec0000041804 */
[C---:B------:R-:W-:Y:S05]  /*6b50*/  HMMA.16816.F32.BF16 R8, R28.reuse, R106, R8 ;  /* 0x0000006a1c08723c */ /* 0x040fea0000041808 */
[----:B------:R-:W-:Y:S01]  /*6b60*/  IMAD.IADD R104, R167, 0x1, R161 ;  /* 0x00000001a7687824 */ /* 0x000fe200078e02a1 */
[C---:B-1----:R-:W-:Y:S06]  /*6b70*/  HMMA.16816.F32.BF16 R12, R28.reuse, R20, R12 ;  /* 0x000000141c0c723c */ /* 0x042fec000004180c */
[----:B------:R-:W-:Y:S01]  /*6b80*/  HMMA.16816.F32.BF16 R16, R28, R22, R16 ;  /* 0x000000161c10723c */ /* 0x000fe20000041810 */
[----:B------:R-:W-:Y:S04]  /*6b90*/  IMAD.U32 R21, RZ, RZ, UR17 ;  /* 0x00000011ff157e24 */ /* 0x000fe8000f8e00ff */
[----:B------:R-:W-:Y:S01]  /*6ba0*/  @P6 VIADD R20, R175, 0xffffffc0 ;  /* 0xffffffc0af146836 */ /* 0x000fe20000000000 */
[C---:B--2---:R-:W-:Y:S05]  /*6bb0*/  HMMA.16816.F32.BF16 R4, R32.reuse, R108, R4 ;  /* 0x0000006c2004723c */ /* 0x044fea0000041804 */
[----:B------:R-:W-:Y:S01]  /*6bc0*/  @P6 IMAD.WIDE R22, R20, 0x4, R218 ;  /* 0x0000000414166825 */ /* 0x000fe200078e02da */
[C---:B------:R-:W-:Y:S04]  /*6bd0*/  HMMA.16816.F32.BF16 R8, R32.reuse, R110, R8 ;  /* 0x0000006e2008723c */ /* 0x040fe80000041808 */
[----:B------:R-:W5:Y:S01]  /*6be0*/  @P6 LDG.E R205, desc[UR38][R22.64] ;  /* 0x0000002616cd6981 */ /* 0x000f62000c1e1900 */
[----:B------:R-:W-:Y:S01]  /*6bf0*/  IMAD.MOV.U32 R28, RZ, RZ, R213 ;  /* 0x000000ffff1c7224 */ /* 0x000fe200078e00d5 */
[C---:B---3--:R-:W-:Y:S01]  /*6c00*/  HMMA.16816.F32.BF16 R12, R32.reuse, R24, R12 ;  /* 0x00000018200c723c */ /* 0x048fe2000004180c */
[----:B------:R-:W-:Y:S01]  /*6c10*/  IMAD.U32 R20, RZ, RZ, UR24 ;  /* 0x00000018ff147e24 */ /* 0x000fe2000f8e00ff */
[----:B------:R-:W5:Y:S03]  /*6c20*/  @P6 LDG.E R206, desc[UR38][R22.64+0x20] ;  /* 0x0000202616ce6981 */ /* 0x000f66000c1e1900 */
[----:B------:R-:W-:Y:S01]  /*6c30*/  LEA.HI.X.SX32 R222, R21, R223, 0x2, P0 ;  /* 0x000000df15de7211 */ /* 0x000fe200000f16ff */
[----:B------:R-:W-:Y:S01]  /*6c40*/  HMMA.16816.F32.BF16 R16, R32, R26, R16 ;  /* 0x0000001a2010723c */ /* 0x000fe20000041810 */
[----:B------:R-:W5:Y:S01]  /*6c50*/  @P6 LDG.E R203, desc[UR38][R22.64+0x80] ;  /* 0x0000802616cb6981 */ /* 0x000f62000c1e1900 */
[----:B------:R-:W-:Y:S03]  /*6c60*/  IMAD.U32 R24, RZ, RZ, UR24 ;  /* 0x00000018ff187e24 */ /* 0x000fe6000f8e00ff */
[----:B------:R1:W5:Y:S01]  /*6c70*/  @P6 LDG.E R204, desc[UR38][R22.64+0xa0] ;  /* 0x0000a02616cc6981 */ /* 0x000362000c1e1900 */
[----:B------:R-:W-:Y:S01]  /*6c80*/  IMAD.MOV.U32 R29, RZ, RZ, R222 ;  /* 0x000000ffff1d7224 */ /* 0x000fe200078e00de */
[-C--:B------:R-:W-:Y:S01]  /*6c90*/  LEA R30, P4, R20, R28.reuse, 0x2 ;  /* 0x0000001c141e7211 */ /* 0x080fe200078810ff */
[----:B------:R-:W-:Y:S01]  /*6ca0*/  IMAD.U32 R21, RZ, RZ, UR23 ;  /* 0x00000017ff157e24 */ /* 0x000fe2000f8e00ff */
[----:B------:R-:W-:Y:S02]  /*6cb0*/  LDSM.16.MT88.4 R32, [R163+0xc800] ;  /* 0x00c80000a320783b */ /* 0x000fe40000004200 */
[-C--:B------:R-:W-:Y:S01]  /*6cc0*/  LEA.HI.X.SX32 R31, R24, R29.reuse, 0x2, P4 ;  /* 0x0000001d181f7211 */ /* 0x080fe200020f16ff */
[----:B------:R-:W-:Y:S01]  /*6cd0*/  IMAD.U32 R20, RZ, RZ, UR22 ;  /* 0x00000016ff147e24 */ /* 0x000fe2000f8e00ff */
[----:B------:R2:W-:Y:S04]  /*6ce0*/  REDG.E.ADD.F32.FTZ.RN.STRONG.GPU desc[UR38][R28.64], R4 ;  /* 0x000000041c0079a6 */ /* 0x0005e8000c10f3a6 */
[----:B------:R3:W-:Y:S01]  /*6cf0*/  REDG.E.ADD.F32.FTZ.RN.STRONG.GPU desc[UR38][R30.64], R5 ;  /* 0x000000051e0079a6 */ /* 0x0007e2000c10f3a6 */
[----:B-1----:R-:W-:Y:S01]  /*6d00*/  IMAD.U32 R23, RZ, RZ, UR23 ;  /* 0x00000017ff177e24 */ /* 0x002fe2000f8e00ff */
[----:B------:R-:W-:Y:S04]  /*6d10*/  MOV R22, UR22 ;  /* 0x0000001600167c02 */ /* 0x000fe80008000f00 */
[-C--:B------:R-:W-:Y:S02]  /*6d20*/  LEA R100, P1, R23, R28.reuse, 0x2 ;  /* 0x0000001c17647211 */ /* 0x080fe400078210ff */
[-C--:B------:R-:W-:Y:S02]  /*6d30*/  LEA R22, P0, R22, R28.reuse, 0x2 ;  /* 0x0000001c16167211 */ /* 0x080fe400078010ff */
[-C--:B------:R-:W-:Y:S01]  /*6d40*/  LEA.HI.X.SX32 R101, R21, R29.reuse, 0x2, P1 ;  /* 0x0000001d15657211 */ /* 0x080fe200008f16ff */
[----:B--2---:R-:W-:Y:S01]  /*6d50*/  IMAD.U32 R4, RZ, RZ, UR21 ;  /* 0x00000015ff047e24 */ /* 0x004fe2000f8e00ff */
[-C--:B------:R-:W-:Y:S01]  /*6d60*/  LEA.HI.X.SX32 R23, R20, R29.reuse, 0x2, P0 ;  /* 0x0000001d14177211 */ /* 0x080fe200000f16ff */
[----:B------:R-:W-:Y:S01]  /*6d70*/  IMAD.U32 R21, RZ, RZ, UR21 ;  /* 0x00000015ff157e24 */ /* 0x000fe2000f8e00ff */
[----:B------:R-:W-:Y:S01]  /*6d80*/  MOV R20, UR20 ;  /* 0x0000001400147c02 */ /* 0x000fe20008000f00 */
[----:B------:R1:W-:Y:S01]  /*6d90*/  REDG.E.ADD.F32.FTZ.RN.STRONG.GPU desc[UR38][R100.64], R6 ;  /* 0x00000006640079a6 */ /* 0x0003e2000c10f3a6 */
[----:B---3--:R-:W-:Y:S02]  /*6da0*/  IMAD.U32 R5, RZ, RZ, UR18 ;  /* 0x00000012ff057e24 */ /* 0x008fe4000f8e00ff */
[-C--:B------:R-:W-:Y:S01]  /*6db0*/  LEA R20, P4, R20, R28.reuse, 0x2 ;  /* 0x0000001c14147211 */ /* 0x080fe200078810ff */
[----:B------:R2:W-:Y:S04]  /*6dc0*/  REDG.E.ADD.F32.FTZ.RN.STRONG.GPU desc[UR38][R22.64], R7 ;  /* 0x00000007160079a6 */ /* 0x0005e8000c10f3a6 */
[----:B------:R-:W-:Y:S01]  /*6dd0*/  LDSM.16.MT88.4 R100, [R163+0xd000] ;  /* 0x00d00000a364783b */ /* 0x000fe20000004200 */
[----:B-1----:R-:W-:Y:S01]  /*6de0*/  IMAD.U32 R6, RZ, RZ, UR19 ;  /* 0x00000013ff067e24 */ /* 0x002fe2000f8e00ff */
[-C--:B--2---:R-:W-:Y:S01]  /*6df0*/  LEA R22, P0, R4, R28.reuse, 0x2 ;  /* 0x0000001c04167211 */ /* 0x084fe200078010ff */
[----:B------:R-:W-:Y:S03]  /*6e00*/  IMAD.U32 R7, RZ, RZ, UR20 ;  /* 0x00000014ff077e24 */ /* 0x000fe6000f8e00ff */
[-C--:B------:R-:W-:Y:S01]  /*6e10*/  LEA R24, P1, R6, R28.reuse, 0x2 ;  /* 0x0000001c06187211 */ /* 0x080fe200078210ff */
[----:B------:R-:W-:Y:S01]  /*6e20*/  IMAD.U32 R4, RZ, RZ, UR19 ;  /* 0x00000013ff047e24 */ /* 0x000fe2000f8e00ff */
[-C--:B------:R-:W-:Y:S01]  /*6e30*/  LEA.HI.X.SX32 R23, R21, R29.reuse, 0x2, P0 ;  /* 0x0000001d15177211 */ /* 0x080fe200000f16ff */
[----:B------:R-:W-:Y:S01]  /*6e40*/  IMAD.U32 R6, RZ, RZ, UR18 ;  /* 0x00000012ff067e24 */ /* 0x000fe2000f8e00ff */
[-C--:B------:R-:W-:Y:S01]  /*6e50*/  LEA.HI.X.SX32 R21, R7, R29.reuse, 0x2, P4 ;  /* 0x0000001d07157211 */ /* 0x080fe200020f16ff */
[----:B------:R-:W-:Y:S01]  /*6e60*/  IMAD.U32 R7, RZ, RZ, UR9 ;  /* 0x00000009ff077e24 */ /* 0x000fe2000f8e00ff */
[-C--:B------:R-:W-:Y:S01]  /*6e70*/  LEA.HI.X.SX32 R25, R4, R29.reuse, 0x2, P1 ;  /* 0x0000001d04197211 */ /* 0x080fe200008f16ff */
[----:B------:R1:W-:Y:S01]  /*6e80*/  REDG.E.ADD.F32.FTZ.RN.STRONG.GPU desc[UR38][R22.64], R8 ;  /* 0x00000008160079a6 */ /* 0x0003e2000c10f3a6 */
[-C--:B------:R-:W-:Y:S01]  /*6e90*/  LEA R26, P0, R5, R28.reuse, 0x2 ;  /* 0x0000001c051a7211 */ /* 0x080fe200078010ff */
[----:B------:R-:W-:Y:S01]  /*6ea0*/  IMAD.U32 R5, RZ, RZ, UR8 ;  /* 0x00000008ff057e24 */ /* 0x000fe2000f8e00ff */
[----:B------:R-:W-:Y:S01]  /*6eb0*/  MOV R4, UR13 ;  /* 0x0000000d00047c02 */ /* 0x000fe20008000f00 */
[----:B------:R2:W-:Y:S01]  /*6ec0*/  REDG.E.ADD.F32.FTZ.RN.STRONG.GPU desc[UR38][R20.64], R9 ;  /* 0x00000009140079a6 */ /* 0x0005e2000c10f3a6 */
[-C--:B------:R-:W-:Y:S02]  /*6ed0*/  LEA.HI.X.SX32 R27, R6, R29.reuse, 0x2, P0 ;  /* 0x0000001d061b7211 */ /* 0x080fe400000f16ff */
[----:B------:R-:W-:Y:S01]  /*6ee0*/  MOV R6, UR8 ;  /* 0x0000000800067c02 */ /* 0x000fe20008000f00 */
[----:B------:R3:W-:Y:S04]  /*6ef0*/  REDG.E.ADD.F32.FTZ.RN.STRONG.GPU desc[UR38][R24.64], R10 ;  /* 0x0000000a180079a6 */ /* 0x0007e8000c10f3a6 */
[----:B------:R4:W-:Y:S04]  /*6f00*/  REDG.E.ADD.F32.FTZ.RN.STRONG.GPU desc[UR38][R26.64], R11 ;  /* 0x0000000b1a0079a6 */ /* 0x0009e8000c10f3a6 */
[----:B------:R-:W-:Y:S04]  /*6f10*/  REDG.E.ADD.F32.FTZ.RN.STRONG.GPU desc[UR38][R28.64+0x80], R12 ;  /* 0x0000800c1c0079a6 */ /* 0x000fe8000c10f3a6 */
[----:B------:R-:W-:Y:S01]  /*6f20*/  REDG.E.ADD.F32.FTZ.RN.STRONG.GPU desc[UR38][R30.64+0x80], R13 ;  /* 0x0000800d1e0079a6 */ /* 0x000fe2000c10f3a6 */
        /* <DEDUP_REMOVED lines=10> */
[----:B----4-:R-:W-:Y:S01]  /*6fd0*/  IMAD.U32 R11, RZ, RZ, UR11 ;  /* 0x0000000bff0b7e24 */ /* 0x010fe2000f8e00ff */
[-C--:B------:R-:W-:Y:S01]  /*6fe0*/  LEA.HI.X.SX32 R23, R21, R29.reuse, 0x2, P0 ;  /* 0x0000001d15177211 */ /* 0x080fe200000f16ff */
[----:B------:R-:W-:Y:S01]  /*6ff0*/  IMAD.U32 R9, RZ, RZ, UR10 ;  /* 0x0000000aff097e24 */ /* 0x000fe2000f8e00ff */
[-C--:B------:R-:W-:Y:S01]  /*7000*/  LEA R10, P4, R10, R28.reuse, 0x2 ;  /* 0x0000001c0a0a7211 */ /* 0x080fe200078810ff */
[----:B------:R-:W-:Y:S01]  /*7010*/  REDG.E.ADD.F32.FTZ.RN.STRONG.GPU desc[UR38][R24.64], R14 ;  /* 0x0000000e180079a6 */ /* 0x000fe2000c10f3a6 */
[-C--:B------:R-:W-:Y:S02]  /*7020*/  LEA.HI.X.SX32 R21, R11, R29.reuse, 0x2, P5 ;  /* 0x0000001d0b157211 */ /* 0x080fe400028f16ff */
[-C--:B------:R-:W-:Y:S01]  /*7030*/  LEA R8, P1, R8, R28.reuse, 0x2 ;  /* 0x0000001c08087211 */ /* 0x080fe200078210ff */
[----:B------:R-:W-:Y:S01]  /*7040*/  REDG.E.ADD.F32.FTZ.RN.STRONG.GPU desc[UR38][R22.64], R15 ;  /* 0x0000000f160079a6 */ /* 0x000fe2000c10f3a6 */
[-C--:B------:R-:W-:Y:S02]  /*7050*/  LEA.HI.X.SX32 R11, R9, R29.reuse, 0x2, P4 ;  /* 0x0000001d090b7211 */ /* 0x080fe400020f16ff */
[----:B------:R-:W-:Y:S01]  /*7060*/  LEA R6, P0, R6, R28, 0x2 ;  /* 0x0000001c06067211 */ /* 0x000fe200078010ff */
[----:B------:R-:W-:Y:S01]  /*7070*/  REDG.E.ADD.F32.FTZ.RN.STRONG.GPU desc[UR38][R20.64], R16 ;  /* 0x00000010140079a6 */ /* 0x000fe2000c10f3a6 */
[-C--:B------:R-:W-:Y:S02]  /*7080*/  LEA.HI.X.SX32 R9, R7, R29.reuse, 0x2, P1 ;  /* 0x0000001d07097211 */ /* 0x080fe400008f16ff */
[----:B------:R-:W-:Y:S01]  /*7090*/  LEA.HI.X.SX32 R7, R5, R29, 0x2, P0 ;  /* 0x0000001d05077211 */ /* 0x000fe200000f16ff */
[----:B------:R-:W-:Y:S01]  /*70a0*/  REDG.E.ADD.F32.FTZ.RN.STRONG.GPU desc[UR38][R10.64], R17 ;  /* 0x000000110a0079a6 */ /* 0x000fe2000c10f3a6 */
[----:B------:R-:W-:Y:S02]  /*70b0*/  ISETP.GT.AND P5, PT, R208, RZ, PT ;  /* 0x000000ffd000720c */ /* 0x000fe40003fa4270 */
[----:B------:R-:W-:Y:S01]  /*70c0*/  @P6 IADD3 R193, P1, R193, -0x100, RZ ;  /* 0xffffff00c1c16810 */ /* 0x000fe20007f3e0ff */
[----:B------:R-:W-:Y:S03]  /*70d0*/  REDG.E.ADD.F32.FTZ.RN.STRONG.GPU desc[UR38][R8.64], R18 ;  /* 0x00000012080079a6 */ /* 0x000fe6000c10f3a6 */
[----:B------:R-:W-:Y:S01]  /*70e0*/  @P6 IADD3.X R192, R192, -0x1, RZ, P1, !PT ;  /* 0xffffffffc0c06810 */ /* 0x000fe20000ffe4ff */
[----:B------:R-:W-:Y:S04]  /*70f0*/  REDG.E.ADD.F32.FTZ.RN.STRONG.GPU desc[UR38][R6.64], R19 ;  /* 0x00000013060079a6 */ /* 0x000fe8000c10f3a6 */
[----:B------:R-:W-:Y:S04]  /*7100*/  LDSM.16.MT88.4 R4, [R163+0xa000] ;  /* 0x00a00000a304783b */ /* 0x000fe80000004200 */
[----:B------:R-:W1:Y:S04]  /*7110*/  LDSM.16.MT88.4 R8, [R161] ;  /* 0x00000000a108783b */ /* 0x000e680000004200 */
[----:B------:R-:W2:Y:S04]  /*7120*/  LDSM.16.MT88.4 R20, [R163+0xc000] ;  /* 0x00c00000a314783b */ /* 0x000ea80000004200 */
[----:B------:R-:W3:Y:S04]  /*7130*/  LDSM.16.MT88.4 R24, [R104] ;  /* 0x000000006818783b */ /* 0x000ee80000004200 */
[----:B------:R-:W-:Y:S04]  /*7140*/  LDSM.16.MT88.4 R28, [R163+0xa800] ;  /* 0x00a80000a31c783b */ /* 0x000fe80000004200 */
        /* <DEDUP_REMOVED lines=34> */
[----:B------:R-:W-:Y:S02]  /*7370*/  ISETP.NE.U32.AND P0, PT, R4, 0x1, PT ;  /* 0x000000010400780c */ /* 0x000fe40003f05070 */
[-C--:B---3--:R-:W-:Y:S05]  /*7380*/  HMMA.16816.F32.BF16 R68, R12, R24.reuse, R68 ;  /* 0x000000180c44723c */ /* 0x088fea0000041844 */
[----:B------:R-:W-:Y:S01]  /*7390*/  VIADD R6, R161, 0xffffe000 ;  /* 0xffffe000a1067836 */ /* 0x000fe20000000000 */
[C---:B----4-:R-:W-:Y:S05]  /*73a0*/  HMMA.16816.F32.BF16 R72, R32.reuse, R24, R72 ;  /* 0x000000182048723c */ /* 0x050fea0000041848 */
[----:B------:R-:W-:Y:S01]  /*73b0*/  @P6 IADD3 R5, P4, R218, -0x100, RZ ;  /* 0xffffff00da056810 */ /* 0x000fe20007f9e0ff */
[-C--:B------:R-:W-:Y:S05]  /*73c0*/  HMMA.16816.F32.BF16 R76, R32, R26.reuse, R76 ;  /* 0x0000001a204c723c */ /* 0x080fea000004184c */
[----:B------:R-:W-:Y:S01]  /*73d0*/  @P6 IADD3.X R4, R219, -0x1, RZ, P4, !PT ;  /* 0xffffffffdb046810 */ /* 0x000fe200027fe4ff */
[C---:B------:R-:W-:Y:S05]  /*73e0*/  HMMA.16816.F32.BF16 R80, R12.reuse, R26, R80 ;  /* 0x0000001a0c50723c */ /* 0x040fea0000041850 */
[----:B------:R-:W-:Y:S01]  /*73f0*/  @P0 VIADD R6, R161, 0x2000 ;  /* 0x00002000a1060836 */ /* 0x000fe20000000000 */
[-C--:B------:R-:W-:Y:S05]  /*7400*/  HMMA.16816.F32.BF16 R84, R12, R16.reuse, R84 ;  /* 0x000000100c54723c */ /* 0x080fea0000041854 */
[----:B------:R-:W-:Y:S01]  /*7410*/  IADD3 R208, R208, -0x1, RZ ;  /* 0xffffffffd0d07810 */ /* 0x000fe20007ffe0ff */
[C---:B------:R-:W-:Y:S05]  /*7420*/  HMMA.16816.F32.BF16 R88, R32.reuse, R16, R88 ;  /* 0x000000102058723c */ /* 0x040fea0000041858 */
[----:B------:R-:W-:Y:S01]  /*7430*/  IMAD.MOV.U32 R161, RZ, RZ, R6 ;  /* 0x000000ffffa17224 */ /* 0x000fe200078e0006 */
[-C--:B------:R-:W-:Y:S05]  /*7440*/  HMMA.16816.F32.BF16 R92, R32, R18.reuse, R92 ;  /* 0x00000012205c723c */ /* 0x080fea000004185c */
[----:B------:R-:W-:Y:S01]  /*7450*/  @P6 IMAD.MOV.U32 R218, RZ, RZ, R5 ;  /* 0x000000ffffda6224 */ /* 0x000fe200078e0005 */
[----:B------:R-:W-:Y:S05]  /*7460*/  HMMA.16816.F32.BF16 R96, R12, R18, R96 ;  /* 0x000000120c60723c */ /* 0x000fea0000041860 */
[----:B------:R-:W-:Y:S01]  /*7470*/  @P6 IMAD.MOV.U32 R219, RZ, RZ, R4 ;  /* 0x000000ffffdb6224 */ /* 0x000fe200078e0004 */
[----:B------:R-:W-:Y:S07]  /*7480*/  @!UPT UIADD3 URZ, URZ, URZ, URZ ;  /* 0x0000003f3f3ff290 */ /* 0x000fee000fffe03f */
        /* <DEDUP_REMOVED lines=130> */
[----:B---3--:R-:W-:Y:S01]  /*7cb0*/  @P0 IMAD R0, R211, R5, RZ ;  /* 0x00000005d3000224 */ /* 0x008fe200078e02ff */
[----:B------:R-:W-:Y:S01]  /*7cc0*/  @P0 IADD3 R24, R9, R24, RZ ;  /* 0x0000001809180210 */ /* 0x000fe20007ffe0ff */
[----:B------:R-:W-:Y:S01]  /*7cd0*/  @P0 IMAD.WIDE.U32 R30, R211, R4, RZ ;  /* 0x00000004d31e0225 */ /* 0x000fe200078e00ff */
[----:B------:R1:W-:Y:S01]  /*7ce0*/  STS [R180+0x6400], R42 ;  /* 0x0064002ab4007388 */ /* 0x0003e20000000800 */
[----:B------:R-:W-:-:S03]  /*7cf0*/  @P0 MOV R25, R8 ;  /* 0x0000000800190202 */ /* 0x000fc60000000f00 */
        /* <DEDUP_REMOVED lines=25> */
.L_x_1245:
        /* <DEDUP_REMOVED lines=13> */
.L_x_1246:
        /* <DEDUP_REMOVED lines=11> */
[----:B------:R-:W-:Y:S01]  /*8010*/  ULDC.64 UR8, c[0x0][0x468] ;  /* 0x00011a0000087ab9 */ /* 0x000fe20000000a00 */
[----:B------:R-:W-:Y:S01]  /*8020*/  IADD3 R25, R171, 0x40, RZ ;  /* 0x00000040ab197810 */ /* 0x000fe20007ffe0ff */
[----:B------:R-:W-:Y:S01]  /*8030*/  IMAD R26, R2, R7, R26 ;  /* 0x00000007021a7224 */ /* 0x000fe200078e021a */
[----:B------:R-:W-:-:S02]  /*8040*/  SHF.R.S32.HI R28, RZ, 0x1f, R178 ;  /* 0x0000001fff1c7819 */ /* 0x000fc400000114b2 */
[----:B------:R-:W-:Y:S02]  /*8050*/  ISETP.GE.OR P2, PT, R25, R209, P4 ;  /* 0x000000d11900720c */ /* 0x000fe40002746670 */
[----:B------:R-:W-:Y:S01]  /*8060*/  IADD3.X R37, R24, R29, R26, P0, !PT ;  /* 0x0000001d18257210 */ /* 0x000fe200007fe41a */
[C---:B------:R-:W-:Y:S01]  /*8070*/  VIADD R26, R171.reuse, 0x20 ;  /* 0x00000020ab1a7836 */ /* 0x040fe20000000000 */
[----:B------:R-:W-:Y:S01]  /*8080*/  SHF.R.S32.HI R29, RZ, 0x1f, R171 ;  /* 0x0000001fff1d7819 */ /* 0x000fe200000114ab */
[C---:B------:R-:W-:Y:S01]  /*8090*/  VIADD R24, R171.reuse, 0x60 ;  /* 0x00000060ab187836 */ /* 0x040fe20000000000 */
[----:B------:R1:W2:Y:S02]  /*80a0*/  LDS.128 R20, [R116+0x7000] ;  /* 0x0070000074147984 */ /* 0x0002a40000000c00 */
[-C--:B------:R-:W-:Y:S01]  /*80b0*/  ISETP.GE.OR P3, PT, R26, R209.reuse, P4 ;  /* 0x000000d11a00720c */ /* 0x080fe20002766670 */
[----:B------:R-:W-:Y:S01]  /*80c0*/  IMAD R32, R28, UR8, RZ ;  /* 0x000000081c207c24 */ /* 0x000fe2000f8e02ff */
[-C--:B------:R-:W-:Y:S01]  /*80d0*/  ISETP.GE.OR P1, PT, R24, R209.reuse, P4 ;  /* 0x000000d11800720c */ /* 0x080fe20002726670 */
[----:B------:R1:W3:Y:S01]  /*80e0*/  LDS.128 R16, [R116+0xb000] ;  /* 0x00b0000074107984 */ /* 0x0002e20000000c00 */
[----:B------:R-:W-:Y:S01]  /*80f0*/  ISETP.GE.OR P4, PT, R171, R209, P4 ;  /* 0x000000d1ab00720c */ /* 0x000fe20002786670 */
[----:B------:R-:W-:-:S02]  /*8100*/  IMAD R32, R178, UR9, R32 ;  /* 0x00000009b2207c24 */ /* 0x000fc4000f8e0220 */
[----:B------:R1:W4:Y:S01]  /*8110*/  LDS.128 R12, [R116+0xc000] ;  /* 0x00c00000740c7984 */ /* 0x0003220000000c00 */
[----:B------:R-:W-:-:S03]  /*8120*/  IMAD.WIDE.U32 R36, R178, UR8, R36 ;  /* 0x00000008b2247c25 */ /* 0x000fc6000f8e0024 */
[----:B------:R1:W1:Y:S02]  /*8130*/  LDS.128 R8, [R116+0xd000] ;  /* 0x00d0000074087984 */ /* 0x0002640000000c00 */
[----:B------:R-:W-:-:S04]  /*8140*/  IADD3 R32, R37, R32, RZ ;  /* 0x0000002025207210 */ /* 0x000fc80007ffe0ff */
        /* <DEDUP_REMOVED lines=12> */
.L_x_1248:
[----:B------:R-:W-:Y:S05]  /*8210*/  BSYNC B0 ;  /* 0x0000000000007941 */ /* 0x000fea0003800000 */
.L_x_1247:
        /* <DEDUP_REMOVED lines=14> */
.L_x_1250:
[----:B------:R-:W-:Y:S05]  /*8300*/  BSYNC B0 ;  /* 0x0000000000007941 */ /* 0x000fea0003800000 */
.L_x_1249:
        /* <DEDUP_REMOVED lines=15> */
.L_x_1252:
[----:B------:R-:W-:Y:S05]  /*8400*/  BSYNC B0 ;  /* 0x0000000000007941 */ /* 0x000fea0003800000 */
.L_x_1251:
        /* <DEDUP_REMOVED lines=15> */
.L_x_1254:
[----:B------:R-:W-:Y:S05]  /*8500*/  BSYNC B0 ;  /* 0x0000000000007941 */ /* 0x000fea0003800000 */
.L_x_1253:
        /* <DEDUP_REMOVED lines=23> */
.L_x_1256:
[----:B------:R-:W-:Y:S05]  /*8680*/  BSYNC B0 ;  /* 0x0000000000007941 */ /* 0x000fea0003800000 */
.L_x_1255:
[----:B------:R-:W-:Y:S04]  /*8690*/  BSSY B0, `(.L_x_1257) ;  /* 0x000000e000007945 */ /* 0x000fe80003800000 */
[----:B------:R-:W-:Y:S05]  /*86a0*/  @P3 BRA `(.L_x_1258) ;  /* 0x0000000000303947 */ /* 0x000fea0003800000 */
[----:B------:R-:W-:Y:S01]  /*86b0*/  IADD3 R6, P0, R171, 0x20, RZ ;  /* 0x00000020ab067810 */ /* 0x000fe20007f1e0ff */
[----:B--2---:R-:W-:Y:S01]  /*86c0*/  IMAD.MOV.U32 R22, RZ, RZ, R20 ;  /* 0x000000ffff167224 */ /* 0x004fe200078e0014 */
        /* <DEDUP_REMOVED lines=9> */
[----:B---3--:R2:W-:Y:S02]  /*8760*/  STG.E.128 desc[UR38][R6.64], R16 ;  /* 0x0000001006007986 */ /* 0x0085e4000c101d26 */
.L_x_1258:
[----:B------:R-:W-:Y:S05]  /*8770*/  BSYNC B0 ;  /* 0x0000000000007941 */ /* 0x000fea0003800000 */
.L_x_1257:
[----:B------:R-:W-:Y:S04]  /*8780*/  BSSY B0, `(.L_x_1259) ;  /* 0x000000e000007945 */ /* 0x000fe80003800000 */
[----:B------:R-:W-:Y:S05]  /*8790*/  @P2 BRA `(.L_x_1260) ;  /* 0x0000000000302947 */ /* 0x000fea0003800000 */
[----:B--2---:R-:W-:Y:S01]  /*87a0*/  IADD3 R6, P0, R171, 0x40, RZ ;  /* 0x00000040ab067810 */ /* 0x004fe20007f1e0ff */
[----:B---3--:R-:W-:Y:S01]  /*87b0*/  IMAD.MOV.U32 R16, RZ, RZ, R20 ;  /* 0x000000ffff107224 */ /* 0x008fe200078e0014 */
        /* <DEDUP_REMOVED lines=9> */
[----:B----4-:R2:W-:Y:S02]  /*8850*/  STG.E.128 desc[UR38][R6.64], R12 ;  /* 0x0000000c06007986 */ /* 0x0105e4000c101d26 */
.L_x_1260:
[----:B------:R-:W-:Y:S05]  /*8860*/  BSYNC B0 ;  /* 0x0000000000007941 */ /* 0x000fea0003800000 */
.L_x_1259:
[----:B------:R-:W-:Y:S05]  /*8870*/  @P1 BRA `(.L_x_1261) ;  /* 0x0000000c00201947 */ /* 0x000fea0003800000 */
[----:B------:R-:W-:Y:S01]  /*8880*/  IADD3 R2, P0, R171, 0x60, RZ ;  /* 0x00000060ab027810 */ /* 0x000fe20007f1e0ff */
[----:B--2---:R-:W-:Y:S01]  /*8890*/  IMAD.MOV.U32 R6, RZ, RZ, R20 ;  /* 0x000000ffff067224 */ /* 0x004fe200078e0014 */
        /* <DEDUP_REMOVED lines=11> */
.L_x_1217:
[----:B------:R-:W-:Y:S02]  /*8950*/  ISETP.NE.AND P0, PT, R211, -0x1, PT ;  /* 0xffffffffd300780c */ /* 0x000fe40003f05270 */
[----:B------:R-:W-:Y:S02]  /*8960*/  SHF.L.U32 R2, R177, 0x7, RZ ;  /* 0x00000007b1027819 */ /* 0x000fe400000006ff */
[----:B------:R-:W-:Y:S02]  /*8970*/  SHF.R.S32.HI R10, RZ, 0x1f, R174 ;  /* 0x0000001fff0a7819 */ /* 0x000fe400000114ae */
        /* <DEDUP_REMOVED lines=11> */
[----:B------:R-:W-:Y:S01]  /*8a30*/  @P0 IMAD.IADD R13, R15, 0x1, R13 ;  /* 0x000000010f0d0824 */ /* 0x000fe200078e020d */
        /* <DEDUP_REMOVED lines=13> */
.L_x_1262:
        /* <DEDUP_REMOVED lines=13> */
.L_x_1263:
[-C--:B------:R-:W-:Y:S01]  /*8be0*/  IMAD R9, R0, R6.reuse, RZ ;  /* 0x0000000600097224 */ /* 0x080fe200078e02ff */
[----:B------:R-:W-:Y:S01]  /*8bf0*/  ULDC UR8, c[0x0][0x2d0] ;  /* 0x0000b40000087ab9 */ /* 0x000fe20000000800 */
[----:B------:R-:W-:Y:S01]  /*8c00*/  IMAD.WIDE.U32 R16, R2, R6, R172 ;  /* 0x0000000602107225 */ /* 0x000fe200078e00ac */
[----:B------:R-:W-:Y:S01]  /*8c10*/  ISETP.GE.AND P4, PT, R172, UR8, PT ;  /* 0x00000008ac007c0c */ /* 0x000fe2000bf86270 */
[----:B------:R-:W-:Y:S01]  /*8c20*/  ULDC.64 UR8, c[0x0][0x468] ;  /* 0x00011a0000087ab9 */ /* 0x000fe20000000a00 */
[----:B------:R-:W-:Y:S01]  /*8c30*/  SHF.R.S32.HI R8, RZ, 0x1f, R178 ;  /* 0x0000001fff087819 */ /* 0x000fe200000114b2 */
[----:B------:R-:W-:Y:S01]  /*8c40*/  IMAD R9, R2, R7, R9 ;  /* 0x0000000702097224 */ /* 0x000fe200078e0209 */
[----:B------:R-:W-:Y:S01]  /*8c50*/  IADD3 R16, P0, R14, R16, RZ ;  /* 0x000000100e107210 */ /* 0x000fe20007f1e0ff */
[----:B------:R-:W-:Y:S01]  /*8c60*/  IMAD R209, R177, -0x80, R209 ;  /* 0xffffff80b1d17824 */ /* 0x000fe200078e02d1 */
[----:B------:R-:W-:Y:S01]  /*8c70*/  BSSY B0, `(.L_x_1264) ;  /* 0x0000019000007945 */ /* 0x000fe20003800000 */
[----:B------:R-:W-:Y:S01]  /*8c80*/  VIADD R10, R171, 0x40 ;  /* 0x00000040ab0a7836 */ /* 0x000fe20000000000 */
[----:B------:R-:W-:Y:S01]  /*8c90*/  IADD3.X R17, R13, R17, R9, P0, !PT ;  /* 0x000000110d117210 */ /* 0x000fe200007fe409 */
[C---:B------:R-:W-:Y:S01]  /*8ca0*/  VIADD R13, R171.reuse, 0x20 ;  /* 0x00000020ab0d7836 */ /* 0x040fe20000000000 */
[----:B------:R-:W-:Y:S01]  /*8cb0*/  IADD3 R9, R171, 0x60, RZ ;  /* 0x00000060ab097810 */ /* 0x000fe20007ffe0ff */
        /* <DEDUP_REMOVED lines=8> */
[----:B------:R-:W-:-:S10]  /*8d40*/  IMAD.IADD R14, R14, 0x1, R17 ;  /* 0x000000010e0e7824 */ /* 0x000fd400078e0211 */
        /* <DEDUP_REMOVED lines=11> */
.L_x_1265:
[----:B------:R-:W-:Y:S05]  /*8e00*/  BSYNC B0 ;  /* 0x0000000000007941 */ /* 0x000fea0003800000 */
.L_x_1264:
        /* <DEDUP_REMOVED lines=14> */
.L_x_1267:
[----:B------:R-:W-:Y:S05]  /*8ef0*/  BSYNC B0 ;  /* 0x0000000000007941 */ /* 0x000fea0003800000 */
.L_x_1266:
        /* <DEDUP_REMOVED lines=14> */
.L_x_1269:
[----:B------:R-:W-:Y:S05]  /*8fe0*/  BSYNC B0 ;  /* 0x0000000000007941 */ /* 0x000fea0003800000 */
.L_x_1268:
        /* <DEDUP_REMOVED lines=13> */
[----:B------:R4:W-:Y:S02]  /*90c0*/  STG.E.128 desc[UR38][R6.64], RZ ;  /* 0x000000ff06007986 */ /* 0x0009e4000c101d26 */
.L_x_1271:
[----:B------:R-:W-:Y:S05]  /*90d0*/  BSYNC B0 ;  /* 0x0000000000007941 */ /* 0x000fea0003800000 */
.L_x_1270:
        /* <DEDUP_REMOVED lines=22> */
.L_x_1273:
[----:B------:R-:W-:Y:S05]  /*9240*/  BSYNC B0 ;  /* 0x0000000000007941 */ /* 0x000fea0003800000 */
.L_x_1272:
        /* <DEDUP_REMOVED lines=14> */
.L_x_1275:
[----:B------:R-:W-:Y:S05]  /*9330*/  BSYNC B0 ;  /* 0x0000000000007941 */ /* 0x000fea0003800000 */
.L_x_1274:
        /* <DEDUP_REMOVED lines=14> */
.L_x_1277:
[----:B------:R-:W-:Y:S05]  /*9420*/  BSYNC B0 ;  /* 0x0000000000007941 */ /* 0x000fea0003800000 */
.L_x_1276:
        /* <DEDUP_REMOVED lines=13> */
.L_x_1261:
[----:B------:R-:W-:Y:S05]  /*9500*/  BSYNC B1 ;  /* 0x0000000000017941 */ /* 0x000fea0003800000 */
.L_x_1212:
[----:B------:R-:W3:Y:S02]  /*9510*/  LDC R0, c[0x0][0xc] ;  /* 0x00000300ff007b82 */ /* 0x000ee40000000800 */
[----:B---3--:R-:W-:-:S04]  /*9520*/  IADD3 R177, R0, R177, RZ ;  /* 0x000000b100b17210 */ /* 0x008fc80007ffe0ff */
[----:B------:R-:W-:-:S13]  /*9530*/  ISETP.GE.AND P0, PT, R177, UR7, PT ;  /* 0x00000007b1007c0c */ /* 0x000fda000bf06270 */
[----:B------:R-:W-:Y:S05]  /*9540*/  @P0 BRA `(.L_x_1278) ;  /* 0x0000000000040947 */ /* 0x000fea0003800000 */
[----:B------:R-:W-:Y:S05]  /*9550*/  BRA `(.L_x_1279) ;  /* 0xffffff7000e47947 */ /* 0x000fea000383ffff */
.L_x_1278:
[----:B------:R-:W-:Y:S05]  /*9560*/  EXIT ;  /* 0x000000000000794d */ /* 0x000fea0003800000 */
.L_x_1280:
        /* <DEDUP_REMOVED lines=9> */
.L_x_2478:


//--------------------- .text._ZN5flash44flash_bwd_dq_dk_dv_loop_seqk_parallel_kernelI23Flash_bwd_kernel_traitsILi64ELi64ELi128ELi8ELi2ELi4ELi4ELb1ELb0EN7cutlass10bfloat16_tE19Flash_kernel_traitsILi64ELi64ELi128ELi8ES3_EELb0ELb0ELb0ELb1ELb0ELb0ELb1EEEvNS_16Flash_bwd_paramsE --------------------------
	.section	.text._ZN5flash44flash_bwd_dq_dk_dv_loop_seqk_parallel_kernelI23Flash_bwd_kernel_traitsILi64ELi64ELi128ELi8ELi2ELi4ELi4ELb1ELb0EN7cutlass10bfloat16_tE19Flash_kernel_traitsILi64ELi64ELi128ELi8ES3_EELb0ELb0ELb0ELb1ELb0ELb0ELb1EEEvNS_16Flash_bwd_paramsE,"ax",@progbits
	.align	128
        .global         _ZN5flash44flash_bwd_dq_dk_dv_loop_seqk_parallel_kernelI23Flash_bwd_kernel_traitsILi64ELi64ELi128ELi8ELi2ELi4ELi4ELb1ELb0EN7cutlass10bfloat16_tE19Flash_kernel_traitsILi64ELi64ELi128ELi8ES3_EELb0ELb0ELb0ELb1ELb0ELb0ELb1EEEvNS_16Flash_bwd_paramsE
        .type           _ZN5flash44flash_bwd_dq_dk_dv_loop_seqk_parallel_kernelI23Flash_bwd_kernel_traitsILi64ELi64ELi128ELi8ELi2ELi4ELi4ELb1ELb0EN7cutlass10bfloat16_tE19Flash_kernel_traitsILi64ELi64ELi128ELi8ES3_EELb0ELb0ELb0ELb1ELb0ELb0ELb1EEEvNS_16Flash_bwd_paramsE,@function
        .size           _ZN5flash44flash_bwd_dq_dk_dv_loop_seqk_parallel_kernelI23Flash_bwd_kernel_traitsILi64ELi64ELi128ELi8ELi2ELi4ELi4ELb1ELb0EN7cutlass10bfloat16_tE19Flash_kernel_traitsILi64ELi64ELi128ELi8ES3_EELb0ELb0ELb0ELb1ELb0ELb0ELb1EEEvNS_16Flash_bwd_paramsE,(.L_x_2479 - _ZN5flash44flash_bwd_dq_dk_dv_loop_seqk_parallel_kernelI23Flash_bwd_kernel_traitsILi64ELi64ELi128ELi8ELi2ELi4ELi4ELb1ELb0EN7cutlass10bfloat16_tE19Flash_kernel_traitsILi64ELi64ELi128ELi8ES3_EELb0ELb0ELb0ELb1ELb0ELb0ELb1EEEvNS_16Flash_bwd_paramsE)
        .other          _ZN5flash44flash_bwd_dq_dk_dv_loop_seqk_parallel_kernelI23Flash_bwd_kernel_traitsILi64ELi64ELi128ELi8ELi2ELi4ELi4ELb1ELb0EN7cutlass10bfloat16_tE19Flash_kernel_traitsILi64ELi64ELi128ELi8ES3_EELb0ELb0ELb0ELb1ELb0ELb0ELb1EEEvNS_16Flash_bwd_paramsE,@"STO_CUDA_ENTRY STV_DEFAULT"
_ZN5flash44flash_bwd_dq_dk_dv_loop_seqk_parallel_kernelI23Flash_bwd_kernel_traitsILi64ELi64ELi128ELi8ELi2ELi4ELi4ELb1ELb0EN7cutlass10bfloat16_tE19Flash_kernel_traitsILi64ELi64ELi128ELi8ES3_EELb0ELb0ELb0ELb1ELb0ELb0ELb1EEEvNS_16Flash_bwd_paramsE:
.text._ZN5flash44flash_bwd_dq_dk_dv_loop_seqk_parallel_kernelI23Flash_bwd_kernel_traitsILi64ELi64ELi128ELi8ELi2ELi4ELi4ELb1ELb0EN7cutlass10bfloat16_tE19Flash_kernel_traitsILi64ELi64ELi128ELi8ES3_EELb0ELb0ELb0ELb1ELb0ELb0ELb1EEEvNS_16Flash_bwd_paramsE:
        /* <DEDUP_REMOVED lines=17> */
[----:B------:R-:W4:Y:S01]  /*0110*/  S2UR UR54, SR_CTAID.Z ;  /* 0x00000000003679c3 */ /* 0x000f220000002700 */
[----:B--2---:R-:W-:-:S04]  /*0120*/  ULEA UR4, UR4, UR5, 0x18 ;  /* 0x0000000504047291 */ /* 0x004fc8000f8ec03f */
[----:B------:R-:W-:Y:S01]  /*0130*/  UIADD3 UR7, UR4, 0x6000, URZ ;  /* 0x0000600004077890 */ /* 0x000fe2000fffe03f */
[----:B-1----:R-:W-:Y:S01]  /*0140*/  SHF.R.S32.HI R17, RZ, 0x1f, R18 ;  /* 0x0000001fff117819 */ /* 0x002fe20000011412 */
[----:B------:R-:W-:Y:S01]  /*0150*/  IMAD.SHL.U32 R244, R18, 0x2, RZ ;  /* 0x0000000212f47824 */ /* 0x000fe200078e00ff */
[----:B---3--:R-:W-:Y:S02]  /*0160*/  USHF.L.U32 UR5, UR48, 0x7, URZ ;  /* 0x0000000730057899 */ /* 0x008fe4000800063f */
[CC--:B------:R-:W-:Y:S01]  /*0170*/  LEA.HI R4, R17.reuse, R18.reuse, RZ, 0x5 ;  /* 0x0000001211047211 */ /* 0x0c0fe200078f28ff */
[----:B------:R-:W-:Y:S01]  /*0180*/  USHF.R.S32.HI UR6, URZ, 0x1f, UR48 ;  /* 0x0000001f3f067899 */ /* 0x000fe20008011430 */
[----:B------:R-:W-:Y:S02]  /*0190*/  LEA.HI R8, R17, R18, RZ, 0x4 ;  /* 0x0000001211087211 */ /* 0x000fe400078f20ff */
[--C-:B------:R-:W-:Y:S01]  /*01a0*/  SHF.R.S32.HI R6, RZ, 0x5, R4.reuse ;  /* 0x00000005ff067819 */ /* 0x100fe20000011404 */
[----:B----4-:R-:W-:Y:S01]  /*01b0*/  USHF.R.S32.HI UR61, URZ, 0x1f, UR54 ;  /* 0x0000001f3f3d7899 */ /* 0x010fe20008011436 */
[----:B------:R-:W-:-:S02]  /*01c0*/  SHF.R.S32.HI R0, RZ, 0x1f, R4 ;  /* 0x0000001fff007819 */ /* 0x000fc40000011404 */
        /* <DEDUP_REMOVED lines=61> */
[----:B------:R-:W-:Y:S01]  /*05a0*/  IMAD.SHL.U32 R4, R0, 0x8, RZ ;  /* 0x0000000800047824 */ /* 0x000fe200078e00ff */
        /* <DEDUP_REMOVED lines=11> */
[----:B------:R-:W-:Y:S01]  /*0660*/  LOP3.LUT R0, R2, R3, R0, 0x1e, !PT ;  /* 0x0000000302007212 */ /* 0x000fe200078e1e00 */
[----:B------:R-:W-:Y:S01]  /*0670*/  IMAD.SHL.U32 R3, R15, 0x40, RZ ;  /* 0x000000400f037824 */ /* 0x000fe200078e00ff */
[----:B------:R-:W-:Y:S01]  /*0680*/  LOP3.LUT R6, R5, R2, RZ, 0x3c, !PT ;  /* 0x0000000205067212 */ /* 0x000fe200078e3cff */
[----:B------:R-:W-:Y:S01]  /*0690*/  IMAD R2, R174, 0x400, R8 ;  /* 0x00000400ae027824 */ /* 0x000fe200078e0208 */
[----:B------:R-:W-:Y:S02]  /*06a0*/  LOP3.LUT R5, R11, R12, R10, 0xf6, !PT ;  /* 0x0000000c0b057212 */ /* 0x000fe400078ef60a */
[----:B------:R-:W-:Y:S01]  /*06b0*/  LOP3.LUT R3, R3, 0x1c0, RZ, 0xc0, !PT ;  /* 0x000001c003037812 */ /* 0x000fe200078ec0ff */
[----:B------:R-:W-:-:S02]  /*06c0*/  IMAD.IADD R8, R2, 0x1, R0 ;  /* 0x0000000102087824 */ /* 0x000fc400078e0200 */
[----:B------:R-:W-:Y:S01]  /*06d0*/  IMAD.SHL.U32 R0, R14, 0x8, RZ ;  /* 0x000000080e007824 */ /* 0x000fe200078e00ff */
[----:B------:R-:W-:Y:S01]  /*06e0*/  SHF.R.U32.HI R2, RZ, 0x3, R3 ;  /* 0x00000003ff027819 */ /* 0x000fe20000011603 */
[----:B------:R-:W-:Y:S01]  /*06f0*/  IMAD.IADD R196, R6, 0x1, R7 ;  /* 0x0000000106c47824 */ /* 0x000fe200078e0207 */
[----:B------:R-:W-:Y:S01]  /*0700*/  LEA R248, R8, UR7, 0x1 ;  /* 0x0000000708f87c11 */ /* 0x000fe2000f8e08ff */
[----:B------:R-:W-:Y:S01]  /*0710*/  IMAD.SHL.U32 R6, R13, 0x40, RZ ;  /* 0x000000400d067824 */ /* 0x000fe200078e00ff */
[----:B------:R-:W-:Y:S02]  /*0720*/  LOP3.LUT R7, R3, 0x8, R0, 0xf8, !PT ;  /* 0x0000000803077812 */ /* 0x000fe400078ef800 */
        /* <DEDUP_REMOVED lines=36> */
[----:B------:R-:W-:Y:S02]  /*0970*/  IMAD.IADD R251, R4, 0x1, R248 ;  /* 0x0000000104fb7824 */ /* 0x000fe400078e02f8 */
[----:B------:R-:W-:Y:S02]  /*0980*/  IMAD.IADD R194, R194, 0x1, R195 ;  /* 0x00000001c2c27824 */ /* 0x000fe400078e02c3 */
[----:B------:R-:W-:-:S07]  /*0990*/  IMAD.IADD R250, R4, 0x1, R249 ;  /* 0x0000000104fa7824 */ /* 0x000fce00078e02f9 */
.L_x_1349:
        /* <DEDUP_REMOVED lines=67> */
.L_x_1281:
        /* <DEDUP_REMOVED lines=18> */
[----:B------:R-:W-:Y:S01]  /*0ef0*/  ULDC.U8 UR20, c[0x0][0x3d8] ;  /* 0x0000f60000147ab9 */ /* 0x000fe20000000000 */
[----:B------:R-:W-:Y:S01]  /*0f00*/  ULDC.64 UR28, c[0x0][0x240] ;  /* 0x00009000001c7ab9 */ /* 0x000fe20000000a00 */
[----:B------:R-:W-:Y:S01]  /*0f10*/  UISETP.NE.AND UP3, UPT, UR20, URZ, UPT ;  /* 0x0000003f1400728c */ /* 0x000fe2000bf65270 */
[----:B------:R-:W-:Y:S01]  /*0f20*/  PLOP3.LUT P0, PT, PT, PT, UP0, 0x80, 0x0 ;  /* 0x000000000000781c */ /* 0x000fe20003f0f008 */
[----:B------:R-:W-:Y:S02]  /*0f30*/  USEL UR38, UR9, URZ, UP2 ;  /* 0x0000003f09267287 */ /* 0x000fe40009000000 */
[----:B------:R-:W-:Y:S01]  /*0f40*/  UIMAD.WIDE.U32 UR16, UR6, UR28, URZ ;  /* 0x0000001c061072a5 */ /* 0x000fe2000f8e003f */
[----:B-1----:R-:W-:Y:S01]  /*0f50*/  IABS R6, R7 ;  /* 0x0000000700067213 */ /* 0x002fe20000000000 */
[----:B------:R-:W-:-:S02]  /*0f60*/  UIMAD UR23, UR6, UR29, URZ ;  /* 0x0000001d061772a4 */ /* 0x000fc4000f8e023f */
[----:B------:R-:W-:Y:S01]  /*0f70*/  @UP0 UIADD3 UR9, UR31, UR34, URZ ;  /* 0x000000221f090290 */ /* 0x000fe2000fffe03f */
[----:B------:R-:W1:Y:S01]  /*0f80*/  I2F.RP R4, R6 ;  /* 0x0000000600047306 */ /* 0x000e620000209400 */
[----:B------:R-:W-:Y:S01]  /*0f90*/  @UP0 ULDC.64 UR20, c[0x0][0x248] ;  /* 0x0000920000140ab9 */ /* 0x000fe20000000a00 */
[----:B------:R-:W-:Y:S02]  /*0fa0*/  UIADD3 UR50, UR19, UR24, URZ ;  /* 0x0000001813327290 */ /* 0x000fe4000fffe03f */
[----:B--2---:R-:W-:Y:S01]  /*0fb0*/  UIMAD.WIDE.U32 UR42, UR7, UR14, URZ ;  /* 0x0000000e072a72a5 */ /* 0x004fe2000f8e003f */
[----:B------:R-:W-:Y:S01]  /*0fc0*/  ULDC UR56, c[0x0][0x2d4] ;  /* 0x0000b50000387ab9 */ /* 0x000fe20000000800 */
[----:B------:R-:W-:Y:S02]  /*0fd0*/  USEL UR53, UR18, UR16, !UP1 ;  /* 0x0000001012357287 */ /* 0x000fe4000c800000 */
[----:B------:R-:W-:Y:S02]  /*0fe0*/  UIMAD UR45, UR7, UR15, UR43 ;  /* 0x0000000f072d72a4 */ /* 0x000fe4000f8e022b */
[----:B------:R-:W-:-:S02]  /*0ff0*/  @!UP1 UIMAD UR7, UR55, UR12, URZ ;  /* 0x0000000c370792a4 */ /* 0x000fc4000f8e023f */
[----:B------:R-:W-:Y:S01]  /*1000*/  @UP1 UIADD3 UR50, UR17, UR23, URZ ;  /* 0x0000001711321290 */ /* 0x000fe2000fffe03f */
[----:B-1----:R-:W1:Y:S01]  /*1010*/  MUFU.RCP R4, R4 ;  /* 0x0000000400047308 */ /* 0x002e620000001000 */
[----:B------:R-:W-:Y:S02]  /*1020*/  @!UP1 UIMAD UR44, UR48, UR13, UR7 ;  /* 0x0000000d302c92a4 */ /* 0x000fe4000f8e0207 */
[----:B------:R-:W-:Y:S02]  /*1030*/  UIADD3 UR7, UR30, 0x3f, URZ ;  /* 0x0000003f1e077890 */ /* 0x000fe4000fffe03f */
[----:B------:R-:W-:Y:S02]  /*1040*/  @UP0 UIMAD.WIDE.U32 UR16, UR9, UR20, URZ ;  /* 0x00000014091002a5 */ /* 0x000fe4000f8e003f */
[----:B------:R-:W-:Y:S02]  /*1050*/  USHF.R.S32.HI UR22, URZ, 0x1f, UR7 ;  /* 0x0000001f3f167899 */ /* 0x000fe40008011407 */
[----:B------:R-:W-:Y:S01]  /*1060*/  USHF.R.S32.HI UR26, URZ, 0x1f, UR56 ;  /* 0x0000001f3f1a7899 */ /* 0x000fe20008011438 */
[----:B------:R-:W-:Y:S01]  /*1070*/  @UP1 ULDC.64 UR14, c[0x0][0x420] ;  /* 0x00010800000e1ab9 */ /* 0x000fe20000000a00 */
[----:B------:R-:W-:Y:S01]  /*1080*/  ULDC UR46, c[0x0][0x2c4] ;  /* 0x0000b100002e7ab9 */ /* 0x000fe20000000800 */
[----:B------:R-:W-:-:S02]  /*1090*/  ULEA.HI UR47, UR22, UR7, URZ, 0x6 ;  /* 0x00000007162f7291 */ /* 0x000fc4000f8f303f */
[----:B------:R-:W-:Y:S01]  /*10a0*/  @UP1 UIMAD.WIDE.U32 UR40, UR6, UR14, URZ ;  /* 0x0000000e062812a5 */ /* 0x000fe2000f8e003f */
[----:B-1----:R-:W-:Y:S01]  /*10b0*/  VIADD R4, R4, 0xffffffe ;  /* 0x0ffffffe04047836 */ /* 0x002fe20000000000 */
[----:B------:R-:W-:Y:S02]  /*10c0*/  @UP0 UIMAD UR9, UR9, UR21, URZ ;  /* 0x00000015090902a4 */ /* 0x000fe4000f8e023f */
[----:B------:R-:W-:Y:S01]  /*10d0*/  @UP3 UIMAD UR22, UR48, UR46, URZ ;  /* 0x0000002e301632a4 */ /* 0x000fe2000f8e023f */
[----:B------:R-:W1:Y:S01]  /*10e0*/  F2I.FTZ.U32.TRUNC.NTZ R5, R4 ;  /* 0x0000000400057305 */ /* 0x000e62000021f000 */
[----:B------:R-:W-:Y:S01]  /*10f0*/  UIMAD UR23, UR26, UR48, URZ ;  /* 0x000000301a1772a4 */ /* 0x000fe2000f8e023f */
[----:B------:R-:W-:Y:S01]  /*1100*/  ULDC UR59, c[0x0][0x2dc] ;  /* 0x0000b700003b7ab9 */ /* 0x000fe20000000800 */
[----:B------:R-:W-:Y:S01]  /*1110*/  ULDC UR58, c[0x0][0x270] ;  /* 0x00009c00003a7ab9 */ /* 0x000fe20000000800 */
[----:B------:R-:W-:Y:S01]  /*1120*/  @UP0 UMOV UR35, UR16 ;  /* 0x0000001000230c82 */ /* 0x000fe20008000000 */
[----:B------:R-:W-:-:S02]  /*1130*/  @UP1 UIMAD UR51, UR6, UR15, UR41 ;  /* 0x0000000f063312a4 */ /* 0x000fc4000f8e0229 */
[----:B------:R-:W-:Y:S02]  /*1140*/  @!UP1 UIMAD.WIDE.U32 UR36, UR48, UR12, URZ ;  /* 0x0000000c302492a5 */ /* 0x000fe4000f8e003f */
[----:B------:R-:W-:Y:S02]  /*1150*/  @UP0 UIADD3 UR39, UR17, UR9, URZ ;  /* 0x0000000911270290 */ /* 0x000fe4000fffe03f */
[----:B------:R-:W-:Y:S02]  /*1160*/  @UP3 USEL UR16, UR22, UR6, !UP1 ;  /* 0x0000000616103287 */ /* 0x000fe4000c800000 */
[----:B------:R-:W-:Y:S01]  /*1170*/  UIMAD.WIDE UR12, UR59, UR58, URZ ;  /* 0x0000003a3b0c72a5 */ /* 0x000fe2000f8e023f */
[----:B-1----:R-:W-:Y:S01]  /*1180*/  IADD3 R0, RZ, -R5, RZ ;  /* 0x80000005ff007210 */ /* 0x002fe20007ffe0ff */
[----:B------:R-:W-:Y:S01]  /*1190*/  IMAD.MOV.U32 R4, RZ, RZ, RZ ;  /* 0x000000ffff047224 */ /* 0x000fe200078e00ff */
[----:B------:R-:W-:Y:S02]  /*11a0*/  UIMAD.WIDE.U32 UR14, UR48, UR56, URZ ;  /* 0x00000038300e72a5 */ /* 0x000fe4000f8e003f */
[----:B------:R-:W-:Y:S01]  /*11b0*/  UIMAD UR9, UR55, UR56, UR23 ;  /* 0x00000038370972a4 */ /* 0x000fe2000f8e0217 */
[----:B------:R-:W-:Y:S01]  /*11c0*/  IMAD R0, R0, R6, RZ ;  /* 0x0000000600007224 */ /* 0x000fe200078e02ff */
[----:B------:R-:W-:Y:S01]  /*11d0*/  @UP3 ULDC UR7, c[0x0][0x2e4] ;  /* 0x0000b90000073ab9 */ /* 0x000fe20000000800 */
[----:B------:R-:W-:-:S02]  /*11e0*/  UIMAD UR24, UR13, UR14, URZ ;  /* 0x0000000e0d1872a4 */ /* 0x000fc4000f8e023f */
[----:B------:R-:W-:Y:S01]  /*11f0*/  IMAD.HI.U32 R0, R5, R0, R4 ;  /* 0x0000000005007227 */ /* 0x000fe200078e0004 */
[----:B------:R-:W-:Y:S02]  /*1200*/  @UP3 UIMAD UR26, UR54, UR7, UR16 ;  /* 0x00000007361a32a4 */ /* 0x000fe4000f8e0210 */
[----:B------:R-:W-:Y:S02]  /*1210*/  @!UP3 UIMAD UR7, UR48, UR58, UR54 ;  /* 0x0000003a3007b2a4 */ /* 0x000fe4000f8e0236 */
[----:B------:R-:W-:Y:S01]  /*1220*/  UIADD3 UR9, UR15, UR9, URZ ;  /* 0x000000090f097290 */ /* 0x000fe2000fffe03f */
[----:B------:R-:W-:Y:S01]  /*1230*/  IMAD.HI.U32 R0, R0, R2, RZ ;  /* 0x0000000200007227 */ /* 0x000fe200078e00ff */
[----:B------:R-:W-:Y:S02]  /*1240*/  UIMAD.WIDE.U32 UR16, UR12, UR14, URZ ;  /* 0x0000000e0c1072a5 */ /* 0x000fe4000f8e003f */
[----:B------:R-:W-:Y:S02]  /*1250*/  UIMAD.WIDE.U32 UR14, UR12, UR6, URZ ;  /* 0x000000060c0e72a5 */ /* 0x000fe4000f8e003f */
[----:B------:R-:W-:Y:S01]  /*1260*/  IADD3 R4, -R0, RZ, RZ ;  /* 0x000000ff00047210 */ /* 0x000fe20007ffe1ff */
[----:B------:R-:W-:-:S02]  /*1270*/  @!UP3 UIMAD UR26, UR7, UR46, URZ ;  /* 0x0000002e071ab2a4 */ /* 0x000fc4000f8e023f */
[----:B------:R-:W-:Y:S02]  /*1280*/  UIMAD UR9, UR12, UR9, UR24 ;  /* 0x000000090c0972a4 */ /* 0x000fe4000f8e0218 */
[C---:B------:R-:W-:Y:S01]  /*1290*/  IMAD R2, R6.reuse, R4, R2 ;  /* 0x0000000406027224 */ /* 0x040fe200078e0202 */
[----:B------:R-:W-:Y:S02]  /*12a0*/  UIMAD UR7, UR13, UR6, URZ ;  /* 0x000000060d0772a4 */ /* 0x000fe4000f8e023f */
[----:B------:R-:W-:Y:S02]  /*12b0*/  USEL UR52, UR16, UR14, !UP1 ;  /* 0x0000000e10347287 */ /* 0x000fe4000c800000 */
[----:B------:R-:W-:Y:S01]  /*12c0*/  ISETP.GT.U32.AND P1, PT, R6, R2, PT ;  /* 0x000000020600720c */ /* 0x000fe20003f24070 */
[----:B------:R-:W-:Y:S02]  /*12d0*/  ULOP3.LUT UR16, UR47, 0xffffffc0, URZ, 0xc0, !UPT ;  /* 0xffffffc02f107892 */ /* 0x000fe4000f8ec03f */
[----:B------:R-:W-:-:S02]  /*12e0*/  @UP0 UIADD3 UR25, UR31, UR34, URZ ;  /* 0x000000221f190290 */ /* 0x000fc4000fffe03f */
[----:B------:R-:W-:Y:S02]  /*12f0*/  UIADD3 UR49, UR17, UR9, URZ ;  /* 0x0000000911317290 */ /* 0x000fe4000fffe03f */
[----:B------:R-:W-:Y:S01]  /*1300*/  USHF.L.U64.HI UR32, UR48, 0x7, UR55 ;  /* 0x0000000730207899 */ /* 0x000fe20008010237 */
[----:B------:R-:W-:Y:S01]  /*1310*/  @UP0 ULDC.64 UR18, c[0x0][0x250] ;  /* 0x0000940000120ab9 */ /* 0x000fe20000000a00 */
[----:B------:R-:W-:Y:S02]  /*1320*/  @UP1 UIADD3 UR49, UR15, UR7, URZ ;  /* 0x000000070f311290 */ /* 0x000fe4000fffe03f */
[----:B------:R-:W-:Y:S02]  /*1330*/  UIADD3 UR7, UR16, -0x40, URZ ;  /* 0xffffffc010077890 */ /* 0x000fe4000fffe03f */
[----:B------:R-:W-:Y:S01]  /*1340*/  @!P1 IMAD.IADD R2, R2, 0x1, -R6 ;  /* 0x0000000102029824 */ /* 0x000fe200078e0a06 */
[----:B------:R-:W-:Y:S02]  /*1350*/  @UP0 UIMAD.WIDE.U32 UR14, UR25, UR18, URZ ;  /* 0x00000012190e02a5 */ /* 0x000fe4000f8e003f */
[----:B------:R-:W-:-:S02]  /*1360*/  USEL UR16, UR32, URZ, UP2 ;  /* 0x0000003f20107287 */ /* 0x000fc40009000000 */
[----:B------:R-:W-:Y:S01]  /*1370*/  @UP0 UIMAD UR9, UR25, UR19, URZ ;  /* 0x00000013190902a4 */ /* 0x000fe2000f8e023f */
[----:B------:R-:W-:Y:S01]  /*1380*/  ISETP.GE.U32.AND P2, PT, R2, R6, PT ;  /* 0x000000060200720c */ /* 0x000fe20003f46070 */
[----:B------:R-:W-:Y:S01]  /*1390*/  USHF.R.S32.HI UR23, URZ, 0x1f, UR7 ;  /* 0x0000001f3f177899 */ /* 0x000fe20008011407 */
[----:B------:R-:W-:Y:S01]  /*13a0*/  LOP3.LUT R2, R7, UR54, RZ, 0x3c, !PT ;  /* 0x0000003607027c12 */ /* 0x000fe2000f8e3cff */
[----:B------:R-:W-:Y:S02]  /*13b0*/  UIADD3 UR22, UP2, UR7, UR38, URZ ;  /* 0x0000002607167290 */ /* 0x000fe4000ff5e03f */
[----:B------:R-:W-:Y:S02]  /*13c0*/  @!UP1 UIADD3 UR51, UR37, UR44, URZ ;  /* 0x0000002c25339290 */ /* 0x000fe4000fffe03f */
[----:B------:R-:W-:Y:S02]  /*13d0*/  @UP0 UIADD3 UR46, UR15, UR9, URZ ;  /* 0x000000090f2e0290 */ /* 0x000fe4000fffe03f */
        /* <DEDUP_REMOVED lines=15> */
.L_x_1283:
        /* <DEDUP_REMOVED lines=13> */
.L_x_1284:
        /* <DEDUP_REMOVED lines=30> */
.L_x_1285:
[----:B------:R-:W-:-:S04]  /*1780*/  UIMAD UR6, UR48, UR58, UR54 ;  /* 0x0000003a300672a4 */ /* 0x000fc8000f8e0236 */
[----:B------:R-:W-:-:S12]  /*1790*/  UIMAD UR6, UR6, UR56, URZ ;  /* 0x00000038060672a4 */ /* 0x000fd8000f8e023f */
.L_x_1286:
[----:B------:R-:W1:Y:S01]  /*17a0*/  S2R R17, SR_TID.X ;  /* 0x0000000000117919 */ /* 0x000e620000002100 */
[----:B------:R-:W2:Y:S01]  /*17b0*/  LDC.64 R14, c[0x0][0x420] ;  /* 0x00010800ff0e7b82 */ /* 0x000ea20000000a00 */
[--C-:B------:R-:W-:Y:S01]  /*17c0*/  SHF.R.S32.HI R247, RZ, 0x1f, R184.reuse ;  /* 0x0000001ffff77819 */ /* 0x100fe200000114b8 */
[----:B------:R-:W-:Y:S01]  /*17d0*/  IMAD.MOV.U32 R246, RZ, RZ, R184 ;  /* 0x000000fffff67224 */ /* 0x000fe200078e00b8 */
[----:B------:R-:W-:Y:S01]  /*17e0*/  IADD3 R4, P0, R184, UR9, RZ ;  /* 0x00000009b8047c10 */ /* 0x000fe2000ff1e0ff */
[----:B------:R-:W-:Y:S01]  /*17f0*/  ULDC.64 UR12, c[0x0][0x428] ;  /* 0x00010a00000c7ab9 */ /* 0x000fe20000000a00 */
[----:B------:R-:W-:Y:S01]  /*1800*/  UIADD3 UR38, UR7, UR6, URZ ;  /* 0x0000000607267290 */ /* 0x000fe2000fffe03f */
[----:B------:R-:W-:Y:S01]  /*1810*/  BSSY B1, `(.L_x_1282) ;  /* 0x00007db000017945 */ /* 0x000fe20003800000 */
[----:B------:R-:W-:Y:S01]  /*1820*/  IADD3.X R5, R247, UR51, RZ, P0, !PT ;  /* 0x00000033f7057c10 */ /* 0x000fe200087fe4ff */
[----:B------:R-:W-:Y:S02]  /*1830*/  UIMAD UR6, UR61, UR12, URZ ;  /* 0x0000000c3d0672a4 */ /* 0x000fe4000f8e023f */
[----:B------:R-:W-:-:S02]  /*1840*/  UIADD3 UR15, UR7, UR26, URZ ;  /* 0x0000001a070f7290 */ /* 0x000fc4000fffe03f */
[----:B------:R-:W-:Y:S02]  /*1850*/  UIMAD UR13, UR54, UR13, UR6 ;  /* 0x0000000d360d72a4 */ /* 0x000fe4000f8e0206 */
[----:B------:R-:W-:Y:S02]  /*1860*/  UIMAD UR26, UR59, UR58, URZ ;  /* 0x0000003a3b1a72a4 */ /* 0x000fe4000f8e023f */
[----:B------:R-:W-:Y:S02]  /*1870*/  UISETP.GE.AND UP3, UPT, UR30, 0x1, UPT ;  /* 0x000000011e00788c */ /* 0x000fe4000bf66270 */
[----:B------:R-:W-:Y:S01]  /*1880*/  USHF.L.U32 UR25, UR26, 0x6, URZ ;  /* 0x000000061a197899 */ /* 0x000fe2000800063f */
[----:B------:R-:W-:Y:S01]  /*1890*/  ULDC.64 UR36, c[0x0][0x210] ;  /* 0x0000840000247ab9 */ /* 0x000fe20000000a00 */
[----:B------:R-:W-:Y:S02]  /*18a0*/  ULDC.64 UR58, c[0x0][0x2b0] ;  /* 0x0000ac00003a7ab9 */ /* 0x000fe40000000a00 */
[----:B------:R-:W-:Y:S01]  /*18b0*/  UIADD3 UR14, UP2, UP1, UR14, UR25, UR16 ;  /* 0x000000190e0e7290 */ /* 0x000fe2000f95e010 */
[----:B--2---:R-:W-:-:S02]  /*18c0*/  IMAD R6, R14, UR23, RZ ;  /* 0x000000170e067c24 */ /* 0x004fc4000f8e02ff */
[----:B------:R-:W-:Y:S01]  /*18d0*/  ULDC.64 UR16, c[0x0][0x400] ;  /* 0x0001000000107ab9 */ /* 0x000fe20000000a00 */
[----:B------:R-:W-:Y:S01]  /*18e0*/  IMAD.WIDE.U32 R4, R14, UR7, R4 ;  /* 0x000000070e047c25 */ /* 0x000fe2000f8e0004 */
[----:B------:R-:W-:-:S03]  /*18f0*/  ULEA.HI.SX32 UR32, UR47, 0xffffffff, 0x1a ;  /* 0xffffffff2f207891 */ /* 0x000fc6000f8fd23f */
[----:B------:R-:W-:Y:S01]  /*1900*/  IMAD R9, R15, UR7, R6 ;  /* 0x000000070f097c24 */ /* 0x000fe2000f8e0206 */
[----:B-1----:R-:W-:-:S03]  /*1910*/  SHF.R.S32.HI R18, RZ, 0x1f, R17 ;  /* 0x0000001fff127819 */ /* 0x002fc60000011411 */
[----:B------:R-:W-:Y:S01]  /*1920*/  IMAD.IADD R5, R5, 0x1, R9 ;  /* 0x0000000105057824 */ /* 0x000fe200078e0209 */
[CC--:B------:R-:W-:Y:S02]  /*1930*/  LEA.HI R2, R18.reuse, R17.reuse, RZ, 0x3 ;  /* 0x0000001112027211 */ /* 0x0c0fe400078f18ff */
[----:B------:R-:W-:Y:S02]  /*1940*/  LEA.HI R11, R18, R17, RZ, 0x5 ;  /* 0x00000011120b7211 */ /* 0x000fe400078f28ff */
[----:B------:R-:W-:-:S04]  /*1950*/  SHF.R.S32.HI R2, RZ, 0x3, R2 ;  /* 0x00000003ff027819 */ /* 0x000fc80000011402 */
[----:B------:R-:W-:Y:S02]  /*1960*/  SHF.R.S32.HI R16, RZ, 0x1f, R2 ;  /* 0x0000001fff107819 */ /* 0x000fe40000011402 */
[----:B------:R-:W-:Y:S01]  /*1970*/  IADD3 R0, P1, R2, UR7, RZ ;  /* 0x0000000702007c10 */ /* 0x000fe2000ff3e0ff */
[----:B------:R-:W-:Y:S02]  /*1980*/  ULDC.64 UR6, c[0x0][0x258] ;  /* 0x0000960000067ab9 */ /* 0x000fe40000000a00 */
[----:B------:R-:W-:Y:S01]  /*1990*/  UIMAD UR9, UR61, UR6, URZ ;  /* 0x000000063d0972a4 */ /* 0x000fe2000f8e023f */
[----:B------:R-:W-:Y:S01]  /*19a0*/  IADD3.X R7, R16, UR23, RZ, P1, !PT ;  /* 0x0000001710077c10 */ /* 0x000fe20008ffe4ff */
[----:B------:R-:W-:Y:S02]  /*19b0*/  ULDC.64 UR22, c[0x0][0x3e0] ;  /* 0x0000f80000167ab9 */ /* 0x000fe40000000a00 */
[----:B------:R-:W-:Y:S02]  /*19c0*/  UIMAD UR9, UR54, UR7, UR9 ;  /* 0x00000007360972a4 */ /* 0x000fe4000f8e0209 */
[----:B------:R-:W-:Y:S01]  /*19d0*/  IMAD R10, R7, UR28, RZ ;  /* 0x0000001c070a7c24 */ /* 0x000fe2000f8e02ff */
[----:B------:R-:W-:Y:S01]  /*19e0*/  USHF.R.S32.HI UR7, URZ, 0x1f, UR25 ;  /* 0x0000001f3f077899 */ /* 0x000fe20008011419 */
[----:B------:R-:W-:-:S03]  /*19f0*/  IMAD.WIDE.U32 R6, R0, UR28, R246 ;  /* 0x0000001c00067c25 */ /* 0x000fc6000f8e00f6 */
[----:B------:R-:W-:Y:S01]  /*1a00*/  UIADD3.X UR7, UR41, UR7, UR43, UP2, UP1 ;  /* 0x0000000729077290 */ /* 0x000fe200097e242b */
[----:B------:R-:W-:Y:S01]  /*1a10*/  IMAD R10, R0, UR29, R10 ;  /* 0x0000001d000a7c24 */ /* 0x000fe2000f8e020a */
[----:B------:R-:W-:Y:S01]  /*1a20*/  IADD3 R8, P0, R6, UR53, RZ ;  /* 0x0000003506087c10 */ /* 0x000fe2000ff1e0ff */
[----:B------:R-:W-:Y:S02]  /*1a30*/  IMAD.U32 R0, RZ, RZ, UR12 ;  /* 0x0000000cff007e24 */ /* 0x000fe4000f8e00ff */
[----:B------:R-:W-:Y:S01]  /*1a40*/  IMAD R6, R16, R14, RZ ;  /* 0x0000000e10067224 */ /* 0x000fe200078e02ff */
[----:B------:R-:W-:Y:S01]  /*1a50*/  IADD3.X R9, R7, UR50, R10, P0, !PT ;  /* 0x0000003207097c10 */ /* 0x000fe200087fe40a */
[----:B------:R-:W-:Y:S01]  /*1a60*/  IMAD.WIDE.U32 R4, R0, UR54, R4 ;  /* 0x0000003600047c25 */ /* 0x000fe2000f8e0004 */
[----:B------:R-:W-:Y:S02]  /*1a70*/  LOP3.LUT R0, R11, 0xffffffe0, RZ, 0xc0, !PT ;  /* 0xffffffe00b007812 */ /* 0x000fe400078ec0ff */
[----:B------:R-:W-:Y:S01]  /*1a80*/  SHF.R.S32.HI R11, RZ, 0x5, R11 ;  /* 0x00000005ff0b7819 */ /* 0x000fe2000001140b */
[----:B------:R-:W-:Y:S01]  /*1a90*/  VIADD R5, R5, UR13 ;  /* 0x0000000d05057c36 */ /* 0x000fe20008000000 */
[----:B------:R-:W-:Y:S01]  /*1aa0*/  UIMAD.WIDE UR12, UR15, 0x4, UR58 ;  /* 0x000000040f0c78a5 */ /* 0x000fe2000f8e023a */
[----:B------:R-:W-:-:S02]  /*1ab0*/  IMAD.IADD R10, R17, 0x1, -R0 ;  /* 0x00000001110a7824 */ /* 0x000fc400078e0a00 */
[C---:B------:R-:W-:Y:S01]  /*1ac0*/  IMAD R0, R2.reuse, R15, R6 ;  /* 0x0000000f02007224 */ /* 0x040fe200078e0206 */
[----:B------:R-:W-:Y:S01]  /*1ad0*/  ULDC.64 UR58, c[0x0][0x478] ;  /* 0x00011e00003a7ab9 */ /* 0x000fe20000000a00 */
[----:B------:R-:W-:-:S04]  /*1ae0*/  IMAD.WIDE.U32 R6, R2, R14, R4 ;  /* 0x0000000e02067225 */ /* 0x000fc800078e0004 */
[----:B------:R-:W-:Y:S01]  /*1af0*/  IMAD.IADD R0, R7, 0x1, R0 ;  /* 0x0000000107007824 */ /* 0x000fe200078e0200 */
[C---:B------:R-:W-:Y:S01]  /*1b00*/  LEA R198, P0, R6.reuse, UR22, 0x1 ;  /* 0x0000001606c67c11 */ /* 0x040fe2000f8008ff */
[----:B------:R-:W-:Y:S01]  /*1b10*/  IMAD.U32 R4, RZ, RZ, UR6 ;  /* 0x00000006ff047e24 */ /* 0x000fe2000f8e00ff */
[----:B------:R-:W-:Y:S01]  /*1b20*/  UIADD3 UR6, UP2, UP1, UR42, UR14, UR52 ;  /* 0x0000000e2a067290 */ /* 0x000fe2000f95e034 */
[----:B------:R-:W-:Y:S01]  /*1b30*/  IMAD R10, R11, UR26, R10 ;  /* 0x0000001a0b0a7c24 */ /* 0x000fe2000f8e020a */
[----:B------:R-:W-:Y:S01]  /*1b40*/  LEA.HI.X R199, R6, UR23, R0, 0x1, P0 ;  /* 0x0000001706c77c11 */ /* 0x000fe200080f0c00 */
[----:B------:R-:W-:Y:S01]  /*1b50*/  IMAD.WIDE.U32 R4, R4, UR54, R8 ;  /* 0x0000003604047c25 */ /* 0x000fe2000f8e0008 */
[----:B------:R-:W-:Y:S01]  /*1b60*/  PLOP3.LUT P0, PT, PT, PT, UP3, 0x80, 0x0 ;  /* 0x000000000000781c */ /* 0x000fe20003f0f038 */
[----:B------:R-:W-:Y:S01]  /*1b70*/  UIADD3.X UR7, UR45, UR7, UR49, UP2, UP1 ;  /* 0x000000072d077290 */ /* 0x000fe200097e2431 */
[----:B------:R-:W-:Y:S01]  /*1b80*/  IADD3 R0, P2, R10, UR6, RZ ;  /* 0x000000060a007c10 */ /* 0x000fe2000ff5e0ff */
[----:B------:R-:W-:Y:S01]  /*1b90*/  VIADD R5, R5, UR9 ;  /* 0x0000000905057c36 */ /* 0x000fe20008000000 */
[----:B------:R-:W-:Y:S01]  /*1ba0*/  LEA R200, P3, R4, UR36, 0x1 ;  /* 0x0000002404c87c11 */ /* 0x000fe2000f8608ff */
[----:B------:R-:W-:Y:S01]  /*1bb0*/  UIMAD.WIDE UR22, UR38, 0x4, UR58 ;  /* 0x00000004261678a5 */ /* 0x000fe2000f8e023a */
[----:B------:R-:W-:-:S02]  /*1bc0*/  LEA R205, P1, R0, UR16, 0x2 ;  /* 0x0000001000cd7c11 */ /* 0x000fc4000f8210ff */
        /* <DEDUP_REMOVED lines=17> */
[----:B------:R-:W-:Y:S01]  /*1ce0*/  UMOV UR15, UR12 ;  /* 0x0000000c000f7c82 */ /* 0x000fe20008000000 */
[----:B------:R-:W-:Y:S01]  /*1cf0*/  BSSY B0, `(.L_x_1288) ;  /* 0x000002c000007945 */ /* 0x000fe20003800000 */
        /* <DEDUP_REMOVED lines=10> */
[----:B------:R-:W-:Y:S01]  /*1da0*/  ISETP.GE.AND P3, PT, R6, UR7, PT ;  /* 0x0000000706007c0c */ /* 0x000fe2000bf66270 */
[----:B------:R-:W-:Y:S01]  /*1db0*/  IMAD R10, R12, UR17, R0 ;  /* 0x000000110c0a7c24 */ /* 0x000fe2000f8e0200 */
[C---:B------:R-:W-:Y:S01]  /*1dc0*/  LEA R0, R243.reuse, UR4, 0x1 ;  /* 0x00000004f3007c11 */ /* 0x040fe2000f8e08ff */
[----:B------:R-:W-:Y:S01]  /*1dd0*/  UIADD3 UR12, UR9, -UR14, URZ ;  /* 0x8000000e090c7290 */ /* 0x000fe2000fffe03f */
[----:B------:R-:W-:Y:S01]  /*1de0*/  ISETP.GE.AND P5, PT, R6, UR6, PT ;  /* 0x0000000606007c0c */ /* 0x000fe2000bfa6270 */
[----:B------:R-:W-:Y:S01]  /*1df0*/  VIADD R6, R243, 0x1000 ;  /* 0x00001000f3067836 */ /* 0x000fe20000000000 */
[----:B------:R-:W-:Y:S01]  /*1e00*/  UMOV UR14, UR13 ;  /* 0x0000000d000e7c82 */ /* 0x000fe20008000000 */
[----:B------:R-:W-:Y:S01]  /*1e10*/  UISETP.NE.AND UP1, UPT, UR12, 0x1, UPT ;  /* 0x000000010c00788c */ /* 0x000fe2000bf25270 */
[----:B------:R-:W-:Y:S01]  /*1e20*/  IMAD.WIDE.U32 R4, R12, UR16, R4 ;  /* 0x000000100c047c25 */ /* 0x000fe2000f8e0004 */
[----:B------:R-:W-:Y:S01]  /*1e30*/  UMOV UR17, UR22 ;  /* 0x0000001600117c82 */ /* 0x000fe20008000000 */
[----:B------:R-:W-:Y:S01]  /*1e40*/  UMOV UR16, UR23 ;  /* 0x0000001700107c82 */ /* 0x000fe20008000000 */
[----:B------:R1:W-:Y:S01]  /*1e50*/  @P0 STS.128 [R0+0xa000], RZ ;  /* 0x00a000ff00000388 */ /* 0x0003e20000000c00 */
[----:B------:R-:W-:Y:S01]  /*1e60*/  IMAD.IADD R10, R5, 0x1, R10 ;  /* 0x00000001050a7824 */ /* 0x000fe200078e020a */
[----:B------:R-:W-:-:S04]  /*1e70*/  PLOP3.LUT P4, PT, PT, PT, UP1, 0x40, 0x0 ;  /* 0x000000000000781c */ /* 0x000fc80003f8e818 */
        /* <DEDUP_REMOVED lines=19> */
.L_x_1289:
[----:B------:R-:W-:Y:S05]  /*1fb0*/  BSYNC B0 ;  /* 0x0000000000007941 */ /* 0x000fea0003800000 */
.L_x_1288:
        /* <DEDUP_REMOVED lines=22> */
.L_x_1291:
[----:B------:R-:W-:Y:S05]  /*2120*/  BSYNC B0 ;  /* 0x0000000000007941 */ /* 0x000fea0003800000 */
.L_x_1290:
        /* <DEDUP_REMOVED lines=22> */
.L_x_1293:
[----:B------:R-:W-:Y:S05]  /*2290*/  BSYNC B0 ;  /* 0x0000000000007941 */ /* 0x000fea0003800000 */
.L_x_1292:
        /* <DEDUP_REMOVED lines=22> */
.L_x_1295:
[----:B------:R-:W-:Y:S05]  /*2400*/  BSYNC B0 ;  /* 0x0000000000007941 */ /* 0x000fea0003800000 */
.L_x_1294:
[----:B------:R-:W0:Y:S01]  /*2410*/  LDGDEPBAR ;  /* 0x00000000000079af */ /* 0x000e220000000000 */
[----:B------:R-:W-:Y:S01]  /*2420*/  BSSY B0, `(.L_x_1296) ;  /* 0x000000c000007945 */ /* 0x000fe20003800000 */
[----:B------:R-:W-:Y:S02]  /*2430*/  LEA R183, R183, UR4, 0x1 ;  /* 0x00000004b7b77c11 */ /* 0x000fe4000f8e08ff */
        /* <DEDUP_REMOVED lines=10> */
.L_x_1297:
[----:B------:R-:W-:Y:S05]  /*24e0*/  BSYNC B0 ;  /* 0x0000000000007941 */ /* 0x000fea0003800000 */
.L_x_1296:
        /* <DEDUP_REMOVED lines=13> */
.L_x_1299:
[----:B------:R-:W-:Y:S05]  /*25c0*/  BSYNC B0 ;  /* 0x0000000000007941 */ /* 0x000fea0003800000 */
.L_x_1298:
[----:B------:R1:W-:Y:S01]  /*25d0*/  @P6 STS [R183], RZ ;  /* 0x000000ffb7006388 */ /* 0x0003e20000000800 */
[----:B------:R-:W-:Y:S01]  /*25e0*/  BSSY B0, `(.L_x_1300) ;  /* 0x0000011000007945 */ /* 0x000fe20003800000 */
[----:B------:R-:W-:Y:S02]  /*25f0*/  MOV R6, UR20 ;  /* 0x0000001400067c02 */ /* 0x000fe40008000f00 */
        /* <DEDUP_REMOVED lines=15> */
.L_x_1301:
[----:B------:R-:W-:Y:S05]  /*26f0*/  BSYNC B0 ;  /* 0x0000000000007941 */ /* 0x000fea0003800000 */
.L_x_1300:
        /* <DEDUP_REMOVED lines=21> */
.L_x_1303:
[----:B------:R-:W-:Y:S05]  /*2850*/  BSYNC B0 ;  /* 0x0000000000007941 */ /* 0x000fea0003800000 */
.L_x_1302:
[----:B------:R-:W-:Y:S01]  /*2860*/  UIMAD UR7, UR24, UR20, URZ ;  /* 0x00000014180772a4 */ /* 0x000fe2000f8e023f */
[----:B------:R1:W-:Y:S01]  /*2870*/  @P0 STS.128 [R0+0x6000], RZ ;  /* 0x006000ff00000388 */ /* 0x0003e20000000c00 */
[----:B---3--:R-:W-:Y:S01]  /*2880*/  IMAD.WIDE.U32 R4, R6, UR27, R246 ;  /* 0x0000001b06047c25 */ /* 0x008fe2000f8e00f6 */
[----:B------:R-:W-:Y:S01]  /*2890*/  ULDC.64 UR12, c[0x0][0x260] ;  /* 0x00009800000c7ab9 */ /* 0x000fe20000000a00 */
[----:B------:R-:W-:Y:S01]  /*28a0*/  UIMAD UR7, UR27, UR21, UR7 ;  /* 0x000000151b0772a4 */ /* 0x000fe2000f8e0207 */
[----:B------:R-:W-:Y:S01]  /*28b0*/  BSSY B0, `(.L_x_1304) ;  /* 0x0000022000007945 */ /* 0x000fe20003800000 */
[----:B------:R-:W-:Y:S01]  /*28c0*/  VIADD R6, R245, 0x8 ;  /* 0x00000008f5067836 */ /* 0x000fe20000000000 */
[----:B------:R-:W-:Y:S01]  /*28d0*/  IADD3 R4, P4, R4, UR35, RZ ;  /* 0x0000002304047c10 */ /* 0x000fe2000ff9e0ff */
[----:B------:R-:W-:Y:S02]  /*28e0*/  IMAD R10, R13, UR12, RZ ;  /* 0x0000000c0d0a7c24 */ /* 0x000fe4000f8e02ff */
[----:B------:R-:W-:Y:S01]  /*28f0*/  IMAD.U32 R7, RZ, RZ, UR7 ;  /* 0x00000007ff077e24 */ /* 0x000fe2000f8e00ff */
[----:B------:R-:W-:Y:S01]  /*2900*/  ISETP.GE.AND P6, PT, R6, UR6, PT ;  /* 0x0000000606007c0c */ /* 0x000fe2000bfc6270 */
[----:B------:R-:W-:Y:S01]  /*2910*/  IMAD R10, R12, UR13, R10 ;  /* 0x0000000d0c0a7c24 */ /* 0x000fe2000f8e020a */
[C---:B------:R-:W-:Y:S01]  /*2920*/  IADD3 R6, R245.reuse, 0x20, RZ ;  /* 0x00000020f5067810 */ /* 0x040fe20007ffe0ff */
[----:B------:R-:W-:Y:S01]  /*2930*/  VIADD R11, R245, 0x28 ;  /* 0x00000028f50b7836 */ /* 0x000fe20000000000 */
[----:B------:R-:W-:-:S02]  /*2940*/  IADD3.X R5, R5, UR39, R7, P4, !PT ;  /* 0x0000002705057c10 */ /* 0x000fc4000a7fe407 */
[----:B------:R-:W-:Y:S02]  /*2950*/  ISETP.GE.AND P4, PT, R245, UR6, PT ;  /* 0x00000006f5007c0c */ /* 0x000fe4000bf86270 */
[----:B------:R-:W-:Y:S01]  /*2960*/  ISETP.GE.AND P5, PT, R6, UR6, PT ;  /* 0x0000000606007c0c */ /* 0x000fe2000bfa6270 */
[----:B------:R-:W-:Y:S01]  /*2970*/  IMAD.WIDE.U32 R4, R12, UR12, R4 ;  /* 0x0000000c0c047c25 */ /* 0x000fe2000f8e0004 */
[----:B------:R-:W-:Y:S02]  /*2980*/  P2R R12, PR, RZ, 0x10 ;  /* 0x00000010ff0c7803 */ /* 0x000fe40000000000 */
[----:B------:R-:W-:Y:S02]  /*2990*/  ISETP.GE.AND P4, PT, R11, UR6, PT ;  /* 0x000000060b007c0c */ /* 0x000fe4000bf86270 */
[----:B------:R-:W-:Y:S01]  /*29a0*/  IADD3 R10, R5, R10, RZ ;  /* 0x0000000a050a7210 */ /* 0x000fe20007ffe0ff */
[----:B-1----:R-:W-:Y:S10]  /*29b0*/  @P0 BRA `(.L_x_1305) ;  /* 0x0000000000440947 */ /* 0x002ff40003800000 */
        /* <DEDUP_REMOVED lines=17> */
.L_x_1305:
[----:B------:R-:W-:Y:S05]  /*2ad0*/  BSYNC B0 ;  /* 0x0000000000007941 */ /* 0x000fea0003800000 */
.L_x_1304:
        /* <DEDUP_REMOVED lines=22> */
.L_x_1307:
[----:B------:R-:W-:Y:S05]  /*2c40*/  BSYNC B0 ;  /* 0x0000000000007941 */ /* 0x000fea0003800000 */
.L_x_1306:
        /* <DEDUP_REMOVED lines=22> */
.L_x_1309:
[----:B------:R-:W-:Y:S05]  /*2db0*/  BSYNC B0 ;  /* 0x0000000000007941 */ /* 0x000fea0003800000 */
.L_x_1308:
        /* <DEDUP_REMOVED lines=22> */
.L_x_1311:
[----:B------:R-:W-:Y:S05]  /*2f20*/  BSYNC B0 ;  /* 0x0000000000007941 */ /* 0x000fea0003800000 */
.L_x_1310:
[----:B------:R-:W0:Y:S01]  /*2f30*/  LDGDEPBAR ;  /* 0x00000000000079af */ /* 0x000e220000000000 */
[----:B------:R-:W-:Y:S01]  /*2f40*/  ULDC.64 UR12, c[0x0][0x3c8] ;  /* 0x0000f200000c7ab9 */ /* 0x000fe20000000a00 */
[----:B-1----:R-:W-:Y:S01]  /*2f50*/  IMAD.SHL.U32 R4, R245, 0x4, RZ ;  /* 0x00000004f5047824 */ /* 0x002fe200078e00ff */
[----:B------:R-:W-:Y:S01]  /*2f60*/  UISETP.NE.U32.AND UP0, UPT, UR12, URZ, UPT ;  /* 0x0000003f0c00728c */ /* 0x000fe2000bf05070 */
[----:B------:R-:W-:Y:S01]  /*2f70*/  ISETP.NE.AND P3, PT, R12, RZ, PT ;  /* 0x000000ff0c00720c */ /* 0x000fe20003f65270 */
[----:B------:R-:W-:Y:S01]  /*2f80*/  IMAD.MOV.U32 R234, RZ, RZ, 0x7f800000 ;  /* 0x7f800000ffea7424 */ /* 0x000fe200078e00ff */
[----:B---3--:R-:W-:Y:S01]  /*2f90*/  SHF.R.S32.HI R8, RZ, 0x1f, R245 ;  /* 0x0000001fff087819 */ /* 0x008fe200000114f5 */
[----:B------:R-:W-:Y:S01]  /*2fa0*/  UISETP.NE.AND.EX UP0, UPT, UR13, URZ, UPT, UP0 ;  /* 0x0000003f0d00728c */ /* 0x000fe2000bf05300 */
[----:B------:R-:W-:Y:S01]  /*2fb0*/  IADD3 R4, P1, R4, UR15, RZ ;  /* 0x0000000f04047c10 */ /* 0x000fe2000ff3e0ff */
[----:B------:R-:W-:Y:S01]  /*2fc0*/  IMAD.MOV.U32 R235, RZ, RZ, 0x7f800000 ;  /* 0x7f800000ffeb7424 */ /* 0x000fe200078e00ff */
[----:B--2-4-:R-:W-:Y:S01]  /*2fd0*/  SHF.R.S32.HI R0, RZ, 0x1f, R11 ;  /* 0x0000001fff007819 */ /* 0x014fe2000001140b */
[----:B------:R-:W-:Y:S01]  /*2fe0*/  IMAD.MOV.U32 R236, RZ, RZ, 0x7f800000 ;  /* 0x7f800000ffec7424 */ /* 0x000fe200078e00ff */
[----:B------:R-:W-:Y:S01]  /*2ff0*/  @!P4 LEA R6, P0, R11, UR15, 0x2 ;  /* 0x0000000f0b06cc11 */ /* 0x000fe2000f8010ff */
[----:B------:R-:W-:Y:S01]  /*3000*/  IMAD.MOV.U32 R233, RZ, RZ, 0x7f800000 ;  /* 0x7f800000ffe97424 */ /* 0x000fe200078e00ff */
[----:B------:R-:W-:Y:S01]  /*3010*/  SHF.L.U64.HI R2, R245, 0x2, R8 ;  /* 0x00000002f5027819 */ /* 0x000fe20000010208 */
[----:B------:R-:W-:Y:S01]  /*3020*/  ULDC UR32, c[0x0][0x2d0] ;  /* 0x0000b40000207ab9 */ /* 0x000fe20000000800 */
[----:B------:R-:W-:-:S02]  /*3030*/  @!P4 LEA.HI.X R7, R11, UR14, R0, 0x2, P0 ;  /* 0x0000000e0b07cc11 */ /* 0x000fc400080f1400 */
[----:B------:R-:W-:Y:S01]  /*3040*/  IADD3.X R5, R2, UR14, RZ, P1, !PT ;  /* 0x0000000e02057c10 */ /* 0x000fe20008ffe4ff */
[----:B------:R-:W-:Y:S01]  /*3050*/  @UP0 ULDC.64 UR18, c[0x0][0x3d0] ;  /* 0x0000f40000120ab9 */ /* 0x000fe20000000a00 */
[----:B------:R-:W-:Y:S01]  /*3060*/  @UP0 UMOV UR6, UR54 ;  /* 0x0000003600060c82 */ /* 0x000fe20008000000 */
[----:B------:R-:W5:Y:S01]  /*3070*/  @!P4 LDG.E R234, desc[UR10][R6.64] ;  /* 0x0000000a06eac981 */ /* 0x000f62000c1e1900 */
[----:B------:R-:W-:Y:S01]  /*3080*/  @UP0 UIMAD UR20, UR55, UR18, URZ ;  /* 0x00000012371402a4 */ /* 0x000fe2000f8e023f */
[----:B------:R-:W-:Y:S01]  /*3090*/  PLOP3.LUT P2, PT, PT, PT, UP0, 0x80, 0x0 ;  /* 0x000000000000781c */ /* 0x000fe20003f4f008 */
[----:B------:R-:W-:-:S04]  /*30a0*/  DEPBAR.LE SB0, 0x1 ;  /* 0x000080400000791a */ /* 0x000fc80000000000 */
[----:B------:R-:W5:Y:S01]  /*30b0*/  @!P3 LDG.E R235, desc[UR10][R4.64] ;  /* 0x0000000a04ebb981 */ /* 0x000f62000c1e1900 */
[----:B------:R-:W-:Y:S01]  /*30c0*/  @UP0 UMOV UR7, UR61 ;  /* 0x0000003d00070c82 */ /* 0x000fe20008000000 */
[----:B------:R-:W-:Y:S02]  /*30d0*/  @UP0 UIMAD UR19, UR48, UR19, UR20 ;  /* 0x00000013301302a4 */ /* 0x000fe4000f8e0214 */
[----:B------:R-:W5:Y:S01]  /*30e0*/  @!P6 LDG.E R236, desc[UR10][R4.64+0x20] ;  /* 0x0000200a04ece981 */ /* 0x000f62000c1e1900 */
[----:B------:R-:W-:-:S03]  /*30f0*/  @UP0 UIMAD.WIDE.U32 UR6, UR48, UR18, UR6 ;  /* 0x00000012300602a5 */ /* 0x000fc6000f8e0006 */
[----:B------:R1:W5:Y:S01]  /*3100*/  @!P5 LDG.E R233, desc[UR10][R4.64+0x80] ;  /* 0x0000800a04e9d981 */ /* 0x000362000c1e1900 */
[----:B------:R-:W-:Y:S02]  /*3110*/  @UP0 ULEA UR12, UP2, UR6, UR12, 0x2 ;  /* 0x0000000c060c0291 */ /* 0x000fe4000f84103f */
[----:B------:R-:W-:Y:S01]  /*3120*/  @UP0 UIADD3 UR7, UR7, UR19, URZ ;  /* 0x0000001307070290 */ /* 0x000fe2000fffe03f */
[----:B------:R-:W-:Y:S03]  /*3130*/  BAR.SYNC.DEFER_BLOCKING 0x0 ;  /* 0x0000000000007b1d */ /* 0x000fe60000010000 */
[----:B------:R-:W-:Y:S01]  /*3140*/  @UP0 ULEA.HI.X UR13, UR6, UR13, UR7, 0x2, UP2 ;  /* 0x0000000d060d0291 */ /* 0x000fe200090f1407 */
[----:B------:R-:W-:Y:S02]  /*3150*/  LEA.HI R0, R18, R17, RZ, 0x4 ;  /* 0x0000001112007211 */ /* 0x000fe400078f20ff */
[----:B------:R-:W-:Y:S01]  /*3160*/  LEA R144, R182, UR4, 0x1 ;  /* 0x00000004b6907c11 */ /* 0x000fe2000f8e08ff */
[----:B------:R-:W-:-:S02]  /*3170*/  @UP0 ULDC UR6, c[0x0][0x2e8] ;  /* 0x0000ba0000060ab9 */ /* 0x000fc40000000800 */
[----:B-1----:R-:W-:Y:S02]  /*3180*/  IMAD.U32 R5, RZ, RZ, UR13 ;  /* 0x0000000dff057e24 */ /* 0x002fe4000f8e00ff */
[----:B------:R-:W-:Y:S01]  /*3190*/  IMAD.U32 R4, RZ, RZ, UR12 ;  /* 0x0000000cff047e24 */ /* 0x000fe2000f8e00ff */
[----:B------:R-:W-:Y:S01]  /*31a0*/  LOP3.LUT R0, R0, 0xfffffff0, RZ, 0xc0, !PT ;  /* 0xfffffff000007812 */ /* 0x000fe200078ec0ff */
[----:B------:R1:W2:Y:S04]  /*31b0*/  LDSM.16.M88.4 R140, [R144+0xa000] ;  /* 0x00a00000908c783b */ /* 0x0002a80000000200 */
[----:B------:R3:W4:Y:S01]  /*31c0*/  @P2 LDG.E R5, desc[UR10][R4.64] ;  /* 0x0000000a04052981 */ /* 0x000722000c1e1900 */
[----:B------:R-:W-:-:S03]  /*31d0*/  IMAD.IADD R0, R17, 0x1, -R0 ;  /* 0x0000000111007824 */ /* 0x000fc600078e0a00 */
[----:B------:R-:W1:Y:S02]  /*31e0*/  LDSM.16.M88.4 R144, [R144+0xa800] ;  /* 0x00a800009090783b */ /* 0x000e640000000200 */
[----:B------:R-:W-:Y:S02]  /*31f0*/  SHF.R.S32.HI R2, RZ, 0x1f, R0 ;  /* 0x0000001fff027819 */ /* 0x000fe40000011400 */
[----:B------:R1:W1:Y:S04]  /*3200*/  LDSM.16.M88.4 R148, [R178] ;  /* 0x00000000b294783b */ /* 0x0002680000000200 */
[----:B------:R1:W1:Y:S04]  /*3210*/  LDSM.16.M88.4 R152, [R178+0x800] ;  /* 0x00080000b298783b */ /* 0x0002680000000200 */
[----:B------:R1:W1:Y:S04]  /*3220*/  LDSM.16.M88.4 R156, [R176] ;  /* 0x00000000b09c783b */ /* 0x0002680000000200 */
[----:B------:R1:W1:Y:S04]  /*3230*/  LDSM.16.M88.4 R160, [R176+0x800] ;  /* 0x00080000b0a0783b */ /* 0x0002680000000200 */
[----:B------:R1:W1:Y:S01]  /*3240*/  LDSM.16.M88.4 R164, [R177] ;  /* 0x00000000b1a4783b */ /* 0x0002620000000200 */
[----:B---3--:R-:W4:Y:S03]  /*3250*/  @P2 MUFU.RCP R4, UR6 ;  /* 0x0000000600042d08 */ /* 0x008f260008001000 */
[----:B------:R3:W1:Y:S01]  /*3260*/  LDSM.16.M88.4 R168, [R177+0x800] ;  /* 0x00080000b1a8783b */ /* 0x0006620000000200 */
[----:B------:R-:W-:-:S04]  /*3270*/  LEA.HI R2, R2, R0, RZ, 0x3 ;  /* 0x0000000002027211 */ /* 0x000fc800078f18ff */
[----:B------:R-:W-:Y:S01]  /*3280*/  LOP3.LUT R2, R2, 0xfffffff8, RZ, 0xc0, !PT ;  /* 0xfffffff802027812 */ /* 0x000fe200078ec0ff */
[----:B------:R-:W-:-:S04]  /*3290*/  USHF.L.U32 UR24, UR26, 0x4, URZ ;  /* 0x000000041a187899 */ /* 0x000fc8000800063f */
[----:B------:R-:W-:Y:S01]  /*32a0*/  IMAD.IADD R0, R0, 0x1, -R2 ;  /* 0x0000000100007824 */ /* 0x000fe200078e0a02 */
[----:B------:R-:W-:Y:S02]  /*32b0*/  USHF.L.U32 UR18, UR26, 0x3, URZ ;  /* 0x000000031a127899 */ /* 0x000fe4000800063f */
[----:B------:R-:W-:Y:S01]  /*32c0*/  UIADD3 UR23, UR24, 0x20, URZ ;  /* 0x0000002018177890 */ /* 0x000fe2000fffe03f */
[----:B------:R-:W-:-:S03]  /*32d0*/  IMAD.MOV.U32 R179, RZ, RZ, 0x20 ;  /* 0x00000020ffb37424 */ /* 0x000fc600078e00ff */
[----:B------:R-:W-:Y:S01]  /*32e0*/  UIADD3 UR22, UR18, UR23, URZ ;  /* 0x0000001712167290 */ /* 0x000fe2000fffe03f */
[C---:B------:R-:W-:Y:S01]  /*32f0*/  LOP3.LUT P0, RZ, R0.reuse, 0x2, RZ, 0xc0, !PT ;  /* 0x0000000200ff7812 */ /* 0x040fe2000780c0ff */
[----:B------:R-:W-:Y:S01]  /*3300*/  VIADD R172, R181, 0x1000 ;  /* 0x00001000b5ac7836 */ /* 0x000fe20000000000 */
[----:B------:R-:W-:Y:S01]  /*3310*/  LOP3.LUT P1, RZ, R0, 0x4, RZ, 0xc0, !PT ;  /* 0x0000000400ff7812 */ /* 0x000fe2000782c0ff */
[----:B------:R-:W-:Y:S01]  /*3320*/  VIADD R173, R180, 0x1000 ;  /* 0x00001000b4ad7836 */ /* 0x000fe20000000000 */
[----:B------:R-:W-:Y:S01]  /*3330*/  UIADD3 UR21, UR18, UR22, URZ ;  /* 0x0000001612157290 */ /* 0x000fe2000fffe03f */
[----:B------:R-:W-:Y:S01]  /*3340*/  VIADD R0, R245, 0xffffffc0 ;  /* 0xffffffc0f5007836 */ /* 0x000fe20000000000 */
[----:B------:R-:W-:Y:S01]  /*3350*/  PLOP3.LUT P3, PT, PT, PT, UP1, 0x40, 0x0 ;  /* 0x000000000000781c */ /* 0x000fe20003f6e818 */
[----:B------:R-:W-:Y:S01]  /*3360*/  IMAD.MOV.U32 R128, RZ, RZ, 0x40 ;  /* 0x00000040ff807424 */ /* 0x000fe200078e00ff */
[----:B------:R-:W-:Y:S01]  /*3370*/  UIADD3 UR20, UR18, UR21, URZ ;  /* 0x0000001512147290 */ /* 0x000fe2000fffe03f */
[----:B------:R-:W-:Y:S01]  /*3380*/  SEL R179, R179, 0xffffffe0, !P0 ;  /* 0xffffffe0b3b37807 */ /* 0x000fe20004000000 */
[----:B------:R-:W-:Y:S01]  /*3390*/  UIADD3 UR7, UR27, 0x80, URZ ;  /* 0x000000801b077890 */ /* 0x000fe2000fffe03f */
[----:B------:R-:W-:Y:S01]  /*33a0*/  SEL R172, R172, R181, P3 ;  /* 0x000000b5acac7207 */ /* 0x000fe20001800000 */
[----:B------:R-:W-:Y:S01]  /*33b0*/  UIADD3 UR19, UR18, UR20, URZ ;  /* 0x0000001412137290 */ /* 0x000fe2000fffe03f */
[----:B------:R-:W-:Y:S01]  /*33c0*/  IMAD.SHL.U32 R242, R245, 0x4, RZ ;  /* 0x00000004f5f27824 */ /* 0x000fe200078e00ff */
        /* <DEDUP_REMOVED lines=32> */
[----:B------:R-:W-:Y:S01]  /*35d0*/  SHF.L.U64.HI R241, R245, 0x2, R8 ;  /* 0x00000002f5f17819 */ /* 0x000fe20000010208 */
[----:B------:R-:W-:Y:S01]  /*35e0*/  IMAD.SHL.U32 R239, R0, 0x4, RZ ;  /* 0x0000000400ef7824 */ /* 0x000fe200078e00ff */
[----:B------:R-:W-:Y:S01]  /*35f0*/  LEA R172, R172, UR4, 0x1 ;  /* 0x00000004acac7c11 */ /* 0x000fe2000f8e08ff */
[----:B------:R-:W-:Y:S01]  /*3600*/  IMAD.MOV.U32 R218, RZ, RZ, R183 ;  /* 0x000000ffffda7224 */ /* 0x000fe200078e00b7 */
[----:B------:R-:W-:Y:S01]  /*3610*/  SEL R128, R128, 0xffffffc0, !P1 ;  /* 0xffffffc080807807 */ /* 0x000fe20004800000 */
[----:B------:R-:W-:Y:S01]  /*3620*/  IMAD.IADD R175, R174, 0x1, R179 ;  /* 0x00000001aeaf7824 */ /* 0x000fe200078e02b3 */
[----:B------:R-:W-:Y:S01]  /*3630*/  UMOV UR6, URZ ;  /* 0x0000003f00067c82 */ /* 0x000fe20008000000 */
[----:B------:R-:W-:Y:S01]  /*3640*/  IMAD R237, RZ, RZ, -UR25 ;  /* 0x80000019ffed7e24 */ /* 0x000fe2000f8e02ff */
[----:B------:R-:W-:-:S02]  /*3650*/  USHF.L.U32 UR29, UR26, 0x5, URZ ;  /* 0x000000051a1d7899 */ /* 0x000fc4000800063f */
[----:B------:R-:W-:Y:S02]  /*3660*/  UIMAD UR28, UR26, 0x28, URZ ;  /* 0x000000281a1c78a4 */ /* 0x000fe4000f8e023f */
[----:B------:R-:W-:Y:S02]  /*3670*/  UIMAD UR27, UR26, 0x30, URZ ;  /* 0x000000301a1b78a4 */ /* 0x000fe4000f8e023f */
[----:B------:R-:W-:Y:S01]  /*3680*/  UIADD3 UR25, UR18, UR19, URZ ;  /* 0x0000001312197290 */ /* 0x000fe2000fffe03f */
[----:B----4-:R-:W-:-:S05]  /*3690*/  @P2 FMUL.FTZ R2, R5, R4 ;  /* 0x0000000405022220 */ /* 0x010fca0000410000 */
[----:B------:R-:W-:Y:S01]  /*36a0*/  @P2 R2UR UR12, R2 ;  /* 0x00000000020c22ca */ /* 0x000fe200000e0000 */
[----:B------:R-:W-:Y:S01]  /*36b0*/  IMAD.U32 R2, RZ, RZ, UR33 ;  /* 0x00000021ff027e24 */ /* 0x000fe2000f8e00ff */
[----:B------:R-:W-:-:S03]  /*36c0*/  PLOP3.LUT P2, PT, PT, PT, UP1, 0x40, 0x0 ;  /* 0x000000000000781c */ /* 0x000fc60003f4e818 */
[----:B------:R-:W-:Y:S01]  /*36d0*/  IMAD R4, R2, 0x80, R244 ;  /* 0x0000008002047824 */ /* 0x000fe200078e02f4 */
[----:B------:R-:W-:Y:S02]  /*36e0*/  SHF.R.S32.HI R2, RZ, 0x1f, R0 ;  /* 0x0000001fff027819 */ /* 0x000fe40000011400 */
[----:B------:R-:W-:Y:S02]  /*36f0*/  SEL R173, R173, R180, P2 ;  /* 0x000000b4adad7207 */ /* 0x000fe40001000000 */
[----:B------:R-:W-:Y:S02]  /*3700*/  IADD3 R4, R245, -UR30, -R4 ;  /* 0x8000001ef5047c10 */ /* 0x000fe4000fffe804 */
[----:B------:R-:W-:Y:S02]  /*3710*/  SHF.L.U64.HI R240, R0, 0x2, R2 ;  /* 0x0000000200f07819 */ /* 0x000fe40000010202 */
[----:B------:R-:W-:Y:S01]  /*3720*/  LEA R173, R173, UR4, 0x1 ;  /* 0x00000004adad7c11 */ /* 0x000fe2000f8e08ff */
[----:B------:R-:W-:Y:S01]  /*3730*/  VIADD R238, R4, UR8 ;  /* 0x0000000804ee7c36 */ /* 0x000fe20008000000 */
[----:B------:R-:W-:-:S02]  /*3740*/  UIMAD UR30, UR26, 0x18, URZ ;  /* 0x000000181a1e78a4 */ /* 0x000fc4000f8e023f */
[----:B------:R-:W-:Y:S01]  /*3750*/  UISETP.GE.AND UP1, UPT, UR7, UR8, UPT ;  /* 0x000000080700728c */ /* 0x000fe2000bf26270 */
[----:B------:R-:W-:Y:S01]  /*3760*/  @UP0 UMOV UR6, UR12 ;  /* 0x0000000c00060c82 */ /* 0x000fe20008000000 */
[----:B------:R-:W-:Y:S01]  /*3770*/  UIMAD UR26, UR26, 0x38, URZ ;  /* 0x000000381a1a78a4 */ /* 0x000fe2000f8e023f */
[----:B------:R-:W-:Y:S01]  /*3780*/  ULDC UR7, c[0x0][0x39c] ;  /* 0x0000e70000077ab9 */ /* 0x000fe20000000800 */
[----:B-123--:R-:W-:-:S10]  /*3790*/  ULDC UR12, c[0x0][0x2ec] ;  /* 0x0000bb00000c7ab9 */ /* 0x00efd40000000800 */
.L_x_1314:
[----:B------:R-:W0:Y:S01]  /*37a0*/  LDGDEPBAR ;  /* 0x00000000000079af */ /* 0x000e220000000000 */
[----:B------:R-:W-:Y:S01]  /*37b0*/  LEA R100, R182, UR4, 0x1 ;  /* 0x00000004b6647c11 */ /* 0x000fe2000f8e08ff */
[C---:B------:R-:W-:Y:S01]  /*37c0*/  IMAD.IADD R2, R173.reuse, 0x1, R128 ;  /* 0x00000001ad027824 */ /* 0x040fe200078e0280 */
[----:B------:R-:W-:Y:S01]  /*37d0*/  IADD3 R0, R173, R179, RZ ;  /* 0x000000b3ad007210 */ /* 0x000fe20007ffe0ff */
[----:B------:R-:W-:Y:S01]  /*37e0*/  UISETP.GE.AND UP0, UPT, UR9, 0x1, UPT ;  /* 0x000000010900788c */ /* 0x000fe2000bf06270 */
[----:B------:R-:W-:Y:S02]  /*37f0*/  PLOP3.LUT P0, PT, PT, PT, UP1, 0x80, 0x0 ;  /* 0x000000000000781c */ /* 0x000fe40003f0f018 */
[----:B------:R-:W-:Y:S02]  /*3800*/  PLOP3.LUT P6, PT, PT, PT, UP1, 0x80, 0x0 ;  /* 0x000000000000781c */ /* 0x000fe40003fcf018 */
[----:B-----5:R-:W-:Y:S02]  /*3810*/  FSETP.NEU.FTZ.AND P3, PT, R235, -INF , PT ;  /* 0xff800000eb00780b */ /* 0x020fe40003f7d000 */
[----:B------:R-:W-:Y:S02]  /*3820*/  PLOP3.LUT P5, PT, PT, PT, UP1, 0x80, 0x0 ;  /* 0x000000000000781c */ /* 0x000fe40003faf018 */
        /* <DEDUP_REMOVED lines=29> */
[----:B------:R-:W-:Y:S05]  /*3a00*/  IMAD.MOV.U32 R109, RZ, RZ, 0x40 ;  /* 0x00000040ff6d7424 */ /* 0x000fea00078e00ff */
        /* <DEDUP_REMOVED lines=28> */
[----:B------:R-:W-:Y:S01]  /*3bd0*/  MUFU.TANH R220, R5 ;  /* 0x0000000500dc7308 */ /* 0x000fe20000002400 */
[----:B------:R-:W-:Y:S01]  /*3be0*/  FMUL.FTZ R15, R15, UR7 ;  /* 0x000000070f0f7c20 */ /* 0x000fe20008410000 */
[----:B------:R-:W-:Y:S01]  /*3bf0*/  FMUL.FTZ R14, R14, UR7 ;  /* 0x000000070e0e7c20 */ /* 0x000fe20008410000 */
[----:B------:R-:W-:Y:S01]  /*3c00*/  FMUL.FTZ R12, R12, UR7 ;  /* 0x000000070c0c7c20 */ /* 0x000fe20008410000 */
[----:B------:R-:W-:Y:S01]  /*3c10*/  FMUL.FTZ R13, R13, UR7 ;  /* 0x000000070d0d7c20 */ /* 0x000fe20008410000 */
[----:B------:R-:W-:Y:S01]  /*3c20*/  FMUL.FTZ R18, R18, UR7 ;  /* 0x0000000712127c20 */ /* 0x000fe20008410000 */
[----:B------:R-:W-:Y:S04]  /*3c30*/  FMUL.FTZ R16, R16, UR7 ;  /* 0x0000000710107c20 */ /* 0x000fe80008410000 */
[----:B------:R-:W2:Y:S01]  /*3c40*/  MUFU.TANH R228, R6 ;  /* 0x0000000600e47308 */ /* 0x000ea20000002400 */
[----:B------:R-:W-:Y:S01]  /*3c50*/  FMUL.FTZ R17, R17, UR7 ;  /* 0x0000000711117c20 */ /* 0x000fe20008410000 */
[----:B------:R-:W-:Y:S08]  /*3c60*/  FMUL.FTZ R19, R19, UR7 ;  /* 0x0000000713137c20 */ /* 0x000ff00008410000 */
[----:B------:R3:W4:Y:S10]  /*3c70*/  MUFU.TANH R227, R7 ;  /* 0x0000000700e37308 */ /* 0x0007340000002400 */
[----:B------:R1:W-:Y:S10]  /*3c80*/  MUFU.TANH R188, R9 ;  /* 0x0000000900bc7308 */ /* 0x0003f40000002400 */
[----:B------:R2:W-:Y:S01]  /*3c90*/  MUFU.TANH R189, R8 ;  /* 0x0000000800bd7308 */ /* 0x0005e20000002400 */
[----:B---3--:R-:W3:Y:S09]  /*3ca0*/  LDSM.16.M88.4 R4, [R177+-0x3800] ;  /* 0xffc80000b104783b */ /* 0x008ef20000000200 */
[----:B------:R4:W-:Y:S01]  /*3cb0*/  MUFU.TANH R190, R15 ;  /* 0x0000000f00be7308 */ /* 0x0009e20000002400 */
[----:B-1----:R-:W-:Y:S05]  /*3cc0*/  IMAD.U32 R9, RZ, RZ, UR33 ;  /* 0x00000021ff097e24 */ /* 0x002fea000f8e00ff */
[----:B------:R-:W-:Y:S04]  /*3cd0*/  LEA R9, R9, R244, 0x7 ;  /* 0x000000f409097211 */ /* 0x000fe800078e38ff */
[----:B------:R1:W1:Y:S01]  /*3ce0*/  MUFU.TANH R193, R10 ;  /* 0x0000000a00c17308 */ /* 0x0002620000002400 */
[----:B--2---:R-:W-:Y:S01]  /*3cf0*/  FMUL.FTZ R8, R235, 1.4426950216293334961 ;  /* 0x3fb8aa3beb087820 */ /* 0x004fe20000410000 */
[C---:B------:R-:W-:Y:S01]  /*3d00*/  @P5 ISETP.GE.AND P5, PT, R9.reuse, UR8, PT ;  /* 0x0000000809005c0c */ /* 0x040fe2000bfa6270 */
[----:B------:R-:W-:Y:S03]  /*3d10*/  @P0 VIADD R0, R9, 0x1 ;  /* 0x0000000109000836 */ /* 0x000fe60000000000 */
[----:B------:R-:W-:Y:S04]  /*3d20*/  FSEL R8, R8, RZ, P3 ;  /* 0x000000ff08087208 */ /* 0x000fe80001800000 */
[----:B------:R-:W-:Y:S01]  /*3d30*/  MUFU.TANH R215, R16 ;  /* 0x0000001000d77308 */ /* 0x000fe20000002400 */
[----:B------:R-:W-:Y:S02]  /*3d40*/  @P6 ISETP.GE.AND P6, PT, R0, UR8, PT ;  /* 0x0000000800006c0c */ /* 0x000fe4000bfc6270 */
[----:B------:R-:W-:Y:S07]  /*3d50*/  MOV R0, UR9 ;  /* 0x0000000900007c02 */ /* 0x000fee0008000f00 */
[----:B------:R-:W2:Y:S01]  /*3d60*/  MUFU.TANH R191, R14 ;  /* 0x0000000e00bf7308 */ /* 0x000ea20000002400 */
[----:B------:R-:W-:Y:S05]  /*3d70*/  IMAD R0, R0, 0x40, R238 ;  /* 0x0000004000007824 */ /* 0x000fea00078e02ee */
[----:B----4-:R-:W-:Y:S04]  /*3d80*/  IABS R15, R0 ;  /* 0x00000000000f7213 */ /* 0x010fe80000000000 */
[----:B------:R4:W2:Y:S01]  /*3d90*/  MUFU.TANH R192, R11 ;  /* 0x0000000b00c07308 */ /* 0x0008a20000002400 */
[-C--:B---3--:R-:W-:Y:S03]  /*3da0*/  HMMA.16816.F32.BF16 R20, R132, R4.reuse, R20 ;  /* 0x000000048414723c */ /* 0x088fe60000041814 */
[----:B------:R-:W-:Y:S02]  /*3db0*/  I2FP.F32.S32 R15, R15 ;  /* 0x0000000f000f7245 */ /* 0x000fe40000201400 */
[----:B-1----:R-:W-:Y:S01]  /*3dc0*/  IADD3 R10, R0, -0x1, RZ ;  /* 0xffffffff000a7810 */ /* 0x002fe20007ffe0ff */
[C---:B------:R-:W-:Y:S03]  /*3dd0*/  HMMA.16816.F32.BF16 R24, R104.reuse, R4, R24 ;  /* 0x000000046818723c */ /* 0x040fe60000041818 */
[----:B------:R-:W1:Y:S01]  /*3de0*/  MUFU.TANH R187, R12 ;  /* 0x0000000c00bb7308 */ /* 0x000e620000002400 */
[----:B------:R-:W-:Y:S01]  /*3df0*/  ISETP.GE.AND P0, PT, R10, RZ, PT ;  /* 0x000000ff0a00720c */ /* 0x000fe20003f06270 */
[----:B------:R-:W-:Y:S01]  /*3e00*/  FFMA.FTZ R2, R15, -UR6, R221 ;  /* 0x800000060f027c23 */ /* 0x000fe200080100dd */
[-C--:B------:R-:W-:Y:S07]  /*3e10*/  HMMA.16816.F32.BF16 R28, R104, R6.reuse, R28 ;  /* 0x00000006681c723c */ /* 0x080fee000004181c */
[----:B------:R3:W-:Y:S01]  /*3e20*/  MUFU.TANH R214, R17 ;  /* 0x0000001100d67308 */ /* 0x0007e20000002400 */
[C---:B------:R-:W-:Y:S03]  /*3e30*/  VIADD R5, R0.reuse, 0x8 ;  /* 0x0000000800057836 */ /* 0x040fe60000000000 */
[C---:B------:R-:W-:Y:S01]  /*3e40*/  IADD3 R4, R0.reuse, 0x7, RZ ;  /* 0x0000000700047810 */ /* 0x040fe20007ffe0ff */
[----:B----4-:R-:W-:Y:S01]  /*3e50*/  VIADD R11, R0, 0x28 ;  /* 0x00000028000b7836 */ /* 0x010fe20000000000 */
[----:B------:R-:W-:Y:S01]  /*3e60*/  @P2 FSEL R2, R2, -INF , !P5 ;  /* 0xff80000002022808 */ /* 0x000fe20006800000 */
[----:B------:R-:W-:Y:S01]  /*3e70*/  HMMA.16816.F32.BF16 R32, R132, R6, R32 ;  /* 0x000000068420723c */ /* 0x000fe20000041820 */
[----:B------:R-:W-:Y:S02]  /*3e80*/  PLOP3.LUT P2, PT, PT, PT, UP1, 0x80, 0x0 ;  /* 0x000000000000781c */ /* 0x000fe40003f4f018 */
[----:B------:R-:W4:Y:S01]  /*3e90*/  MUFU.TANH R186, R13 ;  /* 0x0000000d00ba7308 */ /* 0x000f220000002400 */
[----:B------:R-:W-:Y:S01]  /*3ea0*/  FMUL.FTZ R21, R21, UR7 ;  /* 0x0000000715157c20 */ /* 0x000fe20008410000 */
[----:B------:R-:W-:Y:S01]  /*3eb0*/  FFMA.FTZ R2, R2, UR12, -R8 ;  /* 0x0000000c02027c23 */ /* 0x000fe20008010808 */
[----:B------:R-:W-:Y:S01]  /*3ec0*/  FMUL.FTZ R22, R22, UR7 ;  /* 0x0000000716167c20 */ /* 0x000fe20008410000 */
[----:B------:R-:W-:Y:S01]  /*3ed0*/  FMUL.FTZ R23, R23, UR7 ;  /* 0x0000000717177c20 */ /* 0x000fe20008410000 */
[----:B------:R-:W-:Y:S01]  /*3ee0*/  FMUL.FTZ R20, R20, UR7 ;  /* 0x0000000714147c20 */ /* 0x000fe20008410000 */
[----:B------:R-:W-:Y:S04]  /*3ef0*/  ISETP.GE.AND P4, PT, R5, RZ, PT ;  /* 0x000000ff0500720c */ /* 0x000fe80003f86270 */
[----:B------:R2:W-:Y:S01]  /*3f00*/  MUFU.TANH R213, R21 ;  /* 0x0000001500d57308 */ /* 0x0005e20000002400 */
[----:B------:R-:W-:Y:S01]  /*3f10*/  ISETP.GE.AND P3, PT, R4, RZ, PT ;  /* 0x000000ff0400720c */ /* 0x000fe20003f66270 */
[----:B------:R-:W-:Y:S01]  /*3f20*/  FMUL.FTZ R24, R24, UR7 ;  /* 0x0000000718187c20 */ /* 0x000fe20008410000 */
[----:B------:R-:W-:Y:S01]  /*3f30*/  FMUL.FTZ R25, R25, UR7 ;  /* 0x0000000719197c20 */ /* 0x000fe20008410000 */
[----:B------:R-:W-:Y:S01]  /*3f40*/  FMUL.FTZ R26, R26, UR7 ;  /* 0x000000071a1a7c20 */ /* 0x000fe20008410000 */
[----:B------:R-:W-:Y:S01]  /*3f50*/  FMUL.FTZ R28, R28, UR7 ;  /* 0x000000071c1c7c20 */ /* 0x000fe20008410000 */
[----:B------:R-:W-:Y:S01]  /*3f60*/  FMUL.FTZ R29, R29, UR7 ;  /* 0x000000071d1d7c20 */ /* 0x000fe20008410000 */
[----:B------:R-:W-:Y:S03]  /*3f70*/  FMUL.FTZ R30, R30, UR7 ;  /* 0x000000071e1e7c20 */ /* 0x000fe60008410000 */
[----:B------:R1:W-:Y:S01]  /*3f80*/  MUFU.TANH R212, R20 ;  /* 0x0000001400d47308 */ /* 0x0003e20000002400 */
[----:B------:R-:W-:Y:S01]  /*3f90*/  FMUL.FTZ R31, R31, UR7 ;  /* 0x000000071f1f7c20 */ /* 0x000fe20008410000 */
[----:B------:R-:W-:Y:S01]  /*3fa0*/  FMUL.FTZ R27, R27, UR7 ;  /* 0x000000071b1b7c20 */ /* 0x000fe20008410000 */
[----:B------:R-:W-:Y:S01]  /*3fb0*/  @!P0 IADD3 R10, -R0, 0x1, RZ ;  /* 0x00000001000a8810 */ /* 0x000fe20007ffe1ff */
[----:B---3--:R-:W-:Y:S01]  /*3fc0*/  FMUL.FTZ R17, R234, 1.4426950216293334961 ;  /* 0x3fb8aa3bea117820 */ /* 0x008fe20000410000 */
[----:B------:R-:W-:Y:S01]  /*3fd0*/  @!P4 IADD3 R5, -R0, -0x8, RZ ;  /* 0xfffffff80005c810 */ /* 0x000fe20007ffe1ff */
[----:B------:R-:W-:Y:S01]  /*3fe0*/  FMUL.FTZ R32, R32, UR7 ;  /* 0x0000000720207c20 */ /* 0x000fe20008410000 */
[----:B------:R-:W-:Y:S03]  /*3ff0*/  @!P3 IADD3 R4, -R0, -0x7, RZ ;  /* 0xfffffff90004b810 */ /* 0x000fe60007ffe1ff */
[----:B------:R3:W-:Y:S01]  /*4000*/  MUFU.EX2 R230, R2 ;  /* 0x0000000200e67308 */ /* 0x0007e20000000800 */
[----:B------:R-:W-:Y:S01]  /*4010*/  PLOP3.LUT P3, PT, PT, PT, UP1, 0x80, 0x0 ;  /* 0x000000000000781c */ /* 0x000fe20003f6f018 */
[----:B------:R-:W-:Y:S01]  /*4020*/  FMUL.FTZ R33, R33, UR7 ;  /* 0x0000000721217c20 */ /* 0x000fe20008410000 */
[----:B--2---:R-:W-:Y:S01]  /*4030*/  I2FP.F32.S32 R21, R5 ;  /* 0x0000000500157245 */ /* 0x004fe20000201400 */
[C---:B------:R-:W-:Y:S01]  /*4040*/  FMUL.FTZ R5, R236.reuse, 1.4426950216293334961 ;  /* 0x3fb8aa3bec057820 */ /* 0x040fe20000410000 */
[----:B------:R-:W-:Y:S01]  /*4050*/  FSETP.NEU.FTZ.AND P4, PT, R236, -INF , PT ;  /* 0xff800000ec00780b */ /* 0x000fe20003f9d000 */
[----:B------:R-:W-:Y:S01]  /*4060*/  FMUL.FTZ R34, R34, UR7 ;  /* 0x0000000722227c20 */ /* 0x000fe20008410000 */
[----:B------:R-:W-:Y:S03]  /*4070*/  PLOP3.LUT P0, PT, PT, PT, UP1, 0x80, 0x0 ;  /* 0x000000000000781c */ /* 0x000fe60003f0f018 */
[----:B------:R-:W2:Y:S01]  /*4080*/  MUFU.TANH R226, R18 ;  /* 0x0000001200e27308 */ /* 0x000ea20000002400 */
[----:B-1----:R-:W-:Y:S01]  /*4090*/  I2FP.F32.S32 R20, R4 ;  /* 0x0000000400147245 */ /* 0x002fe20000201400 */
[----:B------:R-:W-:Y:S01]  /*40a0*/  FFMA.FTZ R4, R21, -UR6, R228 ;  /* 0x8000000615047c23 */ /* 0x000fe200080100e4 */
[----:B------:R-:W-:Y:S01]  /*40b0*/  FSEL R5, R5, RZ, P4 ;  /* 0x000000ff05057208 */ /* 0x000fe20002000000 */
[----:B------:R-:W-:Y:S01]  /*40c0*/  VIADD R7, R0, 0xfffffff8 ;  /* 0xfffffff800077836 */ /* 0x000fe20000000000 */
[----:B------:R-:W-:Y:S01]  /*40d0*/  I2FP.F32.S32 R16, R10 ;  /* 0x0000000a00107245 */ /* 0x000fe20000201400 */
[----:B------:R-:W-:Y:S01]  /*40e0*/  FMUL.FTZ R35, R35, UR7 ;  /* 0x0000000723237c20 */ /* 0x000fe20008410000 */
[----:B------:R-:W-:Y:S03]  /*40f0*/  @P3 FSEL R4, R4, -INF , !P5 ;  /* 0xff80000004043808 */ /* 0x000fe60006800000 */
[----:B------:R-:W1:Y:S01]  /*4100*/  MUFU.TANH R225, R19 ;  /* 0x0000001300e17308 */ /* 0x000e620000002400 */
[----:B---3--:R-:W-:Y:S01]  /*4110*/  FFMA.FTZ R2, R20, -UR6, R227 ;  /* 0x8000000614027c23 */ /* 0x008fe200080100e3 */
[----:B------:R-:W-:Y:S01]  /*4120*/  FFMA.FTZ R10, R16, -UR6, R220 ;  /* 0x80000006100a7c23 */ /* 0x000fe200080100dc */
[----:B------:R-:W-:Y:S01]  /*4130*/  FSETP.NEU.FTZ.AND P3, PT, R233, -INF , PT ;  /* 0xff800000e900780b */ /* 0x000fe20003f7d000 */
[--C-:B------:R-:W-:Y:S01]  /*4140*/  FFMA.FTZ R4, R4, UR12, -R5.reuse ;  /* 0x0000000c04047c23 */ /* 0x100fe20008010805 */
[----:B------:R-:W-:Y:S02]  /*4150*/  IADD3 R12, R0, 0x1f, RZ ;  /* 0x0000001f000c7810 */ /* 0x000fe40007ffe0ff */
[----:B------:R-:W-:Y:S03]  /*4160*/  @P2 FSEL R2, R2, -INF , !P6 ;  /* 0xff80000002022808 */ /* 0x000fe60007000000 */
[----:B------:R3:W-:Y:S01]  /*4170*/  MUFU.EX2 R231, R4 ;  /* 0x0000000400e77308 */ /* 0x0007e20000000800 */
[----:B------:R-:W-:Y:S02]  /*4180*/  @P0 FSEL R10, R10, -INF , !P6 ;  /* 0xff8000000a0a0808 */ /* 0x000fe40007000000 */
[----:B------:R-:W-:Y:S02]  /*4190*/  ISETP.GE.AND P4, PT, R11, RZ, PT ;  /* 0x000000ff0b00720c */ /* 0x000fe40003f86270 */
[----:B------:R-:W-:Y:S01]  /*41a0*/  ISETP.GE.AND P0, PT, R12, RZ, PT ;  /* 0x000000ff0c00720c */ /* 0x000fe20003f06270 */
[----:B------:R-:W-:Y:S04]  /*41b0*/  FFMA.FTZ R10, R10, UR12, -R8 ;  /* 0x0000000c0a0a7c23 */ /* 0x000fe80008010808 */
[----:B------:R-:W1:Y:S10]  /*41c0*/  MUFU.TANH R224, R22 ;  /* 0x0000001600e07308 */ /* 0x000e740000002400 */
[----:B------:R4:W-:Y:S01]  /*41d0*/  MUFU.EX2 R229, R10 ;  /* 0x0000000a00e57308 */ /* 0x0009e20000000800 */
[----:B---3--:R-:W-:Y:S01]  /*41e0*/  FFMA.FTZ R4, R2, UR12, -R5 ;  /* 0x0000000c02047c23 */ /* 0x008fe20008010805 */
[C---:B------:R-:W-:Y:S01]  /*41f0*/  VIADD R2, R0.reuse, 0x20 ;  /* 0x0000002000027836 */ /* 0x040fe20000000000 */
[----:B------:R-:W-:Y:S02]  /*4200*/  @!P4 IADD3 R11, -R0, -0x28, RZ ;  /* 0xffffffd8000bc810 */ /* 0x000fe40007ffe1ff */
[----:B------:R-:W-:Y:S02]  /*4210*/  FSETP.NEU.FTZ.AND P4, PT, R234, -INF , PT ;  /* 0xff800000ea00780b */ /* 0x000fe40003f9d000 */
[----:B------:R-:W-:Y:S03]  /*4220*/  ISETP.GE.AND P2, PT, R2, RZ, PT ;  /* 0x000000ff0200720c */ /* 0x000fe60003f46270 */
[----:B------:R3:W-:Y:S01]  /*4230*/  MUFU.EX2 R232, R4 ;  /* 0x0000000400e87308 */ /* 0x0007e20000000800 */
[----:B------:R-:W-:Y:S02]  /*4240*/  I2FP.F32.S32 R11, R11 ;  /* 0x0000000b000b7245 */ /* 0x000fe40000201400 */
[C---:B------:R-:W-:Y:S02]  /*4250*/  @!P0 IADD3 R12, -R0.reuse, -0x1f, RZ ;  /* 0xffffffe1000c8810 */ /* 0x040fe40007ffe1ff */
[----:B------:R-:W-:Y:S01]  /*4260*/  PLOP3.LUT P0, PT, PT, PT, UP1, 0x80, 0x0 ;  /* 0x000000000000781c */ /* 0x000fe20003f0f018 */
[----:B------:R-:W-:Y:S01]  /*4270*/  FFMA.FTZ R11, R11, -UR6, R193 ;  /* 0x800000060b0b7c23 */ /* 0x000fe200080100c1 */
[----:B------:R-:W-:Y:S03]  /*4280*/  I2FP.F32.S32 R13, R12 ;  /* 0x0000000c000d7245 */ /* 0x000fe60000201400 */
[----:B------:R-:W1:Y:S01]  /*4290*/  MUFU.TANH R223, R23 ;  /* 0x0000001700df7308 */ /* 0x000e620000002400 */
[C---:B----4-:R-:W-:Y:S02]  /*42a0*/  IADD3 R10, R0.reuse, 0x27, RZ ;  /* 0x00000027000a7810 */ /* 0x050fe40007ffe0ff */
[----:B------:R-:W-:Y:S01]  /*42b0*/  @!P2 IADD3 R2, -R0, -0x20, RZ ;  /* 0xffffffe00002a810 */ /* 0x000fe20007ffe1ff */
[----:B------:R-:W-:Y:S01]  /*42c0*/  FFMA.FTZ R12, R13, -UR6, R188 ;  /* 0x800000060d0c7c23 */ /* 0x000fe200080100bc */
[----:B------:R-:W-:Y:S05]  /*42d0*/  PLOP3.LUT P2, PT, PT, PT, UP1, 0x80, 0x0 ;  /* 0x000000000000781c */ /* 0x000fea0003f4f018 */
[----:B------:R-:W4:Y:S01]  /*42e0*/  MUFU.TANH R136, R24 ;  /* 0x0000001800887308 */ /* 0x000f220000002400 */
[----:B------:R-:W-:Y:S01]  /*42f0*/  I2FP.F32.S32 R14, R2 ;  /* 0x00000002000e7245 */ /* 0x000fe20000201400 */
[----:B---3--:R-:W-:Y:S01]  /*4300*/  FMUL.FTZ R4, R233, 1.4426950216293334961 ;  /* 0x3fb8aa3be9047820 */ /* 0x008fe20000410000 */
[----:B------:R-:W-:Y:S02]  /*4310*/  @P0 FSEL R12, R12, -INF , !P6 ;  /* 0xff8000000c0c0808 */ /* 0x000fe40007000000 */
[----:B------:R-:W-:Y:S01]  /*4320*/  PLOP3.LUT P0, PT, PT, PT, UP1, 0x80, 0x0 ;  /* 0x000000000000781c */ /* 0x000fe20003f0f018 */
[----:B------:R-:W-:Y:S01]  /*4330*/  FFMA.FTZ R2, R14, -UR6, R189 ;  /* 0x800000060e027c23 */ /* 0x000fe200080100bd */
[----:B------:R-:W-:Y:S03]  /*4340*/  FSEL R4, R4, RZ, P3 ;  /* 0x000000ff04047208 */ /* 0x000fe60001800000 */
[----:B------:R-:W3:Y:S01]  /*4350*/  MUFU.TANH R129, R25 ;  /* 0x0000001900817308 */ /* 0x000ee20000002400 */
[----:B------:R-:W-:Y:S01]  /*4360*/  ISETP.GE.AND P3, PT, R10, RZ, PT ;  /* 0x000000ff0a00720c */ /* 0x000fe20003f66270 */
[----:B------:R-:W-:Y:S01]  /*4370*/  FFMA.FTZ R6, R14, -UR6, R191 ;  /* 0x800000060e067c23 */ /* 0x000fe200080100bf */
[----:B------:R-:W-:Y:S01]  /*4380*/  @P2 FSEL R2, R2, -INF , !P5 ;  /* 0xff80000002022808 */ /* 0x000fe20006800000 */
[--C-:B------:R-:W-:Y:S01]  /*4390*/  FFMA.FTZ R12, R12, UR12, -R4.reuse ;  /* 0x0000000c0c0c7c23 */ /* 0x100fe20008010804 */
[----:B------:R-:W-:Y:S05]  /*43a0*/  PLOP3.LUT P2, PT, PT, PT, UP1, 0x80, 0x0 ;  /* 0x000000000000781c */ /* 0x000fea0003f4f018 */
[----:B------:R2:W-:Y:S01]  /*43b0*/  MUFU.EX2 R122, R12 ;  /* 0x0000000c007a7308 */ /* 0x0005e20000000800 */
[----:B------:R-:W-:Y:S03]  /*43c0*/  FFMA.FTZ R2, R2, UR12, -R4 ;  /* 0x0000000c02027c23 */ /* 0x000fe60008010804 */
[----:B------:R-:W-:Y:S06]  /*43d0*/  @!P3 IADD3 R10, -R0, -0x27, RZ ;  /* 0xffffffd9000ab810 */ /* 0x000fec0007ffe1ff */
[----:B------:R1:W-:Y:S01]  /*43e0*/  MUFU.EX2 R123, R2 ;  /* 0x00000002007b7308 */ /* 0x0003e20000000800 */
[----:B------:R-:W-:Y:S02]  /*43f0*/  PLOP3.LUT P3, PT, PT, PT, UP1, 0x80, 0x0 ;  /* 0x000000000000781c */ /* 0x000fe40003f6f018 */
[----:B------:R-:W-:Y:S07]  /*4400*/  I2FP.F32.S32 R10, R10 ;  /* 0x0000000a000a7245 */ /* 0x000fee0000201400 */
[----:B------:R-:W3:Y:S01]  /*4410*/  MUFU.TANH R185, R26 ;  /* 0x0000001a00b97308 */ /* 0x000ee20000002400 */
[----:B------:R-:W-:Y:S01]  /*4420*/  FFMA.FTZ R10, R10, -UR6, R192 ;  /* 0x800000060a0a7c23 */ /* 0x000fe200080100c0 */
[----:B--2---:R-:W-:Y:S01]  /*4430*/  @P0 VIADD R12, R9, 0x8 ;  /* 0x00000008090c0836 */ /* 0x004fe20000000000 */
[----:B------:R-:W-:Y:S02]  /*4440*/  PLOP3.LUT P0, PT, PT, PT, UP1, 0x80, 0x0 ;  /* 0x000000000000781c */ /* 0x000fe40003f0f018 */
[----:B------:R-:W-:Y:S05]  /*4450*/  @P3 FSEL R11, R11, -INF , !P5 ;  /* 0xff8000000b0b3808 */ /* 0x000fea0006800000 */
[----:B------:R-:W2:Y:S01]  /*4460*/  MUFU.TANH R139, R27 ;  /* 0x0000001b008b7308 */ /* 0x000ea20000002400 */
[----:B-1----:R-:W-:Y:S02]  /*4470*/  FSEL R2, R17, RZ, P4 ;  /* 0x000000ff11027208 */ /* 0x002fe40002000000 */
[----:B------:R-:W-:Y:S02]  /*4480*/  @P2 FSEL R10, R10, -INF , !P6 ;  /* 0xff8000000a0a2808 */ /* 0x000fe40007000000 */
[----:B------:R-:W-:Y:S01]  /*4490*/  PLOP3.LUT P3, PT, PT, PT, UP1, 0x80, 0x0 ;  /* 0x000000000000781c */ /* 0x000fe20003f6f018 */
[--C-:B------:R-:W-:Y:S01]  /*44a0*/  FFMA.FTZ R11, R11, UR12, -R2.reuse ;  /* 0x0000000c0b0b7c23 */ /* 0x100fe20008010802 */
[----:B------:R-:W-:Y:S03]  /*44b0*/  PLOP3.LUT P4, PT, PT, PT, UP1, 0x80, 0x0 ;  /* 0x000000000000781c */ /* 0x000fe60003f8f018 */
[----:B------:R-:W1:Y:S01]  /*44c0*/  MUFU.TANH R127, R28 ;  /* 0x0000001c007f7308 */ /* 0x000e620000002400 */
[----:B------:R-:W-:Y:S09]  /*44d0*/  PLOP3.LUT P5, PT, PT, PT, UP1, 0x80, 0x0 ;  /* 0x000000000000781c */ /* 0x000ff20003faf018 */
[----:B------:R4:W-:Y:S01]  /*44e0*/  MUFU.EX2 R131, R11 ;  /* 0x0000000b00837308 */ /* 0x0009e20000000800 */
[----:B------:R-:W-:Y:S02]  /*44f0*/  @P3 ISETP.GE.AND P3, PT, R12, UR8, PT ;  /* 0x000000080c003c0c */ /* 0x000fe4000bf66270 */
[----:B------:R-:W-:Y:S02]  /*4500*/  @P4 IADD3 R12, R9, 0x9, RZ ;  /* 0x00000009090c4810 */ /* 0x000fe40007ffe0ff */
[----:B------:R-:W-:Y:S05]  /*4510*/  PLOP3.LUT P4, PT, PT, PT, UP1, 0x80, 0x0 ;  /* 0x000000000000781c */ /* 0x000fea0003f8f018 */
[----:B------:R-:W-:Y:S01]  /*4520*/  MUFU.TANH R126, R29 ;  /* 0x0000001d007e7308 */ /* 0x000fe20000002400 */
[----:B------:R-:W-:Y:S01]  /*4530*/  @P5 ISETP.GE.AND P5, PT, R12, UR8, PT ;  /* 0x000000080c005c0c */ /* 0x000fe2000bfa6270 */
[----:B------:R-:W-:Y:S08]  /*4540*/  VIADD R12, R0, 0xfffffff0 ;  /* 0xfffffff0000c7836 */ /* 0x000ff00000000000 */
[----:B------:R-:W1:Y:S01]  /*4550*/  MUFU.TANH R132, R32 ;  /* 0x0000002000847308 */ /* 0x000e620000002400 */
[----:B----4-:R-:W-:Y:S01]  /*4560*/  FFMA.FTZ R11, R10, UR12, -R2 ;  /* 0x0000000c0a0b7c23 */ /* 0x010fe20008010802 */
[----:B------:R-:W-:Y:S05]  /*4570*/  VIADD R10, R0, 0x18 ;  /* 0x00000018000a7836 */ /* 0x000fea0000000000 */
[----:B------:R-:W-:Y:S03]  /*4580*/  ISETP.GE.AND P2, PT, R10, RZ, PT ;  /* 0x000000ff0a00720c */ /* 0x000fe60003f46270 */
[----:B------:R-:W4:Y:S10]  /*4590*/  MUFU.TANH R133, R33 ;  /* 0x0000002100857308 */ /* 0x000f340000002400 */
[----:B------:R-:W-:Y:S01]  /*45a0*/  MUFU.TANH R203, R34 ;  /* 0x0000002200cb7308 */ /* 0x000fe20000002400 */
[----:B------:R-:W-:Y:S02]  /*45b0*/  @!P2 IADD3 R10, -R0, -0x18, RZ ;  /* 0xffffffe8000aa810 */ /* 0x000fe40007ffe1ff */
[----:B------:R-:W-:Y:S02]  /*45c0*/  PLOP3.LUT P2, PT, PT, PT, UP1, 0x80, 0x0 ;  /* 0x000000000000781c */ /* 0x000fe40003f4f018 */
[----:B------:R-:W-:Y:S05]  /*45d0*/  I2FP.F32.S32 R18, R10 ;  /* 0x0000000a00127245 */ /* 0x000fea0000201400 */
[----:B------:R3:W-:Y:S01]  /*45e0*/  MUFU.EX2 R130, R11 ;  /* 0x0000000b00827308 */ /* 0x0007e20000000800 */
[----:B------:R-:W-:Y:S09]  /*45f0*/  FFMA.FTZ R10, R18, -UR6, R187 ;  /* 0x80000006120a7c23 */ /* 0x000ff200080100bb */
[----:B------:R-:W4:Y:S01]  /*4600*/  MUFU.TANH R202, R35 ;  /* 0x0000002300ca7308 */ /* 0x000f220000002400 */
[----:B------:R-:W-:Y:S02]  /*4610*/  @P2 FSEL R10, R10, -INF , !P3 ;  /* 0xff8000000a0a2808 */ /* 0x000fe40005800000 */
[----:B------:R-:W-:Y:S03]  /*4620*/  PLOP3.LUT P2, PT, PT, PT, UP1, 0x80, 0x0 ;  /* 0x000000000000781c */ /* 0x000fe60003f4f018 */
[----:B------:R-:W-:Y:S04]  /*4630*/  FFMA.FTZ R10, R10, UR12, -R4 ;  /* 0x0000000c0a0a7c23 */ /* 0x000fe80008010804 */
[----:B------:R-:W-:Y:S01]  /*4640*/  MUFU.TANH R138, R30 ;  /* 0x0000001e008a7308 */ /* 0x000fe20000002400 */
[----:B---3--:R-:W-:Y:S04]  /*4650*/  IADD3 R11, R0, 0x17, RZ ;  /* 0x00000017000b7810 */ /* 0x008fe80007ffe0ff */
[----:B------:R-:W-:Y:S05]  /*4660*/  ISETP.GE.AND P6, PT, R11, RZ, PT ;  /* 0x000000ff0b00720c */ /* 0x000fea0003fc6270 */
[----:B------:R-:W-:Y:S01]  /*4670*/  MUFU.TANH R137, R31 ;  /* 0x0000001f00897308 */ /* 0x000fe20000002400 */
[----:B------:R-:W-:Y:S02]  /*4680*/  @P2 FSEL R6, R6, -INF , !P3 ;  /* 0xff80000006062808 */ /* 0x000fe40005800000 */
[----:B------:R-:W-:Y:S03]  /*4690*/  ISETP.GE.AND P2, PT, R7, RZ, PT ;  /* 0x000000ff0700720c */ /* 0x000fe60003f46270 */
[----:B------:R-:W-:Y:S04]  /*46a0*/  FFMA.FTZ R6, R6, UR12, -R2 ;  /* 0x0000000c06067c23 */ /* 0x000fe80008010802 */
[----:B------:R3:W-:Y:S01]  /*46b0*/  MUFU.EX2 R119, R10 ;  /* 0x0000000a00777308 */ /* 0x0007e20000000800 */
[C---:B------:R-:W-:Y:S02]  /*46c0*/  @!P6 IADD3 R11, -R0.reuse, -0x17, RZ ;  /* 0xffffffe9000be810 */ /* 0x040fe40007ffe1ff */
[----:B------:R-:W-:Y:S02]  /*46d0*/  PLOP3.LUT P6, PT, PT, PT, UP1, 0x80, 0x0 ;  /* 0x000000000000781c */ /* 0x000fe40003fcf018 */
[----:B------:R-:W-:Y:S02]  /*46e0*/  I2FP.F32.S32 R17, R11 ;  /* 0x0000000b00117245 */ /* 0x000fe40000201400 */
[----:B------:R-:W-:Y:S03]  /*46f0*/  @!P2 IADD3 R7, -R0, 0x8, RZ ;  /* 0x000000080007a810 */ /* 0x000fe60007ffe1ff */
[----:B------:R2:W-:Y:S01]  /*4700*/  MUFU.EX2 R125, R6 ;  /* 0x00000006007d7308 */ /* 0x0005e20000000800 */
[----:B------:R-:W-:Y:S01]  /*4710*/  PLOP3.LUT P2, PT, PT, PT, UP1, 0x80, 0x0 ;  /* 0x000000000000781c */ /* 0x000fe20003f4f018 */
[----:B------:R-:W-:Y:S01]  /*4720*/  FFMA.FTZ R11, R17, -UR6, R186 ;  /* 0x80000006110b7c23 */ /* 0x000fe200080100ba */
[----:B------:R-:W-:Y:S01]  /*4730*/  I2FP.F32.S32 R14, R7 ;  /* 0x00000007000e7245 */ /* 0x000fe20000201400 */
[----:B------:R-:W-:Y:S03]  /*4740*/  FFMA.FTZ R7, R15, -UR6, R226 ;  /* 0x800000060f077c23 */ /* 0x000fe600080100e2 */
[----:B------:R-:W-:Y:S01]  /*4750*/  @P0 FSEL R11, R11, -INF , !P5 ;  /* 0xff8000000b0b0808 */ /* 0x000fe20006800000 */
[----:B---3--:R-:W-:Y:S01]  /*4760*/  FFMA.FTZ R10, R13, -UR6, R190 ;  /* 0x800000060d0a7c23 */ /* 0x008fe200080100be */
[----:B------:R-:W-:Y:S02]  /*4770*/  @P6 IADD3 R19, R9, 0x10, RZ ;  /* 0x0000001009136810 */ /* 0x000fe40007ffe0ff */
[----:B------:R-:W-:Y:S01]  /*4780*/  PLOP3.LUT P6, PT, PT, PT, UP1, 0x80, 0x0 ;  /* 0x000000000000781c */ /* 0x000fe20003fcf018 */
[----:B------:R-:W-:Y:S01]  /*4790*/  FFMA.FTZ R11, R11, UR12, -R4 ;  /* 0x0000000c0b0b7c23 */ /* 0x000fe20008010804 */
[----:B------:R-:W-:Y:S02]  /*47a0*/  @P4 FSEL R10, R10, -INF , !P5 ;  /* 0xff8000000a0a4808 */ /* 0x000fe40006800000 */
[----:B------:R-:W-:Y:S01]  /*47b0*/  PLOP3.LUT P4, PT, PT, PT, UP1, 0x80, 0x0 ;  /* 0x000000000000781c */ /* 0x000fe20003f8f018 */
[----:B------:R3:W-:Y:S01]  /*47c0*/  MUFU.EX2 R118, R11 ;  /* 0x0000000b00767308 */ /* 0x0007e20000000800 */
[----:B--2---:R-:W-:Y:S01]  /*47d0*/  IADD3 R6, R0, -0x9, RZ ;  /* 0xfffffff700067810 */ /* 0x004fe20007ffe0ff */
[----:B------:R-:W-:Y:S01]  /*47e0*/  FFMA.FTZ R10, R10, UR12, -R2 ;  /* 0x0000000c0a0a7c23 */ /* 0x000fe20008010802 */
[----:B------:R-:W-:Y:S02]  /*47f0*/  @P2 FSEL R7, R7, -INF , !P3 ;  /* 0xff80000007072808 */ /* 0x000fe40005800000 */
[----:B------:R-:W-:Y:S02]  /*4800*/  ISETP.GE.AND P0, PT, R6, RZ, PT ;  /* 0x000000ff0600720c */ /* 0x000fe40003f06270 */
[----:B------:R-:W-:Y:S03]  /*4810*/  PLOP3.LUT P2, PT, PT, PT, UP1, 0x80, 0x0 ;  /* 0x000000000000781c */ /* 0x000fe60003f4f018 */
[----:B------:R2:W-:Y:S01]  /*4820*/  MUFU.EX2 R124, R10 ;  /* 0x0000000a007c7308 */ /* 0x0005e20000000800 */
[----:B------:R-:W-:Y:S01]  /*4830*/  @P6 ISETP.GE.AND P6, PT, R19, UR8, PT ;  /* 0x0000000813006c0c */ /* 0x000fe2000bfc6270 */
[----:B------:R-:W-:Y:S08]  /*4840*/  FFMA.FTZ R7, R7, UR12, -R5 ;  /* 0x0000000c07077c23 */ /* 0x000ff00008010805 */
[----:B------:R-:W-:Y:S01]  /*4850*/  MUFU.EX2 R222, R7 ;  /* 0x0000000700de7308 */ /* 0x000fe20000000800 */
[C---:B---3--:R-:W-:Y:S01]  /*4860*/  VIADD R11, R0.reuse, 0xffffffef ;  /* 0xffffffef000b7836 */ /* 0x048fe20000000000 */
[----:B------:R-:W-:Y:S02]  /*4870*/  @!P0 IADD3 R6, -R0, 0x9, RZ ;  /* 0x0000000900068810 */ /* 0x000fe40007ffe1ff */
[----:B------:R-:W-:Y:S02]  /*4880*/  PLOP3.LUT P0, PT, PT, PT, UP1, 0x80, 0x0 ;  /* 0x000000000000781c */ /* 0x000fe40003f0f018 */
[----:B------:R-:W-:Y:S01]  /*4890*/  I2FP.F32.S32 R13, R6 ;  /* 0x00000006000d7245 */ /* 0x000fe20000201400 */
[----:B------:R-:W-:Y:S01]  /*48a0*/  FFMA.FTZ R6, R14, -UR6, R215 ;  /* 0x800000060e067c23 */ /* 0x000fe200080100d7 */
[----:B------:R-:W-:Y:S03]  /*48b0*/  @P2 IADD3 R19, R9, 0x11, RZ ;  /* 0x0000001109132810 */ /* 0x000fe60007ffe0ff */
[----:B--2---:R-:W-:Y:S01]  /*48c0*/  FFMA.FTZ R10, R13, -UR6, R214 ;  /* 0x800000060d0a7c23 */ /* 0x004fe200080100d6 */
[----:B------:R-:W-:Y:S02]  /*48d0*/  @P4 FSEL R6, R6, -INF , !P3 ;  /* 0xff80000006064808 */ /* 0x000fe40005800000 */
[----:B------:R-:W-:Y:S02]  /*48e0*/  ISETP.GE.AND P4, PT, R12, RZ, PT ;  /* 0x000000ff0c00720c */ /* 0x000fe40003f86270 */
[----:B------:R-:W-:Y:S01]  /*48f0*/  ISETP.GE.AND P3, PT, R11, RZ, PT ;  /* 0x000000ff0b00720c */ /* 0x000fe20003f66270 */
[--C-:B------:R-:W-:Y:S01]  /*4900*/  FFMA.FTZ R6, R6, UR12, -R8.reuse ;  /* 0x0000000c06067c23 */ /* 0x100fe20008010808 */
[----:B------:R-:W-:Y:S02]  /*4910*/  @P0 FSEL R10, R10, -INF , !P5 ;  /* 0xff8000000a0a0808 */ /* 0x000fe40006800000 */
[----:B------:R-:W-:Y:S01]  /*4920*/  PLOP3.LUT P0, PT, PT, PT, UP1, 0x80, 0x0 ;  /* 0x000000000000781c */ /* 0x000fe20003f0f018 */
[----:B------:R2:W-:Y:S02]  /*4930*/  MUFU.EX2 R211, R6 ;  /* 0x0000000600d37308 */ /* 0x0005e40000000800 */
[----:B------:R-:W-:Y:S04]  /*4940*/  FFMA.FTZ R10, R10, UR12, -R8 ;  /* 0x0000000c0a0a7c23 */ /* 0x000fe80008010808 */
[C---:B------:R-:W-:Y:S02]  /*4950*/  @!P4 IADD3 R12, -R0.reuse, 0x10, RZ ;  /* 0x00000010000cc810 */ /* 0x040fe40007ffe1ff */
[----:B------:R-:W-:Y:S02]  /*4960*/  @!P3 IADD3 R11, -R0, 0x11, RZ ;  /* 0x00000011000bb810 */ /* 0x000fe40007ffe1ff */
[----:B------:R3:W-:Y:S01]  /*4970*/  MUFU.EX2 R209, R10 ;  /* 0x0000000a00d17308 */ /* 0x0007e20000000800 */
[----:B------:R-:W-:Y:S02]  /*4980*/  PLOP3.LUT P4, PT, PT, PT, UP1, 0x80, 0x0 ;  /* 0x000000000000781c */ /* 0x000fe40003f8f018 */
[----:B------:R-:W-:Y:S02]  /*4990*/  I2FP.F32.S32 R15, R11 ;  /* 0x0000000b000f7245 */ /* 0x000fe40000201400 */
[----:B------:R-:W-:Y:S01]  /*49a0*/  PLOP3.LUT P3, PT, PT, PT, UP1, 0x80, 0x0 ;  /* 0x000000000000781c */ /* 0x000fe20003f6f018 */
[----:B--2---:R-:W-:Y:S01]  /*49b0*/  FFMA.FTZ R6, R16, -UR6, R225 ;  /* 0x8000000610067c23 */ /* 0x004fe200080100e1 */
[----:B------:R-:W-:Y:S02]  /*49c0*/  I2FP.F32.S32 R16, R12 ;  /* 0x0000000c00107245 */ /* 0x000fe40000201400 */
[----:B------:R-:W-:Y:S02]  /*49d0*/  IADD3 R12, R0, 0x10, RZ ;  /* 0x00000010000c7810 */ /* 0x000fe40007ffe0ff */
[----:B------:R-:W-:Y:S01]  /*49e0*/  @P0 FSEL R6, R6, -INF , !P5 ;  /* 0xff80000006060808 */ /* 0x000fe20006800000 */
[----:B------:R-:W-:Y:S01]  /*49f0*/  FFMA.FTZ R7, R16, -UR6, R212 ;  /* 0x8000000610077c23 */ /* 0x000fe200080100d4 */
[----:B------:R-:W-:Y:S02]  /*4a00*/  PLOP3.LUT P5, PT, PT, PT, UP1, 0x80, 0x0 ;  /* 0x000000000000781c */ /* 0x000fe40003faf018 */
[----:B------:R-:W-:Y:S01]  /*4a10*/  PLOP3.LUT P0, PT, PT, PT, UP1, 0x80, 0x0 ;  /* 0x000000000000781c */ /* 0x000fe20003f0f018 */
[----:B------:R-:W-:Y:S01]  /*4a20*/  FFMA.FTZ R6, R6, UR12, -R5 ;  /* 0x0000000c06067c23 */ /* 0x000fe20008010805 */
[----:B------:R-:W-:Y:S01]  /*4a30*/  @P4 FSEL R7, R7, -INF , !P6 ;  /* 0xff80000007074808 */ /* 0x000fe20007000000 */
[----:B---3--:R-:W-:Y:S01]  /*4a40*/  VIADD R10, R0, 0xf ;  /* 0x0000000f000a7836 */ /* 0x008fe20000000000 */
[----:B------:R-:W-:Y:S01]  /*4a50*/  ISETP.GE.AND P2, PT, R12, RZ, PT ;  /* 0x000000ff0c00720c */ /* 0x000fe20003f46270 */
[----:B------:R2:W3:Y:S02]  /*4a60*/  MUFU.EX2 R219, R6 ;  /* 0x0000000600db7308 */ /* 0x0004e40000000800 */
[----:B------:R-:W-:Y:S01]  /*4a70*/  FFMA.FTZ R7, R7, UR12, -R8 ;  /* 0x0000000c07077c23 */ /* 0x000fe20008010808 */
[----:B------:R-:W-:Y:S03]  /*4a80*/  ISETP.GE.AND P4, PT, R10, RZ, PT ;  /* 0x000000ff0a00720c */ /* 0x000fe60003f86270 */
[----:B------:R-:W-:Y:S04]  /*4a90*/  @P5 ISETP.GE.AND P5, PT, R19, UR8, PT ;  /* 0x0000000813005c0c */ /* 0x000fe8000bfa6270 */
[----:B------:R1:W-:Y:S02]  /*4aa0*/  MUFU.EX2 R206, R7 ;  /* 0x0000000700ce7308 */ /* 0x0003e40000000800 */
[C---:B------:R-:W-:Y:S02]  /*4ab0*/  @!P2 IADD3 R12, -R0.reuse, -0x10, RZ ;  /* 0xfffffff0000ca810 */ /* 0x040fe40007ffe1ff */
[----:B------:R-:W-:Y:S02]  /*4ac0*/  PLOP3.LUT P2, PT, PT, PT, UP1, 0x80, 0x0 ;  /* 0x000000000000781c */ /* 0x000fe40003f4f018 */
[----:B------:R-:W-:Y:S01]  /*4ad0*/  @!P4 IADD3 R10, -R0, -0xf, RZ ;  /* 0xfffffff1000ac810 */ /* 0x000fe20007ffe1ff */
[----:B--2---:R-:W-:Y:S01]  /*4ae0*/  FFMA.FTZ R6, R15, -UR6, R213 ;  /* 0x800000060f067c23 */ /* 0x004fe200080100d5 */
[----:B------:R-:W-:Y:S02]  /*4af0*/  I2FP.F32.S32 R12, R12 ;  /* 0x0000000c000c7245 */ /* 0x000fe40000201400 */
[----:B------:R-:W-:Y:S02]  /*4b00*/  I2FP.F32.S32 R11, R10 ;  /* 0x0000000a000b7245 */ /* 0x000fe40000201400 */
[----:B------:R-:W-:Y:S02]  /*4b10*/  @P0 FSEL R6, R6, -INF , !P5 ;  /* 0xff80000006060808 */ /* 0x000fe40006800000 */
[----:B------:R-:W-:Y:S01]  /*4b20*/  PLOP3.LUT P0, PT, PT, PT, UP1, 0x80, 0x0 ;  /* 0x000000000000781c */ /* 0x000fe20003f0f018 */
[----:B-1----:R-:W-:Y:S01]  /*4b30*/  FFMA.FTZ R7, R14, -UR6, R224 ;  /* 0x800000060e077c23 */ /* 0x002fe200080100e0 */
[----:B------:R-:W-:Y:S01]  /*4b40*/  PLOP3.LUT P4, PT, PT, PT, UP1, 0x80, 0x0 ;  /* 0x000000000000781c */ /* 0x000fe20003f8f018 */
[----:B------:R-:W-:Y:S01]  /*4b50*/  FFMA.FTZ R6, R6, UR12, -R8 ;  /* 0x0000000c06067c23 */ /* 0x000fe20008010808 */
[----:B------:R-:W-:Y:S02]  /*4b60*/  IADD3 R10, R0, -0x19, RZ ;  /* 0xffffffe7000a7810 */ /* 0x000fe40007ffe0ff */
[----:B------:R-:W-:Y:S01]  /*4b70*/  @P3 FSEL R7, R7, -INF , !P6 ;  /* 0xff80000007073808 */ /* 0x000fe20007000000 */
[----:B------:R1:W-:Y:S01]  /*4b80*/  MUFU.EX2 R207, R6 ;  /* 0x0000000600cf7308 */ /* 0x0003e20000000800 */
[----:B------:R-:W-:Y:S03]  /*4b90*/  PLOP3.LUT P3, PT, PT, PT, UP1, 0x80, 0x0 ;  /* 0x000000000000781c */ /* 0x000fe60003f6f018 */
[----:B------:R-:W-:Y:S06]  /*4ba0*/  FFMA.FTZ R7, R7, UR12, -R5 ;  /* 0x0000000c07077c23 */ /* 0x000fec0008010805 */
[----:B------:R2:W-:Y:S01]  /*4bb0*/  MUFU.EX2 R217, R7 ;  /* 0x0000000700d97308 */ /* 0x0005e20000000800 */
[----:B-1----:R-:W-:Y:S01]  /*4bc0*/  FFMA.FTZ R6, R13, -UR6, R223 ;  /* 0x800000060d067c23 */ /* 0x002fe200080100df */
[----:B------:R-:W-:Y:S02]  /*4bd0*/  @P2 IADD3 R13, R9, 0x18, RZ ;  /* 0x00000018090d2810 */ /* 0x000fe40007ffe0ff */
[----:B------:R-:W-:Y:S02]  /*4be0*/  PLOP3.LUT P2, PT, PT, PT, UP1, 0x80, 0x0 ;  /* 0x000000000000781c */ /* 0x000fe40003f4f018 */
[----:B------:R-:W-:Y:S02]  /*4bf0*/  @P0 FSEL R6, R6, -INF , !P5 ;  /* 0xff80000006060808 */ /* 0x000fe40006800000 */
[----:B------:R-:W-:Y:S01]  /*4c00*/  PLOP3.LUT P0, PT, PT, PT, UP1, 0x80, 0x0 ;  /* 0x000000000000781c */ /* 0x000fe20003f0f018 */
[----:B--2---:R-:W-:Y:S01]  /*4c10*/  FFMA.FTZ R7, R12, -UR6, R136 ;  /* 0x800000060c077c23 */ /* 0x004fe20008010088 */
[----:B------:R-:W-:Y:S01]  /*4c20*/  @P4 ISETP.GE.AND P4, PT, R13, UR8, PT ;  /* 0x000000080d004c0c */ /* 0x000fe2000bf86270 */
[----:B------:R-:W-:Y:S03]  /*4c30*/  FFMA.FTZ R6, R6, UR12, -R5 ;  /* 0x0000000c06067c23 */ /* 0x000fe60008010805 */
[----:B------:R-:W-:Y:S01]  /*4c40*/  @P3 FSEL R7, R7, -INF , !P6 ;  /* 0xff80000007073808 */ /* 0x000fe20007000000 */
[----:B------:R1:W-:Y:S01]  /*4c50*/  MUFU.EX2 R216, R6 ;  /* 0x0000000600d87308 */ /* 0x0003e20000000800 */
[----:B------:R-:W-:Y:S02]  /*4c60*/  PLOP3.LUT P3, PT, PT, PT, UP1, 0x80, 0x0 ;  /* 0x000000000000781c */ /* 0x000fe40003f6f018 */
[----:B------:R-:W-:Y:S01]  /*4c70*/  @P2 IADD3 R13, R9, 0x19, RZ ;  /* 0x00000019090d2810 */ /* 0x000fe20007ffe0ff */
[--C-:B------:R-:W-:Y:S01]  /*4c80*/  FFMA.FTZ R7, R7, UR12, -R4.reuse ;  /* 0x0000000c07077c23 */ /* 0x100fe20008010804 */
[----:B------:R-:W-:Y:S01]  /*4c90*/  VIADD R9, R0, 0xffffffe8 ;  /* 0xffffffe800097836 */ /* 0x000fe20000000000 */
[----:B------:R-:W-:Y:S04]  /*4ca0*/  PLOP3.LUT P2, PT, PT, PT, UP1, 0x80, 0x0 ;  /* 0x000000000000781c */ /* 0x000fe80003f4f018 */
[----:B------:R2:W-:Y:S01]  /*4cb0*/  MUFU.EX2 R115, R7 ;  /* 0x0000000700737308 */ /* 0x0005e20000000800 */
[----:B-1----:R-:W-:Y:S05]  /*4cc0*/  FFMA.FTZ R6, R11, -UR6, R129 ;  /* 0x800000060b067c23 */ /* 0x002fea0008010081 */
[----:B------:R-:W-:Y:S02]  /*4cd0*/  @P0 FSEL R6, R6, -INF , !P5 ;  /* 0xff80000006060808 */ /* 0x000fe40006800000 */
[----:B------:R-:W-:Y:S01]  /*4ce0*/  PLOP3.LUT P0, PT, PT, PT, UP1, 0x80, 0x0 ;  /* 0x000000000000781c */ /* 0x000fe20003f0f018 */
[----:B--2---:R-:W-:Y:S02]  /*4cf0*/  FFMA.FTZ R7, R18, -UR6, R185 ;  /* 0x8000000612077c23 */ /* 0x004fe400080100b9 */
[----:B------:R-:W-:Y:S03]  /*4d00*/  FFMA.FTZ R6, R6, UR12, -R4 ;  /* 0x0000000c06067c23 */ /* 0x000fe60008010804 */
[----:B------:R-:W-:Y:S01]  /*4d10*/  @P3 FSEL R7, R7, -INF , !P6 ;  /* 0xff80000007073808 */ /* 0x000fe20007000000 */
[----:B------:R1:W-:Y:S01]  /*4d20*/  MUFU.EX2 R114, R6 ;  /* 0x0000000600727308 */ /* 0x0003e20000000800 */
[----:B------:R-:W-:Y:S02]  /*4d30*/  PLOP3.LUT P3, PT, PT, PT, UP1, 0x80, 0x0 ;  /* 0x000000000000781c */ /* 0x000fe40003f6f018 */
[----:B------:R-:W-:Y:S01]  /*4d40*/  ISETP.GE.AND P6, PT, R9, RZ, PT ;  /* 0x000000ff0900720c */ /* 0x000fe20003fc6270 */
[--C-:B------:R-:W-:Y:S06]  /*4d50*/  FFMA.FTZ R7, R7, UR12, -R2.reuse ;  /* 0x0000000c07077c23 */ /* 0x100fec0008010802 */
[----:B------:R2:W-:Y:S04]  /*4d60*/  MUFU.EX2 R121, R7 ;  /* 0x0000000700797308 */ /* 0x0005e80000000800 */
[----:B------:R-:W-:Y:S02]  /*4d70*/  @P3 ISETP.GE.AND P3, PT, R13, UR8, PT ;  /* 0x000000080d003c0c */ /* 0x000fe4000bf66270 */
[----:B------:R-:W-:Y:S01]  /*4d80*/  @!P6 IADD3 R9, -R0, 0x18, RZ ;  /* 0x000000180009e810 */ /* 0x000fe20007ffe1ff */
[----:B-1----:R-:W-:Y:S05]  /*4d90*/  FFMA.FTZ R6, R17, -UR6, R139 ;  /* 0x8000000611067c23 */ /* 0x002fea000801008b */
[----:B------:R-:W-:Y:S02]  /*4da0*/  @P0 FSEL R6, R6, -INF , !P5 ;  /* 0xff80000006060808 */ /* 0x000fe40006800000 */
[----:B------:R-:W-:Y:S01]  /*4db0*/  PLOP3.LUT P0, PT, PT, PT, UP1, 0x80, 0x0 ;  /* 0x000000000000781c */ /* 0x000fe20003f0f018 */
[----:B--2---:R-:W-:Y:S01]  /*4dc0*/  FFMA.FTZ R7, R21, -UR6, R127 ;  /* 0x8000000615077c23 */ /* 0x004fe2000801007f */
[----:B------:R-:W-:Y:S01]  /*4dd0*/  ISETP.GE.AND P5, PT, R10, RZ, PT ;  /* 0x000000ff0a00720c */ /* 0x000fe20003fa6270 */
[----:B------:R-:W-:Y:S03]  /*4de0*/  FFMA.FTZ R6, R6, UR12, -R2 ;  /* 0x0000000c06067c23 */ /* 0x000fe60008010802 */
[----:B------:R-:W-:Y:S01]  /*4df0*/  @P2 FSEL R7, R7, -INF , !P4 ;  /* 0xff80000007072808 */ /* 0x000fe20006000000 */
[----:B------:R1:W-:Y:S01]  /*4e00*/  MUFU.EX2 R120, R6 ;  /* 0x0000000600787308 */ /* 0x0003e20000000800 */
[----:B------:R-:W-:Y:S03]  /*4e10*/  PLOP3.LUT P2, PT, PT, PT, UP1, 0x80, 0x0 ;  /* 0x000000000000781c */ /* 0x000fe60003f4f018 */
[----:B------:R-:W-:Y:S01]  /*4e20*/  FFMA.FTZ R13, R7, UR12, -R4 ;  /* 0x0000000c070d7c23 */ /* 0x000fe20008010804 */
[----:B------:R-:W-:Y:S03]  /*4e30*/  I2FP.F32.S32 R7, R9 ;  /* 0x0000000900077245 */ /* 0x000fe60000201400 */
[----:B------:R-:W-:Y:S02]  /*4e40*/  @!P5 IADD3 R10, -R0, 0x19, RZ ;  /* 0x00000019000ad810 */ /* 0x000fe40007ffe1ff */
[----:B------:R-:W-:Y:S01]  /*4e50*/  MUFU.EX2 R113, R13 ;  /* 0x0000000d00717308 */ /* 0x000fe20000000800 */
[----:B------:R-:W-:Y:S01]  /*4e60*/  FFMA.FTZ R7, R7, -UR6, R132 ;  /* 0x8000000607077c23 */ /* 0x000fe20008010084 */
[----:B------:R-:W-:Y:S02]  /*4e70*/  PLOP3.LUT P5, PT, PT, PT, UP1, 0x80, 0x0 ;  /* 0x000000000000781c */ /* 0x000fe40003faf018 */
[----:B------:R-:W-:Y:S02]  /*4e80*/  I2FP.F32.S32 R0, R10 ;  /* 0x0000000a00007245 */ /* 0x000fe40000201400 */
[----:B------:R-:W-:Y:S01]  /*4e90*/  @P2 FSEL R7, R7, -INF , !P4 ;  /* 0xff80000007072808 */ /* 0x000fe20006000000 */
[----:B-1----:R-:W-:Y:S01]  /*4ea0*/  FFMA.FTZ R6, R20, -UR6, R126 ;  /* 0x8000000614067c23 */ /* 0x002fe2000801007e */
[----:B------:R-:W-:Y:S01]  /*4eb0*/  PLOP3.LUT P2, PT, PT, PT, UP1, 0x80, 0x0 ;  /* 0x000000000000781c */ /* 0x000fe20003f4f018 */
[----:B----4-:R-:W-:Y:S02]  /*4ec0*/  FFMA.FTZ R0, R0, -UR6, R133 ;  /* 0x8000000600007c23 */ /* 0x010fe40008010085 */
[----:B------:R-:W-:Y:S01]  /*4ed0*/  FFMA.FTZ R7, R7, UR12, -R8 ;  /* 0x0000000c07077c23 */ /* 0x000fe20008010808 */
[----:B------:R-:W-:Y:S02]  /*4ee0*/  @P0 FSEL R6, R6, -INF , !P3 ;  /* 0xff80000006060808 */ /* 0x000fe40005800000 */
[----:B------:R-:W-:Y:S01]  /*4ef0*/  PLOP3.LUT P0, PT, PT, PT, UP1, 0x80, 0x0 ;  /* 0x000000000000781c */ /* 0x000fe20003f0f018 */
[----:B------:R-:W-:Y:S02]  /*4f00*/  MUFU.EX2 R135, R7 ;  /* 0x0000000700877308 */ /* 0x000fe40000000800 */
[----:B------:R-:W-:Y:S01]  /*4f10*/  FFMA.FTZ R4, R6, UR12, -R4 ;  /* 0x0000000c06047c23 */ /* 0x000fe20008010804 */
[----:B------:R-:W-:Y:S07]  /*4f20*/  F2FP.BF16.F32.PACK_AB R6, R229, R230 ;  /* 0x000000e6e506723e */ /* 0x000fee00000010ff */
[----:B------:R1:W-:Y:S01]  /*4f30*/  MUFU.EX2 R112, R4 ;  /* 0x0000000400707308 */ /* 0x0003e20000000800 */
[----:B------:R3:W-:Y:S01]  /*4f40*/  STS [R196+0xe000], R6 ;  /* 0x00e00006c4007388 */ /* 0x0007e20000000800 */
[----:B------:R-:W-:Y:S02]  /*4f50*/  @P0 FSEL R0, R0, -INF , !P3 ;  /* 0xff80000000000808 */ /* 0x000fe40005800000 */
[----:B------:R-:W-:Y:S03]  /*4f60*/  PLOP3.LUT P0, PT, PT, PT, UP1, 0x80, 0x0 ;  /* 0x000000000000781c */ /* 0x000fe60003f0f018 */
[----:B------:R-:W-:Y:S01]  /*4f70*/  FFMA.FTZ R8, R0, UR12, -R8 ;  /* 0x0000000c00087c23 */ /* 0x000fe20008010808 */
[----:B------:R-:W-:Y:S03]  /*4f80*/  FFMA.FTZ R0, R15, -UR6, R202 ;  /* 0x800000060f007c23 */ /* 0x000fe600080100ca */
[----:B------:R-:W2:Y:S01]  /*4f90*/  MUFU.EX2 R134, R8 ;  /* 0x0000000800867308 */ /* 0x000ea20000000800 */
[----:B-1----:R-:W-:Y:S05]  /*4fa0*/  FFMA.FTZ R4, R16, -UR6, R203 ;  /* 0x8000000610047c23 */ /* 0x002fea00080100cb */
[----:B------:R-:W-:Y:S02]  /*4fb0*/  @P0 FSEL R0, R0, -INF , !P3 ;  /* 0xff80000000000808 */ /* 0x000fe40005800000 */
[----:B------:R-:W-:Y:S02]  /*4fc0*/  IADD3 R110, P0, R242, UR17, RZ ;  /* 0x00000011f26e7c10 */ /* 0x000fe4000ff1e0ff */
[----:B------:R-:W-:Y:S02]  /*4fd0*/  @P2 FSEL R4, R4, -INF , !P4 ;  /* 0xff80000004042808 */ /* 0x000fe40006000000 */
[----:B------:R-:W-:Y:S02]  /*4fe0*/  PLOP3.LUT P2, PT, PT, PT, UP1, 0x80, 0x0 ;  /* 0x000000000000781c */ /* 0x000fe40003f4f018 */
[----:B---3--:R-:W-:Y:S01]  /*4ff0*/  F2FP.BF16.F32.PACK_AB R6, R219, R222 ;  /* 0x000000dedb06723e */ /* 0x008fe200000010ff */
[--C-:B------:R-:W-:Y:S01]  /*5000*/  FFMA.FTZ R4, R4, UR12, -R5.reuse ;  /* 0x0000000c04047c23 */ /* 0x100fe20008010805 */
[----:B------:R-:W-:Y:S01]  /*5010*/  FFMA.FTZ R5, R0, UR12, -R5 ;  /* 0x0000000c00057c23 */ /* 0x000fe20008010805 */
[----:B------:R-:W-:Y:S01]  /*5020*/  FFMA.FTZ R0, R11, -UR6, R137 ;  /* 0x800000060b007c23 */ /* 0x000fe20008010089 */
[----:B------:R-:W-:Y:S01]  /*5030*/  IADD3.X R111, R241, UR16, RZ, P0, !PT ;  /* 0x00000010f16f7c10 */ /* 0x000fe200087fe4ff */
[----:B------:R1:W-:Y:S04]  /*5040*/  MUFU.EX2 R210, R4 ;  /* 0x0000000400d27308 */ /* 0x0003e80000000800 */
[----:B------:R-:W3:Y:S02]  /*5050*/  LDG.E R109, desc[UR10][R110.64] ;  /* 0x0000000a6e6d7981 */ /* 0x000ee4000c1e1900 */
[----:B------:R-:W-:Y:S04]  /*5060*/  @P2 FSEL R0, R0, -INF , !P3 ;  /* 0xff80000000002808 */ /* 0x000fe80005800000 */
[----:B------:R4:W2:Y:S01]  /*5070*/  MUFU.EX2 R208, R5 ;  /* 0x0000000500d07308 */ /* 0x0008a20000000800 */
[----:B------:R-:W3:Y:S01]  /*5080*/  LDG.E R108, desc[UR10][R110.64+0x20] ;  /* 0x0000200a6e6c7981 */ /* 0x000ee2000c1e1900 */
[----:B------:R-:W-:Y:S01]  /*5090*/  PLOP3.LUT P2, PT, PT, PT, UP0, 0x80, 0x0 ;  /* 0x000000000000781c */ /* 0x000fe20003f4f008 */
[----:B-1----:R-:W-:Y:S05]  /*50a0*/  FFMA.FTZ R4, R12, -UR6, R138 ;  /* 0x800000060c047c23 */ /* 0x002fea000801008a */
[----:B------:R-:W-:Y:S02]  /*50b0*/  @P5 FSEL R4, R4, -INF , !P4 ;  /* 0xff80000004045808 */ /* 0x000fe40006000000 */
[----:B----4-:R-:W-:Y:S03]  /*50c0*/  F2FP.BF16.F32.PACK_AB R5, R232, R231 ;  /* 0x000000e7e805723e */ /* 0x010fe600000010ff */
[--C-:B------:R-:W-:Y:S01]  /*50d0*/  FFMA.FTZ R7, R4, UR12, -R2.reuse ;  /* 0x0000000c04077c23 */ /* 0x100fe20008010802 */
[----:B------:R-:W-:Y:S01]  /*50e0*/  F2FP.BF16.F32.PACK_AB R4, R209, R211 ;  /* 0x000000d3d104723e */ /* 0x000fe200000010ff */
[----:B------:R-:W-:Y:S01]  /*50f0*/  FFMA.FTZ R2, R0, UR12, -R2 ;  /* 0x0000000c00027c23 */ /* 0x000fe20008010802 */
[----:B------:R1:W-:Y:S01]  /*5100*/  STS [R196+0xe400], R5 ;  /* 0x00e40005c4007388 */ /* 0x0003e20000000800 */
[----:B------:R-:W-:Y:S01]  /*5110*/  F2FP.BF16.F32.PACK_AB R0, R118, R119 ;  /* 0x000000777600723e */ /* 0x000fe200000010ff */
[----:B------:R-:W-:Y:S02]  /*5120*/  MUFU.EX2 R117, R7 ;  /* 0x0000000700757308 */ /* 0x000fe40000000800 */
[----:B------:R4:W-:Y:S04]  /*5130*/  STS [R197+0xe000], R4 ;  /* 0x00e00004c5007388 */ /* 0x0009e80000000800 */
[----:B------:R4:W-:Y:S04]  /*5140*/  STS [R197+0xe400], R6 ;  /* 0x00e40006c5007388 */ /* 0x0009e80000000800 */
[----:B------:R2:W4:Y:S01]  /*5150*/  MUFU.EX2 R116, R2 ;  /* 0x0000000200747308 */ /* 0x0005220000000800 */
[----:B-1----:R-:W-:Y:S02]  /*5160*/  F2FP.BF16.F32.PACK_AB R5, R122, R123 ;  /* 0x0000007b7a05723e */ /* 0x002fe400000010ff */
[----:B--2---:R-:W-:Y:S02]  /*5170*/  F2FP.BF16.F32.PACK_AB R2, R134, R135 ;  /* 0x000000878602723e */ /* 0x004fe400000010ff */
[----:B----4-:R-:W-:Y:S01]  /*5180*/  F2FP.BF16.F32.PACK_AB R4, R130, R131 ;  /* 0x000000838204723e */ /* 0x010fe200000010ff */
[----:B------:R1:W-:Y:S01]  /*5190*/  STS [R196+0xf000], R5 ;  /* 0x00f00005c4007388 */ /* 0x0003e20000000800 */
[----:B------:R-:W-:Y:S03]  /*51a0*/  F2FP.BF16.F32.PACK_AB R6, R124, R125 ;  /* 0x0000007d7c06723e */ /* 0x000fe600000010ff */
[----:B------:R2:W-:Y:S04]  /*51b0*/  STS [R196+0xf400], R4 ;  /* 0x00f40004c4007388 */ /* 0x0005e80000000800 */
        /* <DEDUP_REMOVED lines=9> */
[----:B------:R4:W-:Y:S04]  /*5250*/  STS [R194+0xe400], R0 ;  /* 0x00e40000c2007388 */ /* 0x0009e80000000800 */
[----:B------:R-:W-:Y:S01]  /*5260*/  STS [R195+0xf000], R6 ;  /* 0x00f00006c3007388 */ /* 0x000fe20000000800 */
[----:B-1----:R-:W-:Y:S02]  /*5270*/  F2FP.BF16.F32.PACK_AB R5, R120, R121 ;  /* 0x000000797805723e */ /* 0x002fe400000010ff */
[----:B--2---:R-:W-:Y:S03]  /*5280*/  F2FP.BF16.F32.PACK_AB R4, R112, R113 ;  /* 0x000000717004723e */ /* 0x004fe600000010ff */
[----:B------:R-:W-:Y:S01]  /*5290*/  STS [R195+0xf400], R5 ;  /* 0x00f40005c3007388 */ /* 0x000fe20000000800 */
[----:B----4-:R-:W-:Y:S03]  /*52a0*/  F2FP.BF16.F32.PACK_AB R2, R116, R117 ;  /* 0x000000757402723e */ /* 0x010fe600000010ff */
[----:B------:R-:W-:Y:S01]  /*52b0*/  STS [R194+0xf000], R4 ;  /* 0x00f00004c2007388 */ /* 0x000fe20000000800 */
[----:B------:R-:W-:Y:S03]  /*52c0*/  LEA R0, R180, UR4, 0x1 ;  /* 0x00000004b4007c11 */ /* 0x000fe6000f8e08ff */
[----:B------:R1:W-:Y:S04]  /*52d0*/  STS [R194+0xf400], R2 ;  /* 0x00f40002c2007388 */ /* 0x0003e80000000800 */
[----:B------:R-:W2:Y:S08]  /*52e0*/  LDSM.16.M88.4 R32, [R0+0x4000] ;  /* 0x004000000020783b */ /* 0x000eb00000000200 */
[----:B------:R4:W2:Y:S01]  /*52f0*/  LDSM.16.M88.4 R28, [R0+0x5000] ;  /* 0x00500000001c783b */ /* 0x0008a20000000200 */
[-C--:B-1----:R-:W-:Y:S07]  /*5300*/  IADD3 R2, R179, R0.reuse, RZ ;  /* 0x00000000b3027210 */ /* 0x082fee0007ffe0ff */
[----:B------:R-:W1:Y:S01]  /*5310*/  LDSM.16.M88.4 R100, [R2+0x4000] ;  /* 0x004000000264783b */ /* 0x000e620000000200 */
[C---:B----4-:R-:W-:Y:S07]  /*5320*/  IADD3 R0, R128.reuse, R0, RZ ;  /* 0x0000000080007210 */ /* 0x050fee0007ffe0ff */
[----:B------:R-:W4:Y:S01]  /*5330*/  LDSM.16.M88.4 R104, [R2+0x5000] ;  /* 0x005000000268783b */ /* 0x000f220000000200 */
[-C--:B--2---:R-:W-:Y:S06]  /*5340*/  HMMA.16816.F32.BF16 R4, R32, R140.reuse, RZ ;  /* 0x0000008c2004723c */ /* 0x084fec00000418ff */
[C---:B------:R-:W-:Y:S06]  /*5350*/  HMMA.16816.F32.BF16 R8, R28.reuse, R140, RZ ;  /* 0x0000008c1c08723c */ /* 0x040fec00000418ff */
        /* <DEDUP_REMOVED lines=13> */
[----:B------:R-:W1:Y:S05]  /*5430*/  LDSM.16.M88.4 R104, [R0+0x4000] ;  /* 0x004000000068783b */ /* 0x000e6a0000000200 */
[----:B------:R-:W-:Y:S03]  /*5440*/  HMMA.16816.F32.BF16 R32, R100, R154, R32 ;  /* 0x0000009a6420723c */ /* 0x000fe60000041820 */
[----:B------:R2:W4:Y:S02]  /*5450*/  LDSM.16.M88.4 R100, [R0+0x5000] ;  /* 0x005000000064783b */ /* 0x0005240000000200 */
[----:B--2---:R-:W-:Y:S06]  /*5460*/  IADD3 R0, R128, R2, RZ ;  /* 0x0000000280007210 */ /* 0x004fec0007ffe0ff */
[----:B------:R2:W5:Y:S01]  /*5470*/  LDG.E R2, desc[UR10][R110.64+0x80] ;  /* 0x0000800a6e027981 */ /* 0x000562000c1e1900 */
        /* <DEDUP_REMOVED lines=9> */
[----:B------:R4:W3:Y:S08]  /*5510*/  LDSM.16.M88.4 R104, [R0+0x5000] ;  /* 0x005000000068783b */ /* 0x0008f00000000200 */
[----:B----4-:R2:W5:Y:S01]  /*5520*/  LDG.E R0, desc[UR10][R110.64+0xa0] ;  /* 0x0000a00a6e007981 */ /* 0x010562000c1e1900 */
[-C--:B-1----:R-:W-:Y:S06]  /*5530*/  HMMA.16816.F32.BF16 R4, R100, R164.reuse, R4 ;  /* 0x000000a46404723c */ /* 0x082fec0000041804 */
        /* <DEDUP_REMOVED lines=12> */
[----:B------:R-:W-:Y:S03]  /*5600*/  FFMA.FTZ R4, -R220, R220, 1 ;  /* 0x3f800000dc047423 */ /* 0x000fe600000101dc */
[----:B------:R-:W-:Y:S01]  /*5610*/  FMUL.FTZ R104, R230, R104 ;  /* 0x00000068e6687220 */ /* 0x000fe20000410000 */
        /* <DEDUP_REMOVED lines=8> */
[----:B------:R-:W-:Y:S01]  /*56a0*/  FADD.FTZ R21, -R109, R21 ;  /* 0x000000156d157221 */ /* 0x000fe20000010100 */
[C---:B------:R-:W-:Y:S01]  /*56b0*/  FADD.FTZ R18, -R108.reuse, R18 ;  /* 0x000000126c127221 */ /* 0x040fe20000010100 */
[----:B------:R-:W-:Y:S01]  /*56c0*/  FADD.FTZ R22, -R108, R22 ;  /* 0x000000166c167221 */ /* 0x000fe20000010100 */
[----:B------:R-:W-:Y:S01]  /*56d0*/  F2FP.BF16.F32.PACK_AB R16, R4, R5 ;  /* 0x000000050410723e */ /* 0x000fe200000010ff */
        /* <DEDUP_REMOVED lines=9> */
[----:B------:R-:W-:Y:S01]  /*5770*/  FFMA.FTZ R21, -R132, R132, 1 ;  /* 0x3f80000084157423 */ /* 0x000fe20000010184 */
[----:B------:R-:W-:Y:S01]  /*5780*/  FMUL.FTZ R17, R17, R5 ;  /* 0x0000000511117220 */ /* 0x000fe20000410000 */
[----:B------:R-:W-:Y:S01]  /*5790*/  FFMA.FTZ R5, -R213, R213, 1 ;  /* 0x3f800000d5057423 */ /* 0x000fe200000101d5 */
[----:B------:R-:W-:Y:S01]  /*57a0*/  FMUL.FTZ R4, R4, R100 ;  /* 0x0000006404047220 */ /* 0x000fe20000410000 */
[----:B------:R-:W-:Y:S01]  /*57b0*/  FADD.FTZ R100, -R109, R32 ;  /* 0x000000206d647221 */ /* 0x000fe20000010100 */
[----:B------:R-:W-:Y:S01]  /*57c0*/  FMUL.FTZ R20, R20, UR7 ;  /* 0x0000000714147c20 */ /* 0x000fe20008410000 */
        /* <DEDUP_REMOVED lines=9> */
[----:B------:R-:W-:Y:S01]  /*5860*/  FMUL.FTZ R21, R21, R5 ;  /* 0x0000000515157220 */ /* 0x000fe20000410000 */
[----:B------:R-:W-:Y:S01]  /*5870*/  FFMA.FTZ R33, -R227, R227, 1 ;  /* 0x3f800000e3217423 */ /* 0x000fe200000101e3 */
[----:B------:R-:W-:Y:S01]  /*5880*/  FFMA.FTZ R5, -R133, R133, 1 ;  /* 0x3f80000085057423 */ /* 0x000fe20000010185 */
[----:B------:R-:W-:Y:S01]  /*5890*/  FMUL.FTZ R6, R6, UR7 ;  /* 0x0000000706067c20 */ /* 0x000fe20008410000 */
[----:B------:R-:W-:Y:S01]  /*58a0*/  FMUL.FTZ R100, R232, R7 ;  /* 0x00000007e8647220 */ /* 0x000fe20000410000 */
[----:B------:R-:W-:Y:S01]  /*58b0*/  FMUL.FTZ R33, R33, UR7 ;  /* 0x0000000721217c20 */ /* 0x000fe20008410000 */
[----:B------:R-:W-:Y:S01]  /*58c0*/  FMUL.FTZ R5, R5, UR7 ;  /* 0x0000000705057c20 */ /* 0x000fe20008410000 */
[----:B------:R-:W-:Y:S01]  /*58d0*/  F2FP.BF16.F32.PACK_AB R7, R4, R17 ;  /* 0x000000110407723e */ /* 0x000fe200000010ff */
[----:B------:R-:W-:Y:S01]  /*58e0*/  FMUL.FTZ R4, R6, R101 ;  /* 0x0000006506047220 */ /* 0x000fe20000410000 */
[----:B------:R-:W-:Y:S01]  /*58f0*/  FMUL.FTZ R6, R33, R100 ;  /* 0x0000006421067220 */ /* 0x000fe20000410000 */
[----:B------:R-:W-:Y:S01]  /*5900*/  FMUL.FTZ R5, R5, R102 ;  /* 0x0000006605057220 */ /* 0x000fe20000410000 */
[----:B------:R-:W-:Y:S01]  /*5910*/  FADD.FTZ R23, -R108, R23 ;  /* 0x000000176c177221 */ /* 0x000fe20000010100 */
[----:B------:R-:W-:Y:S01]  /*5920*/  FFMA.FTZ R17, -R225, R225, 1 ;  /* 0x3f800000e1117423 */ /* 0x000fe200000101e1 */
[----:B------:R-:W-:Y:S01]  /*5930*/  F2FP.BF16.F32.PACK_AB R32, R32, R20 ;  /* 0x000000142020723e */ /* 0x000fe200000010ff */
[----:B------:R-:W-:Y:S01]  /*5940*/  FMUL.FTZ R33, R217, R22 ;  /* 0x00000016d9217220 */ /* 0x000fe20000410000 */
[----:B------:R-:W-:Y:S01]  /*5950*/  F2FP.BF16.F32.PACK_AB R6, R6, R4 ;  /* 0x000000040606723e */ /* 0x000fe200000010ff */
[----:B------:R-:W-:Y:S01]  /*5960*/  FMUL.FTZ R4, R222, R18 ;  /* 0x00000012de047220 */ /* 0x000fe20000410000 */
[----:B------:R-:W-:Y:S01]  /*5970*/  F2FP.BF16.F32.PACK_AB R21, R5, R21 ;  /* 0x000000150515723e */ /* 0x000fe200000010ff */
[----:B------:R-:W-:Y:S01]  /*5980*/  FADD.FTZ R5, -R108, R19 ;  /* 0x000000136c057221 */ /* 0x000fe20000010100 */
[----:B------:R-:W-:Y:S01]  /*5990*/  FFMA.FTZ R18, -R226, R226, 1 ;  /* 0x3f800000e2127423 */ /* 0x000fe200000101e2 */
[----:B------:R-:W-:Y:S01]  /*59a0*/  FMUL.FTZ R100, R216, R23 ;  /* 0x00000017d8647220 */ /* 0x000fe20000410000 */
[----:B------:R-:W-:Y:S01]  /*59b0*/  FMUL.FTZ R17, R17, UR7 ;  /* 0x0000000711117c20 */ /* 0x000fe20008410000 */
[----:B------:R-:W-:Y:S01]  /*59c0*/  FMUL.FTZ R5, R219, R5 ;  /* 0x00000005db057220 */ /* 0x000fe20000410000 */
        /* <DEDUP_REMOVED lines=19> */
[----:B--2---:R-:W-:Y:S06]  /*5b00*/  @!P2 BRA `(.L_x_1312) ;  /* 0x000000000084a947 */ /* 0x004fec0003800000 */
        /* <DEDUP_REMOVED lines=13> */
[----:B-1----:R-:W-:Y:S05]  /*5be0*/  IMAD.U32 R4, R34, -0x40, RZ ;  /* 0xffffffc022047824 */ /* 0x002fea00078e00ff */
        /* <DEDUP_REMOVED lines=19> */
.L_x_1312:
[----:B------:R1:W-:Y:S01]  /*5d20*/  STS [R196+0xa000], R16 ;  /* 0x00a00010c4007388 */ /* 0x0003e20000000800 */
[C---:B-----5:R-:W-:Y:S01]  /*5d30*/  FADD.FTZ R9, -R2.reuse, R9 ;  /* 0x0000000902097221 */ /* 0x060fe20000010100 */
[C---:B------:R-:W-:Y:S01]  /*5d40*/  FADD.FTZ R8, -R2.reuse, R8 ;  /* 0x0000000802087221 */ /* 0x040fe20000010100 */
[----:B---3--:R-:W-:Y:S01]  /*5d50*/  FADD.FTZ R5, -R2, R13 ;  /* 0x0000000d02057221 */ /* 0x008fe20000010100 */
[----:B------:R2:W-:Y:S01]  /*5d60*/  STS [R196+0xa400], R6 ;  /* 0x00a40006c4007388 */ /* 0x0005e20000000800 */
[----:B------:R-:W-:Y:S01]  /*5d70*/  F2FP.BF16.F32.PACK_AB R4, R17, R18 ;  /* 0x000000121104723e */ /* 0x000fe200000010ff */
[----:B------:R-:W-:Y:S01]  /*5d80*/  FMUL.FTZ R13, R122, R9 ;  /* 0x000000097a0d7220 */ /* 0x000fe20000410000 */
[----:B------:R-:W-:Y:S01]  /*5d90*/  FMUL.FTZ R18, R123, R8 ;  /* 0x000000087b127220 */ /* 0x000fe20000410000 */
[----:B------:R3:W-:Y:S01]  /*5da0*/  STS [R197+0xa000], R7 ;  /* 0x00a00007c5007388 */ /* 0x0007e20000000800 */
[----:B------:R-:W-:Y:S01]  /*5db0*/  FFMA.FTZ R9, -R189, R189, 1 ;  /* 0x3f800000bd097423 */ /* 0x000fe200000101bd */
[----:B------:R-:W-:Y:S01]  /*5dc0*/  FFMA.FTZ R8, -R188, R188, 1 ;  /* 0x3f800000bc087423 */ /* 0x000fe200000101bc */
[----:B------:R-:W-:Y:S01]  /*5dd0*/  FADD.FTZ R12, -R2, R12 ;  /* 0x0000000c020c7221 */ /* 0x000fe20000010100 */
[----:B------:R4:W-:Y:S01]  /*5de0*/  STS [R197+0xa400], R4 ;  /* 0x00a40004c5007388 */ /* 0x0009e20000000800 */
[----:B------:R-:W-:Y:S01]  /*5df0*/  FMUL.FTZ R9, R9, UR7 ;  /* 0x0000000709097c20 */ /* 0x000fe20008410000 */
[----:B------:R-:W-:Y:S01]  /*5e00*/  FMUL.FTZ R8, R8, UR7 ;  /* 0x0000000708087c20 */ /* 0x000fe20008410000 */
[----:B------:R-:W-:Y:S01]  /*5e10*/  FMUL.FTZ R12, R119, R12 ;  /* 0x0000000c770c7220 */ /* 0x000fe20000410000 */
[----:B------:R-:W-:Y:S01]  /*5e20*/  FMUL.FTZ R5, R118, R5 ;  /* 0x0000000576057220 */ /* 0x000fe20000410000 */
[C---:B------:R-:W-:Y:S01]  /*5e30*/  FADD.FTZ R24, -R2.reuse, R24 ;  /* 0x0000001802187221 */ /* 0x040fe20000010100 */
[C---:B------:R-:W-:Y:S01]  /*5e40*/  FADD.FTZ R25, -R2.reuse, R25 ;  /* 0x0000001902197221 */ /* 0x040fe20000010100 */
[C---:B------:R-:W-:Y:S01]  /*5e50*/  FADD.FTZ R28, -R2.reuse, R28 ;  /* 0x0000001c021c7221 */ /* 0x040fe20000010100 */
[----:B------:R-:W-:Y:S01]  /*5e60*/  FADD.FTZ R2, -R2, R29 ;  /* 0x0000001d02027221 */ /* 0x000fe20000010100 */
[----:B------:R-:W-:Y:S01]  /*5e70*/  FMUL.FTZ R24, R115, R24 ;  /* 0x0000001873187220 */ /* 0x000fe20000410000 */
[----:B------:R-:W-:Y:S01]  /*5e80*/  FMUL.FTZ R25, R114, R25 ;  /* 0x0000001972197220 */ /* 0x000fe20000410000 */
[----:B------:R-:W-:Y:S01]  /*5e90*/  FADD.FTZ R11, -R0, R11 ;  /* 0x0000000b000b7221 */ /* 0x000fe20000010100 */
[----:B------:R-:W-:Y:S01]  /*5ea0*/  FMUL.FTZ R2, R112, R2 ;  /* 0x0000000270027220 */ /* 0x000fe20000410000 */
[----:B-1----:R-:W-:Y:S01]  /*5eb0*/  F2FP.BF16.F32.PACK_AB R16, R19, R20 ;  /* 0x000000141310723e */ /* 0x002fe200000010ff */
[----:B------:R-:W-:Y:S01]  /*5ec0*/  FMUL.FTZ R19, R9, R18 ;  /* 0x0000001209137220 */ /* 0x000fe20000410000 */
[----:B------:R-:W-:Y:S01]  /*5ed0*/  FMUL.FTZ R18, R8, R13 ;  /* 0x0000000d08127220 */ /* 0x000fe20000410000 */
[----:B------:R-:W-:Y:S01]  /*5ee0*/  FFMA.FTZ R8, -R136, R136, 1 ;  /* 0x3f80000088087423 */ /* 0x000fe20000010188 */
[----:B--2---:R-:W-:Y:S01]  /*5ef0*/  FFMA.FTZ R6, -R186, R186, 1 ;  /* 0x3f800000ba067423 */ /* 0x004fe200000101ba */
[----:B------:R-:W-:Y:S01]  /*5f00*/  FADD.FTZ R10, -R0, R10 ;  /* 0x0000000a000a7221 */ /* 0x000fe20000010100 */
[----:B------:R-:W-:Y:S01]  /*5f10*/  FMUL.FTZ R28, R113, R28 ;  /* 0x0000001c711c7220 */ /* 0x000fe20000410000 */
[----:B------:R-:W-:Y:S01]  /*5f20*/  FMUL.FTZ R8, R8, UR7 ;  /* 0x0000000708087c20 */ /* 0x000fe20008410000 */
[----:B---3--:R-:W-:Y:S01]  /*5f30*/  FFMA.FTZ R7, -R187, R187, 1 ;  /* 0x3f800000bb077423 */ /* 0x008fe200000101bb */
[----:B------:R-:W-:Y:S01]  /*5f40*/  FMUL.FTZ R6, R6, UR7 ;  /* 0x0000000706067c20 */ /* 0x000fe20008410000 */
[----:B------:R-:W-:Y:S01]  /*5f50*/  FADD.FTZ R14, -R0, R14 ;  /* 0x0000000e000e7221 */ /* 0x000fe20000010100 */
[----:B------:R-:W-:Y:S01]  /*5f60*/  FMUL.FTZ R24, R8, R24 ;  /* 0x0000001808187220 */ /* 0x000fe20000410000 */
[----:B------:R-:W-:Y:S01]  /*5f70*/  FMUL.FTZ R7, R7, UR7 ;  /* 0x0000000707077c20 */ /* 0x000fe20008410000 */
[C---:B----4-:R-:W-:Y:S01]  /*5f80*/  FADD.FTZ R4, -R0.reuse, R15 ;  /* 0x0000000f00047221 */ /* 0x050fe20000010100 */
[C---:B------:R-:W-:Y:S01]  /*5f90*/  FADD.FTZ R26, -R0.reuse, R26 ;  /* 0x0000001a001a7221 */ /* 0x040fe20000010100 */
[----:B------:R-:W-:Y:S01]  /*5fa0*/  FADD.FTZ R27, -R0, R27 ;  /* 0x0000001b001b7221 */ /* 0x000fe20000010100 */
[----:B------:R-:W-:Y:S01]  /*5fb0*/  FMUL.FTZ R13, R7, R12 ;  /* 0x0000000c070d7220 */ /* 0x000fe20000410000 */
[----:B------:R-:W-:Y:S01]  /*5fc0*/  FMUL.FTZ R12, R6, R5 ;  /* 0x00000005060c7220 */ /* 0x000fe20000410000 */
[----:B------:R-:W-:Y:S01]  /*5fd0*/  FFMA.FTZ R5, -R126, R126, 1 ;  /* 0x3f8000007e057423 */ /* 0x000fe2000001017e */
[----:B------:R-:W-:Y:S01]  /*5fe0*/  FFMA.FTZ R7, -R129, R129, 1 ;  /* 0x3f80000081077423 */ /* 0x000fe20000010181 */
[----:B------:R-:W-:Y:S01]  /*5ff0*/  FFMA.FTZ R6, -R127, R127, 1 ;  /* 0x3f8000007f067423 */ /* 0x000fe2000001017f */
[----:B------:R-:W-:Y:S01]  /*6000*/  FMUL.FTZ R4, R124, R4 ;  /* 0x000000047c047220 */ /* 0x000fe20000410000 */
[----:B------:R-:W-:Y:S01]  /*6010*/  FMUL.FTZ R5, R5, UR7 ;  /* 0x0000000705057c20 */ /* 0x000fe20008410000 */
[----:B------:R-:W-:Y:S01]  /*6020*/  FMUL.FTZ R7, R7, UR7 ;  /* 0x0000000707077c20 */ /* 0x000fe20008410000 */
[----:B------:R-:W-:Y:S01]  /*6030*/  FMUL.FTZ R6, R6, UR7 ;  /* 0x0000000706067c20 */ /* 0x000fe20008410000 */
[----:B------:R-:W-:Y:S01]  /*6040*/  FADD.FTZ R30, -R0, R30 ;  /* 0x0000001e001e7221 */ /* 0x000fe20000010100 */
[----:B------:R-:W-:Y:S01]  /*6050*/  FMUL.FTZ R8, R5, R2 ;  /* 0x0000000205087220 */ /* 0x000fe20000410000 */
[----:B------:R-:W-:Y:S01]  /*6060*/  F2FP.BF16.F32.PACK_AB R2, R18, R19 ;  /* 0x000000131202723e */ /* 0x000fe200000010ff */
[----:B------:R-:W-:Y:S01]  /*6070*/  FMUL.FTZ R9, R7, R25 ;  /* 0x0000001907097220 */ /* 0x000fe20000410000 */
[----:B------:R-:W-:Y:S01]  /*6080*/  F2FP.BF16.F32.PACK_AB R7, R12, R13 ;  /* 0x0000000d0c07723e */ /* 0x000fe200000010ff */
[----:B------:R-:W-:Y:S01]  /*6090*/  FMUL.FTZ R12, R130, R11 ;  /* 0x0000000b820c7220 */ /* 0x000fe20000410000 */
[----:B------:R-:W-:Y:S01]  /*60a0*/  FFMA.FTZ R11, -R193, R193, 1 ;  /* 0x3f800000c10b7423 */ /* 0x000fe200000101c1 */
[----:B------:R1:W-:Y:S01]  /*60b0*/  STS [R196+0xb000], R2 ;  /* 0x00b00002c4007388 */ /* 0x0003e20000000800 */
[----:B------:R-:W-:Y:S01]  /*60c0*/  FFMA.FTZ R5, -R190, R190, 1 ;  /* 0x3f800000be057423 */ /* 0x000fe200000101be */
[----:B------:R-:W-:Y:S01]  /*60d0*/  FMUL.FTZ R13, R131, R10 ;  /* 0x0000000a830d7220 */ /* 0x000fe20000410000 */
[----:B------:R-:W-:Y:S01]  /*60e0*/  FMUL.FTZ R11, R11, UR7 ;  /* 0x000000070b0b7c20 */ /* 0x000fe20008410000 */
[----:B------:R-:W-:Y:S01]  /*60f0*/  FFMA.FTZ R10, -R192, R192, 1 ;  /* 0x3f800000c00a7423 */ /* 0x000fe200000101c0 */
[----:B------:R-:W-:Y:S01]  /*6100*/  FMUL.FTZ R5, R5, UR7 ;  /* 0x0000000705057c20 */ /* 0x000fe20008410000 */
[----:B------:R-:W-:Y:S01]  /*6110*/  FMUL.FTZ R28, R6, R28 ;  /* 0x0000001c061c7220 */ /* 0x000fe20000410000 */
[----:B------:R-:W-:Y:S01]  /*6120*/  FMUL.FTZ R13, R11, R13 ;  /* 0x0000000d0b0d7220 */ /* 0x000fe20000410000 */
[----:B------:R-:W-:Y:S01]  /*6130*/  FADD.FTZ R0, -R0, R31 ;  /* 0x0000001f00007221 */ /* 0x000fe20000010100 */
[----:B------:R-:W-:Y:S01]  /*6140*/  FMUL.FTZ R11, R5, R4 ;  /* 0x00000004050b7220 */ /* 0x000fe20000410000 */
[----:B------:R-:W-:Y:S01]  /*6150*/  FMUL.FTZ R10, R10, UR7 ;  /* 0x000000070a0a7c20 */ /* 0x000fe20008410000 */
[----:B------:R-:W-:Y:S01]  /*6160*/  FFMA.FTZ R6, -R191, R191, 1 ;  /* 0x3f800000bf067423 */ /* 0x000fe200000101bf */
[----:B------:R-:W-:Y:S01]  /*6170*/  FFMA.FTZ R4, -R137, R137, 1 ;  /* 0x3f80000089047423 */ /* 0x000fe20000010189 */
[----:B------:R-:W-:Y:S01]  /*6180*/  FMUL.FTZ R14, R125, R14 ;  /* 0x0000000e7d0e7220 */ /* 0x000fe20000410000 */
[----:B------:R-:W-:Y:S01]  /*6190*/  FMUL.FTZ R12, R10, R12 ;  /* 0x0000000c0a0c7220 */ /* 0x000fe20000410000 */
[----:B------:R-:W-:Y:S01]  /*61a0*/  FMUL.FTZ R6, R6, UR7 ;  /* 0x0000000706067c20 */ /* 0x000fe20008410000 */
[----:B------:R-:W-:Y:S01]  /*61b0*/  FMUL.FTZ R4, R4, UR7 ;  /* 0x0000000704047c20 */ /* 0x000fe20008410000 */
[----:B------:R-:W-:Y:S01]  /*61c0*/  FMUL.FTZ R0, R116, R0 ;  /* 0x0000000074007220 */ /* 0x000fe20000410000 */
[----:B------:R-:W-:Y:S01]  /*61d0*/  FFMA.FTZ R10, -R185, R185, 1 ;  /* 0x3f800000b90a7423 */ /* 0x000fe200000101b9 */
[----:B------:R-:W-:Y:S01]  /*61e0*/  FMUL.FTZ R14, R6, R14 ;  /* 0x0000000e060e7220 */ /* 0x000fe20000410000 */
[----:B------:R-:W-:Y:S01]  /*61f0*/  FFMA.FTZ R6, -R139, R139, 1 ;  /* 0x3f8000008b067423 */ /* 0x000fe2000001018b */
[----:B------:R-:W-:Y:S01]  /*6200*/  FMUL.FTZ R0, R4, R0 ;  /* 0x0000000004007220 */ /* 0x000fe20000410000 */
[----:B------:R-:W-:Y:S01]  /*6210*/  F2FP.BF16.F32.PACK_AB R4, R12, R13 ;  /* 0x0000000d0c04723e */ /* 0x000fe200000010ff */
[----:B------:R-:W-:Y:S01]  /*6220*/  FMUL.FTZ R27, R120, R27 ;  /* 0x0000001b781b7220 */ /* 0x000fe20000410000 */
[----:B------:R-:W-:Y:S01]  /*6230*/  FMUL.FTZ R10, R10, UR7 ;  /* 0x000000070a0a7c20 */ /* 0x000fe20008410000 */
[----:B-1----:R-:W-:Y:S01]  /*6240*/  F2FP.BF16.F32.PACK_AB R2, R11, R14 ;  /* 0x0000000e0b02723e */ /* 0x002fe200000010ff */
[----:B------:R-:W-:Y:S01]  /*6250*/  FMUL.FTZ R26, R121, R26 ;  /* 0x0000001a791a7220 */ /* 0x000fe20000410000 */
[----:B------:R-:W-:Y:S01]  /*6260*/  STS [R196+0xb400], R4 ;  /* 0x00b40004c4007388 */ /* 0x000fe20000000800 */
[----:B------:R-:W-:Y:S01]  /*6270*/  FMUL.FTZ R6, R6, UR7 ;  /* 0x0000000706067c20 */ /* 0x000fe20008410000 */
[----:B------:R-:W-:Y:S01]  /*6280*/  FFMA.FTZ R5, -R138, R138, 1 ;  /* 0x3f8000008a057423 */ /* 0x000fe2000001018a */
[----:B------:R-:W-:Y:S01]  /*6290*/  FMUL.FTZ R30, R117, R30 ;  /* 0x0000001e751e7220 */ /* 0x000fe20000410000 */
[----:B------:R-:W-:Y:S01]  /*62a0*/  STS [R197+0xb000], R7 ;  /* 0x00b00007c5007388 */ /* 0x000fe20000000800 */
[----:B------:R-:W-:Y:S01]  /*62b0*/  FMUL.FTZ R26, R10, R26 ;  /* 0x0000001a0a1a7220 */ /* 0x000fe20000410000 */
[----:B------:R-:W-:Y:S01]  /*62c0*/  FMUL.FTZ R6, R6, R27 ;  /* 0x0000001b06067220 */ /* 0x000fe20000410000 */
[----:B------:R-:W-:Y:S01]  /*62d0*/  FMUL.FTZ R5, R5, UR7 ;  /* 0x0000000705057c20 */ /* 0x000fe20008410000 */
[----:B------:R1:W-:Y:S01]  /*62e0*/  STS [R197+0xb400], R2 ;  /* 0x00b40002c5007388 */ /* 0x0003e20000000800 */
[----:B------:R-:W-:Y:S02]  /*62f0*/  F2FP.BF16.F32.PACK_AB R17, R22, R23 ;  /* 0x000000171611723e */ /* 0x000fe400000010ff */
[----:B------:R-:W-:Y:S01]  /*6300*/  FMUL.FTZ R5, R5, R30 ;  /* 0x0000001e05057220 */ /* 0x000fe20000410000 */
[----:B------:R-:W-:Y:S01]  /*6310*/  STS [R195+0xa000], R32 ;  /* 0x00a00020c3007388 */ /* 0x000fe20000000800 */
[----:B------:R-:W-:Y:S02]  /*6320*/  F2FP.BF16.F32.PACK_AB R9, R9, R24 ;  /* 0x000000180909723e */ /* 0x000fe400000010ff */
[----:B------:R-:W-:Y:S01]  /*6330*/  F2FP.BF16.F32.PACK_AB R6, R6, R26 ;  /* 0x0000001a0606723e */ /* 0x000fe200000010ff */
[----:B------:R-:W-:Y:S01]  /*6340*/  STS [R195+0xa400], R16 ;  /* 0x00a40010c3007388 */ /* 0x000fe20000000800 */
[----:B------:R-:W-:Y:S02]  /*6350*/  F2FP.BF16.F32.PACK_AB R8, R8, R28 ;  /* 0x0000001c0808723e */ /* 0x000fe400000010ff */
[----:B------:R-:W-:Y:S01]  /*6360*/  F2FP.BF16.F32.PACK_AB R5, R0, R5 ;  /* 0x000000050005723e */ /* 0x000fe200000010ff */
[----:B------:R-:W-:Y:S01]  /*6370*/  STS [R194+0xa000], R21 ;  /* 0x00a00015c2007388 */ /* 0x000fe20000000800 */
[----:B------:R-:W-:Y:S02]  /*6380*/  SHF.L.U32 R100, R181, 0x1, RZ ;  /* 0x00000001b5647819 */ /* 0x000fe400000006ff */
[----:B------:R-:W-:Y:S01]  /*6390*/  MOV R0, UR4 ;  /* 0x0000000400007c02 */ /* 0x000fe20008000f00 */
[----:B------:R-:W-:Y:S01]  /*63a0*/  STS [R194+0xa400], R17 ;  /* 0x00a40011c2007388 */ /* 0x000fe20000000800 */
[----:B------:R-:W-:Y:S02]  /*63b0*/  LEA R114, R243, UR4, 0x1 ;  /* 0x00000004f3727c11 */ /* 0x000fe4000f8e08ff */
[----:B------:R-:W-:Y:S01]  /*63c0*/  IADD3 R0, R100, 0x4000, R0 ;  /* 0x0000400064007810 */ /* 0x000fe20007ffe000 */
[----:B------:R-:W-:Y:S01]  /*63d0*/  STS [R195+0xb000], R9 ;  /* 0x00b00009c3007388 */ /* 0x000fe20000000800 */
[----:B------:R-:W-:Y:S02]  /*63e0*/  MOV R116, R205 ;  /* 0x000000cd00747202 */ /* 0x000fe40000000f00 */
[----:B------:R-:W-:Y:S01]  /*63f0*/  MOV R117, R204 ;  /* 0x000000cc00757202 */ /* 0x000fe20000000f00 */
        /* <DEDUP_REMOVED lines=80> */
.L_x_1313:
        /* <DEDUP_REMOVED lines=324> */
.L_x_1315:
        /* <DEDUP_REMOVED lines=23> */
.L_x_1316:
        /* <DEDUP_REMOVED lines=48> */
.L_x_1318:
[----:B------:R-:W-:Y:S05]  /*81b0*/  BSYNC B0 ;  /* 0x0000000000007941 */ /* 0x000fea0003800000 */
.L_x_1317:
        /* <DEDUP_REMOVED lines=14> */
.L_x_1320:
[----:B------:R-:W-:Y:S05]  /*82a0*/  BSYNC B0 ;  /* 0x0000000000007941 */ /* 0x000fea0003800000 */
.L_x_1319:
        /* <DEDUP_REMOVED lines=15> */
.L_x_1322:
[----:B------:R-:W-:Y:S05]  /*83a0*/  BSYNC B0 ;  /* 0x0000000000007941 */ /* 0x000fea0003800000 */
.L_x_1321:
        /* <DEDUP_REMOVED lines=15> */
.L_x_1324:
[----:B------:R-:W-:Y:S05]  /*84a0*/  BSYNC B0 ;  /* 0x0000000000007941 */ /* 0x000fea0003800000 */
.L_x_1323:
        /* <DEDUP_REMOVED lines=8> */
[----:B------:R-:W-:Y:S01]  /*8530*/  IADD3 R4, P0, R4, UR18, RZ ;  /* 0x0000001204047c10 */ /* 0x000fe2000ff1e0ff */
[----:B------:R-:W-:-:S03]  /*8540*/  UIMAD UR8, UR8, UR6, URZ ;  /* 0x00000006080872a4 */ /* 0x000fc6000f8e023f */
[----:B------:R-:W-:Y:S01]  /*8550*/  IMAD.U32 R2, RZ, RZ, UR9 ;  /* 0x00000009ff027e24 */ /* 0x000fe2000f8e00ff */
[----:B------:R-:W-:-:S04]  /*8560*/  UIMAD UR7, UR54, UR7, UR8 ;  /* 0x00000007360772a4 */ /* 0x000fc8000f8e0208 */
[----:B------:R-:W-:Y:S02]  /*8570*/  IADD3.X R5, R5, UR19, R2, P0, !PT ;  /* 0x0000001305057c10 */ /* 0x000fe400087fe402 */
        /* <DEDUP_REMOVED lines=14> */
.L_x_1326:
[----:B------:R-:W-:Y:S05]  /*8660*/  BSYNC B0 ;  /* 0x0000000000007941 */ /* 0x000fea0003800000 */
.L_x_1325:
        /* <DEDUP_REMOVED lines=14> */
.L_x_1328:
[----:B------:R-:W-:Y:S05]  /*8750*/  BSYNC B0 ;  /* 0x0000000000007941 */ /* 0x000fea0003800000 */
.L_x_1327:
        /* <DEDUP_REMOVED lines=14> */
.L_x_1330:
[----:B------:R-:W-:Y:S05]  /*8840*/  BSYNC B0 ;  /* 0x0000000000007941 */ /* 0x000fea0003800000 */
.L_x_1329:
        /* <DEDUP_REMOVED lines=14> */
.L_x_1287:
        /* <DEDUP_REMOVED lines=26> */
.L_x_1332:
        /* <DEDUP_REMOVED lines=23> */
.L_x_1333:
        /* <DEDUP_REMOVED lines=36> */
.L_x_1335:
[----:B------:R-:W-:Y:S05]  /*8e80*/  BSYNC B0 ;  /* 0x0000000000007941 */ /* 0x000fea0003800000 */
.L_x_1334:
        /* <DEDUP_REMOVED lines=14> */
.L_x_1337:
[----:B------:R-:W-:Y:S05]  /*8f70*/  BSYNC B0 ;  /* 0x0000000000007941 */ /* 0x000fea0003800000 */
.L_x_1336:
        /* <DEDUP_REMOVED lines=14> */
.L_x_1339:
[----:B------:R-:W-:Y:S05]  /*9060*/  BSYNC B0 ;  /* 0x0000000000007941 */ /* 0x000fea0003800000 */
.L_x_1338:
        /* <DEDUP_REMOVED lines=14> */
.L_x_1341:
[----:B------:R-:W-:Y:S05]  /*9150*/  BSYNC B0 ;  /* 0x0000000000007941 */ /* 0x000fea0003800000 */
.L_x_1340:
        /* <DEDUP_REMOVED lines=26> */
.L_x_1343:
[----:B------:R-:W-:Y:S05]  /*9300*/  BSYNC B0 ;  /* 0x0000000000007941 */ /* 0x000fea0003800000 */
.L_x_1342:
        /* <DEDUP_REMOVED lines=14> */
.L_x_1345:
[----:B------:R-:W-:Y:S05]  /*93f0*/  BSYNC B0 ;  /* 0x0000000000007941 */ /* 0x000fea0003800000 */
.L_x_1344:
        /* <DEDUP_REMOVED lines=14> */
.L_x_1347:
[----:B------:R-:W-:Y:S05]  /*94e0*/  BSYNC B0 ;  /* 0x0000000000007941 */ /* 0x000fea0003800000 */
.L_x_1346:
        /* <DEDUP_REMOVED lines=13> */
.L_x_1331:
[----:B------:R-:W-:Y:S05]  /*95c0*/  BSYNC B1 ;  /* 0x0000000000017941 */ /* 0x000fea0003800000 */
.L_x_1282:
[----:B------:R-:W-:Y:S02]  /*95d0*/  ULDC UR6, c[0x0][0xc] ;  /* 0x0000030000067ab9 */ /* 0x000fe40000000800 */
[----:B------:R-:W-:-:S04]  /*95e0*/  UIADD3 UR33, UR6, UR33, URZ ;  /* 0x0000002106217290 */ /* 0x000fc8000fffe03f */
[----:B------:R-:W-:-:S06]  /*95f0*/  UISETP.GE.AND UP0, UPT, UR33, UR60, UPT ;  /* 0x0000003c2100728c */ /* 0x000fcc000bf06270 */
[----:B------:R-:W-:-:S13]  /*9600*/  PLOP3.LUT P0, PT, PT, PT, UP0, 0x80, 0x0 ;  /* 0x000000000000781c */ /* 0x000fda0003f0f008 */
[----:B------:R-:W-:Y:S05]  /*9610*/  @P0 BRA `(.L_x_1348) ;  /* 0x0000000000040947 */ /* 0x000fea0003800000 */
[----:B------:R-:W-:Y:S05]  /*9620*/  BRA `(.L_x_1349) ;  /* 0xffffff7000dc7947 */ /* 0x000fea000383ffff */
.L_x_1348:
[----:B------:R-:W-:Y:S05]  /*9630*/  EXIT ;  /* 0x000000000000794d */ /* 0x000fea0003800000 */
.L_x_1350:
        /* <DEDUP_REMOVED lines=12> */
.L_x_2479:


//--------------------- .text._ZN5flash44flash_bwd_dq_dk_dv_loop_seqk_parallel_kernelI23Flash_bwd_kernel_traitsILi64ELi64ELi128ELi8ELi2ELi4ELi4ELb1ELb0EN7cutlass10bfloat16_tE19Flash_kernel_traitsILi64ELi64ELi128ELi8ES3_EELb1ELb0ELb1ELb0ELb0ELb1ELb0EEEvNS_16Flash_bwd_paramsE --------------------------
	.section	.text._ZN5flash44flash_bwd_dq_dk_dv_loop_seqk_parallel_kernelI23Flash_bwd_kernel_traitsILi64ELi64ELi128ELi8ELi2ELi4ELi4ELb1ELb0EN7cutlass10bfloat16_tE19Flash_kernel_traitsILi64ELi64ELi128ELi8ES3_EELb1ELb0ELb1ELb0ELb0ELb1ELb0EEEvNS_16Flash_bwd_paramsE,"ax",@progbits
	.align	128
        .global         _ZN5flash44flash_bwd_dq_dk_dv_loop_seqk_parallel_kernelI23Flash_bwd_kernel_traitsILi64ELi64ELi128ELi8ELi2ELi4ELi4ELb1ELb0EN7cutlass10bfloat16_tE19Flash_kernel_traitsILi64ELi64ELi128ELi8ES3_EELb1ELb0ELb1ELb0ELb0ELb1ELb0EEEvNS_16Flash_bwd_paramsE
        .type           _ZN5flash44flash_bwd_dq_dk_dv_loop_seqk_parallel_kernelI23Flash_bwd_kernel_traitsILi64ELi64ELi128ELi8ELi2ELi4ELi4ELb1ELb0EN7cutlass10bfloat16_tE19Flash_kernel_traitsILi64ELi64ELi128ELi8ES3_EELb1ELb0ELb1ELb0ELb0ELb1ELb0EEEvNS_16Flash_bwd_paramsE,@function
        .size           _ZN5flash44flash_bwd_dq_dk_dv_loop_seqk_parallel_kernelI23Flash_bwd_kernel_traitsILi64ELi64ELi128ELi8ELi2ELi4ELi4ELb1ELb0EN7cutlass10bfloat16_tE19Flash_kernel_traitsILi64ELi64ELi128ELi8ES3_EELb1ELb0ELb1ELb0ELb0ELb1ELb0EEEvNS_16Flash_bwd_paramsE,(.L_x_2480 - _ZN5flash44flash_bwd_dq_dk_dv_loop_seqk_parallel_kernelI23Flash_bwd_kernel_traitsILi64ELi64ELi128ELi8ELi2ELi4ELi4ELb1ELb0EN7cutlass10bfloat16_tE19Flash_kernel_traitsILi64ELi64ELi128ELi8ES3_EELb1ELb0ELb1ELb0ELb0ELb1ELb0EEEvNS_16Flash_bwd_paramsE)
        .other          _ZN5flash44flash_bwd_dq_dk_dv_loop_seqk_parallel_kernelI23Flash_bwd_kernel_traitsILi64ELi64ELi128ELi8ELi2ELi4ELi4ELb1ELb0EN7cutlass10bfloat16_tE19Flash_kernel_traitsILi64ELi64ELi128ELi8ES3_EELb1ELb0ELb1ELb0ELb0ELb1ELb0EEEvNS_16Flash_bwd_paramsE,@"STO_CUDA_ENTRY STV_DEFAULT"
_ZN5flash44flash_bwd_dq_dk_dv_loop_seqk_parallel_kernelI23Flash_bwd_kernel_traitsILi64ELi64ELi128ELi8ELi2ELi4ELi4ELb1ELb0EN7cutlass10bfloat16_tE19Flash_kernel_traitsILi64ELi64ELi128ELi8ES3_EELb1ELb0ELb1ELb0ELb0ELb1ELb0EEEvNS_16Flash_bwd_paramsE:
.text._ZN5flash44flash_bwd_dq_dk_dv_loop_seqk_parallel_kernelI23Flash_bwd_kernel_traitsILi64ELi64ELi128ELi8ELi2ELi4ELi4ELb1ELb0EN7cutlass10bfloat16_tE19Flash_kernel_traitsILi64ELi64ELi128ELi8ES3_EELb1ELb0ELb1ELb0ELb0ELb1ELb0EEEvNS_16Flash_bwd_paramsE:
        /* <DEDUP_REMOVED lines=20> */
[----:B------:R-:W-:Y:S02]  /*0140*/  LEA.HI R8, R191, R10, RZ, 0x2 ;  /* 0x0000000abf087211 */ /* 0x000fe400078f10ff */
[----:B--2---:R-:W-:Y:S02]  /*0150*/  LEA R173, R173, R0, 0x18 ;  /* 0x00000000adad7211 */ /* 0x004fe400078ec0ff */
[--C-:B------:R-:W-:Y:S02]  /*0160*/  SHF.R.S32.HI R3, RZ, 0x5, R180.reuse ;  /* 0x00000005ff037819 */ /* 0x100fe400000114b4 */
[----:B------:R-:W-:Y:S01]  /*0170*/  SHF.R.S32.HI R0, RZ, 0x1f, R180 ;  /* 0x0000001fff007819 */ /* 0x000fe200000114b4 */
[----:B------:R-:W-:Y:S01]  /*0180*/  VIADD R172, R173, 0xa000 ;  /* 0x0000a000adac7836 */ /* 0x000fe20000000000 */
[-C--:B------:R-:W-:Y:S01]  /*0190*/  LEA.HI R9, R191, R10.reuse, RZ, 0x3 ;  /* 0x0000000abf097211 */ /* 0x080fe200078f18ff */
[----:B------:R-:W-:Y:S01]  /*01a0*/  VIADD R169, R173, 0x6000 ;  /* 0x00006000ada97836 */ /* 0x000fe20000000000 */
[----:B------:R-:W-:-:S02]  /*01b0*/  LEA.HI R174, R191, R10, RZ, 0x4 ;  /* 0x0000000abfae7211 */ /* 0x000fc400078f20ff */
[----:B------:R-:W-:Y:S02]  /*01c0*/  LOP3.LUT R5, R8, 0x7ffffffc, RZ, 0xc0, !PT ;  /* 0x7ffffffc08057812 */ /* 0x000fe400078ec0ff */
[--C-:B------:R-:W-:Y:S02]  /*01d0*/  SHF.R.S32.HI R11, RZ, 0x2, R8.reuse ;  /* 0x00000002ff0b7819 */ /* 0x100fe40000011408 */
[----:B------:R-:W-:Y:S01]  /*01e0*/  LOP3.LUT R4, R180, 0xffffffe0, RZ, 0xc0, !PT ;  /* 0xffffffe0b4047812 */ /* 0x000fe200078ec0ff */
[----:B------:R-:W-:Y:S01]  /*01f0*/  IMAD.IADD R5, R10, 0x1, -R5 ;  /* 0x000000010a057824 */ /* 0x000fe200078e0a05 */
[----:B------:R-:W-:Y:S02]  /*0200*/  SHF.R.S32.HI R8, RZ, 0x1f, R8 ;  /* 0x0000001fff087819 */ /* 0x000fe40000011408 */
[-C--:B------:R-:W-:Y:S01]  /*0210*/  LEA.HI R180, R180, R3.reuse, RZ, 0x1 ;  /* 0x00000003b4b47211 */ /* 0x080fe200078f08ff */
[----:B------:R-:W-:Y:S01]  /*0220*/  IMAD.IADD R4, R10, 0x1, -R4 ;  /* 0x000000010a047824 */ /* 0x000fe200078e0a04 */
[----:B------:R-:W-:Y:S01]  /*0230*/  LEA.HI R0, R0, R3, RZ, 0x2 ;  /* 0x0000000300007211 */ /* 0x000fe200078f10ff */
[----:B------:R-:W-:Y:S01]  /*0240*/  IMAD.SHL.U32 R5, R5, 0x2, RZ ;  /* 0x0000000205057824 */ /* 0x000fe200078e00ff */
[----:B------:R-:W-:-:S02]  /*0250*/  LOP3.LUT R2, R9, 0xfffffff8, RZ, 0xc0, !PT ;  /* 0xfffffff809027812 */ /* 0x000fc400078ec0ff */
[----:B------:R-:W-:Y:S02]  /*0260*/  LOP3.LUT R6, R174, 0xfffffff0, RZ, 0xc0, !PT ;  /* 0xfffffff0ae067812 */ /* 0x000fe400078ec0ff */
[----:B------:R-:W-:Y:S01]  /*0270*/  SHF.R.S32.HI R7, RZ, 0x4, R174 ;  /* 0x00000004ff077819 */ /* 0x000fe200000114ae */
[----:B------:R-:W-:Y:S01]  /*0280*/  IMAD.IADD R2, R10, 0x1, -R2 ;  /* 0x000000010a027824 */ /* 0x000fe200078e0a02 */
[----:B------:R-:W-:Y:S02]  /*0290*/  LEA.HI R8, R8, R11, RZ, 0x3 ;  /* 0x0000000b08087211 */ /* 0x000fe400078f18ff */
[----:B------:R-:W-:Y:S01]  /*02a0*/  SHF.R.S32.HI R182, RZ, 0x3, R9 ;  /* 0x00000003ffb67819 */ /* 0x000fe20000011409 */
[----:B------:R-:W-:Y:S01]  /*02b0*/  IMAD.SHL.U32 R184, R2, 0x8, RZ ;  /* 0x0000000802b87824 */ /* 0x000fe200078e00ff */
[----:B------:R-:W-:Y:S02]  /*02c0*/  LOP3.LUT R180, R180, 0xfffffffe, RZ, 0xc0, !PT ;  /* 0xfffffffeb4b47812 */ /* 0x000fe400078ec0ff */
[----:B------:R-:W-:-:S02]  /*02d0*/  LOP3.LUT R0, R0, 0xfffffffc, RZ, 0xc0, !PT ;  /* 0xfffffffc00007812 */ /* 0x000fc400078ec0ff */
[-C--:B------:R-:W-:Y:S01]  /*02e0*/  LEA.HI R181, R191, R10.reuse, RZ, 0x6 ;  /* 0x0000000abfb57211 */ /* 0x080fe200078f30ff */
[----:B------:R-:W-:Y:S01]  /*02f0*/  IMAD.IADD R180, R3, 0x1, -R180 ;  /* 0x0000000103b47824 */ /* 0x000fe200078e0ab4 */
[----:B------:R-:W-:Y:S01]  /*0300*/  LEA.HI R191, R191, R10, RZ, 0x7 ;  /* 0x0000000abfbf7211 */ /* 0x000fe200078f38ff */
[----:B------:R-:W-:Y:S01]  /*0310*/  IMAD.IADD R10, R10, 0x1, -R6 ;  /* 0x000000010a0a7824 */ /* 0x000fe200078e0a06 */
[----:B------:R-:W-:Y:S01]  /*0320*/  LEA.HI R174, R174, R7, RZ, 0x1 ;  /* 0x00000007aeae7211 */ /* 0x000fe200078f08ff */
[----:B------:R-:W-:Y:S01]  /*0330*/  IMAD.SHL.U32 R6, R182, 0x40, RZ ;  /* 0x00000040b6067824 */ /* 0x000fe200078e00ff */
[----:B------:R-:W-:Y:S01]  /*0340*/  LOP3.LUT R8, R8, 0xfffffff8, RZ, 0xc0, !PT ;  /* 0xfffffff808087812 */ /* 0x000fe200078ec0ff */
[----:B------:R-:W-:Y:S01]  /*0350*/  IMAD.IADD R0, R3, 0x1, -R0 ;  /* 0x0000000103007824 */ /* 0x000fe200078e0a00 */
[----:B------:R-:W-:Y:S02]  /*0360*/  SHF.R.S32.HI R3, RZ, 0x1f, R4 ;  /* 0x0000001fff037819 */ /* 0x000fe40000011404 */
[----:B------:R-:W-:Y:S01]  /*0370*/  LOP3.LUT R174, R174, 0xfffffffe, RZ, 0xc0, !PT ;  /* 0xfffffffeaeae7812 */ /* 0x000fe200078ec0ff */
[----:B------:R-:W-:Y:S01]  /*0380*/  IMAD.IADD R8, R11, 0x1, -R8 ;  /* 0x000000010b087824 */ /* 0x000fe200078e0a08 */
[----:B------:R-:W-:Y:S01]  /*0390*/  LOP3.LUT P4, RZ, R2, 0x2, RZ, 0xc0, !PT ;  /* 0x0000000202ff7812 */ /* 0x000fe2000788c0ff */
[----:B------:R-:W-:Y:S01]  /*03a0*/  IMAD.SHL.U32 R171, R0, 0x10, RZ ;  /* 0x0000001000ab7824 */ /* 0x000fe200078e00ff */
[C---:B------:R-:W-:Y:S01]  /*03b0*/  LOP3.LUT P3, RZ, R2.reuse, 0x4, RZ, 0xc0, !PT ;  /* 0x0000000402ff7812 */ /* 0x040fe2000786c0ff */
[----:B------:R-:W-:Y:S01]  /*03c0*/  IMAD.SHL.U32 R2, R2, 0x40, RZ ;  /* 0x0000004002027824 */ /* 0x000fe200078e00ff */
[----:B------:R-:W-:Y:S01]  /*03d0*/  LOP3.LUT R6, R6, 0x1c0, RZ, 0xc0, !PT ;  /* 0x000001c006067812 */ /* 0x000fe200078ec0ff */
[----:B------:R-:W-:Y:S01]  /*03e0*/  IMAD.IADD R174, R7, 0x1, -R174 ;  /* 0x0000000107ae7824 */ /* 0x000fe200078e0aae */
[----:B------:R-:W-:-:S02]  /*03f0*/  LEA.HI R3, R3, R4, RZ, 0x2 ;  /* 0x0000000403037211 */ /* 0x000fc400078f10ff */
[----:B------:R-:W-:Y:S01]  /*0400*/  SHF.R.S32.HI R4, RZ, 0x1f, R10 ;  /* 0x0000001fff047819 */ /* 0x000fe2000001140a */
[----:B------:R-:W-:Y:S01]  /*0410*/  IMAD.SHL.U32 R177, R174, 0x10, RZ ;  /* 0x00000010aeb17824 */ /* 0x000fe200078e00ff */
[----:B------:R-:W-:Y:S02]  /*0420*/  SHF.R.U32.HI R188, RZ, 0x3, R6 ;  /* 0x00000003ffbc7819 */ /* 0x000fe40000011606 */
[----:B------:R-:W-:Y:S02]  /*0430*/  LOP3.LUT R7, R8, 0x1, RZ, 0xc0, !PT ;  /* 0x0000000108077812 */ /* 0x000fe400078ec0ff */
[----:B------:R-:W-:Y:S02]  /*0440*/  LOP3.LUT R6, R6, 0x38, R184, 0xf8, !PT ;  /* 0x0000003806067812 */ /* 0x000fe400078ef8b8 */
[----:B------:R-:W-:Y:S02]  /*0450*/  LOP3.LUT R2, R2, 0x1c0, RZ, 0xc0, !PT ;  /* 0x000001c002027812 */ /* 0x000fe400078ec0ff */
[----:B------:R-:W-:-:S02]  /*0460*/  LEA.HI R4, R4, R10, RZ, 0x3 ;  /* 0x0000000a04047211 */ /* 0x000fc400078f18ff */
[----:B------:R-:W-:Y:S01]  /*0470*/  ISETP.NE.U32.AND P0, PT, R7, 0x1, PT ;  /* 0x000000010700780c */ /* 0x000fe20003f05070 */
[----:B------:R-:W-:Y:S01]  /*0480*/  IMAD.SHL.U32 R7, R174, 0x200, RZ ;  /* 0x00000200ae077824 */ /* 0x000fe200078e00ff */
[----:B------:R-:W-:Y:S01]  /*0490*/  LOP3.LUT R188, R6, R188, RZ, 0x3c, !PT ;  /* 0x000000bc06bc7212 */ /* 0x000fe200078e3cff */
[----:B------:R-:W-:Y:S01]  /*04a0*/  IMAD.SHL.U32 R174, R174, 0x8, RZ ;  /* 0x00000008aeae7824 */ /* 0x000fe200078e00ff */
[----:B------:R-:W-:Y:S02]  /*04b0*/  LOP3.LUT R171, R2, 0x30, R171, 0xf8, !PT ;  /* 0x0000003002ab7812 */ /* 0x000fe400078ef8ab */
[C---:B------:R-:W-:Y:S01]  /*04c0*/  LOP3.LUT R6, R4.reuse, 0xfffffff8, RZ, 0xc0, !PT ;  /* 0xfffffff804067812 */ /* 0x040fe200078ec0ff */
[----:B------:R-:W-:Y:S01]  /*04d0*/  IMAD.SHL.U32 R4, R4, 0x40, RZ ;  /* 0x0000004004047824 */ /* 0x000fe200078e00ff */
[----:B------:R-:W-:Y:S02]  /*04e0*/  SHF.R.S32.HI R191, RZ, 0x7, R191 ;  /* 0x00000007ffbf7819 */ /* 0x000fe400000114bf */
[----:B------:R-:W-:Y:S01]  /*04f0*/  LOP3.LUT R165, R2, 0x8, R9, 0xf8, !PT ;  /* 0x0000000802a57812 */ /* 0x000fe200078ef809 */
[----:B------:R-:W-:Y:S01]  /*0500*/  IMAD.IADD R6, R10, 0x1, -R6 ;  /* 0x000000010a067824 */ /* 0x000fe200078e0a06 */
[C---:B------:R-:W-:Y:S01]  /*0510*/  R2P PR, R8.reuse, 0x6 ;  /* 0x0000000608007804 */ /* 0x040fe20000000000 */
[----:B------:R-:W-:Y:S01]  /*0520*/  IMAD.SHL.U32 R8, R8, 0x40, RZ ;  /* 0x0000004008087824 */ /* 0x000fe200078e00ff */
[----:B------:R-:W-:Y:S01]  /*0530*/  SHF.R.S32.HI R181, RZ, 0x6, R181 ;  /* 0x00000006ffb57819 */ /* 0x000fe200000114b5 */
[----:B------:R-:W-:Y:S01]  /*0540*/  IMAD.SHL.U32 R190, R191, 0x8, RZ ;  /* 0x00000008bfbe7824 */ /* 0x000fe200078e00ff */
[----:B------:R-:W-:Y:S01]  /*0550*/  SHF.R.U32.HI R2, RZ, 0x3, R2 ;  /* 0x00000003ff027819 */ /* 0x000fe20000011602 */
[----:B------:R-:W-:Y:S01]  /*0560*/  IMAD.SHL.U32 R6, R6, 0x40, RZ ;  /* 0x0000004006067824 */ /* 0x000fe200078e00ff */
[----:B------:R-:W-:Y:S01]  /*0570*/  LOP3.LUT R171, R171, 0x8, R9, 0xf8, !PT ;  /* 0x00000008abab7812 */ /* 0x000fe200078ef809 */
[----:B------:R-:W-:Y:S01]  /*0580*/  IMAD R9, R181, 0x800, R7 ;  /* 0x00000800b5097824 */ /* 0x000fe200078e0207 */
[----:B------:R-:W-:Y:S01]  /*0590*/  LOP3.LUT R165, R165, R2, RZ, 0x3c, !PT ;  /* 0x00000002a5a57212 */ /* 0x000fe200078e3cff */
[--C-:B------:R-:W-:Y:S01]  /*05a0*/  IMAD R191, R191, 0x1000, R5.reuse ;  /* 0x00001000bfbf7824 */ /* 0x100fe200078e0205 */
[----:B------:R-:W-:Y:S01]  /*05b0*/  LOP3.LUT R171, R7, R171, R2, 0xf6, !PT ;  /* 0x000000ab07ab7212 */ /* 0x000fe200078ef602 */
[----:B------:R-:W-:Y:S01]  /*05c0*/  IMAD.SHL.U32 R2, R181, 0x20, RZ ;  /* 0x00000020b5027824 */ /* 0x000fe200078e00ff */
[----:B------:R-:W-:Y:S01]  /*05d0*/  LOP3.LUT R8, R8, 0x1c0, RZ, 0xc0, !PT ;  /* 0x000001c008087812 */ /* 0x000fe200078ec0ff */
[----:B------:R-:W-:Y:S01]  /*05e0*/  IMAD R5, R0, 0x400, R5 ;  /* 0x0000040000057824 */ /* 0x000fe200078e0205 */
[----:B------:R-:W-:Y:S01]  /*05f0*/  LOP3.LUT R190, R190, 0x8, RZ, 0xc0, !PT ;  /* 0x00000008bebe7812 */ /* 0x000fe200078ec0ff */
[----:B------:R-:W-:Y:S01]  /*0600*/  IMAD R191, R180, 0x400, R191 ;  /* 0x00000400b4bf7824 */ /* 0x000fe200078e02bf */
[----:B------:R-:W-:Y:S01]  /*0610*/  SHF.R.U32.HI R7, RZ, 0x3, R8 ;  /* 0x00000003ff077819 */ /* 0x000fe20000011608 */
[----:B------:R-:W-:Y:S01]  /*0620*/  IMAD.IADD R165, R9, 0x1, R165 ;  /* 0x0000000109a57824 */ /* 0x000fe200078e02a5 */
[----:B------:R-:W-:Y:S01]  /*0630*/  LOP3.LUT R2, R8, 0x20, R2, 0xf8, !PT ;  /* 0x0000002008027812 */ /* 0x000fe200078ef802 */
[----:B------:R-:W-:Y:S01]  /*0640*/  IMAD R188, R181, 0x200, R188 ;  /* 0x00000200b5bc7824 */ /* 0x000fe200078e02bc */
[----:B------:R-:W-:Y:S01]  /*0650*/  LOP3.LUT R6, R6, 0x1c0, RZ, 0xc0, !PT ;  /* 0x000001c006067812 */ /* 0x000fe200078ec0ff */
[----:B------:R-:W-:Y:S01]  /*0660*/  IMAD R165, R165, 0x2, R173 ;  /* 0x00000002a5a57824 */ /* 0x000fe200078e02ad */
[----:B------:R-:W-:Y:S01]  /*0670*/  LOP3.LUT R177, R190, 0x10, R177, 0xf8, !PT ;  /* 0x00000010beb17812 */ /* 0x000fe200078ef8b1 */
[----:B------:R-:W-:Y:S01]  /*0680*/  IMAD R171, R171, 0x2, R173 ;  /* 0x00000002abab7824 */ /* 0x000fe200078e02ad */
[----:B------:R-:W-:-:S02]  /*0690*/  LOP3.LUT R190, R7, R8, R190, 0x1e, !PT ;  /* 0x0000000807be7212 */ /* 0x000fc400078e1ebe */
[----:B------:R-:W-:Y:S02]  /*06a0*/  LOP3.LUT R7, R2, R7, RZ, 0x3c, !PT ;  /* 0x0000000702077212 */ /* 0x000fe400078e3cff */
[----:B------:R-:W-:Y:S01]  /*06b0*/  LOP3.LUT R4, R4, 0xfffffe00, RZ, 0xc0, !PT ;  /* 0xfffffe0004047812 */ /* 0x000fe200078ec0ff */
[----:B------:R-:W-:Y:S01]  /*06c0*/  IMAD.IADD R190, R5, 0x1, R190 ;  /* 0x0000000105be7824 */ /* 0x000fe200078e02be */
[----:B------:R-:W-:Y:S01]  /*06d0*/  LOP3.LUT R174, R6, 0x8, R174, 0xf8, !PT ;  /* 0x0000000806ae7812 */ /* 0x000fe200078ef8ae */
[----:B------:R-:W-:Y:S01]  /*06e0*/  IMAD.IADD R191, R7, 0x1, R191 ;  /* 0x0000000107bf7824 */ /* 0x000fe200078e02bf */
[----:B------:R-:W-:Y:S01]  /*06f0*/  SHF.R.U32.HI R2, RZ, 0x3, R6 ;  /* 0x00000003ff027819 */ /* 0x000fe20000011606 */
[----:B------:R-:W-:Y:S01]  /*0700*/  IMAD R0, R0, 0x400, R4 ;  /* 0x0000040000007824 */ /* 0x000fe200078e0204 */
[----:B------:R-:W-:Y:S01]  /*0710*/  SHF.R.S32.HI R187, RZ, 0x2, R3 ;  /* 0x00000002ffbb7819 */ /* 0x000fe20000011403 */
[----:B------:R-:W-:Y:S01]  /*0720*/  IMAD R190, R190, 0x2, R169 ;  /* 0x00000002bebe7824 */ /* 0x000fe200078e02a9 */
[----:B------:R-:W-:Y:S01]  /*0730*/  LOP3.LUT R174, R174, R2, RZ, 0x3c, !PT ;  /* 0x00000002aeae7212 */ /* 0x000fe200078e3cff */
[----:B------:R-:W-:Y:S01]  /*0740*/  IMAD R191, R191, 0x2, R173 ;  /* 0x00000002bfbf7824 */ /* 0x000fe200078e02ad */
[----:B------:R-:W-:Y:S01]  /*0750*/  LOP3.LUT R177, R2, R177, R6, 0x1e, !PT ;  /* 0x000000b102b17212 */ /* 0x000fe200078e1e06 */
[----:B------:R-:W-:Y:S01]  /*0760*/  IMAD R2, R180, 0x400, R4 ;  /* 0x00000400b4027824 */ /* 0x000fe200078e0204 */
[----:B------:R-:W-:Y:S01]  /*0770*/  SEL R195, R195, 0x10, !P0 ;  /* 0x00000010c3c37807 */ /* 0x000fe20004000000 */
[----:B------:R-:W-:Y:S01]  /*0780*/  IMAD.IADD R0, R174, 0x1, R0 ;  /* 0x00000001ae007824 */ /* 0x000fe200078e0200 */
[----:B------:R-:W-:Y:S01]  /*0790*/  LOP3.LUT R177, R177, R4, RZ, 0xfc, !PT ;  /* 0x00000004b1b17212 */ /* 0x000fe200078efcff */
[----:B------:R-:W-:Y:S01]  /*07a0*/  IMAD.IADD R174, R2, 0x1, R174 ;  /* 0x0000000102ae7824 */ /* 0x000fe200078e02ae */
[----:B------:R-:W-:Y:S01]  /*07b0*/  SEL R2, R206, 0xffffffe0, !P4 ;  /* 0xffffffe0ce027807 */ /* 0x000fe20006000000 */
[----:B------:R-:W-:Y:S01]  /*07c0*/  IMAD R172, R0, 0x2, R172 ;  /* 0x0000000200ac7824 */ /* 0x000fe200078e02ac */
[----:B------:R-:W-:Y:S01]  /*07d0*/  SEL R206, R206, 0xffffffe0, !P1 ;  /* 0xffffffe0cece7807 */ /* 0x000fe20004800000 */
[----:B------:R-:W-:-:S02]  /*07e0*/  IMAD.MOV.U32 R0, RZ, RZ, 0x40 ;  /* 0x00000040ff007424 */ /* 0x000fc400078e00ff */
[----:B------:R-:W-:Y:S02]  /*07f0*/  VIADD R192, R190, 0x40 ;  /* 0x00000040bec07836 */ /* 0x000fe40000000000 */
[----:B------:R-:W-:Y:S01]  /*0800*/  IMAD.SHL.U32 R170, R177, 0x2, RZ ;  /* 0x00000002b1aa7824 */ /* 0x000fe200078e00ff */
[----:B------:R-:W-:Y:S01]  /*0810*/  SEL R3, R0, 0xffffffc0, !P3 ;  /* 0xffffffc000037807 */ /* 0x000fe20005800000 */
[----:B------:R-:W-:Y:S02]  /*0820*/  IMAD.IADD R196, R191, 0x1, R206 ;  /* 0x00000001bfc47824 */ /* 0x000fe400078e02ce */
[----:B------:R-:W-:Y:S02]  /*0830*/  @P2 VIADD R192, R190, 0xffffffc0 ;  /* 0xffffffc0bec02836 */ /* 0x000fe40000000000 */
[--C-:B------:R-:W-:Y:S02]  /*0840*/  IMAD.IADD R3, R3, 0x1, R165.reuse ;  /* 0x0000000103037824 */ /* 0x100fe400078e02a5 */
[----:B------:R-:W-:-:S02]  /*0850*/  IMAD.IADD R164, R2, 0x1, R165 ;  /* 0x0000000102a47824 */ /* 0x000fc400078e02a5 */
[----:B------:R-:W-:Y:S02]  /*0860*/  VIADD R193, R190, 0x420 ;  /* 0x00000420bec17836 */ /* 0x000fe40000000000 */
[----:B------:R-:W-:Y:S02]  /*0870*/  IMAD.IADD R197, R191, 0x1, R195 ;  /* 0x00000001bfc57824 */ /* 0x000fe400078e02c3 */
[----:B------:R-:W-:Y:S02]  /*0880*/  IMAD.IADD R194, R206, 0x1, R190 ;  /* 0x00000001cec27824 */ /* 0x000fe400078e02be */
[----:B------:R-:W-:Y:S01]  /*0890*/  IMAD.IADD R169, R169, 0x1, R170 ;  /* 0x00000001a9a97824 */ /* 0x000fe200078e02aa */
[----:B------:R-:W-:Y:S01]  /*08a0*/  IADD3 R170, R170, 0x4000, R173 ;  /* 0x00004000aaaa7810 */ /* 0x000fe20007ffe0ad */
[----:B------:R-:W-:Y:S02]  /*08b0*/  IMAD R187, R180, 0x10, R187 ;  /* 0x00000010b4bb7824 */ /* 0x000fe400078e02bb */
[----:B------:R-:W-:-:S02]  /*08c0*/  IMAD.IADD R2, R2, 0x1, R3 ;  /* 0x0000000102027824 */ /* 0x000fc400078e0203 */
[----:B------:R-:W-:Y:S02]  /*08d0*/  @P1 VIADD R193, R190, 0x3e0 ;  /* 0x000003e0bec11836 */ /* 0x000fe40000000000 */
[----:B------:R-:W-:Y:S02]  /*08e0*/  IMAD.IADD R195, R195, 0x1, R196 ;  /* 0x00000001c3c37824 */ /* 0x000fe400078e02c4 */
[----:B---34-:R-:W-:-:S07]  /*08f0*/  IMAD.IADD R206, R206, 0x1, R192 ;  /* 0x00000001cece7824 */ /* 0x018fce00078e02c0 */
.L_x_1397:
[----:B-1----:R-:W1:Y:S01]  /*0900*/  LDC.64 R6, c[0x0][0x2f0] ;  /* 0x0000bc00ff067b82 */ /* 0x002e620000000a00 */
[C---:B--2---:R-:W-:Y:S01]  /*0910*/  IMAD.SHL.U32 R8, R186.reuse, 0x4, RZ ;  /* 0x00000004ba087824 */ /* 0x044fe200078e00ff */
[----:B----4-:R-:W-:Y:S01]  /*0920*/  SHF.R.S32.HI R14, RZ, 0x1f, R186 ;  /* 0x0000001fff0e7819 */ /* 0x010fe200000114ba */
        /* <DEDUP_REMOVED lines=44> */
.L_x_1351:
[----:B------:R-:W-:Y:S01]  /*0bf0*/  IMAD.SHL.U32 R204, R189, 0x80, RZ ;  /* 0x00000080bdcc7824 */ /* 0x000fe200078e00ff */
[----:B-----5:R-:W-:-:S04]  /*0c00*/  @!P2 IADD3 R225, R0, R4, -R226 ;  /* 0x0000000400e1a210 */ /* 0x020fc80007ffe8e2 */
[----:B------:R-:W-:-:S13]  /*0c10*/  ISETP.GT.AND P0, PT, R225, R204, PT ;  /* 0x000000cce100720c */ /* 0x000fda0003f04270 */
[----:B------:R-:W-:Y:S05]  /*0c20*/  @!P0 BRA `(.L_x_1352) ;  /* 0x0000007c008c8947 */ /* 0x000fea0003800000 */
[----:B------:R-:W3:Y:S01]  /*0c30*/  LDC R6, c[0x0][0x278] ;  /* 0x00009e00ff067b82 */ /* 0x000ee20000000800 */
[----:B------:R-:W-:Y:S01]  /*0c40*/  IABS R0, R183 ;  /* 0x000000b700007213 */ /* 0x000fe20000000000 */
[----:B-1----:R-:W-:Y:S01]  /*0c50*/  VIADD R10, R227, 0x3f ;  /* 0x0000003fe30a7836 */ /* 0x002fe20000000000 */
[----:B------:R-:W-:Y:S01]  /*0c60*/  ISETP.NE.AND P0, PT, R228, -0x1, PT ;  /* 0xffffffffe400780c */ /* 0x000fe20003f05270 */
[----:B------:R-:W1:Y:S01]  /*0c70*/  S2R R24, SR_CTAID.X ;  /* 0x0000000000187919 */ /* 0x000e620000002500 */
[----:B------:R-:W-:Y:S02]  /*0c80*/  ISETP.NE.AND P1, PT, R13, -0x1, PT ;  /* 0xffffffff0d00780c */ /* 0x000fe40003f25270 */
[----:B------:R-:W-:Y:S01]  /*0c90*/  SHF.L.U32 R34, R186, 0x7, RZ ;  /* 0x00000007ba227819 */ /* 0x000fe200000006ff */
[----:B------:R-:W4:Y:S03]  /*0ca0*/  LDC.64 R4, c[0x0][0x228] ;  /* 0x00008a00ff047b82 */ /* 0x000f260000000a00 */
[----:B------:R-:W-:-:S05]  /*0cb0*/  SEL R34, R34, RZ, P5 ;  /* 0x000000ff22227207 */ /* 0x000fca0002800000 */
[----:B------:R-:W5:Y:S01]  /*0cc0*/  LDC R15, c[0x0][0x394] ;  /* 0x0000e500ff0f7b82 */ /* 0x000f620000000800 */
[----:B------:R-:W-:Y:S01]  /*0cd0*/  @P0 IMAD.IADD R32, R226, 0x1, R228 ;  /* 0x00000001e2200824 */ /* 0x000fe200078e02e4 */
[----:B---3--:R-:W-:-:S06]  /*0ce0*/  IABS R7, R6 ;  /* 0x0000000600077213 */ /* 0x008fcc0000000000 */
[----:B------:R-:W3:Y:S01]  /*0cf0*/  LDC.64 R18, c[0x0][0x240] ;  /* 0x00009000ff127b82 */ /* 0x000ee20000000a00 */
[----:B--2---:R-:W2:Y:S01]  /*0d00*/  I2F.RP R8, R7 ;  /* 0x0000000700087306 */ /* 0x004ea20000209400 */
[----:B----4-:R-:W-:-:S06]  /*0d10*/  IMAD R29, R14, R4, RZ ;  /* 0x000000040e1d7224 */ /* 0x010fcc00078e02ff */
[----:B------:R-:W4:Y:S01]  /*0d20*/  LDC R12, c[0x0][0x2d4] ;  /* 0x0000b500ff0c7b82 */ /* 0x000f220000000800 */
[----:B------:R-:W-:-:S04]  /*0d30*/  IMAD.WIDE.U32 R30, R186, R4, RZ ;  /* 0x00000004ba1e7225 */ /* 0x000fc800078e00ff */
[----:B------:R-:W-:-:S03]  /*0d40*/  IMAD R29, R186, R5, R29 ;  /* 0x00000005ba1d7224 */ /* 0x000fc600078e021d */
[----:B------:R-:W1:Y:S01]  /*0d50*/  LDC.U8 R4, c[0x0][0x3d8] ;  /* 0x0000f600ff047b82 */ /* 0x000e620000000000 */
[----:B--2---:R-:W2:Y:S01]  /*0d60*/  MUFU.RCP R8, R8 ;  /* 0x0000000800087308 */ /* 0x004ea20000001000 */
[----:B------:R-:W-:-:S06]  /*0d70*/  IADD3 R29, R31, R29, RZ ;  /* 0x0000001d1f1d7210 */ /* 0x000fcc0007ffe0ff */
[----:B------:R-:W3:Y:S08]  /*0d80*/  LDC R211, c[0x0][0x2dc] ;  /* 0x0000b700ffd37b82 */ /* 0x000ef00000000800 */
[----:B------:R-:W3:Y:S01]  /*0d90*/  @P0 LDC.64 R16, c[0x0][0x250] ;  /* 0x00009400ff100b82 */ /* 0x000ee20000000a00 */
[----:B----4-:R-:W-:Y:S01]  /*0da0*/  SHF.R.S32.HI R5, RZ, 0x1f, R12 ;  /* 0x0000001fff057819 */ /* 0x010fe2000001140c */
[----:B------:R-:W-:Y:S01]  /*0db0*/  IMAD.WIDE.U32 R26, R186, R12, RZ ;  /* 0x0000000cba1a7225 */ /* 0x000fe200078e00ff */
[----:B--2---:R-:W-:-:S03]  /*0dc0*/  IADD3 R8, R8, 0xffffffe, RZ ;  /* 0x0ffffffe08087810 */ /* 0x004fc60007ffe0ff */
[----:B------:R-:W-:Y:S01]  /*0dd0*/  IMAD R5, R5, R186, RZ ;  /* 0x000000ba05057224 */ /* 0x000fe200078e02ff */
[----:B------:R-:W2:Y:S01]  /*0de0*/  F2I.FTZ.U32.TRUNC.NTZ R9, R8 ;  /* 0x0000000800097305 */ /* 0x000ea2000021f000 */
[----:B-1----:R-:W-:Y:S01]  /*0df0*/  ISETP.NE.AND P3, PT, R4, RZ, PT ;  /* 0x000000ff0400720c */ /* 0x002fe20003f65270 */
[----:B------:R-:W1:Y:S01]  /*0e00*/  LDC R25, c[0x0][0x2c4] ;  /* 0x0000b100ff197b82 */ /* 0x000e620000000800 */
[----:B------:R-:W-:-:S05]  /*0e10*/  IMAD R5, R14, R12, R5 ;  /* 0x0000000c0e057224 */ /* 0x000fca00078e0205 */
[----:B------:R-:W-:-:S06]  /*0e20*/  IADD3 R5, R27, R5, RZ ;  /* 0x000000051b057210 */ /* 0x000fcc0007ffe0ff */
[----:B------:R-:W4:Y:S01]  /*0e30*/  @P3 LDC R31, c[0x0][0x2e4] ;  /* 0x0000b900ff1f3b82 */ /* 0x000f220000000800 */
[----:B--2---:R-:W-:Y:S01]  /*0e40*/  IMAD.MOV R22, RZ, RZ, -R9 ;  /* 0x000000ffff167224 */ /* 0x004fe200078e0a09 */
[----:B------:R-:W-:-:S03]  /*0e50*/  MOV R8, RZ ;  /* 0x000000ff00087202 */ /* 0x000fc60000000f00 */
[----:B------:R-:W-:-:S04]  /*0e60*/  IMAD R22, R22, R7, RZ ;  /* 0x0000000716167224 */ /* 0x000fc800078e02ff */
[----:B------:R-:W-:Y:S01]  /*0e70*/  IMAD.HI.U32 R22, R9, R22, R8 ;  /* 0x0000001609167227 */ /* 0x000fe200078e0008 */
[----:B------:R-:W-:-:S04]  /*0e80*/  SHF.R.S32.HI R9, RZ, 0x1f, R10 ;  /* 0x0000001fff097819 */ /* 0x000fc8000001140a */
[----:B------:R-:W-:Y:S01]  /*0e90*/  LEA.HI R9, R9, R10, RZ, 0x6 ;  /* 0x0000000a09097211 */ /* 0x000fe200078f30ff */
[----:B------:R-:W-:Y:S01]  /*0ea0*/  IMAD.HI.U32 R22, R22, R0, RZ ;  /* 0x0000000016167227 */ /* 0x000fe200078e00ff */
[----:B------:R-:W-:Y:S02]  /*0eb0*/  IADD3 R10, R227, 0x80, R204 ;  /* 0x00000080e30a7810 */ /* 0x000fe40007ffe0cc */
[----:B------:R-:W-:Y:S02]  /*0ec0*/  SHF.R.S32.HI R9, RZ, 0x6, R9 ;  /* 0x00000006ff097819 */ /* 0x000fe40000011409 */
[----:B------:R-:W-:Y:S02]  /*0ed0*/  IADD3 R8, -R22, RZ, RZ ;  /* 0x000000ff16087210 */ /* 0x000fe40007ffe1ff */
[----:B-----5:R-:W-:Y:S01]  /*0ee0*/  IADD3 R15, R10, R15, -R225 ;  /* 0x0000000f0a0f7210 */ /* 0x020fe20007ffe8e1 */
[----:B---3--:R-:W-:-:S04]  /*0ef0*/  IMAD.WIDE.U32 R10, R13, R18, RZ ;  /* 0x000000120d0a7225 */ /* 0x008fc800078e00ff */
[----:B------:R-:W-:Y:S01]  /*0f00*/  IMAD R8, R7, R8, R0 ;  /* 0x0000000807087224 */ /* 0x000fe200078e0200 */
[----:B------:R-:W-:Y:S01]  /*0f10*/  SEL R30, R30, R10, !P1 ;  /* 0x0000000a1e1e7207 */ /* 0x000fe20004800000 */
[----:B------:R-:W-:Y:S01]  /*0f20*/  VIADD R15, R15, 0x3f ;  /* 0x0000003f0f0f7836 */ /* 0x000fe20000000000 */
[----:B------:R-:W2:Y:S02]  /*0f30*/  LDC R0, c[0x0][0x270] ;  /* 0x00009c00ff007b82 */ /* 0x000ea40000000800 */
[----:B------:R-:W-:Y:S02]  /*0f40*/  ISETP.GT.U32.AND P4, PT, R7, R8, PT ;  /* 0x000000080700720c */ /* 0x000fe40003f84070 */
[----:B------:R-:W-:-:S04]  /*0f50*/  SHF.R.S32.HI R224, RZ, 0x1f, R15 ;  /* 0x0000001fffe07819 */ /* 0x000fc8000001140f */
[----:B------:R-:W-:Y:S01]  /*0f60*/  LEA.HI R224, R224, R15, RZ, 0x6 ;  /* 0x0000000fe0e07211 */ /* 0x000fe200078f30ff */
[C---:B------:R-:W-:Y:S02]  /*0f70*/  @P0 IMAD R15, R32.reuse, R17, RZ ;  /* 0x00000011200f0224 */ /* 0x040fe400078e02ff */
[----:B------:R-:W-:Y:S01]  /*0f80*/  @P0 IMAD.WIDE.U32 R32, R32, R16, RZ ;  /* 0x0000001020200225 */ /* 0x000fe200078e00ff */
[----:B------:R-:W-:-:S03]  /*0f90*/  SHF.R.S32.HI R224, RZ, 0x6, R224 ;  /* 0x00000006ffe07819 */ /* 0x000fc600000114e0 */
[----:B------:R-:W-:Y:S01]  /*0fa0*/  @!P4 IMAD.IADD R8, R8, 0x1, -R7 ;  /* 0x000000010808c824 */ /* 0x000fe200078e0a07 */
[----:B------:R-:W-:Y:S02]  /*0fb0*/  VIMNMX R224, R9, R224, PT ;  /* 0x000000e009e07248 */ /* 0x000fe40003fe0100 */
[----:B------:R-:W-:Y:S02]  /*0fc0*/  @!P4 IADD3 R22, R22, 0x1, RZ ;  /* 0x000000011616c810 */ /* 0x000fe40007ffe0ff */
[----:B------:R-:W-:Y:S01]  /*0fd0*/  ISETP.GE.U32.AND P6, PT, R8, R7, PT ;  /* 0x000000070800720c */ /* 0x000fe20003fc6070 */
[----:B------:R-:W-:Y:S01]  /*0fe0*/  IMAD R8, R13, R19, RZ ;  /* 0x000000130d087224 */ /* 0x000fe200078e02ff */
[----:B------:R-:W-:Y:S02]  /*0ff0*/  LOP3.LUT R7, R183, R6, RZ, 0x3c, !PT ;  /* 0x00000006b7077212 */ /* 0x000fe400078e3cff */
[----:B------:R-:W-:Y:S01]  /*1000*/  ISETP.NE.AND P4, PT, R6, RZ, PT ;  /* 0x000000ff0600720c */ /* 0x000fe20003f85270 */
[----:B------:R-:W-:Y:S01]  /*1010*/  @P1 IMAD.IADD R29, R11, 0x1, R8 ;  /* 0x000000010b1d1824 */ /* 0x000fe200078e0208 */
[----:B------:R-:W-:Y:S01]  /*1020*/  ISETP.GE.AND P2, PT, R7, RZ, PT ;  /* 0x000000ff0700720c */ /* 0x000fe20003f46270 */
[----:B------:R-:W3:Y:S01]  /*1030*/  @!P1 LDC.64 R8, c[0x0][0x418] ;  /* 0x00010600ff089b82 */ /* 0x000ee20000000a00 */
[----:B--2---:R-:W-:Y:S01]  /*1040*/  IMAD.WIDE R38, R211, R0, RZ ;  /* 0x00000000d3267225 */ /* 0x004fe200078e02ff */
[----:B------:R-:W-:-:S02]  /*1050*/  @P0 IADD3 R15, R33, R15, RZ ;  /* 0x0000000f210f0210 */ /* 0x000fc40007ffe0ff */
[----:B------:R-:W-:Y:S01]  /*1060*/  @P0 MOV R23, R32 ;  /* 0x0000002000170202 */ /* 0x000fe20000000f00 */
[CC--:B------:R-:W-:Y:S01]  /*1070*/  IMAD R28, R39.reuse, R26.reuse, RZ ;  /* 0x0000001a271c7224 */ /* 0x0c0fe200078e02ff */
[----:B------:R-:W-:Y:S01]  /*1080*/  @P6 IADD3 R22, R22, 0x1, RZ ;  /* 0x0000000116166810 */ /* 0x000fe20007ffe0ff */
[C---:B------:R-:W-:Y:S01]  /*1090*/  IMAD.WIDE.U32 R26, R38.reuse, R26, RZ ;  /* 0x0000001a261a7225 */ /* 0x040fe200078e00ff */
[----:B------:R-:W2:Y:S03]  /*10a0*/  @P1 LDC.64 R10, c[0x0][0x420] ;  /* 0x00010800ff0a1b82 */ /* 0x000ea60000000a00 */
[C---:B------:R-:W-:Y:S02]  /*10b0*/  IMAD R28, R38.reuse, R5, R28 ;  /* 0x00000005261c7224 */ /* 0x040fe400078e021c */
[----:B------:R-:W-:Y:S01]  /*10c0*/  @!P2 IMAD.MOV R22, RZ, RZ, -R22 ;  /* 0x000000ffff16a224 */ /* 0x000fe200078e0a16 */
[----:B------:R-:W-:Y:S01]  /*10d0*/  @!P4 LOP3.LUT R22, RZ, R6, RZ, 0x33, !PT ;  /* 0x00000006ff16c212 */ /* 0x000fe200078e33ff */
[-C--:B------:R-:W-:Y:S01]  /*10e0*/  IMAD R4, R39, R13.reuse, RZ ;  /* 0x0000000d27047224 */ /* 0x080fe200078e02ff */
[----:B------:R-:W5:Y:S01]  /*10f0*/  LDC.64 R6, c[0x0][0x488] ;  /* 0x00012200ff067b82 */ /* 0x000f620000000a00 */
[----:B------:R-:W-:-:S04]  /*1100*/  IMAD.WIDE.U32 R20, R38, R13, RZ ;  /* 0x0000000d26147225 */ /* 0x000fc800078e00ff */
[----:B------:R-:W-:Y:S01]  /*1110*/  IMAD.IADD R28, R27, 0x1, R28 ;  /* 0x000000011b1c7824 */ /* 0x000fe200078e021c */
[----:B------:R-:W-:Y:S01]  /*1120*/  SEL R20, R26, R20, !P1 ;  /* 0x000000141a147207 */ /* 0x000fe20004800000 */
[----:B------:R-:W-:Y:S01]  /*1130*/  @P1 IMAD.IADD R28, R21, 0x1, R4 ;  /* 0x00000001151c1824 */ /* 0x000fe200078e0204 */
[----:B------:R-:W5:Y:S01]  /*1140*/  LDC.U8 R26, c[0x0][0x480] ;  /* 0x00012000ff1a7b82 */ /* 0x000f620000000000 */
[-C--:B---3--:R-:W-:Y:S01]  /*1150*/  @!P1 IMAD R33, R14, R8.reuse, RZ ;  /* 0x000000080e219224 */ /* 0x088fe200078e02ff */
[C---:B------:R-:W-:Y:S01]  /*1160*/  SHF.L.U64.HI R21, R186.reuse, 0x7, R14 ;  /* 0x00000007ba157819 */ /* 0x040fe2000001020e */
[----:B------:R-:W-:Y:S01]  /*1170*/  @!P1 IMAD.WIDE.U32 R40, R186, R8, RZ ;  /* 0x00000008ba289225 */ /* 0x000fe200078e00ff */
[----:B------:R-:W-:Y:S02]  /*1180*/  LEA R27, R224, 0xffffffc0, 0x6 ;  /* 0xffffffc0e01b7811 */ /* 0x000fe400078e30ff */
[----:B------:R-:W-:Y:S01]  /*1190*/  SEL R21, R21, RZ, P5 ;  /* 0x000000ff15157207 */ /* 0x000fe20002800000 */
[C---:B------:R-:W-:Y:S01]  /*11a0*/  @!P1 IMAD R9, R186.reuse, R9, R33 ;  /* 0x00000009ba099224 */ /* 0x040fe200078e0221 */
[----:B------:R-:W3:Y:S01]  /*11b0*/  @P0 LDC.64 R4, c[0x0][0x248] ;  /* 0x00009200ff040b82 */ /* 0x000ee20000000a00 */
[----:B-1----:R-:W-:Y:S01]  /*11c0*/  @P3 IMAD R33, R186, R25, RZ ;  /* 0x00000019ba213224 */ /* 0x002fe200078e02ff */
[----:B------:R-:W-:Y:S01]  /*11d0*/  IADD3 R34, P2, R27, R34, RZ ;  /* 0x000000221b227210 */ /* 0x000fe20007f5e0ff */
[----:B--2---:R-:W-:Y:S01]  /*11e0*/  @P1 IMAD.WIDE.U32 R36, R13, R10, RZ ;  /* 0x0000000a0d241225 */ /* 0x004fe200078e00ff */
[----:B------:R-:W-:-:S02]  /*11f0*/  SHF.R.S32.HI R32, RZ, 0x1f, R27 ;  /* 0x0000001fff207819 */ /* 0x000fc4000001141b */
[----:B------:R-:W-:Y:S01]  /*1200*/  @P3 SEL R8, R33, R13, !P1 ;  /* 0x0000000d21083207 */ /* 0x000fe20004800000 */
[----:B------:R-:W-:Y:S01]  /*1210*/  @P1 IMAD R11, R13, R11, R37 ;  /* 0x0000000b0d0b1224 */ /* 0x000fe200078e0225 */
[----:B------:R-:W-:Y:S01]  /*1220*/  @P1 MOV R33, R36 ;  /* 0x0000002400211202 */ /* 0x000fe20000000f00 */
[----:B------:R-:W-:Y:S01]  /*1230*/  @!P1 IMAD.IADD R11, R41, 0x1, R9 ;  /* 0x00000001290b9824 */ /* 0x000fe200078e0209 */
[----:B------:R-:W-:Y:S01]  /*1240*/  @!P1 MOV R33, R40 ;  /* 0x0000002800219202 */ /* 0x000fe20000000f00 */
[----:B------:R-:W-:Y:S02]  /*1250*/  IMAD.X R10, R32, 0x1, R21, P2 ;  /* 0x00000001200a7824 */ /* 0x000fe400010e0615 */
[----:B----4-:R-:W-:Y:S02]  /*1260*/  @P3 IMAD R9, R183, R31, R8 ;  /* 0x0000001fb7093224 */ /* 0x010fe400078e0208 */
[----:B------:R-:W-:Y:S01]  /*1270*/  IMAD R21, R39, R34, RZ ;  /* 0x0000002227157224 */ /* 0x000fe200078e02ff */
[----:B-----5:R-:W-:Y:S01]  /*1280*/  ISETP.NE.AND P2, PT, R26, RZ, PT ;  /* 0x000000ff1a00720c */ /* 0x020fe20003f45270 */
[----:B------:R-:W-:-:S02]  /*1290*/  @!P3 IMAD R8, R186, R0, R183 ;  /* 0x00000000ba08b224 */ /* 0x000fc400078e02b7 */
[----:B------:R-:W-:-:S04]  /*12a0*/  IMAD.WIDE.U32 R36, R24, R6, RZ ;  /* 0x0000000618247225 */ /* 0x000fc800078e00ff */
[----:B------:R-:W-:Y:S01]  /*12b0*/  @P0 IMAD.IADD R6, R226, 0x1, R228 ;  /* 0x00000001e2060824 */ /* 0x000fe200078e02e4 */
[----:B------:R-:W-:Y:S01]  /*12c0*/  SEL R36, R36, RZ, P2 ;  /* 0x000000ff24247207 */ /* 0x000fe20001000000 */
[----:B------:R-:W-:-:S04]  /*12d0*/  IMAD.WIDE.U32 R34, R38, R34, RZ ;  /* 0x0000002226227225 */ /* 0x000fc800078e00ff */
[----:B------:R-:W-:Y:S01]  /*12e0*/  IMAD R21, R38, R10, R21 ;  /* 0x0000000a26157224 */ /* 0x000fe200078e0215 */
[----:B------:R-:W-:Y:S01]  /*12f0*/  SHF.R.S32.HI R10, RZ, 0x1f, R183 ;  /* 0x0000001fff0a7819 */ /* 0x000fe200000114b7 */
[----:B------:R-:W-:Y:S02]  /*1300*/  @!P3 IMAD R9, R8, R25, RZ ;  /* 0x000000190809b224 */ /* 0x000fe400078e02ff */
[----:B------:R-:W-:Y:S01]  /*1310*/  IMAD R7, R24, R7, R37 ;  /* 0x0000000718077224 */ /* 0x000fe200078e0225 */
[----:B------:R-:W-:Y:S01]  /*1320*/  SHF.R.S32.HI R24, RZ, 0x1f, R204 ;  /* 0x0000001fff187819 */ /* 0x000fe200000114cc */
[----:B------:R-:W-:Y:S02]  /*1330*/  IMAD R38, R183, R211, RZ ;  /* 0x000000d3b7267224 */ /* 0x000fe400078e02ff */
[C---:B---3--:R-:W-:Y:S01]  /*1340*/  @P0 IMAD R25, R6.reuse, R5, RZ ;  /* 0x0000000506190224 */ /* 0x048fe200078e02ff */
[----:B------:R-:W-:Y:S01]  /*1350*/  SEL R8, R7, RZ, P2 ;  /* 0x000000ff07087207 */ /* 0x000fe20001000000 */
[----:B------:R-:W-:Y:S01]  /*1360*/  @P0 IMAD.WIDE.U32 R40, R6, R4, RZ ;  /* 0x0000000406280225 */ /* 0x000fe200078e00ff */
[----:B------:R-:W-:-:S04]  /*1370*/  SHF.R.S32.HI R37, RZ, 0x1f, R38 ;  /* 0x0000001fff257819 */ /* 0x000fc80000011426 */
        /* <DEDUP_REMOVED lines=15> */
.L_x_1353:
        /* <DEDUP_REMOVED lines=13> */
.L_x_1354:
        /* <DEDUP_REMOVED lines=10> */
.L_x_1355:
[----:B------:R-:W-:-:S04]  /*15e0*/  IMAD R7, R186, R0, R183 ;  /* 0x00000000ba077224 */ /* 0x000fc800078e02b7 */
[----:B------:R-:W-:-:S07]  /*15f0*/  IMAD R7, R7, R12, RZ ;  /* 0x0000000c07077224 */ /* 0x000fce00078e02ff */
.L_x_1356:
[----:B------:R-:W1:Y:S01]  /*1600*/  LDC.64 R12, c[0x0][0x420] ;  /* 0x00010800ff0c7b82 */ /* 0x000e620000000a00 */
[----:B------:R-:W-:Y:S01]  /*1610*/  IMAD R211, R211, R0, RZ ;  /* 0x00000000d3d37224 */ /* 0x000fe200078e02ff */
[----:B------:R-:W2:Y:S01]  /*1620*/  S2R R21, SR_TID.X ;  /* 0x0000000000157919 */ /* 0x000ea20000002100 */
[----:B------:R-:W-:Y:S01]  /*1630*/  IADD3 R40, P1, R184, R33, RZ ;  /* 0x00000021b8287210 */ /* 0x000fe20007f3e0ff */
[----:B------:R-:W-:Y:S01]  /*1640*/  IMAD.IADD R7, R27, 0x1, R7 ;  /* 0x000000011b077824 */ /* 0x000fe200078e0207 */
[----:B------:R-:W-:Y:S01]  /*1650*/  SHF.R.S32.HI R185, RZ, 0x1f, R184 ;  /* 0x0000001fffb97819 */ /* 0x000fe200000114b8 */
[----:B------:R-:W-:Y:S01]  /*1660*/  IMAD.SHL.U32 R207, R211, 0x40, RZ ;  /* 0x00000040d3cf7824 */ /* 0x000fe200078e00ff */
[----:B------:R-:W-:Y:S01]  /*1670*/  ULDC UR12, c[0x0][0x398] ;  /* 0x0000e600000c7ab9 */ /* 0x000fe20000000800 */
[----:B------:R-:W-:Y:S01]  /*1680*/  IMAD.IADD R9, R27, 0x1, R9 ;  /* 0x000000011b097824 */ /* 0x000fe200078e0209 */
[----:B------:R-:W-:Y:S01]  /*1690*/  ULDC.64 UR4, c[0x0][0x428] ;  /* 0x00010a0000047ab9 */ /* 0x000fe20000000a00 */
[----:B------:R-:W-:Y:S01]  /*16a0*/  IMAD.X R41, R185, 0x1, R11, P1 ;  /* 0x00000001b9297824 */ /* 0x000fe200008e060b */
[----:B------:R-:W-:Y:S01]  /*16b0*/  IADD3 R34, P3, P1, R34, R207, R38 ;  /* 0x000000cf22227210 */ /* 0x000fe2000797e026 */
[----:B------:R-:W-:Y:S01]  /*16c0*/  IMAD R33, R10, UR4, RZ ;  /* 0x000000040a217c24 */ /* 0x000fe2000f8e02ff */
[----:B------:R-:W-:Y:S01]  /*16d0*/  SHF.R.S32.HI R11, RZ, 0x1f, R207 ;  /* 0x0000001fff0b7819 */ /* 0x000fe200000114cf */
[----:B------:R-:W3:Y:S01]  /*16e0*/  LDC.64 R236, c[0x0][0x2b0] ;  /* 0x0000ac00ffec7b82 */ /* 0x000ee20000000a00 */
[----:B------:R-:W-:Y:S01]  /*16f0*/  IADD3 R38, -R225, R227, R204 ;  /* 0x000000e3e1267210 */ /* 0x000fe20007ffe1cc */
[----:B------:R-:W-:Y:S01]  /*1700*/  IMAD R33, R183, UR5, R33 ;  /* 0x00000005b7217c24 */ /* 0x000fe2000f8e0221 */
[----:B------:R-:W-:Y:S01]  /*1710*/  IADD3.X R6, R6, R11, R37, P3, P1 ;  /* 0x0000000b06067210 */ /* 0x000fe20001fe2425 */
[----:B------:R-:W-:Y:S01]  /*1720*/  ULDC.64 UR8, c[0x0][0x210] ;  /* 0x0000840000087ab9 */ /* 0x000fe20000000a00 */
[----:B------:R-:W-:Y:S01]  /*1730*/  IADD3 R11, P4, R182, R27, RZ ;  /* 0x0000001bb60b7210 */ /* 0x000fe20007f9e0ff */
[----:B------:R-:W-:Y:S01]  /*1740*/  ULDC.64 UR6, c[0x0][0x3e0] ;  /* 0x0000f80000067ab9 */ /* 0x000fe20000000a00 */
[----:B------:R-:W-:Y:S01]  /*1750*/  IADD3 R36, P3, P1, R36, R34, R20 ;  /* 0x0000002224247210 */ /* 0x000fe2000797e014 */
[----:B------:R-:W-:Y:S01]  /*1760*/  BSSY B1, `(.L_x_1352) ;  /* 0x000072f000017945 */ /* 0x000fe20003800000 */
[----:B------:R-:W-:Y:S01]  /*1770*/  IADD3 R38, R38, -UR12, RZ ;  /* 0x8000000c26267c10 */ /* 0x000fe2000fffe0ff */
[----:B-1----:R-:W-:Y:S01]  /*1780*/  IMAD R35, R32, R12, RZ ;  /* 0x0000000c20237224 */ /* 0x002fe200078e02ff */
[----:B------:R-:W-:Y:S01]  /*1790*/  IADD3.X R6, R8, R6, R28, P3, P1 ;  /* 0x0000000608067210 */ /* 0x000fe20001fe241c */
[----:B------:R-:W-:-:S04]  /*17a0*/  IMAD.WIDE.U32 R40, R27, R12, R40 ;  /* 0x0000000c1b287225 */ /* 0x000fc800078e0028 */
[----:B------:R-:W-:Y:S01]  /*17b0*/  IMAD R35, R27, R13, R35 ;  /* 0x0000000d1b237224 */ /* 0x000fe200078e0223 */
[----:B------:R-:W-:Y:S01]  /*17c0*/  SHF.R.S32.HI R27, RZ, 0x1f, R182 ;  /* 0x0000001fff1b7819 */ /* 0x000fe200000114b6 */
[----:B------:R-:W-:Y:S01]  /*17d0*/  IMAD.WIDE.U32 R42, R11, R18, R184 ;  /* 0x000000120b2a7225 */ /* 0x000fe200078e00b8 */
[----:B------:R-:W-:Y:S02]  /*17e0*/  MOV R34, R40 ;  /* 0x0000002800227202 */ /* 0x000fe40000000f00 */
[----:B--2---:R-:W-:Y:S01]  /*17f0*/  SHF.R.S32.HI R20, RZ, 0x1f, R21 ;  /* 0x0000001fff147819 */ /* 0x004fe20000011415 */
[----:B------:R-:W-:Y:S02]  /*1800*/  IMAD.X R37, R27, 0x1, R32, P4 ;  /* 0x000000011b257824 */ /* 0x000fe400020e0620 */
[----:B------:R-:W-:Y:S01]  /*1810*/  IMAD.IADD R35, R41, 0x1, R35 ;  /* 0x0000000129237824 */ /* 0x000fe200078e0223 */
[----:B------:R-:W-:Y:S01]  /*1820*/  LEA.HI R32, R20, R21, RZ, 0x5 ;  /* 0x0000001514207211 */ /* 0x000fe200078f28ff */
[----:B------:R-:W-:Y:S01]  /*1830*/  IMAD R37, R37, R18, RZ ;  /* 0x0000001225257224 */ /* 0x000fe200078e02ff */
[----:B------:R-:W1:Y:S01]  /*1840*/  LDC.64 R40, c[0x0][0x478] ;  /* 0x00011e00ff287b82 */ /* 0x000e620000000a00 */
[----:B------:R-:W-:Y:S01]  /*1850*/  IMAD.WIDE.U32 R34, R183, UR4, R34 ;  /* 0x00000004b7227c25 */ /* 0x000fe2000f8e0022 */
[----:B------:R-:W-:Y:S01]  /*1860*/  ULDC.64 UR4, c[0x0][0x258] ;  /* 0x0000960000047ab9 */ /* 0x000fe20000000a00 */
[----:B------:R-:W-:-:S02]  /*1870*/  LOP3.LUT R210, R32, 0xffffffe0, RZ, 0xc0, !PT ;  /* 0xffffffe020d27812 */ /* 0x000fc400078ec0ff */
[----:B------:R-:W-:Y:S01]  /*1880*/  IMAD R37, R11, R19, R37 ;  /* 0x000000130b257224 */ /* 0x000fe200078e0225 */
[----:B------:R-:W-:Y:S01]  /*1890*/  SHF.R.S32.HI R11, RZ, 0x1f, R38 ;  /* 0x0000001fff0b7819 */ /* 0x000fe20000011426 */
[----:B------:R-:W-:Y:S01]  /*18a0*/  IMAD R8, R10, UR4, RZ ;  /* 0x000000040a087c24 */ /* 0x000fe2000f8e02ff */
[----:B------:R-:W-:Y:S01]  /*18b0*/  SHF.R.S32.HI R32, RZ, 0x5, R32 ;  /* 0x00000005ff207819 */ /* 0x000fe20000011420 */
[----:B------:R-:W-:Y:S01]  /*18c0*/  IMAD.IADD R210, R21, 0x1, -R210 ;  /* 0x0000000115d27824 */ /* 0x000fe200078e0ad2 */
[----:B------:R-:W-:Y:S01]  /*18d0*/  LEA.HI R11, R11, R38, RZ, 0x6 ;  /* 0x000000260b0b7211 */ /* 0x000fe200078f30ff */
[----:B------:R-:W-:Y:S01]  /*18e0*/  IMAD R8, R183, UR5, R8 ;  /* 0x00000005b7087c24 */ /* 0x000fe2000f8e0208 */
[----:B------:R-:W-:Y:S01]  /*18f0*/  IADD3 R38, P4, R30, R42, RZ ;  /* 0x0000002a1e267210 */ /* 0x000fe20007f9e0ff */
[----:B------:R-:W-:Y:S01]  /*1900*/  IMAD R32, R32, R211, R210 ;  /* 0x000000d320207224 */ /* 0x000fe200078e02d2 */
[----:B------:R-:W-:Y:S01]  /*1910*/  SHF.R.S32.HI R11, RZ, 0x6, R11 ;  /* 0x00000006ff0b7819 */ /* 0x000fe2000001140b */
[----:B------:R-:W-:Y:S01]  /*1920*/  IMAD.IADD R35, R35, 0x1, R33 ;  /* 0x0000000123237824 */ /* 0x000fe200078e0221 */
[----:B------:R-:W-:Y:S01]  /*1930*/  IADD3.X R39, R29, R43, R37, P4, !PT ;  /* 0x0000002b1d277210 */ /* 0x000fe200027fe425 */
[----:B---3--:R-:W-:Y:S01]  /*1940*/  IMAD.WIDE R236, R9, 0x4, R236 ;  /* 0x0000000409ec7825 */ /* 0x008fe200078e02ec */
[----:B------:R-:W-:-:S02]  /*1950*/  VIMNMX R205, RZ, R11, !PT ;  /* 0x0000000bffcd7248 */ /* 0x000fc40007fe0100 */
[C---:B------:R-:W-:Y:S01]  /*1960*/  IADD3 R36, P1, R32.reuse, R36, RZ ;  /* 0x0000002420247210 */ /* 0x040fe20007f3e0ff */
[----:B------:R-:W-:Y:S01]  /*1970*/  IMAD.WIDE.U32 R38, R183, UR4, R38 ;  /* 0x00000004b7267c25 */ /* 0x000fe2000f8e0026 */
[----:B------:R-:W-:Y:S02]  /*1980*/  ULDC.64 UR4, c[0x0][0x400] ;  /* 0x0001000000047ab9 */ /* 0x000fe40000000a00 */
[----:B------:R-:W-:Y:S01]  /*1990*/  LEA.HI.X.SX32 R6, R32, R6, 0x1, P1 ;  /* 0x0000000620067211 */ /* 0x000fe200008f0eff */
[----:B-1----:R-:W-:Y:S01]  /*19a0*/  IMAD.WIDE R40, R7, 0x4, R40 ;  /* 0x0000000407287825 */ /* 0x002fe200078e0228 */
[----:B------:R-:W-:Y:S02]  /*19b0*/  IADD3 R8, R39, R8, RZ ;  /* 0x0000000827087210 */ /* 0x000fe40007ffe0ff */
[----:B------:R-:W-:Y:S01]  /*19c0*/  LEA R234, P4, R38, UR8, 0x1 ;  /* 0x0000000826ea7c11 */ /* 0x000fe2000f8808ff */
[-C--:B------:R-:W-:Y:S01]  /*19d0*/  IMAD R7, R27, R12.reuse, RZ ;  /* 0x0000000c1b077224 */ /* 0x080fe200078e02ff */
[----:B------:R-:W-:Y:S01]  /*19e0*/  LEA R231, P1, R36, UR4, 0x2 ;  /* 0x0000000424e77c11 */ /* 0x000fe2000f8210ff */
[----:B------:R-:W-:Y:S01]  /*19f0*/  IMAD.WIDE.U32 R34, R182, R12, R34 ;  /* 0x0000000cb6227225 */ /* 0x000fe200078e0022 */
[----:B------:R-:W-:-:S02]  /*1a00*/  LEA.HI.X R235, R38, UR9, R8, 0x1, P4 ;  /* 0x0000000926eb7c11 */ /* 0x000fc4000a0f0c08 */
[----:B------:R-:W-:Y:S01]  /*1a10*/  ISETP.GT.AND P4, PT, R224, R205, PT ;  /* 0x000000cde000720c */ /* 0x000fe20003f84270 */
[----:B------:R-:W-:Y:S01]  /*1a20*/  IMAD R7, R182, R13, R7 ;  /* 0x0000000db6077224 */ /* 0x000fe200078e0207 */
[----:B------:R-:W-:Y:S01]  /*1a30*/  LEA R232, P3, R34, UR6, 0x1 ;  /* 0x0000000622e87c11 */ /* 0x000fe2000f8608ff */
[----:B------:R-:W-:Y:S01]  /*1a40*/  IMAD.MOV.U32 R209, RZ, RZ, R40 ;  /* 0x000000ffffd17224 */ /* 0x000fe200078e0028 */
[----:B------:R-:W-:Y:S01]  /*1a50*/  LEA.HI.X R238, R36, UR5, R6, 0x2, P1 ;  /* 0x0000000524ee7c11 */ /* 0x000fe200088f1406 */
[----:B------:R-:W-:Y:S01]  /*1a60*/  IMAD.IADD R7, R35, 0x1, R7 ;  /* 0x0000000123077824 */ /* 0x000fe200078e0207 */
[----:B------:R-:W-:Y:S01]  /*1a70*/  MOV R208, R41 ;  /* 0x0000002900d07202 */ /* 0x000fe20000000f00 */
[----:B------:R-:W-:-:S03]  /*1a80*/  VIADD R224, R224, 0xffffffff ;  /* 0xffffffffe0e07836 */ /* 0x000fc60000000000 */
[----:B------:R-:W-:-:S03]  /*1a90*/  LEA.HI.X R233, R34, UR7, R7, 0x1, P3 ;  /* 0x0000000722e97c11 */ /* 0x000fc600098f0c07 */
[----:B------:R-:W-:Y:S05]  /*1aa0*/  @P4 BRA `(.L_x_1357) ;  /* 0x0000000800d04947 */ /* 0x000fea0003800000 */
[----:B------:R-:W1:Y:S01]  /*1ab0*/  @P0 LDC.64 R4, c[0x0][0x458] ;  /* 0x00011600ff040b82 */ /* 0x000e620000000a00 */
[CC--:B------:R-:W-:Y:S01]  /*1ac0*/  @P0 IADD3 R16, R226.reuse, R228.reuse, RZ ;  /* 0x000000e4e2100210 */ /* 0x0c0fe20007ffe0ff */
[----:B------:R-:W-:Y:S01]  /*1ad0*/  IMAD R225, R189, -0x80, R225 ;  /* 0xffffff80bde17824 */ /* 0x000fe200078e02e1 */
        /* <DEDUP_REMOVED lines=24> */
.L_x_1358:
        /* <DEDUP_REMOVED lines=13> */
.L_x_1359:
[-C--:B------:R-:W-:Y:S01]  /*1d30*/  IMAD R8, R24, R6.reuse, RZ ;  /* 0x0000000618087224 */ /* 0x080fe200078e02ff */
[-C--:B------:R-:W-:Y:S01]  /*1d40*/  ISETP.GE.AND P3, PT, R182, R225.reuse, PT ;  /* 0x000000e1b600720c */ /* 0x080fe20003f66270 */
[----:B------:R-:W-:Y:S01]  /*1d50*/  IMAD.WIDE.U32 R16, R204, R6, R184 ;  /* 0x00000006cc107225 */ /* 0x000fe200078e00b8 */
[----:B------:R-:W-:Y:S01]  /*1d60*/  ISETP.GE.AND P2, PT, R0, R225, PT ;  /* 0x000000e10000720c */ /* 0x000fe20003f46270 */
[----:B------:R-:W-:Y:S01]  /*1d70*/  ULDC.64 UR4, c[0x0][0x468] ;  /* 0x00011a0000047ab9 */ /* 0x000fe20000000a00 */
[----:B------:R-:W-:Y:S01]  /*1d80*/  IADD3 R0, R182, 0x60, RZ ;  /* 0x00000060b6007810 */ /* 0x000fe20007ffe0ff */
[----:B------:R-:W-:Y:S01]  /*1d90*/  IMAD R8, R204, R7, R8 ;  /* 0x00000007cc087224 */ /* 0x000fe200078e0208 */
[----:B------:R-:W-:Y:S01]  /*1da0*/  IADD3 R14, P0, R15, R16, RZ ;  /* 0x000000100f0e7210 */ /* 0x000fe20007f1e0ff */
[----:B------:R-:W-:Y:S01]  /*1db0*/  BSSY B0, `(.L_x_1360) ;  /* 0x0000014000007945 */ /* 0x000fe20003800000 */
[----:B------:R-:W-:Y:S02]  /*1dc0*/  IADD3 R9, R182, 0x40, RZ ;  /* 0x00000040b6097810 */ /* 0x000fe40007ffe0ff */
[----:B------:R-:W-:Y:S01]  /*1dd0*/  IADD3.X R15, R13, R17, R8, P0, !PT ;  /* 0x000000110d0f7210 */ /* 0x000fe200007fe408 */
[----:B------:R-:W-:Y:S01]  /*1de0*/  IMAD R8, R10, UR4, RZ ;  /* 0x000000040a087c24 */ /* 0x000fe2000f8e02ff */
[----:B------:R-:W-:-:S02]  /*1df0*/  ISETP.GE.AND P0, PT, R0, R225, PT ;  /* 0x000000e10000720c */ /* 0x000fc40003f06270 */
[----:B------:R-:W-:Y:S01]  /*1e00*/  ISETP.GE.AND P1, PT, R9, R225, PT ;  /* 0x000000e10900720c */ /* 0x000fe20003f26270 */
        /* <DEDUP_REMOVED lines=14> */
.L_x_1361:
[----:B------:R-:W-:Y:S05]  /*1ef0*/  BSYNC B0 ;  /* 0x0000000000007941 */ /* 0x000fea0003800000 */
.L_x_1360:
        /* <DEDUP_REMOVED lines=14> */
.L_x_1363:
[----:B------:R-:W-:Y:S05]  /*1fe0*/  BSYNC B0 ;  /* 0x0000000000007941 */ /* 0x000fea0003800000 */
.L_x_1362:
        /* <DEDUP_REMOVED lines=14> */
.L_x_1365:
[----:B------:R-:W-:Y:S05]  /*20d0*/  BSYNC B0 ;  /* 0x0000000000007941 */ /* 0x000fea0003800000 */
.L_x_1364:
        /* <DEDUP_REMOVED lines=13> */
.L_x_1367:
[----:B------:R-:W-:Y:S05]  /*21b0*/  BSYNC B0 ;  /* 0x0000000000007941 */ /* 0x000fea0003800000 */
.L_x_1366:
        /* <DEDUP_REMOVED lines=22> */
.L_x_1369:
[----:B------:R-:W-:Y:S05]  /*2320*/  BSYNC B0 ;  /* 0x0000000000007941 */ /* 0x000fea0003800000 */
.L_x_1368:
        /* <DEDUP_REMOVED lines=14> */
.L_x_1371:
[----:B------:R-:W-:Y:S05]  /*2410*/  BSYNC B0 ;  /* 0x0000000000007941 */ /* 0x000fea0003800000 */
.L_x_1370:
        /* <DEDUP_REMOVED lines=14> */
.L_x_1373:
[----:B------:R-:W-:Y:S05]  /*2500*/  BSYNC B0 ;  /* 0x0000000000007941 */ /* 0x000fea0003800000 */
.L_x_1372:
        /* <DEDUP_REMOVED lines=14> */
.L_x_1357:
[----:B------:R-:W-:Y:S01]  /*25f0*/  IMAD R9, R189, -0x80, R225 ;  /* 0xffffff80bd097824 */ /* 0x000fe200078e02e1 */
[----:B------:R-:W-:Y:S01]  /*2600*/  ULDC.64 UR4, c[0x0][0x268] ;  /* 0x00009a0000047ab9 */ /* 0x000fe20000000a00 */
[C---:B------:R-:W-:Y:S01]  /*2610*/  VIADD R6, R182.reuse, 0x20 ;  /* 0x00000020b6067836 */ /* 0x040fe20000000000 */
[----:B------:R-:W1:Y:S01]  /*2620*/  LDC.64 R178, c[0x0][0x3b8] ;  /* 0x0000ee00ffb27b82 */ /* 0x000e620000000a00 */
[C---:B------:R-:W-:Y:S01]  /*2630*/  VIADD R7, R182.reuse, 0x40 ;  /* 0x00000040b6077836 */ /* 0x040fe20000000000 */
[-C--:B------:R-:W-:Y:S01]  /*2640*/  ISETP.GE.AND P6, PT, R182, R9.reuse, PT ;  /* 0x00000009b600720c */ /* 0x080fe20003fc6270 */
[-C--:B------:R-:W-:Y:S01]  /*2650*/  IMAD R10, R24, R16.reuse, RZ ;  /* 0x00000010180a7224 */ /* 0x080fe200078e02ff */
[-C--:B------:R-:W-:Y:S01]  /*2660*/  ISETP.GE.AND P5, PT, R6, R9.reuse, PT ;  /* 0x000000090600720c */ /* 0x080fe20003fa6270 */
        /* <DEDUP_REMOVED lines=9> */
[----:B------:R-:W-:Y:S01]  /*2700*/  IMAD R7, R31, UR4, RZ ;  /* 0x000000041f077c24 */ /* 0x000fe2000f8e02ff */
[----:B------:R-:W2:Y:S01]  /*2710*/  @!P6 LDC.64 R14, c[0x0][0x220] ;  /* 0x00008800ff0eeb82 */ /* 0x000ea20000000a00 */
[----:B------:R-:W-:Y:S01]  /*2720*/  @!P5 IADD3 R28, P0, R182, 0x20, RZ ;  /* 0x00000020b61cd810 */ /* 0x000fe20007f1e0ff */
[----:B------:R-:W-:Y:S01]  /*2730*/  @!P6 IMAD R34, R27, R16, RZ ;  /* 0x000000101b22e224 */ /* 0x000fe200078e02ff */
[----:B------:R-:W-:Y:S01]  /*2740*/  ISETP.GE.AND P1, PT, R6, R23, PT ;  /* 0x000000170600720c */ /* 0x000fe20003f26270 */
[----:B------:R-:W-:-:S02]  /*2750*/  IMAD R6, R22, UR5, R7 ;  /* 0x0000000516067c24 */ /* 0x000fc4000f8e0207 */
[----:B------:R-:W-:Y:S02]  /*2760*/  IMAD.SHL.U32 R19, R19, 0x40, RZ ;  /* 0x0000004013137824 */ /* 0x000fe400078e00ff */
[----:B------:R-:W-:Y:S01]  /*2770*/  VIADD R223, R188, 0x1000 ;  /* 0x00001000bcdf7836 */ /* 0x000fe20000000000 */
[----:B------:R-:W3:Y:S01]  /*2780*/  @!P5 LDC.64 R10, c[0x0][0x220] ;  /* 0x00008800ff0adb82 */ /* 0x000ee20000000a00 */
[----:B------:R-:W-:Y:S01]  /*2790*/  IMAD.WIDE.U32 R36, R22, UR4, R36 ;  /* 0x0000000416247c25 */ /* 0x000fe2000f8e0024 */
[----:B------:R-:W-:-:S03]  /*27a0*/  ULDC.64 UR4, c[0x0][0x260] ;  /* 0x0000980000047ab9 */ /* 0x000fc60000000a00 */
[----:B------:R-:W-:Y:S01]  /*27b0*/  IMAD.MOV.U32 R221, RZ, RZ, 0x7f800000 ;  /* 0x7f800000ffdd7424 */ /* 0x000fe200078e00ff */
[----:B------:R-:W-:Y:S01]  /*27c0*/  @!P5 MOV R40, R36 ;  /* 0x000000240028d202 */ /* 0x000fe20000000f00 */
[--C-:B------:R-:W-:Y:S01]  /*27d0*/  @!P5 IMAD.X R33, RZ, RZ, R27.reuse, P0 ;  /* 0x000000ffff21d224 */ /* 0x100fe200000e061b */
[----:B------:R-:W4:Y:S01]  /*27e0*/  @!P4 LDC.64 R8, c[0x0][0x220] ;  /* 0x00008800ff08cb82 */ /* 0x000f220000000a00 */
[C---:B------:R-:W-:Y:S01]  /*27f0*/  @!P4 IADD3 R30, P0, R182.reuse, 0x40, RZ ;  /* 0x00000040b61ec810 */ /* 0x040fe20007f1e0ff */
[----:B------:R-:W-:Y:S02]  /*2800*/  IMAD.IADD R37, R37, 0x1, R6 ;  /* 0x0000000125257824 */ /* 0x000fe400078e0206 */
[----:B------:R-:W-:Y:S02]  /*2810*/  IMAD.MOV.U32 R222, RZ, RZ, 0x7f800000 ;  /* 0x7f800000ffde7424 */ /* 0x000fe400078e00ff */
[----:B------:R-:W-:Y:S02]  /*2820*/  IMAD.MOV.U32 R219, RZ, RZ, 0x7f800000 ;  /* 0x7f800000ffdb7424 */ /* 0x000fe400078e00ff */
[----:B------:R-:W-:Y:S01]  /*2830*/  IMAD.MOV.U32 R220, RZ, RZ, 0x7f800000 ;  /* 0x7f800000ffdc7424 */ /* 0x000fe200078e00ff */
[----:B------:R-:W1:Y:S01]  /*2840*/  @!P3 LDC.64 R6, c[0x0][0x220] ;  /* 0x00008800ff06bb82 */ /* 0x000e620000000a00 */
[----:B------:R-:W-:Y:S01]  /*2850*/  @!P4 IMAD.X R32, RZ, RZ, R27, P0 ;  /* 0x000000ffff20c224 */ /* 0x000fe200000e061b */
[----:B------:R-:W-:Y:S01]  /*2860*/  @!P3 IADD3 R29, P0, R182, 0x60, RZ ;  /* 0x00000060b61db810 */ /* 0x000fe20007f1e0ff */
[----:B------:R-:W-:-:S05]  /*2870*/  @!P5 IMAD R33, R33, R16, RZ ;  /* 0x000000102121d224 */ /* 0x000fca00078e02ff */
[----:B------:R-:W-:Y:S01]  /*2880*/  @P2 BAR.SYNC.DEFER_BLOCKING 0x0 ;  /* 0x0000000000002b1d */ /* 0x000fe20000010000 */
[--C-:B------:R-:W-:Y:S02]  /*2890*/  @!P5 IMAD.MOV.U32 R41, RZ, RZ, R37.reuse ;  /* 0x000000ffff29d224 */ /* 0x100fe400078e0025 */
[C---:B------:R-:W-:Y:S02]  /*28a0*/  @!P6 IMAD R34, R182.reuse, R17, R34 ;  /* 0x00000011b622e224 */ /* 0x040fe400078e0222 */
[----:B------:R-:W-:Y:S01]  /*28b0*/  @!P6 IMAD.WIDE.U32 R38, R182, R16, R36 ;  /* 0x00000010b626e225 */ /* 0x000fe200078e0024 */
[C---:B------:R-:W-:Y:S02]  /*28c0*/  SHF.L.U32 R216, R211.reuse, 0x4, RZ ;  /* 0x00000004d3d87819 */ /* 0x040fe400000006ff */
[----:B------:R-:W1:Y:S01]  /*28d0*/  LDC R218, c[0x0][0x394] ;  /* 0x0000e500ffda7b82 */ /* 0x000e620000000800 */
[----:B------:R-:W-:-:S07]  /*28e0*/  IMAD.SHL.U32 R217, R211, 0x8, RZ ;  /* 0x00000008d3d97824 */ /* 0x000fce00078e00ff */
[----:B------:R-:W1:Y:S01]  /*28f0*/  LDC R203, c[0x0][0x394] ;  /* 0x0000e500ffcb7b82 */ /* 0x000e620000000800 */
[C---:B------:R-:W-:Y:S01]  /*2900*/  @!P5 IMAD R33, R28.reuse, R17, R33 ;  /* 0x000000111c21d224 */ /* 0x040fe200078e0221 */
[----:B------:R-:W-:Y:S01]  /*2910*/  SHF.R.S32.HI R230, RZ, 0x1f, R210 ;  /* 0x0000001fffe67819 */ /* 0x000fe200000114d2 */
[----:B------:R-:W-:-:S04]  /*2920*/  @!P5 IMAD.WIDE.U32 R40, R28, R16, R40 ;  /* 0x000000101c28d225 */ /* 0x000fc800078e0028 */
[----:B------:R-:W-:Y:S01]  /*2930*/  VIADD R167, R177, 0x1000 ;  /* 0x00001000b1a77836 */ /* 0x000fe20000000000 */
[----:B------:R-:W-:Y:S01]  /*2940*/  @!P5 IADD3 R33, R41, R33, RZ ;  /* 0x000000212921d210 */ /* 0x000fe20007ffe0ff */
[----:B------:R-:W-:Y:S01]  /*2950*/  @!P3 IMAD.X R28, RZ, RZ, R27, P0 ;  /* 0x000000ffff1cb224 */ /* 0x000fe200000e061b */
[----:B--2---:R-:W-:Y:S01]  /*2960*/  @!P6 LEA R14, P0, R38, R14, 0x1 ;  /* 0x0000000e260ee211 */ /* 0x004fe200078008ff */
[----:B------:R-:W-:Y:S02]  /*2970*/  @!P6 IMAD.IADD R34, R39, 0x1, R34 ;  /* 0x000000012722e824 */ /* 0x000fe400078e0222 */
[----:B------:R-:W-:Y:S02]  /*2980*/  IMAD.MOV.U32 R166, RZ, RZ, 0x20 ;  /* 0x00000020ffa67424 */ /* 0x000fe400078e00ff */
[----:B------:R-:W-:Y:S01]  /*2990*/  VIADD R168, R174, 0x1000 ;  /* 0x00001000aea87836 */ /* 0x000fe20000000000 */
[----:B------:R-:W-:Y:S01]  /*29a0*/  @!P6 LEA.HI.X R15, R38, R15, R34, 0x1, P0 ;  /* 0x0000000f260fe211 */ /* 0x000fe200000f0c22 */
[----:B------:R-:W-:Y:S01]  /*29b0*/  @!P4 IMAD R32, R32, R16, RZ ;  /* 0x000000102020c224 */ /* 0x000fe200078e02ff */
[----:B---3--:R-:W-:Y:S01]  /*29c0*/  @!P5 LEA R10, P0, R40, R10, 0x1 ;  /* 0x0000000a280ad211 */ /* 0x008fe200078008ff */
[----:B------:R-:W-:-:S02]  /*29d0*/  @!P4 IMAD.MOV.U32 R42, RZ, RZ, R36 ;  /* 0x000000ffff2ac224 */ /* 0x000fc400078e0024 */
[----:B------:R-:W-:Y:S01]  /*29e0*/  IMAD.MOV.U32 R175, RZ, RZ, 0x40 ;  /* 0x00000040ffaf7424 */ /* 0x000fe200078e00ff */
[----:B------:R-:W-:Y:S01]  /*29f0*/  @!P5 LEA.HI.X R11, R40, R11, R33, 0x1, P0 ;  /* 0x0000000b280bd211 */ /* 0x000fe200000f0c21 */
[----:B------:R-:W-:Y:S01]  /*2a00*/  @!P4 IMAD.MOV.U32 R43, RZ, RZ, R37 ;  /* 0x000000ffff2bc224 */ /* 0x000fe200078e0025 */
[----:B------:R-:W-:Y:S01]  /*2a10*/  CS2R R94, SRZ ;  /* 0x00000000005e7805 */ /* 0x000fe2000001ff00 */
[CC--:B------:R-:W-:Y:S01]  /*2a20*/  @!P4 IMAD R32, R30.reuse, R17.reuse, R32 ;  /* 0x000000111e20c224 */ /* 0x0c0fe200078e0220 */
[----:B------:R-:W-:Y:S01]  /*2a30*/  CS2R R92, SRZ ;  /* 0x00000000005c7805 */ /* 0x000fe2000001ff00 */
[-C--:B------:R-:W-:Y:S01]  /*2a40*/  @!P4 IMAD.WIDE.U32 R42, R30, R16.reuse, R42 ;  /* 0x000000101e2ac225 */ /* 0x080fe200078e002a */
[----:B------:R-:W-:Y:S02]  /*2a50*/  CS2R R98, SRZ ;  /* 0x0000000000627805 */ /* 0x000fe4000001ff00 */
[----:B------:R-:W-:Y:S02]  /*2a60*/  CS2R R96, SRZ ;  /* 0x0000000000607805 */ /* 0x000fe4000001ff00 */
[----:B------:R-:W-:Y:S01]  /*2a70*/  CS2R R90, SRZ ;  /* 0x00000000005a7805 */ /* 0x000fe2000001ff00 */
[----:B------:R-:W-:Y:S01]  /*2a80*/  @!P3 IMAD R28, R28, R16, RZ ;  /* 0x000000101c1cb224 */ /* 0x000fe200078e02ff */
[C---:B----4-:R-:W-:Y:S01]  /*2a90*/  @!P4 LEA R8, P0, R42.reuse, R8, 0x1 ;  /* 0x000000082a08c211 */ /* 0x050fe200078008ff */
        /* <DEDUP_REMOVED lines=9> */
[----:B-1----:R-:W-:Y:S01]  /*2b30*/  @!P3 LEA R32, P0, R16, R6, 0x1 ;  /* 0x000000061020b211 */ /* 0x002fe200078008ff */
[----:B------:R-:W-:Y:S01]  /*2b40*/  IMAD.WIDE.U32 R34, R12, 0x40, RZ ;  /* 0x000000400c227825 */ /* 0x000fe200078e00ff */
[----:B------:R-:W-:Y:S02]  /*2b50*/  CS2R R76, SRZ ;  /* 0x00000000004c7805 */ /* 0x000fe4000001ff00 */
[----:B------:R-:W-:Y:S02]  /*2b60*/  CS2R R82, SRZ ;  /* 0x0000000000527805 */ /* 0x000fe4000001ff00 */
[----:B------:R-:W-:Y:S01]  /*2b70*/  @!P3 LEA.HI.X R33, R16, R7, R28, 0x1, P0 ;  /* 0x000000071021b211 */ /* 0x000fe200000f0c1c */
[----:B------:R-:W-:Y:S01]  /*2b80*/  IMAD.WIDE.U32 R28, R18, 0x40, RZ ;  /* 0x00000040121c7825 */ /* 0x000fe200078e00ff */
[----:B------:R-:W-:-:S02]  /*2b90*/  @!P1 IADD3 R6, P0, R232, R34, RZ ;  /* 0x00000022e8069210 */ /* 0x000fc40007f1e0ff */
[----:B------:R-:W-:Y:S02]  /*2ba0*/  CS2R R80, SRZ ;  /* 0x0000000000507805 */ /* 0x000fe4000001ff00 */
[----:B------:R-:W-:Y:S01]  /*2bb0*/  CS2R R74, SRZ ;  /* 0x00000000004a7805 */ /* 0x000fe2000001ff00 */
[----:B------:R-:W-:Y:S01]  /*2bc0*/  IMAD.WIDE.U32 R16, R204, R4, R184 ;  /* 0x00000004cc107225 */ /* 0x000fe200078e00b8 */
[----:B------:R-:W-:Y:S02]  /*2bd0*/  @!P1 IADD3.X R7, R233, R35, R13, P0, !PT ;  /* 0x00000023e9079210 */ /* 0x000fe400007fe40d */
[----:B------:R-:W-:Y:S02]  /*2be0*/  CS2R R72, SRZ ;  /* 0x0000000000487805 */ /* 0x000fe4000001ff00 */
[----:B------:R-:W-:Y:S01]  /*2bf0*/  @!P1 IADD3 R28, P0, R234, R28, RZ ;  /* 0x0000001cea1c9210 */ /* 0x000fe20007f1e0ff */
[----:B------:R-:W-:Y:S01]  /*2c00*/  IMAD R12, R24, R4, RZ ;  /* 0x00000004180c7224 */ /* 0x000fe200078e02ff */
[----:B------:R-:W-:Y:S01]  /*2c10*/  LEA.HI R13, R224, R224, RZ, 0x1 ;  /* 0x000000e0e00d7211 */ /* 0x000fe200078f08ff */
[----:B------:R-:W-:Y:S01]  /*2c20*/  IMAD R36, R31, UR4, RZ ;  /* 0x000000041f247c24 */ /* 0x000fe2000f8e02ff */
[----:B------:R-:W-:Y:S01]  /*2c30*/  @!P1 IADD3.X R29, R235, R29, R19, P0, !PT ;  /* 0x0000001deb1d9210 */ /* 0x000fe200007fe413 */
[----:B------:R-:W-:Y:S01]  /*2c40*/  IMAD R12, R204, R5, R12 ;  /* 0x00000005cc0c7224 */ /* 0x000fe200078e020c */
[----:B------:R-:W-:Y:S01]  /*2c50*/  IADD3 R34, P0, R26, R16, RZ ;  /* 0x000000101a227210 */ /* 0x000fe20007f1e0ff */
[-C--:B------:R-:W-:Y:S01]  /*2c60*/  @!P6 IMAD R24, R27, R4.reuse, RZ ;  /* 0x000000041b18e224 */ /* 0x080fe200078e02ff */
[----:B------:R-:W-:Y:S01]  /*2c70*/  CS2R R70, SRZ ;  /* 0x0000000000467805 */ /* 0x000fe2000001ff00 */
[----:B------:R-:W-:Y:S01]  /*2c80*/  IMAD R36, R22, UR5, R36 ;  /* 0x0000000516247c24 */ /* 0x000fe2000f8e0224 */
[----:B------:R-:W-:Y:S01]  /*2c90*/  IADD3.X R35, R25, R17, R12, P0, !PT ;  /* 0x0000001119237210 */ /* 0x000fe200007fe40c */
[----:B------:R-:W-:Y:S01]  /*2ca0*/  IMAD R25, R188, 0x2, R173 ;  /* 0x00000002bc197824 */ /* 0x000fe200078e02ad */
[----:B------:R-:W-:Y:S01]  /*2cb0*/  LOP3.LUT R12, R13, 0xfffffffe, RZ, 0xc0, !PT ;  /* 0xfffffffe0d0c7812 */ /* 0x000fe200078ec0ff */
[C---:B------:R-:W-:Y:S01]  /*2cc0*/  @!P6 IMAD R24, R182.reuse, R5, R24 ;  /* 0x00000005b618e224 */ /* 0x040fe200078e0218 */
[C---:B------:R-:W-:Y:S01]  /*2cd0*/  @!P4 IADD3 R16, P0, R182.reuse, 0x40, RZ ;  /* 0x00000040b610c810 */ /* 0x040fe20007f1e0ff */
[C---:B------:R-:W-:Y:S01]  /*2ce0*/  IMAD R215, R211.reuse, 0x18, RZ ;  /* 0x00000018d3d77824 */ /* 0x040fe200078e02ff */
[----:B------:R-:W-:Y:S01]  /*2cf0*/  @!P5 IADD3 R17, P2, R182, 0x20, RZ ;  /* 0x00000020b611d810 */ /* 0x000fe20007f5e0ff */
[----:B------:R-:W-:Y:S01]  /*2d00*/  IMAD.IADD R12, R224, 0x1, -R12 ;  /* 0x00000001e00c7824 */ /* 0x000fe200078e0a0c */
[----:B------:R1:W-:Y:S01]  /*2d10*/  @P6 STS.128 [R25+0xa000], RZ ;  /* 0x00a000ff19006388 */ /* 0x0003e20000000c00 */
[--C-:B------:R-:W-:Y:S01]  /*2d20*/  @!P4 IMAD.X R19, RZ, RZ, R27.reuse, P0 ;  /* 0x000000ffff13c224 */ /* 0x100fe200000e061b */
[----:B------:R-:W-:Y:S01]  /*2d30*/  @!P3 IADD3 R18, P0, R182, 0x60, RZ ;  /* 0x00000060b612b810 */ /* 0x000fe20007f1e0ff */
[----:B------:R-:W-:Y:S01]  /*2d40*/  IMAD.SHL.U32 R214, R211, 0x20, RZ ;  /* 0x00000020d3d67824 */ /* 0x000fe200078e00ff */
[----:B------:R-:W-:Y:S01]  /*2d50*/  @!P5 IADD3.X R13, RZ, R27, RZ, P2, !PT ;  /* 0x0000001bff0dd210 */ /* 0x000fe200017fe4ff */
[----:B------:R-:W-:Y:S01]  /*2d60*/  @!P4 IMAD R19, R19, R4, RZ ;  /* 0x000000041313c224 */ /* 0x000fe200078e02ff */
[----:B------:R-:W-:Y:S01]  /*2d70*/  ISETP.NE.AND P2, PT, R12, 0x1, PT ;  /* 0x000000010c00780c */ /* 0x000fe20003f45270 */
[----:B------:R-:W-:Y:S01]  /*2d80*/  @!P3 IMAD.X R12, RZ, RZ, R27, P0 ;  /* 0x000000ffff0cb224 */ /* 0x000fe200000e061b */
[----:B------:R-:W-:Y:S01]  /*2d90*/  ISETP.GE.AND P0, PT, R182, R23, PT ;  /* 0x00000017b600720c */ /* 0x000fe20003f06270 */
[----:B------:R-:W-:Y:S01]  /*2da0*/  IMAD.WIDE.U32 R26, R22, UR4, R34 ;  /* 0x00000004161a7c25 */ /* 0x000fe2000f8e0022 */
[----:B------:R-:W-:Y:S01]  /*2db0*/  @!PT LDS RZ, [RZ] ;  /* 0x00000000fffff984 */ /* 0x000fe20000000800 */
[----:B------:R-:W-:Y:S01]  /*2dc0*/  @!PT LDS RZ, [RZ] ;  /* 0x00000000fffff984 */ /* 0x000fe20000000800 */
[----:B------:R-:W-:Y:S01]  /*2dd0*/  @!PT LDS RZ, [RZ] ;  /* 0x00000000fffff984 */ /* 0x000fe20000000800 */
[----:B------:R-:W-:Y:S01]  /*2de0*/  @!P6 LDGSTS.E.BYPASS.LTC128B.128 [R25+0xa000], desc[UR14][R14.64] ;  /* 0x0a0000000e19efae */ /* 0x000fe2000b901d4e */
[----:B------:R-:W-:-:S02]  /*2df0*/  SEL R223, R223, R188, !P2 ;  /* 0x000000bcdfdf7207 */ /* 0x000fc40005000000 */
[----:B------:R-:W-:Y:S01]  /*2e00*/  CS2R R68, SRZ ;  /* 0x0000000000447805 */ /* 0x000fe2000001ff00 */
[-C--:B------:R-:W-:Y:S01]  /*2e10*/  @!P5 IMAD R22, R13, R4.reuse, RZ ;  /* 0x000000040d16d224 */ /* 0x080fe200078e02ff */
[----:B------:R1:W-:Y:S01]  /*2e20*/  @P5 STS.128 [R25+0xb000], RZ ;  /* 0x00b000ff19005388 */ /* 0x0003e20000000c00 */
[----:B------:R-:W-:Y:S01]  /*2e30*/  @!P3 IMAD R12, R12, R4, RZ ;  /* 0x000000040c0cb224 */ /* 0x000fe200078e02ff */
[----:B------:R-:W-:Y:S01]  /*2e40*/  LEA R223, R223, R173, 0x1 ;  /* 0x000000addfdf7211 */ /* 0x000fe200078e08ff */
[-C--:B------:R-:W-:Y:S01]  /*2e50*/  @!P5 IMAD R22, R17, R5.reuse, R22 ;  /* 0x000000051116d224 */ /* 0x080fe200078e0216 */
[----:B------:R-:W-:Y:S01]  /*2e60*/  @!PT LDS RZ, [RZ] ;  /* 0x00000000fffff984 */ /* 0x000fe20000000800 */
[----:B------:R-:W-:Y:S01]  /*2e70*/  @!PT LDS RZ, [RZ] ;  /* 0x00000000fffff984 */ /* 0x000fe20000000800 */
[----:B------:R-:W-:Y:S01]  /*2e80*/  @!PT LDS RZ, [RZ] ;  /* 0x00000000fffff984 */ /* 0x000fe20000000800 */
[----:B------:R2:W-:Y:S01]  /*2e90*/  @!P5 LDGSTS.E.BYPASS.LTC128B.128 [R25+0xb000], desc[UR14][R10.64] ;  /* 0x0b0000000a19dfae */ /* 0x0005e2000b901d4e */
[-C--:B------:R-:W-:Y:S01]  /*2ea0*/  @!P4 IMAD R19, R16, R5.reuse, R19 ;  /* 0x000000051013c224 */ /* 0x080fe200078e0213 */
[----:B------:R-:W-:Y:S01]  /*2eb0*/  @!P5 MOV R34, R26 ;  /* 0x0000001a0022d202 */ /* 0x000fe20000000f00 */
[----:B------:R-:W-:Y:S01]  /*2ec0*/  @!P3 IMAD R5, R18, R5, R12 ;  /* 0x000000051205b224 */ /* 0x000fe200078e020c */
[----:B------:R1:W-:Y:S01]  /*2ed0*/  @P4 STS.128 [R25+0xc000], RZ ;  /* 0x00c000ff19004388 */ /* 0x0003e20000000c00 */
[----:B------:R-:W3:Y:S01]  /*2ee0*/  @!P6 LDC.64 R12, c[0x0][0x218] ;  /* 0x00008600ff0ceb82 */ /* 0x000ee20000000a00 */
[----:B------:R-:W-:Y:S01]  /*2ef0*/  IMAD.IADD R37, R27, 0x1, R36 ;  /* 0x000000011b257824 */ /* 0x000fe200078e0224 */
[----:B------:R-:W-:Y:S01]  /*2f00*/  IADD3 R202, R216, 0x20, RZ ;  /* 0x00000020d8ca7810 */ /* 0x000fe20007ffe0ff */
[----:B------:R-:W-:Y:S01]  /*2f10*/  @!PT LDS RZ, [RZ] ;  /* 0x00000000fffff984 */ /* 0x000fe20000000800 */
[----:B------:R-:W-:Y:S01]  /*2f20*/  @!PT LDS RZ, [RZ] ;  /* 0x00000000fffff984 */ /* 0x000fe20000000800 */
[----:B------:R-:W-:Y:S01]  /*2f30*/  @!PT LDS RZ, [RZ] ;  /* 0x00000000fffff984 */ /* 0x000fe20000000800 */
[----:B------:R4:W-:Y:S01]  /*2f40*/  @!P4 LDGSTS.E.BYPASS.LTC128B.128 [R25+0xc000], desc[UR14][R8.64] ;  /* 0x0c0000000819cfae */ /* 0x0009e2000b901d4e */
[----:B------:R-:W-:Y:S01]  /*2f50*/  @!P6 IMAD.MOV.U32 R36, RZ, RZ, R26 ;  /* 0x000000ffff24e224 */ /* 0x000fe200078e001a */
[----:B------:R-:W-:Y:S01]  /*2f60*/  CS2R R62, SRZ ;  /* 0x00000000003e7805 */ /* 0x000fe2000001ff00 */
        /* <DEDUP_REMOVED lines=9> */
[----:B------:R-:W-:Y:S01]  /*3000*/  @!P6 IMAD.WIDE.U32 R36, R182, R4, R36 ;  /* 0x00000004b624e225 */ /* 0x000fe200078e0024 */
[----:B------:R-:W-:-:S02]  /*3010*/  CS2R R66, SRZ ;  /* 0x0000000000427805 */ /* 0x000fc4000001ff00 */
[----:B------:R-:W-:Y:S01]  /*3020*/  CS2R R64, SRZ ;  /* 0x0000000000407805 */ /* 0x000fe2000001ff00 */
[----:B------:R-:W0:Y:S01]  /*3030*/  LDGDEPBAR ;  /* 0x00000000000079af */ /* 0x000e220000000000 */
[----:B------:R-:W-:Y:S01]  /*3040*/  @!P4 IMAD.MOV.U32 R30, RZ, RZ, R26 ;  /* 0x000000ffff1ec224 */ /* 0x000fe200078e001a */
[----:B------:R-:W-:Y:S01]  /*3050*/  CS2R R58, SRZ ;  /* 0x00000000003a7805 */ /* 0x000fe2000001ff00 */
[----:B------:R-:W-:Y:S01]  /*3060*/  @!P6 IMAD.IADD R24, R37, 0x1, R24 ;  /* 0x000000012518e824 */ /* 0x000fe200078e0218 */
[----:B------:R1:W-:Y:S01]  /*3070*/  @P0 STS.128 [R25+0x4000], RZ ;  /* 0x004000ff19000388 */ /* 0x0003e20000000c00 */
[-C--:B------:R-:W-:Y:S01]  /*3080*/  @!P5 IMAD.WIDE.U32 R34, R17, R4.reuse, R34 ;  /* 0x000000041122d225 */ /* 0x080fe200078e0022 */
[----:B------:R-:W-:Y:S01]  /*3090*/  CS2R R56, SRZ ;  /* 0x0000000000387805 */ /* 0x000fe2000001ff00 */
[----:B--2---:R-:W2:Y:S01]  /*30a0*/  @!P5 LDC.64 R10, c[0x0][0x218] ;  /* 0x00008600ff0adb82 */ /* 0x004ea20000000a00 */
[----:B------:R-:W-:Y:S01]  /*30b0*/  @!PT LDS RZ, [RZ] ;  /* 0x00000000fffff984 */ /* 0x000fe20000000800 */
[----:B------:R-:W-:Y:S01]  /*30c0*/  @!PT LDS RZ, [RZ] ;  /* 0x00000000fffff984 */ /* 0x000fe20000000800 */
[----:B------:R-:W-:Y:S01]  /*30d0*/  @!PT LDS RZ, [RZ] ;  /* 0x00000000fffff984 */ /* 0x000fe20000000800 */
[----:B------:R-:W-:Y:S01]  /*30e0*/  @!P0 LDGSTS.E.BYPASS.LTC128B.128 [R25+0x4000], desc[UR14][R232.64] ;  /* 0x04000000e8198fae */ /* 0x000fe2000b901d4e */
[----:B------:R-:W-:Y:S01]  /*30f0*/  @!P4 IMAD.WIDE.U32 R30, R16, R4, R30 ;  /* 0x00000004101ec225 */ /* 0x000fe200078e001e */
[----:B------:R-:W-:-:S02]  /*3100*/  CS2R R54, SRZ ;  /* 0x0000000000367805 */ /* 0x000fc4000001ff00 */
[----:B------:R-:W-:Y:S01]  /*3110*/  CS2R R52, SRZ ;  /* 0x0000000000347805 */ /* 0x000fe2000001ff00 */
[----:B------:R1:W-:Y:S01]  /*3120*/  @P1 STS.128 [R25+0x5000], RZ ;  /* 0x005000ff19001388 */ /* 0x0003e20000000c00 */
[----:B------:R-:W-:Y:S01]  /*3130*/  @!P5 IMAD.IADD R22, R35, 0x1, R22 ;  /* 0x000000012316d824 */ /* 0x000fe200078e0216 */
[----:B------:R-:W-:Y:S01]  /*3140*/  CS2R R46, SRZ ;  /* 0x00000000002e7805 */ /* 0x000fe2000001ff00 */
[----:B----4-:R-:W4:Y:S01]  /*3150*/  @!P4 LDC.64 R8, c[0x0][0x218] ;  /* 0x00008600ff08cb82 */ /* 0x010f220000000a00 */
[----:B------:R-:W-:Y:S01]  /*3160*/  @!PT LDS RZ, [RZ] ;  /* 0x00000000fffff984 */ /* 0x000fe20000000800 */
[----:B------:R-:W-:Y:S01]  /*3170*/  @!PT LDS RZ, [RZ] ;  /* 0x00000000fffff984 */ /* 0x000fe20000000800 */
[----:B------:R-:W-:Y:S01]  /*3180*/  @!PT LDS RZ, [RZ] ;  /* 0x00000000fffff984 */ /* 0x000fe20000000800 */
[----:B------:R1:W-:Y:S01]  /*3190*/  @!P1 LDGSTS.E.BYPASS.LTC128B.128 [R25+0x5000], desc[UR14][R6.64] ;  /* 0x0500000006199fae */ /* 0x0003e2000b901d4e */
[----:B------:R-:W-:Y:S01]  /*31a0*/  @!P3 IMAD.WIDE.U32 R26, R18, R4, R26 ;  /* 0x00000004121ab225 */ /* 0x000fe200078e001a */
[----:B------:R-:W-:Y:S02]  /*31b0*/  IADD3 R4, R187, 0x28, RZ ;  /* 0x00000028bb047810 */ /* 0x000fe40007ffe0ff */
[----:B------:R-:W-:Y:S01]  /*31c0*/  CS2R R44, SRZ ;  /* 0x00000000002c7805 */ /* 0x000fe2000001ff00 */
[----:B------:R1:W-:Y:S01]  /*31d0*/  @P0 STS [R223], RZ ;  /* 0x000000ffdf000388 */ /* 0x0003e20000000800 */
[----:B------:R-:W-:Y:S01]  /*31e0*/  @!P4 IMAD.IADD R19, R31, 0x1, R19 ;  /* 0x000000011f13c824 */ /* 0x000fe200078e0213 */
[----:B------:R-:W-:Y:S01]  /*31f0*/  CS2R R50, SRZ ;  /* 0x0000000000327805 */ /* 0x000fe2000001ff00 */
[----:B------:R-:W-:Y:S01]  /*3200*/  @!P3 IMAD.IADD R5, R27, 0x1, R5 ;  /* 0x000000011b05b824 */ /* 0x000fe200078e0205 */
[----:B------:R2:W-:Y:S01]  /*3210*/  @P0 STS [R223+0x4], RZ ;  /* 0x000004ffdf000388 */ /* 0x0005e20000000800 */
[----:B------:R-:W-:Y:S01]  /*3220*/  IMAD.IADD R204, R204, 0x1, R227 ;  /* 0x00000001cccc7824 */ /* 0x000fe200078e02e3 */
[----:B------:R-:W-:Y:S01]  /*3230*/  SEL R167, R167, R177, !P2 ;  /* 0x000000b1a7a77207 */ /* 0x000fe20005000000 */
[C---:B------:R-:W-:Y:S01]  /*3240*/  IMAD R213, R211.reuse, 0x28, RZ ;  /* 0x00000028d3d57824 */ /* 0x040fe200078e02ff */
[----:B------:R2:W-:Y:S01]  /*3250*/  @P0 STS [R223+0x8], RZ ;  /* 0x000008ffdf000388 */ /* 0x0005e20000000800 */
[----:B------:R-:W-:Y:S01]  /*3260*/  SEL R168, R168, R174, !P2 ;  /* 0x000000aea8a87207 */ /* 0x000fe20005000000 */
[----:B------:R-:W-:Y:S01]  /*3270*/  IMAD R212, R211, 0x30, RZ ;  /* 0x00000030d3d47824 */ /* 0x000fe200078e02ff */
[----:B------:R-:W-:Y:S01]  /*3280*/  CS2R R48, SRZ ;  /* 0x0000000000307805 */ /* 0x000fe2000001ff00 */
[----:B------:R4:W-:Y:S01]  /*3290*/  @P0 STS [R223+0xc], RZ ;  /* 0x00000cffdf000388 */ /* 0x0009e20000000800 */
[----:B------:R-:W-:Y:S01]  /*32a0*/  IMAD.MOV R207, RZ, RZ, -R207 ;  /* 0x000000ffffcf7224 */ /* 0x000fe200078e0acf */
[----:B------:R-:W-:-:S02]  /*32b0*/  CS2R R42, SRZ ;  /* 0x00000000002a7805 */ /* 0x000fc4000001ff00 */
[----:B------:R-:W-:Y:S01]  /*32c0*/  CS2R R40, SRZ ;  /* 0x0000000000287805 */ /* 0x000fe2000001ff00 */
[----:B------:R-:W-:Y:S01]  /*32d0*/  @!PT LDS RZ, [RZ] ;  /* 0x00000000fffff984 */ /* 0x000fe20000000800 */
[----:B------:R-:W-:Y:S01]  /*32e0*/  @!PT LDS RZ, [RZ] ;  /* 0x00000000fffff984 */ /* 0x000fe20000000800 */
[----:B------:R-:W-:Y:S01]  /*32f0*/  @!PT LDS RZ, [RZ] ;  /* 0x00000000fffff984 */ /* 0x000fe20000000800 */
[----:B------:R-:W-:Y:S01]  /*3300*/  @!P0 LDGSTS.E.BYPASS.LTC128B.128 [R223], desc[UR14][R234.64] ;  /* 0x00000000eadf8fae */ /* 0x000fe2000b901d4e */
[C---:B---3--:R-:W-:Y:S02]  /*3310*/  @!P6 LEA R12, P0, R36.reuse, R12, 0x1 ;  /* 0x0000000c240ce211 */ /* 0x048fe400078008ff */
[----:B------:R-:W-:Y:S01]  /*3320*/  CS2R R38, SRZ ;  /* 0x0000000000267805 */ /* 0x000fe2000001ff00 */
[----:B------:R-:W-:Y:S01]  /*3330*/  ULDC UR4, c[0x0][0x398] ;  /* 0x0000e60000047ab9 */ /* 0x000fe20000000800 */
[----:B------:R3:W-:Y:S01]  /*3340*/  @P1 STS [R223+0x1000], RZ ;  /* 0x001000ffdf001388 */ /* 0x0007e20000000800 */
[----:B------:R-:W-:Y:S01]  /*3350*/  @!P6 LEA.HI.X R13, R36, R13, R24, 0x1, P0 ;  /* 0x0000000d240de211 */ /* 0x000fe200000f0c18 */
[----:B------:R-:W-:Y:S01]  /*3360*/  ULDC.U8 UR6, c[0x0][0x388] ;  /* 0x0000e20000067ab9 */ /* 0x000fe20000000000 */
[----:B-1----:R-:W1:Y:S01]  /*3370*/  @!P3 LDC.64 R6, c[0x0][0x218] ;  /* 0x00008600ff06bb82 */ /* 0x002e620000000a00 */
[----:B--2---:R-:W-:Y:S01]  /*3380*/  @!P5 LEA R10, P0, R34, R10, 0x1 ;  /* 0x0000000a220ad211 */ /* 0x004fe200078008ff */
[----:B------:R3:W-:Y:S01]  /*3390*/  @P1 STS [R223+0x1004], RZ ;  /* 0x001004ffdf001388 */ /* 0x0007e20000000800 */
[----:B------:R-:W-:-:S02]  /*33a0*/  ULDC UR5, c[0x0][0x2ec] ;  /* 0x0000bb0000057ab9 */ /* 0x000fc40000000800 */
[----:B------:R-:W-:Y:S01]  /*33b0*/  @!P5 LEA.HI.X R11, R34, R11, R22, 0x1, P0 ;  /* 0x0000000b220bd211 */ /* 0x000fe200000f0c16 */
[----:B------:R3:W-:Y:S04]  /*33c0*/  @P1 STS [R223+0x1008], RZ ;  /* 0x001008ffdf001388 */ /* 0x0007e80000000800 */
[----:B------:R3:W-:Y:S04]  /*33d0*/  @P1 STS [R223+0x100c], RZ ;  /* 0x00100cffdf001388 */ /* 0x0007e80000000800 */
[----:B------:R-:W-:Y:S01]  /*33e0*/  @!PT LDS RZ, [RZ] ;  /* 0x00000000fffff984 */ /* 0x000fe20000000800 */
[----:B------:R-:W-:Y:S01]  /*33f0*/  @!PT LDS RZ, [RZ] ;  /* 0x00000000fffff984 */ /* 0x000fe20000000800 */
[----:B------:R-:W-:Y:S01]  /*3400*/  @!PT LDS RZ, [RZ] ;  /* 0x00000000fffff984 */ /* 0x000fe20000000800 */
[----:B------:R-:W-:Y:S01]  /*3410*/  @!P1 LDGSTS.E.BYPASS.LTC128B.128 [R223+0x1000], desc[UR14][R28.64] ;  /* 0x010000001cdf9fae */ /* 0x000fe2000b901d4e */
[----:B----4-:R-:W-:-:S03]  /*3420*/  @!P4 LEA R8, P1, R30, R8, 0x1 ;  /* 0x000000081e08c211 */ /* 0x010fc600078208ff */
[----:B------:R3:W-:Y:S01]  /*3430*/  @P6 STS.128 [R25+0x6000], RZ ;  /* 0x006000ff19006388 */ /* 0x0007e20000000c00 */
[----:B------:R-:W-:-:S03]  /*3440*/  @!P4 LEA.HI.X R9, R30, R9, R19, 0x1, P1 ;  /* 0x000000091e09c211 */ /* 0x000fc600008f0c13 */
[----:B------:R-:W-:Y:S01]  /*3450*/  @!PT LDS RZ, [RZ] ;  /* 0x00000000fffff984 */ /* 0x000fe20000000800 */
[----:B------:R-:W-:Y:S01]  /*3460*/  @!PT LDS RZ, [RZ] ;  /* 0x00000000fffff984 */ /* 0x000fe20000000800 */
[----:B------:R-:W-:Y:S01]  /*3470*/  @!PT LDS RZ, [RZ] ;  /* 0x00000000fffff984 */ /* 0x000fe20000000800 */
[----:B------:R-:W-:Y:S01]  /*3480*/  @!P6 LDGSTS.E.BYPASS.LTC128B.128 [R25+0x6000], desc[UR14][R12.64] ;  /* 0x060000000c19efae */ /* 0x000fe2000b901d4e */
[----:B-1----:R-:W-:-:S03]  /*3490*/  @!P3 LEA R6, P0, R26, R6, 0x1 ;  /* 0x000000061a06b211 */ /* 0x002fc600078008ff */
[----:B------:R3:W-:Y:S01]  /*34a0*/  @P5 STS.128 [R25+0x7000], RZ ;  /* 0x007000ff19005388 */ /* 0x0007e20000000c00 */
[----:B------:R-:W-:Y:S01]  /*34b0*/  @!P3 LEA.HI.X R7, R26, R7, R5, 0x1, P0 ;  /* 0x000000071a07b211 */ /* 0x000fe200000f0c05 */
[----:B------:R-:W-:Y:S02]  /*34c0*/  VIADD R5, R187, 0x8 ;  /* 0x00000008bb057836 */ /* 0x000fe40000000000 */
        /* <DEDUP_REMOVED lines=17> */
[----:B------:R-:W-:Y:S02]  /*35e0*/  @!P0 IMAD.WIDE R4, R4, 0x4, R236 ;  /* 0x0000000404048825 */ /* 0x000fe400078e02ec */
[----:B------:R-:W0:Y:S04]  /*35f0*/  LDGDEPBAR ;  /* 0x00000000000079af */ /* 0x000e280000000000 */
[----:B------:R2:W5:Y:S01]  /*3600*/  @!P0 LDG.E R220, desc[UR14][R4.64] ;  /* 0x0000000e04dc8981 */ /* 0x000562000c1e1900 */
[----:B-1----:R-:W-:Y:S01]  /*3610*/  VIADD R6, R187, 0x20 ;  /* 0x00000020bb067836 */ /* 0x002fe20000000000 */
[----:B------:R-:W-:-:S04]  /*3620*/  DEPBAR.LE SB0, 0x1 ;  /* 0x000080400000791a */ /* 0x000fc80000000000 */
[----:B------:R-:W-:Y:S01]  /*3630*/  ISETP.GE.AND P1, PT, R6, R23, PT ;  /* 0x000000170600720c */ /* 0x000fe20003f26270 */
[----:B------:R-:W-:-:S05]  /*3640*/  IMAD.WIDE R6, R187, 0x4, R236 ;  /* 0x00000004bb067825 */ /* 0x000fca00078e02ec */
[----:B------:R3:W5:Y:S04]  /*3650*/  @!P4 LDG.E R221, desc[UR14][R6.64] ;  /* 0x0000000e06ddc981 */ /* 0x000768000c1e1900 */
[----:B------:R3:W5:Y:S04]  /*3660*/  @!P3 LDG.E R222, desc[UR14][R6.64+0x20] ;  /* 0x0000200e06deb981 */ /* 0x000768000c1e1900 */
[----:B------:R3:W5:Y:S01]  /*3670*/  @!P1 LDG.E R219, desc[UR14][R6.64+0x80] ;  /* 0x0000800e06db9981 */ /* 0x000762000c1e1900 */
[----:B------:R-:W-:Y:S06]  /*3680*/  BAR.SYNC.DEFER_BLOCKING 0x0 ;  /* 0x0000000000007b1d */ /* 0x000fec0000010000 */
[----:B------:R-:W4:Y:S01]  /*3690*/  LDG.E.64 R6, desc[UR14][R178.64+0x8] ;  /* 0x0000080eb2067981 */ /* 0x000f22000c1e1b00 */
[----:B--2---:R-:W-:-:S03]  /*36a0*/  LEA.HI R4, R20, R21, RZ, 0x4 ;  /* 0x0000001514047211 */ /* 0x004fc600078f20ff */
[----:B------:R3:W1:Y:S04]  /*36b0*/  LDSM.16.M88.4 R132, [R165+0xa000] ;  /* 0x00a00000a584783b */ /* 0x0006680000000200 */
[----:B------:R3:W2:Y:S04]  /*36c0*/  LDSM.16.M88.4 R136, [R165+0xa800] ;  /* 0x00a80000a588783b */ /* 0x0006a80000000200 */
[----:B------:R3:W1:Y:S04]  /*36d0*/  LDSM.16.M88.4 R140, [R164+0xa000] ;  /* 0x00a00000a48c783b */ /* 0x0006680000000200 */
[----:B------:R3:W1:Y:S04]  /*36e0*/  LDSM.16.M88.4 R144, [R164+0xa800] ;  /* 0x00a80000a490783b */ /* 0x0006680000000200 */
[----:B------:R3:W1:Y:S04]  /*36f0*/  LDSM.16.M88.4 R148, [R3+0xa000] ;  /* 0x00a000000394783b */ /* 0x0006680000000200 */
[----:B------:R3:W1:Y:S04]  /*3700*/  LDSM.16.M88.4 R152, [R3+0xa800] ;  /* 0x00a800000398783b */ /* 0x0006680000000200 */
[----:B------:R-:W3:Y:S01]  /*3710*/  LDG.E.64 R178, desc[UR14][R178.64] ;  /* 0x0000000eb2b27981 */ /* 0x000ee2000c1e1b00 */
[----:B------:R-:W-:-:S03]  /*3720*/  LOP3.LUT R4, R4, 0xfffffff0, RZ, 0xc0, !PT ;  /* 0xfffffff004047812 */ /* 0x000fc600078ec0ff */
[----:B------:R1:W1:Y:S04]  /*3730*/  LDSM.16.M88.4 R156, [R2+0xa000] ;  /* 0x00a00000029c783b */ /* 0x0002680000000200 */
[----:B------:R1:W1:Y:S01]  /*3740*/  LDSM.16.M88.4 R160, [R2+0xa800] ;  /* 0x00a8000002a0783b */ /* 0x0002620000000200 */
[----:B------:R-:W-:-:S04]  /*3750*/  IADD3 R21, -R4, R21, RZ ;  /* 0x0000001504157210 */ /* 0x000fc80007ffe1ff */
[----:B------:R-:W-:Y:S01]  /*3760*/  SHF.R.S32.HI R4, RZ, 0x1f, R21 ;  /* 0x0000001fff047819 */ /* 0x000fe20000011415 */
[----:B------:R-:W-:-:S03]  /*3770*/  IMAD R5, R186, R0, R183 ;  /* 0x00000000ba057224 */ /* 0x000fc600078e02b7 */
[----:B------:R-:W-:Y:S01]  /*3780*/  LEA.HI R4, R4, R21, RZ, 0x3 ;  /* 0x0000001504047211 */ /* 0x000fe200078f18ff */
[----:B------:R-:W-:-:S03]  /*3790*/  IMAD.IADD R201, R217, 0x1, R202 ;  /* 0x00000001d9c97824 */ /* 0x000fc600078e02ca */
[----:B------:R-:W-:Y:S01]  /*37a0*/  LOP3.LUT R0, R4, 0xfffffff8, RZ, 0xc0, !PT ;  /* 0xfffffff804007812 */ /* 0x000fe200078ec0ff */
[----:B------:R-:W-:Y:S02]  /*37b0*/  IMAD.SHL.U32 R4, R5, 0x20, RZ ;  /* 0x0000002005047824 */ /* 0x000fe400078e00ff */
[----:B------:R-:W-:Y:S02]  /*37c0*/  IMAD.IADD R200, R217, 0x1, R201 ;  /* 0x00000001d9c87824 */ /* 0x000fe400078e02c9 */
[----:B------:R-:W-:Y:S02]  /*37d0*/  IMAD.IADD R0, R21, 0x1, -R0 ;  /* 0x0000000115007824 */ /* 0x000fe400078e0a00 */
[----:B------:R-:W-:-:S03]  /*37e0*/  IMAD.IADD R199, R217, 0x1, R200 ;  /* 0x00000001d9c77824 */ /* 0x000fc600078e02c8 */
[----:B------:R-:W-:Y:S01]  /*37f0*/  LOP3.LUT P0, RZ, R0, 0x2, RZ, 0xc0, !PT ;  /* 0x0000000200ff7812 */ /* 0x000fe2000780c0ff */
[----:B------:R-:W-:Y:S01]  /*3800*/  IMAD.IADD R198, R217, 0x1, R199 ;  /* 0x00000001d9c67824 */ /* 0x000fe200078e02c7 */
[----:B------:R-:W-:Y:S02]  /*3810*/  IADD3 R204, -R225, 0x80, R204 ;  /* 0x00000080e1cc7810 */ /* 0x000fe40007ffe1cc */
[----:B------:R-:W-:Y:S02]  /*3820*/  SEL R166, R166, 0xffffffe0, !P0 ;  /* 0xffffffe0a6a67807 */ /* 0x000fe40004000000 */
[----:B------:R-:W-:Y:S01]  /*3830*/  LOP3.LUT P1, RZ, R0, 0x4, RZ, 0xc0, !PT ;  /* 0x0000000400ff7812 */ /* 0x000fe2000782c0ff */
[----:B------:R-:W-:Y:S01]  /*3840*/  IMAD R211, R211, 0x38, RZ ;  /* 0x00000038d3d37824 */ /* 0x000fe200078e02ff */
[----:B------:R-:W-:Y:S01]  /*3850*/  CS2R R36, SRZ ;  /* 0x0000000000247805 */ /* 0x000fe2000001ff00 */
[----:B------:R-:W-:Y:S01]  /*3860*/  VIADD R204, R204, -UR12 ;  /* 0x8000000ccccc7c36 */ /* 0x000fe20008000000 */
[----:B------:R-:W-:Y:S01]  /*3870*/  LEA R168, R168, R173, 0x1 ;  /* 0x000000ada8a87211 */ /* 0x000fe200078e08ff */
[----:B------:R-:W-:Y:S01]  /*3880*/  IMAD R167, R167, 0x2, R173 ;  /* 0x00000002a7a77824 */ /* 0x000fe200078e02ad */
[----:B------:R-:W-:Y:S01]  /*3890*/  SEL R175, R175, 0xffffffc0, !P1 ;  /* 0xffffffc0afaf7807 */ /* 0x000fe20004800000 */
[----:B------:R-:W-:-:S02]  /*38a0*/  IMAD.IADD R229, R217, 0x1, R198 ;  /* 0x00000001d9e57824 */ /* 0x000fc400078e02c6 */
[----:B------:R-:W-:Y:S01]  /*38b0*/  IMAD.IADD R0, R172, 0x1, R166 ;  /* 0x00000001ac007824 */ /* 0x000fe200078e02a6 */
[----:B----4-:R-:W-:Y:S02]  /*38c0*/  IADD3 R210, P4, P3, R4, R6, R210 ;  /* 0x0000000604d27210 */ /* 0x010fe40007b9e0d2 */
[----:B------:R-:W-:-:S04]  /*38d0*/  SHF.R.S32.HI R4, RZ, 0x1f, R4 ;  /* 0x0000001fff047819 */ /* 0x000fc80000011404 */
[----:B------:R-:W-:-:S04]  /*38e0*/  IADD3.X R230, R4, R7, R230, P4, P3 ;  /* 0x0000000704e67210 */ /* 0x000fc800027e64e6 */
[----:B-123--:R-:W-:-:S07]  /*38f0*/  LOP3.LUT R230, R230, R178, RZ, 0x3c, !PT ;  /* 0x000000b2e6e67212 */ /* 0x00efce00078e3cff */
.L_x_1379:
        /* <DEDUP_REMOVED lines=78> */
.L_x_1375:
[--C-:B------:R-:W-:Y:S01]  /*3de0*/  IADD3 R114, R225, 0x1, -R227.reuse ;  /* 0x00000001e1727810 */ /* 0x100fe20007ffe8e3 */
[----:B------:R-:W1:Y:S01]  /*3df0*/  S2R R101, SR_TID.X ;  /* 0x0000000000657919 */ /* 0x000e620000002100 */
[-C--:B------:R-:W-:Y:S01]  /*3e00*/  IADD3 R115, -R100, R225.reuse, -R227 ;  /* 0x000000e164737210 */ /* 0x080fe20007ffe9e3 */
        /* <DEDUP_REMOVED lines=11> */
[-C--:B------:R-:W-:Y:S02]  /*3ec0*/  VIADDMNMX R115, R115, R108.reuse, RZ, !PT ;  /* 0x0000006c73737246 */ /* 0x080fe400078001ff */
[C-C-:B------:R-:W-:Y:S02]  /*3ed0*/  IADD3 R103, R114.reuse, 0x20, R108.reuse ;  /* 0x0000002072677810 */ /* 0x140fe40007ffe06c */
[-C--:B------:R-:W-:Y:S02]  /*3ee0*/  VIMNMX R105, R105, R225.reuse, PT ;  /* 0x000000e169697248 */ /* 0x080fe40003fe0100 */
[-C--:B------:R-:W-:Y:S01]  /*3ef0*/  VIMNMX R103, R103, R225.reuse, PT ;  /* 0x000000e167677248 */ /* 0x080fe20003fe0100 */
        /* <DEDUP_REMOVED lines=109> */
.L_x_1376:
[C---:B------:R-:W-:Y:S01]  /*45d0*/  FSETP.NEU.FTZ.AND P0, PT, R221.reuse, -INF , PT ;  /* 0xff800000dd00780b */ /* 0x040fe20003f1d000 */
[----:B------:R-:W-:Y:S01]  /*45e0*/  FMUL.FTZ R100, R221, 1.4426950216293334961 ;  /* 0x3fb8aa3bdd647820 */ /* 0x000fe20000410000 */
[C---:B------:R-:W-:Y:S01]  /*45f0*/  FSETP.NEU.FTZ.AND P2, PT, R219.reuse, -INF , PT ;  /* 0xff800000db00780b */ /* 0x040fe20003f5d000 */
[----:B------:R-:W-:Y:S01]  /*4600*/  FMUL.FTZ R101, R222, 1.4426950216293334961 ;  /* 0x3fb8aa3bde657820 */ /* 0x000fe20000410000 */
[----:B------:R-:W-:Y:S01]  /*4610*/  FMUL.FTZ R102, R219, 1.4426950216293334961 ;  /* 0x3fb8aa3bdb667820 */ /* 0x000fe20000410000 */
[----:B------:R-:W-:Y:S01]  /*4620*/  IMAD.MOV.U32 R175, RZ, RZ, 0x40 ;  /* 0x00000040ffaf7424 */ /* 0x000fe200078e00ff */
[----:B------:R-:W-:Y:S02]  /*4630*/  FSEL R100, R100, RZ, P0 ;  /* 0x000000ff64647208 */ /* 0x000fe40000000000 */
[----:B------:R-:W-:Y:S02]  /*4640*/  FSETP.NEU.FTZ.AND P0, PT, R222, -INF , PT ;  /* 0xff800000de00780b */ /* 0x000fe40003f1d000 */
[----:B------:R-:W-:Y:S01]  /*4650*/  SEL R175, R175, 0xffffffc0, !P1 ;  /* 0xffffffc0afaf7807 */ /* 0x000fe20004800000 */
[--C-:B------:R-:W-:Y:S01]  /*4660*/  FFMA.FTZ R33, R33, UR5, -R100.reuse ;  /* 0x0000000521217c23 */ /* 0x100fe20008010864 */
[----:B------:R-:W-:Y:S01]  /*4670*/  FSEL R101, R101, RZ, P0 ;  /* 0x000000ff65657208 */ /* 0x000fe20000000000 */
[--C-:B------:R-:W-:Y:S01]  /*4680*/  FFMA.FTZ R16, R16, UR5, -R100.reuse ;  /* 0x0000000510107c23 */ /* 0x100fe20008010864 */
[----:B------:R-:W-:Y:S01]  /*4690*/  FSETP.NEU.FTZ.AND P0, PT, R220, -INF , PT ;  /* 0xff800000dc00780b */ /* 0x000fe20003f1d000 */
[--C-:B------:R-:W-:Y:S01]  /*46a0*/  FFMA.FTZ R20, R20, UR5, -R100.reuse ;  /* 0x0000000514147c23 */ /* 0x100fe20008010864 */
[--C-:B------:R-:W-:Y:S01]  /*46b0*/  FFMA.FTZ R32, R32, UR5, -R100.reuse ;  /* 0x0000000520207c23 */ /* 0x100fe20008010864 */
        /* <DEDUP_REMOVED lines=28> */
[----:B------:R-:W-:Y:S01]  /*4880*/  FFMA.FTZ R5, R5, UR5, -R100 ;  /* 0x0000000505057c23 */ /* 0x000fe20008010864 */
[----:B------:R-:W-:Y:S02]  /*4890*/  VIADD R102, R178, 0x9e3779b9 ;  /* 0x9e3779b9b2667836 */ /* 0x000fe40000000000 */
        /* <DEDUP_REMOVED lines=10> */
[----:B------:R1:W-:Y:S01]  /*4940*/  MUFU.EX2 R249, R4 ;  /* 0x0000000400f97308 */ /* 0x0003e20000000800 */
[----:B------:R-:W-:Y:S01]  /*4950*/  IMAD.WIDE.U32 R104, R104, -0x2daee0ad, RZ ;  /* 0xd2511f5368687825 */ /* 0x000fe200078e00ff */
[----:B------:R-:W-:Y:S02]  /*4960*/  LOP3.LUT R19, R29, R230, RZ, 0x3c, !PT ;  /* 0x000000e61d137212 */ /* 0x000fe400078e3cff */
[----:B------:R-:W-:Y:S01]  /*4970*/  LOP3.LUT R102, R101, R28, R102, 0x96, !PT ;  /* 0x0000001c65667212 */ /* 0x000fe200078e9666 */
[----:B--2---:R-:W-:Y:S05]  /*4980*/  VIADD R7, R178, 0x3c6ef372 ;  /* 0x3c6ef372b2077836 */ /* 0x004fea0000000000 */
[----:B------:R-:W-:Y:S01]  /*4990*/  MUFU.EX2 R130, R18 ;  /* 0x0000001200827308 */ /* 0x000fe20000000800 */
[----:B------:R-:W-:Y:S04]  /*49a0*/  IMAD.WIDE.U32 R108, R20, -0x2daee0ad, RZ ;  /* 0xd2511f53146c7825 */ /* 0x000fe800078e00ff */
[----:B---3--:R-:W-:Y:S01]  /*49b0*/  FMUL.FTZ R32, R220, 1.4426950216293334961 ;  /* 0x3fb8aa3bdc207820 */ /* 0x008fe20000410000 */
[----:B------:R-:W-:Y:S04]  /*49c0*/  IMAD.WIDE.U32 R106, R19, -0x2daee0ad, RZ ;  /* 0xd2511f53136a7825 */ /* 0x000fe800078e00ff */
[----:B------:R-:W-:Y:S01]  /*49d0*/  FSEL R32, R32, RZ, P0 ;  /* 0x000000ff20207208 */ /* 0x000fe20000000000 */
[----:B------:R2:W-:Y:S01]  /*49e0*/  MUFU.EX2 R238, R12 ;  /* 0x0000000c00ee7308 */ /* 0x0005e20000000800 */
[----:B-1----:R-:W-:Y:S01]  /*49f0*/  LOP3.LUT R4, R100, R7, RZ, 0x3c, !PT ;  /* 0x0000000764047212 */ /* 0x002fe200078e3cff */
[----:B------:R-:W-:Y:S01]  /*4a00*/  VIADD R28, R179, 0x76cf5d0a ;  /* 0x76cf5d0ab31c7836 */ /* 0x000fe20000000000 */
[----:B------:R-:W-:Y:S01]  /*4a10*/  LOP3.LUT R7, R16, R109, RZ, 0x3c, !PT ;  /* 0x0000006d10077212 */ /* 0x000fe200078e3cff */
[----:B------:R-:W-:Y:S01]  /*4a20*/  IMAD.WIDE.U32 R102, R102, -0x2daee0ad, RZ ;  /* 0xd2511f5366667825 */ /* 0x000fe200078e00ff */
[----:B------:R-:W-:Y:S02]  /*4a30*/  LOP3.LUT R16, R16, R107, RZ, 0x3c, !PT ;  /* 0x0000006b10107212 */ /* 0x000fe400078e3cff */
[--C-:B------:R-:W-:Y:S03]  /*4a40*/  LOP3.LUT R108, R105, R108, R28.reuse, 0x96, !PT ;  /* 0x0000006c696c7212 */ /* 0x100fe600078e961c */
[----:B------:R-:W-:Y:S01]  /*4a50*/  MUFU.EX2 R120, R34 ;  /* 0x0000002200787308 */ /* 0x000fe20000000800 */
[----:B------:R-:W-:Y:S01]  /*4a60*/  LOP3.LUT R28, R103, R106, R28, 0x96, !PT ;  /* 0x0000006a671c7212 */ /* 0x000fe200078e961c */
[----:B------:R-:W-:Y:S04]  /*4a70*/  IMAD.WIDE.U32 R106, R7, -0x326172a9, RZ ;  /* 0xcd9e8d57076a7825 */ /* 0x000fe800078e00ff */
[--C-:B------:R-:W-:Y:S01]  /*4a80*/  FFMA.FTZ R15, R15, UR5, -R32.reuse ;  /* 0x000000050f0f7c23 */ /* 0x100fe20008010820 */
[--C-:B------:R-:W-:Y:S01]  /*4a90*/  FFMA.FTZ R31, R31, UR5, -R32.reuse ;  /* 0x000000051f1f7c23 */ /* 0x100fe20008010820 */
[----:B------:R-:W-:Y:S01]  /*4aa0*/  IMAD.WIDE.U32 R100, R16, -0x326172a9, RZ ;  /* 0xcd9e8d5710647825 */ /* 0x000fe200078e00ff */
[----:B------:R-:W-:Y:S01]  /*4ab0*/  LOP3.LUT R7, R4, R107, RZ, 0x3c, !PT ;  /* 0x0000006b04077212 */ /* 0x000fe200078e3cff */
[----:B------:R-:W-:Y:S02]  /*4ac0*/  MUFU.EX2 R126, R35 ;  /* 0x00000023007e7308 */ /* 0x000fe40000000800 */
[--C-:B------:R-:W-:Y:S01]  /*4ad0*/  FFMA.FTZ R11, R11, UR5, -R32.reuse ;  /* 0x000000050b0b7c23 */ /* 0x100fe20008010820 */
[----:B------:R-:W-:Y:S01]  /*4ae0*/  IMAD.WIDE.U32 R108, R108, -0x326172a9, RZ ;  /* 0xcd9e8d576c6c7825 */ /* 0x000fe200078e00ff */
[----:B--2---:R-:W-:Y:S03]  /*4af0*/  LOP3.LUT R12, R4, R101, RZ, 0x3c, !PT ;  /* 0x00000065040c7212 */ /* 0x004fe600078e3cff */
        /* <DEDUP_REMOVED lines=10> */
[----:B------:R-:W-:Y:S01]  /*4ba0*/  MUFU.EX2 R121, R22 ;  /* 0x0000001600797308 */ /* 0x000fe20000000800 */
[----:B------:R-:W-:Y:S04]  /*4bb0*/  IMAD.WIDE.U32 R122, R12, -0x2daee0ad, RZ ;  /* 0xd2511f530c7a7825 */ /* 0x000fe800078e00ff */
[----:B------:R-:W-:Y:S01]  /*4bc0*/  FFMA.FTZ R26, R26, UR5, -R32 ;  /* 0x000000051a1a7c23 */ /* 0x000fe20008010820 */
[--C-:B------:R-:W-:Y:S01]  /*4bd0*/  LOP3.LUT R12, R125, R104, R4.reuse, 0x96, !PT ;  /* 0x000000687d0c7212 */ /* 0x100fe200078e9604 */
[----:B------:R-:W-:Y:S01]  /*4be0*/  IMAD.WIDE.U32 R106, R106, -0x2daee0ad, RZ ;  /* 0xd2511f536a6a7825 */ /* 0x000fe200078e00ff */
[----:B------:R-:W-:Y:S02]  /*4bf0*/  LOP3.LUT R4, R123, R102, R4, 0x96, !PT ;  /* 0x000000667b047212 */ /* 0x000fe400078e9604 */
[----:B------:R1:W-:Y:S01]  /*4c00*/  MUFU.EX2 R176, R15 ;  /* 0x0000000f00b07308 */ /* 0x0003e20000000800 */
[----:B------:R-:W-:Y:S02]  /*4c10*/  VIADD R100, R179, 0xed9eba14 ;  /* 0xed9eba14b3647836 */ /* 0x000fe40000000000 */
[----:B------:R-:W-:Y:S01]  /*4c20*/  FFMA.FTZ R32, R30, UR5, -R32 ;  /* 0x000000051e207c23 */ /* 0x000fe20008010820 */
[----:B------:R-:W-:Y:S03]  /*4c30*/  IMAD.WIDE.U32 R18, R18, -0x2daee0ad, RZ ;  /* 0xd2511f5312127825 */ /* 0x000fe600078e00ff */
[--C-:B------:R-:W-:Y:S01]  /*4c40*/  LOP3.LUT R102, R107, R124, R100.reuse, 0x96, !PT ;  /* 0x0000007c6b667212 */ /* 0x100fe200078e9664 */
[----:B------:R-:W-:Y:S01]  /*4c50*/  VIADD R104, R178, 0x1715609d ;  /* 0x1715609db2687836 */ /* 0x000fe20000000000 */
[----:B------:R-:W-:Y:S01]  /*4c60*/  LOP3.LUT R100, R19, R122, R100, 0x96, !PT ;  /* 0x0000007a13647212 */ /* 0x000fe200078e9664 */
[----:B------:R-:W-:Y:S01]  /*4c70*/  IMAD.WIDE.U32 R122, R12, -0x326172a9, RZ ;  /* 0xcd9e8d570c7a7825 */ /* 0x000fe200078e00ff */
[----:B------:R2:W-:Y:S03]  /*4c80*/  MUFU.EX2 R243, R11 ;  /* 0x0000000b00f37308 */ /* 0x0005e60000000800 */
[----:B------:R-:W-:Y:S02]  /*4c90*/  VIADD R7, R178, 0x78dde6e4 ;  /* 0x78dde6e4b2077836 */ /* 0x000fe40000000000 */
[----:B------:R-:W-:Y:S03]  /*4ca0*/  IMAD.WIDE.U32 R102, R102, -0x326172a9, RZ ;  /* 0xcd9e8d5766667825 */ /* 0x000fe600078e00ff */
[--C-:B-1----:R-:W-:Y:S01]  /*4cb0*/  LOP3.LUT R15, R123, R108, R7.reuse, 0x96, !PT ;  /* 0x0000006c7b0f7212 */ /* 0x102fe200078e9607 */
[----:B------:R-:W-:Y:S01]  /*4cc0*/  IMAD.WIDE.U32 R100, R100, -0x326172a9, RZ ;  /* 0xcd9e8d5764647825 */ /* 0x000fe200078e00ff */
[--C-:B------:R-:W-:Y:S01]  /*4cd0*/  LOP3.LUT R12, R103, R122, R104.reuse, 0x96, !PT ;  /* 0x0000007a670c7212 */ /* 0x100fe200078e9668 */
[----:B------:R-:W1:Y:S02]  /*4ce0*/  MUFU.EX2 R111, R111 ;  /* 0x0000006f006f7308 */ /* 0x000e640000000800 */
[----:B------:R-:W-:Y:S04]  /*4cf0*/  IMAD.WIDE.U32 R22, R4, -0x326172a9, RZ ;  /* 0xcd9e8d5704167825 */ /* 0x000fe800078e00ff */
[----:B------:R-:W-:Y:S01]  /*4d00*/  IMAD.WIDE.U32 R108, R12, -0x2daee0ad, RZ ;  /* 0xd2511f530c6c7825 */ /* 0x000fe200078e00ff */
[----:B------:R-:W-:Y:S03]  /*4d10*/  LOP3.LUT R7, R23, R28, R7, 0x96, !PT ;  /* 0x0000001c17077212 */ /* 0x000fe600078e9607 */
[----:B------:R-:W-:Y:S01]  /*4d20*/  MUFU.EX2 R122, R33 ;  /* 0x00000021007a7308 */ /* 0x000fe20000000800 */
[----:B------:R-:W-:Y:S01]  /*4d30*/  LOP3.LUT R104, R101, R22, R104, 0x96, !PT ;  /* 0x0000001665687212 */ /* 0x000fe200078e9668 */
[----:B------:R-:W-:Y:S01]  /*4d40*/  VIADD R28, R179, 0xa9066899 ;  /* 0xa9066899b31c7836 */ /* 0x000fe20000000000 */
[----:B------:R-:W-:Y:S01]  /*4d50*/  SHF.R.U32.HI R20, RZ, 0x18, R108 ;  /* 0x00000018ff147819 */ /* 0x000fe2000001166c */
[----:B------:R-:W-:Y:S01]  /*4d60*/  IMAD.WIDE.U32 R22, R15, -0x2daee0ad, RZ ;  /* 0xd2511f530f167825 */ /* 0x000fe200078e00ff */
[----:B------:R-:W-:Y:S02]  /*4d70*/  LOP3.LUT R16, R108, 0xffff, RZ, 0xc0, !PT ;  /* 0x0000ffff6c107812 */ /* 0x000fe400078ec0ff */
[----:B------:R-:W-:Y:S01]  /*4d80*/  ISETP.LE.U32.AND P3, PT, R20, UR6, PT ;  /* 0x0000000614007c0c */ /* 0x000fe2000bf63070 */
[----:B------:R-:W-:Y:S01]  /*4d90*/  VIADD R4, R179, 0x646e171e ;  /* 0x646e171eb3047836 */ /* 0x000fe20000000000 */
[----:B------:R-:W-:Y:S01]  /*4da0*/  LOP3.LUT R23, R23, R106, R28, 0x96, !PT ;  /* 0x0000006a17177212 */ /* 0x000fe200078e961c */
[----:B------:R-:W-:Y:S01]  /*4db0*/  IMAD.WIDE.U32 R124, R7, -0x2daee0ad, RZ ;  /* 0xd2511f53077c7825 */ /* 0x000fe200078e00ff */
[----:B------:R-:W-:Y:S01]  /*4dc0*/  SHF.R.U32.HI R16, RZ, 0x8, R16 ;  /* 0x00000008ff107819 */ /* 0x000fe20000011610 */
[----:B------:R-:W-:Y:S01]  /*4dd0*/  MUFU.EX2 R123, R32 ;  /* 0x00000020007b7308 */ /* 0x000fe20000000800 */
[----:B------:R-:W-:Y:S01]  /*4de0*/  LOP3.LUT R12, R109, R22, R4, 0x96, !PT ;  /* 0x000000166d0c7212 */ /* 0x000fe200078e9604 */
[----:B------:R-:W-:Y:S01]  /*4df0*/  IMAD.WIDE.U32 R104, R104, -0x2daee0ad, RZ ;  /* 0xd2511f5368687825 */ /* 0x000fe200078e00ff */
[----:B------:R-:W-:Y:S02]  /*4e00*/  LOP3.LUT R28, R125, R18, R28, 0x96, !PT ;  /* 0x000000127d1c7212 */ /* 0x000fe400078e961c */
[----:B------:R-:W-:Y:S01]  /*4e10*/  LOP3.LUT R22, R108, 0xff, RZ, 0xc0, !PT ;  /* 0x000000ff6c167812 */ /* 0x000fe200078ec0ff */
[----:B------:R-:W-:Y:S01]  /*4e20*/  IMAD.WIDE.U32 R30, R23, -0x326172a9, RZ ;  /* 0xcd9e8d57171e7825 */ /* 0x000fe200078e00ff */
[----:B------:R-:W-:Y:S03]  /*4e30*/  SHF.R.U32.HI R18, RZ, 0x18, R104 ;  /* 0x00000018ff127819 */ /* 0x000fe60000011668 */
[----:B------:R3:W-:Y:S01]  /*4e40*/  MUFU.EX2 R247, R8 ;  /* 0x0000000800f77308 */ /* 0x0007e20000000800 */
[----:B------:R-:W-:Y:S01]  /*4e50*/  ISETP.LE.U32.AND P4, PT, R22, UR6, PT ;  /* 0x0000000616007c0c */ /* 0x000fe2000bf83070 */
[----:B------:R-:W-:Y:S01]  /*4e60*/  IMAD.WIDE.U32 R28, R28, -0x326172a9, RZ ;  /* 0xcd9e8d571c1c7825 */ /* 0x000fe200078e00ff */
[----:B------:R-:W-:Y:S02]  /*4e70*/  ISETP.LE.U32.AND P0, PT, R18, UR6, PT ;  /* 0x0000000612007c0c */ /* 0x000fe4000bf03070 */
[----:B------:R-:W-:Y:S01]  /*4e80*/  SHF.R.U32.HI R20, RZ, 0x18, R30 ;  /* 0x00000018ff147819 */ /* 0x000fe2000001161e */
[----:B------:R-:W-:Y:S01]  /*4e90*/  VIADD R23, R178, 0xb54cda56 ;  /* 0xb54cda56b2177836 */ /* 0x000fe20000000000 */
[----:B------:R-:W-:Y:S03]  /*4ea0*/  LOP3.LUT R22, R30, 0xff, RZ, 0xc0, !PT ;  /* 0x000000ff1e167812 */ /* 0x000fe600078ec0ff */
[----:B------:R-:W4:Y:S01]  /*4eb0*/  MUFU.EX2 R115, R115 ;  /* 0x0000007300737308 */ /* 0x000f220000000800 */
[----:B------:R-:W-:Y:S01]  /*4ec0*/  ISETP.LE.U32.AND P5, PT, R20, UR6, PT ;  /* 0x0000000614007c0c */ /* 0x000fe2000bfa3070 */
[----:B------:R-:W-:Y:S01]  /*4ed0*/  IMAD.SHL.U32 R109, R174, 0x2, RZ ;  /* 0x00000002ae6d7824 */ /* 0x000fe200078e00ff */
[----:B------:R-:W-:Y:S02]  /*4ee0*/  LOP3.LUT R4, R105, R124, R4, 0x96, !PT ;  /* 0x0000007c69047212 */ /* 0x000fe400078e9604 */
[----:B------:R-:W-:Y:S02]  /*4ef0*/  LOP3.LUT R15, R104, 0xff, RZ, 0xc0, !PT ;  /* 0x000000ff680f7812 */ /* 0x000fe400078ec0ff */
[----:B--2---:R-:W-:Y:S03]  /*4f00*/  SHF.R.U32.HI R11, RZ, 0x18, R12 ;  /* 0x00000018ff0b7819 */ /* 0x004fe6000001160c */
[----:B------:R-:W-:Y:S01]  /*4f10*/  MUFU.EX2 R250, R6 ;  /* 0x0000000600fa7308 */ /* 0x000fe20000000800 */
[----:B------:R-:W-:Y:S02]  /*4f20*/  ISETP.LE.U32.AND P6, PT, R22, UR6, PT ;  /* 0x0000000616007c0c */ /* 0x000fe4000bfc3070 */
[----:B------:R-:W-:Y:S02]  /*4f30*/  ISETP.LE.U32.AND P2, PT, R15, UR6, PT ;  /* 0x000000060f007c0c */ /* 0x000fe4000bf43070 */
[----:B------:R-:W-:Y:S02]  /*4f40*/  LOP3.LUT R20, R12, 0xff, RZ, 0xc0, !PT ;  /* 0x000000ff0c147812 */ /* 0x000fe400078ec0ff */
[----:B------:R-:W-:Y:S03]  /*4f50*/  LOP3.LUT R22, R4, 0xff, RZ, 0xc0, !PT ;  /* 0x000000ff04167812 */ /* 0x000fe600078ec0ff */
[----:B------:R2:W-:Y:S01]  /*4f60*/  MUFU.EX2 R131, R17 ;  /* 0x0000001100837308 */ /* 0x0005e20000000800 */
[--C-:B------:R-:W-:Y:S02]  /*4f70*/  LOP3.LUT R15, R31, R102, R23.reuse, 0x96, !PT ;  /* 0x000000661f0f7212 */ /* 0x100fe400078e9617 */
[----:B------:R-:W-:Y:S02]  /*4f80*/  SHF.R.U32.HI R18, RZ, 0x10, R30 ;  /* 0x00000010ff127819 */ /* 0x000fe4000001161e */
[----:B---3--:R-:W-:Y:S02]  /*4f90*/  LOP3.LUT R8, R29, R100, R23, 0x96, !PT ;  /* 0x000000641d087212 */ /* 0x008fe400078e9617 */
[----:B------:R-:W-:Y:S03]  /*4fa0*/  LOP3.LUT R18, R18, 0xff, RZ, 0xc0, !PT ;  /* 0x000000ff12127812 */ /* 0x000fe600078ec0ff */
[----:B------:R3:W-:Y:S01]  /*4fb0*/  MUFU.EX2 R251, R5 ;  /* 0x0000000500fb7308 */ /* 0x0007e20000000800 */
[----:B------:R-:W-:Y:S02]  /*4fc0*/  SHF.R.U32.HI R23, RZ, 0x18, R15 ;  /* 0x00000018ff177819 */ /* 0x000fe4000001160f */
[----:B------:R-:W-:Y:S02]  /*4fd0*/  LOP3.LUT R16, R16, 0xffff, RZ, 0xc0, !PT ;  /* 0x0000ffff10107812 */ /* 0x000fe400078ec0ff */
[----:B------:R-:W-:Y:S02]  /*4fe0*/  SHF.R.U32.HI R19, RZ, 0x10, R108 ;  /* 0x00000010ff137819 */ /* 0x000fe4000001166c */
[----:B------:R-:W-:Y:S03]  /*4ff0*/  SHF.R.U32.HI R7, RZ, 0x10, R104 ;  /* 0x00000010ff077819 */ /* 0x000fe60000011668 */
[----:B------:R1:W-:Y:S01]  /*5000*/  MUFU.EX2 R244, R10 ;  /* 0x0000000a00f47308 */ /* 0x0003e20000000800 */
[----:B------:R-:W-:Y:S02]  /*5010*/  LOP3.LUT R19, R19, 0xff, RZ, 0xc0, !PT ;  /* 0x000000ff13137812 */ /* 0x000fe400078ec0ff */
[----:B--2---:R-:W-:Y:S02]  /*5020*/  LOP3.LUT R17, R30, 0xffff, RZ, 0xc0, !PT ;  /* 0x0000ffff1e117812 */ /* 0x004fe400078ec0ff */
[----:B------:R-:W-:Y:S02]  /*5030*/  LOP3.LUT R7, R7, 0xff, RZ, 0xc0, !PT ;  /* 0x000000ff07077812 */ /* 0x000fe400078ec0ff */
[----:B------:R-:W-:Y:S03]  /*5040*/  SHF.R.U32.HI R17, RZ, 0x8, R17 ;  /* 0x00000008ff117819 */ /* 0x000fe60000011611 */
[----:B------:R2:W-:Y:S01]  /*5050*/  MUFU.EX2 R231, R14 ;  /* 0x0000000e00e77308 */ /* 0x0005e20000000800 */
[----:B---3--:R-:W-:Y:S02]  /*5060*/  SHF.R.U32.HI R5, RZ, 0x10, R15 ;  /* 0x00000010ff057819 */ /* 0x008fe4000001160f */
[----:B------:R-:W-:Y:S02]  /*5070*/  LOP3.LUT R17, R17, 0xffff, RZ, 0xc0, !PT ;  /* 0x0000ffff11117812 */ /* 0x000fe400078ec0ff */
[----:B------:R-:W-:Y:S02]  /*5080*/  LOP3.LUT R5, R5, 0xff, RZ, 0xc0, !PT ;  /* 0x000000ff05057812 */ /* 0x000fe400078ec0ff */
[----:B------:R-:W-:Y:S03]  /*5090*/  LOP3.LUT R6, R104, 0xffff, RZ, 0xc0, !PT ;  /* 0x0000ffff68067812 */ /* 0x000fe600078ec0ff */
[----:B------:R-:W-:Y:S01]  /*50a0*/  MUFU.EX2 R246, R9 ;  /* 0x0000000900f67308 */ /* 0x000fe20000000800 */
[----:B-1----:R-:W-:Y:S02]  /*50b0*/  SHF.R.U32.HI R10, RZ, 0x18, R4 ;  /* 0x00000018ff0a7819 */ /* 0x002fe40000011604 */
[----:B------:R-:W-:Y:S04]  /*50c0*/  SHF.R.U32.HI R6, RZ, 0x8, R6 ;  /* 0x00000008ff067819 */ /* 0x000fe80000011606 */
[----:B------:R-:W-:Y:S03]  /*50d0*/  LOP3.LUT R6, R6, 0xffff, RZ, 0xc0, !PT ;  /* 0x0000ffff06067812 */ /* 0x000fe600078ec0ff */
[----:B------:R-:W-:Y:S01]  /*50e0*/  MUFU.EX2 R129, R21 ;  /* 0x0000001500817308 */ /* 0x000fe20000000800 */
[----:B--2---:R-:W-:Y:S04]  /*50f0*/  SHF.R.U32.HI R14, RZ, 0x10, R28 ;  /* 0x00000010ff0e7819 */ /* 0x004fe8000001161c */
[----:B------:R-:W-:Y:S05]  /*5100*/  LOP3.LUT R14, R14, 0xff, RZ, 0xc0, !PT ;  /* 0x000000ff0e0e7812 */ /* 0x000fea00078ec0ff */
[----:B------:R-:W-:Y:S10]  /*5110*/  MUFU.EX2 R245, R13 ;  /* 0x0000000d00f57308 */ /* 0x000ff40000000800 */
[----:B------:R-:W1:Y:S10]  /*5120*/  MUFU.EX2 R128, R24 ;  /* 0x0000001800807308 */ /* 0x000e740000000800 */
[----:B------:R-:W2:Y:S10]  /*5130*/  MUFU.EX2 R124, R27 ;  /* 0x0000001b007c7308 */ /* 0x000eb40000000800 */
[----:B------:R-:W-:Y:S10]  /*5140*/  MUFU.EX2 R127, R25 ;  /* 0x00000019007f7308 */ /* 0x000ff40000000800 */
[----:B------:R-:W3:Y:S01]  /*5150*/  MUFU.EX2 R125, R26 ;  /* 0x0000001a007d7308 */ /* 0x000ee20000000800 */
[----:B------:R-:W-:Y:S01]  /*5160*/  @!P3 FADD.FTZ R111, -R111, -RZ ;  /* 0x800000ff6f6fb221 */ /* 0x000fe20000010100 */
[----:B------:R-:W-:Y:S01]  /*5170*/  ISETP.LE.U32.AND P3, PT, R11, UR6, PT ;  /* 0x000000060b007c0c */ /* 0x000fe2000bf63070 */
[----:B------:R-:W-:Y:S01]  /*5180*/  @!P4 FADD.FTZ R110, -R110, -RZ ;  /* 0x800000ff6e6ec221 */ /* 0x000fe20000010100 */
[----:B------:R-:W-:Y:S01]  /*5190*/  ISETP.LE.U32.AND P4, PT, R20, UR6, PT ;  /* 0x0000000614007c0c */ /* 0x000fe2000bf83070 */
[----:B------:R-:W-:Y:S01]  /*51a0*/  @!P0 FADD.FTZ R113, -R113, -RZ ;  /* 0x800000ff71718221 */ /* 0x000fe20000010100 */
[----:B------:R-:W-:Y:S01]  /*51b0*/  ISETP.LE.U32.AND P0, PT, R22, UR6, PT ;  /* 0x0000000616007c0c */ /* 0x000fe2000bf03070 */
[----:B----4-:R-:W-:Y:S01]  /*51c0*/  @!P5 FADD.FTZ R115, -R115, -RZ ;  /* 0x800000ff7373d221 */ /* 0x010fe20000010100 */
[----:B------:R-:W-:Y:S01]  /*51d0*/  LOP3.LUT R22, R15, 0xff, RZ, 0xc0, !PT ;  /* 0x000000ff0f167812 */ /* 0x000fe200078ec0ff */
[----:B------:R-:W-:Y:S01]  /*51e0*/  @!P6 FADD.FTZ R114, -R114, -RZ ;  /* 0x800000ff7272e221 */ /* 0x000fe20000010100 */
[----:B------:R-:W-:Y:S01]  /*51f0*/  LOP3.LUT R20, R28, 0xff, RZ, 0xc0, !PT ;  /* 0x000000ff1c147812 */ /* 0x000fe200078ec0ff */
[----:B------:R-:W-:Y:S01]  /*5200*/  @!P2 FADD.FTZ R112, -R112, -RZ ;  /* 0x800000ff7070a221 */ /* 0x000fe20000010100 */
[----:B------:R-:W-:Y:S02]  /*5210*/  ISETP.LE.U32.AND P5, PT, R22, UR6, PT ;  /* 0x0000000616007c0c */ /* 0x000fe4000bfa3070 */
[----:B------:R-:W-:Y:S01]  /*5220*/  ISETP.LE.U32.AND P6, PT, R23, UR6, PT ;  /* 0x0000000617007c0c */ /* 0x000fe2000bfc3070 */
[----:B------:R-:W-:Y:S01]  /*5230*/  @!P3 FADD.FTZ R119, -R119, -RZ ;  /* 0x800000ff7777b221 */ /* 0x000fe20000010100 */
[----:B------:R-:W-:Y:S01]  /*5240*/  ISETP.LE.U32.AND P3, PT, R20, UR6, PT ;  /* 0x0000000614007c0c */ /* 0x000fe2000bf63070 */
[----:B------:R-:W-:Y:S01]  /*5250*/  @!P4 FADD.FTZ R118, -R118, -RZ ;  /* 0x800000ff7676c221 */ /* 0x000fe20000010100 */
[----:B------:R-:W-:Y:S01]  /*5260*/  ISETP.LE.U32.AND P4, PT, R18, UR6, PT ;  /* 0x0000000612007c0c */ /* 0x000fe2000bf83070 */
[----:B-1----:R-:W-:Y:S01]  /*5270*/  @!P0 FADD.FTZ R128, -R128, -RZ ;  /* 0x800000ff80808221 */ /* 0x002fe20000010100 */
[----:B------:R-:W-:Y:S02]  /*5280*/  SHF.R.U32.HI R18, RZ, 0x10, R12 ;  /* 0x00000010ff127819 */ /* 0x000fe4000001160c */
[----:B------:R-:W-:Y:S02]  /*5290*/  ISETP.LE.U32.AND P2, PT, R19, UR6, PT ;  /* 0x0000000613007c0c */ /* 0x000fe4000bf43070 */
[----:B------:R-:W-:Y:S01]  /*52a0*/  LOP3.LUT R18, R18, 0xff, RZ, 0xc0, !PT ;  /* 0x000000ff12127812 */ /* 0x000fe200078ec0ff */
[----:B------:R-:W-:Y:S01]  /*52b0*/  @!P5 FADD.FTZ R249, -R249, -RZ ;  /* 0x800000fff9f9d221 */ /* 0x000fe20000010100 */
[----:B------:R-:W-:Y:S01]  /*52c0*/  ISETP.LE.U32.AND P5, PT, R16, UR6, PT ;  /* 0x0000000610007c0c */ /* 0x000fe2000bfa3070 */
[----:B------:R-:W-:Y:S01]  /*52d0*/  @!P6 FADD.FTZ R248, -R248, -RZ ;  /* 0x800000fff8f8e221 */ /* 0x000fe20000010100 */
[----:B------:R-:W-:Y:S01]  /*52e0*/  ISETP.LE.U32.AND P6, PT, R18, UR6, PT ;  /* 0x0000000612007c0c */ /* 0x000fe2000bfc3070 */
[----:B------:R-:W-:Y:S01]  /*52f0*/  @!P3 FADD.FTZ R238, -R238, -RZ ;  /* 0x800000ffeeeeb221 */ /* 0x000fe20000010100 */
[----:B------:R-:W-:Y:S01]  /*5300*/  ISETP.LE.U32.AND P3, PT, R5, UR6, PT ;  /* 0x0000000605007c0c */ /* 0x000fe2000bf63070 */
[----:B------:R-:W-:Y:S01]  /*5310*/  @!P4 FADD.FTZ R130, -R130, -RZ ;  /* 0x800000ff8282c221 */ /* 0x000fe20000010100 */
[----:B------:R-:W-:Y:S02]  /*5320*/  ISETP.LE.U32.AND P4, PT, R10, UR6, PT ;  /* 0x000000060a007c0c */ /* 0x000fe4000bf83070 */
[----:B------:R-:W-:Y:S01]  /*5330*/  SHF.R.U32.HI R10, RZ, 0x18, R8 ;  /* 0x00000018ff0a7819 */ /* 0x000fe20000011608 */
[----:B------:R-:W-:Y:S01]  /*5340*/  @!P2 FADD.FTZ R120, -R120, -RZ ;  /* 0x800000ff7878a221 */ /* 0x000fe20000010100 */
[----:B------:R-:W-:Y:S02]  /*5350*/  LOP3.LUT R15, R15, 0xffff, RZ, 0xc0, !PT ;  /* 0x0000ffff0f0f7812 */ /* 0x000fe400078ec0ff */
[----:B------:R-:W-:Y:S01]  /*5360*/  SHF.R.U32.HI R19, RZ, 0x18, R28 ;  /* 0x00000018ff137819 */ /* 0x000fe2000001161c */
[----:B------:R-:W-:Y:S01]  /*5370*/  @!P5 FADD.FTZ R122, -R122, -RZ ;  /* 0x800000ff7a7ad221 */ /* 0x000fe20000010100 */
[----:B------:R-:W-:Y:S01]  /*5380*/  ISETP.LE.U32.AND P5, PT, R10, UR6, PT ;  /* 0x000000060a007c0c */ /* 0x000fe2000bfa3070 */
[----:B------:R-:W-:Y:S01]  /*5390*/  @!P6 FADD.FTZ R121, -R121, -RZ ;  /* 0x800000ff7979e221 */ /* 0x000fe20000010100 */
[----:B------:R-:W-:Y:S01]  /*53a0*/  SHF.R.U32.HI R15, RZ, 0x8, R15 ;  /* 0x00000008ff0f7819 */ /* 0x000fe2000001160f */
[----:B------:R-:W-:Y:S01]  /*53b0*/  @!P3 FADD.FTZ R250, -R250, -RZ ;  /* 0x800000fffafab221 */ /* 0x000fe20000010100 */
[----:B------:R-:W-:Y:S01]  /*53c0*/  ISETP.LE.U32.AND P3, PT, R14, UR6, PT ;  /* 0x000000060e007c0c */ /* 0x000fe2000bf63070 */
[----:B--2---:R-:W-:Y:S01]  /*53d0*/  @!P4 FADD.FTZ R124, -R124, -RZ ;  /* 0x800000ff7c7cc221 */ /* 0x004fe20000010100 */
[C---:B------:R-:W-:Y:S02]  /*53e0*/  LOP3.LUT R5, R8.reuse, 0xff, RZ, 0xc0, !PT ;  /* 0x000000ff08057812 */ /* 0x040fe400078ec0ff */
[----:B------:R-:W-:Y:S02]  /*53f0*/  LOP3.LUT R15, R15, 0xffff, RZ, 0xc0, !PT ;  /* 0x0000ffff0f0f7812 */ /* 0x000fe400078ec0ff */
[----:B------:R-:W-:Y:S02]  /*5400*/  ISETP.LE.U32.AND P2, PT, R19, UR6, PT ;  /* 0x0000000613007c0c */ /* 0x000fe4000bf43070 */
[----:B------:R-:W-:Y:S01]  /*5410*/  ISETP.LE.U32.AND P6, PT, R5, UR6, PT ;  /* 0x0000000605007c0c */ /* 0x000fe2000bfc3070 */
[----:B------:R-:W-:Y:S01]  /*5420*/  @!P5 FADD.FTZ R243, -R243, -RZ ;  /* 0x800000fff3f3d221 */ /* 0x000fe20000010100 */
[----:B------:R-:W-:Y:S02]  /*5430*/  SHF.R.U32.HI R5, RZ, 0x10, R8 ;  /* 0x00000010ff057819 */ /* 0x000fe40000011608 */
[----:B------:R-:W-:Y:S01]  /*5440*/  ISETP.LE.U32.AND P5, PT, R15, UR6, PT ;  /* 0x000000060f007c0c */ /* 0x000fe2000bfa3070 */
[----:B------:R-:W-:Y:S01]  /*5450*/  @!P3 FADD.FTZ R231, -R231, -RZ ;  /* 0x800000ffe7e7b221 */ /* 0x000fe20000010100 */
[----:B------:R-:W-:Y:S02]  /*5460*/  LOP3.LUT R5, R5, 0xff, RZ, 0xc0, !PT ;  /* 0x000000ff05057812 */ /* 0x000fe400078ec0ff */
[----:B------:R-:W-:Y:S02]  /*5470*/  LOP3.LUT R8, R8, 0xffff, RZ, 0xc0, !PT ;  /* 0x0000ffff08087812 */ /* 0x000fe400078ec0ff */
[----:B------:R-:W-:Y:S01]  /*5480*/  ISETP.LE.U32.AND P3, PT, R5, UR6, PT ;  /* 0x0000000605007c0c */ /* 0x000fe2000bf63070 */
[----:B------:R-:W-:Y:S01]  /*5490*/  @!P2 FADD.FTZ R176, -R176, -RZ ;  /* 0x800000ffb0b0a221 */ /* 0x000fe20000010100 */
[----:B------:R-:W-:Y:S01]  /*54a0*/  SHF.R.U32.HI R8, RZ, 0x8, R8 ;  /* 0x00000008ff087819 */ /* 0x000fe20000011608 */
[----:B------:R-:W-:Y:S01]  /*54b0*/  @!P6 FADD.FTZ R247, -R247, -RZ ;  /* 0x800000fff7f7e221 */ /* 0x000fe20000010100 */
[----:B------:R-:W-:Y:S02]  /*54c0*/  ISETP.LE.U32.AND P2, PT, R17, UR6, PT ;  /* 0x0000000611007c0c */ /* 0x000fe4000bf43070 */
[----:B------:R-:W-:Y:S01]  /*54d0*/  LOP3.LUT R8, R8, 0xffff, RZ, 0xc0, !PT ;  /* 0x0000ffff08087812 */ /* 0x000fe200078ec0ff */
[----:B------:R-:W-:Y:S01]  /*54e0*/  @!P5 FADD.FTZ R251, -R251, -RZ ;  /* 0x800000fffbfbd221 */ /* 0x000fe20000010100 */
[----:B------:R-:W-:Y:S02]  /*54f0*/  SHF.R.U32.HI R5, RZ, 0x10, R4 ;  /* 0x00000010ff057819 */ /* 0x000fe40000011604 */
[----:B------:R-:W-:Y:S02]  /*5500*/  LOP3.LUT R12, R12, 0xffff, RZ, 0xc0, !PT ;  /* 0x0000ffff0c0c7812 */ /* 0x000fe400078ec0ff */
[----:B------:R-:W-:Y:S01]  /*5510*/  ISETP.LE.U32.AND P5, PT, R8, UR6, PT ;  /* 0x0000000608007c0c */ /* 0x000fe2000bfa3070 */
[----:B------:R-:W-:Y:S01]  /*5520*/  @!P3 FADD.FTZ R244, -R244, -RZ ;  /* 0x800000fff4f4b221 */ /* 0x000fe20000010100 */
[----:B------:R-:W-:Y:S02]  /*5530*/  LOP3.LUT R4, R4, 0xffff, RZ, 0xc0, !PT ;  /* 0x0000ffff04047812 */ /* 0x000fe400078ec0ff */
[----:B------:R-:W-:Y:S01]  /*5540*/  LOP3.LUT R5, R5, 0xff, RZ, 0xc0, !PT ;  /* 0x000000ff05057812 */ /* 0x000fe200078ec0ff */
[----:B------:R-:W-:Y:S01]  /*5550*/  @!P2 FADD.FTZ R131, -R131, -RZ ;  /* 0x800000ff8383a221 */ /* 0x000fe20000010100 */
[----:B------:R-:W-:Y:S02]  /*5560*/  SHF.R.U32.HI R12, RZ, 0x8, R12 ;  /* 0x00000008ff0c7819 */ /* 0x000fe4000001160c */
[----:B------:R-:W-:Y:S02]  /*5570*/  SHF.R.U32.HI R4, RZ, 0x8, R4 ;  /* 0x00000008ff047819 */ /* 0x000fe40000011604 */
[----:B------:R-:W-:Y:S02]  /*5580*/  ISETP.LE.U32.AND P3, PT, R5, UR6, PT ;  /* 0x0000000605007c0c */ /* 0x000fe4000bf63070 */
[----:B------:R-:W-:Y:S01]  /*5590*/  F2FP.RELU.BF16.F32.PACK_AB R5, R248, R250 ;  /* 0x000000faf805723e */ /* 0x000fe200000018ff */
[----:B------:R-:W-:Y:S01]  /*55a0*/  @!P5 FADD.FTZ R246, -R246, -RZ ;  /* 0x800000fff6f6d221 */ /* 0x000fe20000010100 */
[----:B------:R-:W-:Y:S02]  /*55b0*/  LOP3.LUT R12, R12, 0xffff, RZ, 0xc0, !PT ;  /* 0x0000ffff0c0c7812 */ /* 0x000fe400078ec0ff */
[----:B------:R-:W-:Y:S01]  /*55c0*/  ISETP.LE.U32.AND P6, PT, R7, UR6, PT ;  /* 0x0000000607007c0c */ /* 0x000fe2000bfc3070 */
[----:B------:R1:W-:Y:S01]  /*55d0*/  STS [R191+0xe400], R5 ;  /* 0x00e40005bf007388 */ /* 0x0003e20000000800 */
[----:B------:R-:W-:Y:S02]  /*55e0*/  LOP3.LUT R4, R4, 0xffff, RZ, 0xc0, !PT ;  /* 0x0000ffff04047812 */ /* 0x000fe400078ec0ff */
[----:B------:R-:W-:Y:S02]  /*55f0*/  F2FP.RELU.BF16.F32.PACK_AB R7, R251, R249 ;  /* 0x000000f9fb07723e */ /* 0x000fe400000018ff */
[----:B------:R-:W-:Y:S01]  /*5600*/  ISETP.LE.U32.AND P2, PT, R12, UR6, PT ;  /* 0x000000060c007c0c */ /* 0x000fe2000bf43070 */
[----:B---3--:R-:W-:Y:S01]  /*5610*/  @!P3 FADD.FTZ R125, -R125, -RZ ;  /* 0x800000ff7d7db221 */ /* 0x008fe20000010100 */
[----:B------:R-:W-:Y:S01]  /*5620*/  LOP3.LUT R11, R28, 0xffff, RZ, 0xc0, !PT ;  /* 0x0000ffff1c0b7812 */ /* 0x000fe200078ec0ff */
[----:B------:R2:W-:Y:S01]  /*5630*/  STS [R191+0xe000], R7 ;  /* 0x00e00007bf007388 */ /* 0x0005e20000000800 */
[----:B------:R-:W-:Y:S01]  /*5640*/  ISETP.LE.U32.AND P5, PT, R4, UR6, PT ;  /* 0x0000000604007c0c */ /* 0x000fe2000bfa3070 */
[----:B------:R-:W-:Y:S01]  /*5650*/  IMAD.IADD R28, R173, 0x1, R109 ;  /* 0x00000001ad1c7824 */ /* 0x000fe200078e026d */
[----:B------:R-:W-:Y:S01]  /*5660*/  F2FP.RELU.BF16.F32.PACK_AB R4, R131, R114 ;  /* 0x000000728304723e */ /* 0x000fe200000018ff */
[----:B------:R-:W-:Y:S01]  /*5670*/  @!P6 FADD.FTZ R123, -R123, -RZ ;  /* 0x800000ff7b7be221 */ /* 0x000fe20000010100 */
[----:B------:R-:W-:Y:S02]  /*5680*/  SHF.R.U32.HI R11, RZ, 0x8, R11 ;  /* 0x00000008ff0b7819 */ /* 0x000fe4000001160b */
[----:B------:R-:W-:Y:S01]  /*5690*/  F2FP.RELU.BF16.F32.PACK_AB R8, R176, R231 ;  /* 0x000000e7b008723e */ /* 0x000fe200000018ff */
[----:B------:R3:W-:Y:S01]  /*56a0*/  STS [R197+0xe000], R4 ;  /* 0x00e00004c5007388 */ /* 0x0007e20000000800 */
[----:B------:R-:W-:Y:S01]  /*56b0*/  LOP3.LUT R11, R11, 0xffff, RZ, 0xc0, !PT ;  /* 0x0000ffff0b0b7812 */ /* 0x000fe200078ec0ff */
[----:B------:R-:W-:Y:S01]  /*56c0*/  @!P2 FADD.FTZ R129, -R129, -RZ ;  /* 0x800000ff8181a221 */ /* 0x000fe20000010100 */
[----:B------:R-:W-:Y:S02]  /*56d0*/  IADD3 R109, R109, 0x4000, R173 ;  /* 0x000040006d6d7810 */ /* 0x000fe40007ffe0ad */
[----:B------:R-:W-:Y:S01]  /*56e0*/  ISETP.LE.U32.AND P2, PT, R11, UR6, PT ;  /* 0x000000060b007c0c */ /* 0x000fe2000bf43070 */
[----:B------:R-:W-:Y:S01]  /*56f0*/  @!P5 FADD.FTZ R127, -R127, -RZ ;  /* 0x800000ff7f7fd221 */ /* 0x000fe20000010100 */
[----:B------:R-:W-:Y:S01]  /*5700*/  FSETP.GE.FTZ.AND P0, PT, R248, RZ, PT ;  /* 0x000000fff800720b */ /* 0x000fe20003f16000 */
[----:B------:R-:W-:Y:S01]  /*5710*/  IMAD.IADD R108, R109, 0x1, R166 ;  /* 0x000000016d6c7824 */ /* 0x000fe200078e02a6 */
[----:B-1----:R-:W-:Y:S02]  /*5720*/  F2FP.RELU.BF16.F32.PACK_AB R5, R115, R130 ;  /* 0x000000827305723e */ /* 0x002fe400000018ff */
[----:B------:R-:W-:Y:S02]  /*5730*/  FSETP.GE.FTZ.AND P3, PT, R251, RZ, PT ;  /* 0x000000fffb00720b */ /* 0x000fe40003f76000 */
[----:B------:R-:W-:Y:S01]  /*5740*/  FSETP.GE.FTZ.AND P4, PT, R249, RZ, PT ;  /* 0x000000fff900720b */ /* 0x000fe20003f96000 */
[----:B------:R1:W-:Y:S01]  /*5750*/  STS [R197+0xe400], R5 ;  /* 0x00e40005c5007388 */ /* 0x0003e20000000800 */
[----:B------:R-:W-:Y:S02]  /*5760*/  FSETP.GE.FTZ.AND P5, PT, R122, RZ, PT ;  /* 0x000000ff7a00720b */ /* 0x000fe40003fb6000 */
[----:B--2---:R-:W-:Y:S01]  /*5770*/  F2FP.RELU.BF16.F32.PACK_AB R7, R246, R247 ;  /* 0x000000f7f607723e */ /* 0x004fe200000018ff */
[----:B------:R-:W-:Y:S01]  /*5780*/  @!P2 FADD.FTZ R245, -R245, -RZ ;  /* 0x800000fff5f5a221 */ /* 0x000fe20000010100 */
[----:B------:R-:W-:Y:S02]  /*5790*/  ISETP.LE.U32.AND P2, PT, R6, UR6, PT ;  /* 0x0000000606007c0c */ /* 0x000fe4000bf43070 */
[----:B------:R-:W-:Y:S01]  /*57a0*/  F2FP.RELU.BF16.F32.PACK_AB R6, R243, R244 ;  /* 0x000000f4f306723e */ /* 0x000fe200000018ff */
[----:B------:R2:W-:Y:S01]  /*57b0*/  STS [R191+0xf000], R7 ;  /* 0x00f00007bf007388 */ /* 0x0005e20000000800 */
[----:B------:R-:W-:Y:S02]  /*57c0*/  ISETP.GT.AND P6, PT, R224, R205, PT ;  /* 0x000000cde000720c */ /* 0x000fe40003fc4270 */
[----:B---3--:R-:W-:Y:S01]  /*57d0*/  F2FP.RELU.BF16.F32.PACK_AB R4, R245, R238 ;  /* 0x000000eef504723e */ /* 0x008fe200000018ff */
[----:B------:R3:W-:Y:S04]  /*57e0*/  STS [R191+0xf400], R6 ;  /* 0x00f40006bf007388 */ /* 0x0007e80000000800 */
[----:B------:R4:W-:Y:S02]  /*57f0*/  STS [R197+0xf000], R4 ;  /* 0x00f00004c5007388 */ /* 0x0009e40000000800 */
[----:B------:R-:W-:Y:S01]  /*5800*/  @!P2 FADD.FTZ R126, -R126, -RZ ;  /* 0x800000ff7e7ea221 */ /* 0x000fe20000010100 */
[----:B------:R-:W-:Y:S01]  /*5810*/  FSETP.GE.FTZ.AND P2, PT, R250, RZ, PT ;  /* 0x000000fffa00720b */ /* 0x000fe20003f56000 */
[----:B------:R-:W-:Y:S01]  /*5820*/  STS [R197+0xf400], R8 ;  /* 0x00f40008c5007388 */ /* 0x000fe20000000800 */
[----:B-1----:R-:W-:Y:S02]  /*5830*/  F2FP.RELU.BF16.F32.PACK_AB R5, R122, R110 ;  /* 0x0000006e7a05723e */ /* 0x002fe400000018ff */
[----:B--2---:R-:W-:Y:S02]  /*5840*/  F2FP.RELU.BF16.F32.PACK_AB R7, R129, R118 ;  /* 0x000000768107723e */ /* 0x004fe400000018ff */
[----:B---3--:R-:W-:Y:S03]  /*5850*/  F2FP.RELU.BF16.F32.PACK_AB R6, R119, R121 ;  /* 0x000000797706723e */ /* 0x008fe600000018ff */
[----:B------:R1:W-:Y:S01]  /*5860*/  STS [R196+0xe000], R7 ;  /* 0x00e00007c4007388 */ /* 0x0003e20000000800 */
[----:B----4-:R-:W-:Y:S03]  /*5870*/  F2FP.RELU.BF16.F32.PACK_AB R4, R111, R120 ;  /* 0x000000786f04723e */ /* 0x010fe600000018ff */
[----:B------:R2:W-:Y:S04]  /*5880*/  STS [R196+0xe400], R6 ;  /* 0x00e40006c4007388 */ /* 0x0005e80000000800 */
[----:B------:R3:W-:Y:S04]  /*5890*/  STS [R195+0xe000], R5 ;  /* 0x00e00005c3007388 */ /* 0x0007e80000000800 */
[----:B------:R4:W-:Y:S01]  /*58a0*/  STS [R195+0xe400], R4 ;  /* 0x00e40004c3007388 */ /* 0x0009e20000000800 */
[----:B-1----:R-:W-:Y:S02]  /*58b0*/  F2FP.RELU.BF16.F32.PACK_AB R7, R127, R128 ;  /* 0x000000807f07723e */ /* 0x002fe400000018ff */
[----:B--2---:R-:W-:Y:S03]  /*58c0*/  F2FP.RELU.BF16.F32.PACK_AB R6, R124, R125 ;  /* 0x0000007d7c06723e */ /* 0x004fe600000018ff */
[----:B------:R-:W-:Y:S01]  /*58d0*/  STS [R196+0xf000], R7 ;  /* 0x00f00007c4007388 */ /* 0x000fe20000000800 */
[----:B---3--:R-:W-:Y:S03]  /*58e0*/  F2FP.RELU.BF16.F32.PACK_AB R5, R126, R112 ;  /* 0x000000707e05723e */ /* 0x008fe600000018ff */
[----:B------:R-:W-:Y:S01]  /*58f0*/  STS [R196+0xf400], R6 ;  /* 0x00f40006c4007388 */ /* 0x000fe20000000800 */
[----:B----4-:R-:W-:Y:S03]  /*5900*/  F2FP.RELU.BF16.F32.PACK_AB R4, R113, R123 ;  /* 0x0000007b7104723e */ /* 0x010fe600000018ff */
[----:B------:R-:W-:Y:S04]  /*5910*/  STS [R195+0xf000], R5 ;  /* 0x00f00005c3007388 */ /* 0x000fe80000000800 */
[----:B------:R-:W-:Y:S04]  /*5920*/  STS [R195+0xf400], R4 ;  /* 0x00f40004c3007388 */ /* 0x000fe80000000800 */
[----:B------:R-:W1:Y:S08]  /*5930*/  LDSM.16.M88.4 R32, [R28+0x4000] ;  /* 0x004000001c20783b */ /* 0x000e700000000200 */
[----:B------:R-:W2:Y:S08]  /*5940*/  LDSM.16.M88.4 R28, [R28+0x5000] ;  /* 0x005000001c1c783b */ /* 0x000eb00000000200 */
[----:B------:R-:W3:Y:S08]  /*5950*/  LDSM.16.M88.4 R100, [R108] ;  /* 0x000000006c64783b */ /* 0x000ef00000000200 */
[----:B------:R4:W3:Y:S01]  /*5960*/  LDSM.16.M88.4 R104, [R108+0x1000] ;  /* 0x001000006c68783b */ /* 0x0008e20000000200 */
        /* <DEDUP_REMOVED lines=29> */
[----:B------:R-:W2:Y:S03]  /*5b40*/  LDSM.16.M88.4 R100, [R108+0x1000] ;  /* 0x001000006c64783b */ /* 0x000ea60000000200 */
[-C--:B-1----:R-:W-:Y:S06]  /*5b50*/  HMMA.16816.F32.BF16 R4, R104, R156.reuse, R4 ;  /* 0x0000009c6804723c */ /* 0x082fec0000041804 */
[C---:B--2---:R-:W-:Y:S06]  /*5b60*/  HMMA.16816.F32.BF16 R8, R100.reuse, R156, R8 ;  /* 0x0000009c6408723c */ /* 0x044fec0000041808 */
        /* <DEDUP_REMOVED lines=13> */
[----:B------:R-:W-:Y:S01]  /*5c40*/  FADD.FTZ R15, -R239, R15 ;  /* 0x0000000fef0f7221 */ /* 0x000fe20000010100 */
        /* <DEDUP_REMOVED lines=12> */
[C---:B------:R-:W-:Y:S01]  /*5d10*/  FADD.FTZ R4, -R242.reuse, R4 ;  /* 0x00000004f2047221 */ /* 0x040fe20000010100 */
        /* <DEDUP_REMOVED lines=19> */
[C---:B------:R-:W-:Y:S01]  /*5e50*/  FADD.FTZ R27, -R239.reuse, R27 ;  /* 0x0000001bef1b7221 */ /* 0x040fe20000010100 */
[-C--:B------:R-:W-:Y:S01]  /*5e60*/  FSEL R4, R4, R242.reuse, P4 ;  /* 0x000000f204047208 */ /* 0x080fe20002000000 */
[----:B------:R-:W-:Y:S01]  /*5e70*/  FADD.FTZ R26, -R239, R26 ;  /* 0x0000001aef1a7221 */ /* 0x000fe20000010100 */
[----:B------:R-:W-:Y:S01]  /*5e80*/  FSETP.GE.FTZ.AND P4, PT, R247, RZ, PT ;  /* 0x000000fff700720b */ /* 0x000fe20003f96000 */
[C---:B------:R-:W-:Y:S01]  /*5e90*/  FADD.FTZ R16, -R242.reuse, R16 ;  /* 0x00000010f2107221 */ /* 0x040fe20000010100 */
        /* <DEDUP_REMOVED lines=90> */
[----:B------:R-:W-:Y:S04]  /*6440*/  LOP3.LUT R11, R224, 0x1, RZ, 0xc0, !PT ;  /* 0x00000001e00b7812 */ /* 0x000fe800078ec0ff */
[----:B------:R-:W-:Y:S03]  /*6450*/  ISETP.NE.U32.AND P2, PT, R11, 0x1, PT ;  /* 0x000000010b00780c */ /* 0x000fe60003f45070 */
[----:B------:R-:W2:Y:S01]  /*6460*/  LDC R4, c[0x0][0x244] ;  /* 0x00009100ff047b82 */ /* 0x000ea20000000800 */
[C---:B-1----:R-:W-:Y:S05]  /*6470*/  IMAD.U32 R8, R7.reuse, -0x40, RZ ;  /* 0xffffffc007087824 */ /* 0x042fea00078e00ff */
[C---:B------:R-:W-:Y:S04]  /*6480*/  LEA R234, P0, R8.reuse, R234, 0x1 ;  /* 0x000000ea08ea7211 */ /* 0x040fe800078008ff */
[----:B------:R-:W-:Y:S01]  /*6490*/  LEA.HI.X.SX32 R235, R8, R235, 0x1, P0 ;  /* 0x000000eb08eb7211 */ /* 0x000fe200000f0eff */
[----:B------:R-:W-:Y:S01]  /*64a0*/  IMAD.MOV.U32 R8, RZ, RZ, -0x2000 ;  /* 0xffffe000ff087424 */ /* 0x000fe200078e00ff */
[C---:B------:R-:W-:Y:S04]  /*64b0*/  LEA R100, P0, R7.reuse, R234, 0x6 ;  /* 0x000000ea07647211 */ /* 0x040fe800078030ff */
        /* <DEDUP_REMOVED lines=10> */
.L_x_1377:
[----:B------:R-:W-:Y:S01]  /*6560*/  STS [R191+0xa000], R5 ;  /* 0x00a00005bf007388 */ /* 0x000fe20000000800 */
[----:B------:R-:W-:Y:S01]  /*6570*/  F2FP.BF16.F32.PACK_AB R32, R122, R32 ;  /* 0x000000207a20723e */ /* 0x000fe200000010ff */
[C---:B-1----:R-:W-:Y:S01]  /*6580*/  VIADD R100, R170.reuse, 0x40 ;  /* 0x00000040aa647836 */ /* 0x042fe20000000000 */
[----:B------:R-:W-:Y:S01]  /*6590*/  F2FP.BF16.F32.PACK_AB R34, R111, R34 ;  /* 0x000000226f22723e */ /* 0x000fe200000010ff */
[----:B------:R-:W-:Y:S01]  /*65a0*/  STS [R191+0xa400], R6 ;  /* 0x00a40006bf007388 */ /* 0x000fe20000000800 */
[----:B------:R-:W-:Y:S01]  /*65b0*/  @P1 IADD3 R100, R170, -0x40, RZ ;  /* 0xffffffc0aa641810 */ /* 0x000fe20007ffe0ff */
[----:B------:R-:W-:Y:S02]  /*65c0*/  IMAD R115, R188, 0x2, R173 ;  /* 0x00000002bc737824 */ /* 0x000fe400078e02ad */
        /* <DEDUP_REMOVED lines=80> */
.L_x_1378:
        /* <DEDUP_REMOVED lines=64> */
[----:B------:R-:W5:Y:S02]  /*6ed0*/  @P6 LDG.E R221, desc[UR14][R20.64] ;  /* 0x0000000e14dd6981 */ /* 0x000f64000c1e1900 */
[C---:B---3--:R-:W-:Y:S02]  /*6ee0*/  HMMA.16816.F32.BF16 R12, R32.reuse, R24, R12 ;  /* 0x00000018200c723c */ /* 0x048fe4000004180c */
[----:B------:R-:W5:Y:S04]  /*6ef0*/  @P6 LDG.E R222, desc[UR14][R20.64+0x20] ;  /* 0x0000200e14de6981 */ /* 0x000f68000c1e1900 */
[----:B------:R-:W-:Y:S01]  /*6f00*/  HMMA.16816.F32.BF16 R16, R32, R26, R16 ;  /* 0x0000001a2010723c */ /* 0x000fe20000041810 */
[----:B------:R-:W5:Y:S04]  /*6f10*/  @P6 LDG.E R219, desc[UR14][R20.64+0x80] ;  /* 0x0000800e14db6981 */ /* 0x000f68000c1e1900 */
[----:B------:R-:W-:Y:S01]  /*6f20*/  IMAD.MOV.U32 R24, RZ, RZ, R231 ;  /* 0x000000ffff187224 */ /* 0x000fe200078e00e7 */
[----:B------:R1:W5:Y:S01]  /*6f30*/  @P6 LDG.E R220, desc[UR14][R20.64+0xa0] ;  /* 0x0000a00e14dc6981 */ /* 0x000362000c1e1900 */
[----:B------:R-:W-:Y:S03]  /*6f40*/  IMAD.MOV.U32 R25, RZ, RZ, R238 ;  /* 0x000000ffff197224 */ /* 0x000fe600078e00ee */
[----:B------:R-:W-:Y:S01]  /*6f50*/  LDSM.16.MT88.4 R32, [R171+0xc800] ;  /* 0x00c80000ab20783b */ /* 0x000fe20000004200 */
[CC--:B------:R-:W-:Y:S03]  /*6f60*/  LEA R22, P2, R217.reuse, R24.reuse, 0x2 ;  /* 0x00000018d9167211 */ /* 0x0c0fe600078410ff */
[----:B------:R2:W-:Y:S01]  /*6f70*/  REDG.E.ADD.F32.FTZ.RN.STRONG.GPU desc[UR14][R24.64], R4 ;  /* 0x00000004180079a6 */ /* 0x0005e2000c10f38e */
[-C--:B------:R-:W-:Y:S05]  /*6f80*/  LEA.HI.X.SX32 R23, R217, R25.reuse, 0x2, P2 ;  /* 0x00000019d9177211 */ /* 0x080fea00010f16ff */
[----:B------:R3:W-:Y:S01]  /*6f90*/  REDG.E.ADD.F32.FTZ.RN.STRONG.GPU desc[UR14][R22.64], R5 ;  /* 0x00000005160079a6 */ /* 0x0007e2000c10f38e */
[CC--:B-1----:R-:W-:Y:S04]  /*6fa0*/  LEA R20, P0, R216.reuse, R24.reuse, 0x2 ;  /* 0x00000018d8147211 */ /* 0x0c2fe800078010ff */
[-C--:B------:R-:W-:Y:S02]  /*6fb0*/  LEA.HI.X.SX32 R21, R216, R25.reuse, 0x2, P0 ;  /* 0x00000019d8157211 */ /* 0x080fe400000f16ff */
[CC--:B------:R-:W-:Y:S03]  /*6fc0*/  LEA R26, P0, R214.reuse, R24.reuse, 0x2 ;  /* 0x00000018d61a7211 */ /* 0x0c0fe600078010ff */
[----:B------:R1:W-:Y:S01]  /*6fd0*/  REDG.E.ADD.F32.FTZ.RN.STRONG.GPU desc[UR14][R20.64], R6 ;  /* 0x00000006140079a6 */ /* 0x0003e2000c10f38e */
[CC--:B--2---:R-:W-:Y:S02]  /*6fe0*/  LEA R4, P2, R215.reuse, R24.reuse, 0x2 ;  /* 0x00000018d7047211 */ /* 0x0c4fe400078410ff */
[-C--:B------:R-:W-:Y:S02]  /*6ff0*/  LEA.HI.X.SX32 R27, R214, R25.reuse, 0x2, P0 ;  /* 0x00000019d61b7211 */ /* 0x080fe400000f16ff */
[-C--:B---3--:R-:W-:Y:S05]  /*7000*/  LEA.HI.X.SX32 R5, R215, R25.reuse, 0x2, P2 ;  /* 0x00000019d7057211 */ /* 0x088fea00010f16ff */
[----:B------:R2:W-:Y:S04]  /*7010*/  REDG.E.ADD.F32.FTZ.RN.STRONG.GPU desc[UR14][R4.64], R7 ;  /* 0x00000007040079a6 */ /* 0x0005e8000c10f38e */
[----:B------:R3:W-:Y:S01]  /*7020*/  REDG.E.ADD.F32.FTZ.RN.STRONG.GPU desc[UR14][R26.64], R8 ;  /* 0x000000081a0079a6 */ /* 0x0007e2000c10f38e */
[CC--:B-1----:R-:W-:Y:S02]  /*7030*/  LEA R20, P3, R213.reuse, R24.reuse, 0x2 ;  /* 0x00000018d5147211 */ /* 0x0c2fe400078610ff */
[CC--:B------:R-:W-:Y:S02]  /*7040*/  LEA R6, P2, R212.reuse, R24.reuse, 0x2 ;  /* 0x00000018d4067211 */ /* 0x0c0fe400078410ff */
[-C--:B------:R-:W-:Y:S05]  /*7050*/  LEA.HI.X.SX32 R21, R213, R25.reuse, 0x2, P3 ;  /* 0x00000019d5157211 */ /* 0x080fea00018f16ff */
[----:B------:R1:W-:Y:S01]  /*7060*/  REDG.E.ADD.F32.FTZ.RN.STRONG.GPU desc[UR14][R20.64], R9 ;  /* 0x00000009140079a6 */ /* 0x0003e2000c10f38e */
[-C--:B--2---:R-:W-:Y:S02]  /*7070*/  LEA.HI.X.SX32 R7, R212, R25.reuse, 0x2, P2 ;  /* 0x00000019d4077211 */ /* 0x084fe400010f16ff */
[-C--:B------:R-:W-:Y:S02]  /*7080*/  LEA R4, P0, R211, R24.reuse, 0x2 ;  /* 0x00000018d3047211 */ /* 0x080fe400078010ff */
[-C--:B---3--:R-:W-:Y:S01]  /*7090*/  LEA R26, P5, R201, R24.reuse, 0x2 ;  /* 0x00000018c91a7211 */ /* 0x088fe200078a10ff */
[----:B------:R2:W-:Y:S01]  /*70a0*/  REDG.E.ADD.F32.FTZ.RN.STRONG.GPU desc[UR14][R6.64], R10 ;  /* 0x0000000a060079a6 */ /* 0x0005e2000c10f38e */
[-C--:B------:R-:W-:Y:S02]  /*70b0*/  LEA.HI.X.SX32 R5, R211, R25.reuse, 0x2, P0 ;  /* 0x00000019d3057211 */ /* 0x080fe400000f16ff */
[-C--:B------:R-:W-:Y:S02]  /*70c0*/  LEA.HI.X.SX32 R27, R201, R25.reuse, 0x2, P5 ;  /* 0x00000019c91b7211 */ /* 0x080fe400028f16ff */
[-C--:B------:R-:W-:Y:S01]  /*70d0*/  LEA R8, P2, R198, R24.reuse, 0x2 ;  /* 0x00000018c6087211 */ /* 0x080fe200078410ff */
[----:B------:R3:W-:Y:S04]  /*70e0*/  REDG.E.ADD.F32.FTZ.RN.STRONG.GPU desc[UR14][R4.64], R11 ;  /* 0x0000000b040079a6 */ /* 0x0007e8000c10f38e */
[----:B------:R-:W-:Y:S04]  /*70f0*/  REDG.E.ADD.F32.FTZ.RN.STRONG.GPU desc[UR14][R24.64+0x80], R12 ;  /* 0x0000800c180079a6 */ /* 0x000fe8000c10f38e */
[----:B------:R-:W-:Y:S01]  /*7100*/  REDG.E.ADD.F32.FTZ.RN.STRONG.GPU desc[UR14][R22.64+0x80], R13 ;  /* 0x0000800d160079a6 */ /* 0x000fe2000c10f38e */
[-C--:B-1----:R-:W-:Y:S02]  /*7110*/  LEA R20, P4, R200, R24.reuse, 0x2 ;  /* 0x00000018c8147211 */ /* 0x082fe400078810ff */
[-C--:B------:R-:W-:Y:S02]  /*7120*/  LEA.HI.X.SX32 R9, R198, R25.reuse, 0x2, P2 ;  /* 0x00000019c6097211 */ /* 0x080fe400010f16ff */
[----:B------:R-:W-:Y:S02]  /*7130*/  LEA.HI.X.SX32 R21, R200, R25, 0x2, P4 ;  /* 0x00000019c8157211 */ /* 0x000fe400020f16ff */
[----:B------:R-:W-:Y:S02]  /*7140*/  ISETP.GT.AND P4, PT, R224, R205, PT ;  /* 0x000000cde000720c */ /* 0x000fe40003f84270 */
[CC--:B--2---:R-:W-:Y:S02]  /*7150*/  LEA R6, P0, R202.reuse, R24.reuse, 0x2 ;  /* 0x00000018ca067211 */ /* 0x0c4fe400078010ff */
[CC--:B------:R-:W-:Y:S02]  /*7160*/  LEA R10, P3, R199.reuse, R24.reuse, 0x2 ;  /* 0x00000018c70a7211 */ /* 0x0c0fe400078610ff */
[-C--:B------:R-:W-:Y:S02]  /*7170*/  LEA.HI.X.SX32 R7, R202, R25.reuse, 0x2, P0 ;  /* 0x00000019ca077211 */ /* 0x080fe400000f16ff */
[-C--:B---3--:R-:W-:Y:S02]  /*7180*/  LEA.HI.X.SX32 R11, R199, R25.reuse, 0x2, P3 ;  /* 0x00000019c70b7211 */ /* 0x088fe400018f16ff */
[----:B------:R-:W-:Y:S01]  /*7190*/  LEA R4, P0, R229, R24, 0x2 ;  /* 0x00000018e5047211 */ /* 0x000fe200078010ff */
[----:B------:R-:W-:Y:S01]  /*71a0*/  REDG.E.ADD.F32.FTZ.RN.STRONG.GPU desc[UR14][R6.64], R14 ;  /* 0x0000000e060079a6 */ /* 0x000fe2000c10f38e */
[----:B------:R-:W-:Y:S02]  /*71b0*/  @P6 IADD3 R209, P2, R209, -0x100, RZ ;  /* 0xffffff00d1d16810 */ /* 0x000fe40007f5e0ff */
[----:B------:R-:W-:Y:S01]  /*71c0*/  LEA.HI.X.SX32 R5, R229, R25, 0x2, P0 ;  /* 0x00000019e5057211 */ /* 0x000fe200000f16ff */
[----:B------:R-:W-:Y:S01]  /*71d0*/  REDG.E.ADD.F32.FTZ.RN.STRONG.GPU desc[UR14][R26.64], R15 ;  /* 0x0000000f1a0079a6 */ /* 0x000fe2000c10f38e */
[----:B------:R-:W-:Y:S03]  /*71e0*/  @P6 IADD3.X R208, R208, -0x1, RZ, P2, !PT ;  /* 0xffffffffd0d06810 */ /* 0x000fe600017fe4ff */
[----:B------:R-:W-:Y:S04]  /*71f0*/  REDG.E.ADD.F32.FTZ.RN.STRONG.GPU desc[UR14][R20.64], R16 ;  /* 0x00000010140079a6 */ /* 0x000fe8000c10f38e */
        /* <DEDUP_REMOVED lines=158> */
[----:B------:R-:W-:Y:S01]  /*7be0*/  F2FP.BF16.F32.PACK_AB R40, R41, R40 ;  /* 0x000000282928723e */ /* 0x000fe200000010ff */
[----:B------:R-:W-:Y:S01]  /*7bf0*/  FMUL.FTZ R12, R60, UR5 ;  /* 0x000000053c0c7c20 */ /* 0x000fe20008410000 */
[----:B------:R-:W-:Y:S01]  /*7c00*/  F2FP.BF16.F32.PACK_AB R42, R43, R42 ;  /* 0x0000002a2b2a723e */ /* 0x000fe200000010ff */
[----:B------:R1:W-:Y:S01]  /*7c10*/  STS [R206+0x400], R98 ;  /* 0x00040062ce007388 */ /* 0x0003e20000000800 */
[----:B------:R-:W-:Y:S01]  /*7c20*/  F2FP.BF16.F32.PACK_AB R44, R45, R44 ;  /* 0x0000002c2d2c723e */ /* 0x000fe200000010ff */
[----:B------:R-:W-:Y:S01]  /*7c30*/  FMUL.FTZ R61, R61, UR5 ;  /* 0x000000053d3d7c20 */ /* 0x000fe20008410000 */
[----:B------:R-:W3:Y:S01]  /*7c40*/  @P0 LDC.64 R4, c[0x0][0x458] ;  /* 0x00011600ff040b82 */ /* 0x000ee20000000a00 */
        /* <DEDUP_REMOVED lines=18> */
[----:B--2---:R-:W-:Y:S01]  /*7d70*/  @P0 IMAD R24, R8, R7, RZ ;  /* 0x0000000708180224 */ /* 0x004fe200078e02ff */
[----:B------:R-:W-:Y:S01]  /*7d80*/  F2FP.BF16.F32.PACK_AB R11, R63, R11 ;  /* 0x0000000b3f0b723e */ /* 0x000fe200000010ff */
[----:B---3--:R-:W-:Y:S01]  /*7d90*/  @P0 IMAD R0, R30, R5, RZ ;  /* 0x000000051e000224 */ /* 0x008fe200078e02ff */
[----:B------:R1:W-:Y:S01]  /*7da0*/  STS [R194+0x4000], R48 ;  /* 0x00400030c2007388 */ /* 0x0003e20000000800 */
[----:B------:R-:W-:-:S03]  /*7db0*/  @P0 IMAD.WIDE.U32 R8, R8, R6, RZ ;  /* 0x0000000608080225 */ /* 0x000fc600078e00ff */
[----:B------:R1:W-:Y:S01]  /*7dc0*/  STS [R193+0x4000], R50 ;  /* 0x00400032c1007388 */ /* 0x0003e20000000800 */
[----:B------:R-:W-:Y:S01]  /*7dd0*/  @P0 IMAD.WIDE.U32 R30, R30, R4, RZ ;  /* 0x000000041e1e0225 */ /* 0x000fe200078e00ff */
[----:B------:R-:W-:Y:S02]  /*7de0*/  @P0 IADD3 R24, R9, R24, RZ ;  /* 0x0000001809180210 */ /* 0x000fe40007ffe0ff */
[----:B------:R1:W-:Y:S01]  /*7df0*/  STS [R190+0x6000], R40 ;  /* 0x00600028be007388 */ /* 0x0003e20000000800 */
[----:B------:R-:W-:Y:S02]  /*7e00*/  @P0 MOV R25, R8 ;  /* 0x0000000800190202 */ /* 0x000fe40000000f00 */
[----:B------:R-:W-:Y:S01]  /*7e10*/  @P0 IADD3 R0, R31, R0, RZ ;  /* 0x000000001f000210 */ /* 0x000fe20007ffe0ff */
        /* <DEDUP_REMOVED lines=23> */
.L_x_1380:
        /* <DEDUP_REMOVED lines=13> */
.L_x_1381:
[----:B------:R2:W-:Y:S01]  /*8060*/  STS [R206+0x6000], R12 ;  /* 0x0060000cce007388 */ /* 0x0005e20000000800 */
[C---:B------:R-:W-:Y:S01]  /*8070*/  IMAD.SHL.U32 R32, R189.reuse, 0x80, RZ ;  /* 0x00000080bd207824 */ /* 0x040fe200078e00ff */
[----:B------:R-:W-:Y:S01]  /*8080*/  SHF.R.S32.HI R37, RZ, 0x1f, R184 ;  /* 0x0000001fff257819 */ /* 0x000fe200000114b8 */
[----:B------:R-:W-:Y:S01]  /*8090*/  IMAD R225, R189, -0x80, R225 ;  /* 0xffffff80bde17824 */ /* 0x000fe200078e02e1 */
[----:B------:R2:W-:Y:S01]  /*80a0*/  STS [R206+0x6400], R11 ;  /* 0x0064000bce007388 */ /* 0x0005e20000000800 */
[----:B-1----:R-:W-:Y:S01]  /*80b0*/  MOV R36, R184 ;  /* 0x000000b800247202 */ /* 0x002fe20000000f00 */
        /* <DEDUP_REMOVED lines=13> */
[----:B------:R-:W-:Y:S01]  /*8190*/  BSSY B0, `(.L_x_1382) ;  /* 0x0000019000007945 */ /* 0x000fe20003800000 */
[----:B------:R-:W-:Y:S01]  /*81a0*/  IMAD R33, R28, UR4, RZ ;  /* 0x000000041c217c24 */ /* 0x000fe2000f8e02ff */
[----:B------:R-:W-:Y:S02]  /*81b0*/  ISETP.GE.AND P2, PT, R27, R225, PT ;  /* 0x000000e11b00720c */ /* 0x000fe40003f46270 */
[----:B------:R-:W-:Y:S01]  /*81c0*/  IADD3.X R39, R24, R35, R26, P0, !PT ;  /* 0x0000002318277210 */ /* 0x000fe200007fe41a */
[----:B------:R-:W-:Y:S01]  /*81d0*/  IMAD R33, R183, UR5, R33 ;  /* 0x00000005b7217c24 */ /* 0x000fe2000f8e0221 */
[----:B------:R-:W-:-:S02]  /*81e0*/  ISETP.GE.AND P1, PT, R25, R225, PT ;  /* 0x000000e11900720c */ /* 0x000fc40003f26270 */
[----:B------:R-:W-:Y:S01]  /*81f0*/  SHF.R.S32.HI R29, RZ, 0x1f, R182 ;  /* 0x0000001fff1d7819 */ /* 0x000fe200000114b6 */
        /* <DEDUP_REMOVED lines=18> */
.L_x_1383:
[----:B------:R-:W-:Y:S05]  /*8320*/  BSYNC B0 ;  /* 0x0000000000007941 */ /* 0x000fea0003800000 */
.L_x_1382:
        /* <DEDUP_REMOVED lines=14> */
.L_x_1385:
[----:B------:R-:W-:Y:S05]  /*8410*/  BSYNC B0 ;  /* 0x0000000000007941 */ /* 0x000fea0003800000 */
.L_x_1384:
        /* <DEDUP_REMOVED lines=15> */
.L_x_1387:
[----:B------:R-:W-:Y:S05]  /*8510*/  BSYNC B0 ;  /* 0x0000000000007941 */ /* 0x000fea0003800000 */
.L_x_1386:
        /* <DEDUP_REMOVED lines=15> */
.L_x_1389:
[----:B------:R-:W-:Y:S05]  /*8610*/  BSYNC B0 ;  /* 0x0000000000007941 */ /* 0x000fea0003800000 */
.L_x_1388:
[----:B-1----:R1:W1:Y:S01]  /*8620*/  LDS.128 R20, [R115+0xa000] ;  /* 0x00a0000073147984 */ /* 0x0022620000000c00 */
[-C--:B------:R-:W-:Y:S01]  /*8630*/  IMAD.WIDE.U32 R36, R32, R4.reuse, R36 ;  /* 0x0000000420247225 */ /* 0x080fe200078e0024 */
[----:B------:R-:W-:Y:S01]  /*8640*/  ULDC.64 UR4, c[0x0][0x470] ;  /* 0x00011c0000047ab9 */ /* 0x000fe20000000a00 */
[----:B------:R-:W-:Y:S02]  /*8650*/  BSSY B0, `(.L_x_1390) ;  /* 0x0000014000007945 */ /* 0x000fe40003800000 */
[----:B------:R-:W-:Y:S01]  /*8660*/  IMAD R31, R31, R4, RZ ;  /* 0x000000041f1f7224 */ /* 0x000fe200078e02ff */
[----:B--2---:R-:W-:Y:S01]  /*8670*/  IADD3 R24, P0, R30, R36, RZ ;  /* 0x000000241e187210 */ /* 0x004fe20007f1e0ff */
        /* <DEDUP_REMOVED lines=17> */
.L_x_1391:
[----:B------:R-:W-:Y:S05]  /*8790*/  BSYNC B0 ;  /* 0x0000000000007941 */ /* 0x000fea0003800000 */
.L_x_1390:
[----:B------:R-:W-:Y:S04]  /*87a0*/  BSSY B0, `(.L_x_1392) ;  /* 0x000000e000007945 */ /* 0x000fe80003800000 */
[----:B------:R-:W-:Y:S05]  /*87b0*/  @P3 BRA `(.L_x_1393) ;  /* 0x0000000000303947 */ /* 0x000fea0003800000 */
[----:B------:R-:W-:Y:S01]  /*87c0*/  IADD3 R7, P0, R182, 0x20, RZ ;  /* 0x00000020b6077810 */ /* 0x000fe20007f1e0ff */
[----:B-12---:R-:W-:Y:S01]  /*87d0*/  IMAD.MOV.U32 R20, RZ, RZ, R24 ;  /* 0x000000ffff147224 */ /* 0x006fe200078e0018 */
        /* <DEDUP_REMOVED lines=10> */
.L_x_1393:
[----:B------:R-:W-:Y:S05]  /*8880*/  BSYNC B0 ;  /* 0x0000000000007941 */ /* 0x000fea0003800000 */
.L_x_1392:
        /* <DEDUP_REMOVED lines=14> */
.L_x_1395:
[----:B------:R-:W-:Y:S05]  /*8970*/  BSYNC B0 ;  /* 0x0000000000007941 */ /* 0x000fea0003800000 */
.L_x_1394:
[----:B------:R-:W-:Y:S05]  /*8980*/  @P1 BRA `(.L_x_1374) ;  /* 0x0000000000301947 */ /* 0x000fea0003800000 */
[----:B------:R-:W-:Y:S01]  /*8990*/  IADD3 R0, P0, R182, 0x60, RZ ;  /* 0x00000060b6007810 */ /* 0x000fe20007f1e0ff */
[----:B-1--4-:R-:W-:Y:S01]  /*89a0*/  IMAD.MOV.U32 R12, RZ, RZ, R24 ;  /* 0x000000ffff0c7224 */ /* 0x012fe200078e0018 */
        /* <DEDUP_REMOVED lines=10> */
.L_x_1374:
[----:B------:R-:W-:Y:S05]  /*8a50*/  BSYNC B1 ;  /* 0x0000000000017941 */ /* 0x000fea0003800000 */
.L_x_1352:
[----:B------:R-:W3:Y:S02]  /*8a60*/  LDC R0, c[0x0][0xc] ;  /* 0x00000300ff007b82 */ /* 0x000ee40000000800 */
[----:B---3--:R-:W-:-:S04]  /*8a70*/  IADD3 R189, R0, R189, RZ ;  /* 0x000000bd00bd7210 */ /* 0x008fc80007ffe0ff */
[----:B------:R-:W-:-:S13]  /*8a80*/  ISETP.GE.AND P0, PT, R189, UR13, PT ;  /* 0x0000000dbd007c0c */ /* 0x000fda000bf06270 */
[----:B------:R-:W-:Y:S05]  /*8a90*/  @P0 BRA `(.L_x_1396) ;  /* 0x0000000000040947 */ /* 0x000fea0003800000 */
[----:B------:R-:W-:Y:S05]  /*8aa0*/  BRA `(.L_x_1397) ;  /* 0xffffff7c00947947 */ /* 0x000fea000383ffff */
.L_x_1396:
[----:B------:R-:W-:Y:S05]  /*8ab0*/  EXIT ;  /* 0x000000000000794d */ /* 0x000fea0003800000 */
.L_x_1398:
        /* <DEDUP_REMOVED lines=12> */
.L_x_2480:


//--------------------- .text._ZN5flash44flash_bwd_dq_dk_dv_loop_seqk_parallel_kernelI23Flash_bwd_kernel_traitsILi64ELi64ELi128ELi8ELi2ELi4ELi4ELb1ELb0EN7cutlass10bfloat16_tE19Flash_kernel_traitsILi64ELi64ELi128ELi8ES3_EELb0ELb0ELb1ELb0ELb0ELb1ELb1EEEvNS_16Flash_bwd_paramsE --------------------------
	.section	.text._ZN5flash44flash_bwd_dq_dk_dv_loop_seqk_parallel_kernelI23Flash_bwd_kernel_traitsILi64ELi64ELi128ELi8ELi2ELi4ELi4ELb1ELb0EN7cutlass10bfloat16_tE19Flash_kernel_traitsILi64ELi64ELi128ELi8ES3_EELb0ELb0ELb1ELb0ELb0ELb1ELb1EEEvNS_16Flash_bwd_paramsE,"ax",@progbits
	.align	128
        .global         _ZN5flash44flash_bwd_dq_dk_dv_loop_seqk_parallel_kernelI23Flash_bwd_kernel_traitsILi64ELi64ELi128ELi8ELi2ELi4ELi4ELb1ELb0EN7cutlass10bfloat16_tE19Flash_kernel_traitsILi64ELi64ELi128ELi8ES3_EELb0ELb0ELb1ELb0ELb0ELb1ELb1EEEvNS_16Flash_bwd_paramsE
        .type           _ZN5flash44flash_bwd_dq_dk_dv_loop_seqk_parallel_kernelI23Flash_bwd_kernel_traitsILi64ELi64ELi128ELi8ELi2ELi4ELi4ELb1ELb0EN7cutlass10bfloat16_tE19Flash_kernel_traitsILi64ELi64ELi128ELi8ES3_EELb0ELb0ELb1ELb0ELb0ELb1ELb1EEEvNS_16Flash_bwd_paramsE,@function
        .size           _ZN5flash44flash_bwd_dq_dk_dv_loop_seqk_parallel_kernelI23Flash_bwd_kernel_traitsILi64ELi64ELi128ELi8ELi2ELi4ELi4ELb1ELb0EN7cutlass10bfloat16_tE19Flash_kernel_traitsILi64ELi64ELi128ELi8ES3_EELb0ELb0ELb1ELb0ELb0ELb1ELb1EEEvNS_16Flash_bwd_paramsE,(.L_x_2481 - _ZN5flash44flash_bwd_dq_dk_dv_loop_seqk_parallel_kernelI23Flash_bwd_kernel_traitsILi64ELi64ELi128ELi8ELi2ELi4ELi4ELb1ELb0EN7cutlass10bfloat16_tE19Flash_kernel_traitsILi64ELi64ELi128ELi8ES3_EELb0ELb0ELb1ELb0ELb0ELb1ELb1EEEvNS_16Flash_bwd_paramsE)
        .other          _ZN5flash44flash_bwd_dq_dk_dv_loop_seqk_parallel_kernelI23Flash_bwd_kernel_traitsILi64ELi64ELi128ELi8ELi2ELi4ELi4ELb1ELb0EN7cutlass10bfloat16_tE19Flash_kernel_traitsILi64ELi64ELi128ELi8ES3_EELb0ELb0ELb1ELb0ELb0ELb1ELb1EEEvNS_16Flash_bwd_paramsE,@"STO_CUDA_ENTRY STV_DEFAULT"
_ZN5flash44flash_bwd_dq_dk_dv_loop_seqk_parallel_kernelI23Flash_bwd_kernel_traitsILi64ELi64ELi128ELi8ELi2ELi4ELi4ELb1ELb0EN7cutlass10bfloat16_tE19Flash_kernel_traitsILi64ELi64ELi128ELi8ES3_EELb0ELb0ELb1ELb0ELb0ELb1ELb1EEEvNS_16Flash_bwd_paramsE:
.text._ZN5flash44flash_bwd_dq_dk_dv_loop_seqk_parallel_kernelI23Flash_bwd_kernel_traitsILi64ELi64ELi128ELi8ELi2ELi4ELi4ELb1ELb0EN7cutlass10bfloat16_tE19Flash_kernel_traitsILi64ELi64ELi128ELi8ES3_EELb0ELb0ELb1ELb0ELb0ELb1ELb1EEEvNS_16Flash_bwd_paramsE:
        /* <DEDUP_REMOVED lines=31> */
[-C--:B------:R-:W-:Y:S02]  /*01f0*/  LEA.HI R2, R4, R6.reuse, RZ, 0x1 ;  /* 0x0000000604027211 */ /* 0x080fe400078f08ff */
[----:B------:R-:W-:-:S02]  /*0200*/  LEA.HI R0, R0, R6, RZ, 0x2 ;  /* 0x0000000600007211 */ /* 0x000fc400078f10ff */
[----:B------:R-:W-:Y:S02]  /*0210*/  SHF.R.S32.HI R7, RZ, 0x4, R8 ;  /* 0x00000004ff077819 */ /* 0x000fe40000011408 */
[----:B------:R-:W-:Y:S02]  /*0220*/  LEA.HI R20, R17, R16, RZ, 0x2 ;  /* 0x0000001011147211 */ /* 0x000fe400078f10ff */
[----:B------:R-:W-:Y:S02]  /*0230*/  LOP3.LUT R2, R2, 0xfffffffe, RZ, 0xc0, !PT ;  /* 0xfffffffe02027812 */ /* 0x000fe400078ec0ff */
[----:B------:R-:W-:Y:S02]  /*0240*/  LOP3.LUT R0, R0, 0xfffffffc, RZ, 0xc0, !PT ;  /* 0xfffffffc00007812 */ /* 0x000fe400078ec0ff */
[----:B------:R-:W-:Y:S01]  /*0250*/  LEA.HI R5, R8, R7, RZ, 0x1 ;  /* 0x0000000708057211 */ /* 0x000fe200078f08ff */
[C---:B------:R-:W-:Y:S01]  /*0260*/  IMAD.IADD R15, R6.reuse, 0x1, -R2 ;  /* 0x00000001060f7824 */ /* 0x040fe200078e0a02 */
[----:B------:R-:W-:Y:S01]  /*0270*/  SHF.R.S32.HI R11, RZ, 0x2, R20 ;  /* 0x00000002ff0b7819 */ /* 0x000fe20000011414 */
[----:B------:R-:W-:Y:S01]  /*0280*/  IMAD.IADD R174, R6, 0x1, -R0 ;  /* 0x0000000106ae7824 */ /* 0x000fe200078e0a00 */
[----:B------:R-:W-:-:S02]  /*0290*/  SHF.R.S32.HI R3, RZ, 0x1f, R20 ;  /* 0x0000001fff037819 */ /* 0x000fc40000011414 */
[----:B------:R-:W-:Y:S02]  /*02a0*/  LOP3.LUT R0, R5, 0xfffffffe, RZ, 0xc0, !PT ;  /* 0xfffffffe05007812 */ /* 0x000fe400078ec0ff */
[----:B------:R-:W-:Y:S02]  /*02b0*/  LOP3.LUT R2, R4, 0xffffffe0, RZ, 0xc0, !PT ;  /* 0xffffffe004027812 */ /* 0x000fe400078ec0ff */
[----:B------:R-:W-:Y:S01]  /*02c0*/  LEA.HI R19, R17, R16, RZ, 0x3 ;  /* 0x0000001011137211 */ /* 0x000fe200078f18ff */
[----:B------:R-:W-:Y:S01]  /*02d0*/  IMAD.IADD R12, R7, 0x1, -R0 ;  /* 0x00000001070c7824 */ /* 0x000fe200078e0a00 */
[----:B------:R-:W-:Y:S01]  /*02e0*/  LEA.HI R3, R3, R11, RZ, 0x3 ;  /* 0x0000000b03037211 */ /* 0x000fe200078f18ff */
[----:B------:R-:W-:Y:S01]  /*02f0*/  IMAD.IADD R2, R16, 0x1, -R2 ;  /* 0x0000000110027824 */ /* 0x000fe200078e0a02 */
[----:B------:R-:W-:Y:S02]  /*0300*/  SHF.R.S32.HI R5, RZ, 0x3, R19 ;  /* 0x00000003ff057819 */ /* 0x000fe40000011413 */
[----:B------:R-:W-:-:S02]  /*0310*/  LOP3.LUT R3, R3, 0xfffffff8, RZ, 0xc0, !PT ;  /* 0xfffffff803037812 */ /* 0x000fc400078ec0ff */
[----:B------:R-:W-:Y:S01]  /*0320*/  LOP3.LUT R0, R19, 0xfffffff8, RZ, 0xc0, !PT ;  /* 0xfffffff813007812 */ /* 0x000fe200078ec0ff */
[----:B------:R-:W-:Y:S01]  /*0330*/  IMAD.SHL.U32 R5, R5, 0x40, RZ ;  /* 0x0000004005057824 */ /* 0x000fe200078e00ff */
[----:B------:R-:W-:Y:S01]  /*0340*/  SHF.R.S32.HI R4, RZ, 0x1f, R2 ;  /* 0x0000001fff047819 */ /* 0x000fe20000011402 */
[----:B------:R-:W-:Y:S01]  /*0350*/  IMAD.IADD R11, R11, 0x1, -R3 ;  /* 0x000000010b0b7824 */ /* 0x000fe200078e0a03 */
[----:B------:R-:W-:Y:S01]  /*0360*/  LOP3.LUT R3, R8, 0xfffffff0, RZ, 0xc0, !PT ;  /* 0xfffffff008037812 */ /* 0x000fe200078ec0ff */
[----:B------:R-:W-:Y:S01]  /*0370*/  IMAD.IADD R0, R16, 0x1, -R0 ;  /* 0x0000000110007824 */ /* 0x000fe200078e0a00 */
[----:B------:R-:W-:Y:S02]  /*0380*/  LEA.HI R18, R4, R2, RZ, 0x2 ;  /* 0x0000000204127211 */ /* 0x000fe400078f10ff */
[----:B------:R-:W-:Y:S01]  /*0390*/  LOP3.LUT R2, R5, 0x1c0, RZ, 0xc0, !PT ;  /* 0x000001c005027812 */ /* 0x000fe200078ec0ff */
[C---:B------:R-:W-:Y:S01]  /*03a0*/  IMAD.SHL.U32 R244, R0.reuse, 0x8, RZ ;  /* 0x0000000800f47824 */ /* 0x040fe200078e00ff */
[----:B------:R-:W-:Y:S01]  /*03b0*/  LOP3.LUT P4, RZ, R0, 0x2, RZ, 0xc0, !PT ;  /* 0x0000000200ff7812 */ /* 0x000fe2000788c0ff */
[----:B------:R-:W-:Y:S01]  /*03c0*/  IMAD.IADD R4, R16, 0x1, -R3 ;  /* 0x0000000110047824 */ /* 0x000fe200078e0a03 */
[C---:B------:R-:W-:Y:S01]  /*03d0*/  LOP3.LUT P3, RZ, R0.reuse, 0x4, RZ, 0xc0, !PT ;  /* 0x0000000400ff7812 */ /* 0x040fe2000786c0ff */
[----:B------:R-:W-:Y:S01]  /*03e0*/  IMAD.SHL.U32 R0, R0, 0x40, RZ ;  /* 0x0000004000007824 */ /* 0x000fe200078e00ff */
[----:B------:R-:W-:-:S02]  /*03f0*/  SHF.R.U32.HI R3, RZ, 0x3, R2 ;  /* 0x00000003ff037819 */ /* 0x000fc40000011602 */
[----:B------:R-:W-:Y:S02]  /*0400*/  LOP3.LUT R2, R2, 0x38, R244, 0xf8, !PT ;  /* 0x0000003802027812 */ /* 0x000fe400078ef8f4 */
[----:B------:R-:W-:Y:S02]  /*0410*/  SHF.R.S32.HI R5, RZ, 0x1f, R4 ;  /* 0x0000001fff057819 */ /* 0x000fe40000011404 */
[----:B------:R-:W-:Y:S02]  /*0420*/  LEA.HI R7, R17, R16, RZ, 0x6 ;  /* 0x0000001011077211 */ /* 0x000fe400078f30ff */
[----:B------:R-:W-:Y:S02]  /*0430*/  LOP3.LUT R0, R0, 0x1c0, RZ, 0xc0, !PT ;  /* 0x000001c000007812 */ /* 0x000fe400078ec0ff */
[----:B------:R-:W-:Y:S01]  /*0440*/  LOP3.LUT R241, R2, R3, RZ, 0x3c, !PT ;  /* 0x0000000302f17212 */ /* 0x000fe200078e3cff */
[----:B------:R-:W-:Y:S01]  /*0450*/  IMAD.SHL.U32 R2, R174, 0x10, RZ ;  /* 0x00000010ae027824 */ /* 0x000fe200078e00ff */
[----:B------:R-:W-:Y:S01]  /*0460*/  LEA.HI R13, R5, R4, RZ, 0x3 ;  /* 0x00000004050d7211 */ /* 0x000fe200078f18ff */
[----:B------:R-:W-:Y:S01]  /*0470*/  IMAD.SHL.U32 R3, R12, 0x200, RZ ;  /* 0x000002000c037824 */ /* 0x000fe200078e00ff */
[----:B------:R-:W-:-:S02]  /*0480*/  SHF.R.S32.HI R7, RZ, 0x6, R7 ;  /* 0x00000006ff077819 */ /* 0x000fc40000011407 */
[C---:B------:R-:W-:Y:S02]  /*0490*/  LOP3.LUT R8, R0.reuse, 0x8, R19, 0xf8, !PT ;  /* 0x0000000800087812 */ /* 0x040fe400078ef813 */
[----:B------:R-:W-:Y:S01]  /*04a0*/  SHF.R.U32.HI R5, RZ, 0x3, R0 ;  /* 0x00000003ff057819 */ /* 0x000fe20000011600 */
[C---:B------:R-:W-:Y:S01]  /*04b0*/  IMAD R241, R7.reuse, 0x200, R241 ;  /* 0x0000020007f17824 */ /* 0x040fe200078e02f1 */
[----:B------:R-:W-:Y:S01]  /*04c0*/  LOP3.LUT R10, R0, 0x30, R2, 0xf8, !PT ;  /* 0x00000030000a7812 */ /* 0x000fe200078ef802 */
[----:B------:R-:W-:Y:S01]  /*04d0*/  IMAD R2, R7, 0x800, R3 ;  /* 0x0000080007027824 */ /* 0x000fe200078e0203 */
[----:B------:R-:W-:Y:S02]  /*04e0*/  LOP3.LUT R9, R13, 0xfffffff8, RZ, 0xc0, !PT ;  /* 0xfffffff80d097812 */ /* 0x000fe400078ec0ff */
[----:B------:R-:W-:Y:S02]  /*04f0*/  LOP3.LUT R0, R8, R5, RZ, 0x3c, !PT ;  /* 0x0000000508007212 */ /* 0x000fe400078e3cff */
[----:B------:R-:W-:Y:S01]  /*0500*/  LOP3.LUT R6, R11, 0x1, RZ, 0xc0, !PT ;  /* 0x000000010b067812 */ /* 0x000fe200078ec0ff */
[----:B------:R-:W-:Y:S01]  /*0510*/  IMAD.IADD R14, R4, 0x1, -R9 ;  /* 0x00000001040e7824 */ /* 0x000fe200078e0a09 */
[----:B------:R-:W-:Y:S01]  /*0520*/  LEA.HI R8, R17, R16, RZ, 0x7 ;  /* 0x0000001011087211 */ /* 0x000fe200078f38ff */
[----:B------:R-:W-:Y:S01]  /*0530*/  IMAD.IADD R182, R2, 0x1, R0 ;  /* 0x0000000102b67824 */ /* 0x000fe200078e0200 */
[----:B------:R-:W-:Y:S01]  /*0540*/  ISETP.NE.U32.AND P0, PT, R6, 0x1, PT ;  /* 0x000000010600780c */ /* 0x000fe20003f05070 */
[----:B------:R-:W-:Y:S01]  /*0550*/  IMAD.SHL.U32 R0, R11, 0x40, RZ ;  /* 0x000000400b007824 */ /* 0x000fe200078e00ff */
[----:B------:R-:W-:-:S02]  /*0560*/  LOP3.LUT R4, R10, 0x8, R19, 0xf8, !PT ;  /* 0x000000080a047812 */ /* 0x000fc400078ef813 */
[----:B------:R-:W-:Y:S02]  /*0570*/  LOP3.LUT R6, R20, 0x7ffffffc, RZ, 0xc0, !PT ;  /* 0x7ffffffc14067812 */ /* 0x000fe400078ec0ff */
[----:B------:R-:W-:Y:S02]  /*0580*/  SHF.R.S32.HI R2, RZ, 0x7, R8 ;  /* 0x00000007ff027819 */ /* 0x000fe40000011408 */
[----:B------:R-:W-:Y:S01]  /*0590*/  LOP3.LUT R5, R3, R4, R5, 0xf6, !PT ;  /* 0x0000000403057212 */ /* 0x000fe200078ef605 */
[----:B------:R-:W-:Y:S01]  /*05a0*/  IMAD.IADD R6, R16, 0x1, -R6 ;  /* 0x0000000110067824 */ /* 0x000fe200078e0a06 */
[----:B------:R-:W-:Y:S01]  /*05b0*/  LOP3.LUT R0, R0, 0x1c0, RZ, 0xc0, !PT ;  /* 0x000001c000007812 */ /* 0x000fe200078ec0ff */
[----:B------:R-:W-:Y:S01]  /*05c0*/  IMAD.SHL.U32 R3, R2, 0x8, RZ ;  /* 0x0000000802037824 */ /* 0x000fe200078e00ff */
[----:B------:R-:W-:Y:S01]  /*05d0*/  R2P PR, R11, 0x6 ;  /* 0x000000060b007804 */ /* 0x000fe20000000000 */
[----:B------:R-:W-:Y:S01]  /*05e0*/  IMAD.SHL.U32 R4, R7, 0x20, RZ ;  /* 0x0000002007047824 */ /* 0x000fe200078e00ff */
[----:B------:R-:W-:Y:S01]  /*05f0*/  SEL R195, R195, 0x10, !P0 ;  /* 0x00000010c3c37807 */ /* 0x000fe20004000000 */
[----:B------:R-:W-:Y:S01]  /*0600*/  IMAD.SHL.U32 R8, R6, 0x2, RZ ;  /* 0x0000000206087824 */ /* 0x000fe200078e00ff */
[----:B------:R-:W-:Y:S01]  /*0610*/  LOP3.LUT R3, R3, 0x8, RZ, 0xc0, !PT ;  /* 0x0000000803037812 */ /* 0x000fe200078ec0ff */
[----:B------:R-:W-:Y:S01]  /*0620*/  IMAD.SHL.U32 R7, R12, 0x10, RZ ;  /* 0x000000100c077824 */ /* 0x000fe200078e00ff */
[----:B------:R-:W-:-:S02]  /*0630*/  SHF.R.U32.HI R6, RZ, 0x3, R0 ;  /* 0x00000003ff067819 */ /* 0x000fc40000011600 */
[----:B------:R-:W-:Y:S02]  /*0640*/  LOP3.LUT R243, R4, 0x6, R243, 0xf8, !PT ;  /* 0x0000000604f37812 */ /* 0x000fe400078ef8f3 */
[----:B------:R-:W-:Y:S02]  /*0650*/  LOP3.LUT R4, R0, 0x20, R4, 0xf8, !PT ;  /* 0x0000002000047812 */ /* 0x000fe400078ef804 */
[----:B------:R-:W-:Y:S01]  /*0660*/  LOP3.LUT R9, R6, R0, R3, 0x1e, !PT ;  /* 0x0000000006097212 */ /* 0x000fe200078e1e03 */
[----:B------:R-:W-:Y:S01]  /*0670*/  IMAD R0, R2, 0x1000, R8 ;  /* 0x0000100002007824 */ /* 0x000fe200078e0208 */
[----:B------:R-:W-:Y:S02]  /*0680*/  SHF.R.S32.HI R2, RZ, 0x2, R18 ;  /* 0x00000002ff027819 */ /* 0x000fe40000011412 */
[----:B------:R-:W-:Y:S01]  /*0690*/  LOP3.LUT R6, R4, R6, RZ, 0x3c, !PT ;  /* 0x0000000604067212 */ /* 0x000fe200078e3cff */
[----:B------:R-:W-:Y:S01]  /*06a0*/  IMAD R0, R15, 0x400, R0 ;  /* 0x000004000f007824 */ /* 0x000fe200078e0200 */
[----:B------:R-:W-:Y:S01]  /*06b0*/  LOP3.LUT R10, R3, 0x10, R7, 0xf8, !PT ;  /* 0x00000010030a7812 */ /* 0x000fe200078ef807 */
[----:B------:R-:W-:-:S02]  /*06c0*/  IMAD R237, R15, 0x10, R2 ;  /* 0x000000100fed7824 */ /* 0x000fc400078e0202 */
[----:B------:R-:W-:Y:S02]  /*06d0*/  IMAD.IADD R197, R6, 0x1, R0 ;  /* 0x0000000106c57824 */ /* 0x000fe400078e0200 */
[----:B------:R-:W-:Y:S02]  /*06e0*/  VIADD R0, R237, 0xffffffc0 ;  /* 0xffffffc0ed007836 */ /* 0x000fe40000000000 */
[----:B------:R-:W-:Y:S01]  /*06f0*/  IMAD.SHL.U32 R3, R14, 0x40, RZ ;  /* 0x000000400e037824 */ /* 0x000fe200078e00ff */
[----:B------:R-:W-:Y:S01]  /*0700*/  LEA R197, R197, UR4, 0x1 ;  /* 0x00000004c5c57c11 */ /* 0x000fe2000f8e08ff */
[----:B------:R-:W-:Y:S01]  /*0710*/  IMAD.SHL.U32 R7, R12, 0x8, RZ ;  /* 0x000000080c077824 */ /* 0x000fe200078e00ff */
[----:B------:R-:W-:Y:S01]  /*0720*/  SHF.R.S32.HI R2, RZ, 0x1f, R0 ;  /* 0x0000001fff027819 */ /* 0x000fe20000011400 */
[----:B------:R-:W-:Y:S01]  /*0730*/  IMAD R6, R174, 0x400, R8 ;  /* 0x00000400ae067824 */ /* 0x000fe200078e0208 */
[----:B------:R-:W-:Y:S01]  /*0740*/  LOP3.LUT R3, R3, 0x1c0, RZ, 0xc0, !PT ;  /* 0x000001c003037812 */ /* 0x000fe200078ec0ff */
[----:B------:R-:W-:Y:S01]  /*0750*/  IMAD.IADD R198, R197, 0x1, R195 ;  /* 0x00000001c5c67824 */ /* 0x000fe200078e02c3 */
[----:B------:R-:W-:Y:S01]  /*0760*/  SHF.L.U64.HI R242, R0, 0x2, R2 ;  /* 0x0000000200f27819 */ /* 0x000fe20000010202 */
[----:B------:R-:W-:Y:S01]  /*0770*/  IMAD.SHL.U32 R0, R13, 0x40, RZ ;  /* 0x000000400d007824 */ /* 0x000fe200078e00ff */
[----:B------:R-:W-:Y:S01]  /*0780*/  SHF.R.U32.HI R4, RZ, 0x3, R3 ;  /* 0x00000003ff047819 */ /* 0x000fe20000011603 */
[----:B------:R-:W-:Y:S01]  /*0790*/  IMAD.IADD R6, R6, 0x1, R9 ;  /* 0x0000000106067824 */ /* 0x000fe200078e0209 */
[----:B------:R-:W-:-:S02]  /*07a0*/  LOP3.LUT R2, R3, 0x8, R7, 0xf8, !PT ;  /* 0x0000000803027812 */ /* 0x000fc400078ef807 */
[----:B------:R-:W-:Y:S02]  /*07b0*/  LOP3.LUT R0, R0, 0xfffffe00, RZ, 0xc0, !PT ;  /* 0xfffffe0000007812 */ /* 0x000fe400078ec0ff */
[----:B------:R-:W-:Y:S02]  /*07c0*/  LOP3.LUT R3, R4, R10, R3, 0x1e, !PT ;  /* 0x0000000a04037212 */ /* 0x000fe400078e1e03 */
[----:B------:R-:W-:Y:S01]  /*07d0*/  LOP3.LUT R2, R2, R4, RZ, 0x3c, !PT ;  /* 0x0000000402027212 */ /* 0x000fe200078e3cff */
[--C-:B------:R-:W-:Y:S01]  /*07e0*/  IMAD R4, R15, 0x400, R0.reuse ;  /* 0x000004000f047824 */ /* 0x100fe200078e0200 */
[----:B------:R-:W-:Y:S01]  /*07f0*/  LOP3.LUT R180, R3, R0, RZ, 0xfc, !PT ;  /* 0x0000000003b47212 */ /* 0x000fe200078efcff */
        /* <DEDUP_REMOVED lines=8> */
[----:B------:R-:W-:Y:S01]  /*0880*/  IMAD.U32 R0, RZ, RZ, UR5 ;  /* 0x00000005ff007e24 */ /* 0x000fe2000f8e00ff */
[----:B------:R-:W-:Y:S01]  /*0890*/  UIADD3 UR5, UR4, 0x6000, URZ ;  /* 0x0000600004057890 */ /* 0x000fe2000fffe03f */
[----:B------:R-:W-:Y:S02]  /*08a0*/  IMAD.MOV.U32 R4, RZ, RZ, 0x20 ;  /* 0x00000020ff047424 */ /* 0x000fe400078e00ff */
[----:B------:R-:W-:Y:S01]  /*08b0*/  IMAD.MOV.U32 R2, RZ, RZ, 0x40 ;  /* 0x00000040ff027424 */ /* 0x000fe200078e00ff */
[----:B------:R-:W-:Y:S01]  /*08c0*/  LEA R0, R182, UR6, 0x1 ;  /* 0x00000006b6007c11 */ /* 0x000fe2000f8e08ff */
[----:B------:R-:W-:Y:S01]  /*08d0*/  IMAD.SHL.U32 R183, R180, 0x2, RZ ;  /* 0x00000002b4b77824 */ /* 0x000fe200078e00ff */
[----:B------:R-:W-:-:S02]  /*08e0*/  SEL R177, R4, 0xffffffe0, !P4 ;  /* 0xffffffe004b17807 */ /* 0x000fc40006000000 */
[----:B------:R-:W-:Y:S01]  /*08f0*/  LEA R246, R6, UR5, 0x1 ;  /* 0x0000000506f67c11 */ /* 0x000fe2000f8e08ff */
[----:B------:R-:W-:Y:S01]  /*0900*/  VIADD R183, R183, UR5 ;  /* 0x00000005b7b77c36 */ /* 0x000fe20008000000 */
[----:B------:R-:W-:Y:S01]  /*0910*/  SEL R2, R2, 0xffffffc0, !P3 ;  /* 0xffffffc002027807 */ /* 0x000fe20005800000 */
[----:B------:R-:W-:Y:S01]  /*0920*/  IMAD.IADD R178, R0, 0x1, R177 ;  /* 0x0000000100b27824 */ /* 0x000fe200078e02b1 */
[----:B------:R-:W-:Y:S01]  /*0930*/  SEL R4, R4, 0xffffffe0, !P1 ;  /* 0xffffffe004047807 */ /* 0x000fe20004800000 */
[----:B------:R-:W-:Y:S01]  /*0940*/  VIADD R247, R246, 0x40 ;  /* 0x00000040f6f77836 */ /* 0x000fe20000000000 */
[----:B------:R-:W-:Y:S01]  /*0950*/  LEA R174, R174, UR6, 0x1 ;  /* 0x00000006aeae7c11 */ /* 0x000fe2000f8e08ff */
[----:B------:R-:W-:Y:S02]  /*0960*/  IMAD.IADD R176, R0, 0x1, R2 ;  /* 0x0000000100b07824 */ /* 0x000fe400078e0202 */
[----:B------:R-:W-:Y:S02]  /*0970*/  IMAD.IADD R196, R197, 0x1, R4 ;  /* 0x00000001c5c47824 */ /* 0x000fe400078e0204 */
[----:B------:R-:W-:-:S02]  /*0980*/  @P2 VIADD R247, R246, 0xffffffc0 ;  /* 0xffffffc0f6f72836 */ /* 0x000fc40000000000 */
[----:B------:R-:W-:Y:S02]  /*0990*/  VIADD R250, R246, 0x420 ;  /* 0x00000420f6fa7836 */ /* 0x000fe40000000000 */
[----:B------:R-:W-:Y:S02]  /*09a0*/  IMAD.IADD R177, R177, 0x1, R176 ;  /* 0x00000001b1b17824 */ /* 0x000fe400078e02b0 */
[----:B------:R-:W-:Y:S02]  /*09b0*/  IMAD.IADD R249, R4, 0x1, R246 ;  /* 0x0000000104f97824 */ /* 0x000fe400078e02f6 */
[----:B------:R-:W-:Y:S02]  /*09c0*/  @P1 VIADD R250, R246, 0x3e0 ;  /* 0x000003e0f6fa1836 */ /* 0x000fe40000000000 */
[----:B------:R-:W-:Y:S02]  /*09d0*/  IMAD.IADD R195, R195, 0x1, R196 ;  /* 0x00000001c3c37824 */ /* 0x000fe400078e02c4 */
[----:B------:R-:W-:-:S07]  /*09e0*/  IMAD.IADD R248, R4, 0x1, R247 ;  /* 0x0000000104f87824 */ /* 0x000fce00078e02f7 */
.L_x_1445:
        /* <DEDUP_REMOVED lines=23> */
[----:B------:R-:W-:Y:S02]  /*0b60*/  ULDC.64 UR6, c[0x0][0x2f8] ;  /* 0x0000be0000067ab9 */ /* 0x000fe40000000a00 */
[----:B------:R-:W-:Y:S01]  /*0b70*/  ULDC.U8 UR13, c[0x0][0x3c2] ;  /* 0x0000f080000d7ab9 */ /* 0x000fe20000000000 */
[----:B------:R-:W-:Y:S01]  /*0b80*/  IMAD.U32 R7, RZ, RZ, UR11 ;  /* 0x0000000bff077e24 */ /* 0x000fe2000f8e00ff */
[----:B------:R-:W-:Y:S01]  /*0b90*/  UISETP.NE.AND UP2, UPT, UR13, URZ, UPT ;  /* 0x0000003f0d00728c */ /* 0x000fe2000bf45270 */
[----:B------:R-:W-:Y:S01]  /*0ba0*/  PLOP3.LUT P3, PT, PT, PT, UP0, 0x80, 0x0 ;  /* 0x000000000000781c */ /* 0x000fe20003f6f008 */
[----:B------:R-:W-:Y:S02]  /*0bb0*/  UISETP.EQ.U32.AND UP4, UPT, UR6, URZ, UPT ;  /* 0x0000003f0600728c */ /* 0x000fe4000bf82070 */
[----:B--234-:R-:W2:Y:S02]  /*0bc0*/  @P1 LDG.E R8, desc[UR14][R6.64] ;  /* 0x0000000e06081981 */ /* 0x01cea4000c1e1900 */
[----:B------:R-:W-:-:S02]  /*0bd0*/  UISETP.EQ.OR.EX UP4, UPT, UR7, URZ, !UP2, UP4 ;  /* 0x0000003f0700728c */ /* 0x000fc4000d782740 */
[----:B------:R-:W-:-:S04]  /*0be0*/  UIADD3 UR8, UP1, UR17, UR6, URZ ;  /* 0x0000000611087290 */ /* 0x000fc8000ff3e03f */
[----:B------:R-:W-:Y:S01]  /*0bf0*/  PLOP3.LUT P2, PT, PT, PT, UP4, 0x80, 0x0 ;  /* 0x000000000000781c */ /* 0x000fe20003f4f048 */
[----:B------:R-:W-:Y:S01]  /*0c00*/  UIADD3.X UR5, UR5, UR7, URZ, UP1, !UPT ;  /* 0x0000000705057290 */ /* 0x000fe20008ffe43f */
[----:B------:R1:W3:Y:S02]  /*0c10*/  @P0 LDG.E R6, desc[UR14][R4.64] ;  /* 0x0000000e04060981 */ /* 0x0002e4000c1e1900 */
[----:B-1----:R-:W-:Y:S02]  /*0c20*/  IMAD.U32 R4, RZ, RZ, UR16 ;  /* 0x00000010ff047e24 */ /* 0x002fe4000f8e00ff */
[----:B------:R-:W-:-:S05]  /*0c30*/  IMAD.U32 R5, RZ, RZ, UR12 ;  /* 0x0000000cff057e24 */ /* 0x000fca000f8e00ff */
[----:B------:R-:W4:Y:S04]  /*0c40*/  @P3 LDG.E R7, desc[UR14][R4.64] ;  /* 0x0000000e04073981 */ /* 0x000f28000c1e1900 */
[----:B-----5:R1:W5:Y:S02]  /*0c50*/  @P3 LDG.E R0, desc[UR14][R4.64+0x4] ;  /* 0x0000040e04003981 */ /* 0x020364000c1e1900 */
[----:B-1----:R-:W-:Y:S01]  /*0c60*/  IMAD.U32 R4, RZ, RZ, UR8 ;  /* 0x00000008ff047e24 */ /* 0x002fe2000f8e00ff */
[----:B------:R-:W-:Y:S01]  /*0c70*/  UMOV UR36, URZ ;  /* 0x0000003f00247c82 */ /* 0x000fe20008000000 */
[----:B------:R-:W-:Y:S01]  /*0c80*/  IMAD.U32 R5, RZ, RZ, UR5 ;  /* 0x00000005ff057e24 */ /* 0x000fe2000f8e00ff */
[----:B------:R-:W-:-:S04]  /*0c90*/  @!UP3 ULDC.64 UR8, c[0x0][0x318] ;  /* 0x0000c6000008bab9 */ /* 0x000fc80000000a00 */
[----:B------:R-:W5:Y:S01]  /*0ca0*/  @!P2 LDG.E R2, desc[UR14][R4.64] ;  /* 0x0000000e0402a981 */ /* 0x000f62000c1e1900 */
[----:B------:R-:W-:Y:S01]  /*0cb0*/  @!UP3 UISETP.NE.U32.AND UP1, UPT, UR8, URZ, UPT ;  /* 0x0000003f0800b28c */ /* 0x000fe2000bf25070 */
[----:B------:R-:W-:Y:S01]  /*0cc0*/  UMOV UR5, 0xffffffff ;  /* 0xffffffff00057882 */ /* 0x000fe20000000000 */
[----:B------:R-:W-:Y:S02]  /*0cd0*/  UMOV UR38, 0xffffffff ;  /* 0xffffffff00267882 */ /* 0x000fe40000000000 */
[----:B------:R-:W-:Y:S02]  /*0ce0*/  @!UP3 UISETP.NE.AND.EX UP1, UPT, UR9, URZ, UPT, UP1 ;  /* 0x0000003f0900b28c */ /* 0x000fe4000bf25310 */
[----:B------:R-:W-:Y:S01]  /*0cf0*/  USHF.L.U32 UR20, UR21, 0x7, URZ ;  /* 0x0000000715147899 */ /* 0x000fe2000800063f */
[----:B--2---:R-:W-:Y:S02]  /*0d00*/  @P1 R2UR UR36, R8 ;  /* 0x00000000082412ca */ /* 0x004fe400000e0000 */
[----:B---3--:R-:W-:-:S02]  /*0d10*/  @P0 R2UR UR10, R6 ;  /* 0x00000000060a02ca */ /* 0x008fc400000e0000 */
[----:B------:R-:W-:Y:S01]  /*0d20*/  ISETP.NE.U32.AND P0, PT, RZ, UR6, PT ;  /* 0x00000006ff007c0c */ /* 0x000fe2000bf05070 */
[----:B------:R-:W-:Y:S02]  /*0d30*/  @!UP3 ULDC UR6, c[0x0][0x2cc] ;  /* 0x0000b3000006bab9 */ /* 0x000fe40000000800 */
[----:B------:R-:W-:Y:S01]  /*0d40*/  @!UP3 USEL UR8, UR6, URZ, UP1 ;  /* 0x0000003f0608b287 */ /* 0x000fe20008800000 */
[----:B------:R-:W-:Y:S01]  /*0d50*/  ISETP.NE.AND.EX P0, PT, RZ, UR7, PT, P0 ;  /* 0x00000007ff007c0c */ /* 0x000fe2000bf05300 */
[----:B------:R-:W-:-:S06]  /*0d60*/  ULDC UR7, c[0x0][0x2c8] ;  /* 0x0000b20000077ab9 */ /* 0x000fcc0000000800 */
        /* <DEDUP_REMOVED lines=11> */
.L_x_1399:
        /* <DEDUP_REMOVED lines=16> */
[----:B------:R-:W-:-:S02]  /*0f20*/  ULDC UR58, c[0x0][0x2d4] ;  /* 0x0000b500003a7ab9 */ /* 0x000fc40000000800 */
[----:B------:R-:W-:Y:S01]  /*0f30*/  @!UP2 ULDC.64 UR8, c[0x0][0x418] ;  /* 0x000106000008aab9 */ /* 0x000fe20000000a00 */
[----:B------:R-:W-:Y:S02]  /*0f40*/  USHF.R.S32.HI UR31, URZ, 0x1f, UR58 ;  /* 0x0000001f3f1f7899 */ /* 0x000fe4000801143a */
[----:B------:R-:W-:Y:S02]  /*0f50*/  @!UP2 UIMAD.WIDE.U32 UR32, UR45, UR8, URZ ;  /* 0x000000082d20a2a5 */ /* 0x000fe4000f8e003f */
[----:B------:R-:W-:Y:S01]  /*0f60*/  USHF.L.U32 UR13, UR45, 0x7, URZ ;  /* 0x000000072d0d7899 */ /* 0x000fe2000800063f */
[----:B------:R-:W-:Y:S01]  /*0f70*/  @UP1 ULDC.64 UR26, c[0x0][0x248] ;  /* 0x00009200001a1ab9 */ /* 0x000fe20000000a00 */
[----:B------:R-:W-:Y:S01]  /*0f80*/  ULDC.U8 UR39, c[0x0][0x3d8] ;  /* 0x0000f60000277ab9 */ /* 0x000fe20000000000 */
[----:B------:R-:W-:Y:S01]  /*0f90*/  UIADD3 UR49, UR19, UR22, URZ ;  /* 0x0000001613317290 */ /* 0x000fe2000fffe03f */
[----:B-1----:R-:W-:Y:S01]  /*0fa0*/  IABS R6, R7 ;  /* 0x0000000700067213 */ /* 0x002fe20000000000 */
[----:B------:R-:W-:Y:S01]  /*0fb0*/  UISETP.NE.AND UP3, UPT, UR39, URZ, UPT ;  /* 0x0000003f2700728c */ /* 0x000fe2000bf65270 */
[----:B------:R-:W-:Y:S01]  /*0fc0*/  ISETP.NE.AND P3, PT, R7, RZ, PT ;  /* 0x000000ff0700720c */ /* 0x000fe20003f65270 */
[----:B------:R-:W-:Y:S01]  /*0fd0*/  ULDC.64 UR40, c[0x0][0x240] ;  /* 0x0000900000287ab9 */ /* 0x000fe20000000a00 */
[----:B------:R-:W1:Y:S01]  /*0fe0*/  I2F.RP R4, R6 ;  /* 0x0000000600047306 */ /* 0x000e620000209400 */
[----:B------:R-:W-:Y:S01]  /*0ff0*/  ULDC UR43, c[0x0][0x2dc] ;  /* 0x0000b700002b7ab9 */ /* 0x000fe20000000800 */
[----:B------:R-:W-:Y:S01]  /*1000*/  ULDC UR61, c[0x0][0x270] ;  /* 0x00009c00003d7ab9 */ /* 0x000fe20000000800 */
[----:B------:R-:W-:-:S02]  /*1010*/  USEL UR30, UR13, URZ, UP0 ;  /* 0x0000003f0d1e7287 */ /* 0x000fc40008000000 */
[----:B--2---:R-:W-:Y:S02]  /*1020*/  UIMAD.WIDE.U32 UR28, UR7, UR10, URZ ;  /* 0x0000000a071c72a5 */ /* 0x004fe4000f8e003f */
[----:B------:R-:W-:Y:S02]  /*1030*/  UIMAD.WIDE.U32 UR16, UR5, UR40, URZ ;  /* 0x00000028051072a5 */ /* 0x000fe4000f8e003f */
[----:B------:R-:W-:Y:S02]  /*1040*/  UIMAD UR47, UR7, UR11, UR29 ;  /* 0x0000000b072f72a4 */ /* 0x000fe4000f8e021d */
[----:B------:R-:W-:Y:S01]  /*1050*/  @!UP2 UIMAD UR7, UR57, UR8, URZ ;  /* 0x000000083907a2a4 */ /* 0x000fe2000f8e023f */
[----:B------:R-:W-:Y:S01]  /*1060*/  @UP2 ULDC.64 UR10, c[0x0][0x420] ;  /* 0x00010800000a2ab9 */ /* 0x000fe20000000a00 */
[----:B------:R-:W-:Y:S01]  /*1070*/  UIADD3 UR8, UR12, 0x80, UR20 ;  /* 0x000000800c087890 */ /* 0x000fe2000fffe014 */
[----:B-1----:R-:W1:Y:S01]  /*1080*/  MUFU.RCP R4, R4 ;  /* 0x0000000400047308 */ /* 0x002e620000001000 */
[----:B------:R-:W-:-:S02]  /*1090*/  @!UP2 UIMAD UR24, UR45, UR9, UR7 ;  /* 0x000000092d18a2a4 */ /* 0x000fc4000f8e0207 */
[----:B------:R-:W-:Y:S02]  /*10a0*/  UIADD3 UR7, UR12, 0x3f, URZ ;  /* 0x0000003f0c077890 */ /* 0x000fe4000fffe03f */
[----:B------:R-:W-:Y:S02]  /*10b0*/  @UP2 UIMAD.WIDE.U32 UR34, UR5, UR10, URZ ;  /* 0x0000000a052222a5 */ /* 0x000fe4000f8e003f */
[----:B------:R-:W-:Y:S01]  /*10c0*/  USHF.R.S32.HI UR9, URZ, 0x1f, UR7 ;  /* 0x0000001f3f097899 */ /* 0x000fe20008011407 */
[----:B------:R-:W-:Y:S01]  /*10d0*/  ULDC UR10, c[0x0][0x394] ;  /* 0x0000e500000a7ab9 */ /* 0x000fe20000000800 */
[----:B------:R-:W-:Y:S02]  /*10e0*/  @UP2 UIMAD UR51, UR5, UR11, UR35 ;  /* 0x0000000b053322a4 */ /* 0x000fe4000f8e0223 */
[----:B------:R-:W-:Y:S02]  /*10f0*/  UIADD3 UR8, UR8, UR10, -UR6 ;  /* 0x0000000a08087290 */ /* 0x000fe4000fffe806 */
[----:B------:R-:W-:-:S02]  /*1100*/  @UP1 UIADD3 UR10, UR36, UR38, URZ ;  /* 0x00000026240a1290 */ /* 0x000fc4000fffe03f */
[----:B------:R-:W-:Y:S01]  /*1110*/  ULEA.HI UR29, UR9, UR7, URZ, 0x6 ;  /* 0x00000007091d7291 */ /* 0x000fe2000f8f303f */
[----:B-1----:R-:W-:Y:S01]  /*1120*/  VIADD R4, R4, 0xffffffe ;  /* 0x0ffffffe04047836 */ /* 0x002fe20000000000 */
[----:B------:R-:W-:Y:S02]  /*1130*/  UIADD3 UR7, UR8, 0x3f, URZ ;  /* 0x0000003f08077890 */ /* 0x000fe4000fffe03f */
[----:B------:R-:W-:Y:S01]  /*1140*/  @UP1 UIMAD.WIDE.U32 UR8, UR10, UR26, URZ ;  /* 0x0000001a0a0812a5 */ /* 0x000fe2000f8e003f */
[----:B------:R-:W1:Y:S01]  /*1150*/  F2I.FTZ.U32.TRUNC.NTZ R5, R4 ;  /* 0x0000000400057305 */ /* 0x000e62000021f000 */
[----:B------:R-:W-:Y:S01]  /*1160*/  @UP1 UIMAD UR10, UR10, UR27, URZ ;  /* 0x0000001b0a0a12a4 */ /* 0x000fe2000f8e023f */
[----:B------:R-:W-:Y:S01]  /*1170*/  ULDC.U8 UR11, c[0x0][0x480] ;  /* 0x00012000000b7ab9 */ /* 0x000fe20000000000 */
[----:B------:R-:W-:Y:S02]  /*1180*/  UIMAD UR13, UR5, UR41, URZ ;  /* 0x00000029050d72a4 */ /* 0x000fe4000f8e023f */
[----:B------:R-:W-:-:S02]  /*1190*/  @UP1 UIADD3 UR53, UR9, UR10, URZ ;  /* 0x0000000a09351290 */ /* 0x000fc4000fffe03f */
[----:B------:R-:W-:Y:S01]  /*11a0*/  USHF.R.S32.HI UR10, URZ, 0x1f, UR7 ;  /* 0x0000001f3f0a7899 */ /* 0x000fe20008011407 */
[----:B------:R-:W-:Y:S01]  /*11b0*/  @UP1 UMOV UR52, UR8 ;  /* 0x0000000800341c82 */ /* 0x000fe20008000000 */
[----:B------:R-:W-:Y:S02]  /*11c0*/  UISETP.NE.AND UP4, UPT, UR11, URZ, UPT ;  /* 0x0000003f0b00728c */ /* 0x000fe4000bf85270 */
[----:B------:R-:W-:Y:S01]  /*11d0*/  ULEA.HI UR19, UR10, UR7, URZ, 0x6 ;  /* 0x000000070a137291 */ /* 0x000fe2000f8f303f */
[----:B-1----:R-:W-:Y:S01]  /*11e0*/  IMAD.MOV R0, RZ, RZ, -R5 ;  /* 0x000000ffff007224 */ /* 0x002fe200078e0a05 */
[----:B------:R-:W-:Y:S01]  /*11f0*/  UIMAD UR7, UR31, UR45, URZ ;  /* 0x0000002d1f0772a4 */ /* 0x000fe2000f8e023f */
[----:B------:R-:W-:Y:S01]  /*1200*/  IMAD.MOV.U32 R4, RZ, RZ, RZ ;  /* 0x000000ffff047224 */ /* 0x000fe200078e00ff */
[----:B------:R-:W-:Y:S01]  /*1210*/  UIMAD.WIDE UR8, UR43, UR61, URZ ;  /* 0x0000003d2b0872a5 */ /* 0x000fe2000f8e023f */
[----:B------:R-:W-:Y:S01]  /*1220*/  IMAD R0, R0, R6, RZ ;  /* 0x0000000600007224 */ /* 0x000fe200078e02ff */
[----:B------:R-:W-:-:S02]  /*1230*/  UIMAD.WIDE.U32 UR10, UR45, UR58, URZ ;  /* 0x0000003a2d0a72a5 */ /* 0x000fc4000f8e003f */
[----:B------:R-:W-:Y:S01]  /*1240*/  UIMAD UR7, UR57, UR58, UR7 ;  /* 0x0000003a390772a4 */ /* 0x000fe2000f8e0207 */
[----:B------:R-:W-:Y:S01]  /*1250*/  IMAD.HI.U32 R0, R5, R0, R4 ;  /* 0x0000000005007227 */ /* 0x000fe200078e0004 */
[----:B------:R-:W-:Y:S02]  /*1260*/  USEL UR55, UR18, UR16, !UP2 ;  /* 0x0000001012377287 */ /* 0x000fe4000d000000 */
[----:B------:R-:W-:Y:S02]  /*1270*/  @UP2 UIADD3 UR49, UR17, UR13, URZ ;  /* 0x0000000d11312290 */ /* 0x000fe4000fffe03f */
[----:B------:R-:W-:Y:S01]  /*1280*/  USHF.L.U64.HI UR23, UR45, 0x7, UR57 ;  /* 0x000000072d177899 */ /* 0x000fe20008010239 */
[----:B------:R-:W-:Y:S01]  /*1290*/  IMAD.HI.U32 R0, R0, R2, RZ ;  /* 0x0000000200007227 */ /* 0x000fe200078e00ff */
[----:B------:R-:W-:Y:S02]  /*12a0*/  UIMAD.WIDE.U32 UR16, UR8, UR10, URZ ;  /* 0x0000000a081072a5 */ /* 0x000fe4000f8e003f */
[----:B------:R-:W-:-:S02]  /*12b0*/  UIMAD UR22, UR9, UR10, URZ ;  /* 0x0000000a091672a4 */ /* 0x000fc4000f8e023f */
[----:B------:R-:W-:Y:S01]  /*12c0*/  IADD3 R4, -R0, RZ, RZ ;  /* 0x000000ff00047210 */ /* 0x000fe20007ffe1ff */
[----:B------:R-:W-:Y:S01]  /*12d0*/  UIADD3 UR13, UR11, UR7, URZ ;  /* 0x000000070b0d7290 */ /* 0x000fe2000fffe03f */
[----:B------:R-:W-:Y:S01]  /*12e0*/  ULDC UR37, c[0x0][0x2c4] ;  /* 0x0000b10000257ab9 */ /* 0x000fe20000000800 */
[----:B------:R-:W-:Y:S02]  /*12f0*/  USHF.R.S32.HI UR10, URZ, 0x6, UR29 ;  /* 0x000000063f0a7899 */ /* 0x000fe4000801141d */
[C---:B------:R-:W-:Y:S01]  /*1300*/  IMAD R2, R6.reuse, R4, R2 ;  /* 0x0000000406027224 */ /* 0x040fe200078e0202 */
[----:B------:R-:W-:Y:S02]  /*1310*/  USHF.R.S32.HI UR7, URZ, 0x6, UR19 ;  /* 0x000000063f077899 */ /* 0x000fe40008011413 */
[----:B------:R-:W-:Y:S02]  /*1320*/  @UP3 UIMAD UR18, UR45, UR37, URZ ;  /* 0x000000252d1232a4 */ /* 0x000fe4000f8e023f */
[----:B------:R-:W-:Y:S01]  /*1330*/  ISETP.GT.U32.AND P1, PT, R6, R2, PT ;  /* 0x000000020600720c */ /* 0x000fe20003f24070 */
[----:B------:R-:W-:-:S02]  /*1340*/  USEL UR23, UR23, URZ, UP0 ;  /* 0x0000003f17177287 */ /* 0x000fc40008000000 */
[----:B------:R-:W-:Y:S02]  /*1350*/  UISETP.LT.AND UP0, UPT, UR10, UR7, UPT ;  /* 0x000000070a00728c */ /* 0x000fe4000bf01270 */
[----:B------:R-:W-:Y:S01]  /*1360*/  @UP3 USEL UR18, UR18, UR5, !UP2 ;  /* 0x0000000512123287 */ /* 0x000fe2000d000000 */
[----:B------:R-:W-:Y:S01]  /*1370*/  @UP3 ULDC UR11, c[0x0][0x2e4] ;  /* 0x0000b900000b3ab9 */ /* 0x000fe20000000800 */
[----:B------:R-:W-:Y:S02]  /*1380*/  USEL UR31, UR10, UR7, UP0 ;  /* 0x000000070a1f7287 */ /* 0x000fe40008000000 */
[----:B------:R-:W-:Y:S02]  /*1390*/  @UP3 UIMAD UR44, UR56, UR11, UR18 ;  /* 0x0000000b382c32a4 */ /* 0x000fe4000f8e0212 */
[----:B------:R-:W-:Y:S02]  /*13a0*/  UIMAD.WIDE.U32 UR10, UR8, UR5, URZ ;  /* 0x00000005080a72a5 */ /* 0x000fe4000f8e003f */
[----:B------:R-:W-:Y:S01]  /*13b0*/  @!P1 IMAD.IADD R2, R2, 0x1, -R6 ;  /* 0x0000000102029824 */ /* 0x000fe200078e0a06 */
[----:B------:R-:W-:Y:S01]  /*13c0*/  ULEA UR18, UR31, 0xffffffc0, 0x6 ;  /* 0xffffffc01f127891 */ /* 0x000fe2000f8e303f */
[----:B------:R-:W-:Y:S01]  /*13d0*/  @!P1 VIADD R0, R0, 0x1 ;  /* 0x0000000100009836 */ /* 0x000fe20000000000 */
[----:B------:R-:W-:Y:S01]  /*13e0*/  @!UP3 UIMAD UR19, UR45, UR61, UR56 ;  /* 0x0000003d2d13b2a4 */ /* 0x000fe2000f8e0238 */
[----:B------:R-:W-:Y:S01]  /*13f0*/  PLOP3.LUT P1, PT, PT, PT, UP1, 0x80, 0x0 ;  /* 0x000000000000781c */ /* 0x000fe20003f2f018 */
[----:B------:R-:W-:Y:S01]  /*1400*/  @!UP2 UIADD3 UR51, UR33, UR24, URZ ;  /* 0x000000182133a290 */ /* 0x000fe2000fffe03f */
[----:B------:R-:W-:Y:S01]  /*1410*/  ISETP.GE.U32.AND P0, PT, R2, R6, PT ;  /* 0x000000060200720c */ /* 0x000fe20003f06070 */
[----:B------:R-:W-:Y:S01]  /*1420*/  UIMAD UR13, UR8, UR13, UR22 ;  /* 0x0000000d080d72a4 */ /* 0x000fe2000f8e0216 */
[----:B------:R-:W-:Y:S01]  /*1430*/  LOP3.LUT R2, R7, UR56, RZ, 0x3c, !PT ;  /* 0x0000003807027c12 */ /* 0x000fe2000f8e3cff */
[----:B------:R-:W-:-:S02]  /*1440*/  USEL UR54, UR16, UR10, !UP2 ;  /* 0x0000000a10367287 */ /* 0x000fc4000d000000 */
[----:B------:R-:W-:Y:S01]  /*1450*/  USHF.R.S32.HI UR24, URZ, 0x1f, UR18 ;  /* 0x0000001f3f187899 */ /* 0x000fe20008011412 */
[----:B------:R-:W-:Y:S01]  /*1460*/  ISETP.GE.AND P2, PT, R2, RZ, PT ;  /* 0x000000ff0200720c */ /* 0x000fe20003f46270 */
[----:B------:R-:W-:Y:S02]  /*1470*/  UIADD3 UR7, UP0, UR18, UR30, URZ ;  /* 0x0000001e12077290 */ /* 0x000fe4000ff1e03f */
[----:B------:R-:W-:Y:S02]  /*1480*/  UIMAD UR10, UR9, UR5, URZ ;  /* 0x00000005090a72a4 */ /* 0x000fe4000f8e023f */
[----:B------:R-:W-:Y:S02]  /*1490*/  @!UP3 UIMAD UR44, UR19, UR37, URZ ;  /* 0x00000025132cb2a4 */ /* 0x000fe4000f8e023f */
[----:B------:R-:W-:Y:S01]  /*14a0*/  UIADD3 UR37, UR17, UR13, URZ ;  /* 0x0000000d11257290 */ /* 0x000fe2000fffe03f */
[----:B------:R-:W-:Y:S01]  /*14b0*/  @P0 IADD3 R0, R0, 0x1, RZ ;  /* 0x0000000100000810 */ /* 0x000fe20007ffe0ff */
[----:B------:R-:W-:Y:S01]  /*14c0*/  UIADD3.X UR13, UR24, UR23, URZ, UP0, !UPT ;  /* 0x00000017180d7290 */ /* 0x000fe200087fe43f */
[----:B------:R-:W-:Y:S01]  /*14d0*/  PLOP3.LUT P0, PT, PT, PT, UP3, 0x80, 0x0 ;  /* 0x000000000000781c */ /* 0x000fe20003f0f038 */
[----:B------:R-:W-:-:S02]  /*14e0*/  UIMAD UR9, UR9, UR7, URZ ;  /* 0x00000007090972a4 */ /* 0x000fc4000f8e023f */
[----:B------:R-:W-:Y:S01]  /*14f0*/  @UP1 UIADD3 UR25, UR36, UR38, URZ ;  /* 0x0000002624191290 */ /* 0x000fe2000fffe03f */
[----:B------:R-:W-:Y:S01]  /*1500*/  IMAD.MOV.U32 R12, RZ, RZ, R0 ;  /* 0x000000ffff0c7224 */ /* 0x000fe200078e0000 */
[----:B------:R-:W-:Y:S02]  /*1510*/  @UP2 UIADD3 UR37, UR11, UR10, URZ ;  /* 0x0000000a0b252290 */ /* 0x000fe4000fffe03f */
[----:B------:R-:W-:Y:S01]  /*1520*/  UIMAD.WIDE.U32 UR22, UR8, UR7, URZ ;  /* 0x00000007081672a5 */ /* 0x000fe2000f8e003f */
[----:B------:R-:W-:Y:S01]  /*1530*/  @UP1 ULDC.64 UR10, c[0x0][0x250] ;  /* 0x00009400000a1ab9 */ /* 0x000fe20000000a00 */
[----:B------:R-:W-:Y:S01]  /*1540*/  UIMAD UR7, UR8, UR13, UR9 ;  /* 0x0000000d080772a4 */ /* 0x000fe2000f8e0209 */
[----:B------:R-:W-:Y:S01]  /*1550*/  @!P2 IADD3 R12, -R12, RZ, RZ ;  /* 0x000000ff0c0ca210 */ /* 0x000fe20007ffe1ff */
[----:B------:R-:W-:Y:S01]  /*1560*/  @UP1 UIMAD.WIDE.U32 UR8, UR25, UR10, URZ ;  /* 0x0000000a190812a5 */ /* 0x000fe2000f8e003f */
[----:B------:R-:W-:Y:S01]  /*1570*/  @!P3 LOP3.LUT R12, RZ, R7, RZ, 0x33, !PT ;  /* 0x00000007ff0cb212 */ /* 0x000fe200078e33ff */
[----:B------:R-:W-:-:S02]  /*1580*/  UIMAD UR43, UR56, UR43, URZ ;  /* 0x0000002b382b72a4 */ /* 0x000fc4000f8e023f */
[----:B------:R-:W-:Y:S02]  /*1590*/  @UP1 UIMAD UR13, UR25, UR11, URZ ;  /* 0x0000000b190d12a4 */ /* 0x000fe4000f8e023f */
[----:B------:R-:W-:Y:S02]  /*15a0*/  USEL UR48, UR28, URZ, UP4 ;  /* 0x0000003f1c307287 */ /* 0x000fe4000a000000 */
[----:B------:R-:W-:Y:S02]  /*15b0*/  USHF.R.S32.HI UR42, URZ, 0x1f, UR20 ;  /* 0x0000001f3f2a7899 */ /* 0x000fe40008011414 */
[----:B------:R-:W-:Y:S02]  /*15c0*/  USHF.R.S32.HI UR50, URZ, 0x1f, UR43 ;  /* 0x0000001f3f327899 */ /* 0x000fe4000801142b */
[----:B------:R-:W-:Y:S02]  /*15d0*/  @UP1 UIADD3 UR39, UR9, UR13, URZ ;  /* 0x0000000d09271290 */ /* 0x000fe4000fffe03f */
[----:B------:R-:W-:-:S02]  /*15e0*/  USEL UR47, UR47, URZ, UP4 ;  /* 0x0000003f2f2f7287 */ /* 0x000fc4000a000000 */
        /* <DEDUP_REMOVED lines=15> */
.L_x_1401:
        /* <DEDUP_REMOVED lines=13> */
.L_x_1402:
        /* <DEDUP_REMOVED lines=11> */
.L_x_1403:
[----:B------:R-:W-:-:S04]  /*1860*/  UIMAD UR5, UR45, UR61, UR56 ;  /* 0x0000003d2d0572a4 */ /* 0x000fc8000f8e0238 */
[----:B------:R-:W-:-:S12]  /*1870*/  UIMAD UR5, UR5, UR58, URZ ;  /* 0x0000003a050572a4 */ /* 0x000fd8000f8e023f */
.L_x_1404:
[----:B------:R-:W1:Y:S01]  /*1880*/  S2R R38, SR_TID.X ;  /* 0x0000000000267919 */ /* 0x000e620000002100 */
[----:B------:R-:W-:Y:S01]  /*1890*/  ULDC UR8, c[0x0][0x2dc] ;  /* 0x0000b70000087ab9 */ /* 0x000fe20000000800 */
[----:B------:R-:W-:Y:S01]  /*18a0*/  IADD3 R4, P0, R244, UR7, RZ ;  /* 0x00000007f4047c10 */ /* 0x000fe2000ff1e0ff */
[----:B------:R-:W-:Y:S01]  /*18b0*/  UIMAD UR30, UR8, UR61, URZ ;  /* 0x0000003d081e72a4 */ /* 0x000fe2000f8e023f */
[----:B------:R-:W2:Y:S01]  /*18c0*/  LDC.64 R24, c[0x0][0x420] ;  /* 0x00010800ff187b82 */ /* 0x000ea20000000a00 */
[----:B------:R-:W-:Y:S01]  /*18d0*/  SHF.R.S32.HI R245, RZ, 0x1f, R244 ;  /* 0x0000001ffff57819 */ /* 0x000fe200000114f4 */
[----:B------:R-:W-:Y:S01]  /*18e0*/  UIADD3 UR25, UR18, UR5, URZ ;  /* 0x0000000512197290 */ /* 0x000fe2000fffe03f */
[----:B------:R-:W-:Y:S01]  /*18f0*/  BSSY B1, `(.L_x_1400) ;  /* 0x000072f000017945 */ /* 0x000fe20003800000 */
[----:B------:R-:W-:Y:S01]  /*1900*/  USHF.L.U32 UR29, UR30, 0x6, URZ ;  /* 0x000000061e1d7899 */ /* 0x000fe2000800063f */
[----:B------:R-:W-:Y:S01]  /*1910*/  IADD3.X R5, R245, UR51, RZ, P0, !PT ;  /* 0x00000033f5057c10 */ /* 0x000fe200087fe4ff */
[----:B------:R-:W-:-:S02]  /*1920*/  UIADD3 UR5, -UR6, UR12, UR20 ;  /* 0x0000000c06057290 */ /* 0x000fc4000fffe114 */
[----:B------:R-:W-:Y:S02]  /*1930*/  UIADD3 UR13, UP2, UP0, UR22, UR29, UR43 ;  /* 0x0000001d160d7290 */ /* 0x000fe4000f85e02b */
[----:B------:R-:W-:Y:S01]  /*1940*/  USHF.R.S32.HI UR7, URZ, 0x1f, UR29 ;  /* 0x0000001f3f077899 */ /* 0x000fe2000801141d */
[----:B------:R-:W-:Y:S01]  /*1950*/  ULDC UR58, c[0x0][0x398] ;  /* 0x0000e600003a7ab9 */ /* 0x000fe20000000800 */
[----:B------:R-:W-:Y:S02]  /*1960*/  ULDC.64 UR22, c[0x0][0x400] ;  /* 0x0001000000167ab9 */ /* 0x000fe40000000a00 */
[----:B------:R-:W-:Y:S02]  /*1970*/  UIADD3.X UR7, UR46, UR7, UR50, UP2, UP0 ;  /* 0x000000072e077290 */ /* 0x000fe400097e0432 */
[----:B------:R-:W-:Y:S02]  /*1980*/  UIADD3 UR13, UP2, UP0, UR48, UR13, UR54 ;  /* 0x0000000d300d7290 */ /* 0x000fe4000f85e036 */
[----:B------:R-:W-:-:S02]  /*1990*/  UIADD3 UR5, UR5, -UR58, URZ ;  /* 0x8000003a05057290 */ /* 0x000fc4000fffe03f */
[----:B------:R-:W-:Y:S02]  /*19a0*/  UIADD3.X UR7, UR47, UR7, UR37, UP2, UP0 ;  /* 0x000000072f077290 */ /* 0x000fe400097e0425 */
[----:B------:R-:W-:Y:S01]  /*19b0*/  USHF.R.S32.HI UR32, URZ, 0x1f, UR56 ;  /* 0x0000001f3f207899 */ /* 0x000fe20008011438 */
[----:B------:R-:W-:Y:S01]  /*19c0*/  ULDC.64 UR16, c[0x0][0x258] ;  /* 0x0000960000107ab9 */ /* 0x000fe20000000a00 */
[C---:B--2---:R-:W-:Y:S01]  /*19d0*/  IMAD R9, R24.reuse, UR24, RZ ;  /* 0x0000001818097c24 */ /* 0x044fe2000f8e02ff */
[----:B------:R-:W-:Y:S01]  /*19e0*/  ULDC.64 UR8, c[0x0][0x428] ;  /* 0x00010a0000087ab9 */ /* 0x000fe20000000a00 */
[----:B------:R-:W-:Y:S01]  /*19f0*/  IMAD.WIDE.U32 R4, R24, UR18, R4 ;  /* 0x0000001218047c25 */ /* 0x000fe2000f8e0004 */
[----:B-1----:R-:W-:Y:S01]  /*1a00*/  SHF.R.S32.HI R39, RZ, 0x1f, R38 ;  /* 0x0000001fff277819 */ /* 0x002fe20000011426 */
[----:B------:R-:W-:Y:S02]  /*1a10*/  UIMAD UR19, UR32, UR8, URZ ;  /* 0x00000008201372a4 */ /* 0x000fe4000f8e023f */
[----:B------:R-:W-:Y:S01]  /*1a20*/  IMAD R9, R25, UR18, R9 ;  /* 0x0000001219097c24 */ /* 0x000fe2000f8e0209 */
[CC--:B------:R-:W-:Y:S01]  /*1a30*/  LEA.HI R6, R39.reuse, R38.reuse, RZ, 0x5 ;  /* 0x0000002627067211 */ /* 0x0c0fe200078f28ff */
[----:B------:R-:W-:Y:S01]  /*1a40*/  UIMAD UR9, UR56, UR9, UR19 ;  /* 0x00000009380972a4 */ /* 0x000fe2000f8e0213 */
[----:B------:R-:W-:Y:S01]  /*1a50*/  LEA.HI R0, R39, R38, RZ, 0x3 ;  /* 0x0000002627007211 */ /* 0x000fe200078f18ff */
[----:B------:R-:W-:Y:S01]  /*1a60*/  IMAD.IADD R5, R5, 0x1, R9 ;  /* 0x0000000105057824 */ /* 0x000fe200078e0209 */
[----:B------:R-:W-:Y:S01]  /*1a70*/  LOP3.LUT R2, R6, 0xffffffe0, RZ, 0xc0, !PT ;  /* 0xffffffe006027812 */ /* 0x000fe200078ec0ff */
[----:B------:R-:W-:Y:S01]  /*1a80*/  ULDC.64 UR34, c[0x0][0x2b0] ;  /* 0x0000ac0000227ab9 */ /* 0x000fe20000000a00 */
[----:B------:R-:W-:-:S02]  /*1a90*/  SHF.R.S32.HI R0, RZ, 0x3, R0 ;  /* 0x00000003ff007819 */ /* 0x000fc40000011400 */
[----:B------:R-:W-:Y:S01]  /*1aa0*/  SHF.R.S32.HI R6, RZ, 0x5, R6 ;  /* 0x00000005ff067819 */ /* 0x000fe20000011406 */
[----:B------:R-:W-:Y:S01]  /*1ab0*/  IMAD.IADD R8, R38, 0x1, -R2 ;  /* 0x0000000126087824 */ /* 0x000fe200078e0a02 */
[----:B------:R-:W-:Y:S02]  /*1ac0*/  SHF.R.S32.HI R37, RZ, 0x1f, R0 ;  /* 0x0000001fff257819 */ /* 0x000fe40000011400 */
[----:B------:R-:W-:Y:S01]  /*1ad0*/  IADD3 R2, P2, R0, UR18, RZ ;  /* 0x0000001200027c10 */ /* 0x000fe2000ff5e0ff */
[----:B------:R-:W-:-:S03]  /*1ae0*/  IMAD R8, R6, UR30, R8 ;  /* 0x0000001e06087c24 */ /* 0x000fc6000f8e0208 */
[----:B------:R-:W-:-:S05]  /*1af0*/  IADD3.X R7, R37, UR24, RZ, P2, !PT ;  /* 0x0000001825077c10 */ /* 0x000fca00097fe4ff */
[----:B------:R-:W-:-:S04]  /*1b00*/  IMAD R7, R7, UR40, RZ ;  /* 0x0000002807077c24 */ /* 0x000fc8000f8e02ff */
[C---:B------:R-:W-:Y:S02]  /*1b10*/  IMAD R10, R2.reuse, UR41, R7 ;  /* 0x00000029020a7c24 */ /* 0x040fe4000f8e0207 */
[----:B------:R-:W-:Y:S01]  /*1b20*/  IMAD.WIDE.U32 R6, R2, UR40, R244 ;  /* 0x0000002802067c25 */ /* 0x000fe2000f8e00f4 */
[----:B------:R-:W-:Y:S01]  /*1b30*/  IADD3 R2, P0, R8, UR13, RZ ;  /* 0x0000000d08027c10 */ /* 0x000fe2000ff1e0ff */
[----:B------:R-:W-:-:S03]  /*1b40*/  UIMAD UR13, UR32, UR16, URZ ;  /* 0x00000010200d72a4 */ /* 0x000fc6000f8e023f */
[----:B------:R-:W-:Y:S01]  /*1b50*/  LEA.HI.X.SX32 R8, R8, UR7, 0x1, P0 ;  /* 0x0000000708087c11 */ /* 0x000fe200080f0eff */
[----:B------:R-:W-:Y:S01]  /*1b60*/  UIMAD UR13, UR56, UR17, UR13 ;  /* 0x00000011380d72a4 */ /* 0x000fe2000f8e020d */
[----:B------:R-:W-:Y:S01]  /*1b70*/  LEA R190, P0, R2, UR22, 0x2 ;  /* 0x0000001602be7c11 */ /* 0x000fe2000f8010ff */
[----:B------:R-:W-:Y:S01]  /*1b80*/  USHF.R.S32.HI UR22, URZ, 0x1f, UR5 ;  /* 0x0000001f3f167899 */ /* 0x000fe20008011405 */
[----:B------:R-:W-:Y:S01]  /*1b90*/  IADD3 R6, P2, R6, UR55, RZ ;  /* 0x0000003706067c10 */ /* 0x000fe2000ff5e0ff */
[----:B------:R-:W-:Y:S01]  /*1ba0*/  ULDC.64 UR32, c[0x0][0x478] ;  /* 0x00011e0000207ab9 */ /* 0x000fe20000000a00 */
[----:B------:R-:W-:Y:S01]  /*1bb0*/  LEA.HI.X R189, R2, UR23, R8, 0x2, P0 ;  /* 0x0000001702bd7c11 */ /* 0x000fe200080f1408 */
[----:B------:R-:W-:Y:S01]  /*1bc0*/  ULEA.HI UR22, UR22, UR5, URZ, 0x6 ;  /* 0x0000000516167291 */ /* 0x000fe2000f8f303f */
[----:B------:R-:W-:Y:S01]  /*1bd0*/  IADD3.X R7, R7, UR49, R10, P2, !PT ;  /* 0x0000003107077c10 */ /* 0x000fe200097fe40a */
[----:B------:R-:W-:Y:S01]  /*1be0*/  IMAD.U32 R8, RZ, RZ, UR16 ;  /* 0x00000010ff087e24 */ /* 0x000fe2000f8e00ff */
[----:B------:R-:W-:Y:S01]  /*1bf0*/  ULDC.64 UR16, c[0x0][0x210] ;  /* 0x0000840000107ab9 */ /* 0x000fe20000000a00 */
[----:B------:R-:W-:Y:S01]  /*1c00*/  USHF.R.S32.HI UR22, URZ, 0x6, UR22 ;  /* 0x000000063f167899 */ /* 0x000fe20008011416 */
[----:B------:R-:W-:Y:S01]  /*1c10*/  IMAD.U32 R2, RZ, RZ, UR8 ;  /* 0x00000008ff027e24 */ /* 0x000fe2000f8e00ff */
[----:B------:R-:W-:Y:S01]  /*1c20*/  UIADD3 UR8, UR18, UR44, URZ ;  /* 0x0000002c12087290 */ /* 0x000fe2000fffe03f */
[----:B------:R-:W-:Y:S01]  /*1c30*/  IMAD.WIDE.U32 R6, R8, UR56, R6 ;  /* 0x0000003808067c25 */ /* 0x000fe2000f8e0006 */
[----:B------:R-:W-:Y:S01]  /*1c40*/  UISETP.LT.AND UP0, UPT, URZ, UR22, UPT ;  /* 0x000000163f00728c */ /* 0x000fe2000bf01270 */
[----:B------:R-:W-:-:S02]  /*1c50*/  ULDC.64 UR18, c[0x0][0x3e0] ;  /* 0x0000f80000127ab9 */ /* 0x000fc40000000a00 */
[----:B------:R-:W-:Y:S01]  /*1c60*/  IMAD.WIDE.U32 R4, R2, UR56, R4 ;  /* 0x0000003802047c25 */ /* 0x000fe2000f8e0004 */
[----:B------:R-:W-:Y:S01]  /*1c70*/  USEL UR22, URZ, UR22, !UP0 ;  /* 0x000000163f167287 */ /* 0x000fe2000c000000 */
[C---:B------:R-:W-:Y:S01]  /*1c80*/  LEA R202, P0, R6.reuse, UR16, 0x1 ;  /* 0x0000001006ca7c11 */ /* 0x040fe2000f8008ff */
[----:B------:R-:W-:Y:S01]  /*1c90*/  UIMAD.WIDE UR24, UR25, 0x4, UR32 ;  /* 0x00000004191878a5 */ /* 0x000fe2000f8e0220 */
[----:B------:R-:W-:Y:S01]  /*1ca0*/  VIADD R7, R7, UR13 ;  /* 0x0000000d07077c36 */ /* 0x000fe20008000000 */
[----:B------:R-:W-:Y:S01]  /*1cb0*/  UISETP.GT.AND UP0, UPT, UR31, UR22, UPT ;  /* 0x000000161f00728c */ /* 0x000fe2000bf04270 */
[----:B------:R-:W-:Y:S01]  /*1cc0*/  VIADD R5, R5, UR9 ;  /* 0x0000000905057c36 */ /* 0x000fe20008000000 */
[----:B------:R-:W-:Y:S01]  /*1cd0*/  UIMAD.WIDE UR8, UR8, 0x4, UR34 ;  /* 0x00000004080878a5 */ /* 0x000fe2000f8e0222 */
[-C--:B------:R-:W-:Y:S01]  /*1ce0*/  IMAD R2, R37, R24.reuse, RZ ;  /* 0x0000001825027224 */ /* 0x080fe200078e02ff */
[----:B------:R-:W-:Y:S01]  /*1cf0*/  LEA.HI.X R203, R6, UR17, R7, 0x1, P0 ;  /* 0x0000001106cb7c11 */ /* 0x000fe200080f0c07 */
[----:B------:R-:W-:Y:S01]  /*1d00*/  IMAD.WIDE.U32 R4, R0, R24, R4 ;  /* 0x0000001800047225 */ /* 0x000fe200078e0004 */
[----:B------:R-:W-:Y:S01]  /*1d10*/  PLOP3.LUT P0, PT, PT, PT, UP0, 0x80, 0x0 ;  /* 0x000000000000781c */ /* 0x000fe20003f0f008 */
[----:B------:R-:W-:-:S02]  /*1d20*/  UIADD3 UR7, UR31, -0x1, URZ ;  /* 0xffffffff1f077890 */ /* 0x000fc4000fffe03f */
[----:B------:R-:W-:Y:S01]  /*1d30*/  IMAD R2, R0, R25, R2 ;  /* 0x0000001900027224 */ /* 0x000fe200078e0202 */
[----:B------:R-:W-:Y:S01]  /*1d40*/  LEA R200, P2, R4, UR18, 0x1 ;  /* 0x0000001204c87c11 */ /* 0x000fe2000f8408ff */
[----:B------:R-:W-:Y:S01]  /*1d50*/  UMOV UR17, UR8 ;  /* 0x0000000800117c82 */ /* 0x000fe20008000000 */
[----:B------:R-:W-:Y:S01]  /*1d60*/  UMOV UR16, UR9 ;  /* 0x0000000900107c82 */ /* 0x000fe20008000000 */
[----:B------:R-:W-:Y:S01]  /*1d70*/  IMAD.IADD R2, R5, 0x1, R2 ;  /* 0x0000000105027824 */ /* 0x000fe200078e0202 */
[----:B------:R-:W-:-:S04]  /*1d80*/  UMOV UR18, UR25 ;  /* 0x0000001900127c82 */ /* 0x000fc80008000000 */
[----:B------:R-:W-:Y:S01]  /*1d90*/  LEA.HI.X R201, R4, UR19, R2, 0x1, P2 ;  /* 0x0000001304c97c11 */ /* 0x000fe200090f0c02 */
[----:B------:R-:W-:Y:S01]  /*1da0*/  UMOV UR19, UR24 ;  /* 0x0000001800137c82 */ /* 0x000fe20008000000 */
        /* <DEDUP_REMOVED lines=20> */
.L_x_1406:
        /* <DEDUP_REMOVED lines=19> */
.L_x_1407:
        /* <DEDUP_REMOVED lines=34> */
.L_x_1409:
[----:B------:R-:W-:Y:S05]  /*2240*/  BSYNC B0 ;  /* 0x0000000000007941 */ /* 0x000fea0003800000 */
.L_x_1408:
        /* <DEDUP_REMOVED lines=14> */
.L_x_1411:
[----:B------:R-:W-:Y:S05]  /*2330*/  BSYNC B0 ;  /* 0x0000000000007941 */ /* 0x000fea0003800000 */
.L_x_1410:
        /* <DEDUP_REMOVED lines=14> */
.L_x_1413:
[----:B------:R-:W-:Y:S05]  /*2420*/  BSYNC B0 ;  /* 0x0000000000007941 */ /* 0x000fea0003800000 */
.L_x_1412:
        /* <DEDUP_REMOVED lines=14> */
.L_x_1415:
[----:B------:R-:W-:Y:S05]  /*2510*/  BSYNC B0 ;  /* 0x0000000000007941 */ /* 0x000fea0003800000 */
.L_x_1414:
[----:B------:R-:W-:Y:S01]  /*2520*/  UIMAD UR5, UR42, UR10, URZ ;  /* 0x0000000a2a0572a4 */ /* 0x000fe2000f8e023f */
[----:B----4-:R-:W-:Y:S01]  /*2530*/  IMAD.U32 R4, RZ, RZ, UR10 ;  /* 0x0000000aff047e24 */ /* 0x010fe2000f8e00ff */
        /* <DEDUP_REMOVED lines=24> */
.L_x_1417:
[----:B------:R-:W-:Y:S05]  /*26c0*/  BSYNC B0 ;  /* 0x0000000000007941 */ /* 0x000fea0003800000 */
.L_x_1416:
        /* <DEDUP_REMOVED lines=14> */
.L_x_1419:
[----:B------:R-:W-:Y:S05]  /*27b0*/  BSYNC B0 ;  /* 0x0000000000007941 */ /* 0x000fea0003800000 */
.L_x_1418:
        /* <DEDUP_REMOVED lines=14> */
.L_x_1421:
[----:B------:R-:W-:Y:S05]  /*28a0*/  BSYNC B0 ;  /* 0x0000000000007941 */ /* 0x000fea0003800000 */
.L_x_1420:
        /* <DEDUP_REMOVED lines=14> */
.L_x_1405:
[----:B------:R-:W-:Y:S01]  /*2990*/  UIMAD UR5, UR42, UR10, URZ ;  /* 0x0000000a2a0572a4 */ /* 0x000fe2000f8e023f */
[----:B------:R-:W-:Y:S01]  /*29a0*/  IMAD.U32 R4, RZ, RZ, UR10 ;  /* 0x0000000aff047e24 */ /* 0x000fe2000f8e00ff */
[----:B------:R-:W-:Y:S01]  /*29b0*/  UIMAD UR13, UR42, UR26, URZ ;  /* 0x0000001a2a0d72a4 */ /* 0x000fe2000f8e023f */
[C---:B------:R-:W-:Y:S01]  /*29c0*/  VIADD R8, R0.reuse, 0x40 ;  /* 0x0000004000087836 */ /* 0x040fe20000000000 */
[----:B------:R-:W-:Y:S01]  /*29d0*/  UIMAD UR8, UR20, UR11, UR5 ;  /* 0x0000000b140872a4 */ /* 0x000fe2000f8e0205 */
[C---:B------:R-:W-:Y:S01]  /*29e0*/  VIADD R7, R0.reuse, 0x60 ;  /* 0x0000006000077836 */ /* 0x040fe20000000000 */
[----:B------:R-:W-:Y:S01]  /*29f0*/  UIMAD UR5, UR21, -0x80, UR6 ;  /* 0xffffff80150578a4 */ /* 0x000fe2000f8e0206 */
[C---:B------:R-:W-:Y:S02]  /*2a00*/  VIADD R36, R0.reuse, 0x20 ;  /* 0x0000002000247836 */ /* 0x040fe40000000000 */
[----:B------:R-:W-:Y:S02]  /*2a10*/  IMAD.U32 R6, RZ, RZ, UR26 ;  /* 0x0000001aff067e24 */ /* 0x000fe4000f8e00ff */
[----:B------:R-:W-:Y:S01]  /*2a20*/  IMAD.SHL.U32 R25, R25, 0x40, RZ ;  /* 0x0000004019197824 */ /* 0x000fe200078e00ff */
[----:B------:R-:W-:Y:S01]  /*2a30*/  ISETP.GE.AND P5, PT, R0, UR5, PT ;  /* 0x0000000500007c0c */ /* 0x000fe2000bfa6270 */
[----:B------:R-:W-:Y:S01]  /*2a40*/  IMAD.WIDE.U32 R4, R4, UR20, R244 ;  /* 0x0000001404047c25 */ /* 0x000fe2000f8e00f4 */
[----:B------:R-:W-:-:S03]  /*2a50*/  ISETP.GE.AND P3, PT, R8, UR5, PT ;  /* 0x0000000508007c0c */ /* 0x000fc6000bf66270 */
[----:B------:R-:W-:Y:S01]  /*2a60*/  IMAD.MOV.U32 R234, RZ, RZ, 0x7f800000 ;  /* 0x7f800000ffea7424 */ /* 0x000fe200078e00ff */
[----:B------:R-:W-:Y:S01]  /*2a70*/  ISETP.GE.AND P2, PT, R7, UR5, PT ;  /* 0x0000000507007c0c */ /* 0x000fe2000bf46270 */
[----:B------:R-:W-:Y:S01]  /*2a80*/  IMAD.U32 R2, RZ, RZ, UR8 ;  /* 0x00000008ff027e24 */ /* 0x000fe2000f8e00ff */
[----:B------:R-:W-:Y:S01]  /*2a90*/  ISETP.GE.AND P4, PT, R36, UR5, PT ;  /* 0x0000000524007c0c */ /* 0x000fe2000bf86270 */
[----:B------:R-:W-:Y:S01]  /*2aa0*/  IMAD.WIDE.U32 R6, R6, UR20, R244 ;  /* 0x0000001406067c25 */ /* 0x000fe2000f8e00f4 */
[----:B------:R-:W-:Y:S01]  /*2ab0*/  IADD3 R4, P0, R4, UR28, RZ ;  /* 0x0000001c04047c10 */ /* 0x000fe2000ff1e0ff */
[----:B------:R-:W-:Y:S01]  /*2ac0*/  UIMAD UR5, UR20, UR27, UR13 ;  /* 0x0000001b140572a4 */ /* 0x000fe2000f8e020d */
[----:B------:R-:W-:Y:S02]  /*2ad0*/  ULDC.64 UR8, c[0x0][0x268] ;  /* 0x00009a0000087ab9 */ /* 0x000fe40000000a00 */
[----:B------:R-:W-:Y:S01]  /*2ae0*/  IADD3.X R5, R5, UR39, R2, P0, !PT ;  /* 0x0000002705057c10 */ /* 0x000fe200087fe402 */
[----:B------:R-:W1:Y:S01]  /*2af0*/  @!P5 LDC.64 R28, c[0x0][0x220] ;  /* 0x00008800ff1cdb82 */ /* 0x000e620000000a00 */
[----:B------:R-:W-:Y:S01]  /*2b00*/  IMAD R2, R27, UR8, RZ ;  /* 0x000000081b027c24 */ /* 0x000fe2000f8e02ff */
[----:B------:R-:W-:Y:S01]  /*2b10*/  IADD3 R16, P0, R6, UR52, RZ ;  /* 0x0000003406107c10 */ /* 0x000fe2000ff1e0ff */
[----:B------:R-:W-:Y:S01]  /*2b20*/  IMAD.U32 R6, RZ, RZ, UR5 ;  /* 0x00000005ff067e24 */ /* 0x000fe2000f8e00ff */
[----:B------:R-:W-:Y:S01]  /*2b30*/  UIMAD UR5, UR7, -0x40, UR12 ;  /* 0xffffffc0070578a4 */ /* 0x000fe2000f8e020c */
[----:B------:R-:W-:-:S02]  /*2b40*/  IMAD R2, R12, UR9, R2 ;  /* 0x000000090c027c24 */ /* 0x000fc4000f8e0202 */
[----:B------:R-:W-:Y:S01]  /*2b50*/  IMAD.MOV.U32 R235, RZ, RZ, 0x7f800000 ;  /* 0x7f800000ffeb7424 */ /* 0x000fe200078e00ff */
[----:B------:R-:W2:Y:S01]  /*2b60*/  @!P3 LDC.64 R32, c[0x0][0x220] ;  /* 0x00008800ff20bb82 */ /* 0x000ea20000000a00 */
[----:B------:R-:W-:Y:S01]  /*2b70*/  IMAD.WIDE.U32 R4, R12, UR8, R4 ;  /* 0x000000080c047c25 */ /* 0x000fe2000f8e0004 */
[----:B------:R-:W-:Y:S01]  /*2b80*/  IADD3.X R17, R7, UR53, R6, P0, !PT ;  /* 0x0000003507117c10 */ /* 0x000fe200087fe406 */
[----:B------:R-:W-:Y:S01]  /*2b90*/  ULDC.64 UR8, c[0x0][0x260] ;  /* 0x0000980000087ab9 */ /* 0x000fe20000000a00 */
[C---:B------:R-:W-:Y:S01]  /*2ba0*/  @!P4 IADD3 R6, P0, R0.reuse, 0x20, RZ ;  /* 0x000000200006c810 */ /* 0x040fe20007f1e0ff */
[----:B------:R-:W-:Y:S01]  /*2bb0*/  IMAD.IADD R5, R5, 0x1, R2 ;  /* 0x0000000105057824 */ /* 0x000fe200078e0202 */
[C---:B------:R-:W-:Y:S01]  /*2bc0*/  @!P3 IADD3 R2, P1, R0.reuse, 0x40, RZ ;  /* 0x000000400002b810 */ /* 0x040fe20007f3e0ff */
[----:B------:R-:W-:Y:S01]  /*2bd0*/  @!P5 IMAD R9, R37, UR10, RZ ;  /* 0x0000000a2509dc24 */ /* 0x000fe2000f8e02ff */
[----:B------:R-:W3:Y:S01]  /*2be0*/  @!P4 LDC.64 R30, c[0x0][0x220] ;  /* 0x00008800ff1ecb82 */ /* 0x000ee20000000a00 */
[--C-:B------:R-:W-:Y:S01]  /*2bf0*/  @!P4 IMAD.X R8, RZ, RZ, R37.reuse, P0 ;  /* 0x000000ffff08c224 */ /* 0x100fe200000e0625 */
[----:B------:R-:W-:Y:S01]  /*2c00*/  @!P2 IADD3 R10, P0, R0, 0x60, RZ ;  /* 0x00000060000aa810 */ /* 0x000fe20007f1e0ff */
[----:B------:R-:W-:-:S02]  /*2c10*/  @!P3 IMAD.X R7, RZ, RZ, R37, P1 ;  /* 0x000000ffff07b224 */ /* 0x000fc400008e0625 */
[----:B------:R-:W-:Y:S02]  /*2c20*/  IMAD.MOV.U32 R232, RZ, RZ, 0x7f800000 ;  /* 0x7f800000ffe87424 */ /* 0x000fe400078e00ff */
[----:B------:R-:W-:Y:S01]  /*2c30*/  IMAD.MOV.U32 R233, RZ, RZ, 0x7f800000 ;  /* 0x7f800000ffe97424 */ /* 0x000fe200078e00ff */
[----:B------:R-:W4:Y:S01]  /*2c40*/  @!P2 LDC.64 R34, c[0x0][0x220] ;  /* 0x00008800ff22ab82 */ /* 0x000f220000000a00 */
[----:B------:R-:W-:Y:S01]  /*2c50*/  @!P4 IMAD R11, R8, UR10, RZ ;  /* 0x0000000a080bcc24 */ /* 0x000fe2000f8e02ff */
[----:B------:R-:W-:Y:S01]  /*2c60*/  ULDC UR23, c[0x0][0x394] ;  /* 0x0000e50000177ab9 */ /* 0x000fe20000000800 */
[--C-:B------:R-:W-:Y:S01]  /*2c70*/  @!P4 IMAD.MOV.U32 R14, RZ, RZ, R4.reuse ;  /* 0x000000ffff0ec224 */ /* 0x100fe200078e0004 */
[----:B------:R-:W-:Y:S01]  /*2c80*/  UIMAD UR34, UR30, 0x18, URZ ;  /* 0x000000181e2278a4 */ /* 0x000fe2000f8e023f */
[----:B------:R-:W-:Y:S01]  /*2c90*/  @!P4 IMAD.MOV.U32 R15, RZ, RZ, R5 ;  /* 0x000000ffff0fc224 */ /* 0x000fe200078e0005 */
[----:B------:R-:W-:Y:S01]  /*2ca0*/  USHF.L.U32 UR33, UR30, 0x5, URZ ;  /* 0x000000051e217899 */ /* 0x000fe2000800063f */
[C---:B------:R-:W-:Y:S01]  /*2cb0*/  @!P5 IMAD R23, R0.reuse, UR11, R9 ;  /* 0x0000000b0017dc24 */ /* 0x040fe2000f8e0209 */
[----:B------:R-:W-:Y:S01]  /*2cc0*/  UIMAD UR32, UR30, 0x28, URZ ;  /* 0x000000281e2078a4 */ /* 0x000fe2000f8e023f */
[----:B------:R-:W-:Y:S01]  /*2cd0*/  @!P3 IMAD R22, R7, UR10, RZ ;  /* 0x0000000a0716bc24 */ /* 0x000fe2000f8e02ff */
[----:B------:R-:W-:Y:S01]  /*2ce0*/  UIMAD UR31, UR30, 0x30, URZ ;  /* 0x000000301e1f78a4 */ /* 0x000fe2000f8e023f */
[----:B------:R-:W-:Y:S01]  /*2cf0*/  @!P5 IMAD.WIDE.U32 R8, R0, UR10, R4 ;  /* 0x0000000a0008dc25 */ /* 0x000fe2000f8e0004 */
[----:B------:R-:W-:-:S03]  /*2d00*/  ULDC UR37, c[0x0][0x398] ;  /* 0x0000e60000257ab9 */ /* 0x000fc60000000800 */
[----:B------:R-:W-:Y:S02]  /*2d10*/  @!P3 IMAD.MOV.U32 R18, RZ, RZ, R4 ;  /* 0x000000ffff12b224 */ /* 0x000fe400078e0004 */
[----:B------:R-:W-:Y:S02]  /*2d20*/  @!P3 IMAD.MOV.U32 R19, RZ, RZ, R5 ;  /* 0x000000ffff13b224 */ /* 0x000fe400078e0005 */
[C---:B------:R-:W-:Y:S02]  /*2d30*/  @!P4 IMAD R26, R6.reuse, UR11, R11 ;  /* 0x0000000b061acc24 */ /* 0x040fe4000f8e020b */
[----:B------:R-:W-:-:S04]  /*2d40*/  @!P4 IMAD.WIDE.U32 R6, R6, UR10, R14 ;  /* 0x0000000a0606cc25 */ /* 0x000fc8000f8e000e */
[----:B------:R-:W-:Y:S02]  /*2d50*/  @!P2 IMAD.MOV.U32 R20, RZ, RZ, R4 ;  /* 0x000000ffff14a224 */ /* 0x000fe400078e0004 */
[----:B------:R-:W-:Y:S02]  /*2d60*/  @!P2 IMAD.MOV.U32 R21, RZ, RZ, R5 ;  /* 0x000000ffff15a224 */ /* 0x000fe400078e0005 */
[----:B------:R-:W-:Y:S02]  /*2d70*/  @!P2 IMAD.X R13, RZ, RZ, R37, P0 ;  /* 0x000000ffff0da224 */ /* 0x000fe400000e0625 */
[----:B------:R-:W-:Y:S01]  /*2d80*/  @!P3 IMAD R14, R2, UR11, R22 ;  /* 0x0000000b020ebc24 */ /* 0x000fe2000f8e0216 */
[----:B-1----:R-:W-:Y:S01]  /*2d90*/  @!P5 LEA R22, P0, R8, R28, 0x1 ;  /* 0x0000001c0816d211 */ /* 0x002fe200078008ff */
[----:B------:R-:W-:Y:S02]  /*2da0*/  @!P5 IMAD.IADD R9, R9, 0x1, R23 ;  /* 0x000000010909d824 */ /* 0x000fe400078e0217 */
[----:B------:R-:W-:-:S03]  /*2db0*/  @!P3 IMAD.WIDE.U32 R4, R2, UR10, R18 ;  /* 0x0000000a0204bc25 */ /* 0x000fc6000f8e0012 */
[----:B------:R-:W-:Y:S01]  /*2dc0*/  @!P5 LEA.HI.X R23, R8, R29, R9, 0x1, P0 ;  /* 0x0000001d0817d211 */ /* 0x000fe200000f0c09 */
[----:B------:R-:W-:Y:S01]  /*2dd0*/  @!P3 IMAD.IADD R5, R5, 0x1, R14 ;  /* 0x000000010505b824 */ /* 0x000fe200078e020e */
[C---:B--2---:R-:W-:Y:S01]  /*2de0*/  @!P3 LEA R18, P0, R4.reuse, R32, 0x1 ;  /* 0x000000200412b211 */ /* 0x044fe200078008ff */
[----:B------:R-:W-:Y:S02]  /*2df0*/  @!P2 IMAD R11, R13, UR10, RZ ;  /* 0x0000000a0d0bac24 */ /* 0x000fe4000f8e02ff */
[----:B------:R-:W-:Y:S01]  /*2e00*/  @!P4 IMAD.IADD R2, R7, 0x1, R26 ;  /* 0x000000010702c824 */ /* 0x000fe200078e021a */
[----:B------:R-:W-:Y:S01]  /*2e10*/  @!P3 LEA.HI.X R19, R4, R33, R5, 0x1, P0 ;  /* 0x000000210413b211 */ /* 0x000fe200000f0c05 */
[C---:B------:R-:W-:Y:S01]  /*2e20*/  @!P2 IMAD R13, R10.reuse, UR11, R11 ;  /* 0x0000000b0a0dac24 */ /* 0x040fe2000f8e020b */
[----:B------:R-:W-:Y:S01]  /*2e30*/  PLOP3.LUT P0, PT, PT, PT, UP4, 0x80, 0x0 ;  /* 0x000000000000781c */ /* 0x000fe20003f0f048 */
[----:B------:R-:W-:Y:S01]  /*2e40*/  @!P2 IMAD.WIDE.U32 R10, R10, UR10, R20 ;  /* 0x0000000a0a0aac25 */ /* 0x000fe2000f8e0014 */
[----:B---3--:R-:W-:Y:S01]  /*2e50*/  @!P4 LEA R20, P1, R6, R30, 0x1 ;  /* 0x0000001e0614c211 */ /* 0x008fe200078208ff */
[----:B------:R-:W-:-:S02]  /*2e60*/  USHF.L.U32 UR10, UR41, 0x6, URZ ;  /* 0x00000006290a7899 */ /* 0x000fc4000800063f */
[----:B------:R-:W-:Y:S01]  /*2e70*/  IMAD.WIDE.U32 R4, R12, UR8, R16 ;  /* 0x000000080c047c25 */ /* 0x000fe2000f8e0010 */
[----:B------:R-:W-:Y:S02]  /*2e80*/  @!P4 LEA.HI.X R21, R6, R31, R2, 0x1, P1 ;  /* 0x0000001f0615c211 */ /* 0x000fe400008f0c02 */
[----:B------:R-:W-:Y:S01]  /*2e90*/  LEA R144, R182, UR4, 0x1 ;  /* 0x00000004b6907c11 */ /* 0x000fe2000f8e08ff */
[----:B------:R-:W-:Y:S01]  /*2ea0*/  IMAD R2, R27, UR8, RZ ;  /* 0x000000081b027c24 */ /* 0x000fe2000f8e02ff */
[----:B------:R-:W-:Y:S01]  /*2eb0*/  ULEA.HI UR8, UR7, UR7, URZ, 0x1 ;  /* 0x0000000707087291 */ /* 0x000fe2000f8f083f */
[----:B------:R-:W-:Y:S01]  /*2ec0*/  ISETP.GE.AND P1, PT, R36, UR5, PT ;  /* 0x0000000524007c0c */ /* 0x000fe2000bf26270 */
[----:B------:R-:W-:Y:S01]  /*2ed0*/  IMAD.WIDE.U32 R8, R24, 0x40, RZ ;  /* 0x0000004018087825 */ /* 0x000fe200078e00ff */
[----:B------:R-:W-:Y:S01]  /*2ee0*/  @P0 BAR.SYNC.DEFER_BLOCKING 0x0 ;  /* 0x0000000000000b1d */ /* 0x000fe20000010000 */
[----:B------:R-:W-:Y:S01]  /*2ef0*/  ULOP3.LUT UR8, UR8, 0xfffffffe, URZ, 0xc0, !UPT ;  /* 0xfffffffe08087892 */ /* 0x000fe2000f8ec03f */
[----:B------:R-:W-:Y:S01]  /*2f00*/  @!P4 IADD3 R6, P0, R0, 0x20, RZ ;  /* 0x000000200006c810 */ /* 0x000fe20007f1e0ff */
[----:B------:R-:W-:Y:S01]  /*2f10*/  IMAD R7, R12, UR9, R2 ;  /* 0x000000090c077c24 */ /* 0x000fe2000f8e0202 */
[C---:B----4-:R-:W-:Y:S01]  /*2f20*/  @!P2 LEA R14, P6, R10.reuse, R34, 0x1 ;  /* 0x000000220a0ea211 */ /* 0x050fe200078c08ff */
[----:B------:R-:W-:Y:S01]  /*2f30*/  UIADD3 UR8, UR7, -UR8, URZ ;  /* 0x8000000807087290 */ /* 0x000fe2000fffe03f */
[----:B------:R-:W-:Y:S01]  /*2f40*/  @!P2 IMAD.IADD R2, R11, 0x1, R13 ;  /* 0x000000010b02a824 */ /* 0x000fe200078e020d */
[----:B------:R-:W-:Y:S01]  /*2f50*/  USHF.L.U32 UR28, UR30, 0x4, URZ ;  /* 0x000000041e1c7899 */ /* 0x000fe2000800063f */
[----:B------:R-:W-:Y:S01]  /*2f60*/  IMAD.IADD R5, R5, 0x1, R7 ;  /* 0x0000000105057824 */ /* 0x000fe200078e0207 */
[----:B------:R-:W-:Y:S01]  /*2f70*/  UISETP.NE.AND UP0, UPT, UR8, 0x1, UPT ;  /* 0x000000010800788c */ /* 0x000fe2000bf05270 */
[----:B------:R-:W-:Y:S01]  /*2f80*/  @!P4 IMAD.X R7, RZ, RZ, R37, P0 ;  /* 0x000000ffff07c224 */ /* 0x000fe200000e0625 */
[----:B------:R-:W-:Y:S01]  /*2f90*/  @!P2 LEA.HI.X R15, R10, R35, R2, 0x1, P6 ;  /* 0x000000230a0fa211 */ /* 0x000fe200030f0c02 */
[----:B------:R-:W-:Y:S01]  /*2fa0*/  @!P4 IMAD.MOV.U32 R10, RZ, RZ, R4 ;  /* 0x000000ffff0ac224 */ /* 0x000fe200078e0004 */
[----:B------:R-:W-:Y:S01]  /*2fb0*/  @!P1 IADD3 R8, P6, R200, R8, RZ ;  /* 0x00000008c8089210 */ /* 0x000fe20007fde0ff */
[----:B------:R-:W-:Y:S01]  /*2fc0*/  @!P4 IMAD R7, R7, UR26, RZ ;  /* 0x0000001a0707cc24 */ /* 0x000fe2000f8e02ff */
[----:B------:R-:W-:Y:S01]  /*2fd0*/  PLOP3.LUT P0, PT, PT, PT, UP0, 0x40, 0x0 ;  /* 0x000000000000781c */ /* 0x000fe20003f0e808 */
[----:B------:R-:W-:Y:S01]  /*2fe0*/  @!P4 IMAD.MOV.U32 R11, RZ, RZ, R5 ;  /* 0x000000ffff0bc224 */ /* 0x000fe200078e0005 */
[----:B------:R-:W-:Y:S01]  /*2ff0*/  @!P1 IADD3.X R9, R201, R9, R25, P6, !PT ;  /* 0x00000009c9099210 */ /* 0x000fe200037fe419 */
[----:B------:R-:W-:Y:S01]  /*3000*/  VIADD R12, R241, 0x1000 ;  /* 0x00001000f10c7836 */ /* 0x000fe20000000000 */
[----:B------:R-:W-:Y:S01]  /*3010*/  UIMAD.WIDE.U32 UR8, UR40, 0x40, URZ ;  /* 0x00000040280878a5 */ /* 0x000fe2000f8e003f */
[----:B------:R-:W-:-:S02]  /*3020*/  @!P4 IMAD R27, R6, UR27, R7 ;  /* 0x0000001b061bcc24 */ /* 0x000fc4000f8e0207 */
[----:B------:R-:W-:Y:S02]  /*3030*/  IMAD.MOV.U32 R179, RZ, RZ, 0x20 ;  /* 0x00000020ffb37424 */ /* 0x000fe400078e00ff */
[----:B------:R-:W-:Y:S02]  /*3040*/  VIADD R173, R181, 0x1000 ;  /* 0x00001000b5ad7836 */ /* 0x000fe40000000000 */
[----:B------:R-:W-:Y:S02]  /*3050*/  VIADD R172, R180, 0x1000 ;  /* 0x00001000b4ac7836 */ /* 0x000fe40000000000 */
[----:B------:R-:W-:Y:S01]  /*3060*/  IMAD.MOV.U32 R128, RZ, RZ, 0x40 ;  /* 0x00000040ff807424 */ /* 0x000fe200078e00ff */
[----:B------:R-:W-:Y:S01]  /*3070*/  UMOV UR13, UR23 ;  /* 0x00000017000d7c82 */ /* 0x000fe20008000000 */
[----:B------:R-:W-:Y:S01]  /*3080*/  VIADD R2, R237, 0x8 ;  /* 0x00000008ed027836 */ /* 0x000fe20000000000 */
[----:B------:R-:W-:Y:S01]  /*3090*/  CS2R R94, SRZ ;  /* 0x00000000005e7805 */ /* 0x000fe2000001ff00 */
[----:B------:R-:W-:Y:S01]  /*30a0*/  @!P4 IMAD.WIDE.U32 R6, R6, UR26, R10 ;  /* 0x0000001a0606cc25 */ /* 0x000fe2000f8e000a */
[----:B------:R-:W-:-:S02]  /*30b0*/  SEL R10, R12, R241, P0 ;  /* 0x000000f10c0a7207 */ /* 0x000fc40000000000 */
[----:B------:R-:W-:Y:S02]  /*30c0*/  CS2R R92, SRZ ;  /* 0x00000000005c7805 */ /* 0x000fe4000001ff00 */
[----:B------:R-:W-:Y:S01]  /*30d0*/  @!P3 IADD3 R12, P0, R0, 0x40, RZ ;  /* 0x00000040000cb810 */ /* 0x000fe20007f1e0ff */
[--C-:B------:R-:W-:Y:S01]  /*30e0*/  @!P3 IMAD.MOV.U32 R16, RZ, RZ, R4.reuse ;  /* 0x000000ffff10b224 */ /* 0x100fe200078e0004 */
[----:B------:R-:W-:Y:S01]  /*30f0*/  ISETP.GE.AND P6, PT, R2, UR5, PT ;  /* 0x0000000502007c0c */ /* 0x000fe2000bfc6270 */
[----:B------:R-:W-:Y:S01]  /*3100*/  @!P3 IMAD.MOV.U32 R17, RZ, RZ, R5 ;  /* 0x000000ffff11b224 */ /* 0x000fe200078e0005 */
[----:B------:R-:W-:Y:S01]  /*3110*/  LEA R2, R241, UR4, 0x1 ;  /* 0x00000004f1027c11 */ /* 0x000fe2000f8e08ff */
[----:B------:R-:W-:Y:S01]  /*3120*/  @!P3 IMAD.X R11, RZ, RZ, R37, P0 ;  /* 0x000000ffff0bb224 */ /* 0x000fe200000e0625 */
[----:B------:R-:W-:Y:S01]  /*3130*/  ISETP.GE.AND P0, PT, R0, UR5, PT ;  /* 0x0000000500007c0c */ /* 0x000fe2000bf06270 */
[--C-:B------:R-:W-:Y:S01]  /*3140*/  @!P2 IMAD.MOV.U32 R24, RZ, RZ, R4.reuse ;  /* 0x000000ffff18a224 */ /* 0x100fe200078e0004 */
[----:B------:R-:W-:Y:S01]  /*3150*/  LEA R209, R10, UR4, 0x1 ;  /* 0x000000040ad17c11 */ /* 0x000fe2000f8e08ff */
[----:B------:R-:W-:Y:S01]  /*3160*/  @P5 STS.128 [R2+0xa000], RZ ;  /* 0x00a000ff02005388 */ /* 0x000fe20000000c00 */
[----:B------:R-:W-:Y:S01]  /*3170*/  IMAD.U32 R10, RZ, RZ, UR10 ;  /* 0x0000000aff0a7e24 */ /* 0x000fe2000f8e00ff */
[----:B------:R-:W-:Y:S01]  /*3180*/  CS2R R98, SRZ ;  /* 0x0000000000627805 */ /* 0x000fe2000001ff00 */
[--C-:B------:R-:W-:Y:S01]  /*3190*/  @!P2 IMAD.MOV.U32 R25, RZ, RZ, R5.reuse ;  /* 0x000000ffff19a224 */ /* 0x100fe200078e0005 */
[----:B------:R-:W-:Y:S01]  /*31a0*/  @!PT LDS RZ, [RZ] ;  /* 0x00000000fffff984 */ /* 0x000fe20000000800 */
[----:B------:R-:W-:Y:S01]  /*31b0*/  @!PT LDS RZ, [RZ] ;  /* 0x00000000fffff984 */ /* 0x000fe20000000800 */
[----:B------:R-:W-:Y:S01]  /*31c0*/  @!PT LDS RZ, [RZ] ;  /* 0x00000000fffff984 */ /* 0x000fe20000000800 */
[----:B------:R1:W-:Y:S01]  /*31d0*/  @!P5 LDGSTS.E.BYPASS.LTC128B.128 [R2+0xa000], desc[UR14][R22.64] ;  /* 0x0a0000001602dfae */ /* 0x0003e2000b901d4e */
[----:B------:R-:W-:Y:S01]  /*31e0*/  @!P5 IMAD.WIDE.U32 R4, R0, UR26, R4 ;  /* 0x0000001a0004dc25 */ /* 0x000fe2000f8e0004 */
[----:B------:R-:W-:-:S02]  /*31f0*/  CS2R R96, SRZ ;  /* 0x0000000000607805 */ /* 0x000fc4000001ff00 */
[----:B------:R-:W-:Y:S01]  /*3200*/  CS2R R90, SRZ ;  /* 0x00000000005a7805 */ /* 0x000fe2000001ff00 */
[----:B------:R-:W-:Y:S01]  /*3210*/  @P4 STS.128 [R2+0xb000], RZ ;  /* 0x00b000ff02004388 */ /* 0x000fe20000000c00 */
[----:B------:R-:W-:Y:S01]  /*3220*/  @!P4 IMAD.IADD R7, R7, 0x1, R27 ;  /* 0x000000010707c824 */ /* 0x000fe200078e021b */
[----:B------:R-:W-:Y:S01]  /*3230*/  CS2R R88, SRZ ;  /* 0x0000000000587805 */ /* 0x000fe2000001ff00 */
[----:B------:R-:W-:Y:S01]  /*3240*/  IMAD.SHL.U32 R240, R237, 0x4, RZ ;  /* 0x00000004edf07824 */ /* 0x000fe200078e00ff */
[----:B------:R-:W-:Y:S01]  /*3250*/  @!PT LDS RZ, [RZ] ;  /* 0x00000000fffff984 */ /* 0x000fe20000000800 */
[----:B------:R-:W-:Y:S01]  /*3260*/  @!PT LDS RZ, [RZ] ;  /* 0x00000000fffff984 */ /* 0x000fe20000000800 */
[----:B------:R-:W-:Y:S01]  /*3270*/  @!PT LDS RZ, [RZ] ;  /* 0x00000000fffff984 */ /* 0x000fe20000000800 */
[----:B------:R2:W-:Y:S01]  /*3280*/  @!P4 LDGSTS.E.BYPASS.LTC128B.128 [R2+0xb000], desc[UR14][R20.64] ;  /* 0x0b0000001402cfae */ /* 0x0005e2000b901d4e */
[----:B------:R-:W-:Y:S02]  /*3290*/  CS2R R86, SRZ ;  /* 0x0000000000567805 */ /* 0x000fe4000001ff00 */
[----:B------:R-:W-:Y:S02]  /*32a0*/  CS2R R84, SRZ ;  /* 0x0000000000547805 */ /* 0x000fe4000001ff00 */
[----:B------:R-:W-:Y:S01]  /*32b0*/  CS2R R78, SRZ ;  /* 0x00000000004e7805 */ /* 0x000fe2000001ff00 */
[----:B------:R-:W-:Y:S01]  /*32c0*/  @P3 STS.128 [R2+0xc000], RZ ;  /* 0x00c000ff02003388 */ /* 0x000fe20000000c00 */
[----:B------:R-:W-:-:S02]  /*32d0*/  CS2R R76, SRZ ;  /* 0x00000000004c7805 */ /* 0x000fc4000001ff00 */
[----:B------:R-:W-:Y:S02]  /*32e0*/  CS2R R82, SRZ ;  /* 0x0000000000527805 */ /* 0x000fe4000001ff00 */
[----:B------:R-:W-:Y:S01]  /*32f0*/  CS2R R80, SRZ ;  /* 0x0000000000507805 */ /* 0x000fe2000001ff00 */
        /* <DEDUP_REMOVED lines=14> */
[----:B------:R-:W-:Y:S01]  /*33e0*/  @!P2 LDGSTS.E.BYPASS.LTC128B.128 [R2+0xd000], desc[UR14][R14.64] ;  /* 0x0d0000000e02afae */ /* 0x000fe2000b901d4e */
[----:B------:R-:W-:Y:S02]  /*33f0*/  CS2R R66, SRZ ;  /* 0x0000000000427805 */ /* 0x000fe4000001ff00 */
[----:B------:R-:W-:Y:S01]  /*3400*/  CS2R R64, SRZ ;  /* 0x0000000000407805 */ /* 0x000fe2000001ff00 */
[----:B-1----:R-:W1:Y:S01]  /*3410*/  @!P2 LDC.64 R22, c[0x0][0x218] ;  /* 0x00008600ff16ab82 */ /* 0x002e620000000a00 */
[----:B------:R-:W0:Y:S01]  /*3420*/  LDGDEPBAR ;  /* 0x00000000000079af */ /* 0x000e220000000000 */
[----:B------:R-:W-:Y:S02]  /*3430*/  CS2R R58, SRZ ;  /* 0x00000000003a7805 */ /* 0x000fe4000001ff00 */
[----:B------:R-:W-:-:S02]  /*3440*/  CS2R R56, SRZ ;  /* 0x0000000000387805 */ /* 0x000fc4000001ff00 */
[----:B------:R-:W-:Y:S01]  /*3450*/  CS2R R54, SRZ ;  /* 0x0000000000367805 */ /* 0x000fe2000001ff00 */
[----:B------:R-:W-:Y:S01]  /*3460*/  @P0 STS.128 [R2+0x4000], RZ ;  /* 0x004000ff02000388 */ /* 0x000fe20000000c00 */
[----:B------:R-:W-:Y:S02]  /*3470*/  CS2R R52, SRZ ;  /* 0x0000000000347805 */ /* 0x000fe4000001ff00 */
[----:B------:R-:W-:Y:S01]  /*3480*/  CS2R R46, SRZ ;  /* 0x00000000002e7805 */ /* 0x000fe2000001ff00 */
[----:B--2---:R-:W2:Y:S01]  /*3490*/  @!P4 LDC.64 R20, c[0x0][0x218] ;  /* 0x00008600ff14cb82 */ /* 0x004ea20000000a00 */
[----:B------:R-:W-:Y:S01]  /*34a0*/  @!PT LDS RZ, [RZ] ;  /* 0x00000000fffff984 */ /* 0x000fe20000000800 */
[----:B------:R-:W-:Y:S01]  /*34b0*/  @!PT LDS RZ, [RZ] ;  /* 0x00000000fffff984 */ /* 0x000fe20000000800 */
[----:B------:R-:W-:Y:S01]  /*34c0*/  @!PT LDS RZ, [RZ] ;  /* 0x00000000fffff984 */ /* 0x000fe20000000800 */
[----:B------:R-:W-:Y:S01]  /*34d0*/  @!P0 LDGSTS.E.BYPASS.LTC128B.128 [R2+0x4000], desc[UR14][R200.64] ;  /* 0x04000000c8028fae */ /* 0x000fe2000b901d4e */
[----:B------:R-:W-:Y:S02]  /*34e0*/  CS2R R44, SRZ ;  /* 0x00000000002c7805 */ /* 0x000fe4000001ff00 */
[----:B------:R-:W-:Y:S02]  /*34f0*/  CS2R R50, SRZ ;  /* 0x0000000000327805 */ /* 0x000fe4000001ff00 */
[----:B------:R-:W-:Y:S01]  /*3500*/  CS2R R48, SRZ ;  /* 0x0000000000307805 */ /* 0x000fe2000001ff00 */
[----:B------:R-:W-:Y:S01]  /*3510*/  @P1 STS.128 [R2+0x5000], RZ ;  /* 0x005000ff02001388 */ /* 0x000fe20000000c00 */
[----:B------:R-:W-:-:S02]  /*3520*/  CS2R R42, SRZ ;  /* 0x00000000002a7805 */ /* 0x000fc4000001ff00 */
[----:B------:R-:W-:Y:S01]  /*3530*/  CS2R R40, SRZ ;  /* 0x0000000000287805 */ /* 0x000fe2000001ff00 */
[----:B---3--:R-:W3:Y:S01]  /*3540*/  @!P5 LDC.64 R18, c[0x0][0x218] ;  /* 0x00008600ff12db82 */ /* 0x008ee20000000a00 */
[----:B------:R-:W-:Y:S01]  /*3550*/  @!PT LDS RZ, [RZ] ;  /* 0x00000000fffff984 */ /* 0x000fe20000000800 */
[----:B------:R-:W-:Y:S01]  /*3560*/  @!PT LDS RZ, [RZ] ;  /* 0x00000000fffff984 */ /* 0x000fe20000000800 */
[----:B------:R-:W-:Y:S01]  /*3570*/  @!PT LDS RZ, [RZ] ;  /* 0x00000000fffff984 */ /* 0x000fe20000000800 */
[----:B------:R4:W-:Y:S01]  /*3580*/  @!P1 LDGSTS.E.BYPASS.LTC128B.128 [R2+0x5000], desc[UR14][R8.64] ;  /* 0x0500000008029fae */ /* 0x0009e2000b901d4e */
[----:B------:R-:W-:Y:S01]  /*3590*/  IMAD R236, RZ, RZ, -UR29 ;  /* 0x8000001dffec7e24 */ /* 0x000fe2000f8e02ff */
[----:B------:R-:W-:Y:S02]  /*35a0*/  ULDC UR11, c[0x0][0x2ec] ;  /* 0x0000bb00000b7ab9 */ /* 0x000fe40000000800 */
[----:B------:R-:W-:Y:S04]  /*35b0*/  @P0 STS [R209], RZ ;  /* 0x000000ffd1000388 */ /* 0x000fe80000000800 */
[----:B------:R-:W-:Y:S04]  /*35c0*/  @P0 STS [R209+0x4], RZ ;  /* 0x000004ffd1000388 */ /* 0x000fe80000000800 */
[----:B------:R-:W-:Y:S04]  /*35d0*/  @P0 STS [R209+0x8], RZ ;  /* 0x000008ffd1000388 */ /* 0x000fe80000000800 */
[----:B------:R-:W-:Y:S04]  /*35e0*/  @P0 STS [R209+0xc], RZ ;  /* 0x00000cffd1000388 */ /* 0x000fe80000000800 */
[----:B------:R-:W-:Y:S01]  /*35f0*/  @!PT LDS RZ, [RZ] ;  /* 0x00000000fffff984 */ /* 0x000fe20000000800 */
[----:B------:R-:W-:Y:S01]  /*3600*/  @!PT LDS RZ, [RZ] ;  /* 0x00000000fffff984 */ /* 0x000fe20000000800 */
[----:B------:R-:W-:Y:S01]  /*3610*/  @!PT LDS RZ, [RZ] ;  /* 0x00000000fffff984 */ /* 0x000fe20000000800 */
[----:B------:R-:W-:Y:S04]  /*3620*/  @!P0 LDGSTS.E.BYPASS.LTC128B.128 [R209], desc[UR14][R202.64] ;  /* 0x00000000cad18fae */ /* 0x000fe8000b901d4e */
[----:B------:R-:W-:Y:S01]  /*3630*/  @P1 STS [R209+0x1000], RZ ;  /* 0x001000ffd1001388 */ /* 0x000fe20000000800 */
[----:B----4-:R-:W-:Y:S01]  /*3640*/  @!P3 IMAD R9, R11, UR26, RZ ;  /* 0x0000001a0b09bc24 */ /* 0x010fe2000f8e02ff */
[----:B------:R-:W-:Y:S01]  /*3650*/  @!P1 IADD3 R8, P0, R202, UR8, RZ ;  /* 0x00000008ca089c10 */ /* 0x000fe2000ff1e0ff */
[----:B------:R-:W-:Y:S01]  /*3660*/  @!P5 IMAD R11, R37, UR26, RZ ;  /* 0x0000001a250bdc24 */ /* 0x000fe2000f8e02ff */
[----:B------:R-:W-:Y:S01]  /*3670*/  @P1 STS [R209+0x1004], RZ ;  /* 0x001004ffd1001388 */ /* 0x000fe20000000800 */
[C---:B------:R-:W-:Y:S01]  /*3680*/  @!P3 IMAD R26, R12.reuse, UR27, R9 ;  /* 0x0000001b0c1abc24 */ /* 0x040fe2000f8e0209 */
[----:B------:R-:W-:Y:S01]  /*3690*/  @!P1 IADD3.X R9, R203, UR9, R10, P0, !PT ;  /* 0x00000009cb099c10 */ /* 0x000fe200087fe40a */
[----:B------:R-:W-:Y:S01]  /*36a0*/  @!P3 IMAD.WIDE.U32 R12, R12, UR26, R16 ;  /* 0x0000001a0c0cbc25 */ /* 0x000fe2000f8e0010 */
[C---:B------:R-:W-:Y:S01]  /*36b0*/  @!P2 IADD3 R14, P0, R0.reuse, 0x60, RZ ;  /* 0x00000060000ea810 */ /* 0x040fe20007f1e0ff */
[----:B------:R-:W4:Y:S01]  /*36c0*/  @!P3 LDC.64 R16, c[0x0][0x218] ;  /* 0x00008600ff10bb82 */ /* 0x000f220000000a00 */
[----:B------:R-:W-:Y:S01]  /*36d0*/  @P1 STS [R209+0x1008], RZ ;  /* 0x001008ffd1001388 */ /* 0x000fe20000000800 */
[----:B------:R-:W-:-:S02]  /*36e0*/  @!P5 IMAD R10, R0, UR27, R11 ;  /* 0x0000001b000adc24 */ /* 0x000fc4000f8e020b */
[----:B------:R-:W-:Y:S01]  /*36f0*/  VIADD R0, R237, 0x28 ;  /* 0x00000028ed007836 */ /* 0x000fe20000000000 */
[----:B------:R-:W-:Y:S01]  /*3700*/  @P1 STS [R209+0x100c], RZ ;  /* 0x00100cffd1001388 */ /* 0x000fe20000000800 */
[----:B------:R-:W-:-:S03]  /*3710*/  @!P5 IMAD.IADD R11, R5, 0x1, R10 ;  /* 0x00000001050bd824 */ /* 0x000fc600078e020a */
[----:B------:R-:W-:Y:S01]  /*3720*/  @!PT LDS RZ, [RZ] ;  /* 0x00000000fffff984 */ /* 0x000fe20000000800 */
[----:B------:R-:W-:Y:S01]  /*3730*/  @!PT LDS RZ, [RZ] ;  /* 0x00000000fffff984 */ /* 0x000fe20000000800 */
[----:B------:R-:W-:Y:S01]  /*3740*/  @!PT LDS RZ, [RZ] ;  /* 0x00000000fffff984 */ /* 0x000fe20000000800 */
[----:B------:R1:W-:Y:S01]  /*3750*/  @!P1 LDGSTS.E.BYPASS.LTC128B.128 [R209+0x1000], desc[UR14][R8.64] ;  /* 0x0100000008d19fae */ /* 0x0003e2000b901d4e */
[----:B---3--:R-:W-:-:S03]  /*3760*/  @!P5 LEA R10, P1, R4, R18, 0x1 ;  /* 0x00000012040ad211 */ /* 0x008fc600078208ff */
[----:B------:R-:W-:Y:S01]  /*3770*/  @P5 STS.128 [R2+0x6000], RZ ;  /* 0x006000ff02005388 */ /* 0x000fe20000000c00 */
[----:B------:R-:W-:-:S05]  /*3780*/  @!P5 LEA.HI.X R11, R4, R19, R11, 0x1, P1 ;  /* 0x00000013040bd211 */ /* 0x000fca00008f0c0b */
[----:B------:R-:W-:Y:S01]  /*3790*/  @!PT LDS RZ, [RZ] ;  /* 0x00000000fffff984 */ /* 0x000fe20000000800 */
[----:B------:R-:W-:Y:S01]  /*37a0*/  @!PT LDS RZ, [RZ] ;  /* 0x00000000fffff984 */ /* 0x000fe20000000800 */
[----:B------:R-:W-:Y:S01]  /*37b0*/  @!PT LDS RZ, [RZ] ;  /* 0x00000000fffff984 */ /* 0x000fe20000000800 */
[----:B------:R3:W-:Y:S04]  /*37c0*/  @!P5 LDGSTS.E.BYPASS.LTC128B.128 [R2+0x6000], desc[UR14][R10.64] ;  /* 0x060000000a02dfae */ /* 0x0007e8000b901d4e */
[----:B------:R-:W-:Y:S01]  /*37d0*/  @P4 STS.128 [R2+0x7000], RZ ;  /* 0x007000ff02004388 */ /* 0x000fe20000000c00 */
[----:B-1----:R-:W-:Y:S01]  /*37e0*/  @!P2 IMAD.X R9, RZ, RZ, R37, P0 ;  /* 0x000000ffff09a224 */ /* 0x002fe200000e0625 */
[----:B--2---:R-:W-:-:S03]  /*37f0*/  @!P4 LEA R8, P0, R6, R20, 0x1 ;  /* 0x000000140608c211 */ /* 0x004fc600078008ff */
[----:B------:R-:W-:Y:S01]  /*3800*/  @!P2 IMAD R5, R9, UR26, RZ ;  /* 0x0000001a0905ac24 */ /* 0x000fe2000f8e02ff */
[----:B------:R-:W-:Y:S01]  /*3810*/  @!P4 LEA.HI.X R9, R6, R21, R7, 0x1, P0 ;  /* 0x000000150609c211 */ /* 0x000fe200000f0c07 */
[----:B------:R-:W-:Y:S01]  /*3820*/  @!P3 IMAD.IADD R7, R13, 0x1, R26 ;  /* 0x000000010d07b824 */ /* 0x000fe200078e021a */
[----:B------:R-:W-:Y:S01]  /*3830*/  ISETP.GE.AND P0, PT, R0, UR5, PT ;  /* 0x0000000500007c0c */ /* 0x000fe2000bf06270 */
[C---:B------:R-:W-:Y:S02]  /*3840*/  @!P2 IMAD R15, R14.reuse, UR27, R5 ;  /* 0x0000001b0e0fac24 */ /* 0x040fe4000f8e0205 */
[----:B------:R-:W-:Y:S01]  /*3850*/  @!P2 IMAD.WIDE.U32 R4, R14, UR26, R24 ;  /* 0x0000001a0e04ac25 */ /* 0x000fe2000f8e0018 */
[----:B------:R-:W-:Y:S01]  /*3860*/  @!PT LDS RZ, [RZ] ;  /* 0x00000000fffff984 */ /* 0x000fe20000000800 */
[----:B------:R-:W-:Y:S01]  /*3870*/  @!PT LDS RZ, [RZ] ;  /* 0x00000000fffff984 */ /* 0x000fe20000000800 */
[----:B------:R-:W-:Y:S01]  /*3880*/  @!PT LDS RZ, [RZ] ;  /* 0x00000000fffff984 */ /* 0x000fe20000000800 */
[----:B------:R1:W-:Y:S01]  /*3890*/  @!P4 LDGSTS.E.BYPASS.LTC128B.128 [R2+0x7000], desc[UR14][R8.64] ;  /* 0x070000000802cfae */ /* 0x0003e2000b901d4e */
[C---:B----4-:R-:W-:Y:S02]  /*38a0*/  @!P3 LEA R6, P4, R12.reuse, R16, 0x1 ;  /* 0x000000100c06b211 */ /* 0x050fe400078808ff */
[----:B---3--:R-:W-:Y:S01]  /*38b0*/  VIADD R11, R237, 0x20 ;  /* 0x00000020ed0b7836 */ /* 0x008fe20000000000 */
[----:B------:R-:W-:Y:S01]  /*38c0*/  @P3 STS.128 [R2+0x8000], RZ ;  /* 0x008000ff02003388 */ /* 0x000fe20000000c00 */
[----:B------:R-:W-:Y:S01]  /*38d0*/  @!P2 IMAD.IADD R5, R5, 0x1, R15 ;  /* 0x000000010505a824 */ /* 0x000fe200078e020f */
[----:B------:R-:W-:-:S02]  /*38e0*/  @!P3 LEA.HI.X R7, R12, R17, R7, 0x1, P4 ;  /* 0x000000110c07b211 */ /* 0x000fc400020f0c07 */
[----:B------:R-:W-:Y:S02]  /*38f0*/  ISETP.GE.AND P4, PT, R11, UR5, PT ;  /* 0x000000050b007c0c */ /* 0x000fe4000bf86270 */
[----:B------:R-:W-:Y:S01]  /*3900*/  @!P0 LEA R10, P5, R0, UR17, 0x2 ;  /* 0x00000011000a8c11 */ /* 0x000fe2000f8a10ff */
[----:B------:R-:W-:Y:S01]  /*3910*/  @!PT LDS RZ, [RZ] ;  /* 0x00000000fffff984 */ /* 0x000fe20000000800 */
[----:B------:R-:W-:Y:S01]  /*3920*/  @!PT LDS RZ, [RZ] ;  /* 0x00000000fffff984 */ /* 0x000fe20000000800 */
[----:B------:R-:W-:Y:S01]  /*3930*/  @!PT LDS RZ, [RZ] ;  /* 0x00000000fffff984 */ /* 0x000fe20000000800 */
[----:B------:R-:W-:Y:S01]  /*3940*/  @!P3 LDGSTS.E.BYPASS.LTC128B.128 [R2+0x8000], desc[UR14][R6.64] ;  /* 0x080000000602bfae */ /* 0x000fe2000b901d4e */
[----:B------:R-:W-:Y:S02]  /*3950*/  SHF.R.S32.HI R12, RZ, 0x1f, R237 ;  /* 0x0000001fff0c7819 */ /* 0x000fe400000114ed */
[----:B------:R-:W-:Y:S01]  /*3960*/  ISETP.GE.AND P3, PT, R237, UR5, PT ;  /* 0x00000005ed007c0c */ /* 0x000fe2000bf66270 */
[----:B------:R2:W-:Y:S01]  /*3970*/  @P2 STS.128 [R2+0x9000], RZ ;  /* 0x009000ff02002388 */ /* 0x0005e20000000c00 */
[----:B-1----:R-:W-:Y:S02]  /*3980*/  SHF.R.S32.HI R9, RZ, 0x1f, R0 ;  /* 0x0000001fff097819 */ /* 0x002fe40000011400 */
[----:B------:R-:W-:-:S02]  /*3990*/  @!P2 LEA R8, P1, R4, R22, 0x1 ;  /* 0x000000160408a211 */ /* 0x000fc400078208ff */
[----:B------:R-:W-:Y:S02]  /*39a0*/  @!P0 LEA.HI.X R11, R0, UR16, R9, 0x2, P5 ;  /* 0x00000010000b8c11 */ /* 0x000fe4000a8f1409 */
[----:B------:R-:W-:Y:S01]  /*39b0*/  @!P2 LEA.HI.X R9, R4, R23, R5, 0x1, P1 ;  /* 0x000000170409a211 */ /* 0x000fe200008f0c05 */
[C---:B------:R-:W-:Y:S01]  /*39c0*/  IMAD.SHL.U32 R4, R237.reuse, 0x4, RZ ;  /* 0x00000004ed047824 */ /* 0x040fe200078e00ff */
[----:B------:R-:W-:Y:S01]  /*39d0*/  SHF.L.U64.HI R0, R237, 0x2, R12 ;  /* 0x00000002ed007819 */ /* 0x000fe2000001020c */
[----:B------:R-:W5:Y:S03]  /*39e0*/  @!P0 LDG.E R233, desc[UR14][R10.64] ;  /* 0x0000000e0ae98981 */ /* 0x000f66000c1e1900 */
[----:B------:R-:W-:Y:S01]  /*39f0*/  IADD3 R4, P1, R4, UR17, RZ ;  /* 0x0000001104047c10 */ /* 0x000fe2000ff3e0ff */
[----:B------:R-:W-:Y:S01]  /*3a00*/  @!PT LDS RZ, [RZ] ;  /* 0x00000000fffff984 */ /* 0x000fe20000000800 */
[----:B------:R-:W-:Y:S01]  /*3a10*/  @!PT LDS RZ, [RZ] ;  /* 0x00000000fffff984 */ /* 0x000fe20000000800 */
[----:B------:R-:W-:Y:S01]  /*3a20*/  @!PT LDS RZ, [RZ] ;  /* 0x00000000fffff984 */ /* 0x000fe20000000800 */
[----:B------:R2:W-:Y:S03]  /*3a30*/  @!P2 LDGSTS.E.BYPASS.LTC128B.128 [R2+0x9000], desc[UR14][R8.64] ;  /* 0x090000000802afae */ /* 0x0005e6000b901d4e */
[----:B------:R-:W-:Y:S01]  /*3a40*/  IADD3.X R5, R0, UR16, RZ, P1, !PT ;  /* 0x0000001000057c10 */ /* 0x000fe20008ffe4ff */
[----:B------:R-:W0:Y:S04]  /*3a50*/  LDGDEPBAR ;  /* 0x00000000000079af */ /* 0x000e280000000000 */
        /* <DEDUP_REMOVED lines=10> */
[----:B------:R1:W1:Y:S04]  /*3b00*/  LDSM.16.M88.4 R148, [R178] ;  /* 0x00000000b294783b */ /* 0x0002680000000200 */
[----:B------:R1:W1:Y:S04]  /*3b10*/  LDSM.16.M88.4 R152, [R178+0x800] ;  /* 0x00080000b298783b */ /* 0x0002680000000200 */
[----:B------:R1:W1:Y:S04]  /*3b20*/  LDSM.16.M88.4 R156, [R176] ;  /* 0x00000000b09c783b */ /* 0x0002680000000200 */
[----:B------:R1:W1:Y:S04]  /*3b30*/  LDSM.16.M88.4 R160, [R176+0x800] ;  /* 0x00080000b0a0783b */ /* 0x0002680000000200 */
[----:B------:R1:W1:Y:S04]  /*3b40*/  LDSM.16.M88.4 R164, [R177] ;  /* 0x00000000b1a4783b */ /* 0x0002680000000200 */
[----:B------:R1:W1:Y:S01]  /*3b50*/  LDSM.16.M88.4 R168, [R177+0x800] ;  /* 0x00080000b1a8783b */ /* 0x0002620000000200 */
[----:B--2---:R-:W-:-:S04]  /*3b60*/  SHF.R.S32.HI R2, RZ, 0x1f, R0 ;  /* 0x0000001fff027819 */ /* 0x004fc80000011400 */
[----:B------:R-:W-:Y:S01]  /*3b70*/  LEA.HI R2, R2, R0, RZ, 0x3 ;  /* 0x0000000002027211 */ /* 0x000fe200078f18ff */
[----:B------:R-:W-:-:S03]  /*3b80*/  UIADD3 UR5, UR20, UR12, URZ ;  /* 0x0000000c14057290 */ /* 0x000fc6000fffe03f */
[----:B------:R-:W-:Y:S01]  /*3b90*/  LOP3.LUT R2, R2, 0xfffffff8, RZ, 0xc0, !PT ;  /* 0xfffffff802027812 */ /* 0x000fe200078ec0ff */
[----:B------:R-:W-:Y:S02]  /*3ba0*/  USHF.L.U32 UR20, UR30, 0x3, URZ ;  /* 0x000000031e147899 */ /* 0x000fe4000800063f */
[----:B------:R-:W-:Y:S02]  /*3bb0*/  UIADD3 UR27, UR28, 0x20, URZ ;  /* 0x000000201c1b7890 */ /* 0x000fe4000fffe03f */
[----:B------:R-:W-:Y:S02]  /*3bc0*/  IMAD.IADD R0, R0, 0x1, -R2 ;  /* 0x0000000100007824 */ /* 0x000fe400078e0a02 */
[----:B------:R-:W-:Y:S01]  /*3bd0*/  UIADD3 UR26, UR20, UR27, URZ ;  /* 0x0000001b141a7290 */ /* 0x000fe2000fffe03f */
[----:B------:R-:W-:Y:S02]  /*3be0*/  PLOP3.LUT P3, PT, PT, PT, UP0, 0x40, 0x0 ;  /* 0x000000000000781c */ /* 0x000fe40003f6e808 */
[C---:B------:R-:W-:Y:S01]  /*3bf0*/  LOP3.LUT P0, RZ, R0.reuse, 0x2, RZ, 0xc0, !PT ;  /* 0x0000000200ff7812 */ /* 0x040fe2000780c0ff */
[----:B------:R-:W-:Y:S01]  /*3c00*/  UIADD3 UR25, UR20, UR26, URZ ;  /* 0x0000001a14197290 */ /* 0x000fe2000fffe03f */
[----:B------:R-:W-:Y:S01]  /*3c10*/  PLOP3.LUT P2, PT, PT, PT, UP0, 0x40, 0x0 ;  /* 0x000000000000781c */ /* 0x000fe20003f4e808 */
[----:B------:R-:W-:Y:S01]  /*3c20*/  UIADD3 UR5, -UR6, 0x80, UR5 ;  /* 0x0000008006057890 */ /* 0x000fe2000fffe105 */
[----:B------:R-:W-:Y:S01]  /*3c30*/  LOP3.LUT P1, RZ, R0, 0x4, RZ, 0xc0, !PT ;  /* 0x0000000400ff7812 */ /* 0x000fe2000782c0ff */
[----:B------:R-:W-:Y:S01]  /*3c40*/  UIADD3 UR24, UR20, UR25, URZ ;  /* 0x0000001914187290 */ /* 0x000fe2000fffe03f */
[----:B------:R-:W-:Y:S01]  /*3c50*/  SEL R179, R179, 0xffffffe0, !P0 ;  /* 0xffffffe0b3b37807 */ /* 0x000fe20004000000 */
[----:B------:R-:W-:Y:S01]  /*3c60*/  VIADD R0, R237, 0xffffffc0 ;  /* 0xffffffc0ed007836 */ /* 0x000fe20000000000 */
[----:B------:R-:W-:-:S02]  /*3c70*/  SEL R173, R173, R181, P3 ;  /* 0x000000b5adad7207 */ /* 0x000fc40001800000 */
[----:B------:R-:W-:Y:S01]  /*3c80*/  SEL R172, R172, R180, P2 ;  /* 0x000000b4acac7207 */ /* 0x000fe20001000000 */
[----:B------:R-:W-:Y:S01]  /*3c90*/  UIADD3 UR23, UR20, UR24, URZ ;  /* 0x0000001814177290 */ /* 0x000fe2000fffe03f */
[----:B------:R-:W-:Y:S02]  /*3ca0*/  CS2R R38, SRZ ;  /* 0x0000000000267805 */ /* 0x000fe4000001ff00 */
[----:B------:R-:W-:Y:S02]  /*3cb0*/  CS2R R36, SRZ ;  /* 0x0000000000247805 */ /* 0x000fe4000001ff00 */
[----:B------:R-:W-:Y:S01]  /*3cc0*/  SHF.L.U64.HI R239, R237, 0x2, R12 ;  /* 0x00000002edef7819 */ /* 0x000fe2000001020c */
[----:B------:R-:W-:Y:S01]  /*3cd0*/  IMAD.SHL.U32 R238, R0, 0x4, RZ ;  /* 0x0000000400ee7824 */ /* 0x000fe200078e00ff */
[----:B------:R-:W-:Y:S01]  /*3ce0*/  LEA R173, R173, UR4, 0x1 ;  /* 0x00000004adad7c11 */ /* 0x000fe2000f8e08ff */
[----:B------:R-:W-:Y:S01]  /*3cf0*/  IMAD.IADD R175, R174, 0x1, R179 ;  /* 0x00000001aeaf7824 */ /* 0x000fe200078e02b3 */
[----:B------:R-:W-:-:S02]  /*3d00*/  LEA R172, R172, UR4, 0x1 ;  /* 0x00000004acac7c11 */ /* 0x000fc4000f8e08ff */
[----:B------:R-:W-:Y:S01]  /*3d10*/  SEL R128, R128, 0xffffffc0, !P1 ;  /* 0xffffffc080807807 */ /* 0x000fe20004800000 */
[----:B------:R-:W-:Y:S02]  /*3d20*/  UIADD3 UR35, UR5, -UR58, URZ ;  /* 0x8000003a05237290 */ /* 0x000fe4000fffe03f */
[----:B------:R-:W-:Y:S02]  /*3d30*/  UIMAD UR30, UR30, 0x38, URZ ;  /* 0x000000381e1e78a4 */ /* 0x000fe4000f8e023f */
[----:B------:R-:W-:Y:S01]  /*3d40*/  UIADD3 UR29, UR20, UR23, URZ ;  /* 0x00000017141d7290 */ /* 0x000fe2000fffe03f */
[----:B-1-34-:R-:W-:-:S11]  /*3d50*/  ULDC UR5, c[0x0][0x39c] ;  /* 0x0000e70000057ab9 */ /* 0x01afd60000000800 */
.L_x_1427:
        /* <DEDUP_REMOVED lines=176> */
.L_x_1423:
        /* <DEDUP_REMOVED lines=128> */
.L_x_1424:
        /* <DEDUP_REMOVED lines=137> */
[----:B--2---:R-:W-:Y:S02]  /*58f0*/  IADD3 R0, R128, R2, RZ ;  /* 0x0000000280007210 */ /* 0x004fe40007ffe0ff */
[----:B------:R-:W-:Y:S01]  /*5900*/  SHF.L.U32 R2, R180, 0x1, RZ ;  /* 0x00000001b4027819 */ /* 0x000fe200000006ff */
        /* <DEDUP_REMOVED lines=10> */
[----:B--2---:R-:W-:Y:S06]  /*59b0*/  MOV R0, UR4 ;  /* 0x0000000400007c02 */ /* 0x004fec0008000f00 */
[----:B------:R-:W-:Y:S01]  /*59c0*/  IADD3 R2, R2, 0x4000, R0 ;  /* 0x0000400002027810 */ /* 0x000fe20007ffe000 */
[----:B------:R-:W-:Y:S01]  /*59d0*/  FFMA.FTZ R0, -R108, R108, 1 ;  /* 0x3f8000006c007423 */ /* 0x000fe2000001016c */
[-C--:B-1----:R-:W-:Y:S05]  /*59e0*/  HMMA.16816.F32.BF16 R4, R100, R164.reuse, R4 ;  /* 0x000000a46404723c */ /* 0x082fea0000041804 */
[----:B------:R-:W-:Y:S01]  /*59f0*/  FMUL.FTZ R0, R0, UR5 ;  /* 0x0000000500007c20 */ /* 0x000fe20008410000 */
        /* <DEDUP_REMOVED lines=8> */
[----:B------:R-:W-:Y:S01]  /*5a80*/  FMUL.FTZ R191, R191, R4 ;  /* 0x00000004bfbf7220 */ /* 0x000fe20000410000 */
[----:B------:R-:W-:Y:S01]  /*5a90*/  FMUL.FTZ R190, R190, R5 ;  /* 0x00000005bebe7220 */ /* 0x000fe20000410000 */
[----:B------:R-:W-:Y:S01]  /*5aa0*/  FMUL.FTZ R7, R204, R7 ;  /* 0x00000007cc077220 */ /* 0x000fe20000410000 */
[----:B------:R-:W-:Y:S01]  /*5ab0*/  FFMA.FTZ R5, -R110, R110, 1 ;  /* 0x3f8000006e057423 */ /* 0x000fe2000001016e */
[----:B------:R-:W-:Y:S01]  /*5ac0*/  FFMA.FTZ R4, -R109, R109, 1 ;  /* 0x3f8000006d047423 */ /* 0x000fe2000001016d */
[----:B------:R-:W-:Y:S01]  /*5ad0*/  FMUL.FTZ R189, R189, R6 ;  /* 0x00000006bdbd7220 */ /* 0x000fe20000410000 */
[C---:B------:R-:W-:Y:S04]  /*5ae0*/  HMMA.16816.F32.BF16 R24, R104.reuse, R168, R24 ;  /* 0x000000a86818723c */ /* 0x040fe80000041818 */
[C---:B------:R-:W-:Y:S01]  /*5af0*/  FADD.FTZ R10, -R184.reuse, R10 ;  /* 0x0000000ab80a7221 */ /* 0x040fe20000010100 */
[----:B------:R-:W-:Y:S01]  /*5b00*/  FFMA.FTZ R6, -R111, R111, 1 ;  /* 0x3f8000006f067423 */ /* 0x000fe2000001016f */
[----:B------:R-:W-:Y:S01]  /*5b10*/  FMUL.FTZ R108, R7, R0 ;  /* 0x00000000076c7220 */ /* 0x000fe20000410000 */
[----:B------:R-:W-:Y:S01]  /*5b20*/  FADD.FTZ R11, -R184, R11 ;  /* 0x0000000bb80b7221 */ /* 0x000fe20000010100 */
[----:B------:R-:W-:Y:S01]  /*5b30*/  FMUL.FTZ R5, R5, UR5 ;  /* 0x0000000505057c20 */ /* 0x000fe20008410000 */
[-C--:B------:R-:W-:Y:S03]  /*5b40*/  HMMA.16816.F32.BF16 R28, R104, R170.reuse, R28 ;  /* 0x000000aa681c723c */ /* 0x080fe6000004181c */
[----:B------:R-:W-:Y:S01]  /*5b50*/  FMUL.FTZ R4, R4, UR5 ;  /* 0x0000000504047c20 */ /* 0x000fe20008410000 */
[----:B------:R-:W-:Y:S01]  /*5b60*/  FFMA.FTZ R0, -R112, R112, 1 ;  /* 0x3f80000070007423 */ /* 0x000fe20000010170 */
[----:B------:R-:W-:Y:S01]  /*5b70*/  FADD.FTZ R9, -R185, R9 ;  /* 0x00000009b9097221 */ /* 0x000fe20000010100 */
[----:B------:R-:W-:Y:S01]  /*5b80*/  FMUL.FTZ R193, R193, R10 ;  /* 0x0000000ac1c17220 */ /* 0x000fe20000410000 */
[----:B------:R-:W-:Y:S01]  /*5b90*/  FMUL.FTZ R6, R6, UR5 ;  /* 0x0000000506067c20 */ /* 0x000fe20008410000 */
[----:B------:R-:W-:Y:S01]  /*5ba0*/  FADD.FTZ R12, -R185, R12 ;  /* 0x0000000cb90c7221 */ /* 0x000fe20000010100 */
[----:B------:R-:W-:Y:S04]  /*5bb0*/  HMMA.16816.F32.BF16 R32, R100, R170, R32 ;  /* 0x000000aa6420723c */ /* 0x000fe80000041820 */
[----:B------:R-:W-:Y:S01]  /*5bc0*/  FMUL.FTZ R192, R192, R11 ;  /* 0x0000000bc0c07220 */ /* 0x000fe20000410000 */
[----:B------:R-:W-:Y:S01]  /*5bd0*/  FMUL.FTZ R109, R190, R5 ;  /* 0x00000005be6d7220 */ /* 0x000fe20000410000 */
[----:B------:R-:W-:Y:S01]  /*5be0*/  FMUL.FTZ R10, R189, R4 ;  /* 0x00000004bd0a7220 */ /* 0x000fe20000410000 */
[----:B------:R-:W-:Y:S01]  /*5bf0*/  FMUL.FTZ R0, R0, UR5 ;  /* 0x0000000500007c20 */ /* 0x000fe20008410000 */
[----:B------:R-:W-:Y:S03]  /*5c00*/  FFMA.FTZ R5, -R114, R114, 1 ;  /* 0x3f80000072057423 */ /* 0x000fe60000010172 */
[----:B------:R-:W-:Y:S01]  /*5c10*/  FFMA.FTZ R4, -R113, R113, 1 ;  /* 0x3f80000071047423 */ /* 0x000fe20000010171 */
[----:B------:R-:W-:Y:S01]  /*5c20*/  FMUL.FTZ R194, R194, R9 ;  /* 0x00000009c2c27220 */ /* 0x000fe20000410000 */
[----:B------:R-:W-:Y:S01]  /*5c30*/  FMUL.FTZ R9, R191, R6 ;  /* 0x00000006bf097220 */ /* 0x000fe20000410000 */
[----:B------:R-:W-:Y:S01]  /*5c40*/  FMUL.FTZ R111, R208, R12 ;  /* 0x0000000cd06f7220 */ /* 0x000fe20000410000 */
[C---:B------:R-:W-:Y:S01]  /*5c50*/  FADD.FTZ R8, -R185.reuse, R8 ;  /* 0x00000008b9087221 */ /* 0x040fe20000010100 */
[----:B------:R-:W-:Y:S01]  /*5c60*/  FADD.FTZ R13, -R185, R13 ;  /* 0x0000000db90d7221 */ /* 0x000fe20000010100 */
[----:B------:R-:W-:Y:S01]  /*5c70*/  FFMA.FTZ R6, -R115, R115, 1 ;  /* 0x3f80000073067423 */ /* 0x000fe20000010173 */
[----:B------:R-:W-:Y:S01]  /*5c80*/  FMUL.FTZ R12, R192, R0 ;  /* 0x00000000c00c7220 */ /* 0x000fe20000410000 */
[----:B------:R-:W-:Y:S01]  /*5c90*/  FADD.FTZ R15, -R184, R15 ;  /* 0x0000000fb80f7221 */ /* 0x000fe20000010100 */
[----:B------:R-:W-:Y:S01]  /*5ca0*/  FMUL.FTZ R5, R5, UR5 ;  /* 0x0000000505057c20 */ /* 0x000fe20008410000 */
[----:B------:R-:W-:Y:S01]  /*5cb0*/  FMUL.FTZ R4, R4, UR5 ;  /* 0x0000000504047c20 */ /* 0x000fe20008410000 */
        /* <DEDUP_REMOVED lines=12> */
[----:B------:R-:W-:Y:S01]  /*5d80*/  FADD.FTZ R16, -R186, R16 ;  /* 0x00000010ba107221 */ /* 0x000fe20000010100 */
[----:B------:R-:W-:Y:S01]  /*5d90*/  FFMA.FTZ R6, -R119, R119, 1 ;  /* 0x3f80000077067423 */ /* 0x000fe20000010177 */
[----:B------:R-:W-:Y:S01]  /*5da0*/  FMUL.FTZ R15, R15, R0 ;  /* 0x000000000f0f7220 */ /* 0x000fe20000410000 */
[----:B------:R-:W-:Y:S01]  /*5db0*/  FMUL.FTZ R11, R206, R14 ;  /* 0x0000000ece0b7220 */ /* 0x000fe20000410000 */
[----:B------:R-:W-:Y:S01]  /*5dc0*/  FADD.FTZ R19, -R187, R19 ;  /* 0x00000013bb137221 */ /* 0x000fe20000010100 */
[----:B------:R-:W-:Y:S01]  /*5dd0*/  FMUL.FTZ R5, R5, UR5 ;  /* 0x0000000505057c20 */ /* 0x000fe20008410000 */
[----:B------:R-:W-:Y:S01]  /*5de0*/  FMUL.FTZ R4, R4, UR5 ;  /* 0x0000000504047c20 */ /* 0x000fe20008410000 */
[----:B------:R-:W-:Y:S01]  /*5df0*/  FFMA.FTZ R0, -R120, R120, 1 ;  /* 0x3f80000078007423 */ /* 0x000fe20000010178 */
[----:B------:R-:W-:Y:S01]  /*5e00*/  F2FP.BF16.F32.PACK_AB R109, R109, R9 ;  /* 0x000000096d6d723e */ /* 0x000fe200000010ff */
[----:B------:R-:W-:Y:S01]  /*5e10*/  FADD.FTZ R17, -R186, R17 ;  /* 0x00000011ba117221 */ /* 0x000fe20000010100 */
        /* <DEDUP_REMOVED lines=9> */
[----:B------:R-:W-:Y:S01]  /*5eb0*/  F2FP.BF16.F32.PACK_AB R108, R108, R10 ;  /* 0x0000000a6c6c723e */ /* 0x000fe200000010ff */
[----:B------:R-:W-:Y:S01]  /*5ec0*/  FMUL.FTZ R14, R214, R17 ;  /* 0x00000011d60e7220 */ /* 0x000fe20000410000 */
[----:B------:R-:W-:Y:S01]  /*5ed0*/  FMUL.FTZ R10, R111, R6 ;  /* 0x000000066f0a7220 */ /* 0x000fe20000410000 */
[----:B------:R-:W-:Y:S01]  /*5ee0*/  F2FP.BF16.F32.PACK_AB R17, R12, R13 ;  /* 0x0000000d0c11723e */ /* 0x000fe200000010ff */
[----:B------:R-:W-:Y:S01]  /*5ef0*/  FFMA.FTZ R6, -R123, R123, 1 ;  /* 0x3f8000007b067423 */ /* 0x000fe2000001017b */
[----:B------:R-:W-:Y:S01]  /*5f00*/  FMUL.FTZ R13, R112, R0 ;  /* 0x00000000700d7220 */ /* 0x000fe20000410000 */
[----:B------:R-:W-:Y:S01]  /*5f10*/  FMUL.FTZ R113, R213, R18 ;  /* 0x00000012d5717220 */ /* 0x000fe20000410000 */
[----:B------:R-:W-:Y:S01]  /*5f20*/  FADD.FTZ R23, -R187, R23 ;  /* 0x00000017bb177221 */ /* 0x000fe20000010100 */
[----:B------:R-:W-:Y:S01]  /*5f30*/  FMUL.FTZ R5, R5, UR5 ;  /* 0x0000000505057c20 */ /* 0x000fe20008410000 */
[----:B------:R-:W-:Y:S01]  /*5f40*/  FMUL.FTZ R4, R4, UR5 ;  /* 0x0000000504047c20 */ /* 0x000fe20008410000 */
[----:B------:R-:W-:Y:S01]  /*5f50*/  FFMA.FTZ R0, -R124, R124, 1 ;  /* 0x3f8000007c007423 */ /* 0x000fe2000001017c */
[----:B------:R-:W-:Y:S01]  /*5f60*/  FMUL.FTZ R6, R6, UR5 ;  /* 0x0000000506067c20 */ /* 0x000fe20008410000 */
[----:B------:R-:W-:Y:S01]  /*5f70*/  FADD.FTZ R20, -R186, R20 ;  /* 0x00000014ba147221 */ /* 0x000fe20000010100 */
        /* <DEDUP_REMOVED lines=8> */
[----:B------:R-:W-:Y:S01]  /*6000*/  F2FP.BF16.F32.PACK_AB R18, R7, R8 ;  /* 0x000000080712723e */ /* 0x000fe200000010ff */
[----:B------:R-:W-:Y:S01]  /*6010*/  FMUL.FTZ R9, R9, R6 ;  /* 0x0000000609097220 */ /* 0x000fe20000410000 */
[----:B------:R-:W-:Y:S01]  /*6020*/  F2FP.BF16.F32.PACK_AB R16, R16, R10 ;  /* 0x0000000a1010723e */ /* 0x000fe200000010ff */
[----:B------:R-:W-:Y:S01]  /*6030*/  FMUL.FTZ R8, R219, R20 ;  /* 0x00000014db087220 */ /* 0x000fe20000410000 */
[----:B------:R-:W-:Y:S01]  /*6040*/  FFMA.FTZ R6, -R129, R129, 1 ;  /* 0x3f80000081067423 */ /* 0x000fe20000010181 */
[----:B------:R-:W-:Y:S01]  /*6050*/  FMUL.FTZ R10, R19, R0 ;  /* 0x00000000130a7220 */ /* 0x000fe20000410000 */
[----:B------:R-:W-:Y:S01]  /*6060*/  FMUL.FTZ R7, R218, R21 ;  /* 0x00000015da077220 */ /* 0x000fe20000410000 */
[----:B------:R-:W-:Y:S01]  /*6070*/  FMUL.FTZ R20, R217, R22 ;  /* 0x00000016d9147220 */ /* 0x000fe20000410000 */
[----:B------:R-:W-:Y:S01]  /*6080*/  FADD.FTZ R27, -R184, R27 ;  /* 0x0000001bb81b7221 */ /* 0x000fe20000010100 */
[----:B------:R-:W-:Y:S01]  /*6090*/  FMUL.FTZ R5, R5, UR5 ;  /* 0x0000000505057c20 */ /* 0x000fe20008410000 */
[----:B------:R-:W-:Y:S01]  /*60a0*/  FMUL.FTZ R4, R4, UR5 ;  /* 0x0000000504047c20 */ /* 0x000fe20008410000 */
[----:B------:R-:W-:Y:S01]  /*60b0*/  FFMA.FTZ R0, -R125, R125, 1 ;  /* 0x3f8000007d007423 */ /* 0x000fe2000001017d */
[----:B------:R-:W-:Y:S01]  /*60c0*/  F2FP.BF16.F32.PACK_AB R15, R15, R11 ;  /* 0x0000000b0f0f723e */ /* 0x000fe200000010ff */
[----:B------:R-:W-:Y:S01]  /*60d0*/  FMUL.FTZ R6, R6, UR5 ;  /* 0x0000000506067c20 */ /* 0x000fe20008410000 */
        /* <DEDUP_REMOVED lines=32> */
[----:B------:R-:W-:Y:S01]  /*62e0*/  F2FP.BF16.F32.PACK_AB R14, R14, R9 ;  /* 0x000000090e0e723e */ /* 0x000fe200000010ff */
        /* <DEDUP_REMOVED lines=46> */
[C---:B-1----:R-:W-:Y:S05]  /*65d0*/  IMAD.U32 R4, R19.reuse, -0x40, RZ ;  /* 0xffffffc013047824 */ /* 0x042fea00078e00ff */
        /* <DEDUP_REMOVED lines=12> */
.L_x_1425:
[----:B------:R-:W-:Y:S01]  /*66a0*/  STS [R197+0xa000], R109 ;  /* 0x00a0006dc5007388 */ /* 0x000fe20000000800 */
[----:B------:R-:W-:Y:S03]  /*66b0*/  LEA R114, R241, UR4, 0x1 ;  /* 0x00000004f1727c11 */ /* 0x000fe6000f8e08ff */
        /* <DEDUP_REMOVED lines=16> */
[C---:B--2---:R-:W-:Y:S01]  /*67c0*/  VIADD R0, R2.reuse, 0x40 ;  /* 0x0000004002007836 */ /* 0x044fe20000000000 */
[----:B------:R-:W-:Y:S04]  /*67d0*/  @P1 IADD3 R0, R2, -0x40, RZ ;  /* 0xffffffc002001810 */ /* 0x000fe80007ffe0ff */
        /* <DEDUP_REMOVED lines=67> */
.L_x_1426:
        /* <DEDUP_REMOVED lines=8> */
[----:B------:R-:W2:Y:S01]  /*6c90*/  LDSM.16.MT88.4 R20, [R0] ;  /* 0x000000000014783b */ /* 0x000ea20000004200 */
[----:B------:R-:W-:Y:S02]  /*6ca0*/  UISETP.GT.AND UP2, UPT, UR7, UR22, UPT ;  /* 0x000000160700728c */ /* 0x000fe4000bf44270 */
        /* <DEDUP_REMOVED lines=276> */
[----:B------:R-:W-:Y:S02]  /*7df0*/  F2FP.BF16.F32.PACK_AB R62, R63, R62 ;  /* 0x0000003e3f3e723e */ /* 0x000fe400000010ff */
[----:B------:R-:W-:Y:S01]  /*7e00*/  PLOP3.LUT P0, PT, PT, PT, UP0, 0x80, 0x0 ;  /* 0x000000000000781c */ /* 0x000fe20003f0f008 */
[----:B------:R-:W-:Y:S04]  /*7e10*/  STS [R247+0x2000], R7 ;  /* 0x00200007f7007388 */ /* 0x000fe80000000800 */
[----:B------:R-:W-:Y:S04]  /*7e20*/  STS [R247+0x2400], R6 ;  /* 0x00240006f7007388 */ /* 0x000fe80000000800 */
        /* <DEDUP_REMOVED lines=33> */
.L_x_1428:
[----:B------:R-:W-:Y:S01]  /*8040*/  @UP0 UIADD3 UR7, UR36, UR38, URZ ;  /* 0x0000002624070290 */ /* 0x000fe2000fffe03f */
[----:B-12---:R-:W-:Y:S01]  /*8050*/  SHF.R.S32.HI R0, RZ, 0x1f, R2 ;  /* 0x0000001fff007819 */ /* 0x006fe20000011402 */
[----:B------:R-:W-:Y:S01]  /*8060*/  @UP0 ULDC.64 UR10, c[0x0][0x458] ;  /* 0x00011600000a0ab9 */ /* 0x000fe20000000a00 */
[----:B------:R-:W-:Y:S02]  /*8070*/  USHF.L.U32 UR5, UR21, 0x7, URZ ;  /* 0x0000000715057899 */ /* 0x000fe4000800063f */
        /* <DEDUP_REMOVED lines=18> */
.L_x_1429:
[----:B------:R-:W-:Y:S01]  /*81a0*/  BAR.SYNC.DEFER_BLOCKING 0x0 ;  /* 0x0000000000007b1d */ /* 0x000fe20000010000 */
[----:B------:R-:W-:Y:S01]  /*81b0*/  USHF.R.S32.HI UR7, URZ, 0x1f, UR5 ;  /* 0x0000001f3f077899 */ /* 0x000fe20008011405 */
[----:B------:R-:W-:Y:S01]  /*81c0*/  LEA.HI R0, R0, R2, RZ, 0x3 ;  /* 0x0000000200007211 */ /* 0x000fe200078f18ff */
[----:B------:R-:W-:Y:S01]  /*81d0*/  IMAD.U32 R2, RZ, RZ, UR8 ;  /* 0x00000008ff027e24 */ /* 0x000fe2000f8e00ff */
[--C-:B------:R-:W-:Y:S01]  /*81e0*/  SHF.R.S32.HI R7, RZ, 0x1f, R244.reuse ;  /* 0x0000001fff077819 */ /* 0x100fe200000114f4 */
[----:B------:R-:W-:Y:S01]  /*81f0*/  UIMAD UR12, UR7, UR8, URZ ;  /* 0x00000008070c72a4 */ /* 0x000fe2000f8e023f */
[----:B------:R-:W-:Y:S01]  /*8200*/  IMAD.MOV.U32 R6, RZ, RZ, R244 ;  /* 0x000000ffff067224 */ /* 0x000fe200078e00f4 */
[----:B------:R-:W-:Y:S01]  /*8210*/  UIMAD UR6, UR21, -0x80, UR6 ;  /* 0xffffff80150678a4 */ /* 0x000fe2000f8e0206 */
[----:B------:R-:W-:Y:S01]  /*8220*/  SHF.R.S32.HI R0, RZ, 0x3, R0 ;  /* 0x00000003ff007819 */ /* 0x000fe20000011400 */
[----:B------:R-:W-:Y:S01]  /*8230*/  UIMAD UR12, UR5, UR9, UR12 ;  /* 0x00000009050c72a4 */ /* 0x000fe2000f8e020c */
[----:B------:R-:W-:Y:S01]  /*8240*/  IMAD.WIDE.U32 R4, R2, UR5, R6 ;  /* 0x0000000502047c25 */ /* 0x000fe2000f8e0006 */
[----:B------:R-:W-:Y:S01]  /*8250*/  USHF.R.S32.HI UR16, URZ, 0x1f, UR56 ;  /* 0x0000001f3f107899 */ /* 0x000fe20008011438 */
[----:B------:R-:W-:Y:S01]  /*8260*/  BSSY B0, `(.L_x_1430) ;  /* 0x0000022000007945 */ /* 0x000fe20003800000 */
[C---:B------:R-:W-:Y:S01]  /*8270*/  ISETP.GE.AND P4, PT, R0.reuse, UR6, PT ;  /* 0x0000000600007c0c */ /* 0x040fe2000bf86270 */
[----:B------:R-:W-:Y:S01]  /*8280*/  VIADD R8, R0, 0x20 ;  /* 0x0000002000087836 */ /* 0x000fe20000000000 */
[----:B------:R-:W-:Y:S01]  /*8290*/  IADD3 R4, P0, R4, UR19, RZ ;  /* 0x0000001304047c10 */ /* 0x000fe2000ff1e0ff */
[----:B------:R-:W-:Y:S01]  /*82a0*/  IMAD.U32 R2, RZ, RZ, UR12 ;  /* 0x0000000cff027e24 */ /* 0x000fe2000f8e00ff */
[----:B------:R-:W-:Y:S01]  /*82b0*/  ULDC.64 UR12, c[0x0][0x468] ;  /* 0x00011a00000c7ab9 */ /* 0x000fe20000000a00 */
[----:B------:R-:W-:Y:S01]  /*82c0*/  VIADD R9, R0, 0x40 ;  /* 0x0000004000097836 */ /* 0x000fe20000000000 */
[----:B------:R-:W-:Y:S01]  /*82d0*/  UIMAD UR16, UR16, UR12, URZ ;  /* 0x0000000c101072a4 */ /* 0x000fe2000f8e023f */
[----:B------:R-:W-:Y:S01]  /*82e0*/  ISETP.GE.AND P3, PT, R8, UR6, PT ;  /* 0x0000000608007c0c */ /* 0x000fe2000bf66270 */
[----:B------:R-:W-:Y:S01]  /*82f0*/  VIADD R8, R0, 0x60 ;  /* 0x0000006000087836 */ /* 0x000fe20000000000 */
[----:B------:R-:W-:Y:S01]  /*8300*/  IADD3.X R5, R5, UR20, R2, P0, !PT ;  /* 0x0000001405057c10 */ /* 0x000fe200087fe402 */
[----:B------:R-:W-:Y:S01]  /*8310*/  IMAD.U32 R2, RZ, RZ, UR12 ;  /* 0x0000000cff027e24 */ /* 0x000fe2000f8e00ff */
[----:B------:R1:W2:Y:S01]  /*8320*/  LDS.128 R16, [R114+0x7000] ;  /* 0x0070000072107984 */ /* 0x0002a20000000c00 */
[----:B------:R-:W-:Y:S01]  /*8330*/  UIMAD UR13, UR56, UR13, UR16 ;  /* 0x0000000d380d72a4 */ /* 0x000fe2000f8e0210 */
[----:B------:R-:W-:Y:S01]  /*8340*/  ISETP.GE.AND P2, PT, R9, UR6, PT ;  /* 0x0000000609007c0c */ /* 0x000fe2000bf46270 */
[----:B------:R-:W-:Y:S01]  /*8350*/  IMAD.WIDE.U32 R4, R2, UR56, R4 ;  /* 0x0000003802047c25 */ /* 0x000fe2000f8e0004 */
[----:B------:R1:W3:Y:S01]  /*8360*/  LDS.128 R20, [R114+0xb000] ;  /* 0x00b0000072147984 */ /* 0x0002e20000000c00 */
[----:B------:R-:W-:-:S02]  /*8370*/  ISETP.GE.AND P1, PT, R8, UR6, PT ;  /* 0x0000000608007c0c */ /* 0x000fc4000bf26270 */
[----:B------:R-:W-:Y:S01]  /*8380*/  VIADD R2, R5, UR13 ;  /* 0x0000000d05027c36 */ /* 0x000fe20008000000 */
[----:B------:R1:W4:Y:S01]  /*8390*/  LDS.128 R24, [R114+0xc000] ;  /* 0x00c0000072187984 */ /* 0x0003220000000c00 */
[----:B------:R-:W-:-:S03]  /*83a0*/  SHF.R.S32.HI R32, RZ, 0x1f, R0 ;  /* 0x0000001fff207819 */ /* 0x000fc60000011400 */
[----:B------:R1:W1:Y:S01]  /*83b0*/  LDS.128 R28, [R114+0xd000] ;  /* 0x00d00000721c7984 */ /* 0x0002620000000c00 */
        /* <DEDUP_REMOVED lines=12> */
.L_x_1431:
[----:B------:R-:W-:Y:S05]  /*8480*/  BSYNC B0 ;  /* 0x0000000000007941 */ /* 0x000fea0003800000 */
.L_x_1430:
        /* <DEDUP_REMOVED lines=14> */
.L_x_1433:
[----:B------:R-:W-:Y:S05]  /*8570*/  BSYNC B0 ;  /* 0x0000000000007941 */ /* 0x000fea0003800000 */
.L_x_1432:
        /* <DEDUP_REMOVED lines=15> */
.L_x_1435:
[----:B------:R-:W-:Y:S05]  /*8670*/  BSYNC B0 ;  /* 0x0000000000007941 */ /* 0x000fea0003800000 */
.L_x_1434:
        /* <DEDUP_REMOVED lines=14> */
.L_x_1437:
[----:B------:R-:W-:Y:S05]  /*8760*/  BSYNC B0 ;  /* 0x0000000000007941 */ /* 0x000fea0003800000 */
.L_x_1436:
[----:B-12---:R-:W1:Y:S01]  /*8770*/  LDS.128 R112, [R114+0xa000] ;  /* 0x00a0000072707984 */ /* 0x006e620000000c00 */
[----:B------:R-:W-:Y:S01]  /*8780*/  IMAD.U32 R2, RZ, RZ, UR10 ;  /* 0x0000000aff027e24 */ /* 0x000fe2000f8e00ff */
[----:B------:R-:W-:Y:S01]  /*8790*/  UIMAD UR7, UR7, UR10, URZ ;  /* 0x0000000a070772a4 */ /* 0x000fe2000f8e023f */
[----:B------:R-:W-:Y:S01]  /*87a0*/  BSSY B0, `(.L_x_1438) ;  /* 0x0000018000007945 */ /* 0x000fe20003800000 */
[----:B------:R-:W-:Y:S01]  /*87b0*/  USHF.R.S32.HI UR8, URZ, 0x1f, UR56 ;  /* 0x0000001f3f087899 */ /* 0x000fe20008011438 */
[----:B------:R-:W-:Y:S01]  /*87c0*/  IMAD.WIDE.U32 R6, R2, UR5, R6 ;  /* 0x0000000502067c25 */ /* 0x000fe2000f8e0006 */
[----:B------:R-:W-:-:S03]  /*87d0*/  UIMAD UR5, UR5, UR11, UR7 ;  /* 0x0000000b050572a4 */ /* 0x000fc6000f8e0207 */
[----:B------:R-:W-:Y:S01]  /*87e0*/  ULDC.64 UR6, c[0x0][0x470] ;  /* 0x00011c0000067ab9 */ /* 0x000fe20000000a00 */
[----:B------:R-:W-:Y:S02]  /*87f0*/  IADD3 R4, P0, R6, UR17, RZ ;  /* 0x0000001106047c10 */ /* 0x000fe4000ff1e0ff */
        /* <DEDUP_REMOVED lines=18> */
.L_x_1439:
[----:B------:R-:W-:Y:S05]  /*8920*/  BSYNC B0 ;  /* 0x0000000000007941 */ /* 0x000fea0003800000 */
.L_x_1438:
        /* <DEDUP_REMOVED lines=14> */
.L_x_1441:
[----:B------:R-:W-:Y:S05]  /*8a10*/  BSYNC B0 ;  /* 0x0000000000007941 */ /* 0x000fea0003800000 */
.L_x_1440:
        /* <DEDUP_REMOVED lines=14> */
.L_x_1443:
[----:B------:R-:W-:Y:S05]  /*8b00*/  BSYNC B0 ;  /* 0x0000000000007941 */ /* 0x000fea0003800000 */
.L_x_1442:
        /* <DEDUP_REMOVED lines=13> */
.L_x_1422:
[----:B------:R-:W-:Y:S05]  /*8be0*/  BSYNC B1 ;  /* 0x0000000000017941 */ /* 0x000fea0003800000 */
.L_x_1400:
[----:B------:R-:W-:Y:S01]  /*8bf0*/  R2UR UR6, R251 ;  /* 0x00000000fb0672ca */ /* 0x000fe200000e0000 */
[----:B------:R-:W-:Y:S02]  /*8c00*/  ULDC UR5, c[0x0][0xc] ;  /* 0x0000030000057ab9 */ /* 0x000fe40000000800 */
[----:B------:R-:W-:-:S10]  /*8c10*/  UIADD3 UR21, UR5, UR21, URZ ;  /* 0x0000001505157290 */ /* 0x000fd4000fffe03f */
[----:B------:R-:W-:-:S06]  /*8c20*/  UISETP.GE.AND UP0, UPT, UR21, UR6, UPT ;  /* 0x000000061500728c */ /* 0x000fcc000bf06270 */
[----:B------:R-:W-:-:S13]  /*8c30*/  PLOP3.LUT P0, PT, PT, PT, UP0, 0x80, 0x0 ;  /* 0x000000000000781c */ /* 0x000fda0003f0f008 */
[----:B------:R-:W-:Y:S05]  /*8c40*/  @P0 BRA `(.L_x_1444) ;  /* 0x0000000000040947 */ /* 0x000fea0003800000 */
[----:B------:R-:W-:Y:S05]  /*8c50*/  BRA `(.L_x_1445) ;  /* 0xffffff7c00647947 */ /* 0x000fea000383ffff */
.L_x_1444:
[----:B------:R-:W-:Y:S05]  /*8c60*/  EXIT ;  /* 0x000000000000794d */ /* 0x000fea0003800000 */
.L_x_1446:
        /* <DEDUP_REMOVED lines=9> */
.L_x_2481:


//--------------------- .text._ZN5flash44flash_bwd_dq_dk_dv_loop_seqk_parallel_kernelI23Flash_bwd_kernel_traitsILi64ELi64ELi128ELi8ELi2ELi4ELi4ELb1ELb0EN7cutlass10bfloat16_tE19Flash_kernel_traitsILi64ELi64ELi128ELi8ES3_EELb1ELb0ELb1ELb1ELb0ELb0ELb0EEEvNS_16Flash_bwd_paramsE --------------------------
	.section	.text._ZN5flash44flash_bwd_dq_dk_dv_loop_seqk_parallel_kernelI23Flash_bwd_kernel_traitsILi64ELi64ELi128ELi8ELi2ELi4ELi4ELb1ELb0EN7cutlass10bfloat16_tE19Flash_kernel_traitsILi64ELi64ELi128ELi8ES3_EELb1ELb0ELb1ELb1ELb0ELb0ELb0EEEvNS_16Flash_bwd_paramsE,"ax",@progbits
	.align	128
        .global         _ZN5flash44flash_bwd_dq_dk_dv_loop_seqk_parallel_kernelI23Flash_bwd_kernel_traitsILi64ELi64ELi128ELi8ELi2ELi4ELi4ELb1ELb0EN7cutlass10bfloat16_tE19Flash_kernel_traitsILi64ELi64ELi128ELi8ES3_EELb1ELb0ELb1ELb1ELb0ELb0ELb0EEEvNS_16Flash_bwd_paramsE
        .type           _ZN5flash44flash_bwd_dq_dk_dv_loop_seqk_parallel_kernelI23Flash_bwd_kernel_traitsILi64ELi64ELi128ELi8ELi2ELi4ELi4ELb1ELb0EN7cutlass10bfloat16_tE19Flash_kernel_traitsILi64ELi64ELi128ELi8ES3_EELb1ELb0ELb1ELb1ELb0ELb0ELb0EEEvNS_16Flash_bwd_paramsE,@function
        .size           _ZN5flash44flash_bwd_dq_dk_dv_loop_seqk_parallel_kernelI23Flash_bwd_kernel_traitsILi64ELi64ELi128ELi8ELi2ELi4ELi4ELb1ELb0EN7cutlass10bfloat16_tE19Flash_kernel_traitsILi64ELi64ELi128ELi8ES3_EELb1ELb0ELb1ELb1ELb0ELb0ELb0EEEvNS_16Flash_bwd_paramsE,(.L_x_2482 - _ZN5flash44flash_bwd_dq_dk_dv_loop_seqk_parallel_kernelI23Flash_bwd_kernel_traitsILi64ELi64ELi128ELi8ELi2ELi4ELi4ELb1ELb0EN7cutlass10bfloat16_tE19Flash_kernel_traitsILi64ELi64ELi128ELi8ES3_EELb1ELb0ELb1ELb1ELb0ELb0ELb0EEEvNS_16Flash_bwd_paramsE)
        .other          _ZN5flash44flash_bwd_dq_dk_dv_loop_seqk_parallel_kernelI23Flash_bwd_kernel_traitsILi64ELi64ELi128ELi8ELi2ELi4ELi4ELb1ELb0EN7cutlass10bfloat16_tE19Flash_kernel_traitsILi64ELi64ELi128ELi8ES3_EELb1ELb0ELb1ELb1ELb0ELb0ELb0EEEvNS_16Flash_bwd_paramsE,@"STO_CUDA_ENTRY STV_DEFAULT"
_ZN5flash44flash_bwd_dq_dk_dv_loop_seqk_parallel_kernelI23Flash_bwd_kernel_traitsILi64ELi64ELi128ELi8ELi2ELi4ELi4ELb1ELb0EN7cutlass10bfloat16_tE19Flash_kernel_traitsILi64ELi64ELi128ELi8ES3_EELb1ELb0ELb1ELb1ELb0ELb0ELb0EEEvNS_16Flash_bwd_paramsE:
.text._ZN5flash44flash_bwd_dq_dk_dv_loop_seqk_parallel_kernelI23Flash_bwd_kernel_traitsILi64ELi64ELi128ELi8ELi2ELi4ELi4ELb1ELb0EN7cutlass10bfloat16_tE19Flash_kernel_traitsILi64ELi64ELi128ELi8ES3_EELb1ELb0ELb1ELb1ELb0ELb0ELb0EEEvNS_16Flash_bwd_paramsE:
        /* <DEDUP_REMOVED lines=21> */
[----:B-1----:R-:W-:Y:S01]  /*0150*/  SHF.R.S32.HI R0, RZ, 0x1f, R13 ;  /* 0x0000001fff007819 */ /* 0x002fe2000001140d */
[----:B------:R-:W-:-:S03]  /*0160*/  UIADD3 UR4, UR6, 0x6000, URZ ;  /* 0x0000600006047890 */ /* 0x000fc6000fffe03f */
        /* <DEDUP_REMOVED lines=10> */
[----:B------:R-:W-:Y:S01]  /*0210*/  SHF.R.S32.HI R11, RZ, 0x5, R179 ;  /* 0x00000005ff0b7819 */ /* 0x000fe200000114b3 */
        /* <DEDUP_REMOVED lines=17> */
[----:B------:R-:W-:Y:S01]  /*0330*/  LOP3.LUT P4, RZ, R9, 0x2, RZ, 0xc0, !PT ;  /* 0x0000000209ff7812 */ /* 0x000fe2000788c0ff */
        /* <DEDUP_REMOVED lines=33> */
[C---:B------:R-:W-:Y:S01]  /*0550*/  IMAD R187, R182.reuse, 0x200, R187 ;  /* 0x00000200b6bb7824 */ /* 0x040fe200078e02bb */
        /* <DEDUP_REMOVED lines=25> */
[--C-:B------:R-:W-:Y:S01]  /*06f0*/  IMAD R176, R179, 0x400, R0.reuse ;  /* 0x00000400b3b07824 */ /* 0x100fe200078e0200 */
[----:B------:R-:W-:Y:S01]  /*0700*/  LOP3.LUT R189, R5, R10, R189, 0x1e, !PT ;  /* 0x0000000a05bd7212 */ /* 0x000fe200078e1ebd */
[----:B------:R-:W-:Y:S01]  /*0710*/  IMAD R3, R3, 0x400, R0 ;  /* 0x0000040003037824 */ /* 0x000fe200078e0200 */
[----:B------:R-:W-:Y:S01]  /*0720*/  SHF.R.S32.HI R186, RZ, 0x2, R2 ;  /* 0x00000002ffba7819 */ /* 0x000fe20000011402 */
[----:B------:R-:W-:Y:S01]  /*0730*/  IMAD.IADD R176, R176, 0x1, R174 ;  /* 0x00000001b0b07824 */ /* 0x000fe200078e02ae */
[----:B------:R-:W-:Y:S01]  /*0740*/  SEL R2, R207, 0xffffffe0, !P4 ;  /* 0xffffffe0cf027807 */ /* 0x000fe20006000000 */
[----:B------:R-:W-:Y:S01]  /*0750*/  IMAD.IADD R189, R4, 0x1, R189 ;  /* 0x0000000104bd7824 */ /* 0x000fe200078e02bd */
[----:B------:R-:W-:Y:S01]  /*0760*/  LEA R169, R169, UR6, 0x1 ;  /* 0x00000006a9a97c11 */ /* 0x000fe2000f8e08ff */
[----:B------:R-:W-:Y:S01]  /*0770*/  IMAD.IADD R174, R174, 0x1, R3 ;  /* 0x00000001aeae7824 */ /* 0x000fe200078e0203 */
[----:B------:R-:W-:Y:S01]  /*0780*/  SEL R207, R207, 0xffffffe0, !P1 ;  /* 0xffffffe0cfcf7807 */ /* 0x000fe20004800000 */
[----:B------:R-:W-:Y:S01]  /*0790*/  IMAD.MOV.U32 R3, RZ, RZ, 0x40 ;  /* 0x00000040ff037424 */ /* 0x000fe200078e00ff */
[----:B------:R-:W-:Y:S01]  /*07a0*/  LEA R189, R189, UR8, 0x1 ;  /* 0x00000008bdbd7c11 */ /* 0x000fe2000f8e08ff */
[----:B------:R-:W-:Y:S01]  /*07b0*/  IMAD.IADD R168, R2, 0x1, R169 ;  /* 0x0000000102a87824 */ /* 0x000fe200078e02a9 */
[----:B------:R-:W-:Y:S01]  /*07c0*/  LEA R192, R192, UR6, 0x1 ;  /* 0x00000006c0c07c11 */ /* 0x000fe2000f8e08ff */
[----:B------:R-:W-:Y:S01]  /*07d0*/  IMAD R186, R179, 0x10, R186 ;  /* 0x00000010b3ba7824 */ /* 0x000fe200078e02ba */
[----:B------:R-:W-:Y:S01]  /*07e0*/  SEL R3, R3, 0xffffffc0, !P3 ;  /* 0xffffffc003037807 */ /* 0x000fe20005800000 */
[----:B------:R-:W-:Y:S01]  /*07f0*/  VIADD R193, R189, 0x40 ;  /* 0x00000040bdc17836 */ /* 0x000fe20000000000 */
[----:B------:R-:W-:Y:S01]  /*0800*/  SEL R233, R233, 0x10, !P0 ;  /* 0x00000010e9e97807 */ /* 0x000fe20004000000 */
[----:B------:R-:W-:Y:S01]  /*0810*/  IMAD.IADD R196, R192, 0x1, R207 ;  /* 0x00000001c0c47824 */ /* 0x000fe200078e02cf */
[----:B------:R-:W-:Y:S01]  /*0820*/  LOP3.LUT R175, R175, R0, RZ, 0xfc, !PT ;  /* 0x00000000afaf7212 */ /* 0x000fe200078efcff */
[----:B------:R-:W-:Y:S01]  /*0830*/  IMAD.IADD R3, R3, 0x1, R169 ;  /* 0x0000000103037824 */ /* 0x000fe200078e02a9 */
[----:B------:R-:W-:Y:S01]  /*0840*/  LEA R173, R173, UR6, 0x1 ;  /* 0x00000006adad7c11 */ /* 0x000fe2000f8e08ff */
[C---:B------:R-:W-:Y:S01]  /*0850*/  @P2 VIADD R193, R189.reuse, 0xffffffc0 ;  /* 0xffffffc0bdc12836 */ /* 0x040fe20000000000 */
[----:B------:R-:W-:Y:S01]  /*0860*/  LEA R174, R174, UR5, 0x1 ;  /* 0x00000005aeae7c11 */ /* 0x000fe2000f8e08ff */
[----:B------:R-:W-:-:S02]  /*0870*/  VIADD R194, R189, 0x420 ;  /* 0x00000420bdc27836 */ /* 0x000fc40000000000 */
[----:B------:R-:W-:Y:S02]  /*0880*/  IMAD.IADD R197, R192, 0x1, R233 ;  /* 0x00000001c0c57824 */ /* 0x000fe400078e02e9 */
[----:B------:R-:W-:Y:S02]  /*0890*/  IMAD.IADD R195, R207, 0x1, R189 ;  /* 0x00000001cfc37824 */ /* 0x000fe400078e02bd */
[----:B------:R-:W-:Y:S02]  /*08a0*/  IMAD.IADD R2, R2, 0x1, R3 ;  /* 0x0000000102027824 */ /* 0x000fe400078e0203 */
[----:B------:R-:W-:Y:S02]  /*08b0*/  @P1 VIADD R194, R189, 0x3e0 ;  /* 0x000003e0bdc21836 */ /* 0x000fe40000000000 */
[----:B------:R-:W-:Y:S02]  /*08c0*/  IMAD.IADD R233, R233, 0x1, R196 ;  /* 0x00000001e9e97824 */ /* 0x000fe400078e02c4 */
[----:B---34-:R-:W-:-:S07]  /*08d0*/  IMAD.IADD R207, R207, 0x1, R193 ;  /* 0x00000001cfcf7824 */ /* 0x018fce00078e02c1 */
.L_x_1517:
        /* <DEDUP_REMOVED lines=47> */
.L_x_1447:
[----:B------:R-:W-:Y:S01]  /*0bd0*/  IMAD.SHL.U32 R204, R188, 0x80, RZ ;  /* 0x00000080bccc7824 */ /* 0x000fe200078e00ff */
[----:B-----5:R-:W-:-:S04]  /*0be0*/  @!P2 IADD3 R229, R0, R4, -R230 ;  /* 0x0000000400e5a210 */ /* 0x020fc80007ffe8e6 */
[----:B------:R-:W-:-:S13]  /*0bf0*/  ISETP.GT.AND P0, PT, R229, R204, PT ;  /* 0x000000cce500720c */ /* 0x000fda0003f04270 */
[----:B------:R-:W-:Y:S05]  /*0c00*/  @!P0 BRA `(.L_x_1448) ;  /* 0x0000008c00588947 */ /* 0x000fea0003800000 */
[----:B------:R-:W3:Y:S01]  /*0c10*/  LDC R6, c[0x0][0x278] ;  /* 0x00009e00ff067b82 */ /* 0x000ee20000000800 */
[----:B------:R-:W-:Y:S01]  /*0c20*/  IABS R0, R190 ;  /* 0x000000be00007213 */ /* 0x000fe20000000000 */
[----:B------:R-:W4:Y:S01]  /*0c30*/  S2R R21, SR_CTAID.X ;  /* 0x0000000000157919 */ /* 0x000f220000002500 */
[----:B-1----:R-:W-:Y:S02]  /*0c40*/  IADD3 R11, R231, 0x3f, RZ ;  /* 0x0000003fe70b7810 */ /* 0x002fe40007ffe0ff */
[----:B------:R-:W-:Y:S02]  /*0c50*/  ISETP.NE.AND P0, PT, R232, -0x1, PT ;  /* 0xffffffffe800780c */ /* 0x000fe40003f05270 */
[----:B------:R-:W-:Y:S01]  /*0c60*/  SHF.R.S32.HI R13, RZ, 0x1f, R11 ;  /* 0x0000001fff0d7819 */ /* 0x000fe2000001140b */
[----:B------:R-:W1:Y:S01]  /*0c70*/  LDC R10, c[0x0][0x394] ;  /* 0x0000e500ff0a7b82 */ /* 0x000e620000000800 */
[----:B------:R-:W-:Y:S02]  /*0c80*/  ISETP.NE.AND P2, PT, R30, -0x1, PT ;  /* 0xffffffff1e00780c */ /* 0x000fe40003f45270 */
[----:B------:R-:W-:-:S02]  /*0c90*/  LEA.HI R13, R13, R11, RZ, 0x6 ;  /* 0x0000000b0d0d7211 */ /* 0x000fc400078f30ff */
[----:B------:R-:W-:Y:S02]  /*0ca0*/  IADD3 R11, R231, 0x80, R204 ;  /* 0x00000080e70b7810 */ /* 0x000fe40007ffe0cc */
[----:B------:R-:W-:Y:S01]  /*0cb0*/  SHF.R.S32.HI R13, RZ, 0x6, R13 ;  /* 0x00000006ff0d7819 */ /* 0x000fe2000001140d */
[----:B------:R-:W5:Y:S01]  /*0cc0*/  LDC.64 R4, c[0x0][0x228] ;  /* 0x00008a00ff047b82 */ /* 0x000f620000000a00 */
[----:B------:R-:W-:Y:S02]  /*0cd0*/  SHF.R.S32.HI R191, RZ, 0x1f, R190 ;  /* 0x0000001fffbf7819 */ /* 0x000fe400000114be */
[----:B------:R-:W-:Y:S02]  /*0ce0*/  @P0 IADD3 R34, R230, R232, RZ ;  /* 0x000000e8e6220210 */ /* 0x000fe40007ffe0ff */
[----:B---3--:R-:W-:-:S03]  /*0cf0*/  IABS R7, R6 ;  /* 0x0000000600077213 */ /* 0x008fc60000000000 */
[----:B------:R-:W3:Y:S01]  /*0d00*/  LDC R18, c[0x0][0x2d4] ;  /* 0x0000b500ff127b82 */ /* 0x000ee20000000800 */
[----:B--2---:R-:W2:Y:S01]  /*0d10*/  I2F.RP R8, R7 ;  /* 0x0000000700087306 */ /* 0x004ea20000209400 */
[----:B-1----:R-:W-:-:S06]  /*0d20*/  IADD3 R10, R11, R10, -R229 ;  /* 0x0000000a0b0a7210 */ /* 0x002fcc0007ffe8e5 */
[----:B------:R-:W1:Y:S01]  /*0d30*/  LDC R213, c[0x0][0x2dc] ;  /* 0x0000b700ffd57b82 */ /* 0x000e620000000800 */
[----:B------:R-:W-:Y:S01]  /*0d40*/  IADD3 R10, R10, 0x3f, RZ ;  /* 0x0000003f0a0a7810 */ /* 0x000fe20007ffe0ff */
[----:B-----5:R-:W-:-:S03]  /*0d50*/  IMAD R25, R16, R4, RZ ;  /* 0x0000000410197224 */ /* 0x020fc600078e02ff */
[----:B------:R-:W-:Y:S01]  /*0d60*/  SHF.R.S32.HI R228, RZ, 0x1f, R10 ;  /* 0x0000001fffe47819 */ /* 0x000fe2000001140a */
[C---:B------:R-:W-:Y:S01]  /*0d70*/  IMAD.WIDE.U32 R26, R183.reuse, R4, RZ ;  /* 0x00000004b71a7225 */ /* 0x040fe200078e00ff */
[----:B--2---:R-:W2:Y:S01]  /*0d80*/  MUFU.RCP R8, R8 ;  /* 0x0000000800087308 */ /* 0x004ea20000001000 */
[----:B------:R-:W5:Y:S01]  /*0d90*/  LDC.U8 R4, c[0x0][0x3d8] ;  /* 0x0000f600ff047b82 */ /* 0x000f620000000000 */
[----:B------:R-:W-:Y:S01]  /*0da0*/  LEA.HI R228, R228, R10, RZ, 0x6 ;  /* 0x0000000ae4e47211 */ /* 0x000fe200078f30ff */
[----:B------:R-:W-:Y:S01]  /*0db0*/  IMAD R25, R183, R5, R25 ;  /* 0x00000005b7197224 */ /* 0x000fe200078e0219 */
[----:B---3--:R-:W-:-:S03]  /*0dc0*/  SHF.R.S32.HI R5, RZ, 0x1f, R18 ;  /* 0x0000001fff057819 */ /* 0x008fc60000011412 */
[----:B------:R-:W-:Y:S01]  /*0dd0*/  IMAD.IADD R25, R27, 0x1, R25 ;  /* 0x000000011b197824 */ /* 0x000fe200078e0219 */
[----:B------:R-:W-:Y:S01]  /*0de0*/  SHF.R.S32.HI R228, RZ, 0x6, R228 ;  /* 0x00000006ffe47819 */ /* 0x000fe200000114e4 */
[----:B------:R-:W3:Y:S01]  /*0df0*/  @P0 LDC.64 R10, c[0x0][0x250] ;  /* 0x00009400ff0a0b82 */ /* 0x000ee20000000a00 */
[----:B------:R-:W-:Y:S02]  /*0e00*/  IMAD.WIDE.U32 R32, R183, R18, RZ ;  /* 0x00000012b7207225 */ /* 0x000fe400078e00ff */
[----:B------:R-:W-:Y:S02]  /*0e10*/  VIMNMX R228, R13, R228, PT ;  /* 0x000000e40de47248 */ /* 0x000fe40003fe0100 */
[----:B------:R-:W-:Y:S01]  /*0e20*/  IMAD R5, R5, R183, RZ ;  /* 0x000000b705057224 */ /* 0x000fe200078e02ff */
[----:B--2---:R-:W-:-:S03]  /*0e30*/  IADD3 R8, R8, 0xffffffe, RZ ;  /* 0x0ffffffe08087810 */ /* 0x004fc60007ffe0ff */
[----:B------:R-:W-:Y:S01]  /*0e40*/  IMAD R5, R16, R18, R5 ;  /* 0x0000001210057224 */ /* 0x000fe200078e0205 */
[----:B------:R-:W2:Y:S01]  /*0e50*/  LDC R22, c[0x0][0x2c4] ;  /* 0x0000b100ff167b82 */ /* 0x000ea20000000800 */
[----:B------:R-:W4:Y:S02]  /*0e60*/  F2I.FTZ.U32.TRUNC.NTZ R9, R8 ;  /* 0x0000000800097305 */ /* 0x000f24000021f000 */
[----:B------:R-:W-:Y:S01]  /*0e70*/  IMAD.IADD R5, R33, 0x1, R5 ;  /* 0x0000000121057824 */ /* 0x000fe200078e0205 */
[----:B-----5:R-:W-:-:S04]  /*0e80*/  ISETP.NE.AND P3, PT, R4, RZ, PT ;  /* 0x000000ff0400720c */ /* 0x020fc80003f65270 */
[----:B------:R-:W5:Y:S01]  /*0e90*/  LDC.U8 R23, c[0x0][0x480] ;  /* 0x00012000ff177b82 */ /* 0x000f620000000000 */
[C---:B---3--:R-:W-:Y:S02]  /*0ea0*/  @P0 IMAD R19, R34.reuse, R11, RZ ;  /* 0x0000000b22130224 */ /* 0x048fe400078e02ff */
[----:B------:R-:W-:Y:S01]  /*0eb0*/  @P0 IMAD.WIDE.U32 R34, R34, R10, RZ ;  /* 0x0000000a22220225 */ /* 0x000fe200078e00ff */
[----:B----4-:R-:W-:-:S05]  /*0ec0*/  IADD3 R17, RZ, -R9, RZ ;  /* 0x80000009ff117210 */ /* 0x010fca0007ffe0ff */
[----:B------:R-:W3:Y:S01]  /*0ed0*/  @P3 LDC R240, c[0x0][0x2e4] ;  /* 0x0000b900fff03b82 */ /* 0x000ee20000000800 */
[----:B------:R-:W-:Y:S02]  /*0ee0*/  IMAD.MOV.U32 R8, RZ, RZ, RZ ;  /* 0x000000ffff087224 */ /* 0x000fe400078e00ff */
[----:B------:R-:W-:Y:S02]  /*0ef0*/  IMAD R17, R17, R7, RZ ;  /* 0x0000000711117224 */ /* 0x000fe400078e02ff */
[----:B------:R-:W-:Y:S02]  /*0f00*/  @P0 IMAD.MOV.U32 R20, RZ, RZ, R34 ;  /* 0x000000ffff140224 */ /* 0x000fe400078e0022 */
[----:B------:R-:W-:Y:S02]  /*0f10*/  IMAD.HI.U32 R17, R9, R17, R8 ;  /* 0x0000001109117227 */ /* 0x000fe400078e0008 */
[----:B------:R-:W4:Y:S02]  /*0f20*/  LDC.64 R8, c[0x0][0x240] ;  /* 0x00009000ff087b82 */ /* 0x000f240000000a00 */
[----:B------:R-:W-:-:S02]  /*0f30*/  IMAD.SHL.U32 R34, R183, 0x80, RZ ;  /* 0x00000080b7227824 */ /* 0x000fc400078e00ff */
[----:B------:R-:W-:-:S03]  /*0f40*/  IMAD.HI.U32 R17, R17, R0, RZ ;  /* 0x0000000011117227 */ /* 0x000fc600078e00ff */
[----:B------:R-:W-:Y:S01]  /*0f50*/  SEL R34, R34, RZ, P5 ;  /* 0x000000ff22227207 */ /* 0x000fe20002800000 */
[----:B------:R-:W-:Y:S02]  /*0f60*/  IMAD.MOV R12, RZ, RZ, -R17 ;  /* 0x000000ffff0c7224 */ /* 0x000fe400078e0a11 */
[----:B------:R-:W-:Y:S02]  /*0f70*/  @P0 IMAD.IADD R19, R35, 0x1, R19 ;  /* 0x0000000123130824 */ /* 0x000fe400078e0213 */
[C---:B------:R-:W-:Y:S02]  /*0f80*/  IMAD R12, R7.reuse, R12, R0 ;  /* 0x0000000c070c7224 */ /* 0x040fe400078e0200 */
[----:B------:R-:W1:Y:S03]  /*0f90*/  LDC R0, c[0x0][0x270] ;  /* 0x00009c00ff007b82 */ /* 0x000e660000000800 */
[----:B------:R-:W-:Y:S01]  /*0fa0*/  ISETP.GT.U32.AND P4, PT, R7, R12, PT ;  /* 0x0000000c0700720c */ /* 0x000fe20003f84070 */
[----:B----4-:R-:W-:-:S03]  /*0fb0*/  IMAD.WIDE.U32 R14, R30, R8, RZ ;  /* 0x000000081e0e7225 */ /* 0x010fc600078e00ff */
[----:B------:R-:W-:-:S09]  /*0fc0*/  SEL R26, R26, R14, !P2 ;  /* 0x0000000e1a1a7207 */ /* 0x000fd20005000000 */
[----:B------:R-:W-:Y:S01]  /*0fd0*/  @!P4 VIADD R17, R17, 0x1 ;  /* 0x000000011111c836 */ /* 0x000fe20000000000 */
[-C--:B------:R-:W-:Y:S02]  /*0fe0*/  @!P4 IADD3 R12, R12, -R7.reuse, RZ ;  /* 0x800000070c0cc210 */ /* 0x080fe40007ffe0ff */
[----:B------:R-:W-:Y:S02]  /*0ff0*/  ISETP.NE.AND P4, PT, R6, RZ, PT ;  /* 0x000000ff0600720c */ /* 0x000fe40003f85270 */
[----:B------:R-:W-:Y:S01]  /*1000*/  ISETP.GE.U32.AND P6, PT, R12, R7, PT ;  /* 0x000000070c00720c */ /* 0x000fe20003fc6070 */
[----:B------:R-:W-:Y:S01]  /*1010*/  IMAD R12, R30, R9, RZ ;  /* 0x000000091e0c7224 */ /* 0x000fe200078e02ff */
[----:B------:R-:W-:Y:S01]  /*1020*/  LOP3.LUT R7, R190, R6, RZ, 0x3c, !PT ;  /* 0x00000006be077212 */ /* 0x000fe200078e3cff */
[----:B-1----:R-:W-:-:S03]  /*1030*/  IMAD.WIDE R40, R213, R0, RZ ;  /* 0x00000000d5287225 */ /* 0x002fc600078e02ff */
[----:B------:R-:W-:Y:S01]  /*1040*/  @P2 IADD3 R25, R15, R12, RZ ;  /* 0x0000000c0f192210 */ /* 0x000fe20007ffe0ff */
[-C--:B------:R-:W-:Y:S01]  /*1050*/  IMAD R24, R41, R32.reuse, RZ ;  /* 0x0000002029187224 */ /* 0x080fe200078e02ff */
[----:B------:R-:W1:Y:S01]  /*1060*/  @!P2 LDC.64 R12, c[0x0][0x418] ;  /* 0x00010600ff0cab82 */ /* 0x000e620000000a00 */
[----:B------:R-:W-:Y:S01]  /*1070*/  ISETP.GE.AND P1, PT, R7, RZ, PT ;  /* 0x000000ff0700720c */ /* 0x000fe20003f26270 */
[----:B------:R-:W-:-:S04]  /*1080*/  IMAD.WIDE.U32 R32, R40, R32, RZ ;  /* 0x0000002028207225 */ /* 0x000fc800078e00ff */
[C---:B------:R-:W-:Y:S02]  /*1090*/  IMAD R24, R40.reuse, R5, R24 ;  /* 0x0000000528187224 */ /* 0x040fe400078e0218 */
[----:B------:R-:W4:Y:S01]  /*10a0*/  @P2 LDC.64 R14, c[0x0][0x420] ;  /* 0x00010800ff0e2b82 */ /* 0x000f220000000a00 */
[-C--:B------:R-:W-:Y:S02]  /*10b0*/  IMAD R4, R41, R30.reuse, RZ ;  /* 0x0000001e29047224 */ /* 0x080fe400078e02ff */
[----:B------:R-:W-:Y:S01]  /*10c0*/  IMAD.WIDE.U32 R28, R40, R30, RZ ;  /* 0x0000001e281c7225 */ /* 0x000fe200078e00ff */
[----:B------:R-:W-:-:S03]  /*10d0*/  IADD3 R24, R33, R24, RZ ;  /* 0x0000001821187210 */ /* 0x000fc60007ffe0ff */
[----:B------:R-:W-:Y:S01]  /*10e0*/  @P6 VIADD R17, R17, 0x1 ;  /* 0x0000000111116836 */ /* 0x000fe20000000000 */
[----:B------:R-:W-:Y:S01]  /*10f0*/  @P2 IADD3 R24, R29, R4, RZ ;  /* 0x000000041d182210 */ /* 0x000fe20007ffe0ff */
[----:B------:R-:W-:Y:S01]  /*1100*/  IMAD R33, R190, R213, RZ ;  /* 0x000000d5be217224 */ /* 0x000fe200078e02ff */
[----:B------:R-:W3:Y:S01]  /*1110*/  LDC.64 R4, c[0x0][0x488] ;  /* 0x00012200ff047b82 */ /* 0x000ee20000000a00 */
[----:B------:R-:W-:Y:S02]  /*1120*/  SEL R32, R32, R28, !P2 ;  /* 0x0000001c20207207 */ /* 0x000fe40005000000 */
[----:B------:R-:W-:Y:S02]  /*1130*/  @!P1 IADD3 R17, -R17, RZ, RZ ;  /* 0x000000ff11119210 */ /* 0x000fe40007ffe1ff */
[----:B------:R-:W-:Y:S01]  /*1140*/  @!P4 LOP3.LUT R17, RZ, R6, RZ, 0x33, !PT ;  /* 0x00000006ff11c212 */ /* 0x000fe200078e33ff */
[-C--:B-1----:R-:W-:Y:S01]  /*1150*/  @!P2 IMAD R31, R16, R12.reuse, RZ ;  /* 0x0000000c101fa224 */ /* 0x082fe200078e02ff */
[C---:B------:R-:W-:Y:S01]  /*1160*/  SHF.L.U64.HI R29, R183.reuse, 0x7, R16 ;  /* 0x00000007b71d7819 */ /* 0x040fe20000010210 */
[----:B------:R-:W1:Y:S01]  /*1170*/  @P0 LDC.64 R6, c[0x0][0x248] ;  /* 0x00009200ff060b82 */ /* 0x000e620000000a00 */
[----:B------:R-:W-:Y:S01]  /*1180*/  LEA R28, R228, 0xffffffc0, 0x6 ;  /* 0xffffffc0e41c7811 */ /* 0x000fe200078e30ff */
[----:B------:R-:W-:Y:S01]  /*1190*/  @!P2 IMAD.WIDE.U32 R42, R183, R12, RZ ;  /* 0x0000000cb72aa225 */ /* 0x000fe200078e00ff */
[----:B------:R-:W-:-:S02]  /*11a0*/  SEL R29, R29, RZ, P5 ;  /* 0x000000ff1d1d7207 */ /* 0x000fc40002800000 */
[----:B------:R-:W-:Y:S01]  /*11b0*/  IADD3 R34, P1, R28, R34, RZ ;  /* 0x000000221c227210 */ /* 0x000fe20007f3e0ff */
[----:B----4-:R-:W-:Y:S01]  /*11c0*/  @P2 IMAD.WIDE.U32 R38, R30, R14, RZ ;  /* 0x0000000e1e262225 */ /* 0x010fe200078e00ff */
[----:B------:R-:W-:-:S03]  /*11d0*/  SHF.R.S32.HI R27, RZ, 0x1f, R28 ;  /* 0x0000001fff1b7819 */ /* 0x000fc6000001141c */
[----:B------:R-:W-:Y:S01]  /*11e0*/  @!P2 IMAD R14, R183, R13, R31 ;  /* 0x0000000db70ea224 */ /* 0x000fe200078e021f */
[----:B------:R-:W-:Y:S01]  /*11f0*/  IADD3.X R13, R27, R29, RZ, P1, !PT ;  /* 0x0000001d1b0d7210 */ /* 0x000fe20000ffe4ff */
[----:B--2---:R-:W-:Y:S01]  /*1200*/  @P3 IMAD R31, R183, R22, RZ ;  /* 0x00000016b71f3224 */ /* 0x004fe200078e02ff */
[----:B-----5:R-:W-:Y:S01]  /*1210*/  ISETP.NE.AND P1, PT, R23, RZ, PT ;  /* 0x000000ff1700720c */ /* 0x020fe20003f25270 */
[----:B------:R-:W-:Y:S02]  /*1220*/  IMAD R36, R41, R34, RZ ;  /* 0x0000002229247224 */ /* 0x000fe400078e02ff */
[----:B------:R-:W-:Y:S01]  /*1230*/  @P2 IMAD R15, R30, R15, R39 ;  /* 0x0000000f1e0f2224 */ /* 0x000fe200078e0227 */
[----:B------:R-:W-:Y:S01]  /*1240*/  @P3 SEL R12, R31, R30, !P2 ;  /* 0x0000001e1f0c3207 */ /* 0x000fe20005000000 */
[----:B------:R-:W-:Y:S01]  /*1250*/  IMAD R36, R40, R13, R36 ;  /* 0x0000000d28247224 */ /* 0x000fe200078e0224 */
[----:B------:R-:W-:Y:S01]  /*1260*/  @!P2 IADD3 R15, R43, R14, RZ ;  /* 0x0000000e2b0fa210 */ /* 0x000fe20007ffe0ff */
[----:B------:R-:W-:Y:S01]  /*1270*/  @P2 IMAD.MOV.U32 R13, RZ, RZ, R38 ;  /* 0x000000ffff0d2224 */ /* 0x000fe200078e0026 */
[----:B------:R-:W-:Y:S01]  /*1280*/  SHF.R.S32.HI R31, RZ, 0x1f, R33 ;  /* 0x0000001fff1f7819 */ /* 0x000fe20000011421 */
[----:B---3--:R-:W-:-:S02]  /*1290*/  @P3 IMAD R240, R190, R240, R12 ;  /* 0x000000f0bef03224 */ /* 0x008fc400078e020c */
[----:B------:R-:W-:Y:S01]  /*12a0*/  IMAD.WIDE.U32 R38, R21, R4, RZ ;  /* 0x0000000415267225 */ /* 0x000fe200078e00ff */
[----:B------:R-:W-:-:S03]  /*12b0*/  @P0 IADD3 R4, R230, R232, RZ ;  /* 0x000000e8e6040210 */ /* 0x000fc60007ffe0ff */
[----:B------:R-:W-:Y:S01]  /*12c0*/  @!P3 IMAD R12, R183, R0, R190 ;  /* 0x00000000b70cb224 */ /* 0x000fe200078e02be */
[----:B------:R-:W-:Y:S01]  /*12d0*/  SEL R14, R38, RZ, P1 ;  /* 0x000000ff260e7207 */ /* 0x000fe20000800000 */
[----:B------:R-:W-:Y:S02]  /*12e0*/  IMAD R5, R21, R5, R39 ;  /* 0x0000000515057224 */ /* 0x000fe400078e0227 */
[----:B------:R-:W-:Y:S01]  /*12f0*/  @!P3 IMAD R240, R12, R22, RZ ;  /* 0x000000160cf0b224 */ /* 0x000fe200078e02ff */
[----:B------:R-:W-:Y:S01]  /*1300*/  SHF.R.S32.HI R12, RZ, 0x1f, R204 ;  /* 0x0000001fff0c7819 */ /* 0x000fe200000114cc */
[C---:B-1----:R-:W-:Y:S01]  /*1310*/  @P0 IMAD R21, R4.reuse, R7, RZ ;  /* 0x0000000704150224 */ /* 0x042fe200078e02ff */
[----:B------:R-:W-:Y:S01]  /*1320*/  SEL R29, R5, RZ, P1 ;  /* 0x000000ff051d7207 */ /* 0x000fe20000800000 */
[----:B------:R-:W-:-:S04]  /*1330*/  @P0 IMAD.WIDE.U32 R22, R4, R6, RZ ;  /* 0x0000000604160225 */ /* 0x000fc800078e00ff */
[----:B------:R-:W-:-:S04]  /*1340*/  IMAD.WIDE.U32 R34, R40, R34, RZ ;  /* 0x0000002228227225 */ /* 0x000fc800078e00ff */
[----:B------:R-:W-:Y:S02]  /*1350*/  @!P2 IMAD.MOV.U32 R13, RZ, RZ, R42 ;  /* 0x000000ffff0da224 */ /* 0x000fe400078e002a */
        /* <DEDUP_REMOVED lines=14> */
.L_x_1449:
        /* <DEDUP_REMOVED lines=13> */
.L_x_1450:
        /* <DEDUP_REMOVED lines=10> */
.L_x_1451:
[----:B------:R-:W-:-:S04]  /*15b0*/  IMAD R30, R183, R0, R190 ;  /* 0x00000000b71e7224 */ /* 0x000fc800078e02be */
[----:B------:R-:W-:-:S07]  /*15c0*/  IMAD R30, R30, R18, RZ ;  /* 0x000000121e1e7224 */ /* 0x000fce00078e02ff */
.L_x_1452:
[----:B------:R-:W1:Y:S01]  /*15d0*/  S2R R18, SR_TID.X ;  /* 0x0000000000127919 */ /* 0x000e620000002100 */
[----:B------:R-:W2:Y:S01]  /*15e0*/  LDC.64 R4, c[0x0][0x420] ;  /* 0x00010800ff047b82 */ /* 0x000ea20000000a00 */
[----:B------:R-:W-:Y:S01]  /*15f0*/  IMAD R213, R213, R0, RZ ;  /* 0x00000000d5d57224 */ /* 0x000fe200078e02ff */
[----:B------:R-:W-:Y:S01]  /*1600*/  IADD3 R40, P4, R184, R13, RZ ;  /* 0x0000000db8287210 */ /* 0x000fe20007f9e0ff */
[----:B------:R-:W-:Y:S01]  /*1610*/  ULDC UR5, c[0x0][0x398] ;  /* 0x0000e60000057ab9 */ /* 0x000fe20000000800 */
[----:B------:R-:W-:Y:S01]  /*1620*/  SHF.R.S32.HI R185, RZ, 0x1f, R184 ;  /* 0x0000001fffb97819 */ /* 0x000fe200000114b8 */
[----:B------:R-:W-:Y:S01]  /*1630*/  IMAD.SHL.U32 R208, R213, 0x40, RZ ;  /* 0x00000040d5d07824 */ /* 0x000fe200078e00ff */
[----:B------:R-:W-:Y:S01]  /*1640*/  IADD3 R35, -R229, R231, R204 ;  /* 0x000000e7e5237210 */ /* 0x000fe20007ffe1cc */
[----:B------:R-:W-:Y:S01]  /*1650*/  IMAD.IADD R240, R28, 0x1, R240 ;  /* 0x000000011cf07824 */ /* 0x000fe200078e02f0 */
[----:B------:R-:W-:Y:S01]  /*1660*/  ULDC.64 UR8, c[0x0][0x428] ;  /* 0x00010a0000087ab9 */ /* 0x000fe20000000a00 */
[----:B------:R-:W-:Y:S01]  /*1670*/  IMAD.X R41, R185, 0x1, R15, P4 ;  /* 0x00000001b9297824 */ /* 0x000fe200020e060f */
[----:B------:R-:W-:Y:S01]  /*1680*/  IADD3 R34, P3, P2, R34, R208, R33 ;  /* 0x000000d022227210 */ /* 0x000fe20007a7e021 */
[----:B------:R-:W-:Y:S01]  /*1690*/  VIADD R33, R35, -UR5 ;  /* 0x8000000523217c36 */ /* 0x000fe20008000000 */
[----:B------:R-:W-:Y:S01]  /*16a0*/  SHF.R.S32.HI R37, RZ, 0x1f, R208 ;  /* 0x0000001fff257819 */ /* 0x000fe200000114d0 */
[----:B------:R-:W3:Y:S01]  /*16b0*/  LDC.64 R38, c[0x0][0x478] ;  /* 0x00011e00ff267b82 */ /* 0x000ee20000000a00 */
[----:B------:R-:W-:Y:S01]  /*16c0*/  ULDC.64 UR12, c[0x0][0x210] ;  /* 0x00008400000c7ab9 */ /* 0x000fe20000000a00 */
[----:B------:R-:W-:Y:S01]  /*16d0*/  ULDC.64 UR10, c[0x0][0x3e0] ;  /* 0x0000f800000a7ab9 */ /* 0x000fe20000000a00 */
[----:B------:R-:W-:Y:S01]  /*16e0*/  IADD3.X R31, R36, R37, R31, P3, P2 ;  /* 0x00000025241f7210 */ /* 0x000fe20001fe441f */
[----:B------:R-:W-:Y:S01]  /*16f0*/  BSSY B1, `(.L_x_1448) ;  /* 0x0000827000017945 */ /* 0x000fe20003800000 */
[----:B------:R-:W-:Y:S01]  /*1700*/  IADD3 R32, P3, P2, R14, R34, R32 ;  /* 0x000000220e207210 */ /* 0x000fe20007a7e020 */
[----:B------:R-:W-:Y:S01]  /*1710*/  IMAD.IADD R34, R28, 0x1, R30 ;  /* 0x000000011c227824 */ /* 0x000fe200078e021e */
[----:B------:R-:W-:Y:S01]  /*1720*/  SHF.R.S32.HI R35, RZ, 0x1f, R33 ;  /* 0x0000001fff237819 */ /* 0x000fe20000011421 */
[----:B------:R-:W-:Y:S01]  /*1730*/  IMAD R30, R191, UR8, RZ ;  /* 0x00000008bf1e7c24 */ /* 0x000fe2000f8e02ff */
[----:B------:R-:W-:-:S02]  /*1740*/  IADD3.X R24, R29, R31, R24, P3, P2 ;  /* 0x0000001f1d187210 */ /* 0x000fc40001fe4418 */
[----:B------:R-:W-:Y:S01]  /*1750*/  LEA.HI R33, R35, R33, RZ, 0x6 ;  /* 0x0000002123217211 */ /* 0x000fe200078f30ff */
[-C--:B--2---:R-:W-:Y:S02]  /*1760*/  IMAD R37, R27, R4.reuse, RZ ;  /* 0x000000041b257224 */ /* 0x084fe400078e02ff */
[C---:B------:R-:W-:Y:S01]  /*1770*/  IMAD.WIDE.U32 R40, R28.reuse, R4, R40 ;  /* 0x000000041c287225 */ /* 0x040fe200078e0028 */
[----:B------:R-:W-:Y:S02]  /*1780*/  SHF.R.S32.HI R33, RZ, 0x6, R33 ;  /* 0x00000006ff217819 */ /* 0x000fe40000011421 */
[----:B-1----:R-:W-:Y:S01]  /*1790*/  SHF.R.S32.HI R15, RZ, 0x1f, R18 ;  /* 0x0000001fff0f7819 */ /* 0x002fe20000011412 */
[----:B------:R-:W-:Y:S01]  /*17a0*/  IMAD R37, R28, R5, R37 ;  /* 0x000000051c257224 */ /* 0x000fe200078e0225 */
[----:B------:R-:W-:Y:S01]  /*17b0*/  VIMNMX R206, RZ, R33, !PT ;  /* 0x00000021ffce7248 */ /* 0x000fe20007fe0100 */
[----:B------:R-:W-:Y:S01]  /*17c0*/  IMAD R30, R190, UR9, R30 ;  /* 0x00000009be1e7c24 */ /* 0x000fe2000f8e021e */
[----:B------:R-:W-:-:S02]  /*17d0*/  LEA.HI R14, R15, R18, RZ, 0x3 ;  /* 0x000000120f0e7211 */ /* 0x000fc400078f18ff */
[----:B------:R-:W-:Y:S02]  /*17e0*/  LEA.HI R36, R15, R18, RZ, 0x5 ;  /* 0x000000120f247211 */ /* 0x000fe400078f28ff */
[----:B------:R-:W-:Y:S02]  /*17f0*/  SHF.R.S32.HI R14, RZ, 0x3, R14 ;  /* 0x00000003ff0e7819 */ /* 0x000fe4000001140e */
[----:B------:R-:W-:Y:S02]  /*1800*/  LOP3.LUT R212, R36, 0xffffffe0, RZ, 0xc0, !PT ;  /* 0xffffffe024d47812 */ /* 0x000fe400078ec0ff */
[----:B------:R-:W-:Y:S02]  /*1810*/  IADD3 R35, P4, R14, R28, RZ ;  /* 0x0000001c0e237210 */ /* 0x000fe40007f9e0ff */
[----:B------:R-:W-:Y:S01]  /*1820*/  SHF.R.S32.HI R13, RZ, 0x1f, R14 ;  /* 0x0000001fff0d7819 */ /* 0x000fe2000001140e */
[----:B------:R-:W-:Y:S01]  /*1830*/  IMAD.IADD R212, R18, 0x1, -R212 ;  /* 0x0000000112d47824 */ /* 0x000fe200078e0ad4 */
[----:B------:R-:W-:Y:S01]  /*1840*/  SHF.R.S32.HI R28, RZ, 0x5, R36 ;  /* 0x00000005ff1c7819 */ /* 0x000fe20000011424 */
[----:B------:R-:W-:Y:S01]  /*1850*/  IMAD.MOV.U32 R36, RZ, RZ, R40 ;  /* 0x000000ffff247224 */ /* 0x000fe200078e0028 */
[----:B------:R-:W-:Y:S01]  /*1860*/  IADD3 R37, R41, R37, RZ ;  /* 0x0000002529257210 */ /* 0x000fe20007ffe0ff */
[----:B------:R-:W-:-:S02]  /*1870*/  IMAD.X R27, R13, 0x1, R27, P4 ;  /* 0x000000010d1b7824 */ /* 0x000fc400020e061b */
[----:B------:R-:W-:-:S04]  /*1880*/  IMAD.WIDE.U32 R40, R35, R8, R184 ;  /* 0x0000000823287225 */ /* 0x000fc800078e00b8 */
[----:B------:R-:W-:Y:S01]  /*1890*/  IMAD R27, R27, R8, RZ ;  /* 0x000000081b1b7224 */ /* 0x000fe200078e02ff */
[----:B------:R-:W-:Y:S01]  /*18a0*/  IADD3 R40, P3, R26, R40, RZ ;  /* 0x000000281a287210 */ /* 0x000fe20007f7e0ff */
[----:B------:R-:W-:Y:S02]  /*18b0*/  IMAD R28, R28, R213, R212 ;  /* 0x000000d51c1c7224 */ /* 0x000fe400078e02d4 */
[----:B------:R-:W-:Y:S02]  /*18c0*/  IMAD R27, R35, R9, R27 ;  /* 0x00000009231b7224 */ /* 0x000fe400078e021b */
[----:B------:R-:W-:Y:S01]  /*18d0*/  IMAD.WIDE.U32 R36, R190, UR8, R36 ;  /* 0x00000008be247c25 */ /* 0x000fe2000f8e0024 */
[----:B------:R-:W-:Y:S01]  /*18e0*/  ULDC.64 UR8, c[0x0][0x258] ;  /* 0x0000960000087ab9 */ /* 0x000fe20000000a00 */
[C---:B------:R-:W-:Y:S02]  /*18f0*/  IADD3 R32, P2, R28.reuse, R32, RZ ;  /* 0x000000201c207210 */ /* 0x040fe40007f5e0ff */
[----:B------:R-:W-:Y:S01]  /*1900*/  IADD3.X R41, R25, R41, R27, P3, !PT ;  /* 0x0000002919297210 */ /* 0x000fe20001ffe41b */
[----:B------:R-:W-:Y:S01]  /*1910*/  IMAD R25, R191, UR8, RZ ;  /* 0x00000008bf197c24 */ /* 0x000fe2000f8e02ff */
[----:B------:R-:W1:Y:S01]  /*1920*/  LDC.64 R26, c[0x0][0x2b0] ;  /* 0x0000ac00ff1a7b82 */ /* 0x000e620000000a00 */
[----:B------:R-:W-:Y:S01]  /*1930*/  LEA.HI.X.SX32 R24, R28, R24, 0x1, P2 ;  /* 0x000000181c187211 */ /* 0x000fe200010f0eff */
[----:B------:R-:W-:Y:S01]  /*1940*/  IMAD R28, R13, R4, RZ ;  /* 0x000000040d1c7224 */ /* 0x000fe200078e02ff */
[----:B------:R-:W-:Y:S01]  /*1950*/  IADD3 R31, R37, R30, RZ ;  /* 0x0000001e251f7210 */ /* 0x000fe20007ffe0ff */
[----:B------:R-:W-:-:S02]  /*1960*/  IMAD R25, R190, UR9, R25 ;  /* 0x00000009be197c24 */ /* 0x000fc4000f8e0219 */
[----:B------:R-:W-:Y:S01]  /*1970*/  IMAD.WIDE.U32 R40, R190, UR8, R40 ;  /* 0x00000008be287c25 */ /* 0x000fe2000f8e0028 */
[----:B------:R-:W-:Y:S02]  /*1980*/  ULDC.64 UR8, c[0x0][0x400] ;  /* 0x0001000000087ab9 */ /* 0x000fe40000000a00 */
[----:B------:R-:W-:Y:S01]  /*1990*/  LEA R242, P2, R32, UR8, 0x2 ;  /* 0x0000000820f27c11 */ /* 0x000fe2000f8410ff */
[----:B------:R-:W-:Y:S01]  /*19a0*/  IMAD.MOV.U32 R30, RZ, RZ, R36 ;  /* 0x000000ffff1e7224 */ /* 0x000fe200078e0024 */
[----:B------:R-:W-:Y:S01]  /*19b0*/  LEA R238, P4, R40, UR12, 0x1 ;  /* 0x0000000c28ee7c11 */ /* 0x000fe2000f8808ff */
[----:B------:R-:W-:Y:S01]  /*19c0*/  IMAD R28, R14, R5, R28 ;  /* 0x000000050e1c7224 */ /* 0x000fe200078e021c */
[----:B------:R-:W-:Y:S01]  /*19d0*/  LEA.HI.X R243, R32, UR9, R24, 0x2, P2 ;  /* 0x0000000920f37c11 */ /* 0x000fe200090f1418 */
[----:B------:R-:W-:Y:S01]  /*19e0*/  IMAD.WIDE.U32 R30, R14, R4, R30 ;  /* 0x000000040e1e7225 */ /* 0x000fe200078e001e */
[----:B------:R-:W-:-:S03]  /*19f0*/  ISETP.GT.AND P2, PT, R228, R206, PT ;  /* 0x000000cee400720c */ /* 0x000fc60003f44270 */
[----:B------:R-:W-:Y:S01]  /*1a00*/  IMAD.IADD R28, R31, 0x1, R28 ;  /* 0x000000011f1c7824 */ /* 0x000fe200078e021c */
[----:B------:R-:W-:Y:S01]  /*1a10*/  LEA R236, P3, R30, UR10, 0x1 ;  /* 0x0000000a1eec7c11 */ /* 0x000fe2000f8608ff */
[----:B------:R-:W-:Y:S02]  /*1a20*/  IMAD.IADD R25, R41, 0x1, R25 ;  /* 0x0000000129197824 */ /* 0x000fe400078e0219 */
[----:B---3--:R-:W-:Y:S01]  /*1a30*/  IMAD.WIDE R34, R34, 0x4, R38 ;  /* 0x0000000422227825 */ /* 0x008fe200078e0226 */
[----:B------:R-:W-:Y:S02]  /*1a40*/  LEA.HI.X R237, R30, UR11, R28, 0x1, P3 ;  /* 0x0000000b1eed7c11 */ /* 0x000fe400098f0c1c */
[----:B------:R-:W-:Y:S01]  /*1a50*/  LEA.HI.X R239, R40, UR13, R25, 0x1, P4 ;  /* 0x0000000d28ef7c11 */ /* 0x000fe2000a0f0c19 */
[----:B------:R-:W-:Y:S01]  /*1a60*/  IMAD.MOV.U32 R209, RZ, RZ, R35 ;  /* 0x000000ffffd17224 */ /* 0x000fe200078e0023 */
[----:B------:R-:W-:Y:S01]  /*1a70*/  MOV R210, R34 ;  /* 0x0000002200d27202 */ /* 0x000fe20000000f00 */
[----:B-1----:R-:W-:-:S04]  /*1a80*/  IMAD.WIDE R240, R240, 0x4, R26 ;  /* 0x00000004f0f07825 */ /* 0x002fc800078e021a */
[----:B------:R-:W-:Y:S01]  /*1a90*/  VIADD R228, R228, 0xffffffff ;  /* 0xffffffffe4e47836 */ /* 0x000fe20000000000 */
[----:B------:R-:W-:Y:S06]  /*1aa0*/  @P2 BRA `(.L_x_1453) ;  /* 0x0000000800d02947 */ /* 0x000fec0003800000 */
        /* <DEDUP_REMOVED lines=25> */
.L_x_1454:
        /* <DEDUP_REMOVED lines=13> */
.L_x_1455:
[-C--:B------:R-:W-:Y:S01]  /*1d10*/  IMAD R8, R12, R6.reuse, RZ ;  /* 0x000000060c087224 */ /* 0x080fe200078e02ff */
[----:B------:R-:W-:Y:S01]  /*1d20*/  ULDC UR5, c[0x0][0x2d0] ;  /* 0x0000b40000057ab9 */ /* 0x000fe20000000800 */
[----:B------:R-:W-:Y:S01]  /*1d30*/  IMAD.WIDE.U32 R16, R204, R6, R184 ;  /* 0x00000006cc107225 */ /* 0x000fe200078e00b8 */
[----:B------:R-:W-:Y:S01]  /*1d40*/  ISETP.GE.AND P3, PT, R184, UR5, PT ;  /* 0x00000005b8007c0c */ /* 0x000fe2000bf66270 */
[----:B------:R-:W-:Y:S01]  /*1d50*/  ULDC.64 UR8, c[0x0][0x468] ;  /* 0x00011a0000087ab9 */ /* 0x000fe20000000a00 */
[----:B------:R-:W-:Y:S01]  /*1d60*/  IADD3 R9, R14, 0x60, RZ ;  /* 0x000000600e097810 */ /* 0x000fe20007ffe0ff */
[----:B------:R-:W-:Y:S01]  /*1d70*/  IMAD R8, R204, R7, R8 ;  /* 0x00000007cc087224 */ /* 0x000fe200078e0208 */
[----:B------:R-:W-:Y:S01]  /*1d80*/  IADD3 R16, P0, R11, R16, RZ ;  /* 0x000000100b107210 */ /* 0x000fe20007f1e0ff */
[----:B------:R-:W-:Y:S01]  /*1d90*/  IMAD R229, R188, -0x80, R229 ;  /* 0xffffff80bce57824 */ /* 0x000fe200078e02e5 */
[----:B------:R-:W-:Y:S02]  /*1da0*/  BSSY B0, `(.L_x_1456) ;  /* 0x0000017000007945 */ /* 0x000fe40003800000 */
[----:B------:R-:W-:Y:S01]  /*1db0*/  IADD3.X R17, R10, R17, R8, P0, !PT ;  /* 0x000000110a117210 */ /* 0x000fe200007fe408 */
[C---:B------:R-:W-:Y:S01]  /*1dc0*/  VIADD R8, R14.reuse, 0x20 ;  /* 0x000000200e087836 */ /* 0x040fe20000000000 */
[----:B------:R-:W-:Y:S01]  /*1dd0*/  ISETP.GE.OR P0, PT, R9, R229, P3 ;  /* 0x000000e50900720c */ /* 0x000fe20001f06670 */
[----:B------:R-:W-:-:S02]  /*1de0*/  VIADD R10, R14, 0x40 ;  /* 0x000000400e0a7836 */ /* 0x000fc40000000000 */
[----:B------:R-:W-:Y:S01]  /*1df0*/  IMAD.WIDE.U32 R16, R190, UR8, R16 ;  /* 0x00000008be107c25 */ /* 0x000fe2000f8e0010 */
[-C--:B------:R-:W-:Y:S02]  /*1e00*/  ISETP.GE.OR P2, PT, R8, R229.reuse, P3 ;  /* 0x000000e50800720c */ /* 0x080fe40001f46670 */
[-C--:B------:R-:W-:Y:S01]  /*1e10*/  ISETP.GE.OR P1, PT, R10, R229.reuse, P3 ;  /* 0x000000e50a00720c */ /* 0x080fe20001f26670 */
[----:B------:R-:W-:Y:S01]  /*1e20*/  IMAD R8, R191, UR8, RZ ;  /* 0x00000008bf087c24 */ /* 0x000fe2000f8e02ff */
        /* <DEDUP_REMOVED lines=14> */
.L_x_1457:
[----:B------:R-:W-:Y:S05]  /*1f10*/  BSYNC B0 ;  /* 0x0000000000007941 */ /* 0x000fea0003800000 */
.L_x_1456:
        /* <DEDUP_REMOVED lines=13> */
[----:B------:R2:W-:Y:S02]  /*1ff0*/  STG.E.128 desc[UR16][R10.64], RZ ;  /* 0x000000ff0a007986 */ /* 0x0005e4000c101d10 */
.L_x_1459:
[----:B------:R-:W-:Y:S05]  /*2000*/  BSYNC B0 ;  /* 0x0000000000007941 */ /* 0x000fea0003800000 */
.L_x_1458:
[----:B------:R-:W-:Y:S04]  /*2010*/  BSSY B0, `(.L_x_1460) ;  /* 0x000000e000007945 */ /* 0x000fe80003800000 */
[----:B------:R-:W-:Y:S05]  /*2020*/  @P1 BRA `(.L_x_1461) ;  /* 0x0000000000301947 */ /* 0x000fea0003800000 */
[----:B--2---:R-:W-:Y:S01]  /*2030*/  IADD3 R10, P4, R14, 0x40, RZ ;  /* 0x000000400e0a7810 */ /* 0x004fe20007f9e0ff */
        /* <DEDUP_REMOVED lines=11> */
.L_x_1461:
[----:B------:R-:W-:Y:S05]  /*20f0*/  BSYNC B0 ;  /* 0x0000000000007941 */ /* 0x000fea0003800000 */
.L_x_1460:
[----:B------:R-:W-:Y:S04]  /*2100*/  BSSY B0, `(.L_x_1462) ;  /* 0x000000d000007945 */ /* 0x000fe80003800000 */
[----:B------:R-:W-:Y:S05]  /*2110*/  @P0 BRA `(.L_x_1463) ;  /* 0x00000000002c0947 */ /* 0x000fea0003800000 */
[----:B--23--:R-:W-:Y:S01]  /*2120*/  IADD3 R10, P4, R14, 0x60, RZ ;  /* 0x000000600e0a7810 */ /* 0x00cfe20007f9e0ff */
        /* <DEDUP_REMOVED lines=10> */
.L_x_1463:
[----:B------:R-:W-:Y:S05]  /*21d0*/  BSYNC B0 ;  /* 0x0000000000007941 */ /* 0x000fea0003800000 */
.L_x_1462:
        /* <DEDUP_REMOVED lines=15> */
[----:B--23--:R-:W-:-:S04]  /*22d0*/  IMAD.WIDE.U32 R10, R14, R4, R6 ;  /* 0x000000040e0a7225 */ /* 0x00cfc800078e0006 */
[----:B------:R-:W-:Y:S01]  /*22e0*/  IMAD R0, R14, R5, R0 ;  /* 0x000000050e007224 */ /* 0x000fe200078e0200 */
[----:B------:R-:W-:-:S04]  /*22f0*/  LEA R16, P3, R10, UR8, 0x1 ;  /* 0x000000080a107c11 */ /* 0x000fc8000f8608ff */
[----:B------:R-:W-:-:S04]  /*2300*/  IADD3 R0, R11, R0, RZ ;  /* 0x000000000b007210 */ /* 0x000fc80007ffe0ff */
[----:B------:R-:W-:-:S05]  /*2310*/  LEA.HI.X R17, R10, UR9, R0, 0x1, P3 ;  /* 0x000000090a117c11 */ /* 0x000fca00098f0c00 */
[----:B------:R4:W-:Y:S02]  /*2320*/  STG.E.128 desc[UR16][R16.64], RZ ;  /* 0x000000ff10007986 */ /* 0x0009e4000c101d10 */
.L_x_1465:
[----:B------:R-:W-:Y:S05]  /*2330*/  BSYNC B0 ;  /* 0x0000000000007941 */ /* 0x000fea0003800000 */
.L_x_1464:
        /* <DEDUP_REMOVED lines=14> */
.L_x_1467:
[----:B------:R-:W-:Y:S05]  /*2420*/  BSYNC B0 ;  /* 0x0000000000007941 */ /* 0x000fea0003800000 */
.L_x_1466:
        /* <DEDUP_REMOVED lines=14> */
.L_x_1469:
[----:B------:R-:W-:Y:S05]  /*2510*/  BSYNC B0 ;  /* 0x0000000000007941 */ /* 0x000fea0003800000 */
.L_x_1468:
        /* <DEDUP_REMOVED lines=13> */
.L_x_1453:
[----:B------:R-:W-:Y:S01]  /*25f0*/  IMAD R27, R188, -0x80, R229 ;  /* 0xffffff80bc1b7824 */ /* 0x000fe200078e02e5 */
[----:B------:R-:W-:Y:S01]  /*2600*/  @P1 BAR.SYNC.DEFER_BLOCKING 0x0 ;  /* 0x0000000000001b1d */ /* 0x000fe20000010000 */
[----:B------:R-:W-:-:S03]  /*2610*/  IMAD.WIDE.U32 R28, R204, R10, R184 ;  /* 0x0000000acc1c7225 */ /* 0x000fc600078e00b8 */
[----:B------:R-:W-:Y:S01]  /*2620*/  ISETP.GE.AND P3, PT, R14, R27, PT ;  /* 0x0000001b0e00720c */ /* 0x000fe20003f66270 */
[----:B------:R-:W-:Y:S01]  /*2630*/  IMAD R25, R12, R10, RZ ;  /* 0x0000000a0c197224 */ /* 0x000fe200078e02ff */
[----:B------:R-:W-:Y:S01]  /*2640*/  IADD3 R28, P0, R20, R28, RZ ;  /* 0x0000001c141c7210 */ /* 0x000fe20007f1e0ff */
[----:B------:R-:W-:Y:S01]  /*2650*/  VIADD R26, R14, 0x40 ;  /* 0x000000400e1a7836 */ /* 0x000fe20000000000 */
[----:B------:R-:W-:Y:S01]  /*2660*/  P2R R20, PR, RZ, 0x8 ;  /* 0x00000008ff147803 */ /* 0x000fe20000000000 */
[----:B------:R-:W-:Y:S01]  /*2670*/  IMAD R25, R204, R11, R25 ;  /* 0x0000000bcc197224 */ /* 0x000fe200078e0219 */
[----:B------:R-:W-:Y:S01]  /*2680*/  ULDC.64 UR8, c[0x0][0x268] ;  /* 0x00009a0000087ab9 */ /* 0x000fe20000000a00 */
[----:B------:R-:W-:Y:S01]  /*2690*/  VIADD R24, R14, 0x60 ;  /* 0x000000600e187836 */ /* 0x000fe20000000000 */
[----:B------:R-:W-:Y:S01]  /*26a0*/  ISETP.NE.AND P1, PT, R20, RZ, PT ;  /* 0x000000ff1400720c */ /* 0x000fe20003f25270 */
[-C--:B------:R-:W-:Y:S01]  /*26b0*/  IMAD.WIDE.U32 R30, R204, R6.reuse, R184 ;  /* 0x00000006cc1e7225 */ /* 0x080fe200078e00b8 */
[----:B------:R-:W-:Y:S01]  /*26c0*/  IADD3.X R29, R19, R29, R25, P0, !PT ;  /* 0x0000001d131d7210 */ /* 0x000fe200007fe419 */
[----:B------:R-:W-:Y:S01]  /*26d0*/  BSSY B0, `(.L_x_1471) ;  /* 0x0000026000007945 */ /* 0x000fe20003800000 */
[-C--:B------:R-:W-:Y:S01]  /*26e0*/  ISETP.GE.AND P5, PT, R26, R27.reuse, PT ;  /* 0x0000001b1a00720c */ /* 0x080fe20003fa6270 */
[----:B------:R-:W-:Y:S01]  /*26f0*/  IMAD R19, R12, R6, RZ ;  /* 0x000000060c137224 */ /* 0x000fe200078e02ff */
[----:B------:R-:W-:Y:S01]  /*2700*/  LEA R12, R187, UR6, 0x1 ;  /* 0x00000006bb0c7c11 */ /* 0x000fe2000f8e08ff */
[----:B------:R-:W-:Y:S01]  /*2710*/  VIADD R26, R14, 0x20 ;  /* 0x000000200e1a7836 */ /* 0x000fe20000000000 */
[----:B------:R-:W-:Y:S01]  /*2720*/  ISETP.GE.AND P4, PT, R24, R27, PT ;  /* 0x0000001b1800720c */ /* 0x000fe20003f86270 */
[C---:B------:R-:W-:Y:S01]  /*2730*/  IMAD R24, R228.reuse, -0x40, R231 ;  /* 0xffffffc0e4187824 */ /* 0x040fe200078e02e7 */
[----:B------:R-:W-:Y:S01]  /*2740*/  LEA.HI R25, R228, R228, RZ, 0x1 ;  /* 0x000000e4e4197211 */ /* 0x000fe200078f08ff */
[----:B------:R-:W-:Y:S01]  /*2750*/  IMAD R19, R204, R7, R19 ;  /* 0x00000007cc137224 */ /* 0x000fe200078e0213 */
[C---:B------:R-:W-:Y:S01]  /*2760*/  ISETP.GE.AND P6, PT, R26.reuse, R27, PT ;  /* 0x0000001b1a00720c */ /* 0x040fe20003fc6270 */
[----:B------:R1:W-:Y:S01]  /*2770*/  @P1 STS.128 [R12+0xa000], RZ ;  /* 0x00a000ff0c001388 */ /* 0x0003e20000000c00 */
[----:B------:R-:W-:Y:S01]  /*2780*/  IMAD R27, R23, UR8, RZ ;  /* 0x00000008171b7c24 */ /* 0x000fe2000f8e02ff */
[----:B------:R-:W-:Y:S01]  /*2790*/  ISETP.GE.AND P2, PT, R26, R24, PT ;  /* 0x000000181a00720c */ /* 0x000fe20003f46270 */
[----:B------:R-:W-:Y:S01]  /*27a0*/  IMAD.WIDE.U32 R28, R17, UR8, R28 ;  /* 0x00000008111c7c25 */ /* 0x000fe2000f8e001c */
[----:B------:R-:W-:-:S02]  /*27b0*/  IADD3 R26, P0, R22, R30, RZ ;  /* 0x0000001e161a7210 */ /* 0x000fc40007f1e0ff */
[----:B------:R-:W-:Y:S01]  /*27c0*/  ISETP.GE.AND P3, PT, R14, R24, PT ;  /* 0x000000180e00720c */ /* 0x000fe20003f66270 */
[----:B------:R-:W-:Y:S01]  /*27d0*/  IMAD R22, R17, UR9, R27 ;  /* 0x0000000911167c24 */ /* 0x000fe2000f8e021b */
[----:B------:R-:W-:Y:S02]  /*27e0*/  IADD3.X R27, R21, R31, R19, P0, !PT ;  /* 0x0000001f151b7210 */ /* 0x000fe400007fe413 */
        /* <DEDUP_REMOVED lines=20> */
.L_x_1472:
[----:B------:R-:W-:Y:S05]  /*2930*/  BSYNC B0 ;  /* 0x0000000000007941 */ /* 0x000fea0003800000 */
.L_x_1471:
        /* <DEDUP_REMOVED lines=22> */
.L_x_1474:
[----:B------:R-:W-:Y:S05]  /*2aa0*/  BSYNC B0 ;  /* 0x0000000000007941 */ /* 0x000fea0003800000 */
.L_x_1473:
        /* <DEDUP_REMOVED lines=22> */
.L_x_1476:
[----:B------:R-:W-:Y:S05]  /*2c10*/  BSYNC B0 ;  /* 0x0000000000007941 */ /* 0x000fea0003800000 */
.L_x_1475:
        /* <DEDUP_REMOVED lines=21> */
.L_x_1478:
[----:B------:R-:W-:Y:S05]  /*2d70*/  BSYNC B0 ;  /* 0x0000000000007941 */ /* 0x000fea0003800000 */
.L_x_1477:
        /* <DEDUP_REMOVED lines=13> */
.L_x_1480:
[----:B------:R-:W-:Y:S05]  /*2e50*/  BSYNC B0 ;  /* 0x0000000000007941 */ /* 0x000fea0003800000 */
.L_x_1479:
        /* <DEDUP_REMOVED lines=17> */
.L_x_1482:
[----:B------:R-:W-:Y:S05]  /*2f70*/  BSYNC B0 ;  /* 0x0000000000007941 */ /* 0x000fea0003800000 */
.L_x_1481:
        /* <DEDUP_REMOVED lines=17> */
.L_x_1484:
[----:B------:R-:W-:Y:S05]  /*3090*/  BSYNC B0 ;  /* 0x0000000000007941 */ /* 0x000fea0003800000 */
.L_x_1483:
        /* <DEDUP_REMOVED lines=19> */
.L_x_1486:
[----:B------:R-:W-:Y:S05]  /*31d0*/  BSYNC B0 ;  /* 0x0000000000007941 */ /* 0x000fea0003800000 */
.L_x_1485:
[----:B------:R-:W-:Y:S01]  /*31e0*/  ISETP.NE.AND P0, PT, R20, RZ, PT ;  /* 0x000000ff1400720c */ /* 0x000fe20003f05270 */
[----:B------:R-:W-:Y:S01]  /*31f0*/  ULDC.64 UR8, c[0x0][0x260] ;  /* 0x0000980000087ab9 */ /* 0x000fe20000000a00 */
[----:B------:R-:W-:Y:S01]  /*3200*/  BSSY B0, `(.L_x_1487) ;  /* 0x0000018000007945 */ /* 0x000fe20003800000 */
[----:B------:R-:W-:Y:S02]  /*3210*/  IMAD R23, R23, UR8, RZ ;  /* 0x0000000817177c24 */ /* 0x000fe4000f8e02ff */
[----:B------:R-:W-:-:S04]  /*3220*/  IMAD.WIDE.U32 R26, R17, UR8, R26 ;  /* 0x00000008111a7c25 */ /* 0x000fc8000f8e001a */
        /* <DEDUP_REMOVED lines=8> */
[----:B-1----:R-:W-:Y:S01]  /*32b0*/  MOV R10, R26 ;  /* 0x0000001a000a7202 */ /* 0x002fe20000000f00 */
        /* <DEDUP_REMOVED lines=12> */
.L_x_1488:
[----:B------:R-:W-:Y:S05]  /*3380*/  BSYNC B0 ;  /* 0x0000000000007941 */ /* 0x000fea0003800000 */
.L_x_1487:
        /* <DEDUP_REMOVED lines=22> */
.L_x_1490:
[----:B------:R-:W-:Y:S05]  /*34f0*/  BSYNC B0 ;  /* 0x0000000000007941 */ /* 0x000fea0003800000 */
.L_x_1489:
        /* <DEDUP_REMOVED lines=22> */
.L_x_1492:
[----:B------:R-:W-:Y:S05]  /*3660*/  BSYNC B0 ;  /* 0x0000000000007941 */ /* 0x000fea0003800000 */
.L_x_1491:
        /* <DEDUP_REMOVED lines=22> */
.L_x_1494:
[----:B------:R-:W-:Y:S05]  /*37d0*/  BSYNC B0 ;  /* 0x0000000000007941 */ /* 0x000fea0003800000 */
.L_x_1493:
[----:B------:R-:W-:Y:S01]  /*37e0*/  ULDC.64 UR8, c[0x0][0x3c8] ;  /* 0x0000f20000087ab9 */ /* 0x000fe20000000a00 */
[C---:B-1----:R-:W-:Y:S01]  /*37f0*/  VIADD R7, R186.reuse, 0x8 ;  /* 0x00000008ba077836 */ /* 0x042fe20000000000 */
        /* <DEDUP_REMOVED lines=11> */
[----:B------:R-:W1:Y:S01]  /*38b0*/  LDC.64 R180, c[0x0][0x3b8] ;  /* 0x0000ee00ffb47b82 */ /* 0x000e620000000a00 */
[----:B------:R-:W-:Y:S01]  /*38c0*/  IMAD.MOV.U32 R223, RZ, RZ, 0x7f800000 ;  /* 0x7f800000ffdf7424 */ /* 0x000fe200078e00ff */
[----:B------:R-:W-:Y:S01]  /*38d0*/  ISETP.GE.AND P3, PT, R7, R24, PT ;  /* 0x000000180700720c */ /* 0x000fe20003f66270 */
[----:B------:R-:W-:-:S04]  /*38e0*/  IMAD.WIDE R8, R186, 0x4, R240 ;  /* 0x00000004ba087825 */ /* 0x000fc800078e02f0 */
[C---:B------:R-:W-:Y:S01]  /*38f0*/  IMAD.SHL.U32 R218, R213.reuse, 0x10, RZ ;  /* 0x00000010d5da7824 */ /* 0x040fe200078e00ff */
[----:B------:R-:W2:Y:S01]  /*3900*/  @P5 LDC.64 R4, c[0x0][0x3d0] ;  /* 0x0000f400ff045b82 */ /* 0x000ea20000000a00 */
[----:B------:R-:W5:Y:S01]  /*3910*/  @!P0 LDG.E R225, desc[UR16][R8.64] ;  /* 0x0000001008e18981 */ /* 0x000f62000c1e1900 */
[----:B------:R-:W-:Y:S02]  /*3920*/  IMAD.SHL.U32 R205, R182, 0x20, RZ ;  /* 0x00000020b6cd7824 */ /* 0x000fe400078e00ff */
[----:B------:R-:W-:Y:S01]  /*3930*/  IMAD.SHL.U32 R219, R213, 0x8, RZ ;  /* 0x00000008d5db7824 */ /* 0x000fe200078e00ff */
[----:B------:R-:W5:Y:S01]  /*3940*/  @!P4 LDG.E R226, desc[UR16][R8.64+0x20] ;  /* 0x0000201008e2c981 */ /* 0x000f62000c1e1900 */
[----:B------:R-:W-:Y:S01]  /*3950*/  @!P2 IMAD.WIDE R6, R6, 0x4, R240 ;  /* 0x000000040606a825 */ /* 0x000fe200078e02f0 */
[----:B------:R-:W-:-:S04]  /*3960*/  DEPBAR.LE SB0, 0x1 ;  /* 0x000080400000791a */ /* 0x000fc80000000000 */
[----:B------:R-:W5:Y:S01]  /*3970*/  @!P3 LDG.E R223, desc[UR16][R8.64+0x80] ;  /* 0x0000801008dfb981 */ /* 0x000f62000c1e1900 */
[----:B------:R-:W1:Y:S01]  /*3980*/  LDC R221, c[0x0][0x394] ;  /* 0x0000e500ffdd7b82 */ /* 0x000e620000000800 */
[----:B------:R-:W-:-:S07]  /*3990*/  IMAD R0, R183, R0, R190 ;  /* 0x00000000b7007224 */ /* 0x000fce00078e02be */
[----:B------:R-:W1:Y:S01]  /*39a0*/  LDC R203, c[0x0][0x394] ;  /* 0x0000e500ffcb7b82 */ /* 0x000e620000000800 */
[----:B------:R3:W5:Y:S01]  /*39b0*/  @!P2 LDG.E R224, desc[UR16][R6.64] ;  /* 0x0000001006e0a981 */ /* 0x000762000c1e1900 */
[----:B------:R-:W-:Y:S01]  /*39c0*/  SHF.R.S32.HI R235, RZ, 0x1f, R212 ;  /* 0x0000001fffeb7819 */ /* 0x000fe200000114d4 */
[----:B------:R-:W-:Y:S02]  /*39d0*/  IMAD.MOV.U32 R170, RZ, RZ, 0x20 ;  /* 0x00000020ffaa7424 */ /* 0x000fe400078e00ff */
[----:B------:R-:W-:-:S03]  /*39e0*/  VIADD R172, R175, 0x1000 ;  /* 0x00001000afac7836 */ /* 0x000fc60000000000 */
[----:B------:R-:W-:Y:S01]  /*39f0*/  BAR.SYNC.DEFER_BLOCKING 0x0 ;  /* 0x0000000000007b1d */ /* 0x000fe20000010000 */
[-C--:B--2---:R-:W-:Y:S02]  /*3a00*/  @P5 IMAD R16, R16, R4.reuse, RZ ;  /* 0x0000000410105224 */ /* 0x084fe400078e02ff */
[----:B------:R-:W-:-:S04]  /*3a10*/  @P5 IMAD.WIDE.U32 R10, R183, R4, R190 ;  /* 0x00000004b70a5225 */ /* 0x000fc800078e00be */
[----:B------:R-:W-:Y:S02]  /*3a20*/  VIADD R171, R176, 0x1000 ;  /* 0x00001000b0ab7836 */ /* 0x000fe40000000000 */
[----:B------:R-:W-:Y:S02]  /*3a30*/  IMAD.IADD R204, R204, 0x1, R231 ;  /* 0x00000001cccc7824 */ /* 0x000fe400078e02e7 */
[----:B------:R-:W-:Y:S01]  /*3a40*/  IMAD.MOV.U32 R177, RZ, RZ, 0x40 ;  /* 0x00000040ffb17424 */ /* 0x000fe200078e00ff */
[----:B------:R-:W-:Y:S01]  /*3a50*/  CS2R R94, SRZ ;  /* 0x00000000005e7805 */ /* 0x000fe2000001ff00 */
[----:B------:R-:W-:Y:S01]  /*3a60*/  @P5 IMAD R5, R183, R5, R16 ;  /* 0x00000005b7055224 */ /* 0x000fe200078e0210 */
[----:B------:R-:W-:Y:S01]  /*3a70*/  @P5 LEA R4, P0, R10, UR8, 0x2 ;  /* 0x000000080a045c11 */ /* 0x000fe2000f8010ff */
[----:B------:R-:W-:Y:S01]  /*3a80*/  VIADD R202, R218, 0x20 ;  /* 0x00000020daca7836 */ /* 0x000fe20000000000 */
[----:B------:R-:W-:Y:S01]  /*3a90*/  CS2R R92, SRZ ;  /* 0x00000000005c7805 */ /* 0x000fe2000001ff00 */
[----:B------:R-:W-:Y:S01]  /*3aa0*/  @P5 IMAD.IADD R5, R11, 0x1, R5 ;  /* 0x000000010b055824 */ /* 0x000fe200078e0205 */
[----:B------:R-:W-:Y:S01]  /*3ab0*/  CS2R R98, SRZ ;  /* 0x0000000000627805 */ /* 0x000fe2000001ff00 */
[----:B------:R-:W-:Y:S01]  /*3ac0*/  IMAD.MOV.U32 R222, RZ, RZ, RZ ;  /* 0x000000ffffde7224 */ /* 0x000fe200078e00ff */
[----:B------:R-:W-:Y:S01]  /*3ad0*/  CS2R R96, SRZ ;  /* 0x0000000000607805 */ /* 0x000fe2000001ff00 */
[C---:B------:R-:W-:Y:S01]  /*3ae0*/  IMAD R217, R213.reuse, 0x18, RZ ;  /* 0x00000018d5d97824 */ /* 0x040fe200078e02ff */
[----:B------:R-:W-:Y:S01]  /*3af0*/  CS2R R90, SRZ ;  /* 0x00000000005a7805 */ /* 0x000fe2000001ff00 */
[C---:B------:R-:W-:Y:S01]  /*3b00*/  IMAD.SHL.U32 R216, R213.reuse, 0x20, RZ ;  /* 0x00000020d5d87824 */ /* 0x040fe200078e00ff */
[----:B-1----:R-:W2:Y:S01]  /*3b10*/  LDG.E.64 R8, desc[UR16][R180.64+0x8] ;  /* 0x00000810b4087981 */ /* 0x002ea2000c1e1b00 */
[----:B------:R-:W-:Y:S01]  /*3b20*/  @P5 LEA.HI.X R5, R10, UR9, R5, 0x2, P0 ;  /* 0x000000090a055c11 */ /* 0x000fe200080f1405 */
[----:B------:R-:W-:Y:S01]  /*3b30*/  IMAD R215, R213, 0x28, RZ ;  /* 0x00000028d5d77824 */ /* 0x000fe200078e02ff */
[----:B------:R-:W-:Y:S01]  /*3b40*/  CS2R R88, SRZ ;  /* 0x0000000000587805 */ /* 0x000fe2000001ff00 */
[----:B---3--:R-:W1:Y:S01]  /*3b50*/  S2R R6, SR_TID.X ;  /* 0x0000000000067919 */ /* 0x008e620000002100 */
[----:B------:R-:W-:Y:S01]  /*3b60*/  LEA.HI R7, R15, R18, RZ, 0x4 ;  /* 0x000000120f077211 */ /* 0x000fe200078f20ff */
[----:B------:R-:W-:Y:S01]  /*3b70*/  IMAD R214, R213, 0x30, RZ ;  /* 0x00000030d5d67824 */ /* 0x000fe200078e02ff */
[----:B------:R-:W-:Y:S01]  /*3b80*/  CS2R R86, SRZ ;  /* 0x0000000000567805 */ /* 0x000fe2000001ff00 */
[----:B------:R3:W4:Y:S01]  /*3b90*/  @P5 LDG.E R4, desc[UR16][R4.64] ;  /* 0x0000001004045981 */ /* 0x000722000c1e1900 */
[----:B------:R-:W-:Y:S01]  /*3ba0*/  IMAD.MOV R208, RZ, RZ, -R208 ;  /* 0x000000ffffd07224 */ /* 0x000fe200078e0ad0 */
        /* <DEDUP_REMOVED lines=14> */
[----:B------:R1:W2:Y:S01]  /*3c90*/  LDSM.16.M88.4 R148, [R168+0xa800] ;  /* 0x00a80000a894783b */ /* 0x0002a20000000200 */
[----:B------:R-:W-:Y:S02]  /*3ca0*/  CS2R R66, SRZ ;  /* 0x0000000000427805 */ /* 0x000fe4000001ff00 */
[----:B------:R-:W-:-:S02]  /*3cb0*/  CS2R R64, SRZ ;  /* 0x0000000000407805 */ /* 0x000fc4000001ff00 */
[----:B------:R-:W-:Y:S01]  /*3cc0*/  CS2R R58, SRZ ;  /* 0x00000000003a7805 */ /* 0x000fe2000001ff00 */
[----:B------:R-:W4:Y:S01]  /*3cd0*/  LDG.E.64 R180, desc[UR16][R180.64] ;  /* 0x00000010b4b47981 */ /* 0x000f22000c1e1b00 */
[----:B------:R-:W-:Y:S02]  /*3ce0*/  LOP3.LUT R7, R7, 0xfffffff0, RZ, 0xc0, !PT ;  /* 0xfffffff007077812 */ /* 0x000fe400078ec0ff */
[----:B------:R-:W-:Y:S02]  /*3cf0*/  CS2R R56, SRZ ;  /* 0x0000000000387805 */ /* 0x000fe4000001ff00 */
[----:B------:R-:W-:Y:S01]  /*3d00*/  CS2R R54, SRZ ;  /* 0x0000000000367805 */ /* 0x000fe2000001ff00 */
[----:B------:R1:W2:Y:S01]  /*3d10*/  LDSM.16.M88.4 R152, [R3+0xa000] ;  /* 0x00a000000398783b */ /* 0x0002a20000000200 */
[----:B---3--:R-:W3:Y:S01]  /*3d20*/  @P5 LDC R5, c[0x0][0x2e8] ;  /* 0x0000ba00ff055b82 */ /* 0x008ee20000000800 */
[----:B------:R-:W-:Y:S02]  /*3d30*/  CS2R R52, SRZ ;  /* 0x0000000000347805 */ /* 0x000fe4000001ff00 */
[----:B------:R-:W-:Y:S01]  /*3d40*/  CS2R R46, SRZ ;  /* 0x00000000002e7805 */ /* 0x000fe2000001ff00 */
[----:B------:R2:W2:Y:S01]  /*3d50*/  LDSM.16.M88.4 R156, [R3+0xa800] ;  /* 0x00a80000039c783b */ /* 0x0004a20000000200 */
[----:B------:R-:W-:-:S02]  /*3d60*/  CS2R R44, SRZ ;  /* 0x00000000002c7805 */ /* 0x000fc4000001ff00 */
[----:B------:R-:W-:Y:S02]  /*3d70*/  CS2R R50, SRZ ;  /* 0x0000000000327805 */ /* 0x000fe4000001ff00 */
[----:B------:R-:W-:Y:S01]  /*3d80*/  CS2R R48, SRZ ;  /* 0x0000000000307805 */ /* 0x000fe2000001ff00 */
[----:B------:R2:W2:Y:S01]  /*3d90*/  LDSM.16.M88.4 R160, [R2+0xa000] ;  /* 0x00a0000002a0783b */ /* 0x0004a20000000200 */
[----:B------:R-:W-:Y:S02]  /*3da0*/  CS2R R42, SRZ ;  /* 0x00000000002a7805 */ /* 0x000fe4000001ff00 */
[----:B------:R-:W-:Y:S02]  /*3db0*/  CS2R R40, SRZ ;  /* 0x0000000000287805 */ /* 0x000fe4000001ff00 */
[----:B------:R-:W-:Y:S01]  /*3dc0*/  CS2R R38, SRZ ;  /* 0x0000000000267805 */ /* 0x000fe2000001ff00 */
[----:B------:R2:W2:Y:S01]  /*3dd0*/  LDSM.16.M88.4 R164, [R2+0xa800] ;  /* 0x00a8000002a4783b */ /* 0x0004a20000000200 */
[----:B------:R-:W-:Y:S01]  /*3de0*/  IMAD.IADD R18, R18, 0x1, -R7 ;  /* 0x0000000112127824 */ /* 0x000fe200078e0a07 */
[----:B------:R-:W-:Y:S01]  /*3df0*/  SEL R172, R172, R175, !P1 ;  /* 0x000000afacac7207 */ /* 0x000fe20004800000 */
[----:B------:R-:W-:Y:S01]  /*3e00*/  IMAD.IADD R201, R219, 0x1, R202 ;  /* 0x00000001dbc97824 */ /* 0x000fe200078e02ca */
[----:B------:R-:W-:-:S02]  /*3e10*/  SEL R171, R171, R176, !P1 ;  /* 0x000000b0abab7207 */ /* 0x000fc40004800000 */
[----:B------:R-:W-:Y:S02]  /*3e20*/  CS2R R36, SRZ ;  /* 0x0000000000247805 */ /* 0x000fe4000001ff00 */
[----:B------:R-:W-:Y:S01]  /*3e30*/  SHF.R.S32.HI R7, RZ, 0x1f, R18 ;  /* 0x0000001fff077819 */ /* 0x000fe20000011412 */
[----:B-1----:R-:W-:Y:S01]  /*3e40*/  IMAD.SHL.U32 R6, R6, 0x2, RZ ;  /* 0x0000000206067824 */ /* 0x002fe200078e00ff */
[----:B------:R-:W-:Y:S01]  /*3e50*/  IADD3 R204, -R229, 0x80, R204 ;  /* 0x00000080e5cc7810 */ /* 0x000fe20007ffe1cc */
[----:B------:R-:W-:Y:S01]  /*3e60*/  IMAD.MOV.U32 R220, RZ, RZ, R227 ;  /* 0x000000ffffdc7224 */ /* 0x000fe200078e00e3 */
[----:B------:R-:W-:Y:S01]  /*3e70*/  LEA.HI R7, R7, R18, RZ, 0x3 ;  /* 0x0000001207077211 */ /* 0x000fe200078f18ff */
[----:B------:R-:W-:Y:S01]  /*3e80*/  ULDC UR8, c[0x0][0x2d0] ;  /* 0x0000b40000087ab9 */ /* 0x000fe20000000800 */
[----:B------:R-:W-:Y:S01]  /*3e90*/  ULDC UR9, c[0x0][0x398] ;  /* 0x0000e60000097ab9 */ /* 0x000fe20000000800 */
[----:B------:R-:W-:Y:S01]  /*3ea0*/  ULDC.U8 UR10, c[0x0][0x388] ;  /* 0x0000e200000a7ab9 */ /* 0x000fe20000000000 */
[----:B------:R-:W-:Y:S01]  /*3eb0*/  LOP3.LUT R7, R7, 0xfffffff8, RZ, 0xc0, !PT ;  /* 0xfffffff807077812 */ /* 0x000fe200078ec0ff */
[----:B---3--:R-:W4:Y:S01]  /*3ec0*/  @P5 MUFU.RCP R5, R5 ;  /* 0x0000000500055308 */ /* 0x008f220000001000 */
[----:B------:R-:W-:Y:S01]  /*3ed0*/  LOP3.LUT R205, R205, 0x6, R6, 0xf8, !PT ;  /* 0x00000006cdcd7812 */ /* 0x000fe200078ef806 */
[----:B------:R-:W-:-:S02]  /*3ee0*/  IMAD.SHL.U32 R6, R0, 0x20, RZ ;  /* 0x0000002000067824 */ /* 0x000fc400078e00ff */
[----:B------:R-:W-:Y:S02]  /*3ef0*/  IMAD.IADD R0, R18, 0x1, -R7 ;  /* 0x0000000112007824 */ /* 0x000fe400078e0a07 */
[----:B------:R-:W-:-:S03]  /*3f00*/  IMAD.IADD R200, R219, 0x1, R201 ;  /* 0x00000001dbc87824 */ /* 0x000fc600078e02c9 */
[C---:B------:R-:W-:Y:S01]  /*3f10*/  LOP3.LUT P0, RZ, R0.reuse, 0x2, RZ, 0xc0, !PT ;  /* 0x0000000200ff7812 */ /* 0x040fe2000780c0ff */
[C---:B------:R-:W-:Y:S01]  /*3f20*/  IMAD.IADD R199, R219.reuse, 0x1, R200 ;  /* 0x00000001dbc77824 */ /* 0x040fe200078e02c8 */
[----:B------:R-:W-:Y:S02]  /*3f30*/  LOP3.LUT P2, RZ, R0, 0x4, RZ, 0xc0, !PT ;  /* 0x0000000400ff7812 */ /* 0x000fe4000784c0ff */
[----:B------:R-:W-:Y:S01]  /*3f40*/  SEL R170, R170, 0xffffffe0, !P0 ;  /* 0xffffffe0aaaa7807 */ /* 0x000fe20004000000 */
[----:B------:R-:W-:Y:S01]  /*3f50*/  IMAD.IADD R198, R219, 0x1, R199 ;  /* 0x00000001dbc67824 */ /* 0x000fe200078e02c7 */
[----:B------:R-:W-:Y:S01]  /*3f60*/  LEA R172, R172, UR6, 0x1 ;  /* 0x00000006acac7c11 */ /* 0x000fe2000f8e08ff */
[----:B------:R-:W-:Y:S01]  /*3f70*/  IMAD R213, R213, 0x38, RZ ;  /* 0x00000038d5d57824 */ /* 0x000fe200078e02ff */
[----:B------:R-:W-:Y:S01]  /*3f80*/  LEA R171, R171, UR6, 0x1 ;  /* 0x00000006abab7c11 */ /* 0x000fe2000f8e08ff */
[----:B------:R-:W-:Y:S01]  /*3f90*/  IMAD R205, R188, 0x80, R205 ;  /* 0x00000080bccd7824 */ /* 0x000fe200078e02cd */
[----:B------:R-:W-:Y:S01]  /*3fa0*/  SEL R177, R177, 0xffffffc0, !P2 ;  /* 0xffffffc0b1b17807 */ /* 0x000fe20005000000 */
[----:B------:R-:W-:-:S02]  /*3fb0*/  IMAD.IADD R234, R219, 0x1, R198 ;  /* 0x00000001dbea7824 */ /* 0x000fc400078e02c6 */
[----:B------:R-:W-:Y:S02]  /*3fc0*/  IMAD.IADD R0, R174, 0x1, R170 ;  /* 0x00000001ae007824 */ /* 0x000fe400078e02aa */
[----:B------:R-:W-:Y:S01]  /*3fd0*/  VIADD R204, R204, -UR5 ;  /* 0x80000005cccc7c36 */ /* 0x000fe20008000000 */
[----:B------:R-:W-:Y:S01]  /*3fe0*/  ULDC UR5, c[0x0][0x2ec] ;  /* 0x0000bb0000057ab9 */ /* 0x000fe20000000800 */
[----:B--2---:R-:W-:Y:S02]  /*3ff0*/  IADD3 R212, P4, P3, R6, R8, R212 ;  /* 0x0000000806d47210 */ /* 0x004fe40007b9e0d4 */
[----:B------:R-:W-:-:S04]  /*4000*/  SHF.R.S32.HI R6, RZ, 0x1f, R6 ;  /* 0x0000001fff067819 */ /* 0x000fc80000011406 */
[----:B------:R-:W-:Y:S01]  /*4010*/  IADD3.X R235, R6, R9, R235, P4, P3 ;  /* 0x0000000906eb7210 */ /* 0x000fe200027e64eb */
[----:B----4-:R-:W-:-:S03]  /*4020*/  @P5 FMUL.FTZ R222, R4, R5 ;  /* 0x0000000504de5220 */ /* 0x010fc60000410000 */
[----:B------:R-:W-:-:S07]  /*4030*/  LOP3.LUT R235, R235, R180, RZ, 0x3c, !PT ;  /* 0x000000b4ebeb7212 */ /* 0x000fce00078e3cff */
.L_x_1499:
[----:B------:R-:W0:Y:S01]  /*4040*/  LDGDEPBAR ;  /* 0x00000000000079af */ /* 0x000e220000000000 */
[----:B------:R-:W-:Y:S01]  /*4050*/  IMAD.MOV.U32 R211, RZ, RZ, R209 ;  /* 0x000000ffffd37224 */ /* 0x000fe200078e00d1 */
[C---:B------:R-:W-:Y:S01]  /*4060*/  LEA R4, P0, R186.reuse, R210, 0x2 ;  /* 0x000000d2ba047211 */ /* 0x040fe200078010ff */
[C---:B------:R-:W-:Y:S02]  /*4070*/  IMAD.IADD R178, R171.reuse, 0x1, R170 ;  /* 0x00000001abb27824 */ /* 0x040fe400078e02aa */
[----:B------:R-:W-:Y:S01]  /*4080*/  IMAD.IADD R128, R171, 0x1, R177 ;  /* 0x00000001ab807824 */ /* 0x000fe200078e02b1 */
[----:B------:R-:W-:Y:S01]  /*4090*/  LEA.HI.X.SX32 R5, R186, R211, 0x2, P0 ;  /* 0x000000d3ba057211 */ /* 0x000fe200000f16ff */
        /* <DEDUP_REMOVED lines=22> */
[----:B------:R-:W3:Y:S05]  /*4200*/  LDSM.16.M88.4 R128, [R128+0x1000] ;  /* 0x001000008080783b */ /* 0x000eea0000000200 */
[-C--:B------:R-:W-:Y:S01]  /*4210*/  HMMA.16816.F32.BF16 R28, R28, R102.reuse, RZ ;  /* 0x000000661c1c723c */ /* 0x080fe200000418ff */
[----:B------:R-:W-:Y:S02]  /*4220*/  IADD3 R100, -R231, R186, -R205 ;  /* 0x000000bae7647210 */ /* 0x000fe40007ffe9cd */
[----:B------:R-:W3:Y:S03]  /*4230*/  LDSM.16.M88.4 R132, [R3+0x6800] ;  /* 0x006800000384783b */ /* 0x000ee60000000200 */
[----:B------:R-:W-:Y:S02]  /*4240*/  HMMA.16816.F32.BF16 R32, R32, R102, RZ ;  /* 0x000000662020723c */ /* 0x000fe400000418ff */
[----:B------:R-:W-:Y:S04]  /*4250*/  IMAD.IADD R100, R100, 0x1, R229 ;  /* 0x0000000164647824 */ /* 0x000fe800078e02e5 */
[-C--:B----4-:R-:W-:Y:S06]  /*4260*/  HMMA.16816.F32.BF16 R4, R104, R108.reuse, R4 ;  /* 0x0000006c6804723c */ /* 0x090fec0000041804 */
[C---:B-1----:R-:W-:Y:S06]  /*4270*/  HMMA.16816.F32.BF16 R8, R112.reuse, R108, R8 ;  /* 0x0000006c7008723c */ /* 0x042fec0000041808 */
[-C--:B------:R-:W-:Y:S05]  /*4280*/  HMMA.16816.F32.BF16 R12, R112, R110.reuse, R12 ;  /* 0x0000006e700c723c */ /* 0x080fea000004180c */
[----:B------:R-:W-:Y:S01]  /*4290*/  IMAD.IADD R108, R178, 0x1, R177 ;  /* 0x00000001b26c7824 */ /* 0x000fe200078e02b1 */
[C---:B------:R-:W-:Y:S06]  /*42a0*/  HMMA.16816.F32.BF16 R16, R104.reuse, R110, R16 ;  /* 0x0000006e6810723c */ /* 0x040fec0000041810 */
[-C--:B--2---:R-:W-:Y:S06]  /*42b0*/  HMMA.16816.F32.BF16 R20, R104, R116.reuse, R20 ;  /* 0x000000746814723c */ /* 0x084fec0000041814 */
[C---:B------:R-:W-:Y:S06]  /*42c0*/  HMMA.16816.F32.BF16 R24, R112.reuse, R116, R24 ;  /* 0x000000747018723c */ /* 0x040fec0000041818 */
[-C--:B------:R-:W-:Y:S01]  /*42d0*/  HMMA.16816.F32.BF16 R28, R112, R118.reuse, R28 ;  /* 0x00000076701c723c */ /* 0x080fe2000004181c */
[----:B------:R-:W-:Y:S05]  /*42e0*/  LDSM.16.M88.4 R112, [R2+0x6800] ;  /* 0x006800000270783b */ /* 0x000fea0000000200 */
[----:B------:R-:W-:Y:S03]  /*42f0*/  HMMA.16816.F32.BF16 R32, R104, R118, R32 ;  /* 0x000000766820723c */ /* 0x000fe60000041820 */
[----:B------:R-:W-:Y:S03]  /*4300*/  LDSM.16.M88.4 R104, [R2+0x6000] ;  /* 0x006000000268783b */ /* 0x000fe60000000200 */
[-C--:B------:R-:W-:Y:S05]  /*4310*/  HMMA.16816.F32.BF16 R4, R120, R124.reuse, R4 ;  /* 0x0000007c7804723c */ /* 0x080fea0000041804 */
[----:B------:R-:W-:Y:S01]  /*4320*/  IMAD.SHL.U32 R118, R228, 0x40, RZ ;  /* 0x00000040e4767824 */ /* 0x000fe200078e00ff */
[C---:B---3--:R-:W-:Y:S06]  /*4330*/  HMMA.16816.F32.BF16 R8, R128.reuse, R124, R8 ;  /* 0x0000007c8008723c */ /* 0x048fec0000041808 */
[-C--:B------:R-:W-:Y:S06]  /*4340*/  HMMA.16816.F32.BF16 R12, R128, R126.reuse, R12 ;  /* 0x0000007e800c723c */ /* 0x080fec000004180c */
[C---:B------:R-:W-:Y:S06]  /*4350*/  HMMA.16816.F32.BF16 R16, R120.reuse, R126, R16 ;  /* 0x0000007e7810723c */ /* 0x040fec0000041810 */
[-C--:B------:R-:W-:Y:S05]  /*4360*/  HMMA.16816.F32.BF16 R20, R120, R132.reuse, R20 ;  /* 0x000000847814723c */ /* 0x080fea0000041814 */
[----:B------:R-:W-:Y:S01]  /*4370*/  IMAD.IADD R127, R100, 0x1, R118 ;  /* 0x00000001647f7824 */ /* 0x000fe200078e0276 */
[C---:B------:R-:W-:Y:S01]  /*4380*/  HMMA.16816.F32.BF16 R24, R128.reuse, R132, R24 ;  /* 0x000000848018723c */ /* 0x040fe20000041818 */
[----:B------:R-:W1:Y:S04]  /*4390*/  LDSM.16.M88.4 R100, [R108] ;  /* 0x000000006c64783b */ /* 0x000e680000000200 */
[C---:B------:R-:W-:Y:S01]  /*43a0*/  IADD3 R116, R127.reuse, 0xf, RZ ;  /* 0x0000000f7f747810 */ /* 0x040fe20007ffe0ff */
[C---:B------:R-:W-:Y:S01]  /*43b0*/  VIADD R124, R127.reuse, 0xfffffff7 ;  /* 0xfffffff77f7c7836 */ /* 0x040fe20000000000 */
[-C--:B------:R-:W-:Y:S02]  /*43c0*/  HMMA.16816.F32.BF16 R28, R128, R134.reuse, R28 ;  /* 0x00000086801c723c */ /* 0x080fe4000004181c */
[----:B------:R-:W2:Y:S02]  /*43d0*/  LDSM.16.M88.4 R108, [R108+0x1000] ;  /* 0x001000006c6c783b */ /* 0x000ea40000000200 */
[----:B------:R-:W-:Y:S02]  /*43e0*/  VIADD R133, R127, 0x8 ;  /* 0x000000087f857836 */ /* 0x000fe40000000000 */
[----:B------:R-:W-:Y:S04]  /*43f0*/  HMMA.16816.F32.BF16 R32, R120, R134, R32 ;  /* 0x000000867820723c */ /* 0x000fe80000041820 */
[----:B------:R-:W-:Y:S01]  /*4400*/  ISETP.GE.AND P4, PT, R133, RZ, PT ;  /* 0x000000ff8500720c */ /* 0x000fe20003f86270 */
[C---:B------:R-:W-:Y:S01]  /*4410*/  VIADD R128, R127.reuse, 0x27 ;  /* 0x000000277f807836 */ /* 0x040fe20000000000 */
[C---:B------:R-:W-:Y:S01]  /*4420*/  IADD3 R129, R127.reuse, 0x1f, RZ ;  /* 0x0000001f7f817810 */ /* 0x040fe20007ffe0ff */
[C---:B------:R-:W-:Y:S03]  /*4430*/  VIADD R132, R127.reuse, 0x7 ;  /* 0x000000077f847836 */ /* 0x040fe60000000000 */
[----:B------:R-:W-:Y:S01]  /*4440*/  ISETP.GE.AND P0, PT, R128, RZ, PT ;  /* 0x000000ff8000720c */ /* 0x000fe20003f06270 */
[C---:B------:R-:W-:Y:S01]  /*4450*/  VIADD R134, R127.reuse, 0xffffffff ;  /* 0xffffffff7f867836 */ /* 0x040fe20000000000 */
[----:B------:R-:W-:Y:S01]  /*4460*/  ISETP.GE.AND P3, PT, R132, RZ, PT ;  /* 0x000000ff8400720c */ /* 0x000fe20003f66270 */
[C---:B------:R-:W-:Y:S02]  /*4470*/  VIADD R131, R127.reuse, 0x28 ;  /* 0x000000287f837836 */ /* 0x040fe40000000000 */
[C---:B------:R-:W-:Y:S01]  /*4480*/  VIADD R126, R127.reuse, 0x18 ;  /* 0x000000187f7e7836 */ /* 0x040fe20000000000 */
[----:B------:R-:W-:Y:S01]  /*4490*/  ISETP.GE.AND P5, PT, R134, RZ, PT ;  /* 0x000000ff8600720c */ /* 0x000fe20003fa6270 */
[----:B------:R-:W-:Y:S01]  /*44a0*/  VIADD R125, R127, 0x17 ;  /* 0x000000177f7d7836 */ /* 0x000fe20000000000 */
[----:B------:R-:W-:Y:S01]  /*44b0*/  ISETP.GE.AND P1, PT, R131, RZ, PT ;  /* 0x000000ff8300720c */ /* 0x000fe20003f26270 */
[C---:B------:R-:W-:Y:S01]  /*44c0*/  VIADD R130, R127.reuse, 0x20 ;  /* 0x000000207f827836 */ /* 0x040fe20000000000 */
[C---:B------:R-:W-:Y:S01]  /*44d0*/  @!P4 IADD3 R133, -R127.reuse, -0x8, RZ ;  /* 0xfffffff87f85c810 */ /* 0x040fe20007ffe1ff */
[C---:B------:R-:W-:Y:S01]  /*44e0*/  VIADD R123, R127.reuse, 0xfffffff8 ;  /* 0xfffffff87f7b7836 */ /* 0x040fe20000000000 */
[----:B------:R-:W-:Y:S01]  /*44f0*/  ISETP.GE.AND P4, PT, R126, RZ, PT ;  /* 0x000000ff7e00720c */ /* 0x000fe20003f86270 */
[C---:B------:R-:W-:Y:S01]  /*4500*/  VIADD R119, R127.reuse, 0xffffffe7 ;  /* 0xffffffe77f777836 */ /* 0x040fe20000000000 */
[C---:B------:R-:W-:Y:S01]  /*4510*/  @!P0 IADD3 R128, -R127.reuse, -0x27, RZ ;  /* 0xffffffd97f808810 */ /* 0x040fe20007ffe1ff */
[C---:B------:R-:W-:Y:S01]  /*4520*/  VIADD R117, R127.reuse, 0x10 ;  /* 0x000000107f757836 */ /* 0x040fe20000000000 */
[----:B------:R-:W-:Y:S01]  /*4530*/  ISETP.GE.AND P0, PT, R124, RZ, PT ;  /* 0x000000ff7c00720c */ /* 0x000fe20003f06270 */
[C---:B------:R-:W-:Y:S01]  /*4540*/  VIADD R122, R127.reuse, 0xfffffff0 ;  /* 0xfffffff07f7a7836 */ /* 0x040fe20000000000 */
[C---:B------:R-:W-:Y:S01]  /*4550*/  @!P3 IADD3 R132, -R127.reuse, -0x7, RZ ;  /* 0xfffffff97f84b810 */ /* 0x040fe20007ffe1ff */
[-C--:B-1----:R-:W-:Y:S05]  /*4560*/  HMMA.16816.F32.BF16 R4, R100, R104.reuse, R4 ;  /* 0x000000686404723c */ /* 0x082fea0000041804 */
[C---:B------:R-:W-:Y:S01]  /*4570*/  @!P5 IADD3 R134, -R127.reuse, 0x1, RZ ;  /* 0x000000017f86d810 */ /* 0x040fe20007ffe1ff */
[----:B------:R-:W-:Y:S01]  /*4580*/  VIADD R121, R127, 0xffffffef ;  /* 0xffffffef7f797836 */ /* 0x000fe20000000000 */
[----:B------:R-:W-:Y:S01]  /*4590*/  ISETP.GE.AND P3, PT, R125, RZ, PT ;  /* 0x000000ff7d00720c */ /* 0x000fe20003f66270 */
[C---:B--2---:R-:W-:Y:S04]  /*45a0*/  HMMA.16816.F32.BF16 R8, R108.reuse, R104, R8 ;  /* 0x000000686c08723c */ /* 0x044fe80000041808 */
[C---:B------:R-:W-:Y:S01]  /*45b0*/  @!P1 IADD3 R131, -R127.reuse, -0x28, RZ ;  /* 0xffffffd87f839810 */ /* 0x040fe20007ffe1ff */
[----:B------:R-:W-:Y:S01]  /*45c0*/  VIADD R120, R127, 0xffffffe8 ;  /* 0xffffffe87f787836 */ /* 0x000fe20000000000 */
[----:B------:R-:W-:Y:S01]  /*45d0*/  ISETP.GE.AND P6, PT, R130, RZ, PT ;  /* 0x000000ff8200720c */ /* 0x000fe20003fc6270 */
[-C--:B------:R-:W-:Y:S03]  /*45e0*/  HMMA.16816.F32.BF16 R12, R108, R106.reuse, R12 ;  /* 0x0000006a6c0c723c */ /* 0x080fe6000004180c */
[----:B------:R-:W-:Y:S02]  /*45f0*/  ISETP.GE.AND P5, PT, R129, RZ, PT ;  /* 0x000000ff8100720c */ /* 0x000fe40003fa6270 */
[----:B------:R-:W-:Y:S01]  /*4600*/  ISETP.GE.AND P1, PT, R123, RZ, PT ;  /* 0x000000ff7b00720c */ /* 0x000fe20003f26270 */
[C---:B------:R-:W-:Y:S05]  /*4610*/  HMMA.16816.F32.BF16 R16, R100.reuse, R106, R16 ;  /* 0x0000006a6410723c */ /* 0x040fea0000041810 */
[----:B------:R-:W-:Y:S01]  /*4620*/  @!P0 IADD3 R124, -R127, 0x9, RZ ;  /* 0x000000097f7c8810 */ /* 0x000fe20007ffe1ff */
[-C--:B------:R-:W-:Y:S03]  /*4630*/  HMMA.16816.F32.BF16 R20, R100, R112.reuse, R20 ;  /* 0x000000706414723c */ /* 0x080fe60000041814 */
[----:B------:R-:W-:Y:S02]  /*4640*/  ISETP.GE.AND P0, PT, R119, RZ, PT ;  /* 0x000000ff7700720c */ /* 0x000fe40003f06270 */
[----:B------:R-:W-:Y:S01]  /*4650*/  @!P4 IADD3 R126, -R127, -0x18, RZ ;  /* 0xffffffe87f7ec810 */ /* 0x000fe20007ffe1ff */
[C---:B------:R-:W-:Y:S04]  /*4660*/  HMMA.16816.F32.BF16 R24, R108.reuse, R112, R24 ;  /* 0x000000706c18723c */ /* 0x040fe80000041818 */
[----:B------:R-:W-:Y:S02]  /*4670*/  ISETP.GE.AND P4, PT, R117, RZ, PT ;  /* 0x000000ff7500720c */ /* 0x000fe40003f86270 */
[C---:B------:R-:W-:Y:S01]  /*4680*/  @!P3 IADD3 R125, -R127.reuse, -0x17, RZ ;  /* 0xffffffe97f7db810 */ /* 0x040fe20007ffe1ff */
[-C--:B------:R-:W-:Y:S03]  /*4690*/  HMMA.16816.F32.BF16 R28, R108, R114.reuse, R28 ;  /* 0x000000726c1c723c */ /* 0x080fe6000004181c */
[----:B------:R-:W-:Y:S02]  /*46a0*/  ISETP.GE.AND P3, PT, R116, RZ, PT ;  /* 0x000000ff7400720c */ /* 0x000fe40003f66270 */
[C---:B------:R-:W-:Y:S01]  /*46b0*/  @!P6 IADD3 R130, -R127.reuse, -0x20, RZ ;  /* 0xffffffe07f82e810 */ /* 0x040fe20007ffe1ff */
[----:B------:R-:W-:Y:S04]  /*46c0*/  HMMA.16816.F32.BF16 R32, R100, R114, R32 ;  /* 0x000000726420723c */ /* 0x000fe80000041820 */
[----:B------:R-:W-:Y:S02]  /*46d0*/  ISETP.GE.AND P6, PT, R122, RZ, PT ;  /* 0x000000ff7a00720c */ /* 0x000fe40003fc6270 */
[C---:B------:R-:W-:Y:S01]  /*46e0*/  @!P5 IADD3 R129, -R127.reuse, -0x1f, RZ ;  /* 0xffffffe17f81d810 */ /* 0x040fe20007ffe1ff */
[----:B------:R-:W-:Y:S01]  /*46f0*/  IMAD.MOV.U32 R100, RZ, RZ, R203 ;  /* 0x000000ffff647224 */ /* 0x000fe200078e00cb */
[----:B------:R-:W-:Y:S02]  /*4700*/  @!P1 IADD3 R123, -R127, 0x8, RZ ;  /* 0x000000087f7b9810 */ /* 0x000fe40007ffe1ff */
[----:B------:R-:W-:Y:S02]  /*4710*/  ISETP.GE.AND P5, PT, R121, RZ, PT ;  /* 0x000000ff7900720c */ /* 0x000fe40003fa6270 */
[----:B------:R-:W-:Y:S02]  /*4720*/  ISETP.GE.AND P1, PT, R120, RZ, PT ;  /* 0x000000ff7800720c */ /* 0x000fe40003f26270 */
[C---:B------:R-:W-:Y:S02]  /*4730*/  @!P0 IADD3 R119, -R127.reuse, 0x19, RZ ;  /* 0x000000197f778810 */ /* 0x040fe40007ffe1ff */
[----:B------:R-:W-:Y:S02]  /*4740*/  ISETP.GE.AND P0, PT, R118, R204, PT ;  /* 0x000000cc7600720c */ /* 0x000fe40003f06270 */
[C---:B------:R-:W-:Y:S02]  /*4750*/  @!P4 IADD3 R117, -R127.reuse, -0x10, RZ ;  /* 0xfffffff07f75c810 */ /* 0x040fe40007ffe1ff */
[C---:B------:R-:W-:Y:S02]  /*4760*/  @!P3 IADD3 R116, -R127.reuse, -0xf, RZ ;  /* 0xfffffff17f74b810 */ /* 0x040fe40007ffe1ff */
[----:B------:R-:W-:Y:S02]  /*4770*/  IABS R104, R127 ;  /* 0x0000007f00687213 */ /* 0x000fe40000000000 */
[C---:B------:R-:W-:Y:S02]  /*4780*/  @!P6 IADD3 R122, -R127.reuse, 0x10, RZ ;  /* 0x000000107f7ae810 */ /* 0x040fe40007ffe1ff */
[C---:B------:R-:W-:Y:S02]  /*4790*/  @!P5 IADD3 R121, -R127.reuse, 0x11, RZ ;  /* 0x000000117f79d810 */ /* 0x040fe40007ffe1ff */
[----:B------:R-:W-:Y:S02]  /*47a0*/  @!P1 IADD3 R120, -R127, 0x18, RZ ;  /* 0x000000187f789810 */ /* 0x000fe40007ffe1ff */
[----:B------:R-:W-:Y:S02]  /*47b0*/  I2FP.F32.S32 R117, R117 ;  /* 0x0000007500757245 */ /* 0x000fe40000201400 */
[----:B------:R-:W-:Y:S02]  /*47c0*/  I2FP.F32.S32 R116, R116 ;  /* 0x0000007400747245 */ /* 0x000fe40000201400 */
[----:B------:R-:W-:Y:S01]  /*47d0*/  I2FP.F32.S32 R134, R134 ;  /* 0x0000008600867245 */ /* 0x000fe20000201400 */
[CC--:B------:R-:W-:Y:S01]  /*47e0*/  FFMA.FTZ R24, R117.reuse, -R222.reuse, R24 ;  /* 0x800000de75187223 */ /* 0x0c0fe20000010018 */
[----:B------:R-:W-:Y:S01]  /*47f0*/  I2FP.F32.S32 R133, R133 ;  /* 0x0000008500857245 */ /* 0x000fe20000201400 */
[C---:B------:R-:W-:Y:S01]  /*4800*/  FFMA.FTZ R25, R116.reuse, -R222, R25 ;  /* 0x800000de74197223 */ /* 0x040fe20000010019 */
[----:B------:R-:W-:Y:S01]  /*4810*/  I2FP.F32.S32 R132, R132 ;  /* 0x0000008400847245 */ /* 0x000fe20000201400 */
[----:B------:R-:W-:Y:S01]  /*4820*/  FFMA.FTZ R30, R117, -R222, R30 ;  /* 0x800000de751e7223 */ /* 0x000fe2000001001e */
        /* <DEDUP_REMOVED lines=15> */
[C---:B------:R-:W-:Y:S01]  /*4920*/  FFMA.FTZ R8, R130.reuse, -R222, R8 ;  /* 0x800000de82087223 */ /* 0x040fe20000010008 */
        /* <DEDUP_REMOVED lines=10> */
[-C--:B------:R-:W-:Y:S01]  /*49d0*/  FFMA.FTZ R19, R134, -R222.reuse, R19 ;  /* 0x800000de86137223 */ /* 0x080fe20000010013 */
[-C--:B------:R-:W-:Y:S01]  /*49e0*/  FFMA.FTZ R18, R104, -R222.reuse, R18 ;  /* 0x800000de68127223 */ /* 0x080fe20000010012 */
[CC--:B------:R-:W-:Y:S01]  /*49f0*/  FFMA.FTZ R16, R123.reuse, -R222.reuse, R16 ;  /* 0x800000de7b107223 */ /* 0x0c0fe20000010010 */
[CC--:B------:R-:W-:Y:S01]  /*4a00*/  FFMA.FTZ R17, R124.reuse, -R222.reuse, R17 ;  /* 0x800000de7c117223 */ /* 0x0c0fe20000010011 */
        /* <DEDUP_REMOVED lines=14> */
[----:B------:R-:W-:Y:S06]  /*4af0*/  @!P0 BRA `(.L_x_1495) ;  /* 0x0000000000248947 */ /* 0x000fec0003800000 */
        /* <DEDUP_REMOVED lines=9> */
.L_x_1495:
[--C-:B------:R-:W-:Y:S01]  /*4b90*/  IADD3 R114, R229, 0x1, -R231.reuse ;  /* 0x00000001e5727810 */ /* 0x100fe20007ffe8e7 */
[----:B------:R-:W-:Y:S01]  /*4ba0*/  IMAD.IADD R118, R186, 0x1, R118 ;  /* 0x00000001ba767824 */ /* 0x000fe200078e0276 */
[----:B------:R-:W-:Y:S01]  /*4bb0*/  IADD3 R115, -R100, R229, -R231 ;  /* 0x000000e564737210 */ /* 0x000fe20007ffe9e7 */
[----:B------:R-:W-:Y:S02]  /*4bc0*/  VIADD R112, R205, 0x1 ;  /* 0x00000001cd707836 */ /* 0x000fe40000000000 */
[----:B------:R-:W-:Y:S01]  /*4bd0*/  VIADD R114, R114, UR9 ;  /* 0x0000000972727c36 */ /* 0x000fe20008000000 */
[-C--:B------:R-:W-:Y:S01]  /*4be0*/  VIADDMNMX R101, R115, R118.reuse, RZ, !PT ;  /* 0x0000007673657246 */ /* 0x080fe200078001ff */
[C---:B------:R-:W-:Y:S02]  /*4bf0*/  VIADD R111, R205.reuse, 0x8 ;  /* 0x00000008cd6f7836 */ /* 0x040fe40000000000 */
[C---:B------:R-:W-:Y:S01]  /*4c00*/  VIADD R110, R205.reuse, 0x9 ;  /* 0x00000009cd6e7836 */ /* 0x040fe20000000000 */
[CC--:B------:R-:W-:Y:S01]  /*4c10*/  ISETP.GE.AND P0, PT, R205.reuse, R101.reuse, PT ;  /* 0x00000065cd00720c */ /* 0x0c0fe20003f06270 */
[C---:B------:R-:W-:Y:S01]  /*4c20*/  VIADD R109, R205.reuse, 0x10 ;  /* 0x00000010cd6d7836 */ /* 0x040fe20000000000 */
[----:B------:R-:W-:Y:S01]  /*4c30*/  VIADDMNMX R113, R114, R118, R229, PT ;  /* 0x0000007672717246 */ /* 0x000fe200038001e5 */
[C---:B------:R-:W-:Y:S01]  /*4c40*/  VIADD R108, R205.reuse, 0x11 ;  /* 0x00000011cd6c7836 */ /* 0x040fe20000000000 */
[C---:B------:R-:W-:Y:S01]  /*4c50*/  ISETP.GE.AND P6, PT, R112.reuse, R101, PT ;  /* 0x000000657000720c */ /* 0x040fe20003fc6270 */
[C---:B------:R-:W-:Y:S01]  /*4c60*/  VIADD R107, R205.reuse, 0x18 ;  /* 0x00000018cd6b7836 */ /* 0x040fe20000000000 */
[CC--:B------:R-:W-:Y:S01]  /*4c70*/  ISETP.GE.OR P0, PT, R205.reuse, R113.reuse, !P0 ;  /* 0x00000071cd00720c */ /* 0x0c0fe20004706670 */
[----:B------:R-:W-:Y:S01]  /*4c80*/  VIADD R106, R205, 0x19 ;  /* 0x00000019cd6a7836 */ /* 0x000fe20000000000 */
[----:B------:R-:W-:Y:S01]  /*4c90*/  ISETP.GE.OR P6, PT, R112, R113, !P6 ;  /* 0x000000717000720c */ /* 0x000fe200077c6670 */
        /* <DEDUP_REMOVED lines=17> */
[----:B------:R-:W-:Y:S02]  /*4db0*/  ISETP.GE.OR P6, PT, R106, R113, !P6 ;  /* 0x000000716a00720c */ /* 0x000fe400077c6670 */
[--C-:B------:R-:W-:Y:S02]  /*4dc0*/  IADD3 R104, R114, 0x8, R118.reuse ;  /* 0x0000000872687810 */ /* 0x100fe40007ffe076 */
[----:B------:R-:W-:Y:S02]  /*4dd0*/  VIADDMNMX R105, R115, R105, RZ, !PT ;  /* 0x0000006973697246 */ /* 0x000fe400078001ff */
[----:B------:R-:W-:Y:S02]  /*4de0*/  FSEL R16, R16, -INF , !P5 ;  /* 0xff80000010107808 */ /* 0x000fe40006800000 */
[----:B------:R-:W-:Y:S02]  /*4df0*/  FSEL R17, R17, -INF , !P4 ;  /* 0xff80000011117808 */ /* 0x000fe40006000000 */
        /* <DEDUP_REMOVED lines=26> */
[----:B------:R-:W-:Y:S02]  /*4fa0*/  ISETP.GE.AND P4, PT, R106, R105, PT ;  /* 0x000000696a00720c */ /* 0x000fe40003f86270 */
        /* <DEDUP_REMOVED lines=10> */
[-C--:B------:R-:W-:Y:S02]  /*5050*/  ISETP.GE.OR P6, PT, R110, R102.reuse, !P6 ;  /* 0x000000666e00720c */ /* 0x080fe400077c6670 */
[----:B------:R-:W-:Y:S02]  /*5060*/  IADD3 R114, R114, 0x28, R118 ;  /* 0x0000002872727810 */ /* 0x000fe40007ffe076 */
        /* <DEDUP_REMOVED lines=44> */
.L_x_1496:
[C---:B------:R-:W-:Y:S01]  /*5330*/  FSETP.NEU.FTZ.AND P0, PT, R226.reuse, -INF , PT ;  /* 0xff800000e200780b */ /* 0x040fe20003f1d000 */
[----:B------:R-:W-:Y:S01]  /*5340*/  FMUL.FTZ R101, R226, 1.4426950216293334961 ;  /* 0x3fb8aa3be2657820 */ /* 0x000fe20000410000 */
[C---:B------:R-:W-:Y:S01]  /*5350*/  FSETP.NEU.FTZ.AND P1, PT, R225.reuse, -INF , PT ;  /* 0xff800000e100780b */ /* 0x040fe20003f3d000 */
[----:B------:R-:W-:Y:S01]  /*5360*/  FMUL.FTZ R100, R225, 1.4426950216293334961 ;  /* 0x3fb8aa3be1647820 */ /* 0x000fe20000410000 */
[----:B------:R-:W-:Y:S03]  /*5370*/  IMAD.WIDE.U32 R102, R212, -0x2daee0ad, RZ ;  /* 0xd2511f53d4667825 */ /* 0x000fe600078e00ff */
[----:B------:R-:W-:Y:S01]  /*5380*/  FSEL R101, R101, RZ, P0 ;  /* 0x000000ff65657208 */ /* 0x000fe20000000000 */
[----:B------:R-:W-:Y:S01]  /*5390*/  IMAD.MOV.U32 R177, RZ, RZ, 0x40 ;  /* 0x00000040ffb17424 */ /* 0x000fe200078e00ff */
[----:B------:R-:W-:Y:S01]  /*53a0*/  FSEL R100, R100, RZ, P1 ;  /* 0x000000ff64647208 */ /* 0x000fe20000800000 */
[----:B------:R-:W-:Y:S01]  /*53b0*/  VIADD R108, R181, 0x76cf5d0a ;  /* 0x76cf5d0ab56c7836 */ /* 0x000fe20000000000 */
[----:B------:R-:W-:Y:S01]  /*53c0*/  FSETP.NEU.FTZ.AND P1, PT, R223, -INF , PT ;  /* 0xff800000df00780b */ /* 0x000fe20003f3d000 */
[--C-:B------:R-:W-:Y:S01]  /*53d0*/  FFMA.FTZ R19, R19, UR5, -R101.reuse ;  /* 0x0000000513137c23 */ /* 0x100fe20008010865 */
[----:B------:R-:W-:Y:S01]  /*53e0*/  FSETP.NEU.FTZ.AND P0, PT, R224, -INF , PT ;  /* 0xff800000e000780b */ /* 0x000fe20003f1d000 */
[--C-:B------:R-:W-:Y:S01]  /*53f0*/  FFMA.FTZ R16, R16, UR5, -R100.reuse ;  /* 0x0000000510107c23 */ /* 0x100fe20008010864 */
[----:B------:R-:W-:Y:S01]  /*5400*/  SEL R177, R177, 0xffffffc0, !P2 ;  /* 0xffffffc0b1b17807 */ /* 0x000fe20005000000 */
[----:B------:R1:W-:Y:S01]  /*5410*/  MUFU.EX2 R129, R19 ;  /* 0x0000001300817308 */ /* 0x0003e20000000800 */
[--C-:B------:R-:W-:Y:S01]  /*5420*/  FFMA.FTZ R18, R18, UR5, -R101.reuse ;  /* 0x0000000512127c23 */ /* 0x100fe20008010865 */
[--C-:B------:R-:W-:Y:S01]  /*5430*/  FFMA.FTZ R252, R4, UR5, -R100.reuse ;  /* 0x0000000504fc7c23 */ /* 0x100fe20008010864 */
[--C-:B------:R-:W-:Y:S01]  /*5440*/  FFMA.FTZ R32, R32, UR5, -R100.reuse ;  /* 0x0000000520207c23 */ /* 0x100fe20008010864 */
[--C-:B------:R-:W-:Y:S01]  /*5450*/  FFMA.FTZ R33, R33, UR5, -R100.reuse ;  /* 0x0000000521217c23 */ /* 0x100fe20008010864 */
[--C-:B------:R-:W-:Y:S01]  /*5460*/  FFMA.FTZ R22, R22, UR5, -R101.reuse ;  /* 0x0000000516167c23 */ /* 0x100fe20008010865 */
[--C-:B------:R-:W-:Y:S01]  /*5470*/  FFMA.FTZ R20, R20, UR5, -R100.reuse ;  /* 0x0000000514147c23 */ /* 0x100fe20008010864 */
[--C-:B------:R-:W-:Y:S03]  /*5480*/  FFMA.FTZ R17, R17, UR5, -R100.reuse ;  /* 0x0000000511117c23 */ /* 0x100fe60008010864 */
[----:B------:R2:W3:Y:S01]  /*5490*/  MUFU.EX2 R132, R16 ;  /* 0x0000001000847308 */ /* 0x0004e20000000800 */
[--C-:B------:R-:W-:Y:S01]  /*54a0*/  FFMA.FTZ R35, R35, UR5, -R101.reuse ;  /* 0x0000000523237c23 */ /* 0x100fe20008010865 */
[--C-:B------:R-:W-:Y:S01]  /*54b0*/  FFMA.FTZ R23, R23, UR5, -R101.reuse ;  /* 0x0000000517177c23 */ /* 0x100fe20008010865 */
[--C-:B------:R-:W-:Y:S01]  /*54c0*/  FFMA.FTZ R34, R34, UR5, -R101.reuse ;  /* 0x0000000522227c23 */ /* 0x100fe20008010865 */
[--C-:B------:R-:W-:Y:S01]  /*54d0*/  FFMA.FTZ R21, R21, UR5, -R100.reuse ;  /* 0x0000000515157c23 */ /* 0x100fe20008010864 */
[--C-:B------:R-:W-:Y:S01]  /*54e0*/  FFMA.FTZ R249, R7, UR5, -R101.reuse ;  /* 0x0000000507f97c23 */ /* 0x100fe20008010865 */
[----:B------:R-:W-:Y:S01]  /*54f0*/  FFMA.FTZ R6, R6, UR5, -R101 ;  /* 0x0000000506067c23 */ /* 0x000fe20008010865 */
[----:B------:R-:W-:Y:S03]  /*5500*/  FFMA.FTZ R5, R5, UR5, -R100 ;  /* 0x0000000505057c23 */ /* 0x000fe60008010864 */
[----:B------:R4:W-:Y:S01]  /*5510*/  MUFU.EX2 R130, R18 ;  /* 0x0000001200827308 */ /* 0x0009e20000000800 */
[----:B-1----:R-:W-:Y:S01]  /*5520*/  FMUL.FTZ R19, R223, 1.4426950216293334961 ;  /* 0x3fb8aa3bdf137820 */ /* 0x002fe20000410000 */
[----:B------:R-:W-:Y:S04]  /*5530*/  VIADD R7, R181, 0xbb67ae85 ;  /* 0xbb67ae85b5077836 */ /* 0x000fe80000000000 */
[----:B------:R-:W-:Y:S02]  /*5540*/  FSEL R19, R19, RZ, P1 ;  /* 0x000000ff13137208 */ /* 0x000fe40000800000 */
[----:B------:R-:W-:Y:S01]  /*5550*/  LOP3.LUT R7, R102, R7, RZ, 0x3c, !PT ;  /* 0x0000000766077212 */ /* 0x000fe200078e3cff */
[----:B--2---:R-:W-:Y:S01]  /*5560*/  FMUL.FTZ R16, R224, 1.4426950216293334961 ;  /* 0x3fb8aa3be0107820 */ /* 0x004fe20000410000 */
[----:B------:R-:W1:Y:S01]  /*5570*/  MUFU.EX2 R126, R32 ;  /* 0x00000020007e7308 */ /* 0x000e620000000800 */
[--C-:B------:R-:W-:Y:S01]  /*5580*/  FFMA.FTZ R28, R28, UR5, -R19.reuse ;  /* 0x000000051c1c7c23 */ /* 0x100fe20008010813 */
[--C-:B------:R-:W-:Y:S01]  /*5590*/  FFMA.FTZ R12, R12, UR5, -R19.reuse ;  /* 0x000000050c0c7c23 */ /* 0x100fe20008010813 */
[--C-:B------:R-:W-:Y:S01]  /*55a0*/  FFMA.FTZ R29, R29, UR5, -R19.reuse ;  /* 0x000000051d1d7c23 */ /* 0x100fe20008010813 */
[----:B------:R-:W-:Y:S01]  /*55b0*/  FSEL R16, R16, RZ, P0 ;  /* 0x000000ff10107208 */ /* 0x000fe20000000000 */
[--C-:B------:R-:W-:Y:S01]  /*55c0*/  FFMA.FTZ R8, R8, UR5, -R19.reuse ;  /* 0x0000000508087c23 */ /* 0x100fe20008010813 */
[----:B------:R-:W-:Y:S01]  /*55d0*/  FFMA.FTZ R13, R13, UR5, -R19 ;  /* 0x000000050d0d7c23 */ /* 0x000fe20008010813 */
[----:B----4-:R-:W-:Y:S03]  /*55e0*/  IMAD R18, R228, 0x4, R179 ;  /* 0x00000004e4127824 */ /* 0x010fe600078e02b3 */
[----:B------:R2:W-:Y:S01]  /*55f0*/  MUFU.EX2 R118, R28 ;  /* 0x0000001c00767308 */ /* 0x0005e20000000800 */
[--C-:B------:R-:W-:Y:S01]  /*5600*/  FFMA.FTZ R133, R15, UR5, -R16.reuse ;  /* 0x000000050f857c23 */ /* 0x100fe20008010810 */
[--C-:B------:R-:W-:Y:S01]  /*5610*/  FFMA.FTZ R24, R24, UR5, -R19.reuse ;  /* 0x0000000518187c23 */ /* 0x100fe20008010813 */
[C---:B------:R-:W-:Y:S02]  /*5620*/  VIADD R15, R18.reuse, 0x2 ;  /* 0x00000002120f7836 */ /* 0x040fe40000000000 */
[--C-:B------:R-:W-:Y:S01]  /*5630*/  FFMA.FTZ R25, R25, UR5, -R19.reuse ;  /* 0x0000000519197c23 */ /* 0x100fe20008010813 */
[----:B------:R-:W-:Y:S01]  /*5640*/  FFMA.FTZ R9, R9, UR5, -R19 ;  /* 0x0000000509097c23 */ /* 0x000fe20008010813 */
[----:B------:R-:W-:Y:S04]  /*5650*/  IMAD.WIDE.U32 R18, R18, -0x326172a9, RZ ;  /* 0xcd9e8d5712127825 */ /* 0x000fe800078e00ff */
[--C-:B------:R-:W-:Y:S01]  /*5660*/  FFMA.FTZ R31, R31, UR5, -R16.reuse ;  /* 0x000000051f1f7c23 */ /* 0x100fe20008010810 */
[----:B------:R4:W-:Y:S01]  /*5670*/  MUFU.EX2 R243, R12 ;  /* 0x0000000c00f37308 */ /* 0x0009e20000000800 */
[--C-:B------:R-:W-:Y:S01]  /*5680*/  FFMA.FTZ R14, R14, UR5, -R16.reuse ;  /* 0x000000050e0e7c23 */ /* 0x100fe20008010810 */
[--C-:B------:R-:W-:Y:S01]  /*5690*/  FFMA.FTZ R11, R11, UR5, -R16.reuse ;  /* 0x000000050b0b7c23 */ /* 0x100fe20008010810 */
[--C-:B------:R-:W-:Y:S01]  /*56a0*/  FFMA.FTZ R27, R27, UR5, -R16.reuse ;  /* 0x000000051b1b7c23 */ /* 0x100fe20008010810 */
[--C-:B------:R-:W-:Y:S01]  /*56b0*/  FFMA.FTZ R26, R26, UR5, -R16.reuse ;  /* 0x000000051a1a7c23 */ /* 0x100fe20008010810 */
[--C-:B------:R-:W-:Y:S01]  /*56c0*/  FFMA.FTZ R10, R10, UR5, -R16.reuse ;  /* 0x000000050a0a7c23 */ /* 0x100fe20008010810 */
[----:B------:R-:W-:Y:S04]  /*56d0*/  FFMA.FTZ R16, R30, UR5, -R16 ;  /* 0x000000051e107c23 */ /* 0x000fe80008010810 */
[----:B------:R3:W1:Y:S01]  /*56e0*/  MUFU.EX2 R110, R31 ;  /* 0x0000001f006e7308 */ /* 0x0006620000000800 */
[----:B--2---:R-:W-:Y:S05]  /*56f0*/  IMAD R28, R188, 0x4, R182 ;  /* 0x00000004bc1c7824 */ /* 0x004fea00078e02b6 */
[----:B------:R-:W-:Y:S04]  /*5700*/  LOP3.LUT R28, R181, R28, RZ, 0x3c, !PT ;  /* 0x0000001cb51c7212 */ /* 0x000fe800078e3cff */
[----:B------:R-:W-:Y:S01]  /*5710*/  MUFU.EX2 R125, R33 ;  /* 0x00000021007d7308 */ /* 0x000fe20000000800 */
[----:B----4-:R-:W-:Y:S01]  /*5720*/  VIADD R12, R180, 0x9e3779b9 ;  /* 0x9e3779b9b40c7836 */ /* 0x010fe20000000000 */
[----:B------:R-:W-:Y:S01]  /*5730*/  LOP3.LUT R4, R103, R28, RZ, 0x3c, !PT ;  /* 0x0000001c67047212 */ /* 0x000fe200078e3cff */
[----:B------:R-:W-:Y:S04]  /*5740*/  IMAD.WIDE.U32 R102, R15, -0x326172a9, RZ ;  /* 0xcd9e8d570f667825 */ /* 0x000fe800078e00ff */
[----:B------:R-:W-:Y:S01]  /*5750*/  IMAD.WIDE.U32 R100, R4, -0x326172a9, RZ ;  /* 0xcd9e8d5704647825 */ /* 0x000fe200078e00ff */
[-C--:B------:R-:W-:Y:S02]  /*5760*/  LOP3.LUT R4, R19, R235.reuse, RZ, 0x3c, !PT ;  /* 0x000000eb13047212 */ /* 0x080fe400078e3cff */
[----:B------:R2:W4:Y:S02]  /*5770*/  MUFU.EX2 R121, R35 ;  /* 0x0000002300797308 */ /* 0x0005240000000800 */
[C-C-:B------:R-:W-:Y:S01]  /*5780*/  LOP3.LUT R112, R101.reuse, R18, R12.reuse, 0x96, !PT ;  /* 0x0000001265707212 */ /* 0x140fe200078e960c */
[----:B------:R-:W-:Y:S01]  /*5790*/  IMAD.WIDE.U32 R106, R4, -0x2daee0ad, RZ ;  /* 0xd2511f53046a7825 */ /* 0x000fe200078e00ff */
[----:B------:R-:W-:Y:S02]  /*57a0*/  LOP3.LUT R18, R101, R102, R12, 0x96, !PT ;  /* 0x0000006665127212 */ /* 0x000fe400078e960c */
[----:B------:R-:W-:Y:S04]  /*57b0*/  LOP3.LUT R4, R103, R235, RZ, 0x3c, !PT ;  /* 0x000000eb67047212 */ /* 0x000fe800078e3cff */
[----:B------:R1:W-:Y:S01]  /*57c0*/  MUFU.EX2 R122, R34 ;  /* 0x00000022007a7308 */ /* 0x0003e20000000800 */
[C---:B------:R-:W-:Y:S01]  /*57d0*/  LOP3.LUT R104, R7.reuse, R107, RZ, 0x3c, !PT ;  /* 0x0000006b07687212 */ /* 0x040fe200078e3cff */
[----:B------:R-:W-:Y:S02]  /*57e0*/  VIADD R12, R180, 0x3c6ef372 ;  /* 0x3c6ef372b40c7836 */ /* 0x000fe40000000000 */
[----:B---3--:R-:W-:Y:S03]  /*57f0*/  IMAD.WIDE.U32 R30, R4, -0x2daee0ad, RZ ;  /* 0xd2511f53041e7825 */ /* 0x008fe600078e00ff */
[----:B------:R-:W-:Y:S01]  /*5800*/  LOP3.LUT R12, R100, R12, RZ, 0x3c, !PT ;  /* 0x0000000c640c7212 */ /* 0x000fe200078e3cff */
[----:B------:R-:W-:Y:S01]  /*5810*/  IMAD.WIDE.U32 R104, R104, -0x326172a9, RZ ;  /* 0xcd9e8d5768687825 */ /* 0x000fe200078e00ff */
[----:B------:R-:W-:Y:S01]  /*5820*/  LOP3.LUT R7, R7, R31, RZ, 0x3c, !PT ;  /* 0x0000001f07077212 */ /* 0x000fe200078e3cff */
[----:B------:R3:W-:Y:S02]  /*5830*/  MUFU.EX2 R250, R6 ;  /* 0x0000000600fa7308 */ /* 0x0007e40000000800 */
[----:B------:R-:W-:Y:S01]  /*5840*/  IMAD.WIDE.U32 R112, R112, -0x2daee0ad, RZ ;  /* 0xd2511f5370707825 */ /* 0x000fe200078e00ff */
[----:B--2---:R-:W-:Y:S03]  /*5850*/  LOP3.LUT R35, R12, R105, RZ, 0x3c, !PT ;  /* 0x000000690c237212 */ /* 0x004fe600078e3cff */
[----:B------:R-:W-:Y:S01]  /*5860*/  IMAD.WIDE.U32 R18, R18, -0x2daee0ad, RZ ;  /* 0xd2511f5312127825 */ /* 0x000fe200078e00ff */
[--C-:B------:R-:W-:Y:S03]  /*5870*/  LOP3.LUT R106, R113, R106, R108.reuse, 0x96, !PT ;  /* 0x0000006a716a7212 */ /* 0x100fe600078e966c */
[----:B------:R-:W-:Y:S01]  /*5880*/  MUFU.EX2 R134, R14 ;  /* 0x0000000e00867308 */ /* 0x000fe20000000800 */
[----:B-1----:R-:W-:Y:S01]  /*5890*/  IMAD.WIDE.U32 R34, R35, -0x2daee0ad, RZ ;  /* 0xd2511f5323227825 */ /* 0x002fe200078e00ff */
[----:B------:R-:W-:Y:S03]  /*58a0*/  LOP3.LUT R108, R19, R30, R108, 0x96, !PT ;  /* 0x0000001e136c7212 */ /* 0x000fe600078e966c */
[----:B------:R-:W-:Y:S02]  /*58b0*/  VIADD R4, R181, 0x32370b8f ;  /* 0x32370b8fb5047836 */ /* 0x000fe40000000000 */
[----:B------:R-:W-:Y:S03]  /*58c0*/  IMAD.WIDE.U32 R100, R7, -0x326172a9, RZ ;  /* 0xcd9e8d5707647825 */ /* 0x000fe600078e00ff */
[----:B------:R-:W-:Y:S01]  /*58d0*/  MUFU.EX2 R128, R20 ;  /* 0x0000001400807308 */ /* 0x000fe20000000800 */
[----:B------:R-:W-:Y:S01]  /*58e0*/  LOP3.LUT R112, R35, R112, R4, 0x96, !PT ;  /* 0x0000007023707212 */ /* 0x000fe200078e9604 */
[----:B------:R-:W-:Y:S01]  /*58f0*/  IMAD.WIDE.U32 R106, R106, -0x326172a9, RZ ;  /* 0xcd9e8d576a6a7825 */ /* 0x000fe200078e00ff */
[----:B------:R-:W-:Y:S03]  /*5900*/  LOP3.LUT R7, R12, R101, RZ, 0x3c, !PT ;  /* 0x000000650c077212 */ /* 0x000fe600078e3cff */
[----:B------:R-:W-:Y:S04]  /*5910*/  VIADD R30, R180, 0xdaa66d2b ;  /* 0xdaa66d2bb41e7836 */ /* 0x000fe80000000000 */
[----:B------:R-:W-:Y:S01]  /*5920*/  MUFU.EX2 R248, R8 ;  /* 0x0000000800f87308 */ /* 0x000fe20000000800 */
[----:B------:R-:W-:Y:S01]  /*5930*/  IMAD.WIDE.U32 R108, R108, -0x326172a9, RZ ;  /* 0xcd9e8d576c6c7825 */ /* 0x000fe200078e00ff */
[--C-:B------:R-:W-:Y:S03]  /*5940*/  LOP3.LUT R104, R107, R104, R30.reuse, 0x96, !PT ;  /* 0x000000686b687212 */ /* 0x100fe600078e961e */
[----:B------:R-:W-:Y:S01]  /*5950*/  IMAD.WIDE.U32 R112, R112, -0x326172a9, RZ ;  /* 0xcd9e8d5770707825 */ /* 0x000fe200078e00ff */
[----:B------:R-:W-:Y:S04]  /*5960*/  LOP3.LUT R30, R109, R100, R30, 0x96, !PT ;  /* 0x000000646d1e7212 */ /* 0x000fe800078e961e */
[----:B------:R1:W-:Y:S01]  /*5970*/  MUFU.EX2 R123, R23 ;  /* 0x00000017007b7308 */ /* 0x0003e20000000800 */
[----:B---3--:R-:W-:Y:S02]  /*5980*/  VIADD R6, R180, 0x78dde6e4 ;  /* 0x78dde6e4b4067836 */ /* 0x008fe40000000000 */
[----:B------:R-:W-:Y:S03]  /*5990*/  IMAD.WIDE.U32 R102, R7, -0x2daee0ad, RZ ;  /* 0xd2511f5307667825 */ /* 0x000fe600078e00ff */
[----:B------:R-:W-:Y:S01]  /*59a0*/  LOP3.LUT R106, R113, R106, R6, 0x96, !PT ;  /* 0x0000006a716a7212 */ /* 0x000fe200078e9606 */
[----:B------:R-:W-:Y:S01]  /*59b0*/  IMAD.WIDE.U32 R104, R104, -0x2daee0ad, RZ ;  /* 0xd2511f5368687825 */ /* 0x000fe200078e00ff */
[----:B------:R-:W-:Y:S02]  /*59c0*/  LOP3.LUT R4, R103, R18, R4, 0x96, !PT ;  /* 0x0000001267047212 */ /* 0x000fe400078e9604 */
[----:B------:R2:W-:Y:S01]  /*59d0*/  MUFU.EX2 R251, R5 ;  /* 0x0000000500fb7308 */ /* 0x0005e20000000800 */
[----:B------:R-:W-:Y:S02]  /*59e0*/  VIADD R100, R181, 0xed9eba14 ;  /* 0xed9eba14b5647836 */ /* 0x000fe40000000000 */
[----:B------:R-:W-:Y:S03]  /*59f0*/  IMAD.WIDE.U32 R106, R106, -0x2daee0ad, RZ ;  /* 0xd2511f536a6a7825 */ /* 0x000fe600078e00ff */
[--C-:B------:R-:W-:Y:S01]  /*5a00*/  LOP3.LUT R18, R105, R34, R100.reuse, 0x96, !PT ;  /* 0x0000002269127212 */ /* 0x100fe200078e9664 */
[----:B------:R-:W-:Y:S03]  /*5a10*/  IMAD.WIDE.U32 R30, R30, -0x2daee0ad, RZ ;  /* 0xd2511f531e1e7825 */ /* 0x000fe600078e00ff */
[----:B------:R3:W-:Y:S01]  /*5a20*/  MUFU.EX2 R124, R22 ;  /* 0x00000016007c7308 */ /* 0x0007e20000000800 */
[----:B------:R-:W-:Y:S01]  /*5a30*/  VIADD R34, R181, 0xa9066899 ;  /* 0xa9066899b5227836 */ /* 0x000fe20000000000 */
[----:B------:R-:W-:Y:S01]  /*5a40*/  LOP3.LUT R100, R31, R102, R100, 0x96, !PT ;  /* 0x000000661f647212 */ /* 0x000fe200078e9664 */
[----:B------:R-:W-:Y:S03]  /*5a50*/  IMAD.WIDE.U32 R114, R4, -0x326172a9, RZ ;  /* 0xcd9e8d5704727825 */ /* 0x000fe600078e00ff */
[----:B------:R-:W-:Y:S01]  /*5a60*/  LOP3.LUT R12, R107, R104, R34, 0x96, !PT ;  /* 0x000000686b0c7212 */ /* 0x000fe200078e9622 */
[----:B------:R-:W-:Y:S01]  /*5a70*/  VIADD R102, R180, 0x1715609d ;  /* 0x1715609db4667836 */ /* 0x000fe20000000000 */
[----:B------:R-:W-:Y:S01]  /*5a80*/  LOP3.LUT R6, R115, R108, R6, 0x96, !PT ;  /* 0x0000006c73067212 */ /* 0x000fe200078e9606 */
[----:B------:R-:W-:Y:S01]  /*5a90*/  IMAD.WIDE.U32 R18, R18, -0x326172a9, RZ ;  /* 0xcd9e8d5712127825 */ /* 0x000fe200078e00ff */
[----:B------:R-:W-:Y:S03]  /*5aa0*/  MUFU.EX2 R115, R29 ;  /* 0x0000001d00737308 */ /* 0x000fe60000000800 */
[----:B------:R-:W-:Y:S01]  /*5ab0*/  IMAD.WIDE.U32 R100, R100, -0x326172a9, RZ ;  /* 0xcd9e8d5764647825 */ /* 0x000fe200078e00ff */
[--C-:B------:R-:W-:Y:S03]  /*5ac0*/  LOP3.LUT R7, R19, R112, R102.reuse, 0x96, !PT ;  /* 0x0000007013077212 */ /* 0x100fe600078e9666 */
[----:B------:R-:W-:Y:S01]  /*5ad0*/  IMAD.WIDE.U32 R104, R12, -0x326172a9, RZ ;  /* 0xcd9e8d570c687825 */ /* 0x000fe200078e00ff */
[----:B------:R-:W-:Y:S02]  /*5ae0*/  LOP3.LUT R102, R101, R114, R102, 0x96, !PT ;  /* 0x0000007265667212 */ /* 0x000fe400078e9666 */
[----:B------:R4:W-:Y:S01]  /*5af0*/  MUFU.EX2 R131, R17 ;  /* 0x0000001100837308 */ /* 0x0009e20000000800 */
[----:B------:R-:W-:Y:S01]  /*5b00*/  IMAD.WIDE.U32 R108, R6, -0x2daee0ad, RZ ;  /* 0xd2511f53066c7825 */ /* 0x000fe200078e00ff */
[----:B------:R-:W-:Y:S02]  /*5b10*/  LOP3.LUT R31, R104, 0xff, RZ, 0xc0, !PT ;  /* 0x000000ff681f7812 */ /* 0x000fe400078ec0ff */
[----:B------:R-:W-:Y:S01]  /*5b20*/  SHF.R.U32.HI R19, RZ, 0x10, R104 ;  /* 0x00000010ff137819 */ /* 0x000fe20000011668 */
[----:B------:R-:W-:Y:S01]  /*5b30*/  IMAD.WIDE.U32 R6, R7, -0x2daee0ad, RZ ;  /* 0xd2511f5307067825 */ /* 0x000fe200078e00ff */
[----:B------:R-:W-:Y:S04]  /*5b40*/  ISETP.LE.U32.AND P5, PT, R31, UR10, PT ;  /* 0x0000000a1f007c0c */ /* 0x000fe8000bfa3070 */
[----:B------:R-:W4:Y:S01]  /*5b50*/  MUFU.EX2 R249, R249 ;  /* 0x000000f900f97308 */ /* 0x000f220000000800 */
[----:B------:R-:W-:Y:S01]  /*5b60*/  LOP3.LUT R34, R109, R30, R34, 0x96, !PT ;  /* 0x0000001e6d227212 */ /* 0x000fe200078e9622 */
[----:B------:R-:W-:Y:S01]  /*5b70*/  IMAD.WIDE.U32 R102, R102, -0x2daee0ad, RZ ;  /* 0xd2511f5366667825 */ /* 0x000fe200078e00ff */
[----:B------:R-:W-:Y:S02]  /*5b80*/  LOP3.LUT R28, R6, 0xff, RZ, 0xc0, !PT ;  /* 0x000000ff061c7812 */ /* 0x000fe400078ec0ff */
[----:B-1----:R-:W-:Y:S01]  /*5b90*/  SHF.R.U32.HI R23, RZ, 0x18, R6 ;  /* 0x00000018ff177819 */ /* 0x002fe20000011606 */
[----:B------:R-:W-:Y:S01]  /*5ba0*/  VIADD R12, R180, 0xb54cda56 ;  /* 0xb54cda56b40c7836 */ /* 0x000fe20000000000 */
[----:B------:R-:W-:Y:S01]  /*5bb0*/  SHF.R.U32.HI R14, RZ, 0x18, R102 ;  /* 0x00000018ff0e7819 */ /* 0x000fe20000011666 */
[----:B------:R-:W-:Y:S01]  /*5bc0*/  IMAD.WIDE.U32 R34, R34, -0x326172a9, RZ ;  /* 0xcd9e8d5722227825 */ /* 0x000fe200078e00ff */
[----:B------:R-:W-:Y:S01]  /*5bd0*/  ISETP.LE.U32.AND P4, PT, R28, UR10, PT ;  /* 0x0000000a1c007c0c */ /* 0x000fe2000bf83070 */
[----:B------:R1:W-:Y:S01]  /*5be0*/  MUFU.EX2 R178, R10 ;  /* 0x0000000a00b27308 */ /* 0x0003e20000000800 */
[----:B------:R-:W-:Y:S01]  /*5bf0*/  LOP3.LUT R15, R105, R18, R12, 0x96, !PT ;  /* 0x00000012690f7212 */ /* 0x000fe200078e960c */
[----:B------:R-:W-:Y:S01]  /*5c00*/  IMAD.SHL.U32 R109, R176, 0x2, RZ ;  /* 0x00000002b06d7824 */ /* 0x000fe200078e00ff */
[----:B------:R-:W-:Y:S01]  /*5c10*/  LOP3.LUT R20, R102, 0xff, RZ, 0xc0, !PT ;  /* 0x000000ff66147812 */ /* 0x000fe200078ec0ff */
[----:B------:R-:W-:Y:S01]  /*5c20*/  VIADD R4, R181, 0x646e171e ;  /* 0x646e171eb5047836 */ /* 0x000fe20000000000 */
[----:B------:R-:W-:Y:S01]  /*5c30*/  ISETP.LE.U32.AND P0, PT, R14, UR10, PT ;  /* 0x0000000a0e007c0c */ /* 0x000fe2000bf03070 */
[----:B------:R-:W-:Y:S01]  /*5c40*/  IMAD.U32 R112, RZ, RZ, UR6 ;  /* 0x00000006ff707e24 */ /* 0x000fe2000f8e00ff */
[----:B------:R-:W-:Y:S03]  /*5c50*/  ISETP.LE.U32.AND P1, PT, R20, UR10, PT ;  /* 0x0000000a14007c0c */ /* 0x000fe6000bf23070 */
[----:B------:R-:W1:Y:S01]  /*5c60*/  MUFU.EX2 R133, R133 ;  /* 0x0000008500857308 */ /* 0x000e620000000800 */
[----:B------:R-:W-:Y:S02]  /*5c70*/  SHF.R.U32.HI R28, RZ, 0x18, R15 ;  /* 0x00000018ff1c7819 */ /* 0x000fe4000001160f */
[----:B------:R-:W-:Y:S02]  /*5c80*/  LOP3.LUT R8, R7, R106, R4, 0x96, !PT ;  /* 0x0000006a07087212 */ /* 0x000fe400078e9604 */
[----:B------:R-:W-:Y:S02]  /*5c90*/  ISETP.LE.U32.AND P3, PT, R23, UR10, PT ;  /* 0x0000000a17007c0c */ /* 0x000fe4000bf63070 */
[----:B------:R-:W-:Y:S03]  /*5ca0*/  LOP3.LUT R19, R19, 0xff, RZ, 0xc0, !PT ;  /* 0x000000ff13137812 */ /* 0x000fe600078ec0ff */
[----:B------:R-:W1:Y:S01]  /*5cb0*/  MUFU.EX2 R252, R252 ;  /* 0x000000fc00fc7308 */ /* 0x000e620000000800 */
[----:B--2---:R-:W-:Y:S02]  /*5cc0*/  LOP3.LUT R5, R8, 0xff, RZ, 0xc0, !PT ;  /* 0x000000ff08057812 */ /* 0x004fe400078ec0ff */
[----:B---3--:R-:W-:Y:S02]  /*5cd0*/  SHF.R.U32.HI R22, RZ, 0x18, R34 ;  /* 0x00000018ff167819 */ /* 0x008fe40000011622 */
[----:B------:R-:W-:Y:S02]  /*5ce0*/  SHF.R.U32.HI R30, RZ, 0x18, R104 ;  /* 0x00000018ff1e7819 */ /* 0x000fe40000011668 */
[----:B------:R-:W-:Y:S03]  /*5cf0*/  LOP3.LUT R4, R103, R108, R4, 0x96, !PT ;  /* 0x0000006c67047212 */ /* 0x000fe600078e9604 */
[----:B------:R2:W-:Y:S01]  /*5d00*/  MUFU.EX2 R247, R9 ;  /* 0x0000000900f77308 */ /* 0x0005e20000000800 */
[----:B------:R-:W-:Y:S02]  /*5d10*/  LOP3.LUT R23, R34, 0xff, RZ, 0xc0, !PT ;  /* 0x000000ff22177812 */ /* 0x000fe400078ec0ff */
[----:B----4-:R-:W-:Y:S02]  /*5d20*/  LOP3.LUT R17, R104, 0xffff, RZ, 0xc0, !PT ;  /* 0x0000ffff68117812 */ /* 0x010fe400078ec0ff */
[----:B------:R-:W-:Y:S02]  /*5d30*/  ISETP.LE.U32.AND P6, PT, R30, UR10, PT ;  /* 0x0000000a1e007c0c */ /* 0x000fe4000bfc3070 */
[----:B------:R-:W-:Y:S03]  /*5d40*/  SHF.R.U32.HI R17, RZ, 0x8, R17 ;  /* 0x00000008ff117819 */ /* 0x000fe60000011611 */
[----:B------:R3:W-:Y:S01]  /*5d50*/  MUFU.EX2 R135, R11 ;  /* 0x0000000b00877308 */ /* 0x0007e20000000800 */
[----:B------:R-:W-:Y:S02]  /*5d60*/  LOP3.LUT R12, R35, R100, R12, 0x96, !PT ;  /* 0x00000064230c7212 */ /* 0x000fe400078e960c */
[----:B------:R-:W-:Y:S02]  /*5d70*/  LOP3.LUT R17, R17, 0xffff, RZ, 0xc0, !PT ;  /* 0x0000ffff11117812 */ /* 0x000fe400078ec0ff */
[----:B-1----:R-:W-:Y:S02]  /*5d80*/  SHF.R.U32.HI R10, RZ, 0x10, R15 ;  /* 0x00000010ff0a7819 */ /* 0x002fe4000001160f */
[C---:B------:R-:W-:Y:S03]  /*5d90*/  LOP3.LUT R30, R15.reuse, 0xff, RZ, 0xc0, !PT ;  /* 0x000000ff0f1e7812 */ /* 0x040fe600078ec0ff */
[----:B------:R-:W-:Y:S01]  /*5da0*/  MUFU.EX2 R242, R13 ;  /* 0x0000000d00f27308 */ /* 0x000fe20000000800 */
[----:B------:R-:W-:Y:S02]  /*5db0*/  LOP3.LUT R10, R10, 0xff, RZ, 0xc0, !PT ;  /* 0x000000ff0a0a7812 */ /* 0x000fe400078ec0ff */
[----:B------:R-:W-:Y:S02]  /*5dc0*/  SHF.R.U32.HI R18, RZ, 0x10, R6 ;  /* 0x00000010ff127819 */ /* 0x000fe40000011606 */
[----:B------:R-:W-:Y:S02]  /*5dd0*/  SHF.R.U32.HI R20, RZ, 0x10, R34 ;  /* 0x00000010ff147819 */ /* 0x000fe40000011622 */
[----:B------:R-:W-:Y:S03]  /*5de0*/  LOP3.LUT R18, R18, 0xff, RZ, 0xc0, !PT ;  /* 0x000000ff12127812 */ /* 0x000fe600078ec0ff */
[----:B------:R-:W-:Y:S01]  /*5df0*/  MUFU.EX2 R127, R21 ;  /* 0x00000015007f7308 */ /* 0x000fe20000000800 */
[----:B------:R-:W-:Y:S02]  /*5e00*/  LOP3.LUT R20, R20, 0xff, RZ, 0xc0, !PT ;  /* 0x000000ff14147812 */ /* 0x000fe400078ec0ff */
[----:B------:R-:W-:Y:S02]  /*5e10*/  LOP3.LUT R14, R34, 0xffff, RZ, 0xc0, !PT ;  /* 0x0000ffff220e7812 */ /* 0x000fe400078ec0ff */
[----:B------:R-:W-:Y:S02]  /*5e20*/  LOP3.LUT R15, R15, 0xffff, RZ, 0xc0, !PT ;  /* 0x0000ffff0f0f7812 */ /* 0x000fe400078ec0ff */
[----:B------:R-:W-:Y:S03]  /*5e30*/  SHF.R.U32.HI R14, RZ, 0x8, R14 ;  /* 0x00000008ff0e7819 */ /* 0x000fe6000001160e */
[----:B------:R-:W1:Y:S01]  /*5e40*/  MUFU.EX2 R120, R24 ;  /* 0x0000001800787308 */ /* 0x000e620000000800 */
[----:B--2---:R-:W-:Y:S02]  /*5e50*/  SHF.R.U32.HI R9, RZ, 0x8, R15 ;  /* 0x00000008ff097819 */ /* 0x004fe4000001160f */
[----:B------:R-:W-:Y:S02]  /*5e60*/  LOP3.LUT R14, R14, 0xffff, RZ, 0xc0, !PT ;  /* 0x0000ffff0e0e7812 */ /* 0x000fe400078ec0ff */
[----:B---3--:R-:W-:Y:S02]  /*5e70*/  LOP3.LUT R11, R6, 0xffff, RZ, 0xc0, !PT ;  /* 0x0000ffff060b7812 */ /* 0x008fe400078ec0ff */
[----:B------:R-:W-:Y:S03]  /*5e80*/  LOP3.LUT R9, R9, 0xffff, RZ, 0xc0, !PT ;  /* 0x0000ffff09097812 */ /* 0x000fe600078ec0ff */
[----:B------:R-:W2:Y:S01]  /*5e90*/  MUFU.EX2 R113, R27 ;  /* 0x0000001b00717308 */ /* 0x000ea20000000800 */
[----:B------:R-:W-:Y:S02]  /*5ea0*/  SHF.R.U32.HI R11, RZ, 0x8, R11 ;  /* 0x00000008ff0b7819 */ /* 0x000fe4000001160b */
[----:B------:R-:W-:Y:S02]  /*5eb0*/  SHF.R.U32.HI R7, RZ, 0x10, R102 ;  /* 0x00000010ff077819 */ /* 0x000fe40000011666 */
[----:B------:R-:W-:Y:S02]  /*5ec0*/  LOP3.LUT R11, R11, 0xffff, RZ, 0xc0, !PT ;  /* 0x0000ffff0b0b7812 */ /* 0x000fe400078ec0ff */
[----:B------:R-:W-:Y:S03]  /*5ed0*/  LOP3.LUT R6, R102, 0xffff, RZ, 0xc0, !PT ;  /* 0x0000ffff66067812 */ /* 0x000fe600078ec0ff */
[----:B------:R-:W-:Y:S01]  /*5ee0*/  MUFU.EX2 R119, R25 ;  /* 0x0000001900777308 */ /* 0x000fe20000000800 */
[----:B------:R-:W-:Y:S02]  /*5ef0*/  LOP3.LUT R7, R7, 0xff, RZ, 0xc0, !PT ;  /* 0x000000ff07077812 */ /* 0x000fe400078ec0ff */
[----:B------:R-:W-:Y:S04]  /*5f00*/  SHF.R.U32.HI R6, RZ, 0x8, R6 ;  /* 0x00000008ff067819 */ /* 0x000fe80000011606 */
[----:B------:R-:W-:Y:S03]  /*5f10*/  LOP3.LUT R6, R6, 0xffff, RZ, 0xc0, !PT ;  /* 0x0000ffff06067812 */ /* 0x000fe600078ec0ff */
[----:B------:R-:W3:Y:S10]  /*5f20*/  MUFU.EX2 R114, R26 ;  /* 0x0000001a00727308 */ /* 0x000ef40000000800 */
[----:B------:R-:W4:Y:S01]  /*5f30*/  MUFU.EX2 R111, R16 ;  /* 0x00000010006f7308 */ /* 0x000f220000000800 */
[----:B------:R-:W-:Y:S01]  /*5f40*/  @!P5 FADD.FTZ R132, -R132, -RZ ;  /* 0x800000ff8484d221 */ /* 0x000fe20000010100 */
[----:B------:R-:W-:Y:S01]  /*5f50*/  ISETP.LE.U32.AND P5, PT, R28, UR10, PT ;  /* 0x0000000a1c007c0c */ /* 0x000fe2000bfa3070 */
[----:B------:R-:W-:Y:S01]  /*5f60*/  @!P4 FADD.FTZ R126, -R126, -RZ ;  /* 0x800000ff7e7ec221 */ /* 0x000fe20000010100 */
[----:B------:R-:W-:Y:S01]  /*5f70*/  ISETP.LE.U32.AND P4, PT, R19, UR10, PT ;  /* 0x0000000a13007c0c */ /* 0x000fe2000bf83070 */
[----:B------:R-:W-:Y:S01]  /*5f80*/  @!P0 FADD.FTZ R110, -R110, -RZ ;  /* 0x800000ff6e6e8221 */ /* 0x000fe20000010100 */
[----:B------:R-:W-:Y:S01]  /*5f90*/  ISETP.LE.U32.AND P0, PT, R5, UR10, PT ;  /* 0x0000000a05007c0c */ /* 0x000fe2000bf03070 */
[----:B------:R-:W-:Y:S01]  /*5fa0*/  @!P1 FADD.FTZ R118, -R118, -RZ ;  /* 0x800000ff76769221 */ /* 0x000fe20000010100 */
[----:B------:R-:W-:Y:S01]  /*5fb0*/  ISETP.LE.U32.AND P1, PT, R22, UR10, PT ;  /* 0x0000000a16007c0c */ /* 0x000fe2000bf23070 */
[----:B------:R-:W-:Y:S01]  /*5fc0*/  @!P3 FADD.FTZ R121, -R121, -RZ ;  /* 0x800000ff7979b221 */ /* 0x000fe20000010100 */
[----:B------:R-:W-:Y:S01]  /*5fd0*/  SHF.R.U32.HI R5, RZ, 0x18, R8 ;  /* 0x00000018ff057819 */ /* 0x000fe20000011608 */
[----:B------:R-:W-:Y:S01]  /*5fe0*/  @!P6 FADD.FTZ R129, -R129, -RZ ;  /* 0x800000ff8181e221 */ /* 0x000fe20000010100 */
[----:B------:R-:W-:Y:S02]  /*5ff0*/  ISETP.LE.U32.AND P3, PT, R23, UR10, PT ;  /* 0x0000000a17007c0c */ /* 0x000fe4000bf63070 */
[----:B------:R-:W-:Y:S01]  /*6000*/  ISETP.LE.U32.AND P6, PT, R30, UR10, PT ;  /* 0x0000000a1e007c0c */ /* 0x000fe2000bfc3070 */
[----:B------:R-:W-:Y:S01]  /*6010*/  @!P5 FADD.FTZ R249, -R249, -RZ ;  /* 0x800000fff9f9d221 */ /* 0x000fe20000010100 */
[----:B------:R-:W-:Y:S01]  /*6020*/  ISETP.LE.U32.AND P5, PT, R5, UR10, PT ;  /* 0x0000000a05007c0c */ /* 0x000fe2000bfa3070 */
[----:B------:R-:W-:Y:S01]  /*6030*/  @!P4 FADD.FTZ R130, -R130, -RZ ;  /* 0x800000ff8282c221 */ /* 0x000fe20000010100 */
[----:B------:R-:W-:Y:S01]  /*6040*/  LOP3.LUT R5, R4, 0xff, RZ, 0xc0, !PT ;  /* 0x000000ff04057812 */ /* 0x000fe200078ec0ff */
[----:B------:R-:W-:Y:S01]  /*6050*/  @!P0 FADD.FTZ R128, -R128, -RZ ;  /* 0x800000ff80808221 */ /* 0x000fe20000010100 */
[----:B------:R-:W-:Y:S01]  /*6060*/  ISETP.LE.U32.AND P0, PT, R17, UR10, PT ;  /* 0x0000000a11007c0c */ /* 0x000fe2000bf03070 */
[----:B------:R-:W-:Y:S01]  /*6070*/  @!P1 FADD.FTZ R133, -R133, -RZ ;  /* 0x800000ff85859221 */ /* 0x000fe20000010100 */
[----:B------:R-:W-:Y:S02]  /*6080*/  ISETP.LE.U32.AND P4, PT, R5, UR10, PT ;  /* 0x0000000a05007c0c */ /* 0x000fe4000bf83070 */
[----:B------:R-:W-:Y:S01]  /*6090*/  SHF.R.U32.HI R5, RZ, 0x18, R4 ;  /* 0x00000018ff057819 */ /* 0x000fe20000011604 */
[----:B------:R-:W-:Y:S01]  /*60a0*/  @!P3 FADD.FTZ R243, -R243, -RZ ;  /* 0x800000fff3f3b221 */ /* 0x000fe20000010100 */
[----:B------:R-:W-:Y:S01]  /*60b0*/  ISETP.LE.U32.AND P3, PT, R10, UR10, PT ;  /* 0x0000000a0a007c0c */ /* 0x000fe2000bf63070 */
[----:B------:R-:W-:Y:S01]  /*60c0*/  @!P6 FADD.FTZ R252, -R252, -RZ ;  /* 0x800000fffcfce221 */ /* 0x000fe20000010100 */
[----:B------:R-:W-:Y:S01]  /*60d0*/  ISETP.LE.U32.AND P1, PT, R5, UR10, PT ;  /* 0x0000000a05007c0c */ /* 0x000fe2000bf23070 */
[----:B------:R-:W-:Y:S01]  /*60e0*/  @!P5 FADD.FTZ R123, -R123, -RZ ;  /* 0x800000ff7b7bd221 */ /* 0x000fe20000010100 */
[----:B------:R-:W-:Y:S02]  /*60f0*/  LOP3.LUT R5, R12, 0xff, RZ, 0xc0, !PT ;  /* 0x000000ff0c057812 */ /* 0x000fe400078ec0ff */
[----:B------:R-:W-:Y:S01]  /*6100*/  ISETP.LE.U32.AND P6, PT, R18, UR10, PT ;  /* 0x0000000a12007c0c */ /* 0x000fe2000bfc3070 */
[----:B------:R-:W-:Y:S01]  /*6110*/  @!P0 FADD.FTZ R131, -R131, -RZ ;  /* 0x800000ff83838221 */ /* 0x000fe20000010100 */
[----:B------:R-:W-:Y:S01]  /*6120*/  ISETP.LE.U32.AND P5, PT, R5, UR10, PT ;  /* 0x0000000a05007c0c */ /* 0x000fe2000bfa3070 */
[----:B-1----:R-:W-:Y:S01]  /*6130*/  @!P4 FADD.FTZ R120, -R120, -RZ ;  /* 0x800000ff7878c221 */ /* 0x002fe20000010100 */
[----:B------:R-:W-:Y:S02]  /*6140*/  SHF.R.U32.HI R5, RZ, 0x10, R8 ;  /* 0x00000010ff057819 */ /* 0x000fe40000011608 */
[--C-:B------:R-:W-:Y:S01]  /*6150*/  SHF.R.U32.HI R10, RZ, 0x18, R12.reuse ;  /* 0x00000018ff0a7819 */ /* 0x100fe2000001160c */
[----:B------:R-:W-:Y:S01]  /*6160*/  @!P3 FADD.FTZ R250, -R250, -RZ ;  /* 0x800000fffafab221 */ /* 0x000fe20000010100 */
[----:B------:R-:W-:Y:S01]  /*6170*/  LOP3.LUT R5, R5, 0xff, RZ, 0xc0, !PT ;  /* 0x000000ff05057812 */ /* 0x000fe200078ec0ff */
[----:B--2---:R-:W-:Y:S01]  /*6180*/  @!P1 FADD.FTZ R113, -R113, -RZ ;  /* 0x800000ff71719221 */ /* 0x004fe20000010100 */
[----:B------:R-:W-:Y:S02]  /*6190*/  ISETP.LE.U32.AND P3, PT, R20, UR10, PT ;  /* 0x0000000a14007c0c */ /* 0x000fe4000bf63070 */
[----:B------:R-:W-:Y:S01]  /*61a0*/  ISETP.LE.U32.AND P0, PT, R5, UR10, PT ;  /* 0x0000000a05007c0c */ /* 0x000fe2000bf03070 */
[----:B------:R-:W-:Y:S01]  /*61b0*/  @!P6 FADD.FTZ R122, -R122, -RZ ;  /* 0x800000ff7a7ae221 */ /* 0x000fe20000010100 */
[----:B------:R-:W-:Y:S01]  /*61c0*/  SHF.R.U32.HI R5, RZ, 0x10, R12 ;  /* 0x00000010ff057819 */ /* 0x000fe2000001160c */
[----:B------:R-:W-:Y:S01]  /*61d0*/  @!P5 FADD.FTZ R248, -R248, -RZ ;  /* 0x800000fff8f8d221 */ /* 0x000fe20000010100 */
[----:B------:R-:W-:Y:S02]  /*61e0*/  ISETP.LE.U32.AND P6, PT, R10, UR10, PT ;  /* 0x0000000a0a007c0c */ /* 0x000fe4000bfc3070 */
[----:B------:R-:W-:Y:S02]  /*61f0*/  LOP3.LUT R5, R5, 0xff, RZ, 0xc0, !PT ;  /* 0x000000ff05057812 */ /* 0x000fe400078ec0ff */
[----:B------:R-:W-:Y:S02]  /*6200*/  LOP3.LUT R12, R12, 0xffff, RZ, 0xc0, !PT ;  /* 0x0000ffff0c0c7812 */ /* 0x000fe400078ec0ff */
[----:B------:R-:W-:Y:S01]  /*6210*/  ISETP.LE.U32.AND P5, PT, R11, UR10, PT ;  /* 0x0000000a0b007c0c */ /* 0x000fe2000bfa3070 */
[----:B------:R-:W-:Y:S01]  /*6220*/  @!P3 FADD.FTZ R134, -R134, -RZ ;  /* 0x800000ff8686b221 */ /* 0x000fe20000010100 */
[----:B------:R-:W-:Y:S01]  /*6230*/  ISETP.LE.U32.AND P3, PT, R5, UR10, PT ;  /* 0x0000000a05007c0c */ /* 0x000fe2000bf63070 */
[----:B------:R-:W-:Y:S01]  /*6240*/  @!P0 FADD.FTZ R124, -R124, -RZ ;  /* 0x800000ff7c7c8221 */ /* 0x000fe20000010100 */
[----:B------:R-:W-:Y:S02]  /*6250*/  ISETP.LE.U32.AND P0, PT, R14, UR10, PT ;  /* 0x0000000a0e007c0c */ /* 0x000fe4000bf03070 */
[----:B------:R-:W-:Y:S01]  /*6260*/  SHF.R.U32.HI R5, RZ, 0x10, R4 ;  /* 0x00000010ff057819 */ /* 0x000fe20000011604 */
[----:B------:R-:W-:Y:S01]  /*6270*/  @!P6 FADD.FTZ R135, -R135, -RZ ;  /* 0x800000ff8787e221 */ /* 0x000fe20000010100 */
[----:B------:R-:W-:Y:S02]  /*6280*/  ISETP.LE.U32.AND P6, PT, R9, UR10, PT ;  /* 0x0000000a09007c0c */ /* 0x000fe4000bfc3070 */
[----:B------:R-:W-:Y:S02]  /*6290*/  LOP3.LUT R5, R5, 0xff, RZ, 0xc0, !PT ;  /* 0x000000ff05057812 */ /* 0x000fe400078ec0ff */
[----:B------:R-:W-:Y:S01]  /*62a0*/  SHF.R.U32.HI R12, RZ, 0x8, R12 ;  /* 0x00000008ff0c7819 */ /* 0x000fe2000001160c */
[----:B------:R-:W-:Y:S01]  /*62b0*/  @!P5 FADD.FTZ R125, -R125, -RZ ;  /* 0x800000ff7d7dd221 */ /* 0x000fe20000010100 */
[----:B------:R-:W-:Y:S01]  /*62c0*/  LOP3.LUT R8, R8, 0xffff, RZ, 0xc0, !PT ;  /* 0x0000ffff08087812 */ /* 0x000fe200078ec0ff */
[----:B------:R-:W-:Y:S01]  /*62d0*/  @!P3 FADD.FTZ R178, -R178, -RZ ;  /* 0x800000ffb2b2b221 */ /* 0x000fe20000010100 */
        /* <DEDUP_REMOVED lines=8> */
[----:B------:R-:W-:Y:S02]  /*6360*/  LOP3.LUT R4, R4, 0xffff, RZ, 0xc0, !PT ;  /* 0x0000ffff04047812 */ /* 0x000fe400078ec0ff */
[----:B------:R-:W-:Y:S02]  /*6370*/  LOP3.LUT R8, R8, 0xffff, RZ, 0xc0, !PT ;  /* 0x0000ffff08087812 */ /* 0x000fe400078ec0ff */
[----:B------:R-:W-:Y:S01]  /*6380*/  SHF.R.U32.HI R4, RZ, 0x8, R4 ;  /* 0x00000008ff047819 */ /* 0x000fe20000011604 */
[----:B---3--:R-:W-:Y:S01]  /*6390*/  @!P0 FADD.FTZ R114, -R114, -RZ ;  /* 0x800000ff72728221 */ /* 0x008fe20000010100 */
        /* <DEDUP_REMOVED lines=15> */
[----:B------:R-:W-:Y:S02]  /*6490*/  FSETP.GE.FTZ.AND P0, PT, R249, RZ, PT ;  /* 0x000000fff900720b */ /* 0x000fe40003f16000 */
[----:B----4-:R-:W-:Y:S01]  /*64a0*/  @!P3 FADD.FTZ R111, -R111, -RZ ;  /* 0x800000ff6f6fb221 */ /* 0x010fe20000010100 */
[----:B------:R1:W-:Y:S01]  /*64b0*/  STS [R197+0xe000], R5 ;  /* 0x00e00005c5007388 */ /* 0x0003e20000000800 */
[----:B------:R-:W-:Y:S02]  /*64c0*/  FSETP.GE.FTZ.AND P3, PT, R251, RZ, PT ;  /* 0x000000fffb00720b */ /* 0x000fe40003f76000 */
[----:B------:R-:W-:Y:S01]  /*64d0*/  FSETP.GE.FTZ.AND P1, PT, R250, RZ, PT ;  /* 0x000000fffa00720b */ /* 0x000fe20003f36000 */
[----:B------:R4:W-:Y:S01]  /*64e0*/  STS [R192+0xf000], R7 ;  /* 0x00f00007c0007388 */ /* 0x0009e20000000800 */
[----:B------:R-:W-:Y:S01]  /*64f0*/  @!P5 FADD.FTZ R115, -R115, -RZ ;  /* 0x800000ff7373d221 */ /* 0x000fe20000010100 */
[----:B------:R-:W-:Y:S02]  /*6500*/  FSETP.GE.FTZ.AND P4, PT, R252, RZ, PT ;  /* 0x000000fffc00720b */ /* 0x000fe40003f96000 */
[----:B------:R4:W-:Y:S01]  /*6510*/  STS [R192+0xf400], R6 ;  /* 0x00f40006c0007388 */ /* 0x0009e20000000800 */
[C---:B------:R-:W-:Y:S02]  /*6520*/  FSETP.GE.FTZ.AND P5, PT, R125.reuse, RZ, PT ;  /* 0x000000ff7d00720b */ /* 0x040fe40003fb6000 */
[----:B--2---:R-:W-:Y:S02]  /*6530*/  F2FP.RELU.BF16.F32.PACK_AB R8, R242, R243 ;  /* 0x000000f3f208723e */ /* 0x004fe400000018ff */
[----:B------:R-:W-:Y:S02]  /*6540*/  ISETP.GT.AND P6, PT, R228, R206, PT ;  /* 0x000000cee400720c */ /* 0x000fe40003fc4270 */
[----:B---3--:R-:W-:Y:S01]  /*6550*/  F2FP.RELU.BF16.F32.PACK_AB R4, R125, R126 ;  /* 0x0000007e7d04723e */ /* 0x008fe200000018ff */
[----:B------:R-:W-:Y:S01]  /*6560*/  STS [R197+0xf000], R8 ;  /* 0x00f00008c5007388 */ /* 0x000fe20000000800 */
        /* <DEDUP_REMOVED lines=20> */
[----:B------:R-:W-:Y:S01]  /*66b0*/  IMAD.IADD R108, R109, 0x1, R170 ;  /* 0x000000016d6c7824 */ /* 0x000fe200078e02aa */
        /* <DEDUP_REMOVED lines=206> */
.L_x_1497:
[----:B------:R-:W-:Y:S01]  /*73a0*/  STS [R192+0xa000], R5 ;  /* 0x00a00005c0007388 */ /* 0x000fe20000000800 */
[----:B------:R-:W-:Y:S01]  /*73b0*/  F2FP.BF16.F32.PACK_AB R32, R125, R32 ;  /* 0x000000207d20723e */ /* 0x000fe200000010ff */
[----:B---3--:R-:W-:Y:S01]  /*73c0*/  IMAD.SHL.U32 R100, R175, 0x2, RZ ;  /* 0x00000002af647824 */ /* 0x008fe200078e00ff */
[----:B------:R-:W-:Y:S01]  /*73d0*/  F2FP.BF16.F32.PACK_AB R34, R121, R34 ;  /* 0x000000227922723e */ /* 0x000fe200000010ff */
[----:B------:R-:W-:Y:S01]  /*73e0*/  STS [R192+0xa400], R6 ;  /* 0x00a40006c0007388 */ /* 0x000fe20000000800 */
[----:B------:R-:W-:Y:S02]  /*73f0*/  LEA R118, R187, UR6, 0x1 ;  /* 0x00000006bb767c11 */ /* 0x000fe4000f8e08ff */
[----:B------:R-:W-:Y:S01]  /*7400*/  IADD3 R112, R100, 0x4000, R112 ;  /* 0x0000400064707810 */ /* 0x000fe20007ffe070 */
[----:B------:R-:W-:Y:S04]  /*7410*/  STS [R197+0xa000], R16 ;  /* 0x00a00010c5007388 */ /* 0x000fe80000000800 */
[----:B------:R-:W-:Y:S01]  /*7420*/  STS [R197+0xa400], R18 ;  /* 0x00a40012c5007388 */ /* 0x000fe20000000800 */
[C---:B------:R-:W-:Y:S02]  /*7430*/  VIADD R101, R112.reuse, 0x40 ;  /* 0x0000004070657836 */ /* 0x040fe40000000000 */
[----:B------:R-:W-:Y:S01]  /*7440*/  @P2 VIADD R101, R112, 0xffffffc0 ;  /* 0xffffffc070652836 */ /* 0x000fe20000000000 */
        /* <DEDUP_REMOVED lines=85> */
.L_x_1498:
[----:B------:R-:W-:Y:S01]  /*79a0*/  LDSM.16.M88.4 R16, [R174] ;  /* 0x00000000ae10783b */ /* 0x000fe20000000200 */
[----:B------:R-:W-:Y:S01]  /*79b0*/  VIADD R113, R100, UR4 ;  /* 0x0000000464717c36 */ /* 0x000fe20008000000 */
[----:B------:R-:W-:Y:S01]  /*79c0*/  LEA R242, P0, R208, R116, 0x2 ;  /* 0x00000074d0f27211 */ /* 0x000fe200078010ff */
[--C-:B------:R-:W-:Y:S01]  /*79d0*/  IMAD.IADD R115, R174, 0x1, R177.reuse ;  /* 0x00000001ae737824 */ /* 0x100fe200078e02b1 */
[----:B------:R-:W2:Y:S01]  /*79e0*/  LDSM.16.MT88.4 R8, [R112+0x2000] ;  /* 0x002000007008783b */ /* 0x000ea20000004200 */
[----:B------:R-:W-:Y:S01]  /*79f0*/  IMAD.IADD R113, R113, 0x1, R177 ;  /* 0x0000000171717824 */ /* 0x000fe200078e02b1 */
[----:B------:R-:W-:Y:S01]  /*7a00*/  LEA.HI.X.SX32 R243, R208, R117, 0x2, P0 ;  /* 0x00000075d0f37211 */ /* 0x000fe200000f16ff */
[C---:B------:R-:W-:Y:S01]  /*7a10*/  IMAD.IADD R114, R177.reuse, 0x1, R0 ;  /* 0x00000001b1727824 */ /* 0x040fe200078e0200 */
[----:B------:R-:W-:Y:S04]  /*7a20*/  LDSM.16.M88.4 R24, [R0] ;  /* 0x000000000018783b */ /* 0x000fe80000000200 */
[----:B------:R-:W1:Y:S04]  /*7a30*/  LDSM.16.MT88.4 R20, [R113] ;  /* 0x000000007114783b */ /* 0x000e680000004200 */
        /* <DEDUP_REMOVED lines=79> */
[-C--:B------:R-:W-:Y:S01]  /*7f30*/  LEA R4, P0, R213, R242.reuse, 0x2 ;  /* 0x000000f2d5047211 */ /* 0x080fe200078010ff */
[----:B------:R1:W-:Y:S01]  /*7f40*/  REDG.E.ADD.F32.FTZ.RN.STRONG.GPU desc[UR16][R20.64], R9 ;  /* 0x00000009140079a6 */ /* 0x0003e2000c10f390 */
[-C--:B---3--:R-:W-:Y:S02]  /*7f50*/  LEA R24, P5, R201, R242.reuse, 0x2 ;  /* 0x000000f2c9187211 */ /* 0x088fe400078a10ff */
        /* <DEDUP_REMOVED lines=15> */
[----:B------:R-:W-:Y:S02]  /*8050*/  LEA R4, P0, R234, R242, 0x2 ;  /* 0x000000f2ea047211 */ /* 0x000fe400078010ff */
        /* <DEDUP_REMOVED lines=52> */
[C---:B------:R-:W-:Y:S01]  /*83a0*/  VIADD R6, R172.reuse, 0xffffe000 ;  /* 0xffffe000ac067836 */ /* 0x040fe20000000000 */
        /* <DEDUP_REMOVED lines=155> */
[----:B------:R1:W-:Y:S01]  /*8d60*/  STS [R193+0x6400], R58 ;  /* 0x0064003ac1007388 */ /* 0x0003e20000000800 */
[----:B------:R-:W2:Y:S03]  /*8d70*/  S2R R24, SR_TID.X ;  /* 0x0000000000187919 */ /* 0x000ea60000002100 */
[----:B------:R1:W-:Y:S04]  /*8d80*/  STS [R207+0x6000], R60 ;  /* 0x0060003ccf007388 */ /* 0x0003e80000000800 */
[----:B------:R1:W-:Y:S01]  /*8d90*/  STS [R207+0x6400], R62 ;  /* 0x0064003ecf007388 */ /* 0x0003e20000000800 */
        /* <DEDUP_REMOVED lines=9> */
[----:B------:R-:W-:Y:S01]  /*8e30*/  IMAD R9, R183, R9, R11 ;  /* 0x00000009b7097224 */ /* 0x000fe200078e020b */
[----:B------:R-:W-:-:S05]  /*8e40*/  MOV R12, R14 ;  /* 0x0000000e000c7202 */ /* 0x000fca0000000f00 */
[----:B------:R-:W-:-:S05]  /*8e50*/  IMAD.WIDE.U32 R12, R183, R8, R12 ;  /* 0x00000008b70c7225 */ /* 0x000fca00078e000c */
[----:B------:R-:W-:Y:S02]  /*8e60*/  IADD3 R25, R13, R9, RZ ;  /* 0x000000090d197210 */ /* 0x000fe40007ffe0ff */
[----:B------:R-:W-:Y:S02]  /*8e70*/  MOV R26, R12 ;  /* 0x0000000c001a7202 */ /* 0x000fe40000000f00 */
.L_x_1500:
        /* <DEDUP_REMOVED lines=13> */
.L_x_1501:
[----:B------:R-:W-:Y:S01]  /*8f50*/  BAR.SYNC.DEFER_BLOCKING 0x0 ;  /* 0x0000000000007b1d */ /* 0x000fe20000010000 */
[--C-:B------:R-:W-:Y:S01]  /*8f60*/  SHF.R.S32.HI R37, RZ, 0x1f, R184.reuse ;  /* 0x0000001fff257819 */ /* 0x100fe200000114b8 */
[----:B-1----:R-:W-:Y:S01]  /*8f70*/  IMAD.MOV.U32 R36, RZ, RZ, R184 ;  /* 0x000000ffff247224 */ /* 0x002fe200078e00b8 */
[----:B------:R-:W-:Y:S01]  /*8f80*/  SHF.R.S32.HI R33, RZ, 0x1f, R28 ;  /* 0x0000001fff217819 */ /* 0x000fe2000001141c */
[----:B------:R-:W-:Y:S01]  /*8f90*/  IMAD R229, R188, -0x80, R229 ;  /* 0xffffff80bce57824 */ /* 0x000fe200078e02e5 */
[----:B--2---:R-:W-:Y:S01]  /*8fa0*/  SHF.R.S32.HI R27, RZ, 0x1f, R24 ;  /* 0x0000001fff1b7819 */ /* 0x004fe20000011418 */
[----:B------:R-:W-:Y:S01]  /*8fb0*/  IMAD.WIDE.U32 R30, R28, R6, R36 ;  /* 0x000000061c1e7225 */ /* 0x000fe200078e0024 */
[----:B------:R-:W-:Y:S01]  /*8fc0*/  ULDC UR5, c[0x0][0x2d0] ;  /* 0x0000b40000057ab9 */ /* 0x000fe20000000800 */
[----:B------:R-:W-:Y:S01]  /*8fd0*/  ULDC.64 UR8, c[0x0][0x468] ;  /* 0x00011a0000087ab9 */ /* 0x000fe20000000a00 */
[----:B------:R-:W-:Y:S01]  /*8fe0*/  LEA.HI R27, R27, R24, RZ, 0x3 ;  /* 0x000000181b1b7211 */ /* 0x000fe200078f18ff */
[----:B------:R-:W-:Y:S01]  /*8ff0*/  IMAD R29, R33, R6, RZ ;  /* 0x00000006211d7224 */ /* 0x000fe200078e02ff */
[----:B------:R-:W-:Y:S01]  /*9000*/  IADD3 R38, P0, R26, R30, RZ ;  /* 0x0000001e1a267210 */ /* 0x000fe20007f1e0ff */
[----:B------:R-:W-:Y:S01]  /*9010*/  BSSY B0, `(.L_x_1502) ;  /* 0x0000022000007945 */ /* 0x000fe20003800000 */
[----:B------:R-:W-:Y:S01]  /*9020*/  ISETP.GE.AND P4, PT, R184, UR5, PT ;  /* 0x00000005b8007c0c */ /* 0x000fe2000bf86270 */
[----:B------:R-:W-:-:S05]  /*9030*/  IMAD R29, R28, R7, R29 ;  /* 0x000000071c1d7224 */ /* 0x000fca00078e021d */
[----:B------:R-:W-:Y:S02]  /*9040*/  IADD3.X R39, R25, R31, R29, P0, !PT ;  /* 0x0000001f19277210 */ /* 0x000fe400007fe41d */
[----:B------:R-:W-:Y:S02]  /*9050*/  SHF.R.S32.HI R29, RZ, 0x3, R27 ;  /* 0x00000003ff1d7819 */ /* 0x000fe4000001141b */
[----:B------:R-:W-:Y:S01]  /*9060*/  SHF.R.S32.HI R31, RZ, 0x1f, R190 ;  /* 0x0000001fff1f7819 */ /* 0x000fe200000114be */
[----:B------:R1:W2:Y:S01]  /*9070*/  LDS.128 R20, [R118+0x7000] ;  /* 0x0070000076147984 */ /* 0x0002a20000000c00 */
[----:B------:R-:W-:Y:S01]  /*9080*/  IMAD.WIDE.U32 R38, R190, UR8, R38 ;  /* 0x00000008be267c25 */ /* 0x000fe2000f8e0026 */
[----:B------:R-:W-:Y:S02]  /*9090*/  SHF.R.S32.HI R30, RZ, 0x1f, R29 ;  /* 0x0000001fff1e7819 */ /* 0x000fe4000001141d */
[----:B------:R1:W3:Y:S01]  /*90a0*/  LDS.128 R16, [R118+0xb000] ;  /* 0x00b0000076107984 */ /* 0x0002e20000000c00 */
[----:B------:R-:W-:-:S02]  /*90b0*/  VIADD R26, R29, 0x20 ;  /* 0x000000201d1a7836 */ /* 0x000fc40000000000 */
[C---:B------:R-:W-:Y:S01]  /*90c0*/  VIADD R25, R29.reuse, 0x40 ;  /* 0x000000401d197836 */ /* 0x040fe20000000000 */
[----:B------:R1:W4:Y:S01]  /*90d0*/  LDS.128 R12, [R118+0xc000] ;  /* 0x00c00000760c7984 */ /* 0x0003220000000c00 */
[----:B------:R-:W-:Y:S01]  /*90e0*/  VIADD R24, R29, 0x60 ;  /* 0x000000601d187836 */ /* 0x000fe20000000000 */
[-C--:B------:R-:W-:Y:S01]  /*90f0*/  ISETP.GE.OR P3, PT, R26, R229.reuse, P4 ;  /* 0x000000e51a00720c */ /* 0x080fe20002766670 */
[----:B------:R-:W-:Y:S01]  /*9100*/  IMAD R34, R31, UR8, RZ ;  /* 0x000000081f227c24 */ /* 0x000fe2000f8e02ff */
[----:B------:R1:W1:Y:S01]  /*9110*/  LDS.128 R8, [R118+0xd000] ;  /* 0x00d0000076087984 */ /* 0x0002620000000c00 */
[-C--:B------:R-:W-:Y:S02]  /*9120*/  ISETP.GE.OR P2, PT, R25, R229.reuse, P4 ;  /* 0x000000e51900720c */ /* 0x080fe40002746670 */
[-C--:B------:R-:W-:Y:S01]  /*9130*/  ISETP.GE.OR P1, PT, R24, R229.reuse, P4 ;  /* 0x000000e51800720c */ /* 0x080fe20002726670 */
[----:B------:R-:W-:Y:S01]  /*9140*/  IMAD R34, R190, UR9, R34 ;  /* 0x00000009be227c24 */ /* 0x000fe2000f8e0222 */
[----:B------:R-:W-:-:S03]  /*9150*/  ISETP.GE.OR P4, PT, R29, R229, P4 ;  /* 0x000000e51d00720c */ /* 0x000fc60002786670 */
[----:B------:R-:W-:-:S10]  /*9160*/  IMAD.IADD R34, R34, 0x1, R39 ;  /* 0x0000000122227824 */ /* 0x000fd400078e0227 */
        /* <DEDUP_REMOVED lines=12> */
.L_x_1503:
[----:B------:R-:W-:Y:S05]  /*9230*/  BSYNC B0 ;  /* 0x0000000000007941 */ /* 0x000fea0003800000 */
.L_x_1502:
        /* <DEDUP_REMOVED lines=14> */
.L_x_1505:
[----:B------:R-:W-:Y:S05]  /*9320*/  BSYNC B0 ;  /* 0x0000000000007941 */ /* 0x000fea0003800000 */
.L_x_1504:
        /* <DEDUP_REMOVED lines=15> */
.L_x_1507:
[----:B------:R-:W-:Y:S05]  /*9420*/  BSYNC B0 ;  /* 0x0000000000007941 */ /* 0x000fea0003800000 */
.L_x_1506:
        /* <DEDUP_REMOVED lines=15> */
.L_x_1509:
[----:B------:R-:W-:Y:S05]  /*9520*/  BSYNC B0 ;  /* 0x0000000000007941 */ /* 0x000fea0003800000 */
.L_x_1508:
        /* <DEDUP_REMOVED lines=23> */
.L_x_1511:
[----:B------:R-:W-:Y:S05]  /*96a0*/  BSYNC B0 ;  /* 0x0000000000007941 */ /* 0x000fea0003800000 */
.L_x_1510:
        /* <DEDUP_REMOVED lines=14> */
.L_x_1513:
[----:B------:R-:W-:Y:S05]  /*9790*/  BSYNC B0 ;  /* 0x0000000000007941 */ /* 0x000fea0003800000 */
.L_x_1512:
        /* <DEDUP_REMOVED lines=14> */
.L_x_1515:
[----:B------:R-:W-:Y:S05]  /*9880*/  BSYNC B0 ;  /* 0x0000000000007941 */ /* 0x000fea0003800000 */
.L_x_1514:
        /* <DEDUP_REMOVED lines=13> */
.L_x_1470:
[----:B------:R-:W-:Y:S05]  /*9960*/  BSYNC B1 ;  /* 0x0000000000017941 */ /* 0x000fea0003800000 */
.L_x_1448:
[----:B------:R-:W3:Y:S02]  /*9970*/  LDC R0, c[0x0][0xc] ;  /* 0x00000300ff007b82 */ /* 0x000ee40000000800 */
[----:B---3--:R-:W-:-:S04]  /*9980*/  IADD3 R188, R0, R188, RZ ;  /* 0x000000bc00bc7210 */ /* 0x008fc80007ffe0ff */
[----:B------:R-:W-:-:S13]  /*9990*/  ISETP.GE.AND P0, PT, R188, UR7, PT ;  /* 0x00000007bc007c0c */ /* 0x000fda000bf06270 */
[----:B------:R-:W-:Y:S05]  /*99a0*/  @P0 BRA `(.L_x_1516) ;  /* 0x0000000000040947 */ /* 0x000fea0003800000 */
[----:B------:R-:W-:Y:S05]  /*99b0*/  BRA `(.L_x_1517) ;  /* 0xffffff6c00c87947 */ /* 0x000fea000383ffff */
.L_x_1516:
[----:B------:R-:W-:Y:S05]  /*99c0*/  EXIT ;  /* 0x000000000000794d */ /* 0x000fea0003800000 */
.L_x_1518:
        /* <DEDUP_REMOVED lines=11> */
.L_x_2482:


//--------------------- .text._ZN5flash44flash_bwd_dq_dk_dv_loop_seqk_parallel_kernelI23Flash_bwd_kernel_traitsILi64ELi64ELi128ELi8ELi2ELi4ELi4ELb1ELb0EN7cutlass10bfloat16_tE19Flash_kernel_traitsILi64ELi64ELi128ELi8ES3_EELb0ELb0ELb1ELb1ELb0ELb0ELb1EEEvNS_16Flash_bwd_paramsE --------------------------
	.section	.text._ZN5flash44flash_bwd_dq_dk_dv_loop_seqk_parallel_kernelI23Flash_bwd_kernel_traitsILi64ELi64ELi128ELi8ELi2ELi4ELi4ELb1ELb0EN7cutlass10bfloat16_tE19Flash_kernel_traitsILi64ELi64ELi128ELi8ES3_EELb0ELb0ELb1ELb1ELb0ELb0ELb1EEEvNS_16Flash_bwd_paramsE,"ax",@progbits
	.align	128
        .global         _ZN5flash44flash_bwd_dq_dk_dv_loop_seqk_parallel_kernelI23Flash_bwd_kernel_traitsILi64ELi64ELi128ELi8ELi2ELi4ELi4ELb1ELb0EN7cutlass10bfloat16_tE19Flash_kernel_traitsILi64ELi64ELi128ELi8ES3_EELb0ELb0ELb1ELb1ELb0ELb0ELb1EEEvNS_16Flash_bwd_paramsE
        .type           _ZN5flash44flash_bwd_dq_dk_dv_loop_seqk_parallel_kernelI23Flash_bwd_kernel_traitsILi64ELi64ELi128ELi8ELi2ELi4ELi4ELb1ELb0EN7cutlass10bfloat16_tE19Flash_kernel_traitsILi64ELi64ELi128ELi8ES3_EELb0ELb0ELb1ELb1ELb0ELb0ELb1EEEvNS_16Flash_bwd_paramsE,@function
        .size           _ZN5flash44flash_bwd_dq_dk_dv_loop_seqk_parallel_kernelI23Flash_bwd_kernel_traitsILi64ELi64ELi128ELi8ELi2ELi4ELi4ELb1ELb0EN7cutlass10bfloat16_tE19Flash_kernel_traitsILi64ELi64ELi128ELi8ES3_EELb0ELb0ELb1ELb1ELb0ELb0ELb1EEEvNS_16Flash_bwd_paramsE,(.L_x_2483 - _ZN5flash44flash_bwd_dq_dk_dv_loop_seqk_parallel_kernelI23Flash_bwd_kernel_traitsILi64ELi64ELi128ELi8ELi2ELi4ELi4ELb1ELb0EN7cutlass10bfloat16_tE19Flash_kernel_traitsILi64ELi64ELi128ELi8ES3_EELb0ELb0ELb1ELb1ELb0ELb0ELb1EEEvNS_16Flash_bwd_paramsE)
        .other          _ZN5flash44flash_bwd_dq_dk_dv_loop_seqk_parallel_kernelI23Flash_bwd_kernel_traitsILi64ELi64ELi128ELi8ELi2ELi4ELi4ELb1ELb0EN7cutlass10bfloat16_tE19Flash_kernel_traitsILi64ELi64ELi128ELi8ES3_EELb0ELb0ELb1ELb1ELb0ELb0ELb1EEEvNS_16Flash_bwd_paramsE,@"STO_CUDA_ENTRY STV_DEFAULT"
_ZN5flash44flash_bwd_dq_dk_dv_loop_seqk_parallel_kernelI23Flash_bwd_kernel_traitsILi64ELi64ELi128ELi8ELi2ELi4ELi4ELb1ELb0EN7cutlass10bfloat16_tE19Flash_kernel_traitsILi64ELi64ELi128ELi8ES3_EELb0ELb0ELb1ELb1ELb0ELb0ELb1EEEvNS_16Flash_bwd_paramsE:
.text._ZN5flash44flash_bwd_dq_dk_dv_loop_seqk_parallel_kernelI23Flash_bwd_kernel_traitsILi64ELi64ELi128ELi8ELi2ELi4ELi4ELb1ELb0EN7cutlass10bfloat16_tE19Flash_kernel_traitsILi64ELi64ELi128ELi8ES3_EELb0ELb0ELb1ELb1ELb0ELb0ELb1EEEvNS_16Flash_bwd_paramsE:
        /* <DEDUP_REMOVED lines=23> */
[----:B---3--:R-:W-:-:S03]  /*0170*/  USHF.R.S32.HI UR5, URZ, 0x1f, UR55 ;  /* 0x0000001f3f057899 */ /* 0x008fc60008011437 */
[CC--:B------:R-:W-:Y:S02]  /*0180*/  LEA.HI R2, R4.reuse, R8.reuse, RZ, 0x5 ;  /* 0x0000000804027211 */ /* 0x0c0fe400078f28ff */
[CC--:B------:R-:W-:Y:S02]  /*0190*/  LEA.HI R3, R4.reuse, R8.reuse, RZ, 0x4 ;  /* 0x0000000804037211 */ /* 0x0c0fe400078f20ff */
[CC--:B------:R-:W-:Y:S01]  /*01a0*/  LEA.HI R12, R4.reuse, R8.reuse, RZ, 0x3 ;  /* 0x00000008040c7211 */ /* 0x0c0fe200078f18ff */
[----:B----4-:R-:W-:Y:S01]  /*01b0*/  USHF.R.S32.HI UR6, URZ, 0x1f, UR49 ;  /* 0x0000001f3f067899 */ /* 0x010fe20008011431 */
[CC--:B------:R-:W-:Y:S02]  /*01c0*/  LEA.HI R16, R4.reuse, R8.reuse, RZ, 0x6 ;  /* 0x0000000804107211 */ /* 0x0c0fe400078f30ff */
[CC--:B------:R-:W-:Y:S02]  /*01d0*/  LEA.HI R0, R4.reuse, R8.reuse, RZ, 0x2 ;  /* 0x0000000804007211 */ /* 0x0c0fe400078f10ff */
[----:B------:R-:W-:-:S02]  /*01e0*/  LEA.HI R17, R4, R8, RZ, 0x7 ;  /* 0x0000000804117211 */ /* 0x000fc400078f38ff */
[----:B------:R-:W-:Y:S02]  /*01f0*/  LOP3.LUT R4, R2, 0xffffffe0, RZ, 0xc0, !PT ;  /* 0xffffffe002047812 */ /* 0x000fe400078ec0ff */
[----:B------:R-:W-:Y:S02]  /*0200*/  LOP3.LUT R6, R3, 0xfffffff0, RZ, 0xc0, !PT ;  /* 0xfffffff003067812 */ /* 0x000fe400078ec0ff */
[----:B------:R-:W-:Y:S01]  /*0210*/  LOP3.LUT R5, R12, 0xfffffff8, RZ, 0xc0, !PT ;  /* 0xfffffff80c057812 */ /* 0x000fe200078ec0ff */
[----:B------:R-:W-:Y:S01]  /*0220*/  IMAD.IADD R11, R8, 0x1, -R4 ;  /* 0x00000001080b7824 */ /* 0x000fe200078e0a04 */
[----:B------:R-:W-:Y:S01]  /*0230*/  LOP3.LUT R7, R0, 0x7ffffffc, RZ, 0xc0, !PT ;  /* 0x7ffffffc00077812 */ /* 0x000fe200078ec0ff */
[C---:B------:R-:W-:Y:S01]  /*0240*/  IMAD.IADD R10, R8.reuse, 0x1, -R6 ;  /* 0x00000001080a7824 */ /* 0x040fe200078e0a06 */
[--C-:B------:R-:W-:Y:S01]  /*0250*/  SHF.R.S32.HI R9, RZ, 0x2, R0.reuse ;  /* 0x00000002ff097819 */ /* 0x100fe20000011400 */
[C---:B------:R-:W-:Y:S01]  /*0260*/  IMAD.IADD R4, R8.reuse, 0x1, -R5 ;  /* 0x0000000108047824 */ /* 0x040fe200078e0a05 */
[----:B------:R-:W-:Y:S01]  /*0270*/  SHF.R.S32.HI R6, RZ, 0x1f, R0 ;  /* 0x0000001fff067819 */ /* 0x000fe20000011400 */
[----:B------:R-:W-:Y:S01]  /*0280*/  IMAD.IADD R18, R8, 0x1, -R7 ;  /* 0x0000000108127824 */ /* 0x000fe200078e0a07 */
[--C-:B------:R-:W-:Y:S01]  /*0290*/  SHF.R.S32.HI R0, RZ, 0x5, R2.reuse ;  /* 0x00000005ff007819 */ /* 0x100fe20000011402 */
[----:B------:R-:W-:Y:S01]  /*02a0*/  IMAD.SHL.U32 R182, R4, 0x8, RZ ;  /* 0x0000000804b67824 */ /* 0x000fe200078e00ff */
[----:B------:R-:W-:-:S02]  /*02b0*/  SHF.R.S32.HI R5, RZ, 0x1f, R2 ;  /* 0x0000001fff057819 */ /* 0x000fc40000011402 */
[----:B------:R-:W-:Y:S02]  /*02c0*/  SHF.R.S32.HI R7, RZ, 0x4, R3 ;  /* 0x00000004ff077819 */ /* 0x000fe40000011403 */
[----:B------:R-:W-:Y:S02]  /*02d0*/  SHF.R.S32.HI R13, RZ, 0x3, R12 ;  /* 0x00000003ff0d7819 */ /* 0x000fe4000001140c */
[-C--:B------:R-:W-:Y:S02]  /*02e0*/  LEA.HI R8, R2, R0.reuse, RZ, 0x1 ;  /* 0x0000000002087211 */ /* 0x080fe400078f08ff */
[----:B------:R-:W-:Y:S01]  /*02f0*/  LEA.HI R5, R5, R0, RZ, 0x2 ;  /* 0x0000000005057211 */ /* 0x000fe200078f10ff */
[----:B------:R-:W-:Y:S01]  /*0300*/  IMAD.SHL.U32 R13, R13, 0x40, RZ ;  /* 0x000000400d0d7824 */ /* 0x000fe200078e00ff */
[----:B------:R-:W-:Y:S02]  /*0310*/  LEA.HI R2, R3, R7, RZ, 0x1 ;  /* 0x0000000703027211 */ /* 0x000fe400078f08ff */
[----:B------:R-:W-:-:S02]  /*0320*/  LEA.HI R6, R6, R9, RZ, 0x3 ;  /* 0x0000000906067211 */ /* 0x000fc400078f18ff */
[----:B------:R-:W-:Y:S02]  /*0330*/  LOP3.LUT R8, R8, 0xfffffffe, RZ, 0xc0, !PT ;  /* 0xfffffffe08087812 */ /* 0x000fe400078ec0ff */
[----:B------:R-:W-:Y:S02]  /*0340*/  LOP3.LUT R5, R5, 0xfffffffc, RZ, 0xc0, !PT ;  /* 0xfffffffc05057812 */ /* 0x000fe400078ec0ff */
[----:B------:R-:W-:Y:S01]  /*0350*/  LOP3.LUT R3, R2, 0xfffffffe, RZ, 0xc0, !PT ;  /* 0xfffffffe02037812 */ /* 0x000fe200078ec0ff */
[----:B------:R-:W-:Y:S01]  /*0360*/  IMAD.IADD R15, R0, 0x1, -R8 ;  /* 0x00000001000f7824 */ /* 0x000fe200078e0a08 */
[----:B------:R-:W-:Y:S01]  /*0370*/  LOP3.LUT R2, R6, 0xfffffff8, RZ, 0xc0, !PT ;  /* 0xfffffff806027812 */ /* 0x000fe200078ec0ff */
[----:B------:R-:W-:Y:S01]  /*0380*/  IMAD.IADD R171, R0, 0x1, -R5 ;  /* 0x0000000100ab7824 */ /* 0x000fe200078e0a05 */
[----:B------:R-:W-:Y:S01]  /*0390*/  LOP3.LUT R0, R13, 0x1c0, RZ, 0xc0, !PT ;  /* 0x000001c00d007812 */ /* 0x000fe200078ec0ff */
[----:B------:R-:W-:Y:S01]  /*03a0*/  IMAD.IADD R14, R7, 0x1, -R3 ;  /* 0x00000001070e7824 */ /* 0x000fe200078e0a03 */
[----:B------:R-:W-:Y:S01]  /*03b0*/  SHF.R.S32.HI R5, RZ, 0x1f, R11 ;  /* 0x0000001fff057819 */ /* 0x000fe2000001140b */
[----:B------:R-:W-:Y:S01]  /*03c0*/  IMAD.IADD R7, R9, 0x1, -R2 ;  /* 0x0000000109077824 */ /* 0x000fe200078e0a02 */
[----:B------:R-:W-:-:S02]  /*03d0*/  SHF.R.U32.HI R3, RZ, 0x3, R0 ;  /* 0x00000003ff037819 */ /* 0x000fc40000011600 */
[----:B------:R-:W-:Y:S01]  /*03e0*/  LOP3.LUT R2, R0, 0x38, R182, 0xf8, !PT ;  /* 0x0000003800027812 */ /* 0x000fe200078ef8b6 */
[C---:B------:R-:W-:Y:S01]  /*03f0*/  IMAD.SHL.U32 R0, R4.reuse, 0x40, RZ ;  /* 0x0000004004007824 */ /* 0x040fe200078e00ff */
[----:B------:R-:W-:Y:S02]  /*0400*/  LOP3.LUT P4, RZ, R4, 0x2, RZ, 0xc0, !PT ;  /* 0x0000000204ff7812 */ /* 0x000fe4000788c0ff */
[----:B------:R-:W-:Y:S01]  /*0410*/  LOP3.LUT R244, R2, R3, RZ, 0x3c, !PT ;  /* 0x0000000302f47212 */ /* 0x000fe200078e3cff */
[----:B------:R-:W-:Y:S01]  /*0420*/  IMAD.SHL.U32 R2, R171, 0x10, RZ ;  /* 0x00000010ab027824 */ /* 0x000fe200078e00ff */
[----:B------:R-:W-:Y:S02]  /*0430*/  LOP3.LUT R0, R0, 0x1c0, RZ, 0xc0, !PT ;  /* 0x000001c000007812 */ /* 0x000fe400078ec0ff */
[----:B------:R-:W-:Y:S02]  /*0440*/  LOP3.LUT P3, RZ, R4, 0x4, RZ, 0xc0, !PT ;  /* 0x0000000404ff7812 */ /* 0x000fe4000786c0ff */
[----:B------:R-:W-:Y:S01]  /*0450*/  LEA.HI R239, R5, R11, RZ, 0x2 ;  /* 0x0000000b05ef7211 */ /* 0x000fe200078f10ff */
[----:B------:R-:W-:Y:S01]  /*0460*/  IMAD.SHL.U32 R11, R14, 0x200, RZ ;  /* 0x000002000e0b7824 */ /* 0x000fe200078e00ff */
[----:B------:R-:W-:-:S02]  /*0470*/  SHF.R.S32.HI R4, RZ, 0x1f, R10 ;  /* 0x0000001fff047819 */ /* 0x000fc4000001140a */
[----:B------:R-:W-:Y:S02]  /*0480*/  SHF.R.S32.HI R3, RZ, 0x6, R16 ;  /* 0x00000006ff037819 */ /* 0x000fe40000011410 */
[C---:B------:R-:W-:Y:S02]  /*0490*/  LOP3.LUT R5, R0.reuse, 0x8, R12, 0xf8, !PT ;  /* 0x0000000800057812 */ /* 0x040fe400078ef80c */
[----:B------:R-:W-:Y:S01]  /*04a0*/  SHF.R.U32.HI R9, RZ, 0x3, R0 ;  /* 0x00000003ff097819 */ /* 0x000fe20000011600 */
[C---:B------:R-:W-:Y:S01]  /*04b0*/  IMAD R244, R3.reuse, 0x200, R244 ;  /* 0x0000020003f47824 */ /* 0x040fe200078e02f4 */
[----:B------:R-:W-:Y:S01]  /*04c0*/  LOP3.LUT R8, R0, 0x30, R2, 0xf8, !PT ;  /* 0x0000003000087812 */ /* 0x000fe200078ef802 */
[----:B------:R-:W-:Y:S01]  /*04d0*/  IMAD R2, R3, 0x800, R11 ;  /* 0x0000080003027824 */ /* 0x000fe200078e020b */
[----:B------:R-:W-:Y:S02]  /*04e0*/  LEA.HI R13, R4, R10, RZ, 0x3 ;  /* 0x0000000a040d7211 */ /* 0x000fe400078f18ff */
[----:B------:R-:W-:-:S02]  /*04f0*/  LOP3.LUT R0, R5, R9, RZ, 0x3c, !PT ;  /* 0x0000000905007212 */ /* 0x000fc400078e3cff */
[----:B------:R-:W-:Y:S02]  /*0500*/  LOP3.LUT R6, R13, 0xfffffff8, RZ, 0xc0, !PT ;  /* 0xfffffff80d067812 */ /* 0x000fe400078ec0ff */
[C---:B------:R-:W-:Y:S01]  /*0510*/  LOP3.LUT R4, R7.reuse, 0x1, RZ, 0xc0, !PT ;  /* 0x0000000107047812 */ /* 0x040fe200078ec0ff */
[----:B------:R-:W-:Y:S01]  /*0520*/  IMAD.IADD R179, R2, 0x1, R0 ;  /* 0x0000000102b37824 */ /* 0x000fe200078e0200 */
[----:B------:R-:W-:Y:S01]  /*0530*/  SHF.R.S32.HI R5, RZ, 0x7, R17 ;  /* 0x00000007ff057819 */ /* 0x000fe20000011411 */
[----:B------:R-:W-:Y:S01]  /*0540*/  IMAD.SHL.U32 R0, R7, 0x40, RZ ;  /* 0x0000004007007824 */ /* 0x000fe200078e00ff */
[----:B------:R-:W-:Y:S01]  /*0550*/  ISETP.NE.U32.AND P0, PT, R4, 0x1, PT ;  /* 0x000000010400780c */ /* 0x000fe20003f05070 */
[----:B------:R-:W-:Y:S01]  /*0560*/  IMAD.IADD R10, R10, 0x1, -R6 ;  /* 0x000000010a0a7824 */ /* 0x000fe200078e0a06 */
[----:B------:R-:W-:Y:S01]  /*0570*/  LOP3.LUT R12, R8, 0x8, R12, 0xf8, !PT ;  /* 0x00000008080c7812 */ /* 0x000fe200078ef80c */
[----:B------:R-:W-:Y:S01]  /*0580*/  IMAD.SHL.U32 R2, R5, 0x8, RZ ;  /* 0x0000000805027824 */ /* 0x000fe200078e00ff */
[----:B------:R-:W-:Y:S01]  /*0590*/  LOP3.LUT R0, R0, 0x1c0, RZ, 0xc0, !PT ;  /* 0x000001c000007812 */ /* 0x000fe200078ec0ff */
[----:B------:R-:W-:Y:S01]  /*05a0*/  IMAD.SHL.U32 R6, R3, 0x20, RZ ;  /* 0x0000002003067824 */ /* 0x000fe200078e00ff */
[----:B------:R-:W-:Y:S01]  /*05b0*/  R2P PR, R7, 0x6 ;  /* 0x0000000607007804 */ /* 0x000fe20000000000 */
[----:B------:R-:W-:Y:S01]  /*05c0*/  IMAD.SHL.U32 R7, R14, 0x10, RZ ;  /* 0x000000100e077824 */ /* 0x000fe200078e00ff */
[----:B------:R-:W-:Y:S01]  /*05d0*/  LOP3.LUT R2, R2, 0x8, RZ, 0xc0, !PT ;  /* 0x0000000802027812 */ /* 0x000fe200078ec0ff */
[----:B------:R-:W-:Y:S01]  /*05e0*/  IMAD.SHL.U32 R4, R18, 0x2, RZ ;  /* 0x0000000212047824 */ /* 0x000fe200078e00ff */
[----:B------:R-:W-:-:S02]  /*05f0*/  SHF.R.U32.HI R3, RZ, 0x3, R0 ;  /* 0x00000003ff037819 */ /* 0x000fc40000011600 */
[----:B------:R-:W-:Y:S01]  /*0600*/  LOP3.LUT R6, R0, 0x20, R6, 0xf8, !PT ;  /* 0x0000002000067812 */ /* 0x000fe200078ef806 */
[----:B------:R-:W-:Y:S01]  /*0610*/  IMAD R5, R5, 0x1000, R4 ;  /* 0x0000100005057824 */ /* 0x000fe200078e0204 */
[----:B------:R-:W-:Y:S02]  /*0620*/  LOP3.LUT R8, R2, 0x10, R7, 0xf8, !PT ;  /* 0x0000001002087812 */ /* 0x000fe400078ef807 */
[----:B------:R-:W-:Y:S01]  /*0630*/  LOP3.LUT R7, R3, R0, R2, 0x1e, !PT ;  /* 0x0000000003077212 */ /* 0x000fe200078e1e02 */
[----:B------:R-:W-:Y:S01]  /*0640*/  IMAD R0, R171, 0x400, R4 ;  /* 0x00000400ab007824 */ /* 0x000fe200078e0204 */
[----:B------:R-:W-:Y:S01]  /*0650*/  LOP3.LUT R6, R6, R3, RZ, 0x3c, !PT ;  /* 0x0000000306067212 */ /* 0x000fe200078e3cff */
[----:B------:R-:W-:Y:S01]  /*0660*/  IMAD.SHL.U32 R3, R10, 0x40, RZ ;  /* 0x000000400a037824 */ /* 0x000fe200078e00ff */
[----:B------:R-:W-:Y:S01]  /*0670*/  SEL R186, R186, 0x10, !P0 ;  /* 0x00000010baba7807 */ /* 0x000fe20004000000 */
[----:B------:R-:W-:Y:S01]  /*0680*/  IMAD R2, R15, 0x400, R5 ;  /* 0x000004000f027824 */ /* 0x000fe200078e0205 */
[----:B------:R-:W-:Y:S01]  /*0690*/  SHF.R.S32.HI R239, RZ, 0x2, R239 ;  /* 0x00000002ffef7819 */ /* 0x000fe200000114ef */
[----:B------:R-:W-:Y:S01]  /*06a0*/  IMAD.IADD R7, R0, 0x1, R7 ;  /* 0x0000000100077824 */ /* 0x000fe200078e0207 */
[----:B------:R-:W-:Y:S01]  /*06b0*/  LOP3.LUT R3, R3, 0x1c0, RZ, 0xc0, !PT ;  /* 0x000001c003037812 */ /* 0x000fe200078ec0ff */
[----:B------:R-:W-:Y:S01]  /*06c0*/  IMAD.SHL.U32 R0, R14, 0x8, RZ ;  /* 0x000000080e007824 */ /* 0x000fe200078e00ff */
[----:B------:R-:W-:Y:S01]  /*06d0*/  LOP3.LUT R5, R11, R12, R9, 0xf6, !PT ;  /* 0x0000000c0b057212 */ /* 0x000fe200078ef609 */
[----:B------:R-:W-:Y:S01]  /*06e0*/  IMAD.IADD R188, R6, 0x1, R2 ;  /* 0x0000000106bc7824 */ /* 0x000fe200078e0202 */
[----:B------:R-:W-:Y:S01]  /*06f0*/  SHF.R.U32.HI R2, RZ, 0x3, R3 ;  /* 0x00000003ff027819 */ /* 0x000fe20000011603 */
[----:B------:R-:W-:Y:S01]  /*0700*/  IMAD.SHL.U32 R4, R13, 0x40, RZ ;  /* 0x000000400d047824 */ /* 0x000fe200078e00ff */
[----:B------:R-:W-:Y:S01]  /*0710*/  LOP3.LUT R6, R3, 0x8, R0, 0xf8, !PT ;  /* 0x0000000803067812 */ /* 0x000fe200078ef800 */
[----:B------:R-:W-:Y:S01]  /*0720*/  IMAD R239, R15, 0x10, R239 ;  /* 0x000000100fef7824 */ /* 0x000fe200078e02ef */
[----:B------:R-:W-:-:S02]  /*0730*/  LOP3.LUT R3, R2, R8, R3, 0x1e, !PT ;  /* 0x0000000802037212 */ /* 0x000fc400078e1e03 */
[----:B------:R-:W-:Y:S02]  /*0740*/  LOP3.LUT R0, R4, 0xfffffe00, RZ, 0xc0, !PT ;  /* 0xfffffe0004007812 */ /* 0x000fe400078ec0ff */
[----:B------:R-:W-:Y:S01]  /*0750*/  LOP3.LUT R2, R6, R2, RZ, 0x3c, !PT ;  /* 0x0000000206027212 */ /* 0x000fe200078e3cff */
[----:B------:R-:W-:Y:S01]  /*0760*/  IMAD.U32 R6, RZ, RZ, UR5 ;  /* 0x00000005ff067e24 */ /* 0x000fe2000f8e00ff */
[----:B------:R-:W-:Y:S01]  /*0770*/  USHF.L.U32 UR5, UR49, 0x7, URZ ;  /* 0x0000000731057899 */ /* 0x000fe2000800063f */
[--C-:B------:R-:W-:Y:S01]  /*0780*/  IMAD R4, R15, 0x400, R0.reuse ;  /* 0x000004000f047824 */ /* 0x100fe200078e0200 */
[----:B------:R-:W-:Y:S01]  /*0790*/  LOP3.LUT R178, R3, R0, RZ, 0xfc, !PT ;  /* 0x0000000003b27212 */ /* 0x000fe200078efcff */
[----:B------:R-:W-:Y:S01]  /*07a0*/  IMAD R171, R171, 0x400, R0 ;  /* 0x00000400abab7824 */ /* 0x000fe200078e0200 */
[----:B------:R-:W-:Y:S01]  /*07b0*/  LEA R245, R7, UR7, 0x1 ;  /* 0x0000000707f57c11 */ /* 0x000fe2000f8e08ff */
[----:B------:R-:W-:Y:S01]  /*07c0*/  IMAD.IADD R177, R4, 0x1, R2 ;  /* 0x0000000104b17824 */ /* 0x000fe200078e0202 */
[----:B------:R-:W-:Y:S01]  /*07d0*/  LEA R188, R188, UR4, 0x1 ;  /* 0x00000004bcbc7c11 */ /* 0x000fe2000f8e08ff */
[----:B------:R-:W-:Y:S01]  /*07e0*/  IMAD.IADD R171, R2, 0x1, R171 ;  /* 0x0000000102ab7824 */ /* 0x000fe200078e02ab */
[----:B------:R-:W-:Y:S01]  /*07f0*/  LEA R3, R5, UR4, 0x1 ;  /* 0x0000000405037c11 */ /* 0x000fe2000f8e08ff */
[----:B------:R-:W-:Y:S01]  /*0800*/  IMAD.U32 R0, RZ, RZ, UR5 ;  /* 0x00000005ff007e24 */ /* 0x000fe2000f8e00ff */
[----:B------:R-:W-:Y:S01]  /*0810*/  USHF.R.S32.HI UR5, URZ, 0x1f, UR55 ;  /* 0x0000001f3f057899 */ /* 0x000fe20008011437 */
[----:B------:R-:W-:Y:S01]  /*0820*/  IMAD.U32 R2, RZ, RZ, UR6 ;  /* 0x00000006ff027e24 */ /* 0x000fe2000f8e00ff */
[----:B------:R-:W-:Y:S01]  /*0830*/  UIADD3 UR6, UR4, 0xa000, URZ ;  /* 0x0000a00004067890 */ /* 0x000fe2000fffe03f */
[----:B------:R-:W-:-:S02]  /*0840*/  IMAD.MOV.U32 R4, RZ, RZ, 0x20 ;  /* 0x00000020ff047424 */ /* 0x000fc400078e00ff */
[----:B------:R-:W-:Y:S02]  /*0850*/  IMAD.MOV.U32 R2, RZ, RZ, 0x40 ;  /* 0x00000040ff027424 */ /* 0x000fe400078e00ff */
[----:B------:R-:W-:Y:S01]  /*0860*/  IMAD.U32 R0, RZ, RZ, UR5 ;  /* 0x00000005ff007e24 */ /* 0x000fe2000f8e00ff */
[----:B------:R-:W-:Y:S01]  /*0870*/  SEL R174, R4, 0xffffffe0, !P4 ;  /* 0xffffffe004ae7807 */ /* 0x000fe20006000000 */
[C---:B------:R-:W-:Y:S01]  /*0880*/  VIADD R248, R245.reuse, 0x40 ;  /* 0x00000040f5f87836 */ /* 0x040fe20000000000 */
[----:B------:R-:W-:Y:S01]  /*0890*/  SEL R2, R2, 0xffffffc0, !P3 ;  /* 0xffffffc002027807 */ /* 0x000fe20005800000 */
[----:B------:R-:W-:Y:S01]  /*08a0*/  @P2 VIADD R248, R245, 0xffffffc0 ;  /* 0xffffffc0f5f82836 */ /* 0x000fe20000000000 */
[----:B------:R-:W-:Y:S01]  /*08b0*/  LEA R0, R179, UR6, 0x1 ;  /* 0x00000006b3007c11 */ /* 0x000fe2000f8e08ff */
[----:B------:R-:W-:Y:S01]  /*08c0*/  VIADD R251, R245, 0x420 ;  /* 0x00000420f5fb7836 */ /* 0x000fe20000000000 */
[----:B------:R-:W-:Y:S01]  /*08d0*/  SEL R4, R4, 0xffffffe0, !P1 ;  /* 0xffffffe004047807 */ /* 0x000fe20004800000 */
[----:B------:R-:W-:Y:S01]  /*08e0*/  IMAD.IADD R189, R188, 0x1, R186 ;  /* 0x00000001bcbd7824 */ /* 0x000fe200078e02ba */
[----:B------:R-:W-:Y:S01]  /*08f0*/  LEA R171, R171, UR6, 0x1 ;  /* 0x00000006abab7c11 */ /* 0x000fe2000f8e08ff */
[----:B------:R-:W-:Y:S01]  /*0900*/  IMAD.IADD R173, R0, 0x1, R2 ;  /* 0x0000000100ad7824 */ /* 0x000fe200078e0202 */
[----:B------:R-:W-:Y:S01]  /*0910*/  UIADD3 UR5, UR4, 0x6000, URZ ;  /* 0x0000600004057890 */ /* 0x000fe2000fffe03f */
[----:B------:R-:W-:-:S02]  /*0920*/  IMAD.IADD R187, R188, 0x1, R4 ;  /* 0x00000001bcbb7824 */ /* 0x000fc400078e0204 */
[----:B------:R-:W-:Y:S02]  /*0930*/  IMAD.IADD R175, R0, 0x1, R174 ;  /* 0x0000000100af7824 */ /* 0x000fe400078e02ae */
[----:B------:R-:W-:Y:S02]  /*0940*/  IMAD.IADD R174, R174, 0x1, R173 ;  /* 0x00000001aeae7824 */ /* 0x000fe400078e02ad */
[----:B------:R-:W-:Y:S02]  /*0950*/  IMAD.IADD R250, R4, 0x1, R245 ;  /* 0x0000000104fa7824 */ /* 0x000fe400078e02f5 */
[----:B------:R-:W-:Y:S02]  /*0960*/  @P1 VIADD R251, R245, 0x3e0 ;  /* 0x000003e0f5fb1836 */ /* 0x000fe40000000000 */
[----:B------:R-:W-:Y:S02]  /*0970*/  IMAD.IADD R186, R186, 0x1, R187 ;  /* 0x00000001baba7824 */ /* 0x000fe400078e02bb */
[----:B------:R-:W-:-:S07]  /*0980*/  IMAD.IADD R249, R4, 0x1, R248 ;  /* 0x0000000104f97824 */ /* 0x000fce00078e02f8 */
.L_x_1589:
        /* <DEDUP_REMOVED lines=67> */
.L_x_1519:
        /* <DEDUP_REMOVED lines=16> */
[----:B------:R-:W-:Y:S01]  /*0ec0*/  USHF.R.S32.HI UR15, URZ, 0x1f, UR58 ;  /* 0x0000001f3f0f7899 */ /* 0x000fe2000801143a */
[----:B------:R-:W-:Y:S01]  /*0ed0*/  @!UP2 ULDC.64 UR8, c[0x0][0x418] ;  /* 0x000106000008aab9 */ /* 0x000fe20000000a00 */
[----:B------:R-:W-:Y:S02]  /*0ee0*/  UIADD3 UR12, UR14, 0x3f, URZ ;  /* 0x0000003f0e0c7890 */ /* 0x000fe4000fffe03f */
[----:B------:R-:W-:Y:S01]  /*0ef0*/  @!UP2 UIMAD.WIDE.U32 UR38, UR49, UR8, URZ ;  /* 0x000000083126a2a5 */ /* 0x000fe2000f8e003f */
[----:B------:R-:W-:Y:S01]  /*0f00*/  ULDC UR24, c[0x0][0x394] ;  /* 0x0000e50000187ab9 */ /* 0x000fe20000000800 */
[----:B------:R-:W-:Y:S01]  /*0f10*/  ULDC.64 UR32, c[0x0][0x240] ;  /* 0x0000900000207ab9 */ /* 0x000fe20000000a00 */
[----:B------:R-:W-:Y:S01]  /*0f20*/  UIMAD UR15, UR15, UR49, URZ ;  /* 0x000000310f0f72a4 */ /* 0x000fe2000f8e023f */
[----:B-1----:R-:W-:Y:S01]  /*0f30*/  IABS R6, R7 ;  /* 0x0000000700067213 */ /* 0x002fe20000000000 */
[----:B------:R-:W-:Y:S01]  /*0f40*/  ULDC UR31, c[0x0][0x2dc] ;  /* 0x0000b700001f7ab9 */ /* 0x000fe20000000800 */
[----:B------:R-:W-:Y:S01]  /*0f50*/  ULDC UR61, c[0x0][0x270] ;  /* 0x00009c00003d7ab9 */ /* 0x000fe20000000800 */
[----:B------:R-:W-:Y:S01]  /*0f60*/  UIMAD.WIDE.U32 UR18, UR6, UR32, URZ ;  /* 0x00000020061272a5 */ /* 0x000fe2000f8e003f */
[----:B------:R-:W1:Y:S01]  /*0f70*/  I2F.RP R4, R6 ;  /* 0x0000000600047306 */ /* 0x000e620000209400 */
[----:B------:R-:W-:Y:S01]  /*0f80*/  ULDC.U8 UR27, c[0x0][0x3d8] ;  /* 0x0000f600001b7ab9 */ /* 0x000fe20000000000 */
[----:B------:R-:W-:-:S02]  /*0f90*/  UIMAD UR15, UR57, UR58, UR15 ;  /* 0x0000003a390f72a4 */ /* 0x000fc4000f8e020f */
[----:B--2---:R-:W-:Y:S02]  /*0fa0*/  UIMAD.WIDE.U32 UR46, UR13, UR10, URZ ;  /* 0x0000000a0d2e72a5 */ /* 0x004fe4000f8e003f */
[----:B------:R-:W-:Y:S02]  /*0fb0*/  UISETP.NE.AND UP3, UPT, UR27, URZ, UPT ;  /* 0x0000003f1b00728c */ /* 0x000fe4000bf65270 */
[----:B------:R-:W-:Y:S02]  /*0fc0*/  UIMAD UR35, UR13, UR11, UR47 ;  /* 0x0000000b0d2372a4 */ /* 0x000fe4000f8e022f */
[----:B------:R-:W-:Y:S01]  /*0fd0*/  USHF.L.U32 UR13, UR49, 0x7, URZ ;  /* 0x00000007310d7899 */ /* 0x000fe2000800063f */
[----:B------:R-:W-:Y:S01]  /*0fe0*/  @UP2 ULDC.64 UR10, c[0x0][0x420] ;  /* 0x00010800000a2ab9 */ /* 0x000fe20000000a00 */
[----:B------:R-:W-:Y:S01]  /*0ff0*/  USEL UR56, UR20, UR18, !UP2 ;  /* 0x0000001214387287 */ /* 0x000fe2000d000000 */
[----:B-1----:R-:W1:Y:S01]  /*1000*/  MUFU.RCP R4, R4 ;  /* 0x0000000400047308 */ /* 0x002e620000001000 */
[----:B------:R-:W-:-:S02]  /*1010*/  @UP2 UIMAD.WIDE.U32 UR44, UR6, UR10, URZ ;  /* 0x0000000a062c22a5 */ /* 0x000fc4000f8e003f */
[----:B------:R-:W-:Y:S02]  /*1020*/  @!UP2 UIMAD UR10, UR57, UR8, URZ ;  /* 0x00000008390aa2a4 */ /* 0x000fe4000f8e023f */
[----:B------:R-:W-:Y:S02]  /*1030*/  UIADD3 UR8, UR14, 0x80, UR41 ;  /* 0x000000800e087890 */ /* 0x000fe4000fffe029 */
[----:B------:R-:W-:Y:S02]  /*1040*/  USEL UR29, UR13, URZ, UP4 ;  /* 0x0000003f0d1d7287 */ /* 0x000fe4000a000000 */
[----:B------:R-:W-:Y:S02]  /*1050*/  @UP2 UIMAD UR52, UR6, UR11, UR45 ;  /* 0x0000000b063422a4 */ /* 0x000fe4000f8e022d */
[----:B------:R-:W-:Y:S02]  /*1060*/  @!UP2 UIMAD UR30, UR49, UR9, UR10 ;  /* 0x00000009311ea2a4 */ /* 0x000fe4000f8e020a */
[----:B------:R-:W-:-:S02]  /*1070*/  USHF.R.S32.HI UR13, URZ, 0x1f, UR12 ;  /* 0x0000001f3f0d7899 */ /* 0x000fc4000801140c */
[----:B------:R-:W-:Y:S01]  /*1080*/  UIADD3 UR24, UR8, UR24, -UR7 ;  /* 0x0000001808187290 */ /* 0x000fe2000fffe807 */
[----:B-1----:R-:W-:Y:S01]  /*1090*/  VIADD R4, R4, 0xffffffe ;  /* 0x0ffffffe04047836 */ /* 0x002fe20000000000 */
[----:B------:R-:W-:Y:S02]  /*10a0*/  UIMAD.WIDE UR8, UR31, UR61, URZ ;  /* 0x0000003d1f0872a5 */ /* 0x000fe4000f8e023f */
[----:B------:R-:W-:Y:S01]  /*10b0*/  UIMAD.WIDE.U32 UR10, UR49, UR58, URZ ;  /* 0x0000003a310a72a5 */ /* 0x000fe2000f8e003f */
[----:B------:R-:W1:Y:S01]  /*10c0*/  F2I.FTZ.U32.TRUNC.NTZ R5, R4 ;  /* 0x0000000400057305 */ /* 0x000e62000021f000 */
[----:B------:R-:W-:Y:S02]  /*10d0*/  ULEA.HI UR27, UR13, UR12, URZ, 0x6 ;  /* 0x0000000c0d1b7291 */ /* 0x000fe4000f8f303f */
[----:B------:R-:W-:Y:S02]  /*10e0*/  UIMAD.WIDE.U32 UR12, UR8, UR10, URZ ;  /* 0x0000000a080c72a5 */ /* 0x000fe4000f8e003f */
[----:B------:R-:W-:-:S02]  /*10f0*/  UIADD3 UR51, UR21, UR23, URZ ;  /* 0x0000001715337290 */ /* 0x000fc4000fffe03f */
[----:B------:R-:W-:Y:S02]  /*1100*/  UIMAD UR18, UR9, UR10, URZ ;  /* 0x0000000a091272a4 */ /* 0x000fe4000f8e023f */
[----:B------:R-:W-:Y:S02]  /*1110*/  UISETP.NE.AND UP1, UPT, UR43, -0x1, UPT ;  /* 0xffffffff2b00788c */ /* 0x000fe4000bf25270 */
[----:B------:R-:W-:Y:S02]  /*1120*/  UIADD3 UR10, UR11, UR15, URZ ;  /* 0x0000000f0b0a7290 */ /* 0x000fe4000fffe03f */
[----:B------:R-:W-:Y:S01]  /*1130*/  UIMAD.WIDE.U32 UR20, UR8, UR6, URZ ;  /* 0x00000006081472a5 */ /* 0x000fe2000f8e003f */
[----:B-1----:R-:W-:Y:S01]  /*1140*/  IADD3 R0, RZ, -R5, RZ ;  /* 0x80000005ff007210 */ /* 0x002fe20007ffe0ff */
[----:B------:R-:W-:Y:S01]  /*1150*/  IMAD.MOV.U32 R4, RZ, RZ, RZ ;  /* 0x000000ffff047224 */ /* 0x000fe200078e00ff */
[----:B------:R-:W-:Y:S01]  /*1160*/  UIADD3 UR15, UR24, 0x3f, URZ ;  /* 0x0000003f180f7890 */ /* 0x000fe2000fffe03f */
[----:B------:R-:W-:Y:S01]  /*1170*/  PLOP3.LUT P0, PT, PT, PT, UP1, 0x80, 0x0 ;  /* 0x000000000000781c */ /* 0x000fe20003f0f018 */
[----:B------:R-:W-:Y:S01]  /*1180*/  USEL UR54, UR12, UR20, !UP2 ;  /* 0x000000140c367287 */ /* 0x000fe2000d000000 */
[----:B------:R-:W-:Y:S01]  /*1190*/  IMAD R0, R0, R6, RZ ;  /* 0x0000000600007224 */ /* 0x000fe200078e02ff */
[----:B------:R-:W-:-:S02]  /*11a0*/  USHF.R.S32.HI UR20, URZ, 0x1f, UR15 ;  /* 0x0000001f3f147899 */ /* 0x000fc4000801140f */
[----:B------:R-:W-:Y:S01]  /*11b0*/  UIMAD UR10, UR8, UR10, UR18 ;  /* 0x0000000a080a72a4 */ /* 0x000fe2000f8e0212 */
[----:B------:R-:W-:Y:S01]  /*11c0*/  IMAD.HI.U32 R0, R5, R0, R4 ;  /* 0x0000000005007227 */ /* 0x000fe200078e0004 */
[----:B------:R-:W-:Y:S02]  /*11d0*/  ULEA.HI UR15, UR20, UR15, URZ, 0x6 ;  /* 0x0000000f140f7291 */ /* 0x000fe4000f8f303f */
[----:B------:R-:W-:Y:S02]  /*11e0*/  UIMAD UR26, UR6, UR33, URZ ;  /* 0x00000021061a72a4 */ /* 0x000fe4000f8e023f */
[----:B------:R-:W-:Y:S01]  /*11f0*/  UIMAD UR18, UR9, UR6, URZ ;  /* 0x00000006091272a4 */ /* 0x000fe2000f8e023f */
[----:B------:R-:W-:Y:S01]  /*1200*/  IMAD.HI.U32 R0, R0, R2, RZ ;  /* 0x0000000200007227 */ /* 0x000fe200078e00ff */
[----:B------:R-:W-:Y:S02]  /*1210*/  @UP1 UIADD3 UR22, UR37, UR43, URZ ;  /* 0x0000002b25161290 */ /* 0x000fe4000fffe03f */
[----:B------:R-:W-:-:S02]  /*1220*/  UIADD3 UR50, UR13, UR10, URZ ;  /* 0x0000000a0d327290 */ /* 0x000fc4000fffe03f */
[----:B------:R-:W-:Y:S01]  /*1230*/  IADD3 R4, -R0, RZ, RZ ;  /* 0x000000ff00047210 */ /* 0x000fe20007ffe1ff */
[----:B------:R-:W-:Y:S01]  /*1240*/  @UP1 ULDC.64 UR12, c[0x0][0x248] ;  /* 0x00009200000c1ab9 */ /* 0x000fe20000000a00 */
[----:B------:R-:W-:Y:S02]  /*1250*/  USHF.R.S32.HI UR20, URZ, 0x6, UR27 ;  /* 0x000000063f147899 */ /* 0x000fe4000801141b */
[----:B------:R-:W-:Y:S01]  /*1260*/  USHF.R.S32.HI UR15, URZ, 0x6, UR15 ;  /* 0x000000063f0f7899 */ /* 0x000fe2000801140f */
[C---:B------:R-:W-:Y:S01]  /*1270*/  IMAD R2, R6.reuse, R4, R2 ;  /* 0x0000000406027224 */ /* 0x040fe200078e0202 */
[----:B------:R-:W-:Y:S02]  /*1280*/  @UP2 UIADD3 UR51, UR19, UR26, URZ ;  /* 0x0000001a13332290 */ /* 0x000fe4000fffe03f */
[----:B------:R-:W-:Y:S01]  /*1290*/  @UP2 UIADD3 UR50, UR21, UR18, URZ ;  /* 0x0000001215322290 */ /* 0x000fe2000fffe03f */
[----:B------:R-:W-:Y:S01]  /*12a0*/  ULDC UR40, c[0x0][0x2c4] ;  /* 0x0000b10000287ab9 */ /* 0x000fe20000000800 */
        /* <DEDUP_REMOVED lines=12> */
[----:B------:R-:W-:-:S02]  /*1370*/  @!UP3 UIMAD UR21, UR49, UR61, UR55 ;  /* 0x0000003d3115b2a4 */ /* 0x000fc4000f8e0237 */
[----:B------:R-:W-:Y:S01]  /*1380*/  USHF.L.U64.HI UR28, UR49, 0x7, UR57 ;  /* 0x00000007311c7899 */ /* 0x000fe20008010239 */
[----:B------:R-:W-:Y:S01]  /*1390*/  ISETP.GE.U32.AND P3, PT, R2, R6, PT ;  /* 0x000000060200720c */ /* 0x000fe20003f66070 */
[----:B------:R-:W-:Y:S01]  /*13a0*/  @UP1 ULDC.64 UR10, c[0x0][0x250] ;  /* 0x00009400000a1ab9 */ /* 0x000fe20000000a00 */
[----:B------:R-:W-:Y:S01]  /*13b0*/  @UP3 UIMAD UR42, UR55, UR18, UR19 ;  /* 0x00000012372a32a4 */ /* 0x000fe2000f8e0213 */
[----:B------:R-:W-:Y:S01]  /*13c0*/  LOP3.LUT R2, R7, UR55, RZ, 0x3c, !PT ;  /* 0x0000003707027c12 */ /* 0x000fe2000f8e3cff */
[----:B------:R-:W-:Y:S02]  /*13d0*/  ULEA UR15, UR31, 0xffffffc0, 0x6 ;  /* 0xffffffc01f0f7891 */ /* 0x000fe4000f8e303f */
[----:B------:R-:W-:Y:S02]  /*13e0*/  @UP1 UIMAD.WIDE.U32 UR18, UR25, UR10, URZ ;  /* 0x0000000a191212a5 */ /* 0x000fe4000f8e003f */
[----:B------:R-:W-:Y:S02]  /*13f0*/  @!UP3 UIMAD UR42, UR21, UR40, URZ ;  /* 0x00000028152ab2a4 */ /* 0x000fe4000f8e023f */
[----:B------:R-:W-:-:S02]  /*1400*/  USEL UR21, UR28, URZ, UP4 ;  /* 0x0000003f1c157287 */ /* 0x000fc4000a000000 */
[----:B------:R-:W-:Y:S02]  /*1410*/  @UP1 UIMAD UR20, UR25, UR11, URZ ;  /* 0x0000000b191412a4 */ /* 0x000fe4000f8e023f */
[----:B------:R-:W-:Y:S02]  /*1420*/  USHF.R.S32.HI UR28, URZ, 0x1f, UR15 ;  /* 0x0000001f3f1c7899 */ /* 0x000fe4000801140f */
        /* <DEDUP_REMOVED lines=18> */
.L_x_1521:
        /* <DEDUP_REMOVED lines=13> */
.L_x_1522:
        /* <DEDUP_REMOVED lines=31> */
.L_x_1523:
[----:B------:R-:W-:-:S04]  /*1810*/  UIMAD UR6, UR49, UR61, UR55 ;  /* 0x0000003d310672a4 */ /* 0x000fc8000f8e0237 */
[----:B------:R-:W-:-:S12]  /*1820*/  UIMAD UR6, UR6, UR58, URZ ;  /* 0x0000003a060672a4 */ /* 0x000fd8000f8e023f */
.L_x_1524:
[----:B------:R-:W1:Y:S01]  /*1830*/  S2R R17, SR_TID.X ;  /* 0x0000000000117919 */ /* 0x000e620000002100 */
        /* <DEDUP_REMOVED lines=8> */
[----:B------:R-:W-:Y:S02]  /*18c0*/  UIADD3 UR6, -UR7, UR14, UR41 ;  /* 0x0000000e07067290 */ /* 0x000fe4000fffe129 */
[----:B------:R-:W-:-:S02]  /*18d0*/  USHF.R.S32.HI UR20, URZ, 0x1f, UR27 ;  /* 0x0000001f3f147899 */ /* 0x000fc4000801141b */
[----:B------:R-:W-:Y:S01]  /*18e0*/  UIADD3 UR18, UP3, UP2, UR8, UR27, UR18 ;  /* 0x0000001b08127290 */ /* 0x000fe2000fa7e012 */
[----:B------:R-:W-:Y:S01]  /*18f0*/  ULDC UR44, c[0x0][0x398] ;  /* 0x0000e600002c7ab9 */ /* 0x000fe20000000800 */
[----:B------:R-:W-:Y:S02]  /*1900*/  USHF.R.S32.HI UR39, URZ, 0x1f, UR55 ;  /* 0x0000001f3f277899 */ /* 0x000fe40008011437 */
[----:B------:R-:W-:Y:S02]  /*1910*/  UIADD3.X UR20, UR21, UR20, UR24, UP3, UP2 ;  /* 0x0000001415147290 */ /* 0x000fe40009fe4418 */
[----:B------:R-:W-:Y:S02]  /*1920*/  UIADD3 UR18, UP3, UP2, UR29, UR18, UR54 ;  /* 0x000000121d127290 */ /* 0x000fe4000fa7e036 */
[----:B------:R-:W-:Y:S01]  /*1930*/  UIADD3 UR6, UR6, -UR44, URZ ;  /* 0x8000002c06067290 */ /* 0x000fe2000fffe03f */
[----:B------:R-:W-:Y:S01]  /*1940*/  ULDC.64 UR24, c[0x0][0x400] ;  /* 0x0001000000187ab9 */ /* 0x000fe20000000a00 */
[----:B------:R-:W-:Y:S01]  /*1950*/  ULDC.64 UR8, c[0x0][0x428] ;  /* 0x00010a0000087ab9 */ /* 0x000fe20000000a00 */
[----:B--2---:R-:W-:Y:S01]  /*1960*/  IMAD R9, R12, UR28, RZ ;  /* 0x0000001c0c097c24 */ /* 0x004fe2000f8e02ff */
[----:B------:R-:W-:Y:S01]  /*1970*/  ULDC.64 UR22, c[0x0][0x258] ;  /* 0x0000960000167ab9 */ /* 0x000fe20000000a00 */
[----:B------:R-:W-:-:S02]  /*1980*/  UIMAD UR21, UR39, UR8, URZ ;  /* 0x00000008271572a4 */ /* 0x000fc4000f8e023f */
[----:B------:R-:W-:Y:S01]  /*1990*/  IMAD R9, R13, UR15, R9 ;  /* 0x0000000f0d097c24 */ /* 0x000fe2000f8e0209 */
[----:B-1----:R-:W-:Y:S01]  /*19a0*/  SHF.R.S32.HI R16, RZ, 0x1f, R17 ;  /* 0x0000001fff107819 */ /* 0x002fe20000011411 */
[----:B------:R-:W-:-:S03]  /*19b0*/  UIMAD UR9, UR55, UR9, UR21 ;  /* 0x00000009370972a4 */ /* 0x000fc6000f8e0215 */
[CC--:B------:R-:W-:Y:S02]  /*19c0*/  LEA.HI R4, R16.reuse, R17.reuse, RZ, 0x5 ;  /* 0x0000001110047211 */ /* 0x0c0fe400078f28ff */
[----:B------:R-:W-:Y:S02]  /*19d0*/  LEA.HI R2, R16, R17, RZ, 0x3 ;  /* 0x0000001110027211 */ /* 0x000fe400078f18ff */
[----:B------:R-:W-:Y:S02]  /*19e0*/  LOP3.LUT R0, R4, 0xffffffe0, RZ, 0xc0, !PT ;  /* 0xffffffe004007812 */ /* 0x000fe400078ec0ff */
[----:B------:R-:W-:-:S03]  /*19f0*/  SHF.R.S32.HI R4, RZ, 0x5, R4 ;  /* 0x00000005ff047819 */ /* 0x000fc60000011404 */
[----:B------:R-:W-:-:S04]  /*1a00*/  IMAD.IADD R0, R17, 0x1, -R0 ;  /* 0x0000000111007824 */ /* 0x000fc800078e0a00 */
[----:B------:R-:W-:Y:S01]  /*1a10*/  IMAD R8, R4, UR30, R0 ;  /* 0x0000001e04087c24 */ /* 0x000fe2000f8e0200 */
[----:B------:R-:W-:Y:S02]  /*1a20*/  SHF.R.S32.HI R0, RZ, 0x3, R2 ;  /* 0x00000003ff007819 */ /* 0x000fe40000011402 */
[----:B------:R-:W-:Y:S01]  /*1a30*/  IADD3 R4, P1, R182, UR19, RZ ;  /* 0x00000013b6047c10 */ /* 0x000fe2000ff3e0ff */
[----:B------:R-:W-:Y:S01]  /*1a40*/  UIADD3.X UR19, UR35, UR20, UR50, UP3, UP2 ;  /* 0x0000001423137290 */ /* 0x000fe20009fe4432 */
[----:B------:R-:W-:Y:S01]  /*1a50*/  SHF.R.S32.HI R15, RZ, 0x1f, R0 ;  /* 0x0000001fff0f7819 */ /* 0x000fe20000011400 */
[----:B------:R-:W-:Y:S01]  /*1a60*/  USHF.R.S32.HI UR35, URZ, 0x1f, UR6 ;  /* 0x0000001f3f237899 */ /* 0x000fe20008011406 */
[----:B------:R-:W-:Y:S02]  /*1a70*/  IADD3 R2, P2, R0, UR15, RZ ;  /* 0x0000000f00027c10 */ /* 0x000fe4000ff5e0ff */
[----:B------:R-:W-:Y:S01]  /*1a80*/  IADD3.X R5, R247, UR52, RZ, P1, !PT ;  /* 0x00000034f7057c10 */ /* 0x000fe20008ffe4ff */
[----:B------:R-:W-:Y:S01]  /*1a90*/  ULEA.HI UR35, UR35, UR6, URZ, 0x6 ;  /* 0x0000000623237291 */ /* 0x000fe2000f8f303f */
[----:B------:R-:W-:Y:S01]  /*1aa0*/  IADD3.X R6, R15, UR28, RZ, P2, !PT ;  /* 0x0000001c0f067c10 */ /* 0x000fe200097fe4ff */
[----:B------:R-:W-:Y:S01]  /*1ab0*/  ULDC.64 UR28, c[0x0][0x2b0] ;  /* 0x0000ac00001c7ab9 */ /* 0x000fe20000000a00 */
[----:B------:R-:W-:Y:S01]  /*1ac0*/  IMAD.WIDE.U32 R4, R12, UR15, R4 ;  /* 0x0000000f0c047c25 */ /* 0x000fe2000f8e0004 */
[----:B------:R-:W-:-:S03]  /*1ad0*/  USHF.R.S32.HI UR35, URZ, 0x6, UR35 ;  /* 0x000000063f237899 */ /* 0x000fc60008011423 */
[----:B------:R-:W-:Y:S01]  /*1ae0*/  IMAD R6, R6, UR32, RZ ;  /* 0x0000002006067c24 */ /* 0x000fe2000f8e02ff */
[----:B------:R-:W-:Y:S01]  /*1af0*/  UISETP.LT.AND UP2, UPT, URZ, UR35, UPT ;  /* 0x000000233f00728c */ /* 0x000fe2000bf41270 */
[----:B------:R-:W-:Y:S02]  /*1b00*/  IMAD.IADD R5, R5, 0x1, R9 ;  /* 0x0000000105057824 */ /* 0x000fe400078e0209 */
[C---:B------:R-:W-:Y:S01]  /*1b10*/  IMAD R10, R2.reuse, UR33, R6 ;  /* 0x00000021020a7c24 */ /* 0x040fe2000f8e0206 */
[----:B------:R-:W-:Y:S01]  /*1b20*/  USEL UR35, URZ, UR35, !UP2 ;  /* 0x000000233f237287 */ /* 0x000fe2000d000000 */
[----:B------:R-:W-:Y:S01]  /*1b30*/  IMAD.WIDE.U32 R6, R2, UR32, R246 ;  /* 0x0000002002067c25 */ /* 0x000fe2000f8e00f6 */
[C---:B------:R-:W-:Y:S01]  /*1b40*/  IADD3 R2, P1, R8.reuse, UR18, RZ ;  /* 0x0000001208027c10 */ /* 0x040fe2000ff3e0ff */
[----:B------:R-:W-:Y:S02]  /*1b50*/  UIMAD UR18, UR39, UR22, URZ ;  /* 0x00000016271272a4 */ /* 0x000fe4000f8e023f */
[----:B------:R-:W-:Y:S01]  /*1b60*/  UISETP.GT.AND UP2, UPT, UR31, UR35, UPT ;  /* 0x000000231f00728c */ /* 0x000fe2000bf44270 */
[----:B------:R-:W-:Y:S01]  /*1b70*/  LEA.HI.X.SX32 R8, R8, UR19, 0x1, P1 ;  /* 0x0000001308087c11 */ /* 0x000fe200088f0eff */
[----:B------:R-:W-:Y:S01]  /*1b80*/  UIMAD UR20, UR55, UR23, UR18 ;  /* 0x00000017371472a4 */ /* 0x000fe2000f8e0212 */
[----:B------:R-:W-:Y:S01]  /*1b90*/  LEA R184, P1, R2, UR24, 0x2 ;  /* 0x0000001802b87c11 */ /* 0x000fe2000f8210ff */
[----:B------:R-:W-:Y:S01]  /*1ba0*/  UIADD3 UR18, UR15, UR42, URZ ;  /* 0x0000002a0f127290 */ /* 0x000fe2000fffe03f */
[----:B------:R-:W-:-:S02]  /*1bb0*/  IADD3 R6, P2, R6, UR56, RZ ;  /* 0x0000003806067c10 */ /* 0x000fc4000ff5e0ff */
[----:B------:R-:W-:Y:S01]  /*1bc0*/  LEA.HI.X R183, R2, UR25, R8, 0x2, P1 ;  /* 0x0000001902b77c11 */ /* 0x000fe200088f1408 */
[----:B------:R-:W-:Y:S01]  /*1bd0*/  IMAD.U32 R2, RZ, RZ, UR8 ;  /* 0x00000008ff027e24 */ /* 0x000fe2000f8e00ff */
[----:B------:R-:W-:Y:S01]  /*1be0*/  IADD3.X R7, R7, UR51, R10, P2, !PT ;  /* 0x0000003307077c10 */ /* 0x000fe200097fe40a */
[----:B------:R-:W-:Y:S01]  /*1bf0*/  IMAD.U32 R8, RZ, RZ, UR22 ;  /* 0x00000016ff087e24 */ /* 0x000fe2000f8e00ff */
[----:B------:R-:W-:Y:S01]  /*1c00*/  ULDC.64 UR24, c[0x0][0x478] ;  /* 0x00011e0000187ab9 */ /* 0x000fe20000000a00 */
[----:B------:R-:W-:Y:S01]  /*1c10*/  IMAD.WIDE.U32 R4, R2, UR55, R4 ;  /* 0x0000003702047c25 */ /* 0x000fe2000f8e0004 */
[----:B------:R-:W-:Y:S01]  /*1c20*/  UIMAD.WIDE UR18, UR18, 0x4, UR28 ;  /* 0x00000004121278a5 */ /* 0x000fe2000f8e021c */
[----:B------:R-:W-:Y:S02]  /*1c30*/  ULDC.64 UR22, c[0x0][0x3e0] ;  /* 0x0000f80000167ab9 */ /* 0x000fe40000000a00 */
        /* <DEDUP_REMOVED lines=9> */
[----:B------:R-:W-:Y:S01]  /*1cd0*/  UMOV UR15, UR19 ;  /* 0x00000013000f7c82 */ /* 0x000fe20008000000 */
[----:B------:R-:W-:Y:S01]  /*1ce0*/  PLOP3.LUT P1, PT, PT, PT, UP2, 0x80, 0x0 ;  /* 0x000000000000781c */ /* 0x000fe20003f2f028 */
[----:B------:R-:W-:Y:S01]  /*1cf0*/  IMAD R2, R0, R13, R2 ;  /* 0x0000000d00027224 */ /* 0x000fe200078e0202 */
[----:B------:R-:W-:Y:S01]  /*1d00*/  LEA R190, P2, R4, UR22, 0x1 ;  /* 0x0000001604be7c11 */ /* 0x000fe2000f8408ff */
[----:B------:R-:W-:-:S02]  /*1d10*/  UIADD3 UR9, UR31, -0x1, URZ ;  /* 0xffffffff1f097890 */ /* 0x000fc4000fffe03f */
[----:B------:R-:W-:Y:S01]  /*1d20*/  IMAD.IADD R2, R5, 0x1, R2 ;  /* 0x0000000105027824 */ /* 0x000fe200078e0202 */
[----:B------:R-:W-:-:S04]  /*1d30*/  UMOV UR19, UR21 ;  /* 0x0000001500137c82 */ /* 0x000fc80008000000 */
        /* <DEDUP_REMOVED lines=21> */
.L_x_1526:
        /* <DEDUP_REMOVED lines=20> */
.L_x_1527:
        /* <DEDUP_REMOVED lines=35> */
.L_x_1529:
[----:B------:R-:W-:Y:S05]  /*2200*/  BSYNC B0 ;  /* 0x0000000000007941 */ /* 0x000fea0003800000 */
.L_x_1528:
        /* <DEDUP_REMOVED lines=14> */
.L_x_1531:
[----:B------:R-:W-:Y:S05]  /*22f0*/  BSYNC B0 ;  /* 0x0000000000007941 */ /* 0x000fea0003800000 */
.L_x_1530:
        /* <DEDUP_REMOVED lines=14> */
.L_x_1533:
[----:B------:R-:W-:Y:S05]  /*23e0*/  BSYNC B0 ;  /* 0x0000000000007941 */ /* 0x000fea0003800000 */
.L_x_1532:
        /* <DEDUP_REMOVED lines=14> */
.L_x_1535:
[----:B------:R-:W-:Y:S05]  /*24d0*/  BSYNC B0 ;  /* 0x0000000000007941 */ /* 0x000fea0003800000 */
.L_x_1534:
        /* <DEDUP_REMOVED lines=26> */
.L_x_1537:
[----:B------:R-:W-:Y:S05]  /*2680*/  BSYNC B0 ;  /* 0x0000000000007941 */ /* 0x000fea0003800000 */
.L_x_1536:
        /* <DEDUP_REMOVED lines=14> */
.L_x_1539:
[----:B------:R-:W-:Y:S05]  /*2770*/  BSYNC B0 ;  /* 0x0000000000007941 */ /* 0x000fea0003800000 */
.L_x_1538:
        /* <DEDUP_REMOVED lines=14> */
.L_x_1541:
[----:B------:R-:W-:Y:S05]  /*2860*/  BSYNC B0 ;  /* 0x0000000000007941 */ /* 0x000fea0003800000 */
.L_x_1540:
        /* <DEDUP_REMOVED lines=14> */
.L_x_1525:
        /* <DEDUP_REMOVED lines=21> */
[C---:B------:R-:W-:Y:S01]  /*2aa0*/  IMAD R10, R11.reuse, UR23, R2 ;  /* 0x000000170b0a7c24 */ /* 0x040fe2000f8e0202 */
[----:B------:R-:W-:Y:S01]  /*2ab0*/  LEA R2, R244, UR4, 0x1 ;  /* 0x00000004f4027c11 */ /* 0x000fe2000f8e08ff */
        /* <DEDUP_REMOVED lines=30> */
.L_x_1544:
[----:B------:R-:W-:Y:S05]  /*2ca0*/  BSYNC B0 ;  /* 0x0000000000007941 */ /* 0x000fea0003800000 */
.L_x_1543:
        /* <DEDUP_REMOVED lines=22> */
.L_x_1546:
[----:B------:R-:W-:Y:S05]  /*2e10*/  BSYNC B0 ;  /* 0x0000000000007941 */ /* 0x000fea0003800000 */
.L_x_1545:
        /* <DEDUP_REMOVED lines=22> */
.L_x_1548:
[----:B------:R-:W-:Y:S05]  /*2f80*/  BSYNC B0 ;  /* 0x0000000000007941 */ /* 0x000fea0003800000 */
.L_x_1547:
        /* <DEDUP_REMOVED lines=22> */
.L_x_1550:
[----:B------:R-:W-:Y:S05]  /*30f0*/  BSYNC B0 ;  /* 0x0000000000007941 */ /* 0x000fea0003800000 */
.L_x_1549:
[----:B------:R-:W0:Y:S01]  /*3100*/  LDGDEPBAR ;  /* 0x00000000000079af */ /* 0x000e220000000000 */
[----:B------:R-:W-:Y:S01]  /*3110*/  BSSY B0, `(.L_x_1551) ;  /* 0x000000d000007945 */ /* 0x000fe20003800000 */
[----:B------:R-:W-:Y:S02]  /*3120*/  MOV R6, UR12 ;  /* 0x0000000c00067c02 */ /* 0x000fe40008000f00 */
        /* <DEDUP_REMOVED lines=11> */
.L_x_1552:
[----:B------:R-:W-:Y:S05]  /*31e0*/  BSYNC B0 ;  /* 0x0000000000007941 */ /* 0x000fea0003800000 */
.L_x_1551:
        /* <DEDUP_REMOVED lines=13> */
.L_x_1554:
[----:B------:R-:W-:Y:S05]  /*32c0*/  BSYNC B0 ;  /* 0x0000000000007941 */ /* 0x000fea0003800000 */
.L_x_1553:
        /* <DEDUP_REMOVED lines=17> */
.L_x_1556:
[----:B------:R-:W-:Y:S05]  /*33e0*/  BSYNC B0 ;  /* 0x0000000000007941 */ /* 0x000fea0003800000 */
.L_x_1555:
        /* <DEDUP_REMOVED lines=21> */
.L_x_1558:
[----:B------:R-:W-:Y:S05]  /*3540*/  BSYNC B0 ;  /* 0x0000000000007941 */ /* 0x000fea0003800000 */
.L_x_1557:
[----:B------:R-:W-:Y:S01]  /*3550*/  UIMAD UR8, UR26, UR12, URZ ;  /* 0x0000000c1a0872a4 */ /* 0x000fe2000f8e023f */
[----:B---3--:R-:W-:Y:S01]  /*3560*/  IMAD.WIDE.U32 R4, R6, UR41, R246 ;  /* 0x0000002906047c25 */ /* 0x008fe2000f8e00f6 */
[----:B------:R3:W-:Y:S01]  /*3570*/  @P0 STS.128 [R2+0x6000], RZ ;  /* 0x006000ff02000388 */ /* 0x0007e20000000c00 */
[----:B------:R-:W-:Y:S01]  /*3580*/  ULDC.64 UR10, c[0x0][0x260] ;  /* 0x00009800000a7ab9 */ /* 0x000fe20000000a00 */
[----:B------:R-:W-:Y:S01]  /*3590*/  UIMAD UR8, UR41, UR13, UR8 ;  /* 0x0000000d290872a4 */ /* 0x000fe2000f8e0208 */
[----:B------:R-:W-:Y:S01]  /*35a0*/  VIADD R6, R239, 0x8 ;  /* 0x00000008ef067836 */ /* 0x000fe20000000000 */
[----:B------:R-:W-:Y:S01]  /*35b0*/  IADD3 R4, P4, R4, UR34, RZ ;  /* 0x0000002204047c10 */ /* 0x000fe2000ff9e0ff */
[----:B------:R-:W-:Y:S01]  /*35c0*/  IMAD R10, R14, UR10, RZ ;  /* 0x0000000a0e0a7c24 */ /* 0x000fe2000f8e02ff */
[----:B------:R-:W-:Y:S02]  /*35d0*/  BSSY B0, `(.L_x_1559) ;  /* 0x000001f000007945 */ /* 0x000fe40003800000 */
[----:B------:R-:W-:Y:S01]  /*35e0*/  IMAD.U32 R7, RZ, RZ, UR8 ;  /* 0x00000008ff077e24 */ /* 0x000fe2000f8e00ff */
[----:B------:R-:W-:Y:S01]  /*35f0*/  ISETP.GE.AND P6, PT, R6, UR6, PT ;  /* 0x0000000606007c0c */ /* 0x000fe2000bfc6270 */
[----:B------:R-:W-:Y:S01]  /*3600*/  IMAD R10, R11, UR11, R10 ;  /* 0x0000000b0b0a7c24 */ /* 0x000fe2000f8e020a */
[----:B------:R-:W-:-:S02]  /*3610*/  IADD3 R6, R239, 0x20, RZ ;  /* 0x00000020ef067810 */ /* 0x000fc40007ffe0ff */
[----:B------:R-:W-:Y:S02]  /*3620*/  IADD3.X R5, R5, UR36, R7, P4, !PT ;  /* 0x0000002405057c10 */ /* 0x000fe4000a7fe407 */
[----:B------:R-:W-:Y:S02]  /*3630*/  ISETP.GE.AND P4, PT, R239, UR6, PT ;  /* 0x00000006ef007c0c */ /* 0x000fe4000bf86270 */
[----:B------:R-:W-:Y:S01]  /*3640*/  ISETP.GE.AND P5, PT, R6, UR6, PT ;  /* 0x0000000606007c0c */ /* 0x000fe2000bfa6270 */
[----:B------:R-:W-:Y:S01]  /*3650*/  IMAD.WIDE.U32 R4, R11, UR10, R4 ;  /* 0x0000000a0b047c25 */ /* 0x000fe2000f8e0004 */
[----:B------:R-:W-:-:S03]  /*3660*/  P2R R12, PR, RZ, 0x10 ;  /* 0x00000010ff0c7803 */ /* 0x000fc60000000000 */
[----:B------:R-:W-:Y:S01]  /*3670*/  VIADD R11, R239, 0x28 ;  /* 0x00000028ef0b7836 */ /* 0x000fe20000000000 */
[----:B------:R-:W-:-:S04]  /*3680*/  IADD3 R10, R5, R10, RZ ;  /* 0x0000000a050a7210 */ /* 0x000fc80007ffe0ff */
[----:B------:R-:W-:Y:S01]  /*3690*/  ISETP.GE.AND P4, PT, R11, UR6, PT ;  /* 0x000000060b007c0c */ /* 0x000fe2000bf86270 */
[----:B---3--:R-:W-:-:S12]  /*36a0*/  @P0 BRA `(.L_x_1560) ;  /* 0x0000000000440947 */ /* 0x008fd80003800000 */
        /* <DEDUP_REMOVED lines=17> */
.L_x_1560:
[----:B------:R-:W-:Y:S05]  /*37c0*/  BSYNC B0 ;  /* 0x0000000000007941 */ /* 0x000fea0003800000 */
.L_x_1559:
        /* <DEDUP_REMOVED lines=22> */
.L_x_1562:
[----:B------:R-:W-:Y:S05]  /*3930*/  BSYNC B0 ;  /* 0x0000000000007941 */ /* 0x000fea0003800000 */
.L_x_1561:
        /* <DEDUP_REMOVED lines=22> */
.L_x_1564:
[----:B------:R-:W-:Y:S05]  /*3aa0*/  BSYNC B0 ;  /* 0x0000000000007941 */ /* 0x000fea0003800000 */
.L_x_1563:
        /* <DEDUP_REMOVED lines=22> */
.L_x_1566:
[----:B------:R-:W-:Y:S05]  /*3c10*/  BSYNC B0 ;  /* 0x0000000000007941 */ /* 0x000fea0003800000 */
.L_x_1565:
[----:B------:R-:W0:Y:S01]  /*3c20*/  LDGDEPBAR ;  /* 0x00000000000079af */ /* 0x000e220000000000 */
[----:B------:R-:W-:Y:S01]  /*3c30*/  ULDC.64 UR12, c[0x0][0x3c8] ;  /* 0x0000f200000c7ab9 */ /* 0x000fe20000000a00 */
[----:B-1----:R-:W-:Y:S01]  /*3c40*/  IMAD.SHL.U32 R4, R239, 0x4, RZ ;  /* 0x00000004ef047824 */ /* 0x002fe200078e00ff */
[----:B------:R-:W-:Y:S01]  /*3c50*/  UISETP.NE.U32.AND UP2, UPT, UR12, URZ, UPT ;  /* 0x0000003f0c00728c */ /* 0x000fe2000bf45070 */
[----:B------:R-:W-:Y:S01]  /*3c60*/  ISETP.NE.AND P3, PT, R12, RZ, PT ;  /* 0x000000ff0c00720c */ /* 0x000fe20003f65270 */
[----:B------:R-:W-:Y:S01]  /*3c70*/  IMAD.MOV.U32 R235, RZ, RZ, 0x7f800000 ;  /* 0x7f800000ffeb7424 */ /* 0x000fe200078e00ff */
[----:B------:R-:W-:Y:S01]  /*3c80*/  SHF.R.S32.HI R8, RZ, 0x1f, R239 ;  /* 0x0000001fff087819 */ /* 0x000fe200000114ef */
[----:B------:R-:W-:Y:S01]  /*3c90*/  UISETP.NE.AND.EX UP2, UPT, UR13, URZ, UPT, UP2 ;  /* 0x0000003f0d00728c */ /* 0x000fe2000bf45320 */
[----:B------:R-:W-:Y:S01]  /*3ca0*/  IADD3 R4, P1, R4, UR18, RZ ;  /* 0x0000001204047c10 */ /* 0x000fe2000ff3e0ff */
[----:B------:R-:W-:Y:S01]  /*3cb0*/  IMAD.MOV.U32 R236, RZ, RZ, 0x7f800000 ;  /* 0x7f800000ffec7424 */ /* 0x000fe200078e00ff */
[----:B------:R-:W-:Y:S01]  /*3cc0*/  SHF.R.S32.HI R0, RZ, 0x1f, R11 ;  /* 0x0000001fff007819 */ /* 0x000fe2000001140b */
[----:B------:R-:W-:Y:S01]  /*3cd0*/  IMAD.MOV.U32 R237, RZ, RZ, 0x7f800000 ;  /* 0x7f800000ffed7424 */ /* 0x000fe200078e00ff */
[----:B------:R-:W-:Y:S01]  /*3ce0*/  @!P4 LEA R6, P0, R11, UR18, 0x2 ;  /* 0x000000120b06cc11 */ /* 0x000fe2000f8010ff */
[----:B------:R-:W-:Y:S01]  /*3cf0*/  IMAD.MOV.U32 R234, RZ, RZ, 0x7f800000 ;  /* 0x7f800000ffea7424 */ /* 0x000fe200078e00ff */
[----:B--234-:R-:W-:Y:S01]  /*3d00*/  SHF.L.U64.HI R2, R239, 0x2, R8 ;  /* 0x00000002ef027819 */ /* 0x01cfe20000010208 */
[----:B------:R-:W-:Y:S01]  /*3d10*/  USHF.R.S32.HI UR8, URZ, 0x1f, UR55 ;  /* 0x0000001f3f087899 */ /* 0x000fe20008011437 */
[----:B------:R-:W-:Y:S01]  /*3d20*/  @!P4 LEA.HI.X R7, R11, UR15, R0, 0x2, P0 ;  /* 0x0000000f0b07cc11 */ /* 0x000fe200080f1400 */
[----:B------:R-:W-:Y:S01]  /*3d30*/  IMAD.U32 R180, RZ, RZ, UR53 ;  /* 0x00000035ffb47e24 */ /* 0x000fe2000f8e00ff */
        /* <DEDUP_REMOVED lines=11> */
[----:B------:R-:W-:Y:S01]  /*3df0*/  @UP2 UIMAD.WIDE.U32 UR10, UR49, UR22, UR10 ;  /* 0x00000016310a22a5 */ /* 0x000fe2000f8e000a */
[----:B------:R-:W-:Y:S02]  /*3e00*/  ULDC UR40, c[0x0][0x2d0] ;  /* 0x0000b40000287ab9 */ /* 0x000fe40000000800 */
[----:B------:R1:W5:Y:S01]  /*3e10*/  @!P5 LDG.E R234, desc[UR16][R4.64+0x80] ;  /* 0x0000801004ead981 */ /* 0x000362000c1e1900 */
[----:B------:R-:W-:Y:S02]  /*3e20*/  @UP2 ULEA UR12, UP1, UR10, UR12, 0x2 ;  /* 0x0000000c0a0c2291 */ /* 0x000fe4000f82103f */
[----:B------:R-:W-:Y:S01]  /*3e30*/  @UP2 UIADD3 UR6, UR11, UR6, URZ ;  /* 0x000000060b062290 */ /* 0x000fe2000fffe03f */
[----:B------:R-:W-:Y:S03]  /*3e40*/  BAR.SYNC.DEFER_BLOCKING 0x0 ;  /* 0x0000000000007b1d */ /* 0x000fe60000010000 */
[----:B------:R-:W-:Y:S01]  /*3e50*/  @UP2 ULEA.HI.X UR13, UR10, UR13, UR6, 0x2, UP1 ;  /* 0x0000000d0a0d2291 */ /* 0x000fe200088f1406 */
[----:B------:R-:W-:-:S02]  /*3e60*/  LEA.HI R0, R16, R17, RZ, 0x4 ;  /* 0x0000001110007211 */ /* 0x000fc400078f20ff */
[----:B------:R-:W-:Y:S01]  /*3e70*/  LEA R140, R179, UR4, 0x1 ;  /* 0x00000004b38c7c11 */ /* 0x000fe2000f8e08ff */
[----:B------:R-:W-:Y:S01]  /*3e80*/  @UP2 ULDC UR6, c[0x0][0x2e8] ;  /* 0x0000ba0000062ab9 */ /* 0x000fe20000000800 */
[----:B------:R-:W-:Y:S01]  /*3e90*/  ULDC UR42, c[0x0][0x398] ;  /* 0x0000e600002a7ab9 */ /* 0x000fe20000000800 */
[----:B-1----:R-:W-:Y:S02]  /*3ea0*/  IMAD.U32 R4, RZ, RZ, UR12 ;  /* 0x0000000cff047e24 */ /* 0x002fe4000f8e00ff */
[----:B------:R-:W-:Y:S01]  /*3eb0*/  IMAD.U32 R5, RZ, RZ, UR13 ;  /* 0x0000000dff057e24 */ /* 0x000fe2000f8e00ff */
[----:B------:R-:W-:Y:S01]  /*3ec0*/  LOP3.LUT R0, R0, 0xfffffff0, RZ, 0xc0, !PT ;  /* 0xfffffff000007812 */ /* 0x000fe200078ec0ff */
[----:B------:R1:W2:Y:S01]  /*3ed0*/  LDSM.16.M88.4 R136, [R140+0xa000] ;  /* 0x00a000008c88783b */ /* 0x0002a20000000200 */
[----:B------:R-:W-:Y:S01]  /*3ee0*/  USHF.L.U32 UR28, UR30, 0x4, URZ ;  /* 0x000000041e1c7899 */ /* 0x000fe2000800063f */
[----:B------:R-:W-:Y:S01]  /*3ef0*/  IMAD R238, RZ, RZ, -UR27 ;  /* 0x8000001bffee7e24 */ /* 0x000fe2000f8e02ff */
[----:B------:R-:W-:Y:S01]  /*3f00*/  USHF.L.U32 UR22, UR30, 0x3, URZ ;  /* 0x000000031e167899 */ /* 0x000fe2000800063f */
[----:B------:R3:W4:Y:S01]  /*3f10*/  @P2 LDG.E R6, desc[UR16][R4.64] ;  /* 0x0000001004062981 */ /* 0x000722000c1e1900 */
[----:B------:R-:W-:-:S02]  /*3f20*/  IMAD.IADD R0, R17, 0x1, -R0 ;  /* 0x0000000111007824 */ /* 0x000fc400078e0a00 */
[----:B------:R-:W-:Y:S01]  /*3f30*/  IMAD.MOV.U32 R176, RZ, RZ, 0x20 ;  /* 0x00000020ffb07424 */ /* 0x000fe200078e00ff */
[----:B------:R-:W1:Y:S01]  /*3f40*/  LDSM.16.M88.4 R140, [R140+0xa800] ;  /* 0x00a800008c8c783b */ /* 0x000e620000000200 */
[----:B------:R-:W-:-:S03]  /*3f50*/  VIADD R169, R178, 0x1000 ;  /* 0x00001000b2a97836 */ /* 0x000fc60000000000 */
[----:B------:R1:W1:Y:S04]  /*3f60*/  LDSM.16.M88.4 R144, [R175] ;  /* 0x00000000af90783b */ /* 0x0002680000000200 */
[----:B------:R1:W1:Y:S04]  /*3f70*/  LDSM.16.M88.4 R148, [R175+0x800] ;  /* 0x00080000af94783b */ /* 0x0002680000000200 */
[----:B------:R1:W1:Y:S04]  /*3f80*/  LDSM.16.M88.4 R152, [R173] ;  /* 0x00000000ad98783b */ /* 0x0002680000000200 */
[----:B------:R1:W1:Y:S04]  /*3f90*/  LDSM.16.M88.4 R156, [R173+0x800] ;  /* 0x00080000ad9c783b */ /* 0x0002680000000200 */
[----:B------:R1:W1:Y:S01]  /*3fa0*/  LDSM.16.M88.4 R160, [R174] ;  /* 0x00000000aea0783b */ /* 0x0002620000000200 */
[----:B---3--:R-:W4:Y:S03]  /*3fb0*/  @P2 MUFU.RCP R5, UR6 ;  /* 0x0000000600052d08 */ /* 0x008f260008001000 */
[----:B------:R3:W1:Y:S01]  /*3fc0*/  LDSM.16.M88.4 R164, [R174+0x800] ;  /* 0x00080000aea4783b */ /* 0x0006620000000200 */
[----:B------:R-:W-:Y:S01]  /*3fd0*/  SHF.R.S32.HI R2, RZ, 0x1f, R0 ;  /* 0x0000001fff027819 */ /* 0x000fe20000011400 */
[----:B------:R-:W-:Y:S01]  /*3fe0*/  VIADD R170, R177, 0x1000 ;  /* 0x00001000b1aa7836 */ /* 0x000fe20000000000 */
[----:B------:R-:W-:Y:S01]  /*3ff0*/  PLOP3.LUT P3, PT, PT, PT, UP0, 0x40, 0x0 ;  /* 0x000000000000781c */ /* 0x000fe20003f6e808 */
[----:B------:R-:W-:Y:S01]  /*4000*/  IMAD.MOV.U32 R168, RZ, RZ, 0x40 ;  /* 0x00000040ffa87424 */ /* 0x000fe200078e00ff */
[----:B------:R-:W-:Y:S01]  /*4010*/  LEA.HI R2, R2, R0, RZ, 0x3 ;  /* 0x0000000002027211 */ /* 0x000fe200078f18ff */
[----:B------:R-:W-:Y:S01]  /*4020*/  UIADD3 UR36, UR41, UR14, URZ ;  /* 0x0000000e29247290 */ /* 0x000fe2000fffe03f */
[----:B------:R-:W-:Y:S01]  /*4030*/  IMAD.SHL.U32 R243, R239, 0x4, RZ ;  /* 0x00000004eff37824 */ /* 0x000fe200078e00ff */
[----:B------:R-:W-:-:S02]  /*4040*/  CS2R R94, SRZ ;  /* 0x00000000005e7805 */ /* 0x000fc4000001ff00 */
[----:B------:R-:W-:Y:S02]  /*4050*/  LOP3.LUT R2, R2, 0xfffffff8, RZ, 0xc0, !PT ;  /* 0xfffffff802027812 */ /* 0x000fe400078ec0ff */
[----:B------:R-:W-:Y:S02]  /*4060*/  CS2R R92, SRZ ;  /* 0x00000000005c7805 */ /* 0x000fe4000001ff00 */
[----:B------:R-:W-:Y:S01]  /*4070*/  LEA.HI R4, R16, R17, RZ, 0x6 ;  /* 0x0000001110047211 */ /* 0x000fe200078f30ff */
[----:B------:R-:W-:Y:S01]  /*4080*/  UIADD3 UR27, UR28, 0x20, URZ ;  /* 0x000000201c1b7890 */ /* 0x000fe2000fffe03f */
[----:B------:R-:W-:Y:S02]  /*4090*/  IMAD.IADD R0, R0, 0x1, -R2 ;  /* 0x0000000100007824 */ /* 0x000fe400078e0a02 */
[----:B------:R-:W-:Y:S01]  /*40a0*/  SHF.R.S32.HI R4, RZ, 0x6, R4 ;  /* 0x00000006ff047819 */ /* 0x000fe20000011404 */
[----:B------:R-:W-:Y:S01]  /*40b0*/  UIADD3 UR26, UR22, UR27, URZ ;  /* 0x0000001b161a7290 */ /* 0x000fe2000fffe03f */
[----:B------:R-:W-:Y:S01]  /*40c0*/  IMAD.SHL.U32 R17, R17, 0x2, RZ ;  /* 0x0000000211117824 */ /* 0x000fe200078e00ff */
[----:B------:R-:W-:-:S02]  /*40d0*/  CS2R R98, SRZ ;  /* 0x0000000000627805 */ /* 0x000fc4000001ff00 */
[----:B------:R-:W-:Y:S01]  /*40e0*/  LOP3.LUT P0, RZ, R0, 0x2, RZ, 0xc0, !PT ;  /* 0x0000000200ff7812 */ /* 0x000fe2000780c0ff */
[----:B------:R-:W-:Y:S01]  /*40f0*/  IMAD.SHL.U32 R4, R4, 0x20, RZ ;  /* 0x0000002004047824 */ /* 0x000fe200078e00ff */
[----:B------:R-:W-:Y:S01]  /*4100*/  LOP3.LUT P1, RZ, R0, 0x4, RZ, 0xc0, !PT ;  /* 0x0000000400ff7812 */ /* 0x000fe2000782c0ff */
[----:B------:R-:W-:Y:S01]  /*4110*/  VIADD R0, R239, 0xffffffc0 ;  /* 0xffffffc0ef007836 */ /* 0x000fe20000000000 */
[----:B------:R-:W-:Y:S01]  /*4120*/  UIADD3 UR25, UR22, UR26, URZ ;  /* 0x0000001a16197290 */ /* 0x000fe2000fffe03f */
[----:B------:R-:W-:Y:S02]  /*4130*/  SEL R176, R176, 0xffffffe0, !P0 ;  /* 0xffffffe0b0b07807 */ /* 0x000fe40004000000 */
[----:B------:R-:W-:Y:S02]  /*4140*/  CS2R R96, SRZ ;  /* 0x0000000000607805 */ /* 0x000fe4000001ff00 */
[----:B------:R-:W-:Y:S01]  /*4150*/  LOP3.LUT R4, R4, 0x6, R17, 0xf8, !PT ;  /* 0x0000000604047812 */ /* 0x000fe200078ef811 */
[----:B------:R-:W-:Y:S01]  /*4160*/  UIADD3 UR24, UR22, UR25, URZ ;  /* 0x0000001916187290 */ /* 0x000fe2000fffe03f */
[----:B------:R-:W-:Y:S01]  /*4170*/  SEL R169, R169, R178, P3 ;  /* 0x000000b2a9a97207 */ /* 0x000fe20001800000 */
[----:B------:R-:W-:Y:S01]  /*4180*/  UIADD3 UR38, -UR7, 0x80, UR36 ;  /* 0x0000008007267890 */ /* 0x000fe2000fffe124 */
[----:B------:R-:W-:Y:S01]  /*4190*/  CS2R R90, SRZ ;  /* 0x00000000005a7805 */ /* 0x000fe2000001ff00 */
[----:B------:R-:W-:Y:S01]  /*41a0*/  UIADD3 UR23, UR22, UR24, URZ ;  /* 0x0000001816177290 */ /* 0x000fe2000fffe03f */
[----:B------:R-:W-:Y:S01]  /*41b0*/  IMAD R180, R180, 0x80, R4 ;  /* 0x00000080b4b47824 */ /* 0x000fe200078e0204 */
        /* <DEDUP_REMOVED lines=34> */
[----:B------:R-:W-:Y:S01]  /*43e0*/  ULDC UR21, c[0x0][0x394] ;  /* 0x0000e50000157ab9 */ /* 0x000fe20000000800 */
[----:B------:R-:W-:-:S02]  /*43f0*/  UIMAD UR34, UR30, 0x18, URZ ;  /* 0x000000181e2278a4 */ /* 0x000fc4000f8e023f */
[----:B------:R-:W-:Y:S02]  /*4400*/  USHF.L.U32 UR33, UR30, 0x5, URZ ;  /* 0x000000051e217899 */ /* 0x000fe4000800063f */
[----:B------:R-:W-:Y:S02]  /*4410*/  UIMAD UR32, UR30, 0x28, URZ ;  /* 0x000000281e2078a4 */ /* 0x000fe4000f8e023f */
[----:B------:R-:W-:Y:S02]  /*4420*/  UIMAD UR31, UR30, 0x30, URZ ;  /* 0x000000301e1f78a4 */ /* 0x000fe4000f8e023f */
[----:B------:R-:W-:Y:S02]  /*4430*/  UIADD3 UR39, UR41, 0x80, URZ ;  /* 0x0000008029277890 */ /* 0x000fe4000fffe03f */
[----:B------:R-:W-:Y:S02]  /*4440*/  UIMAD UR30, UR30, 0x38, URZ ;  /* 0x000000381e1e78a4 */ /* 0x000fe4000f8e023f */
[----:B------:R-:W-:-:S02]  /*4450*/  UIADD3 UR38, UR38, -UR44, URZ ;  /* 0x8000002c26267290 */ /* 0x000fc4000fffe03f */
[----:B------:R-:W-:Y:S01]  /*4460*/  UIADD3 UR29, UR22, UR23, URZ ;  /* 0x00000017161d7290 */ /* 0x000fe2000fffe03f */
[----:B------:R-:W-:Y:S01]  /*4470*/  UMOV UR11, UR21 ;  /* 0x00000015000b7c82 */ /* 0x000fe20008000000 */
[----:B------:R-:W-:Y:S01]  /*4480*/  ULDC UR12, c[0x0][0x2ec] ;  /* 0x0000bb00000c7ab9 */ /* 0x000fe20000000800 */
[----:B----4-:R-:W-:-:S05]  /*4490*/  @P2 FMUL.FTZ R2, R6, R5 ;  /* 0x0000000506022220 */ /* 0x010fca0000410000 */
[----:B------:R-:W-:Y:S02]  /*44a0*/  @P2 R2UR UR8, R2 ;  /* 0x00000000020822ca */ /* 0x000fe400000e0000 */
[----:B------:R-:W-:Y:S02]  /*44b0*/  PLOP3.LUT P2, PT, PT, PT, UP0, 0x40, 0x0 ;  /* 0x000000000000781c */ /* 0x000fe40003f4e808 */
[----:B------:R-:W-:Y:S02]  /*44c0*/  SHF.R.S32.HI R2, RZ, 0x1f, R0 ;  /* 0x0000001fff027819 */ /* 0x000fe40000011400 */
[----:B------:R-:W-:Y:S02]  /*44d0*/  SEL R170, R170, R177, P2 ;  /* 0x000000b1aaaa7207 */ /* 0x000fe40001000000 */
[----:B------:R-:W-:Y:S02]  /*44e0*/  SHF.L.U64.HI R241, R0, 0x2, R2 ;  /* 0x0000000200f17819 */ /* 0x000fe40000010202 */
[----:B------:R-:W-:-:S03]  /*44f0*/  LEA R170, R170, UR4, 0x1 ;  /* 0x00000004aaaa7c11 */ /* 0x000fc6000f8e08ff */
[----:B------:R-:W-:Y:S01]  /*4500*/  @UP2 UMOV UR6, UR8 ;  /* 0x0000000800062c82 */ /* 0x000fe20008000000 */
[----:B-123--:R-:W-:-:S05]  /*4510*/  ULDC UR8, c[0x0][0x39c] ;  /* 0x0000e70000087ab9 */ /* 0x00efca0000000800 */
.L_x_1571:
[----:B------:R-:W0:Y:S01]  /*4520*/  LDGDEPBAR ;  /* 0x00000000000079af */ /* 0x000e220000000000 */
[----:B------:R-:W-:Y:S01]  /*4530*/  LEA R100, R179, UR4, 0x1 ;  /* 0x00000004b3647c11 */ /* 0x000fe2000f8e08ff */
[----:B------:R-:W-:Y:S01]  /*4540*/  USHF.L.U32 UR10, UR9, 0x6, URZ ;  /* 0x00000006090a7899 */ /* 0x000fe2000800063f */
[C---:B------:R-:W-:Y:S01]  /*4550*/  IADD3 R0, R170.reuse, R176, RZ ;  /* 0x000000b0aa007210 */ /* 0x040fe20007ffe0ff */
[----:B------:R-:W-:Y:S01]  /*4560*/  UMOV UR13, UR59 ;  /* 0x0000003b000d7c82 */ /* 0x000fe20008000000 */
[-C--:B------:R-:W-:Y:S01]  /*4570*/  IADD3 R128, R170, R168.reuse, RZ ;  /* 0x000000a8aa807210 */ /* 0x080fe20007ffe0ff */
[----:B------:R-:W-:Y:S01]  /*4580*/  UISETP.GE.AND UP0, UPT, UR10, UR38, UPT ;  /* 0x000000260a00728c */ /* 0x000fe2000bf06270 */
[----:B------:R-:W-:Y:S01]  /*4590*/  MOV R185, R183 ;  /* 0x000000b700b97202 */ /* 0x000fe20000000f00 */
        /* <DEDUP_REMOVED lines=19> */
[----:B------:R-:W1:Y:S05]  /*46d0*/  LDSM.16.M88.4 R128, [R128+0x1000] ;  /* 0x001000008080783b */ /* 0x000e6a0000000200 */
[-C--:B------:R-:W-:Y:S03]  /*46e0*/  HMMA.16816.F32.BF16 R28, R28, R102.reuse, RZ ;  /* 0x000000661c1c723c */ /* 0x080fe600000418ff */
[----:B------:R-:W3:Y:S03]  /*46f0*/  LDSM.16.M88.4 R132, [R173+-0x3800] ;  /* 0xffc80000ad84783b */ /* 0x000ee60000000200 */
[----:B------:R-:W-:Y:S05]  /*4700*/  HMMA.16816.F32.BF16 R32, R32, R102, RZ ;  /* 0x000000662020723c */ /* 0x000fea00000418ff */
[----:B------:R-:W-:Y:S01]  /*4710*/  LDSM.16.M88.4 R100, [R0] ;  /* 0x000000000064783b */ /* 0x000fe20000000200 */
[-C--:B----4-:R-:W-:Y:S06]  /*4720*/  HMMA.16816.F32.BF16 R4, R104, R108.reuse, R4 ;  /* 0x0000006c6804723c */ /* 0x090fec0000041804 */
[C---:B------:R-:W-:Y:S06]  /*4730*/  HMMA.16816.F32.BF16 R8, R112.reuse, R108, R8 ;  /* 0x0000006c7008723c */ /* 0x040fec0000041808 */
[-C--:B------:R-:W-:Y:S06]  /*4740*/  HMMA.16816.F32.BF16 R12, R112, R110.reuse, R12 ;  /* 0x0000006e700c723c */ /* 0x080fec000004180c */
[C---:B------:R-:W-:Y:S01]  /*4750*/  HMMA.16816.F32.BF16 R16, R104.reuse, R110, R16 ;  /* 0x0000006e6810723c */ /* 0x040fe20000041810 */
[----:B------:R-:W4:Y:S05]  /*4760*/  LDSM.16.M88.4 R108, [R174+-0x4000] ;  /* 0xffc00000ae6c783b */ /* 0x000f2a0000000200 */
[-C--:B--2---:R-:W-:Y:S06]  /*4770*/  HMMA.16816.F32.BF16 R20, R104, R116.reuse, R20 ;  /* 0x000000746814723c */ /* 0x084fec0000041814 */
[C---:B------:R-:W-:Y:S06]  /*4780*/  HMMA.16816.F32.BF16 R24, R112.reuse, R116, R24 ;  /* 0x000000747018723c */ /* 0x040fec0000041818 */
[-C--:B------:R-:W-:Y:S06]  /*4790*/  HMMA.16816.F32.BF16 R28, R112, R118.reuse, R28 ;  /* 0x00000076701c723c */ /* 0x080fec000004181c */
[----:B------:R-:W-:Y:S01]  /*47a0*/  HMMA.16816.F32.BF16 R32, R104, R118, R32 ;  /* 0x000000766820723c */ /* 0x000fe20000041820 */
[----:B------:R2:W4:Y:S04]  /*47b0*/  LDSM.16.M88.4 R104, [R0+0x1000] ;  /* 0x001000000068783b */ /* 0x0005280000000200 */
[----:B------:R-:W-:Y:S01]  /*47c0*/  IADD3 R112, P0, R243, UR20, RZ ;  /* 0x00000014f3707c10 */ /* 0x000fe2000ff1e0ff */
[-C--:B------:R-:W-:Y:S05]  /*47d0*/  HMMA.16816.F32.BF16 R4, R120, R124.reuse, R4 ;  /* 0x0000007c7804723c */ /* 0x080fea0000041804 */
[----:B------:R-:W-:Y:S01]  /*47e0*/  IADD3.X R113, R242, UR19, RZ, P0, !PT ;  /* 0x00000013f2717c10 */ /* 0x000fe200087fe4ff */
[C---:B-1----:R-:W-:Y:S04]  /*47f0*/  HMMA.16816.F32.BF16 R8, R128.reuse, R124, R8 ;  /* 0x0000007c8008723c */ /* 0x042fe80000041808 */
[----:B-----5:R-:W5:Y:S02]  /*4800*/  LDG.E R119, desc[UR16][R112.64] ;  /* 0x0000001070777981 */ /* 0x020f64000c1e1900 */
[-C--:B------:R-:W-:Y:S02]  /*4810*/  HMMA.16816.F32.BF16 R12, R128, R126.reuse, R12 ;  /* 0x0000007e800c723c */ /* 0x080fe4000004180c */
[----:B------:R-:W5:Y:S04]  /*4820*/  LDG.E R118, desc[UR16][R112.64+0x20] ;  /* 0x0000201070767981 */ /* 0x000f68000c1e1900 */
[----:B------:R-:W5:Y:S01]  /*4830*/  LDG.E R117, desc[UR16][R112.64+0x80] ;  /* 0x0000801070757981 */ /* 0x000f62000c1e1900 */
[C---:B------:R-:W-:Y:S03]  /*4840*/  HMMA.16816.F32.BF16 R16, R120.reuse, R126, R16 ;  /* 0x0000007e7810723c */ /* 0x040fe60000041810 */
[----:B------:R1:W5:Y:S01]  /*4850*/  LDG.E R116, desc[UR16][R112.64+0xa0] ;  /* 0x0000a01070747981 */ /* 0x000362000c1e1900 */
[----:B--2---:R-:W-:Y:S02]  /*4860*/  IADD3 R0, R239, -UR14, -R180 ;  /* 0x8000000eef007c10 */ /* 0x004fe4000fffe8b4 */
[-C--:B---3--:R-:W-:Y:S05]  /*4870*/  HMMA.16816.F32.BF16 R20, R120, R132.reuse, R20 ;  /* 0x000000847814723c */ /* 0x088fea0000041814 */
[----:B------:R-:W-:Y:S01]  /*4880*/  IADD3 R0, R0, UR7, RZ ;  /* 0x0000000700007c10 */ /* 0x000fe2000fffe0ff */
[C---:B------:R-:W-:Y:S05]  /*4890*/  HMMA.16816.F32.BF16 R24, R128.reuse, R132, R24 ;  /* 0x000000848018723c */ /* 0x040fea0000041818 */
[----:B------:R-:W-:Y:S01]  /*48a0*/  IADD3 R0, R0, UR10, RZ ;  /* 0x0000000a00007c10 */ /* 0x000fe2000fffe0ff */
[-C--:B------:R-:W-:Y:S05]  /*48b0*/  HMMA.16816.F32.BF16 R28, R128, R134.reuse, R28 ;  /* 0x00000086801c723c */ /* 0x080fea000004181c */
[----:B------:R-:W-:Y:S01]  /*48c0*/  IADD3 R2, R0, 0x27, RZ ;  /* 0x0000002700027810 */ /* 0x000fe20007ffe0ff */
[----:B------:R-:W-:Y:S01]  /*48d0*/  HMMA.16816.F32.BF16 R32, R120, R134, R32 ;  /* 0x000000867820723c */ /* 0x000fe20000041820 */
[----:B-1----:R-:W1:Y:S03]  /*48e0*/  LDSM.16.M88.4 R112, [R174+-0x3800] ;  /* 0xffc80000ae70783b */ /* 0x002e660000000200 */
[----:B------:R-:W-:Y:S02]  /*48f0*/  ISETP.GE.AND P0, PT, R2, RZ, PT ;  /* 0x000000ff0200720c */ /* 0x000fe40003f06270 */
[-C--:B----4-:R-:W-:Y:S06]  /*4900*/  HMMA.16816.F32.BF16 R4, R100, R108.reuse, R4 ;  /* 0x0000006c6404723c */ /* 0x090fec0000041804 */
[C---:B------:R-:W-:Y:S06]  /*4910*/  HMMA.16816.F32.BF16 R8, R104.reuse, R108, R8 ;  /* 0x0000006c6808723c */ /* 0x040fec0000041808 */
[-C--:B------:R-:W-:Y:S05]  /*4920*/  HMMA.16816.F32.BF16 R12, R104, R110.reuse, R12 ;  /* 0x0000006e680c723c */ /* 0x080fea000004180c */
[----:B------:R-:W-:Y:S01]  /*4930*/  @!P0 IADD3 R2, -R0, -0x27, RZ ;  /* 0xffffffd900028810 */ /* 0x000fe20007ffe1ff */
[C---:B------:R-:W-:Y:S06]  /*4940*/  HMMA.16816.F32.BF16 R16, R100.reuse, R110, R16 ;  /* 0x0000006e6410723c */ /* 0x040fec0000041810 */
[----:B------:R-:W-:Y:S01]  /*4950*/  FMUL.FTZ R4, R4, UR8 ;  /* 0x0000000804047c20 */ /* 0x000fe20008410000 */
[----:B------:R-:W-:Y:S01]  /*4960*/  FMUL.FTZ R5, R5, UR8 ;  /* 0x0000000805057c20 */ /* 0x000fe20008410000 */
[----:B------:R-:W-:Y:S02]  /*4970*/  FMUL.FTZ R7, R7, UR8 ;  /* 0x0000000807077c20 */ /* 0x000fe40008410000 */
[----:B------:R2:W-:Y:S01]  /*4980*/  MUFU.TANH R127, R4 ;  /* 0x00000004007f7308 */ /* 0x0005e20000002400 */
[----:B------:R-:W-:Y:S01]  /*4990*/  FMUL.FTZ R6, R6, UR8 ;  /* 0x0000000806067c20 */ /* 0x000fe20008410000 */
[----:B------:R-:W-:Y:S01]  /*49a0*/  FMUL.FTZ R10, R10, UR8 ;  /* 0x000000080a0a7c20 */ /* 0x000fe20008410000 */
[----:B------:R-:W-:Y:S01]  /*49b0*/  FMUL.FTZ R8, R8, UR8 ;  /* 0x0000000808087c20 */ /* 0x000fe20008410000 */
[----:B------:R-:W-:Y:S01]  /*49c0*/  FMUL.FTZ R9, R9, UR8 ;  /* 0x0000000809097c20 */ /* 0x000fe20008410000 */
[----:B------:R-:W-:Y:S05]  /*49d0*/  FMUL.FTZ R11, R11, UR8 ;  /* 0x000000080b0b7c20 */ /* 0x000fea0008410000 */
[----:B------:R-:W-:Y:S01]  /*49e0*/  MUFU.TANH R126, R5 ;  /* 0x00000005007e7308 */ /* 0x000fe20000002400 */
[----:B------:R-:W-:Y:S01]  /*49f0*/  FMUL.FTZ R14, R14, UR8 ;  /* 0x000000080e0e7c20 */ /* 0x000fe20008410000 */
[-C--:B-1----:R-:W-:Y:S03]  /*4a00*/  HMMA.16816.F32.BF16 R20, R100, R112.reuse, R20 ;  /* 0x000000706414723c */ /* 0x082fe60000041814 */
[----:B------:R-:W-:Y:S01]  /*4a10*/  FMUL.FTZ R111, R13, UR8 ;  /* 0x000000080d6f7c20 */ /* 0x000fe20008410000 */
[C---:B------:R-:W-:Y:S01]  /*4a20*/  IADD3 R13, R0.reuse, 0x7, RZ ;  /* 0x00000007000d7810 */ /* 0x040fe20007ffe0ff */
[----:B------:R-:W-:Y:S03]  /*4a30*/  FMUL.FTZ R15, R15, UR8 ;  /* 0x000000080f0f7c20 */ /* 0x000fe60008410000 */
[----:B------:R1:W3:Y:S01]  /*4a40*/  MUFU.TANH R108, R14 ;  /* 0x0000000e006c7308 */ /* 0x0002e20000002400 */
[C---:B------:R-:W-:Y:S04]  /*4a50*/  HMMA.16816.F32.BF16 R24, R104.reuse, R112, R24 ;  /* 0x000000706818723c */ /* 0x040fe80000041818 */
[----:B--2---:R-:W-:Y:S02]  /*4a60*/  IADD3 R4, R0, 0x28, RZ ;  /* 0x0000002800047810 */ /* 0x004fe40007ffe0ff */
[-C--:B------:R-:W-:Y:S03]  /*4a70*/  HMMA.16816.F32.BF16 R28, R104, R114.reuse, R28 ;  /* 0x00000072681c723c */ /* 0x080fe6000004181c */
[----:B------:R2:W-:Y:S01]  /*4a80*/  MUFU.TANH R128, R7 ;  /* 0x0000000700807308 */ /* 0x0005e20000002400 */
[----:B------:R-:W-:Y:S02]  /*4a90*/  ISETP.GE.AND P3, PT, R13, RZ, PT ;  /* 0x000000ff0d00720c */ /* 0x000fe40003f66270 */
[----:B------:R-:W-:Y:S01]  /*4aa0*/  ISETP.GE.AND P2, PT, R4, RZ, PT ;  /* 0x000000ff0400720c */ /* 0x000fe20003f46270 */
[----:B------:R-:W-:Y:S06]  /*4ab0*/  HMMA.16816.F32.BF16 R32, R100, R114, R32 ;  /* 0x000000726420723c */ /* 0x000fec0000041820 */
[----:B------:R4:W-:Y:S01]  /*4ac0*/  MUFU.TANH R125, R10 ;  /* 0x0000000a007d7308 */ /* 0x0009e20000002400 */
[----:B-1----:R-:W-:Y:S01]  /*4ad0*/  IADD3 R14, R0, 0x8, RZ ;  /* 0x00000008000e7810 */ /* 0x002fe20007ffe0ff */
[----:B------:R-:W-:Y:S03]  /*4ae0*/  FMUL.FTZ R5, R12, UR8 ;  /* 0x000000080c057c20 */ /* 0x000fe60008410000 */
[----:B------:R-:W-:Y:S01]  /*4af0*/  IADD3 R101, R0, -0x1, RZ ;  /* 0xffffffff00657810 */ /* 0x000fe20007ffe0ff */
[----:B------:R-:W-:Y:S01]  /*4b00*/  FMUL.FTZ R12, R19, UR8 ;  /* 0x00000008130c7c20 */ /* 0x000fe20008410000 */
[----:B------:R-:W-:Y:S03]  /*4b10*/  ISETP.GE.AND P4, PT, R14, RZ, PT ;  /* 0x000000ff0e00720c */ /* 0x000fe60003f86270 */
[----:B------:R1:W-:Y:S01]  /*4b20*/  MUFU.TANH R121, R8 ;  /* 0x0000000800797308 */ /* 0x0003e20000002400 */
[----:B------:R-:W-:Y:S01]  /*4b30*/  ISETP.GE.AND P5, PT, R101, RZ, PT ;  /* 0x000000ff6500720c */ /* 0x000fe20003fa6270 */
[----:B------:R-:W-:Y:S01]  /*4b40*/  FMUL.FTZ R20, R20, UR8 ;  /* 0x0000000814147c20 */ /* 0x000fe20008410000 */
[----:B--2---:R-:W-:Y:S01]  /*4b50*/  IADD3 R7, R0, 0x17, RZ ;  /* 0x0000001700077810 */ /* 0x004fe20007ffe0ff */
[----:B------:R-:W-:Y:S01]  /*4b60*/  FMUL.FTZ R22, R22, UR8 ;  /* 0x0000000816167c20 */ /* 0x000fe20008410000 */
[----:B------:R-:W-:Y:S01]  /*4b70*/  IADD3 R100, R0, -0x8, RZ ;  /* 0xfffffff800647810 */ /* 0x000fe20007ffe0ff */
[----:B------:R-:W-:Y:S01]  /*4b80*/  FMUL.FTZ R107, R18, UR8 ;  /* 0x00000008126b7c20 */ /* 0x000fe20008410000 */
[C---:B------:R-:W-:Y:S03]  /*4b90*/  IADD3 R19, R0.reuse, -0x9, RZ ;  /* 0xfffffff700137810 */ /* 0x040fe60007ffe0ff */
[----:B------:R2:W-:Y:S01]  /*4ba0*/  MUFU.TANH R109, R9 ;  /* 0x00000009006d7308 */ /* 0x0005e20000002400 */
[----:B----4-:R-:W-:Y:S01]  /*4bb0*/  IADD3 R10, R0, 0x20, RZ ;  /* 0x00000020000a7810 */ /* 0x010fe20007ffe0ff */
[----:B------:R-:W-:Y:S01]  /*4bc0*/  FMUL.FTZ R105, R16, UR8 ;  /* 0x0000000810697c20 */ /* 0x000fe20008410000 */
[----:B------:R-:W-:Y:S01]  /*4bd0*/  @!P4 IADD3 R14, -R0, -0x8, RZ ;  /* 0xfffffff8000ec810 */ /* 0x000fe20007ffe1ff */
[----:B------:R-:W-:Y:S01]  /*4be0*/  FMUL.FTZ R26, R26, UR8 ;  /* 0x000000081a1a7c20 */ /* 0x000fe20008410000 */
[C---:B------:R-:W-:Y:S01]  /*4bf0*/  @!P3 IADD3 R13, -R0.reuse, -0x7, RZ ;  /* 0xfffffff9000db810 */ /* 0x040fe20007ffe1ff */
[----:B------:R-:W-:Y:S01]  /*4c00*/  FMUL.FTZ R27, R27, UR8 ;  /* 0x000000081b1b7c20 */ /* 0x000fe20008410000 */
[C---:B------:R-:W-:Y:S03]  /*4c10*/  @!P5 IADD3 R101, -R0.reuse, 0x1, RZ ;  /* 0x000000010065d810 */ /* 0x040fe60007ffe1ff */
[----:B------:R4:W3:Y:S01]  /*4c20*/  MUFU.TANH R123, R11 ;  /* 0x0000000b007b7308 */ /* 0x0008e20000002400 */
[C---:B-1----:R-:W-:Y:S01]  /*4c30*/  IADD3 R8, R0.reuse, 0x18, RZ ;  /* 0x0000001800087810 */ /* 0x042fe20007ffe0ff */
[----:B------:R-:W-:Y:S01]  /*4c40*/  FMUL.FTZ R21, R21, UR8 ;  /* 0x0000000815157c20 */ /* 0x000fe20008410000 */
[----:B------:R-:W-:Y:S01]  /*4c50*/  @!P2 IADD3 R4, -R0, -0x28, RZ ;  /* 0xffffffd80004a810 */ /* 0x000fe20007ffe1ff */
[----:B------:R-:W-:Y:S01]  /*4c60*/  FMUL.FTZ R133, R34, UR8 ;  /* 0x0000000822857c20 */ /* 0x000fe20008410000 */
[----:B------:R-:W-:Y:S01]  /*4c70*/  ISETP.GE.AND P6, PT, R10, RZ, PT ;  /* 0x000000ff0a00720c */ /* 0x000fe20003fc6270 */
[----:B------:R-:W-:Y:S01]  /*4c80*/  FMUL.FTZ R23, R23, UR8 ;  /* 0x0000000817177c20 */ /* 0x000fe20008410000 */
[----:B------:R-:W-:Y:S03]  /*4c90*/  ISETP.GE.AND P4, PT, R8, RZ, PT ;  /* 0x000000ff0800720c */ /* 0x000fe60003f86270 */
[----:B------:R1:W3:Y:S01]  /*4ca0*/  MUFU.TANH R129, R6 ;  /* 0x0000000600817308 */ /* 0x0002e20000002400 */
[----:B--2---:R-:W-:Y:S01]  /*4cb0*/  IADD3 R9, R0, 0x1f, RZ ;  /* 0x0000001f00097810 */ /* 0x004fe20007ffe0ff */
[----:B------:R-:W-:Y:S01]  /*4cc0*/  FMUL.FTZ R120, R25, UR8 ;  /* 0x0000000819787c20 */ /* 0x000fe20008410000 */
[----:B------:R-:W-:Y:S01]  /*4cd0*/  ISETP.GE.AND P3, PT, R7, RZ, PT ;  /* 0x000000ff0700720c */ /* 0x000fe20003f66270 */
[----:B------:R-:W-:Y:S01]  /*4ce0*/  FMUL.FTZ R122, R28, UR8 ;  /* 0x000000081c7a7c20 */ /* 0x000fe20008410000 */
[----:B------:R-:W-:Y:S01]  /*4cf0*/  ISETP.GE.AND P5, PT, R9, RZ, PT ;  /* 0x000000ff0900720c */ /* 0x000fe20003fa6270 */
[----:B------:R-:W-:Y:S01]  /*4d00*/  FMUL.FTZ R132, R32, UR8 ;  /* 0x0000000820847c20 */ /* 0x000fe20008410000 */
[----:B------:R-:W-:Y:S03]  /*4d10*/  ISETP.GE.AND P2, PT, R100, RZ, PT ;  /* 0x000000ff6400720c */ /* 0x000fe60003f46270 */
[----:B------:R2:W2:Y:S01]  /*4d20*/  MUFU.TANH R104, R15 ;  /* 0x0000000f00687308 */ /* 0x0004a20000002400 */
[----:B------:R-:W-:Y:S01]  /*4d30*/  ISETP.GE.AND P0, PT, R19, RZ, PT ;  /* 0x000000ff1300720c */ /* 0x000fe20003f06270 */
[----:B----4-:R-:W-:Y:S01]  /*4d40*/  FMUL.FTZ R11, R17, UR8 ;  /* 0x00000008110b7c20 */ /* 0x010fe20008410000 */
[----:B------:R-:W-:Y:S01]  /*4d50*/  IADD3 R18, R0, -0x10, RZ ;  /* 0xfffffff000127810 */ /* 0x000fe20007ffe0ff */
[----:B------:R-:W-:Y:S01]  /*4d60*/  FMUL.FTZ R124, R30, UR8 ;  /* 0x000000081e7c7c20 */ /* 0x000fe20008410000 */
[C---:B------:R-:W-:Y:S01]  /*4d70*/  IADD3 R17, R0.reuse, -0x11, RZ ;  /* 0xffffffef00117810 */ /* 0x040fe20007ffe0ff */
[----:B------:R-:W-:Y:S01]  /*4d80*/  FMUL.FTZ R130, R29, UR8 ;  /* 0x000000081d827c20 */ /* 0x000fe20008410000 */
[C---:B------:R-:W-:Y:S03]  /*4d90*/  IADD3 R16, R0.reuse, -0x18, RZ ;  /* 0xffffffe800107810 */ /* 0x040fe60007ffe0ff */
[----:B------:R4:W4:Y:S01]  /*4da0*/  MUFU.TANH R106, R5 ;  /* 0x00000005006a7308 */ /* 0x0009220000002400 */
[C---:B-1----:R-:W-:Y:S01]  /*4db0*/  IADD3 R6, R0.reuse, 0x10, RZ ;  /* 0x0000001000067810 */ /* 0x042fe20007ffe0ff */
[----:B------:R-:W-:Y:S01]  /*4dc0*/  FMUL.FTZ R131, R31, UR8 ;  /* 0x000000081f837c20 */ /* 0x000fe20008410000 */
[C---:B------:R-:W-:Y:S01]  /*4dd0*/  @!P6 IADD3 R10, -R0.reuse, -0x20, RZ ;  /* 0xffffffe0000ae810 */ /* 0x040fe20007ffe1ff */
[----:B------:R-:W-:Y:S01]  /*4de0*/  FMUL.FTZ R135, R35, UR8 ;  /* 0x0000000823877c20 */ /* 0x000fe20008410000 */
[----:B------:R-:W-:Y:S01]  /*4df0*/  @!P5 IADD3 R9, -R0, -0x1f, RZ ;  /* 0xffffffe10009d810 */ /* 0x000fe20007ffe1ff */
[----:B---3--:R-:W-:Y:S01]  /*4e00*/  FFMA.FTZ R35, -R108, R108, 1 ;  /* 0x3f8000006c237423 */ /* 0x008fe2000001016c */
[C---:B------:R-:W-:Y:S03]  /*4e10*/  @!P4 IADD3 R8, -R0.reuse, -0x18, RZ ;  /* 0xffffffe80008c810 */ /* 0x040fe60007ffe1ff */
[----:B------:R1:W-:Y:S01]  /*4e20*/  MUFU.TANH R110, R20 ;  /* 0x00000014006e7308 */ /* 0x0003e20000002400 */
[----:B--2---:R-:W-:Y:S01]  /*4e30*/  IADD3 R15, R0, -0x19, RZ ;  /* 0xffffffe7000f7810 */ /* 0x004fe20007ffe0ff */
[----:B------:R-:W-:Y:S01]  /*4e40*/  FMUL.FTZ R24, R24, UR8 ;  /* 0x0000000818187c20 */ /* 0x000fe20008410000 */
[C---:B------:R-:W-:Y:S01]  /*4e50*/  @!P3 IADD3 R7, -R0.reuse, -0x17, RZ ;  /* 0xffffffe90007b810 */ /* 0x040fe20007ffe1ff */
[----:B------:R-:W-:Y:S01]  /*4e60*/  FMUL.FTZ R134, R33, UR8 ;  /* 0x0000000821867c20 */ /* 0x000fe20008410000 */
[C---:B------:R-:W-:Y:S01]  /*4e70*/  @!P2 IADD3 R100, -R0.reuse, 0x8, RZ ;  /* 0x000000080064a810 */ /* 0x040fe20007ffe1ff */
[----:B------:R-:W-:Y:S01]  /*4e80*/  FFMA.FTZ R25, -R123, R123, 1 ;  /* 0x3f8000007b197423 */ /* 0x000fe2000001017b */
[C---:B------:R-:W-:Y:S03]  /*4e90*/  @!P0 IADD3 R19, -R0.reuse, 0x9, RZ ;  /* 0x0000000900138810 */ /* 0x040fe60007ffe1ff */
[----:B------:R2:W-:Y:S01]  /*4ea0*/  MUFU.TANH R112, R22 ;  /* 0x0000001600707308 */ /* 0x0005e20000002400 */
[----:B----4-:R-:W-:Y:S01]  /*4eb0*/  IADD3 R5, R0, 0xf, RZ ;  /* 0x0000000f00057810 */ /* 0x010fe20007ffe0ff */
[----:B------:R-:W-:Y:S01]  /*4ec0*/  FMUL.FTZ R194, R35, UR8 ;  /* 0x0000000823c27c20 */ /* 0x000fe20008410000 */
[----:B------:R-:W-:Y:S02]  /*4ed0*/  ISETP.GE.AND P6, PT, R18, RZ, PT ;  /* 0x000000ff1200720c */ /* 0x000fe40003fc6270 */
[----:B------:R-:W-:Y:S02]  /*4ee0*/  ISETP.GE.AND P5, PT, R17, RZ, PT ;  /* 0x000000ff1100720c */ /* 0x000fe40003fa6270 */
[----:B------:R-:W-:Y:S03]  /*4ef0*/  ISETP.GE.AND P4, PT, R6, RZ, PT ;  /* 0x000000ff0600720c */ /* 0x000fe60003f86270 */
[----:B------:R-:W3:Y:S01]  /*4f00*/  MUFU.TANH R113, R107 ;  /* 0x0000006b00717308 */ /* 0x000ee20000002400 */
[----:B------:R-:W-:Y:S02]  /*4f10*/  ISETP.GE.AND P3, PT, R5, RZ, PT ;  /* 0x000000ff0500720c */ /* 0x000fe40003f66270 */
[----:B------:R-:W-:Y:S02]  /*4f20*/  ISETP.GE.AND P2, PT, R16, RZ, PT ;  /* 0x000000ff1000720c */ /* 0x000fe40003f46270 */
[----:B------:R-:W-:Y:S02]  /*4f30*/  ISETP.GE.AND P0, PT, R15, RZ, PT ;  /* 0x000000ff0f00720c */ /* 0x000fe40003f06270 */
[----:B-1----:R-:W-:Y:S03]  /*4f40*/  I2FP.F32.S32 R20, R4 ;  /* 0x0000000400147245 */ /* 0x002fe60000201400 */
[----:B------:R-:W1:Y:S01]  /*4f50*/  MUFU.TANH R114, R12 ;  /* 0x0000000c00727308 */ /* 0x000e620000002400 */
[C---:B------:R-:W-:Y:S02]  /*4f60*/  @!P6 IADD3 R18, -R0.reuse, 0x10, RZ ;  /* 0x000000100012e810 */ /* 0x040fe40007ffe1ff */
[----:B------:R-:W-:Y:S01]  /*4f70*/  @!P5 IADD3 R17, -R0, 0x11, RZ ;  /* 0x000000110011d810 */ /* 0x000fe20007ffe1ff */
[----:B------:R-:W-:Y:S01]  /*4f80*/  FFMA.FTZ R20, R20, -UR6, R125 ;  /* 0x8000000614147c23 */ /* 0x000fe2000801007d */
[C---:B------:R-:W-:Y:S02]  /*4f90*/  @!P4 IADD3 R6, -R0.reuse, -0x10, RZ ;  /* 0xfffffff00006c810 */ /* 0x040fe40007ffe1ff */
[C---:B------:R-:W-:Y:S03]  /*4fa0*/  @!P3 IADD3 R5, -R0.reuse, -0xf, RZ ;  /* 0xfffffff10005b810 */ /* 0x040fe60007ffe1ff */
[----:B------:R4:W-:Y:S01]  /*4fb0*/  MUFU.TANH R107, R26 ;  /* 0x0000001a006b7308 */ /* 0x0009e20000002400 */
[C---:B------:R-:W-:Y:S02]  /*4fc0*/  @!P2 IADD3 R16, -R0.reuse, 0x18, RZ ;  /* 0x000000180010a810 */ /* 0x040fe40007ffe1ff */
[----:B------:R-:W-:Y:S02]  /*4fd0*/  @!P0 IADD3 R15, -R0, 0x19, RZ ;  /* 0x00000019000f8810 */ /* 0x000fe40007ffe1ff */
[----:B--2---:R-:W-:Y:S02]  /*4fe0*/  IABS R22, R0 ;  /* 0x0000000000167213 */ /* 0x004fe40000000000 */
[----:B------:R-:W-:Y:S03]  /*4ff0*/  I2FP.F32.S32 R4, R7 ;  /* 0x0000000700047245 */ /* 0x000fe60000201400 */
[----:B------:R-:W-:Y:S01]  /*5000*/  MUFU.TANH R12, R105 ;  /* 0x00000069000c7308 */ /* 0x000fe20000002400 */
[----:B------:R-:W-:Y:S01]  /*5010*/  I2FP.F32.S32 R0, R9 ;  /* 0x0000000900007245 */ /* 0x000fe20000201400 */
[----:B------:R-:W-:Y:S01]  /*5020*/  FFMA.FTZ R7, -R127, R127, 1 ;  /* 0x3f8000007f077423 */ /* 0x000fe2000001017f */
[----:B------:R-:W-:Y:S02]  /*5030*/  I2FP.F32.S32 R32, R14 ;  /* 0x0000000e00207245 */ /* 0x000fe40000201400 */
[----:B------:R-:W-:Y:S02]  /*5040*/  I2FP.F32.S32 R14, R2 ;  /* 0x00000002000e7245 */ /* 0x000fe40000201400 */
[----:B------:R-:W-:Y:S03]  /*5050*/  I2FP.F32.S32 R2, R10 ;  /* 0x0000000a00027245 */ /* 0x000fe60000201400 */
[----:B------:R2:W-:Y:S01]  /*5060*/  MUFU.TANH R105, R27 ;  /* 0x0000001b00697308 */ /* 0x0005e20000002400 */
[----:B----4-:R-:W-:Y:S01]  /*5070*/  FFMA.FTZ R26, -R125, R125, 1 ;  /* 0x3f8000007d1a7423 */ /* 0x010fe2000001017d */
[----:B------:R-:W-:Y:S01]  /*5080*/  FMUL.FTZ R125, R7, UR8 ;  /* 0x00000008077d7c20 */ /* 0x000fe20008410000 */
[----:B------:R-:W-:Y:S01]  /*5090*/  FFMA.FTZ R7, -R109, R109, 1 ;  /* 0x3f8000006d077423 */ /* 0x000fe2000001016d */
[----:B------:R-:W-:Y:S01]  /*50a0*/  I2FP.F32.S32 R28, R17 ;  /* 0x00000011001c7245 */ /* 0x000fe20000201400 */
[----:B------:R-:W-:Y:S01]  /*50b0*/  FFMA.FTZ R17, -R129, R129, 1 ;  /* 0x3f80000081117423 */ /* 0x000fe20000010181 */
[----:B------:R-:W-:Y:S01]  /*50c0*/  I2FP.F32.S32 R30, R19 ;  /* 0x00000013001e7245 */ /* 0x000fe20000201400 */
[----:B------:R-:W-:Y:S03]  /*50d0*/  FFMA.FTZ R19, R14, -UR6, R123 ;  /* 0x800000060e137c23 */ /* 0x000fe6000801007b */
[----:B------:R4:W-:Y:S01]  /*50e0*/  MUFU.TANH R34, R21 ;  /* 0x0000001500227308 */ /* 0x0009e20000002400 */
[----:B------:R-:W-:Y:S01]  /*50f0*/  I2FP.F32.S32 R102, R16 ;  /* 0x0000001000667245 */ /* 0x000fe20000201400 */
[----:B------:R-:W-:Y:S01]  /*5100*/  FFMA.FTZ R16, -R128, R128, 1 ;  /* 0x3f80000080107423 */ /* 0x000fe20000010180 */
[----:B------:R-:W-:Y:S01]  /*5110*/  I2FP.F32.S32 R103, R15 ;  /* 0x0000000f00677245 */ /* 0x000fe20000201400 */
[----:B------:R-:W-:Y:S01]  /*5120*/  FFMA.FTZ R15, -R121, R121, 1 ;  /* 0x3f800000790f7423 */ /* 0x000fe20000010179 */
[----:B------:R-:W-:Y:S01]  /*5130*/  I2FP.F32.S32 R101, R101 ;  /* 0x0000006500657245 */ /* 0x000fe20000201400 */
[----:B------:R-:W-:Y:S01]  /*5140*/  FFMA.FTZ R14, R2, -UR6, R121 ;  /* 0x80000006020e7c23 */ /* 0x000fe20008010079 */
[----:B------:R-:W-:Y:S03]  /*5150*/  FFMA.FTZ R10, R32, -UR6, R129 ;  /* 0x80000006200a7c23 */ /* 0x000fe60008010081 */
[----:B------:R-:W1:Y:S01]  /*5160*/  MUFU.TANH R115, R23 ;  /* 0x0000001700737308 */ /* 0x000e620000002400 */
[C---:B--2---:R-:W-:Y:S01]  /*5170*/  FFMA.FTZ R27, R0.reuse, -UR6, R109 ;  /* 0x80000006001b7c23 */ /* 0x044fe2000801006d */
[----:B------:R-:W-:Y:S01]  /*5180*/  FMUL.FTZ R121, R17, UR8 ;  /* 0x0000000811797c20 */ /* 0x000fe20008410000 */
[----:B------:R-:W-:Y:S01]  /*5190*/  FFMA.FTZ R17, R0, -UR6, R104 ;  /* 0x8000000600117c23 */ /* 0x000fe20008010068 */
[----:B------:R-:W-:Y:S01]  /*51a0*/  FMUL.FTZ R129, R26, UR8 ;  /* 0x000000081a817c20 */ /* 0x000fe20008410000 */
[----:B------:R-:W-:Y:S01]  /*51b0*/  FFMA.FTZ R0, -R106, R106, 1 ;  /* 0x3f8000006a007423 */ /* 0x000fe2000001016a */
[----:B------:R-:W-:Y:S01]  /*51c0*/  I2FP.F32.S32 R29, R18 ;  /* 0x00000012001d7245 */ /* 0x000fe20000201400 */
[----:B------:R-:W-:Y:S03]  /*51d0*/  FFMA.FTZ R18, R2, -UR6, R108 ;  /* 0x8000000602127c23 */ /* 0x000fe6000801006c */
[----:B------:R2:W-:Y:S01]  /*51e0*/  MUFU.TANH R23, R120 ;  /* 0x0000007800177308 */ /* 0x0005e20000002400 */
[----:B----4-:R-:W-:Y:S01]  /*51f0*/  I2FP.F32.S32 R21, R8 ;  /* 0x0000000800157245 */ /* 0x010fe20000201400 */
[----:B------:R-:W-:Y:S01]  /*5200*/  FFMA.FTZ R8, -R126, R126, 1 ;  /* 0x3f8000007e087423 */ /* 0x000fe2000001017e */
[----:B------:R-:W-:Y:S01]  /*5210*/  I2FP.F32.S32 R22, R22 ;  /* 0x0000001600167245 */ /* 0x000fe20000201400 */
[----:B------:R-:W-:Y:S01]  /*5220*/  FFMA.FTZ R2, -R104, R104, 1 ;  /* 0x3f80000068027423 */ /* 0x000fe20000010168 */
[----:B------:R-:W-:Y:S01]  /*5230*/  I2FP.F32.S32 R31, R100 ;  /* 0x00000064001f7245 */ /* 0x000fe20000201400 */
[----:B------:R-:W-:Y:S01]  /*5240*/  FFMA.FTZ R26, R21, -UR6, R106 ;  /* 0x80000006151a7c23 */ /* 0x000fe2000801006a */
[----:B------:R-:W-:Y:S03]  /*5250*/  I2FP.F32.S32 R100, R6 ;  /* 0x0000000600647245 */ /* 0x000fe60000201400 */
[----:B------:R4:W-:Y:S01]  /*5260*/  MUFU.TANH R109, R122 ;  /* 0x0000007a006d7308 */ /* 0x0009e20000002400 */
[----:B------:R-:W-:Y:S01]  /*5270*/  I2FP.F32.S32 R33, R13 ;  /* 0x0000000d00217245 */ /* 0x000fe20000201400 */
[----:B------:R-:W-:Y:S01]  /*5280*/  FFMA.FTZ R6, R22, -UR6, R127 ;  /* 0x8000000616067c23 */ /* 0x000fe2000801007f */
[----:B------:R-:W-:Y:S01]  /*5290*/  FMUL.FTZ R127, R0, UR8 ;  /* 0x00000008007f7c20 */ /* 0x000fe20008410000 */
[----:B------:R-:W-:Y:S01]  /*52a0*/  FMUL.FTZ R123, R8, UR8 ;  /* 0x00000008087b7c20 */ /* 0x000fe20008410000 */
[----:B---3--:R-:W-:Y:S01]  /*52b0*/  FFMA.FTZ R8, R22, -UR6, R113 ;  /* 0x8000000616087c23 */ /* 0x008fe20008010071 */
[----:B------:R-:W-:Y:S01]  /*52c0*/  FFMA.FTZ R9, R33, -UR6, R128 ;  /* 0x8000000621097c23 */ /* 0x000fe20008010080 */
[----:B------:R-:W-:Y:S03]  /*52d0*/  FFMA.FTZ R104, -R113, R113, 1 ;  /* 0x3f80000071687423 */ /* 0x000fe60000010171 */
[----:B------:R-:W3:Y:S01]  /*52e0*/  MUFU.TANH R11, R11 ;  /* 0x0000000b000b7308 */ /* 0x000ee20000002400 */
[----:B--2---:R-:W-:Y:S01]  /*52f0*/  FMUL.FTZ R120, R16, UR8 ;  /* 0x0000000810787c20 */ /* 0x004fe20008410000 */
[----:B-1----:R-:W-:Y:S01]  /*5300*/  FFMA.FTZ R16, -R114, R114, 1 ;  /* 0x3f80000072107423 */ /* 0x002fe20000010172 */
[----:B------:R-:W-:Y:S01]  /*5310*/  FFMA.FTZ R13, R101, -UR6, R126 ;  /* 0x80000006650d7c23 */ /* 0x000fe2000801007e */
[----:B------:R-:W-:Y:S01]  /*5320*/  FMUL.FTZ R128, R25, UR8 ;  /* 0x0000000819807c20 */ /* 0x000fe20008410000 */
[----:B------:R-:W-:Y:S01]  /*5330*/  FFMA.FTZ R35, R29, -UR6, R110 ;  /* 0x800000061d237c23 */ /* 0x000fe2000801006e */
[----:B------:R-:W-:Y:S01]  /*5340*/  PLOP3.LUT P0, PT, PT, PT, UP0, 0x80, 0x0 ;  /* 0x000000000000781c */ /* 0x000fe20003f0f008 */
[----:B------:R-:W-:Y:S03]  /*5350*/  FFMA.FTZ R22, -R115, R115, 1 ;  /* 0x3f80000073167423 */ /* 0x000fe60000010173 */
[----:B------:R1:W-:Y:S01]  /*5360*/  MUFU.TANH R106, R130 ;  /* 0x00000082006a7308 */ /* 0x0003e20000002400 */
[----:B----4-:R-:W-:Y:S01]  /*5370*/  FMUL.FTZ R122, R7, UR8 ;  /* 0x00000008077a7c20 */ /* 0x010fe20008410000 */
[----:B------:R-:W-:Y:S01]  /*5380*/  FFMA.FTZ R7, R101, -UR6, R114 ;  /* 0x8000000665077c23 */ /* 0x000fe20008010072 */
[----:B------:R-:W-:Y:S01]  /*5390*/  FFMA.FTZ R101, -R112, R112, 1 ;  /* 0x3f80000070657423 */ /* 0x000fe20000010170 */
[----:B------:R-:W-:Y:S01]  /*53a0*/  I2FP.F32.S32 R5, R5 ;  /* 0x0000000500057245 */ /* 0x000fe20000201400 */
[----:B------:R-:W-:Y:S01]  /*53b0*/  FMUL.FTZ R203, R22, UR8 ;  /* 0x0000000816cb7c20 */ /* 0x000fe20008410000 */
[----:B------:R-:W-:Y:S01]  /*53c0*/  FMUL.FTZ R195, R104, UR8 ;  /* 0x0000000868c37c20 */ /* 0x000fe20008410000 */
[----:B------:R-:W-:Y:S03]  /*53d0*/  FMUL.FTZ R204, R101, UR8 ;  /* 0x0000000865cc7c20 */ /* 0x000fe60008410000 */
[----:B------:R2:W-:Y:S01]  /*53e0*/  MUFU.TANH R108, R124 ;  /* 0x0000007c006c7308 */ /* 0x0005e20000002400 */
[----:B---3--:R-:W-:Y:S01]  /*53f0*/  FFMA.FTZ R0, -R11, R11, 1 ;  /* 0x3f8000000b007423 */ /* 0x008fe2000001010b */
[C---:B------:R-:W-:Y:S01]  /*5400*/  FFMA.FTZ R11, R30.reuse, -UR6, R11 ;  /* 0x800000061e0b7c23 */ /* 0x040fe2000801000b */
[----:B------:R-:W-:Y:S01]  /*5410*/  FFMA.FTZ R30, R30, -UR6, R115 ;  /* 0x800000061e1e7c23 */ /* 0x000fe20008010073 */
[----:B------:R-:W-:Y:S01]  /*5420*/  FFMA.FTZ R22, R32, -UR6, R109 ;  /* 0x8000000620167c23 */ /* 0x000fe2000801006d */
[----:B------:R-:W-:Y:S05]  /*5430*/  FFMA.FTZ R109, -R109, R109, 1 ;  /* 0x3f8000006d6d7423 */ /* 0x000fea000001016d */
[----:B------:R3:W4:Y:S01]  /*5440*/  MUFU.TANH R114, R131 ;  /* 0x0000008300727308 */ /* 0x0007220000002400 */
[----:B-1----:R-:W-:Y:S01]  /*5450*/  FMUL.FTZ R130, R2, UR8 ;  /* 0x0000000802827c20 */ /* 0x002fe20008410000 */
[----:B------:R-:W-:Y:S01]  /*5460*/  FFMA.FTZ R2, -R12, R12, 1 ;  /* 0x3f8000000c027423 */ /* 0x000fe2000001010c */
[C---:B------:R-:W-:Y:S01]  /*5470*/  FFMA.FTZ R12, R31.reuse, -UR6, R12 ;  /* 0x800000061f0c7c23 */ /* 0x040fe2000801000c */
[----:B------:R-:W-:Y:S02]  /*5480*/  FFMA.FTZ R31, R31, -UR6, R112 ;  /* 0x800000061f1f7c23 */ /* 0x000fe40008010070 */
[----:B------:R-:W-:Y:S01]  /*5490*/  FMUL.FTZ R115, R2, UR8 ;  /* 0x0000000802737c20 */ /* 0x000fe20008410000 */
[----:B------:R-:W-:Y:S03]  /*54a0*/  FFMA.FTZ R2, -R34, R34, 1 ;  /* 0x3f80000022027423 */ /* 0x000fe60000010122 */
[----:B------:R-:W1:Y:S01]  /*54b0*/  MUFU.TANH R111, R111 ;  /* 0x0000006f006f7308 */ /* 0x000e620000002400 */
[----:B--2---:R-:W-:Y:S01]  /*54c0*/  FMUL.FTZ R124, R15, UR8 ;  /* 0x000000080f7c7c20 */ /* 0x004fe20008410000 */
[----:B------:R-:W-:Y:S08]  /*54d0*/  FFMA.FTZ R34, R28, -UR6, R34 ;  /* 0x800000061c227c23 */ /* 0x000ff00008010022 */
[----:B------:R-:W2:Y:S01]  /*54e0*/  MUFU.TANH R24, R24 ;  /* 0x0000001800187308 */ /* 0x000ea20000002400 */
[----:B---3--:R-:W-:Y:S01]  /*54f0*/  FMUL.FTZ R131, R0, UR8 ;  /* 0x0000000800837c20 */ /* 0x008fe20008410000 */
[----:B------:R-:W-:Y:S01]  /*5500*/  FFMA.FTZ R0, -R110, R110, 1 ;  /* 0x3f8000006e007423 */ /* 0x000fe2000001016e */
[----:B----4-:R-:W-:Y:S01]  /*5510*/  FFMA.FTZ R101, R5, -UR6, R114 ;  /* 0x8000000605657c23 */ /* 0x010fe20008010072 */
[----:B------:R-:W-:Y:S01]  /*5520*/  FFMA.FTZ R104, -R114, R114, 1 ;  /* 0x3f80000072687423 */ /* 0x000fe20000010172 */
[----:B------:R-:W-:Y:S01]  /*5530*/  FMUL.FTZ R114, R109, UR8 ;  /* 0x000000086d727c20 */ /* 0x000fe20008410000 */
[----:B------:R-:W-:Y:S01]  /*5540*/  FMUL.FTZ R199, R0, UR8 ;  /* 0x0000000800c77c20 */ /* 0x000fe20008410000 */
[----:B------:R-:W-:Y:S03]  /*5550*/  FFMA.FTZ R0, -R23, R23, 1 ;  /* 0x3f80000017007423 */ /* 0x000fe60000010117 */
[----:B------:R3:W4:Y:S01]  /*5560*/  MUFU.TANH R113, R132 ;  /* 0x0000008400717308 */ /* 0x0007220000002400 */
[----:B-1----:R-:W-:Y:S01]  /*5570*/  FFMA.FTZ R15, -R111, R111, 1 ;  /* 0x3f8000006f0f7423 */ /* 0x002fe2000001016f */
[C---:B------:R-:W-:Y:S01]  /*5580*/  FFMA.FTZ R25, R4.reuse, -UR6, R111 ;  /* 0x8000000604197c23 */ /* 0x040fe2000801006f */
[----:B------:R-:W-:Y:S02]  /*5590*/  FFMA.FTZ R23, R5, -UR6, R23 ;  /* 0x8000000605177c23 */ /* 0x000fe40008010017 */
[----:B------:R-:W-:Y:S01]  /*55a0*/  FMUL.FTZ R126, R15, UR8 ;  /* 0x000000080f7e7c20 */ /* 0x000fe20008410000 */
[----:B------:R-:W-:Y:S01]  /*55b0*/  FFMA.FTZ R15, R4, -UR6, R105 ;  /* 0x80000006040f7c23 */ /* 0x000fe20008010069 */
[----:B------:R-:W-:Y:S03]  /*55c0*/  FFMA.FTZ R105, -R105, R105, 1 ;  /* 0x3f80000069697423 */ /* 0x000fe60000010169 */
[----:B------:R1:W1:Y:S01]  /*55d0*/  MUFU.TANH R112, R133 ;  /* 0x0000008500707308 */ /* 0x0002620000002400 */
[----:B--2---:R-:W-:Y:S01]  /*55e0*/  FFMA.FTZ R4, -R24, R24, 1 ;  /* 0x3f80000018047423 */ /* 0x004fe20000010118 */
[C---:B------:R-:W-:Y:S01]  /*55f0*/  FFMA.FTZ R24, R100.reuse, -UR6, R24 ;  /* 0x8000000664187c23 */ /* 0x040fe20008010018 */
[----:B------:R-:W-:Y:S01]  /*5600*/  FFMA.FTZ R100, R100, -UR6, R108 ;  /* 0x8000000664647c23 */ /* 0x000fe2000801006c */
[----:B------:R-:W-:Y:S01]  /*5610*/  FFMA.FTZ R108, -R108, R108, 1 ;  /* 0x3f8000006c6c7423 */ /* 0x000fe2000001016c */
[----:B------:R-:W-:Y:S05]  /*5620*/  FMUL.FTZ R201, R105, UR8 ;  /* 0x0000000869c97c20 */ /* 0x000fea0008410000 */
[----:B------:R2:W2:Y:S01]  /*5630*/  MUFU.TANH R111, R134 ;  /* 0x00000086006f7308 */ /* 0x0004a20000002400 */
[----:B---3--:R-:W-:Y:S01]  /*5640*/  FMUL.FTZ R132, R16, UR8 ;  /* 0x0000000810847c20 */ /* 0x008fe20008410000 */
[----:B------:R-:W-:Y:S01]  /*5650*/  FFMA.FTZ R16, R21, -UR6, R107 ;  /* 0x8000000615107c23 */ /* 0x000fe2000801006b */
[----:B------:R-:W-:Y:S01]  /*5660*/  FFMA.FTZ R21, R33, -UR6, R106 ;  /* 0x8000000621157c23 */ /* 0x000fe2000801006a */
[----:B------:R-:W-:Y:S01]  /*5670*/  FFMA.FTZ R107, -R107, R107, 1 ;  /* 0x3f8000006b6b7423 */ /* 0x000fe2000001016b */
[----:B------:R-:W-:Y:S01]  /*5680*/  FFMA.FTZ R106, -R106, R106, 1 ;  /* 0x3f8000006a6a7423 */ /* 0x000fe2000001016a */
[----:B----4-:R-:W-:Y:S01]  /*5690*/  FFMA.FTZ R5, -R113, R113, 1 ;  /* 0x3f80000071057423 */ /* 0x010fe20000010171 */
[----:B------:R-:W-:Y:S03]  /*56a0*/  FFMA.FTZ R33, R102, -UR6, R113 ;  /* 0x8000000666217c23 */ /* 0x000fe60008010071 */
[----:B------:R3:W4:Y:S01]  /*56b0*/  MUFU.TANH R110, R135 ;  /* 0x00000087006e7308 */ /* 0x0007220000002400 */
[----:B-1----:R-:W-:Y:S01]  /*56c0*/  FMUL.FTZ R133, R0, UR8 ;  /* 0x0000000800857c20 */ /* 0x002fe20008410000 */
[----:B------:R-:W-:Y:S01]  /*56d0*/  FFMA.FTZ R29, R29, -UR6, R112 ;  /* 0x800000061d1d7c23 */ /* 0x000fe20008010070 */
[----:B------:R-:W-:Y:S01]  /*56e0*/  FMUL.FTZ R202, R107, UR8 ;  /* 0x000000086bca7c20 */ /* 0x000fe20008410000 */
[----:B------:R-:W-:Y:S01]  /*56f0*/  FMUL.FTZ R197, R108, UR8 ;  /* 0x000000086cc57c20 */ /* 0x000fe20008410000 */
[----:B------:R-:W-:Y:S01]  /*5700*/  FMUL.FTZ R198, R5, UR8 ;  /* 0x0000000805c67c20 */ /* 0x000fe20008410000 */
[----:B--2---:R-:W-:Y:S01]  /*5710*/  FMUL.FTZ R134, R2, UR8 ;  /* 0x0000000802867c20 */ /* 0x004fe20008410000 */
[----:B------:R-:W-:Y:S01]  /*5720*/  FFMA.FTZ R2, -R111, R111, 1 ;  /* 0x3f8000006f027423 */ /* 0x000fe2000001016f */
[----:B------:R-:W-:Y:S01]  /*5730*/  FFMA.FTZ R32, R103, -UR6, R111 ;  /* 0x8000000667207c23 */ /* 0x000fe2000801006f */
[----:B------:R-:W-:Y:S02]  /*5740*/  FMUL.FTZ R111, R106, UR8 ;  /* 0x000000086a6f7c20 */ /* 0x000fe40008410000 */
[----:B------:R-:W-:Y:S01]  /*5750*/  FMUL.FTZ R113, R2, UR8 ;  /* 0x0000000802717c20 */ /* 0x000fe20008410000 */
[----:B---3--:R-:W-:Y:S01]  /*5760*/  FMUL.FTZ R135, R4, UR8 ;  /* 0x0000000804877c20 */ /* 0x008fe20008410000 */
[----:B------:R-:W-:Y:S01]  /*5770*/  FFMA.FTZ R4, -R112, R112, 1 ;  /* 0x3f80000070047423 */ /* 0x000fe20000010170 */
[----:B----4-:R-:W-:Y:S01]  /*5780*/  FFMA.FTZ R0, -R110, R110, 1 ;  /* 0x3f8000006e007423 */ /* 0x010fe2000001016e */
[----:B------:R-:W-:Y:S01]  /*5790*/  FFMA.FTZ R28, R28, -UR6, R110 ;  /* 0x800000061c1c7c23 */ /* 0x000fe2000801006e */
[----:B------:R-:W-:Y:S01]  /*57a0*/  FMUL.FTZ R112, R104, UR8 ;  /* 0x0000000868707c20 */ /* 0x000fe20008410000 */
[----:B------:R-:W-:Y:S01]  /*57b0*/  FMUL.FTZ R200, R4, UR8 ;  /* 0x0000000804c87c20 */ /* 0x000fe20008410000 */
[----:B------:R-:W-:Y:S01]  /*57c0*/  FMUL.FTZ R196, R0, UR8 ;  /* 0x0000000800c47c20 */ /* 0x000fe20008410000 */
[----:B------:R-:W-:Y:S06]  /*57d0*/  @!P0 BRA `(.L_x_1567) ;  /* 0x0000000000248947 */ /* 0x000fec0003800000 */
[----:B------:R-:W-:Y:S01]  /*57e0*/  UIADD3 UR21, UR11, UR36, -UR7 ;  /* 0x000000240b157290 */ /* 0x000fe2000fffe807 */
[----:B------:R-:W-:Y:S01]  /*57f0*/  IMAD.U32 R0, RZ, RZ, UR39 ;  /* 0x00000027ff007e24 */ /* 0x000fe2000f8e00ff */
[----:B------:R-:W-:Y:S04]  /*5800*/  UIADD3 UR13, UR10, 0x40, URZ ;  /* 0x000000400a0d7890 */ /* 0x000fe8000fffe03f */
[----:B------:R-:W-:Y:S01]  /*5810*/  ISETP.LT.AND P0, PT, R0, UR7, PT ;  /* 0x0000000700007c0c */ /* 0x000fe2000bf01270 */
[----:B------:R-:W-:Y:S03]  /*5820*/  UISETP.GE.AND UP0, UPT, UR13, UR21, UPT ;  /* 0x000000150d00728c */ /* 0x000fe6000bf06270 */
[----:B------:R-:W-:Y:S03]  /*5830*/  UMOV UR13, UR11 ;  /* 0x0000000b000d7c82 */ /* 0x000fe60008000000 */
[----:B------:R-:W-:Y:S11]  /*5840*/  PLOP3.LUT P2, PT, PT, PT, UP0, 0x80, 0x0 ;  /* 0x000000000000781c */ /* 0x000ff60003f4f008 */
[----:B------:R-:W-:Y:S02]  /*5850*/  @!UPT UIADD3 URZ, URZ, URZ, URZ ;  /* 0x0000003f3f3ff290 */ /* 0x000fe4000fffe03f */
[----:B------:R-:W-:Y:S05]  /*5860*/  @!P2 BRA P0, `(.L_x_1568) ;  /* 0x0000000400f8a947 */ /* 0x000fea0000000000 */
.L_x_1567:
[----:B------:R-:W-:Y:S01]  /*5870*/  UIADD3 UR21, UR7, 0x1, -UR14 ;  /* 0x0000000107157890 */ /* 0x000fe2000fffe80e */
[----:B------:R-:W-:Y:S01]  /*5880*/  VIADD R4, R239, UR10 ;  /* 0x0000000aef047c36 */ /* 0x000fe20008000000 */
[----:B------:R-:W-:Y:S01]  /*5890*/  UIADD3 UR11, -UR13, UR7, -UR14 ;  /* 0x000000070d0b7290 */ /* 0x000fe2000fffe90e */
[C---:B------:R-:W-:Y:S01]  /*58a0*/  VIADD R108, R180.reuse, 0x1 ;  /* 0x00000001b46c7836 */ /* 0x040fe20000000000 */
[----:B------:R-:W-:Y:S01]  /*58b0*/  UIADD3 UR10, UR21, UR42, URZ ;  /* 0x0000002a150a7290 */ /* 0x000fe2000fffe03f */
[C---:B------:R-:W-:Y:S02]  /*58c0*/  VIADD R107, R180.reuse, 0x8 ;  /* 0x00000008b46b7836 */ /* 0x040fe40000000000 */
[----:B------:R-:W-:Y:S01]  /*58d0*/  VIADD R106, R180, 0x9 ;  /* 0x00000009b46a7836 */ /* 0x000fe20000000000 */
[----:B------:R-:W-:Y:S01]  /*58e0*/  VIADDMNMX R2, R4, UR11, RZ, !PT ;  /* 0x0000000b04027c46 */ /* 0x000fe2000f8001ff */
[C---:B------:R-:W-:Y:S02]  /*58f0*/  VIADD R105, R180.reuse, 0x10 ;  /* 0x00000010b4697836 */ /* 0x040fe40000000000 */
[----:B------:R-:W-:Y:S01]  /*5900*/  IMAD.U32 R0, RZ, RZ, UR10 ;  /* 0x0000000aff007e24 */ /* 0x000fe2000f8e00ff */
[CC--:B------:R-:W-:Y:S01]  /*5910*/  ISETP.GE.AND P0, PT, R180.reuse, R2.reuse, PT ;  /* 0x00000002b400720c */ /* 0x0c0fe20003f06270 */
[----:B------:R-:W-:Y:S01]  /*5920*/  VIADD R104, R180, 0x11 ;  /* 0x00000011b4687836 */ /* 0x000fe20000000000 */
[----:B------:R-:W-:Y:S01]  /*5930*/  ISETP.GE.AND P6, PT, R108, R2, PT ;  /* 0x000000026c00720c */ /* 0x000fe20003fc6270 */
[----:B------:R-:W-:Y:S01]  /*5940*/  VIADD R103, R180, 0x18 ;  /* 0x00000018b4677836 */ /* 0x000fe20000000000 */
[----:B------:R-:W-:Y:S01]  /*5950*/  VIADDMNMX R0, R4, R0, UR7, PT ;  /* 0x0000000704007e46 */ /* 0x000fe2000b800100 */
[C---:B------:R-:W-:Y:S01]  /*5960*/  VIADD R102, R180.reuse, 0x19 ;  /* 0x00000019b4667836 */ /* 0x040fe20000000000 */
[----:B------:R-:W-:Y:S01]  /*5970*/  ISETP.GE.AND P5, PT, R107, R2, PT ;  /* 0x000000026b00720c */ /* 0x000fe20003fa6270 */
[----:B------:R-:W-:Y:S01]  /*5980*/  IMAD.U32 R110, RZ, RZ, UR10 ;  /* 0x0000000aff6e7e24 */ /* 0x000fe2000f8e00ff */
[-C--:B------:R-:W-:Y:S01]  /*5990*/  ISETP.GE.OR P0, PT, R180, R0.reuse, !P0 ;  /* 0x00000000b400720c */ /* 0x080fe20004706670 */
[----:B------:R-:W-:Y:S01]  /*59a0*/  VIADD R5, R4, 0x20 ;  /* 0x0000002004057836 */ /* 0x000fe20000000000 */
[----:B------:R-:W-:Y:S01]  /*59b0*/  ISETP.GE.OR P6, PT, R108, R0, !P6 ;  /* 0x000000006c00720c */ /* 0x000fe200077c6670 */
[----:B------:R-:W-:Y:S01]  /*59c0*/  IMAD.U32 R109, RZ, RZ, UR10 ;  /* 0x0000000aff6d7e24 */ /* 0x000fe2000f8e00ff */
[----:B------:R-:W-:Y:S02]  /*59d0*/  FSEL R6, R6, -INF , !P0 ;  /* 0xff80000006067808 */ /* 0x000fe40004000000 */
[----:B------:R-:W-:Y:S02]  /*59e0*/  FSEL R13, R13, -INF , !P6 ;  /* 0xff8000000d0d7808 */ /* 0x000fe40007000000 */
        /* <DEDUP_REMOVED lines=50> */
[-C--:B------:R-:W-:Y:S02]  /*5d10*/  ISETP.GE.AND P6, PT, R106, R5.reuse, PT ;  /* 0x000000056a00720c */ /* 0x080fe40003fc6270 */
[-C--:B------:R-:W-:Y:S02]  /*5d20*/  ISETP.GE.OR P5, PT, R103, R0.reuse, !P5 ;  /* 0x000000006700720c */ /* 0x080fe40006fa6670 */
[----:B------:R-:W-:Y:S02]  /*5d30*/  ISETP.GE.OR P4, PT, R102, R0, !P4 ;  /* 0x000000006600720c */ /* 0x000fe40006786670 */
[-C--:B------:R-:W-:Y:S02]  /*5d40*/  ISETP.GE.OR P3, PT, R180, R4.reuse, !P3 ;  /* 0x00000004b400720c */ /* 0x080fe40005f66670 */
[-C--:B------:R-:W-:Y:S02]  /*5d50*/  ISETP.GE.OR P2, PT, R108, R4.reuse, !P2 ;  /* 0x000000046c00720c */ /* 0x080fe40005746670 */
[-C--:B------:R-:W-:Y:S02]  /*5d60*/  ISETP.GE.OR P0, PT, R107, R4.reuse, !P0 ;  /* 0x000000046b00720c */ /* 0x080fe40004706670 */
[----:B------:R-:W-:Y:S02]  /*5d70*/  ISETP.GE.OR P6, PT, R106, R4, !P6 ;  /* 0x000000046a00720c */ /* 0x000fe400077c6670 */
[----:B------:R-:W-:Y:S01]  /*5d80*/  VIADDMNMX R2, R2, UR11, RZ, !PT ;  /* 0x0000000b02027c46 */ /* 0x000fe2000f8001ff */
[----:B------:R-:W-:Y:S01]  /*5d90*/  UMOV UR11, UR13 ;  /* 0x0000000d000b7c82 */ /* 0x000fe20008000000 */
        /* <DEDUP_REMOVED lines=43> */
.L_x_1568:
        /* <DEDUP_REMOVED lines=10> */
[----:B------:R-:W-:Y:S01]  /*60f0*/  FSEL R4, R4, RZ, P0 ;  /* 0x000000ff04047208 */ /* 0x000fe20000000000 */
[--C-:B------:R-:W-:Y:S01]  /*6100*/  FFMA.FTZ R34, R34, UR12, -R5.reuse ;  /* 0x0000000c22227c23 */ /* 0x100fe20008010805 */
[----:B------:R-:W-:Y:S01]  /*6110*/  FSETP.NEU.FTZ.AND P0, PT, R234, -INF , PT ;  /* 0xff800000ea00780b */ /* 0x000fe20003f1d000 */
[----:B------:R-:W-:Y:S01]  /*6120*/  MUFU.EX2 R216, R35 ;  /* 0x0000002300d87308 */ /* 0x000fe20000000800 */
[--C-:B------:R-:W-:Y:S01]  /*6130*/  FFMA.FTZ R33, R33, UR12, -R5.reuse ;  /* 0x0000000c21217c23 */ /* 0x100fe20008010805 */
[--C-:B------:R-:W-:Y:S01]  /*6140*/  FFMA.FTZ R31, R31, UR12, -R4.reuse ;  /* 0x0000000c1f1f7c23 */ /* 0x100fe20008010804 */
[----:B------:R-:W-:Y:S01]  /*6150*/  FSEL R2, R2, RZ, P0 ;  /* 0x000000ff02027208 */ /* 0x000fe20000000000 */
        /* <DEDUP_REMOVED lines=13> */
[----:B------:R-:W-:Y:S01]  /*6230*/  FFMA.FTZ R4, R28, UR12, -R4 ;  /* 0x0000000c1c047c23 */ /* 0x000fe20008010804 */
        /* <DEDUP_REMOVED lines=8> */
[----:B------:R-:W-:Y:S01]  /*62c0*/  FFMA.FTZ R2, R21, UR12, -R2 ;  /* 0x0000000c15027c23 */ /* 0x000fe20008010802 */
[----:B------:R-:W-:Y:S02]  /*62d0*/  SEL R168, R168, 0xffffffc0, !P1 ;  /* 0xffffffc0a8a87807 */ /* 0x000fe40004800000 */
[----:B------:R-:W-:Y:S02]  /*62e0*/  FSETP.NEU.FTZ.AND P0, PT, R235, -INF , PT ;  /* 0xff800000eb00780b */ /* 0x000fe40003f1d000 */
[----:B------:R-:W-:Y:S03]  /*62f0*/  PLOP3.LUT P2, PT, PT, PT, UP0, 0x80, 0x0 ;  /* 0x000000000000781c */ /* 0x000fe60003f4f008 */
[----:B------:R-:W-:Y:S01]  /*6300*/  MUFU.EX2 R209, R10 ;  /* 0x0000000a00d17308 */ /* 0x000fe20000000800 */
[----:B------:R-:W-:Y:S05]  /*6310*/  FSEL R0, R0, RZ, P0 ;  /* 0x000000ff00007208 */ /* 0x000fea0000000000 */
[--C-:B------:R-:W-:Y:S01]  /*6320*/  FFMA.FTZ R100, R100, UR12, -R0.reuse ;  /* 0x0000000c64647c23 */ /* 0x100fe20008010800 */
[--C-:B------:R-:W-:Y:S03]  /*6330*/  FFMA.FTZ R20, R20, UR12, -R0.reuse ;  /* 0x0000000c14147c23 */ /* 0x100fe60008010800 */
[----:B------:R-:W2:Y:S01]  /*6340*/  MUFU.EX2 R108, R9 ;  /* 0x00000009006c7308 */ /* 0x000ea20000000800 */
[--C-:B------:R-:W-:Y:S01]  /*6350*/  FFMA.FTZ R19, R19, UR12, -R0.reuse ;  /* 0x0000000c13137c23 */ /* 0x100fe20008010800 */
[--C-:B------:R-:W-:Y:S01]  /*6360*/  FFMA.FTZ R18, R18, UR12, -R0.reuse ;  /* 0x0000000c12127c23 */ /* 0x100fe20008010800 */
[--C-:B------:R-:W-:Y:S01]  /*6370*/  FFMA.FTZ R17, R17, UR12, -R0.reuse ;  /* 0x0000000c11117c23 */ /* 0x100fe20008010800 */
[--C-:B------:R-:W-:Y:S01]  /*6380*/  FFMA.FTZ R16, R16, UR12, -R0.reuse ;  /* 0x0000000c10107c23 */ /* 0x100fe20008010800 */
[--C-:B------:R-:W-:Y:S01]  /*6390*/  FFMA.FTZ R15, R15, UR12, -R0.reuse ;  /* 0x0000000c0f0f7c23 */ /* 0x100fe20008010800 */
[----:B------:R-:W-:Y:S04]  /*63a0*/  FFMA.FTZ R0, R101, UR12, -R0 ;  /* 0x0000000c65007c23 */ /* 0x000fe80008010800 */
[----:B------:R1:W-:Y:S10]  /*63b0*/  MUFU.EX2 R232, R5 ;  /* 0x0000000500e87308 */ /* 0x0003f40000000800 */
[----:B------:R2:W-:Y:S10]  /*63c0*/  MUFU.EX2 R230, R4 ;  /* 0x0000000400e67308 */ /* 0x0005f40000000800 */
[----:B------:R-:W-:Y:S10]  /*63d0*/  MUFU.EX2 R224, R12 ;  /* 0x0000000c00e07308 */ /* 0x000ff40000000800 */
[----:B------:R-:W3:Y:S10]  /*63e0*/  MUFU.EX2 R226, R11 ;  /* 0x0000000b00e27308 */ /* 0x000ef40000000800 */
[----:B------:R3:W-:Y:S10]  /*63f0*/  MUFU.EX2 R227, R2 ;  /* 0x0000000200e37308 */ /* 0x0007f40000000800 */
        /* <DEDUP_REMOVED lines=19> */
[----:B------:R-:W-:Y:S10]  /*6530*/  MUFU.EX2 R221, R100 ;  /* 0x0000006400dd7308 */ /* 0x000ff40000000800 */
[----:B------:R-:W4:Y:S01]  /*6540*/  MUFU.EX2 R228, R22 ;  /* 0x0000001600e47308 */ /* 0x000f220000000800 */
[----:B-1----:R-:W-:Y:S02]  /*6550*/  F2FP.BF16.F32.PACK_AB R5, R211, R212 ;  /* 0x000000d4d305723e */ /* 0x002fe400000010ff */
[----:B--2---:R-:W-:Y:S02]  /*6560*/  F2FP.BF16.F32.PACK_AB R4, R108, R209 ;  /* 0x000000d16c04723e */ /* 0x004fe400000010ff */
        /* <DEDUP_REMOVED lines=74> */
[C---:B------:R-:W-:Y:S01]  /*6a10*/  FADD.FTZ R6, -R118.reuse, R6 ;  /* 0x0000000676067221 */ /* 0x040fe20000010100 */
[-C--:B------:R-:W-:Y:S05]  /*6a20*/  HMMA.16816.F32.BF16 R28, R104, R166.reuse, R28 ;  /* 0x000000a6681c723c */ /* 0x080fea000004181c */
[----:B------:R-:W-:Y:S01]  /*6a30*/  FADD.FTZ R7, -R118, R7 ;  /* 0x0000000776077221 */ /* 0x000fe20000010100 */
        /* <DEDUP_REMOVED lines=8> */
[----:B------:R-:W-:Y:S01]  /*6ac0*/  FADD.FTZ R10, -R116, R10 ;  /* 0x0000000a740a7221 */ /* 0x000fe20000010100 */
[----:B------:R-:W-:Y:S01]  /*6ad0*/  FMUL.FTZ R7, R205, R8 ;  /* 0x00000008cd077220 */ /* 0x000fe20000410000 */
[----:B------:R-:W-:Y:S01]  /*6ae0*/  FMUL.FTZ R6, R183, R9 ;  /* 0x00000009b7067220 */ /* 0x000fe20000410000 */
[C---:B------:R-:W-:Y:S01]  /*6af0*/  FADD.FTZ R12, -R117.reuse, R12 ;  /* 0x0000000c750c7221 */ /* 0x040fe20000010100 */
[----:B------:R-:W-:Y:S01]  /*6b00*/  FADD.FTZ R13, -R117, R13 ;  /* 0x0000000d750d7221 */ /* 0x000fe20000010100 */
[----:B------:R-:W-:Y:S01]  /*6b10*/  FMUL.FTZ R8, R109, R11 ;  /* 0x0000000b6d087220 */ /* 0x000fe20000410000 */
[----:B------:R-:W-:Y:S01]  /*6b20*/  FMUL.FTZ R0, R125, R0 ;  /* 0x000000007d007220 */ /* 0x000fe20000410000 */
[----:B------:R-:W-:Y:S01]  /*6b30*/  FMUL.FTZ R109, R123, R5 ;  /* 0x000000057b6d7220 */ /* 0x000fe20000410000 */
[----:B------:R-:W-:Y:S01]  /*6b40*/  FMUL.FTZ R2, R121, R2 ;  /* 0x0000000279027220 */ /* 0x000fe20000410000 */
[----:B------:R-:W-:Y:S01]  /*6b50*/  FMUL.FTZ R108, R120, R108 ;  /* 0x0000006c786c7220 */ /* 0x000fe20000410000 */
[----:B------:R-:W-:Y:S01]  /*6b60*/  FADD.FTZ R14, -R116, R14 ;  /* 0x0000000e740e7221 */ /* 0x000fe20000010100 */
[----:B------:R-:W-:Y:S01]  /*6b70*/  FMUL.FTZ R9, R110, R10 ;  /* 0x0000000a6e097220 */ /* 0x000fe20000410000 */
[----:B------:R-:W-:Y:S01]  /*6b80*/  F2FP.BF16.F32.PACK_AB R109, R109, R0 ;  /* 0x000000006d6d723e */ /* 0x000fe200000010ff */
        /* <DEDUP_REMOVED lines=8> */
[----:B------:R-:W-:Y:S01]  /*6c10*/  FADD.FTZ R17, -R119, R17 ;  /* 0x0000001177117221 */ /* 0x000fe20000010100 */
[----:B------:R-:W-:Y:S01]  /*6c20*/  FMUL.FTZ R11, R206, R14 ;  /* 0x0000000ece0b7220 */ /* 0x000fe20000410000 */
[C---:B------:R-:W-:Y:S01]  /*6c30*/  FADD.FTZ R22, -R118.reuse, R22 ;  /* 0x0000001676167221 */ /* 0x040fe20000010100 */
[----:B------:R-:W-:Y:S01]  /*6c40*/  FADD.FTZ R23, -R118, R23 ;  /* 0x0000001776177221 */ /* 0x000fe20000010100 */
        /* <DEDUP_REMOVED lines=10> */
[----:B------:R-:W-:Y:S01]  /*6cf0*/  F2FP.BF16.F32.PACK_AB R16, R6, R7 ;  /* 0x000000070610723e */ /* 0x000fe200000010ff */
[C---:B------:R-:W-:Y:S01]  /*6d00*/  FADD.FTZ R20, -R119.reuse, R20 ;  /* 0x0000001477147221 */ /* 0x040fe20000010100 */
[----:B------:R-:W-:Y:S01]  /*6d10*/  FADD.FTZ R21, -R119, R21 ;  /* 0x0000001577157221 */ /* 0x000fe20000010100 */
[----:B------:R-:W-:Y:S01]  /*6d20*/  FMUL.FTZ R22, R214, R22 ;  /* 0x00000016d6167220 */ /* 0x000fe20000410000 */
[----:B------:R-:W-:Y:S01]  /*6d30*/  FMUL.FTZ R6, R213, R23 ;  /* 0x00000017d5067220 */ /* 0x000fe20000410000 */
[C---:B------:R-:W-:Y:S01]  /*6d40*/  FADD.FTZ R24, -R117.reuse, R24 ;  /* 0x0000001875187221 */ /* 0x040fe20000010100 */
[----:B------:R-:W-:Y:S01]  /*6d50*/  FADD.FTZ R25, -R117, R25 ;  /* 0x0000001975197221 */ /* 0x000fe20000010100 */
[----:B------:R-:W-:Y:S01]  /*6d60*/  FMUL.FTZ R4, R194, R11 ;  /* 0x0000000bc2047220 */ /* 0x000fe20000410000 */
[----:B------:R-:W-:Y:S01]  /*6d70*/  FMUL.FTZ R14, R130, R14 ;  /* 0x0000000e820e7220 */ /* 0x000fe20000410000 */
[----:B------:R-:W-:Y:S01]  /*6d80*/  F2FP.BF16.F32.PACK_AB R17, R8, R9 ;  /* 0x000000090811723e */ /* 0x000fe200000010ff */
        /* <DEDUP_REMOVED lines=53> */
[----:B------:R-:W-:Y:S02]  /*70e0*/  FMUL.FTZ R18, R196, R18 ;  /* 0x00000012c4127220 */ /* 0x000fe40000410000 */
[----:B------:R-:W-:Y:S03]  /*70f0*/  F2FP.BF16.F32.PACK_AB R2, R2, R5 ;  /* 0x000000050202723e */ /* 0x000fe600000010ff */
        /* <DEDUP_REMOVED lines=35> */
.L_x_1569:
        /* <DEDUP_REMOVED lines=97> */
.L_x_1570:
        /* <DEDUP_REMOVED lines=324> */
.L_x_1572:
[----:B------:R-:W-:Y:S01]  /*8d80*/  @UP0 UIADD3 UR6, UR37, UR43, URZ ;  /* 0x0000002b25060290 */ /* 0x000fe2000fffe03f */
[----:B--2---:R-:W-:Y:S01]  /*8d90*/  SHF.R.S32.HI R0, RZ, 0x1f, R182 ;  /* 0x0000001fff007819 */ /* 0x004fe200000114b6 */
[----:B------:R-:W-:Y:S01]  /*8da0*/  @UP0 ULDC.64 UR10, c[0x0][0x458] ;  /* 0x00011600000a0ab9 */ /* 0x000fe20000000a00 */
        /* <DEDUP_REMOVED lines=19> */
.L_x_1573:
        /* <DEDUP_REMOVED lines=17> */
[----:B------:R-:W-:Y:S01]  /*8ff0*/  BSSY B0, `(.L_x_1574) ;  /* 0x000001f000007945 */ /* 0x000fe20003800000 */
[----:B------:R-:W-:Y:S01]  /*9000*/  VIADD R6, R0, 0x60 ;  /* 0x0000006000067836 */ /* 0x000fe20000000000 */
[----:B------:R-:W-:Y:S01]  /*9010*/  IADD3 R4, P0, R4, UR19, RZ ;  /* 0x0000001304047c10 */ /* 0x000fe2000ff1e0ff */
[----:B------:R-:W-:Y:S01]  /*9020*/  IMAD.U32 R2, RZ, RZ, UR12 ;  /* 0x0000000cff027e24 */ /* 0x000fe2000f8e00ff */
[----:B------:R-:W-:Y:S01]  /*9030*/  ISETP.GE.OR P2, PT, R7, UR7, P4 ;  /* 0x0000000707007c0c */ /* 0x000fe2000a746670 */
[----:B------:R-:W-:Y:S01]  /*9040*/  ULDC.64 UR12, c[0x0][0x468] ;  /* 0x00011a00000c7ab9 */ /* 0x000fe20000000a00 */
[----:B------:R-:W-:Y:S01]  /*9050*/  ISETP.GE.OR P1, PT, R6, UR7, P4 ;  /* 0x0000000706007c0c */ /* 0x000fe2000a726670 */
[----:B------:R1:W2:Y:S01]  /*9060*/  LDS.128 R20, [R114+0x7000] ;  /* 0x0070000072147984 */ /* 0x0002a20000000c00 */
[----:B------:R-:W-:Y:S01]  /*9070*/  ISETP.GE.OR P4, PT, R0, UR7, P4 ;  /* 0x0000000700007c0c */ /* 0x000fe2000a786670 */
[----:B------:R-:W-:Y:S01]  /*9080*/  UIMAD UR14, UR14, UR12, URZ ;  /* 0x0000000c0e0e72a4 */ /* 0x000fe2000f8e023f */
[----:B------:R-:W-:Y:S01]  /*9090*/  IADD3.X R5, R5, UR20, R2, P0, !PT ;  /* 0x0000001405057c10 */ /* 0x000fe200087fe402 */
[----:B------:R1:W3:Y:S01]  /*90a0*/  LDS.128 R24, [R114+0xb000] ;  /* 0x00b0000072187984 */ /* 0x0002e20000000c00 */
[----:B------:R-:W-:Y:S01]  /*90b0*/  MOV R2, UR12 ;  /* 0x0000000c00027c02 */ /* 0x000fe20008000f00 */
[----:B------:R-:W-:Y:S01]  /*90c0*/  UIMAD UR13, UR55, UR13, UR14 ;  /* 0x0000000d370d72a4 */ /* 0x000fe2000f8e020e */
        /* <DEDUP_REMOVED lines=17> */
.L_x_1575:
[----:B------:R-:W-:Y:S05]  /*91e0*/  BSYNC B0 ;  /* 0x0000000000007941 */ /* 0x000fea0003800000 */
.L_x_1574:
        /* <DEDUP_REMOVED lines=14> */
.L_x_1577:
[----:B------:R-:W-:Y:S05]  /*92d0*/  BSYNC B0 ;  /* 0x0000000000007941 */ /* 0x000fea0003800000 */
.L_x_1576:
        /* <DEDUP_REMOVED lines=15> */
.L_x_1579:
[----:B------:R-:W-:Y:S05]  /*93d0*/  BSYNC B0 ;  /* 0x0000000000007941 */ /* 0x000fea0003800000 */
.L_x_1578:
        /* <DEDUP_REMOVED lines=15> */
.L_x_1581:
[----:B------:R-:W-:Y:S05]  /*94d0*/  BSYNC B0 ;  /* 0x0000000000007941 */ /* 0x000fea0003800000 */
.L_x_1580:
[----:B-12---:R-:W1:Y:S01]  /*94e0*/  LDS.128 R112, [R114+0xa000] ;  /* 0x00a0000072707984 */ /* 0x006e620000000c00 */
        /* <DEDUP_REMOVED lines=26> */
.L_x_1583:
[----:B------:R-:W-:Y:S05]  /*9690*/  BSYNC B0 ;  /* 0x0000000000007941 */ /* 0x000fea0003800000 */
.L_x_1582:
        /* <DEDUP_REMOVED lines=14> */
.L_x_1585:
[----:B------:R-:W-:Y:S05]  /*9780*/  BSYNC B0 ;  /* 0x0000000000007941 */ /* 0x000fea0003800000 */
.L_x_1584:
        /* <DEDUP_REMOVED lines=14> */
.L_x_1587:
[----:B------:R-:W-:Y:S05]  /*9870*/  BSYNC B0 ;  /* 0x0000000000007941 */ /* 0x000fea0003800000 */
.L_x_1586:
        /* <DEDUP_REMOVED lines=13> */
.L_x_1542:
[----:B------:R-:W-:Y:S05]  /*9950*/  BSYNC B1 ;  /* 0x0000000000017941 */ /* 0x000fea0003800000 */
.L_x_1520:
[----:B------:R-:W-:Y:S01]  /*9960*/  R2UR UR7, R252 ;  /* 0x00000000fc0772ca */ /* 0x000fe200000e0000 */
[----:B------:R-:W-:Y:S02]  /*9970*/  ULDC UR6, c[0x0][0xc] ;  /* 0x0000030000067ab9 */ /* 0x000fe40000000800 */
[----:B------:R-:W-:-:S10]  /*9980*/  UIADD3 UR53, UR6, UR53, URZ ;  /* 0x0000003506357290 */ /* 0x000fd4000fffe03f */
[----:B------:R-:W-:-:S06]  /*9990*/  UISETP.GE.AND UP0, UPT, UR53, UR7, UPT ;  /* 0x000000073500728c */ /* 0x000fcc000bf06270 */
[----:B------:R-:W-:-:S13]  /*99a0*/  PLOP3.LUT P0, PT, PT, PT, UP0, 0x80, 0x0 ;  /* 0x000000000000781c */ /* 0x000fda0003f0f008 */
[----:B------:R-:W-:Y:S05]  /*99b0*/  @P0 BRA `(.L_x_1588) ;  /* 0x0000000000040947 */ /* 0x000fea0003800000 */
[----:B------:R-:W-:Y:S05]  /*99c0*/  BRA `(.L_x_1589) ;  /* 0xffffff6c00f07947 */ /* 0x000fea000383ffff */
.L_x_1588:
[----:B------:R-:W-:Y:S05]  /*99d0*/  EXIT ;  /* 0x000000000000794d */ /* 0x000fea0003800000 */
.L_x_1590:
        /* <DEDUP_REMOVED lines=10> */
.L_x_2483:


//--------------------- .text._ZN5flash25flash_bwd_dot_do_o_kernelILb0E23Flash_bwd_kernel_traitsILi64ELi64ELi128ELi8ELi2ELi4ELi4ELb1ELb0EN7cutlass10bfloat16_tE19Flash_kernel_traitsILi64ELi64ELi128ELi8ES3_EEEEvNS_16Flash_bwd_paramsE --------------------------
	.section	.text._ZN5flash25flash_bwd_dot_do_o_kernelILb0E23Flash_bwd_kernel_traitsILi64ELi64ELi128ELi8ELi2ELi4ELi4ELb1ELb0EN7cutlass10bfloat16_tE19Flash_kernel_traitsILi64ELi64ELi128ELi8ES3_EEEEvNS_16Flash_bwd_paramsE,"ax",@progbits
	.align	128
        .global         _ZN5flash25flash_bwd_dot_do_o_kernelILb0E23Flash_bwd_kernel_traitsILi64ELi64ELi128ELi8ELi2ELi4ELi4ELb1ELb0EN7cutlass10bfloat16_tE19Flash_kernel_traitsILi64ELi64ELi128ELi8ES3_EEEEvNS_16Flash_bwd_paramsE
        .type           _ZN5flash25flash_bwd_dot_do_o_kernelILb0E23Flash_bwd_kernel_traitsILi64ELi64ELi128ELi8ELi2ELi4ELi4ELb1ELb0EN7cutlass10bfloat16_tE19Flash_kernel_traitsILi64ELi64ELi128ELi8ES3_EEEEvNS_16Flash_bwd_paramsE,@function
        .size           _ZN5flash25flash_bwd_dot_do_o_kernelILb0E23Flash_bwd_kernel_traitsILi64ELi64ELi128ELi8ELi2ELi4ELi4ELb1ELb0EN7cutlass10bfloat16_tE19Flash_kernel_traitsILi64ELi64ELi128ELi8ES3_EEEEvNS_16Flash_bwd_paramsE,(.L_x_2484 - _ZN5flash25flash_bwd_dot_do_o_kernelILb0E23Flash_bwd_kernel_traitsILi64ELi64ELi128ELi8ELi2ELi4ELi4ELb1ELb0EN7cutlass10bfloat16_tE19Flash_kernel_traitsILi64ELi64ELi128ELi8ES3_EEEEvNS_16Flash_bwd_paramsE)
        .other          _ZN5flash25flash_bwd_dot_do_o_kernelILb0E23Flash_bwd_kernel_traitsILi64ELi64ELi128ELi8ELi2ELi4ELi4ELb1ELb0EN7cutlass10bfloat16_tE19Flash_kernel_traitsILi64ELi64ELi128ELi8ES3_EEEEvNS_16Flash_bwd_paramsE,@"STO_CUDA_ENTRY STV_DEFAULT"
_ZN5flash25flash_bwd_dot_do_o_kernelILb0E23Flash_bwd_kernel_traitsILi64ELi64ELi128ELi8ELi2ELi4ELi4ELb1ELb0EN7cutlass10bfloat16_tE19Flash_kernel_traitsILi64ELi64ELi128ELi8ES3_EEEEvNS_16Flash_bwd_paramsE:
.text._ZN5flash25flash_bwd_dot_do_o_kernelILb0E23Flash_bwd_kernel_traitsILi64ELi64ELi128ELi8ELi2ELi4ELi4ELb1ELb0EN7cutlass10bfloat16_tE19Flash_kernel_traitsILi64ELi64ELi128ELi8ES3_EEEEvNS_16Flash_bwd_paramsE:
[----:B------:R-:W-:Y:S08]  /*0000*/  LDC R1, c[0x0][0x28] ;  /* 0x00000a00ff017b82 */ /* 0x000ff00000000800 */
[----:B------:R-:W0:Y:S01]  /*0010*/  LDC.64 R2, c[0x0][0x2f0] ;  /* 0x0000bc00ff027b82 */ /* 0x000e220000000a00 */
[----:B------:R-:W1:Y:S01]  /*0020*/  S2R R5, SR_CTAID.Y ;  /* 0x0000000000057919 */ /* 0x000e620000002600 */
[----:B------:R-:W-:Y:S01]  /*0030*/  ULDC.64 UR6, c[0x0][0x208] ;  /* 0x0000820000067ab9 */ /* 0x000fe20000000a00 */
[----:B0-----:R-:W-:Y:S01]  /*0040*/  ISETP.NE.U32.AND P0, PT, R2, RZ, PT ;  /* 0x000000ff0200720c */ /* 0x001fe20003f05070 */
[----:B------:R-:W-:-:S03]  /*0050*/  IMAD.MOV.U32 R2, RZ, RZ, -0x1 ;  /* 0xffffffffff027424 */ /* 0x000fc600078e00ff */
[----:B------:R-:W-:-:S13]  /*0060*/  ISETP.NE.AND.EX P0, PT, R3, RZ, PT, P0 ;  /* 0x000000ff0300720c */ /* 0x000fda0003f05300 */
[----:B------:R-:W0:Y:S01]  /*0070*/  @P0 LDC.64 R8, c[0x0][0x2f0] ;  /* 0x0000bc00ff080b82 */ /* 0x000e220000000a00 */
[----:B-1----:R-:W-:-:S07]  /*0080*/  @P0 IADD3 R3, R5, 0x1, RZ ;  /* 0x0000000105030810 */ /* 0x002fce0007ffe0ff */
[----:B------:R-:W1:Y:S01]  /*0090*/  @P0 LDC.64 R6, c[0x0][0x2f0] ;  /* 0x0000bc00ff060b82 */ /* 0x000e620000000a00 */
[----:B0-----:R-:W-:-:S06]  /*00a0*/  @P0 IMAD.WIDE R8, R3, 0x4, R8 ;  /* 0x0000000403080825 */ /* 0x001fcc00078e0208 */
[----:B------:R-:W2:Y:S01]  /*00b0*/  @P0 LDG.E R9, desc[UR6][R8.64] ;  /* 0x0000000608090981 */ /* 0x000ea2000c1e1900 */
[----:B-1----:R-:W-:-:S05]  /*00c0*/  @P0 IMAD.WIDE R6, R5, 0x4, R6 ;  /* 0x0000000405060825 */ /* 0x002fca00078e0206 */
[----:B------:R-:W2:Y:S01]  /*00d0*/  @P0 LDG.E R2, desc[UR6][R6.64] ;  /* 0x0000000606020981 */ /* 0x000ea2000c1e1900 */
[----:B------:R-:W0:Y:S02]  /*00e0*/  S2UR UR4, SR_CTAID.X ;  /* 0x00000000000479c3 */ /* 0x000e240000002500 */
[----:B0-----:R-:W-:Y:S01]  /*00f0*/  USHF.L.U32 UR4, UR4, 0x6, URZ ;  /* 0x0000000604047899 */ /* 0x001fe2000800063f */
[----:B--2---:R-:W-:-:S06]  /*0100*/  @P0 IADD3 R4, R9, -R2, RZ ;  /* 0x8000000209040210 */ /* 0x004fcc0007ffe0ff */
[----:B------:R-:W0:Y:S02]  /*0110*/  @!P0 LDC R4, c[0x0][0x2c4] ;  /* 0x0000b100ff048b82 */ /* 0x000e240000000800 */
[----:B0-----:R-:W-:-:S13]  /*0120*/  ISETP.GT.AND P0, PT, R4, UR4, PT ;  /* 0x0000000404007c0c */ /* 0x001fda000bf04270 */
[----:B------:R-:W-:Y:S05]  /*0130*/  @!P0 EXIT ;  /* 0x000000000000894d */ /* 0x000fea0003800000 */
[----:B------:R-:W-:Y:S01]  /*0140*/  ISETP.NE.AND P1, PT, R2, -0x1, PT ;  /* 0xffffffff0200780c */ /* 0x000fe20003f25270 */
[----:B------:R-:W0:Y:S01]  /*0150*/  S2R R0, SR_TID.X ;  /* 0x0000000000007919 */ /* 0x000e220000002100 */
[----:B------:R-:W-:Y:S01]  /*0160*/  ULDC.U8 UR8, c[0x0][0x3d8] ;  /* 0x0000f60000087ab9 */ /* 0x000fe20000000000 */
[----:B------:R-:W1:Y:S01]  /*0170*/  S2UR UR5, SR_CTAID.Z ;  /* 0x00000000000579c3 */ /* 0x000e620000002700 */
[----:B------:R-:W-:-:S09]  /*0180*/  ISETP.NE.AND P0, PT, RZ, UR8, PT ;  /* 0x00000008ff007c0c */ /* 0x000fd2000bf05270 */
[----:B------:R-:W2:Y:S01]  /*0190*/  @P1 LDC.64 R16, c[0x0][0x420] ;  /* 0x00010800ff101b82 */ /* 0x000ea20000000a00 */
[--C-:B------:R-:W-:Y:S02]  /*01a0*/  @!P1 SHF.R.S32.HI R3, RZ, 0x1f, R5.reuse ;  /* 0x0000001fff039819 */ /* 0x100fe40000011405 */
[----:B------:R-:W-:-:S05]  /*01b0*/  @!P1 SHF.R.S32.HI R13, RZ, 0x1f, R5 ;  /* 0x0000001fff0d9819 */ /* 0x000fca0000011405 */
[----:B------:R-:W3:Y:S08]  /*01c0*/  @!P1 LDC.64 R8, c[0x0][0x418] ;  /* 0x00010600ff089b82 */ /* 0x000ef00000000a00 */
[----:B------:R-:W4:Y:S08]  /*01d0*/  @!P1 LDC.64 R6, c[0x0][0x290] ;  /* 0x0000a400ff069b82 */ /* 0x000f300000000a00 */
[----:B------:R-:W5:Y:S01]  /*01e0*/  @P1 LDC.64 R22, c[0x0][0x298] ;  /* 0x0000a600ff161b82 */ /* 0x000f620000000a00 */
[----:B--2---:R-:W-:-:S04]  /*01f0*/  @P1 IMAD.WIDE.U32 R10, R2, R16, RZ ;  /* 0x00000010020a1225 */ /* 0x004fc800078e00ff */
[-C--:B---3--:R-:W-:Y:S02]  /*0200*/  @!P1 IMAD R12, R3, R8.reuse, RZ ;  /* 0x00000008030c9224 */ /* 0x088fe400078e02ff */
[----:B------:R-:W-:Y:S02]  /*0210*/  @P1 IMAD R3, R2, R17, R11 ;  /* 0x0000001102031224 */ /* 0x000fe400078e020b */
[C---:B------:R-:W-:Y:S02]  /*0220*/  @!P1 IMAD R15, R5.reuse, R9, R12 ;  /* 0x00000009050f9224 */ /* 0x040fe400078e020c */
[----:B------:R-:W-:-:S04]  /*0230*/  @!P1 IMAD.WIDE.U32 R8, R5, R8, RZ ;  /* 0x0000000805089225 */ /* 0x000fc800078e00ff */
[----:B----4-:R-:W-:Y:S01]  /*0240*/  @!P1 IMAD R14, R13, R6, RZ ;  /* 0x000000060d0e9224 */ /* 0x010fe200078e02ff */
[----:B------:R-:W-:Y:S01]  /*0250*/  @!P1 IADD3 R3, R9, R15, RZ ;  /* 0x0000000f09039210 */ /* 0x000fe20007ffe0ff */
[----:B------:R-:W-:Y:S02]  /*0260*/  @!P1 IMAD.MOV.U32 R10, RZ, RZ, R8 ;  /* 0x000000ffff0a9224 */ /* 0x000fe400078e0008 */
[----:B------:R-:W-:Y:S02]  /*0270*/  @!P1 IMAD R11, R5, R7, R14 ;  /* 0x00000007050b9224 */ /* 0x000fe400078e020e */
[----:B-----5:R-:W-:-:S04]  /*0280*/  @P1 IMAD.WIDE.U32 R12, R2, R22, RZ ;  /* 0x00000016020c1225 */ /* 0x020fc800078e00ff */
[----:B------:R-:W-:-:S04]  /*0290*/  @!P1 IMAD.WIDE.U32 R6, R5, R6, RZ ;  /* 0x0000000605069225 */ /* 0x000fc800078e00ff */
[----:B------:R-:W-:Y:S01]  /*02a0*/  @P1 IMAD R23, R2, R23, R13 ;  /* 0x0000001702171224 */ /* 0x000fe200078e020d */
[----:B------:R-:W-:Y:S01]  /*02b0*/  @!P1 IADD3 R23, R7, R11, RZ ;  /* 0x0000000b07179210 */ /* 0x000fe20007ffe0ff */
[----:B------:R-:W-:Y:S02]  /*02c0*/  @P1 IMAD.MOV.U32 R22, RZ, RZ, R12 ;  /* 0x000000ffff161224 */ /* 0x000fe400078e000c */
[----:B------:R-:W-:Y:S01]  /*02d0*/  @!P1 IMAD.MOV.U32 R22, RZ, RZ, R6 ;  /* 0x000000ffff169224 */ /* 0x000fe200078e0006 */
[----:B01----:R-:W-:Y:S06]  /*02e0*/  @!P0 BRA `(.L_x_1591) ;  /* 0x0000000000208947 */ /* 0x003fec0003800000 */
[----:B------:R-:W0:Y:S08]  /*02f0*/  LDC R8, c[0x0][0x2d4] ;  /* 0x0000b500ff087b82 */ /* 0x000e300000000800 */
[----:B------:R-:W1:Y:S08]  /*0300*/  LDC R6, c[0x0][0x2c0] ;  /* 0x0000b000ff067b82 */ /* 0x000e700000000800 */
[----:B------:R-:W1:Y:S01]  /*0310*/  LDC R7, c[0x0][0x2e4] ;  /* 0x0000b900ff077b82 */ /* 0x000e620000000800 */
[----:B0-----:R-:W-:-:S04]  /*0320*/  @!P1 IMAD R2, R5, R8, RZ ;  /* 0x0000000805029224 */ /* 0x001fc800078e02ff */
[----:B------:R-:W-:Y:S01]  /*0330*/  IMAD R5, R5, 0x80, R2 ;  /* 0x0000008005057824 */ /* 0x000fe200078e0202 */
[----:B-1----:R-:W-:-:S05]  /*0340*/  LEA R6, R6, R7, 0x7 ;  /* 0x0000000706067211 */ /* 0x002fca00078e38ff */
[----:B------:R-:W-:Y:S01]  /*0350*/  IMAD R2, R6, UR5, R5 ;  /* 0x0000000506027c24 */ /* 0x000fe2000f8e0205 */
[----:B------:R-:W-:Y:S06]  /*0360*/  BRA `(.L_x_1592) ;  /* 0x0000000000107947 */ /* 0x000fec0003800000 */
.L_x_1591:
[----:B------:R-:W0:Y:S08]  /*0370*/  LDC R2, c[0x0][0x270] ;  /* 0x00009c00ff027b82 */ /* 0x000e300000000800 */
[----:B------:R-:W1:Y:S01]  /*0380*/  LDC R7, c[0x0][0x2d4] ;  /* 0x0000b500ff077b82 */ /* 0x000e620000000800 */
[----:B0-----:R-:W-:-:S04]  /*0390*/  IMAD R2, R5, R2, UR5 ;  /* 0x0000000505027e24 */ /* 0x001fc8000f8e0202 */
[----:B-1----:R-:W-:-:S07]  /*03a0*/  IMAD R2, R2, R7, RZ ;  /* 0x0000000702027224 */ /* 0x002fce00078e02ff */
.L_x_1592:
[--C-:B------:R-:W-:Y:S01]  /*03b0*/  SHF.R.S32.HI R5, RZ, 0x1f, R0.reuse ;  /* 0x0000001fff057819 */ /* 0x100fe20000011400 */
[----:B------:R-:W0:Y:S01]  /*03c0*/  LDC.64 R8, c[0x0][0x420] ;  /* 0x00010800ff087b82 */ /* 0x000e220000000a00 */
[----:B------:R-:W-:Y:S01]  /*03d0*/  USHF.R.S32.HI UR8, URZ, 0x1f, UR4 ;  /* 0x0000001f3f087899 */ /* 0x000fe20008011404 */
[----:B------:R-:W-:Y:S01]  /*03e0*/  SHF.R.S32.HI R11, RZ, 0x1f, R0 ;  /* 0x0000001fff0b7819 */ /* 0x000fe20000011400 */
[----:B------:R-:W-:Y:S01]  /*03f0*/  ULDC UR10, c[0x0][0x2d0] ;  /* 0x0000b400000a7ab9 */ /* 0x000fe20000000800 */
[-C--:B------:R-:W-:Y:S01]  /*0400*/  LEA.HI R5, R5, R0.reuse, RZ, 0x3 ;  /* 0x0000000005057211 */ /* 0x080fe200078f18ff */
[----:B------:R-:W-:Y:S01]  /*0410*/  USHF.R.S32.HI UR9, URZ, 0x1f, UR5 ;  /* 0x0000001f3f097899 */ /* 0x000fe20008011405 */
[----:B------:R-:W-:Y:S02]  /*0420*/  LEA.HI R11, R11, R0, RZ, 0x3 ;  /* 0x000000000b0b7211 */ /* 0x000fe400078f18ff */
[----:B------:R-:W-:Y:S02]  /*0430*/  LOP3.LUT R7, R5, 0x1ffffff8, RZ, 0xc0, !PT ;  /* 0x1ffffff805077812 */ /* 0x000fe400078ec0ff */
[----:B------:R-:W-:-:S02]  /*0440*/  IADD3 R14, R4, -UR4, RZ ;  /* 0x80000004040e7c10 */ /* 0x000fc4000fffe0ff */
[----:B------:R-:W-:Y:S02]  /*0450*/  IADD3 R20, -R7, R0, RZ ;  /* 0x0000000007147210 */ /* 0x000fe40007ffe1ff */
[----:B------:R-:W1:Y:S01]  /*0460*/  LDC.64 R6, c[0x0][0x428] ;  /* 0x00010a00ff067b82 */ /* 0x000e620000000a00 */
[----:B------:R-:W-:Y:S02]  /*0470*/  SHF.R.S32.HI R15, RZ, 0x3, R5 ;  /* 0x00000003ff0f7819 */ /* 0x000fe40000011405 */
[----:B------:R-:W-:Y:S01]  /*0480*/  IMAD.SHL.U32 R20, R20, 0x8, RZ ;  /* 0x0000000814147824 */ /* 0x000fe200078e00ff */
[----:B------:R-:W-:Y:S02]  /*0490*/  SHF.R.S32.HI R13, RZ, 0x3, R11 ;  /* 0x00000003ff0d7819 */ /* 0x000fe4000001140b */
[----:B------:R-:W-:Y:S02]  /*04a0*/  SHF.R.S32.HI R19, RZ, 0x1f, R15 ;  /* 0x0000001fff137819 */ /* 0x000fe4000001140f */
[--C-:B------:R-:W-:Y:S01]  /*04b0*/  SHF.R.S32.HI R21, RZ, 0x1f, R20.reuse ;  /* 0x0000001fff157819 */ /* 0x100fe20000011414 */
[----:B------:R-:W2:Y:S01]  /*04c0*/  LDC.64 R4, c[0x0][0x298] ;  /* 0x0000a600ff047b82 */ /* 0x000ea20000000a00 */
[----:B0-----:R-:W-:Y:S01]  /*04d0*/  IMAD R12, R8, UR8, RZ ;  /* 0x00000008080c7c24 */ /* 0x001fe2000f8e02ff */
[----:B------:R-:W-:Y:S01]  /*04e0*/  ISETP.GE.AND P0, PT, R20, UR10, PT ;  /* 0x0000000a14007c0c */ /* 0x000fe2000bf06270 */
[----:B------:R-:W-:-:S03]  /*04f0*/  IMAD.WIDE.U32 R16, R8, UR4, R20 ;  /* 0x0000000408107c25 */ /* 0x000fc6000f8e0014 */
[----:B------:R-:W-:Y:S01]  /*0500*/  ISETP.LT.AND P1, PT, R15, R14, !P0 ;  /* 0x0000000e0f00720c */ /* 0x000fe20004721270 */
[----:B------:R-:W-:Y:S01]  /*0510*/  IMAD R12, R9, UR4, R12 ;  /* 0x00000004090c7c24 */ /* 0x000fe2000f8e020c */
[----:B------:R-:W-:-:S04]  /*0520*/  IADD3 R10, P2, R10, R16, RZ ;  /* 0x000000100a0a7210 */ /* 0x000fc80007f5e0ff */
[----:B------:R-:W-:Y:S01]  /*0530*/  IADD3.X R11, R3, R17, R12, P2, !PT ;  /* 0x00000011030b7210 */ /* 0x000fe200017fe40c */
[----:B------:R-:W-:Y:S02]  /*0540*/  VIADD R3, R13, 0x20 ;  /* 0x000000200d037836 */ /* 0x000fe40000000000 */
[----:B-1----:R-:W-:-:S03]  /*0550*/  IMAD R12, R6, UR9, RZ ;  /* 0x00000009060c7c24 */ /* 0x002fc6000f8e02ff */
[----:B------:R-:W-:Y:S01]  /*0560*/  ISETP.LT.AND P0, PT, R3, R14, !P0 ;  /* 0x0000000e0300720c */ /* 0x000fe20004701270 */
[----:B------:R-:W-:Y:S01]  /*0570*/  IMAD R3, R7, UR5, R12 ;  /* 0x0000000507037c24 */ /* 0x000fe2000f8e020c */
[----:B------:R-:W0:Y:S01]  /*0580*/  @P1 LDC.64 R16, c[0x0][0x3e0] ;  /* 0x0000f800ff101b82 */ /* 0x000e220000000a00 */
[----:B------:R-:W-:-:S04]  /*0590*/  IMAD.WIDE.U32 R6, R6, UR5, R10 ;  /* 0x0000000506067c25 */ /* 0x000fc8000f8e000a */
[C---:B--2---:R-:W-:Y:S01]  /*05a0*/  IMAD R18, R4.reuse, UR8, RZ ;  /* 0x0000000804127c24 */ /* 0x044fe2000f8e02ff */
[----:B------:R-:W-:Y:S01]  /*05b0*/  IADD3 R7, R7, R3, RZ ;  /* 0x0000000307077210 */ /* 0x000fe20007ffe0ff */
[----:B------:R-:W-:Y:S01]  /*05c0*/  IMAD.WIDE.U32 R20, R4, UR4, R20 ;  /* 0x0000000404147c25 */ /* 0x000fe2000f8e0014 */
[----:B------:R-:W1:Y:S03]  /*05d0*/  LDC.64 R10, c[0x0][0x2a0] ;  /* 0x0000a800ff0a7b82 */ /* 0x000e660000000a00 */
[----:B------:R-:W-:Y:S01]  /*05e0*/  @P0 IADD3 R3, P2, R13, 0x20, RZ ;  /* 0x000000200d030810 */ /* 0x000fe20007f5e0ff */
[----:B------:R-:W-:Y:S01]  /*05f0*/  @P1 IMAD R12, R19, R8, RZ ;  /* 0x00000008130c1224 */ /* 0x000fe200078e02ff */
[----:B------:R-:W-:Y:S01]  /*0600*/  IADD3 R22, P3, R22, R20, RZ ;  /* 0x0000001416167210 */ /* 0x000fe20007f7e0ff */
[----:B------:R-:W-:Y:S02]  /*0610*/  IMAD R18, R5, UR4, R18 ;  /* 0x0000000405127c24 */ /* 0x000fe4000f8e0212 */
[----:B------:R-:W-:-:S02]  /*0620*/  @P0 IMAD.X R27, RZ, RZ, R19, P2 ;  /* 0x000000ffff1b0224 */ /* 0x000fc400010e0613 */
[----:B------:R-:W-:Y:S01]  /*0630*/  @P1 IMAD R25, R15, R9, R12 ;  /* 0x000000090f191224 */ /* 0x000fe200078e020c */
[----:B------:R-:W-:Y:S01]  /*0640*/  IADD3.X R23, R23, R21, R18, P3, !PT ;  /* 0x0000001517177210 */ /* 0x000fe20001ffe412 */
[-C--:B------:R-:W-:Y:S01]  /*0650*/  @P1 IMAD.WIDE.U32 R14, R15, R8.reuse, R6 ;  /* 0x000000080f0e1225 */ /* 0x080fe200078e0006 */
[----:B------:R-:W2:Y:S03]  /*0660*/  @P0 LDC.64 R20, c[0x0][0x3e0] ;  /* 0x0000f800ff140b82 */ /* 0x000ea60000000a00 */
[----:B------:R-:W-:Y:S01]  /*0670*/  @P0 IMAD R12, R27, R8, RZ ;  /* 0x000000081b0c0224 */ /* 0x000fe200078e02ff */
[----:B------:R-:W-:Y:S02]  /*0680*/  @P1 IADD3 R25, R15, R25, RZ ;  /* 0x000000190f191210 */ /* 0x000fe40007ffe0ff */
[----:B0-----:R-:W-:Y:S01]  /*0690*/  @P1 LEA R16, P2, R14, R16, 0x1 ;  /* 0x000000100e101211 */ /* 0x001fe200078408ff */
[----:B------:R-:W-:-:S03]  /*06a0*/  @P0 IMAD R15, R3, R9, R12 ;  /* 0x00000009030f0224 */ /* 0x000fc600078e020c */
[----:B------:R-:W-:Y:S01]  /*06b0*/  @P1 LEA.HI.X R17, R14, R17, R25, 0x1, P2 ;  /* 0x000000110e111211 */ /* 0x000fe200010f0c19 */
[C---:B-1----:R-:W-:Y:S01]  /*06c0*/  IMAD R18, R10.reuse, UR9, RZ ;  /* 0x000000090a127c24 */ /* 0x042fe2000f8e02ff */
[----:B------:R-:W0:Y:S01]  /*06d0*/  @P0 LDC.64 R24, c[0x0][0x280] ;  /* 0x0000a000ff180b82 */ /* 0x000e220000000a00 */
[----:B------:R-:W-:Y:S01]  /*06e0*/  @P0 IADD3 R12, P2, R13, 0x20, RZ ;  /* 0x000000200d0c0810 */ /* 0x000fe20007f5e0ff */
[----:B------:R-:W-:Y:S02]  /*06f0*/  @P1 IMAD R14, R19, R4, RZ ;  /* 0x00000004130e1224 */ /* 0x000fe400078e02ff */
[----:B------:R-:W-:Y:S02]  /*0700*/  IMAD R9, R11, UR5, R18 ;  /* 0x000000050b097c24 */ /* 0x000fe4000f8e0212 */
[----:B------:R-:W-:Y:S02]  /*0710*/  IMAD.WIDE.U32 R10, R10, UR5, R22 ;  /* 0x000000050a0a7c25 */ /* 0x000fe4000f8e0016 */
[----:B------:R-:W1:Y:S02]  /*0720*/  @P1 LDC.64 R22, c[0x0][0x280] ;  /* 0x0000a000ff161b82 */ /* 0x000e640000000a00 */
[----:B------:R-:W-:Y:S01]  /*0730*/  @P0 IMAD.X R27, RZ, RZ, R19, P2 ;  /* 0x000000ffff1b0224 */ /* 0x000fe200010e0613 */
[----:B------:R-:W-:Y:S01]  /*0740*/  IADD3 R11, R11, R9, RZ ;  /* 0x000000090b0b7210 */ /* 0x000fe20007ffe0ff */
[----:B------:R-:W-:-:S03]  /*0750*/  @P0 IMAD.WIDE.U32 R8, R3, R8, R6 ;  /* 0x0000000803080225 */ /* 0x000fc600078e0006 */
[----:B------:R-:W-:Y:S01]  /*0760*/  @P0 MOV R7, R11 ;  /* 0x0000000b00070202 */ /* 0x000fe20000000f00 */
[----:B------:R-:W-:Y:S01]  /*0770*/  @P0 IMAD R18, R27, R4, RZ ;  /* 0x000000041b120224 */ /* 0x000fe200078e02ff */
[----:B--2---:R-:W-:Y:S01]  /*0780*/  @P0 LEA R20, P2, R8, R20, 0x1 ;  /* 0x0000001408140211 */ /* 0x004fe200078408ff */
[----:B------:R-:W-:Y:S02]  /*0790*/  @P0 IMAD.MOV.U32 R6, RZ, RZ, R10 ;  /* 0x000000ffff060224 */ /* 0x000fe400078e000a */
[C---:B------:R-:W-:Y:S02]  /*07a0*/  @P1 IMAD R3, R13.reuse, R5, R14 ;  /* 0x000000050d031224 */ /* 0x040fe400078e020e */
[----:B------:R-:W-:-:S04]  /*07b0*/  @P1 IMAD.WIDE.U32 R10, R13, R4, R10 ;  /* 0x000000040d0a1225 */ /* 0x000fc800078e000a */
[C---:B------:R-:W-:Y:S02]  /*07c0*/  @P0 IMAD R5, R12.reuse, R5, R18 ;  /* 0x000000050c050224 */ /* 0x040fe400078e0212 */
[----:B------:R-:W-:Y:S01]  /*07d0*/  @P0 IMAD.WIDE.U32 R12, R12, R4, R6 ;  /* 0x000000040c0c0225 */ /* 0x000fe200078e0006 */
[----:B------:R-:W-:-:S03]  /*07e0*/  CS2R R6, SRZ ;  /* 0x0000000000067805 */ /* 0x000fc6000001ff00 */
[----:B------:R-:W-:Y:S01]  /*07f0*/  @P0 IMAD.IADD R15, R9, 0x1, R15 ;  /* 0x00000001090f0824 */ /* 0x000fe200078e020f */
[----:B------:R-:W-:Y:S01]  /*0800*/  @P1 IADD3 R9, R11, R3, RZ ;  /* 0x000000030b091210 */ /* 0x000fe20007ffe0ff */
[----:B------:R-:W-:Y:S01]  /*0810*/  @P0 IMAD.IADD R3, R13, 0x1, R5 ;  /* 0x000000010d030824 */ /* 0x000fe200078e0205 */
[----:B-1----:R-:W-:Y:S02]  /*0820*/  @P1 LEA R22, P3, R10, R22, 0x1 ;  /* 0x000000160a161211 */ /* 0x002fe400078608ff */
[----:B------:R-:W-:Y:S02]  /*0830*/  CS2R R4, SRZ ;  /* 0x0000000000047805 */ /* 0x000fe4000001ff00 */
[----:B0-----:R-:W-:Y:S02]  /*0840*/  @P0 LEA R24, P4, R12, R24, 0x1 ;  /* 0x000000180c180211 */ /* 0x001fe400078808ff */
[----:B------:R-:W-:Y:S02]  /*0850*/  @P0 LEA.HI.X R21, R8, R21, R15, 0x1, P2 ;  /* 0x0000001508150211 */ /* 0x000fe400010f0c0f */
[----:B------:R-:W-:-:S02]  /*0860*/  @P1 LEA.HI.X R23, R10, R23, R9, 0x1, P3 ;  /* 0x000000170a171211 */ /* 0x000fc400018f0c09 */
[----:B------:R-:W-:Y:S02]  /*0870*/  CS2R R10, SRZ ;  /* 0x00000000000a7805 */ /* 0x000fe4000001ff00 */
[----:B------:R-:W-:Y:S02]  /*0880*/  CS2R R8, SRZ ;  /* 0x0000000000087805 */ /* 0x000fe4000001ff00 */
[----:B------:R-:W-:Y:S01]  /*0890*/  @P0 LEA.HI.X R25, R12, R25, R3, 0x1, P4 ;  /* 0x000000190c190211 */ /* 0x000fe200020f0c03 */
[----:B------:R0:W2:Y:S01]  /*08a0*/  @P1 LDG.E.128 R4, desc[UR6][R16.64] ;  /* 0x0000000610041981 */ /* 0x0000a2000c1e1d00 */
[----:B------:R-:W-:Y:S02]  /*08b0*/  CS2R R14, SRZ ;  /* 0x00000000000e7805 */ /* 0x000fe4000001ff00 */
[----:B------:R-:W-:Y:S02]  /*08c0*/  CS2R R12, SRZ ;  /* 0x00000000000c7805 */ /* 0x000fe4000001ff00 */
[----:B------:R-:W-:Y:S01]  /*08d0*/  CS2R R18, SRZ ;  /* 0x0000000000127805 */ /* 0x000fe2000001ff00 */
[----:B------:R-:W3:Y:S04]  /*08e0*/  @P1 LDG.E.128 R8, desc[UR6][R22.64] ;  /* 0x0000000616081981 */ /* 0x000ee8000c1e1d00 */
[----:B------:R-:W4:Y:S01]  /*08f0*/  @P0 LDG.E.128 R12, desc[UR6][R20.64] ;  /* 0x00000006140c0981 */ /* 0x000f22000c1e1d00 */
[----:B0-----:R-:W-:-:S06]  /*0900*/  CS2R R16, SRZ ;  /* 0x0000000000107805 */ /* 0x001fcc000001ff00 */
[----:B------:R-:W5:Y:S01]  /*0910*/  @P0 LDG.E.128 R16, desc[UR6][R24.64] ;  /* 0x0000000618100981 */ /* 0x000f62000c1e1d00 */
[----:B------:R-:W-:Y:S02]  /*0920*/  LOP3.LUT P0, RZ, R0, 0x7, RZ, 0xc0, !PT ;  /* 0x0000000700ff7812 */ /* 0x000fe4000780c0ff */
[----:B--2---:R-:W-:Y:S02]  /*0930*/  LOP3.LUT R26, R4, 0xffff0000, RZ, 0xc0, !PT ;  /* 0xffff0000041a7812 */ /* 0x004fe400078ec0ff */
[----:B---3--:R-:W-:Y:S02]  /*0940*/  LOP3.LUT R3, R8, 0xffff0000, RZ, 0xc0, !PT ;  /* 0xffff000008037812 */ /* 0x008fe400078ec0ff */
[----:B------:R-:W-:Y:S02]  /*0950*/  SHF.L.U32 R27, R4, 0x10, RZ ;  /* 0x00000010041b7819 */ /* 0x000fe400000006ff */
[----:B----4-:R-:W-:Y:S01]  /*0960*/  LOP3.LUT R29, R12, 0xffff0000, RZ, 0xc0, !PT ;  /* 0xffff00000c1d7812 */ /* 0x010fe200078ec0ff */
[----:B------:R-:W-:Y:S01]  /*0970*/  FMUL.FTZ R26, R26, R3 ;  /* 0x000000031a1a7220 */ /* 0x000fe20000410000 */
[----:B------:R-:W-:Y:S01]  /*0980*/  SHF.L.U32 R20, R8, 0x10, RZ ;  /* 0x0000001008147819 */ /* 0x000fe200000006ff */
[----:B------:R-:W-:Y:S01]  /*0990*/  IMAD.U32 R12, R12, 0x10000, RZ ;  /* 0x000100000c0c7824 */ /* 0x000fe200078e00ff */
[----:B-----5:R-:W-:-:S02]  /*09a0*/  LOP3.LUT R28, R16, 0xffff0000, RZ, 0xc0, !PT ;  /* 0xffff0000101c7812 */ /* 0x020fc400078ec0ff */
[----:B------:R-:W-:Y:S01]  /*09b0*/  SHF.L.U32 R21, R16, 0x10, RZ ;  /* 0x0000001010157819 */ /* 0x000fe200000006ff */
[----:B------:R-:W-:Y:S02]  /*09c0*/  IMAD.U32 R3, R5, 0x10000, RZ ;  /* 0x0001000005037824 */ /* 0x000fe400078e00ff */
[----:B------:R-:W-:Y:S01]  /*09d0*/  FMUL.FTZ R28, R28, R29 ;  /* 0x0000001d1c1c7220 */ /* 0x000fe20000410000 */
[----:B------:R-:W-:Y:S01]  /*09e0*/  FFMA.FTZ R26, R27, R20, R26 ;  /* 0x000000141b1a7223 */ /* 0x000fe2000001001a */
[----:B------:R-:W-:Y:S01]  /*09f0*/  IMAD.U32 R16, R9, 0x10000, RZ ;  /* 0x0001000009107824 */ /* 0x000fe200078e00ff */
[----:B------:R-:W-:Y:S01]  /*0a00*/  SHF.L.U32 R20, R13, 0x10, RZ ;  /* 0x000000100d147819 */ /* 0x000fe200000006ff */
[----:B------:R-:W-:Y:S01]  /*0a10*/  FFMA.FTZ R28, R21, R12, R28 ;  /* 0x0000000c151c7223 */ /* 0x000fe2000001001c */
[----:B------:R-:W-:Y:S01]  /*0a20*/  LOP3.LUT R5, R5, 0xffff0000, RZ, 0xc0, !PT ;  /* 0xffff000005057812 */ /* 0x000fe200078ec0ff */
[----:B------:R-:W-:Y:S01]  /*0a30*/  IMAD.U32 R25, R17, 0x10000, RZ ;  /* 0x0001000011197824 */ /* 0x000fe200078e00ff */
[----:B------:R-:W-:Y:S01]  /*0a40*/  LOP3.LUT R12, R9, 0xffff0000, RZ, 0xc0, !PT ;  /* 0xffff0000090c7812 */ /* 0x000fe200078ec0ff */
[----:B------:R-:W-:Y:S01]  /*0a50*/  FFMA.FTZ R16, R3, R16, R26 ;  /* 0x0000001003107223 */ /* 0x000fe2000001001a */
[----:B------:R-:W-:Y:S01]  /*0a60*/  LOP3.LUT R13, R13, 0xffff0000, RZ, 0xc0, !PT ;  /* 0xffff00000d0d7812 */ /* 0x000fe200078ec0ff */
[----:B------:R-:W-:Y:S01]  /*0a70*/  FFMA.FTZ R20, R25, R20, R28 ;  /* 0x0000001419147223 */ /* 0x000fe2000001001c */
[----:B------:R-:W-:Y:S01]  /*0a80*/  LOP3.LUT R17, R17, 0xffff0000, RZ, 0xc0, !PT ;  /* 0xffff000011117812 */ /* 0x000fe200078ec0ff */
[----:B------:R-:W-:Y:S01]  /*0a90*/  IMAD.U32 R4, R6, 0x10000, RZ ;  /* 0x0001000006047824 */ /* 0x000fe200078e00ff */
[----:B------:R-:W-:Y:S01]  /*0aa0*/  SHF.L.U32 R23, R10, 0x10, RZ ;  /* 0x000000100a177819 */ /* 0x000fe200000006ff */
[----:B------:R-:W-:Y:S01]  /*0ab0*/  FFMA.FTZ R5, R5, R12, R16 ;  /* 0x0000000c05057223 */ /* 0x000fe20000010010 */
[----:B------:R-:W-:Y:S01]  /*0ac0*/  SHF.L.U32 R3, R14, 0x10, RZ ;  /* 0x000000100e037819 */ /* 0x000fe200000006ff */
[----:B------:R-:W-:Y:S01]  /*0ad0*/  IMAD.U32 R12, R18, 0x10000, RZ ;  /* 0x00010000120c7824 */ /* 0x000fe200078e00ff */
[----:B------:R-:W-:Y:S01]  /*0ae0*/  LOP3.LUT R8, R6, 0xffff0000, RZ, 0xc0, !PT ;  /* 0xffff000006087812 */ /* 0x000fe200078ec0ff */
[----:B------:R-:W-:Y:S01]  /*0af0*/  FFMA.FTZ R13, R17, R13, R20 ;  /* 0x0000000d110d7223 */ /* 0x000fe20000010014 */
        /* <DEDUP_REMOVED lines=17> */
[----:B------:R-:W-:-:S04]  /*0c10*/  FFMA.FTZ R6, R7, R10, R6 ;  /* 0x0000000a07067223 */ /* 0x000fc80000010006 */
[----:B------:R-:W-:Y:S02]  /*0c20*/  FFMA.FTZ R12, R12, R15, R3 ;  /* 0x0000000f0c0c7223 */ /* 0x000fe40000010003 */
[----:B------:R-:W0:Y:S04]  /*0c30*/  SHFL.BFLY PT, R3, R6, 0x4, 0x1f ;  /* 0x0c801f0006037f89 */ /* 0x000e2800000e0000 */
[----:B------:R-:W1:Y:S01]  /*0c40*/  SHFL.BFLY PT, R5, R12, 0x4, 0x1f ;  /* 0x0c801f000c057f89 */ /* 0x000e6200000e0000 */
[----:B0-----:R-:W-:Y:S01]  /*0c50*/  FADD.FTZ R3, R6, R3 ;  /* 0x0000000306037221 */ /* 0x001fe20000010000 */
[----:B-1----:R-:W-:-:S04]  /*0c60*/  FADD.FTZ R5, R12, R5 ;  /* 0x000000050c057221 */ /* 0x002fc80000010000 */
[----:B------:R-:W0:Y:S04]  /*0c70*/  SHFL.BFLY PT, R4, R3, 0x2, 0x1f ;  /* 0x0c401f0003047f89 */ /* 0x000e2800000e0000 */
[----:B------:R-:W1:Y:S01]  /*0c80*/  SHFL.BFLY PT, R8, R5, 0x2, 0x1f ;  /* 0x0c401f0005087f89 */ /* 0x000e6200000e0000 */
[----:B------:R-:W-:Y:S01]  /*0c90*/  IADD3 R9, R2, UR4, RZ ;  /* 0x0000000402097c10 */ /* 0x000fe2000fffe0ff */
[----:B------:R-:W-:Y:S01]  /*0ca0*/  ULDC.64 UR4, c[0x0][0x478] ;  /* 0x00011e0000047ab9 */ /* 0x000fe20000000a00 */
[----:B0-----:R-:W-:Y:S01]  /*0cb0*/  FADD.FTZ R10, R3, R4 ;  /* 0x00000004030a7221 */ /* 0x001fe20000010000 */
[----:B-1----:R-:W-:-:S04]  /*0cc0*/  FADD.FTZ R8, R5, R8 ;  /* 0x0000000805087221 */ /* 0x002fc80000010000 */
[----:B------:R-:W0:Y:S04]  /*0cd0*/  SHFL.BFLY PT, R11, R10, 0x1, 0x1f ;  /* 0x0c201f000a0b7f89 */ /* 0x000e2800000e0000 */
[----:B------:R-:W1:Y:S01]  /*0ce0*/  SHFL.BFLY PT, R7, R8, 0x1, 0x1f ;  /* 0x0c201f0008077f89 */ /* 0x000e6200000e0000 */
[----:B------:R-:W-:Y:S02]  /*0cf0*/  LEA.HI R4, P1, R0, R9, RZ, 0x1d ;  /* 0x0000000900047211 */ /* 0x000fe4000783e8ff */
[----:B------:R-:W-:-:S04]  /*0d00*/  SHF.R.S32.HI R9, RZ, 0x1f, R9 ;  /* 0x0000001fff097819 */ /* 0x000fc80000011409 */
[----:B------:R-:W-:Y:S02]  /*0d10*/  IADD3.X R3, RZ, R9, RZ, P1, !PT ;  /* 0x00000009ff037210 */ /* 0x000fe40000ffe4ff */
[----:B------:R-:W-:Y:S01]  /*0d20*/  LEA R2, P1, R4, UR4, 0x2 ;  /* 0x0000000404027c11 */ /* 0x000fe2000f8210ff */
[----:B------:R-:W-:-:S03]  /*0d30*/  ULDC UR4, c[0x0][0x384] ;  /* 0x0000e10000047ab9 */ /* 0x000fc60000000800 */
[----:B------:R-:W-:Y:S01]  /*0d40*/  LEA.HI.X R3, R4, UR5, R3, 0x2, P1 ;  /* 0x0000000504037c11 */ /* 0x000fe200088f1403 */
[----:B0-----:R-:W-:-:S04]  /*0d50*/  @!P0 FADD.FTZ R0, R10, R11 ;  /* 0x0000000b0a008221 */ /* 0x001fc80000010000 */
[----:B------:R-:W-:Y:S01]  /*0d60*/  @!P0 FMUL.FTZ R5, R0, UR4 ;  /* 0x0000000400058c20 */ /* 0x000fe20008410000 */
[----:B-1----:R-:W-:-:S04]  /*0d70*/  FADD.FTZ R7, R8, R7 ;  /* 0x0000000708077221 */ /* 0x002fc80000010000 */
[----:B------:R-:W-:Y:S01]  /*0d80*/  FMUL.FTZ R7, R7, UR4 ;  /* 0x0000000407077c20 */ /* 0x000fe20008410000 */
[----:B------:R0:W-:Y:S01]  /*0d90*/  @!P0 STG.E desc[UR6][R2.64], R5 ;  /* 0x0000000502008986 */ /* 0x0001e2000c101906 */
[----:B------:R-:W-:Y:S05]  /*0da0*/  @P0 EXIT ;  /* 0x000000000000094d */ /* 0x000fea0003800000 */
[----:B------:R-:W-:Y:S01]  /*0db0*/  STG.E desc[UR6][R2.64+0x80], R7 ;  /* 0x0000800702007986 */ /* 0x000fe2000c101906 */
[----:B------:R-:W-:Y:S05]  /*0dc0*/  EXIT ;  /* 0x000000000000794d */ /* 0x000fea0003800000 */
.L_x_1593:
        /* <DEDUP_REMOVED lines=11> */
.L_x_2484:


//--------------------- .text._ZN5flash25flash_bwd_dot_do_o_kernelILb1E23Flash_bwd_kernel_traitsILi64ELi64ELi128ELi8ELi2ELi4ELi4ELb1ELb0EN7cutlass10bfloat16_tE19Flash_kernel_traitsILi64ELi64ELi128ELi8ES3_EEEEvNS_16Flash_bwd_paramsE --------------------------
	.section	.text._ZN5flash25flash_bwd_dot_do_o_kernelILb1E23Flash_bwd_kernel_traitsILi64ELi64ELi128ELi8ELi2ELi4ELi4ELb1ELb0EN7cutlass10bfloat16_tE19Flash_kernel_traitsILi64ELi64ELi128ELi8ES3_EEEEvNS_16Flash_bwd_paramsE,"ax",@progbits
	.align	128
        .global         _ZN5flash25flash_bwd_dot_do_o_kernelILb1E23Flash_bwd_kernel_traitsILi64ELi64ELi128ELi8ELi2ELi4ELi4ELb1ELb0EN7cutlass10bfloat16_tE19Flash_kernel_traitsILi64ELi64ELi128ELi8ES3_EEEEvNS_16Flash_bwd_paramsE
        .type           _ZN5flash25flash_bwd_dot_do_o_kernelILb1E23Flash_bwd_kernel_traitsILi64ELi64ELi128ELi8ELi2ELi4ELi4ELb1ELb0EN7cutlass10bfloat16_tE19Flash_kernel_traitsILi64ELi64ELi128ELi8ES3_EEEEvNS_16Flash_bwd_paramsE,@function
        .size           _ZN5flash25flash_bwd_dot_do_o_kernelILb1E23Flash_bwd_kernel_traitsILi64ELi64ELi128ELi8ELi2ELi4ELi4ELb1ELb0EN7cutlass10bfloat16_tE19Flash_kernel_traitsILi64ELi64ELi128ELi8ES3_EEEEvNS_16Flash_bwd_paramsE,(.L_x_2485 - _ZN5flash25flash_bwd_dot_do_o_kernelILb1E23Flash_bwd_kernel_traitsILi64ELi64ELi128ELi8ELi2ELi4ELi4ELb1ELb0EN7cutlass10bfloat16_tE19Flash_kernel_traitsILi64ELi64ELi128ELi8ES3_EEEEvNS_16Flash_bwd_paramsE)
        .other          _ZN5flash25flash_bwd_dot_do_o_kernelILb1E23Flash_bwd_kernel_traitsILi64ELi64ELi128ELi8ELi2ELi4ELi4ELb1ELb0EN7cutlass10bfloat16_tE19Flash_kernel_traitsILi64ELi64ELi128ELi8ES3_EEEEvNS_16Flash_bwd_paramsE,@"STO_CUDA_ENTRY STV_DEFAULT"
_ZN5flash25flash_bwd_dot_do_o_kernelILb1E23Flash_bwd_kernel_traitsILi64ELi64ELi128ELi8ELi2ELi4ELi4ELb1ELb0EN7cutlass10bfloat16_tE19Flash_kernel_traitsILi64ELi64ELi128ELi8ES3_EEEEvNS_16Flash_bwd_paramsE:
.text._ZN5flash25flash_bwd_dot_do_o_kernelILb1E23Flash_bwd_kernel_traitsILi64ELi64ELi128ELi8ELi2ELi4ELi4ELb1ELb0EN7cutlass10bfloat16_tE19Flash_kernel_traitsILi64ELi64ELi128ELi8ES3_EEEEvNS_16Flash_bwd_paramsE:
[----:B------:R-:W-:Y:S08]  /*0000*/  LDC R1, c[0x0][0x28] ;  /* 0x00000a00ff017b82 */ /* 0x000ff00000000800 */
[----:B------:R-:W0:Y:S01]  /*0010*/  LDC.64 R2, c[0x0][0x2f0] ;  /* 0x0000bc00ff027b82 */ /* 0x000e220000000a00 */
[----:B------:R-:W1:Y:S01]  /*0020*/  S2R R0, SR_CTAID.Y ;  /* 0x0000000000007919 */ /* 0x000e620000002600 */
[----:B------:R-:W-:Y:S01]  /*0030*/  IMAD.MOV.U32 R11, RZ, RZ, -0x1 ;  /* 0xffffffffff0b7424 */ /* 0x000fe200078e00ff */
[----:B------:R-:W-:Y:S01]  /*0040*/  ULDC.64 UR4, c[0x0][0x208] ;  /* 0x0000820000047ab9 */ /* 0x000fe20000000a00 */
[----:B0-----:R-:W-:-:S04]  /*0050*/  ISETP.NE.U32.AND P0, PT, R2, RZ, PT ;  /* 0x000000ff0200720c */ /* 0x001fc80003f05070 */
        /* <DEDUP_REMOVED lines=8> */
[----:B------:R-:W0:Y:S02]  /*00e0*/  S2R R27, SR_CTAID.X ;  /* 0x00000000001b7919 */ /* 0x000e240000002500 */
[----:B0-----:R-:W-:Y:S01]  /*00f0*/  IMAD.SHL.U32 R27, R27, 0x40, RZ ;  /* 0x000000401b1b7824 */ /* 0x001fe200078e00ff */
[----:B--2---:R-:W-:-:S06]  /*0100*/  @P0 IADD3 R12, R4, -R11, RZ ;  /* 0x8000000b040c0210 */ /* 0x004fcc0007ffe0ff */
[----:B------:R-:W0:Y:S02]  /*0110*/  @!P0 LDC R12, c[0x0][0x2c4] ;  /* 0x0000b100ff0c8b82 */ /* 0x000e240000000800 */
[----:B0-----:R-:W-:-:S13]  /*0120*/  ISETP.GT.AND P1, PT, R12, R27, PT ;  /* 0x0000001b0c00720c */ /* 0x001fda0003f24270 */
[----:B------:R-:W-:Y:S05]  /*0130*/  @!P1 EXIT ;  /* 0x000000000000994d */ /* 0x000fea0003800000 */
[----:B------:R-:W-:Y:S01]  /*0140*/  ISETP.NE.AND P1, PT, R11, -0x1, PT ;  /* 0xffffffff0b00780c */ /* 0x000fe20003f25270 */
[----:B------:R-:W0:Y:S01]  /*0150*/  LDC R19, c[0x0][0x2d4] ;  /* 0x0000b500ff137b82 */ /* 0x000e220000000800 */
[----:B------:R-:W1:Y:S01]  /*0160*/  S2R R20, SR_TID.X ;  /* 0x0000000000147919 */ /* 0x000e620000002100 */
[----:B------:R-:W-:Y:S01]  /*0170*/  SHF.R.S32.HI R16, RZ, 0x1f, R27 ;  /* 0x0000001fff107819 */ /* 0x000fe2000001141b */
[----:B------:R-:W-:-:S05]  /*0180*/  IMAD.MOV.U32 R23, RZ, RZ, RZ ;  /* 0x000000ffff177224 */ /* 0x000fca00078e00ff */
[----:B------:R-:W2:Y:S04]  /*0190*/  LDC R21, c[0x0][0x270] ;  /* 0x00009c00ff157b82 */ /* 0x000ea80000000800 */
[----:B------:R-:W-:-:S04]  /*01a0*/  @!P1 SHF.R.S32.HI R5, RZ, 0x1f, R0 ;  /* 0x0000001fff059819 */ /* 0x000fc80000011400 */
[----:B------:R-:W3:Y:S08]  /*01b0*/  @!P1 LDC.64 R6, c[0x0][0x418] ;  /* 0x00010600ff069b82 */ /* 0x000ef00000000a00 */
[----:B------:R-:W4:Y:S08]  /*01c0*/  @P1 LDC.64 R14, c[0x0][0x420] ;  /* 0x00010800ff0e1b82 */ /* 0x000f300000000a00 */
[----:B------:R-:W5:Y:S01]  /*01d0*/  @P1 LDC.64 R2, c[0x0][0x298] ;  /* 0x0000a600ff021b82 */ /* 0x000f620000000a00 */
[----:B---3--:R-:W-:-:S07]  /*01e0*/  @!P1 IMAD R10, R5, R6, RZ ;  /* 0x00000006050a9224 */ /* 0x008fce00078e02ff */
[----:B------:R-:W3:Y:S01]  /*01f0*/  LDC R24, c[0x0][0x2dc] ;  /* 0x0000b700ff187b82 */ /* 0x000ee20000000800 */
[----:B------:R-:W-:-:S04]  /*0200*/  IMAD.WIDE R4, R0, 0x80, RZ ;  /* 0x0000008000047825 */ /* 0x000fc800078e02ff */
[----:B------:R-:W-:Y:S01]  /*0210*/  @!P1 IMAD R13, R0, R7, R10 ;  /* 0x00000007000d9224 */ /* 0x000fe200078e020a */
[----:B------:R-:W-:Y:S01]  /*0220*/  SEL R10, R4, RZ, P0 ;  /* 0x000000ff040a7207 */ /* 0x000fe20000000000 */
[----:B----4-:R-:W-:Y:S01]  /*0230*/  @P1 IMAD.WIDE.U32 R8, R11, R14, RZ ;  /* 0x0000000e0b081225 */ /* 0x010fe200078e00ff */
[----:B------:R-:W-:Y:S02]  /*0240*/  SEL R17, R5, RZ, P0 ;  /* 0x000000ff05117207 */ /* 0x000fe40000000000 */
[----:B------:R-:W-:Y:S01]  /*0250*/  IADD3 R25, P0, R27, R10, RZ ;  /* 0x0000000a1b197210 */ /* 0x000fe20007f1e0ff */
[----:B------:R-:W-:-:S03]  /*0260*/  @!P1 IMAD.WIDE.U32 R6, R0, R6, RZ ;  /* 0x0000000600069225 */ /* 0x000fc600078e00ff */
[----:B------:R-:W-:Y:S01]  /*0270*/  IADD3.X R29, R16, R17, RZ, P0, !PT ;  /* 0x00000011101d7210 */ /* 0x000fe200007fe4ff */
[----:B------:R-:W-:Y:S01]  /*0280*/  @P1 IMAD R9, R11, R15, R9 ;  /* 0x0000000f0b091224 */ /* 0x000fe200078e0209 */
[----:B------:R-:W-:Y:S01]  /*0290*/  @!P1 IADD3 R9, R7, R13, RZ ;  /* 0x0000000d07099210 */ /* 0x000fe20007ffe0ff */
[----:B0-----:R-:W-:Y:S01]  /*02a0*/  IMAD.WIDE R4, R0, R19, RZ ;  /* 0x0000001300047225 */ /* 0x001fe200078e02ff */
[----:B------:R-:W0:Y:S01]  /*02b0*/  S2R R13, SR_CTAID.Z ;  /* 0x00000000000d7919 */ /* 0x000e220000002700 */
[----:B--2---:R-:W-:Y:S02]  /*02c0*/  SHF.R.S32.HI R7, RZ, 0x1f, R21 ;  /* 0x0000001fff077819 */ /* 0x004fe40000011415 */
[----:B------:R-:W-:Y:S02]  /*02d0*/  IMAD R5, R5, R21, RZ ;  /* 0x0000001505057224 */ /* 0x000fe400078e02ff */
[----:B-----5:R-:W-:Y:S01]  /*02e0*/  @P1 IMAD.WIDE.U32 R14, R11, R2, RZ ;  /* 0x000000020b0e1225 */ /* 0x020fe200078e00ff */
[----:B---3--:R-:W-:-:S03]  /*02f0*/  SHF.R.S32.HI R18, RZ, 0x1f, R24 ;  /* 0x0000001fff127819 */ /* 0x008fc60000011418 */
[C---:B------:R-:W-:Y:S02]  /*0300*/  IMAD R7, R4.reuse, R7, R5 ;  /* 0x0000000704077224 */ /* 0x040fe400078e0205 */
[----:B------:R-:W-:-:S04]  /*0310*/  IMAD.WIDE.U32 R4, R4, R21, RZ ;  /* 0x0000001504047225 */ /* 0x000fc800078e00ff */
[----:B------:R-:W-:Y:S01]  /*0320*/  @P1 IMAD R15, R11, R3, R15 ;  /* 0x000000030b0f1224 */ /* 0x000fe200078e020f */
[----:B------:R-:W-:Y:S01]  /*0330*/  IADD3 R3, R5, R7, RZ ;  /* 0x0000000705037210 */ /* 0x000fe20007ffe0ff */
[----:B------:R-:W-:Y:S02]  /*0340*/  @!P1 IMAD.MOV.U32 R8, RZ, RZ, R6 ;  /* 0x000000ffff089224 */ /* 0x000fe400078e0006 */
[----:B------:R-:W-:-:S04]  /*0350*/  IMAD.WIDE R6, R21, R24, RZ ;  /* 0x0000001815067225 */ /* 0x000fc800078e02ff */
[----:B------:R-:W-:Y:S02]  /*0360*/  IMAD R17, R3, R24, RZ ;  /* 0x0000001803117224 */ /* 0x000fe400078e02ff */
[----:B------:R-:W-:Y:S01]  /*0370*/  @P1 IMAD.MOV.U32 R10, RZ, RZ, R11 ;  /* 0x000000ffff0a1224 */ /* 0x000fe200078e000b */
[----:B01----:R-:W-:Y:S06]  /*0380*/  @P1 BRA `(.L_x_1594) ;  /* 0x00000000001c1947 */ /* 0x003fec0003800000 */
[----:B------:R-:W0:Y:S01]  /*0390*/  LDC.64 R2, c[0x0][0x290] ;  /* 0x0000a400ff027b82 */ /* 0x000e220000000a00 */
[----:B------:R-:W-:-:S05]  /*03a0*/  SHF.R.S32.HI R15, RZ, 0x1f, R0 ;  /* 0x0000001fff0f7819 */ /* 0x000fca0000011400 */
[-C--:B0-----:R-:W-:Y:S02]  /*03b0*/  IMAD R10, R15, R2.reuse, RZ ;  /* 0x000000020f0a7224 */ /* 0x081fe400078e02ff */
[----:B------:R-:W-:-:S04]  /*03c0*/  IMAD.WIDE.U32 R14, R0, R2, RZ ;  /* 0x00000002000e7225 */ /* 0x000fc800078e00ff */
[----:B------:R-:W-:Y:S02]  /*03d0*/  IMAD R3, R0, R3, R10 ;  /* 0x0000000300037224 */ /* 0x000fe400078e020a */
[----:B------:R-:W-:-:S03]  /*03e0*/  IMAD.MOV.U32 R10, RZ, RZ, -0x1 ;  /* 0xffffffffff0a7424 */ /* 0x000fc600078e00ff */
[----:B------:R-:W-:-:S07]  /*03f0*/  IADD3 R15, R15, R3, RZ ;  /* 0x000000030f0f7210 */ /* 0x000fce0007ffe0ff */
.L_x_1594:
[----:B------:R-:W-:Y:S01]  /*0400*/  ULDC.U8 UR6, c[0x0][0x3d8] ;  /* 0x0000f60000067ab9 */ /* 0x000fe20000000000 */
[----:B------:R-:W-:Y:S01]  /*0410*/  IMAD R2, R7, R10, RZ ;  /* 0x0000000a07027224 */ /* 0x000fe200078e02ff */
[----:B------:R-:W-:Y:S01]  /*0420*/  ISETP.NE.AND P0, PT, RZ, UR6, PT ;  /* 0x00000006ff007c0c */ /* 0x000fe2000bf05270 */
[----:B------:R-:W-:Y:S02]  /*0430*/  IMAD R17, R18, R4, R17 ;  /* 0x0000000412117224 */ /* 0x000fe400078e0211 */
[----:B------:R-:W-:Y:S02]  /*0440*/  IMAD R23, R6, R23, R2 ;  /* 0x0000001706177224 */ /* 0x000fe400078e0202 */
[----:B------:R-:W-:Y:S02]  /*0450*/  IMAD R29, R29, R6, RZ ;  /* 0x000000061d1d7224 */ /* 0x000fe400078e02ff */
[----:B------:R-:W-:-:S04]  /*0460*/  IMAD.WIDE.U32 R2, R4, R24, RZ ;  /* 0x0000001804027225 */ /* 0x000fc800078e00ff */
[----:B------:R-:W-:Y:S02]  /*0470*/  IMAD R29, R7, R25, R29 ;  /* 0x00000019071d7224 */ /* 0x000fe400078e021d */
[----:B------:R-:W-:Y:S01]  /*0480*/  IMAD.WIDE.U32 R4, R25, R6, RZ ;  /* 0x0000000619047225 */ /* 0x000fe200078e00ff */
[----:B------:R-:W-:-:S03]  /*0490*/  IADD3 R25, R3, R17, RZ ;  /* 0x0000001103197210 */ /* 0x000fc60007ffe0ff */
[----:B------:R-:W-:Y:S01]  /*04a0*/  IMAD.WIDE.U32 R6, R6, R10, RZ ;  /* 0x0000000a06067225 */ /* 0x000fe200078e00ff */
[----:B------:R-:W-:-:S03]  /*04b0*/  IADD3 R22, R5, R29, RZ ;  /* 0x0000001d05167210 */ /* 0x000fc60007ffe0ff */
[----:B------:R-:W-:Y:S01]  /*04c0*/  IMAD R3, R13, R24, RZ ;  /* 0x000000180d037224 */ /* 0x000fe200078e02ff */
[----:B------:R-:W-:Y:S01]  /*04d0*/  SEL R17, R2, R6, !P1 ;  /* 0x0000000602117207 */ /* 0x000fe20004800000 */
[----:B------:R-:W-:Y:S01]  /*04e0*/  @P1 IMAD.IADD R25, R7, 0x1, R23 ;  /* 0x0000000107191824 */ /* 0x000fe200078e0217 */
[----:B------:R-:W-:Y:S02]  /*04f0*/  SHF.R.S32.HI R6, RZ, 0x1f, R13 ;  /* 0x0000001fff067819 */ /* 0x000fe4000001140d */
[----:B------:R-:W-:Y:S01]  /*0500*/  SHF.R.S32.HI R2, RZ, 0x1f, R3 ;  /* 0x0000001fff027819 */ /* 0x000fe20000011403 */
[----:B------:R-:W-:Y:S06]  /*0510*/  @!P0 BRA `(.L_x_1595) ;  /* 0x00000000001c8947 */ /* 0x000fec0003800000 */
[----:B------:R-:W0:Y:S01]  /*0520*/  LDC R7, c[0x0][0x2c0] ;  /* 0x0000b000ff077b82 */ /* 0x000e220000000800 */
[----:B------:R-:W-:-:S04]  /*0530*/  @!P1 IMAD R11, R0, R19, RZ ;  /* 0x00000013000b9224 */ /* 0x000fc800078e02ff */
[----:B------:R-:W-:-:S03]  /*0540*/  IMAD R11, R0, 0x80, R11 ;  /* 0x00000080000b7824 */ /* 0x000fc600078e020b */
[----:B------:R-:W0:Y:S02]  /*0550*/  LDC R10, c[0x0][0x2e4] ;  /* 0x0000b900ff0a7b82 */ /* 0x000e240000000800 */
[----:B0-----:R-:W-:-:S05]  /*0560*/  LEA R0, R7, R10, 0x7 ;  /* 0x0000000a07007211 */ /* 0x001fca00078e38ff */
[----:B------:R-:W-:Y:S01]  /*0570*/  IMAD R0, R0, R13, R11 ;  /* 0x0000000d00007224 */ /* 0x000fe200078e020b */
[----:B------:R-:W-:Y:S06]  /*0580*/  BRA `(.L_x_1596) ;  /* 0x0000000000087947 */ /* 0x000fec0003800000 */
.L_x_1595:
[----:B------:R-:W-:-:S04]  /*0590*/  IMAD R0, R0, R21, R13 ;  /* 0x0000001500007224 */ /* 0x000fc800078e020d */
[----:B------:R-:W-:-:S07]  /*05a0*/  IMAD R0, R0, R19, RZ ;  /* 0x0000001300007224 */ /* 0x000fce00078e02ff */
.L_x_1596:
[----:B------:R-:W-:Y:S01]  /*05b0*/  SHF.R.S32.HI R23, RZ, 0x1f, R20 ;  /* 0x0000001fff177819 */ /* 0x000fe20000011414 */
[----:B------:R-:W-:Y:S01]  /*05c0*/  ULDC UR6, c[0x0][0x2d0] ;  /* 0x0000b40000067ab9 */ /* 0x000fe20000000800 */
[----:B------:R-:W-:Y:S01]  /*05d0*/  ULDC.64 UR8, c[0x0][0x420] ;  /* 0x0001080000087ab9 */ /* 0x000fe20000000a00 */
[----:B------:R-:W-:Y:S01]  /*05e0*/  IADD3 R3, P1, P2, R4, R17, R3 ;  /* 0x0000001104037210 */ /* 0x000fe20007a3e003 */
[----:B------:R-:W-:Y:S01]  /*05f0*/  IMAD R16, R16, UR8, RZ ;  /* 0x0000000810107c24 */ /* 0x000fe2000f8e02ff */
[----:B------:R-:W-:Y:S01]  /*0600*/  LEA.HI R5, R23, R20, RZ, 0x3 ;  /* 0x0000001417057211 */ /* 0x000fe200078f18ff */
[----:B------:R-:W-:Y:S02]  /*0610*/  ULDC.64 UR10, c[0x0][0x298] ;  /* 0x0000a600000a7ab9 */ /* 0x000fe40000000a00 */
[----:B------:R-:W-:Y:S01]  /*0620*/  IMAD R17, R27, UR9, R16 ;  /* 0x000000091b117c24 */ /* 0x000fe2000f8e0210 */
[----:B------:R-:W-:-:S05]  /*0630*/  LOP3.LUT R7, R5, 0x1ffffff8, RZ, 0xc0, !PT ;  /* 0x1ffffff805077812 */ /* 0x000fca00078ec0ff */
[----:B------:R-:W-:-:S05]  /*0640*/  IMAD.IADD R7, R20, 0x1, -R7 ;  /* 0x0000000114077824 */ /* 0x000fca00078e0a07 */
[----:B------:R-:W-:Y:S01]  /*0650*/  SHF.L.U32 R10, R7, 0x3, RZ ;  /* 0x00000003070a7819 */ /* 0x000fe200000006ff */
[----:B------:R-:W-:Y:S01]  /*0660*/  IMAD.IADD R7, R12, 0x1, -R27 ;  /* 0x000000010c077824 */ /* 0x000fe200078e0a1b */
[----:B------:R-:W-:Y:S02]  /*0670*/  SHF.R.S32.HI R12, RZ, 0x3, R5 ;  /* 0x00000003ff0c7819 */ /* 0x000fe40000011405 */
[----:B------:R-:W-:Y:S01]  /*0680*/  ISETP.GE.AND P0, PT, R10, UR6, PT ;  /* 0x000000060a007c0c */ /* 0x000fe2000bf06270 */
[----:B------:R-:W-:Y:S01]  /*0690*/  ULDC.64 UR6, c[0x0][0x428] ;  /* 0x00010a0000067ab9 */ /* 0x000fe20000000a00 */
[--C-:B------:R-:W-:Y:S01]  /*06a0*/  SHF.R.S32.HI R11, RZ, 0x1f, R10.reuse ;  /* 0x0000001fff0b7819 */ /* 0x100fe2000001140a */
[----:B------:R-:W-:Y:S01]  /*06b0*/  IMAD R6, R6, UR6, RZ ;  /* 0x0000000606067c24 */ /* 0x000fe2000f8e02ff */
[C---:B------:R-:W-:Y:S02]  /*06c0*/  ISETP.LT.AND P3, PT, R12.reuse, R7, !P0 ;  /* 0x000000070c00720c */ /* 0x040fe40004761270 */
[----:B------:R-:W-:Y:S01]  /*06d0*/  IADD3 R16, R12, 0x20, RZ ;  /* 0x000000200c107810 */ /* 0x000fe20007ffe0ff */
[----:B------:R-:W-:-:S03]  /*06e0*/  IMAD.WIDE.U32 R4, R27, UR8, R10 ;  /* 0x000000081b047c25 */ /* 0x000fc6000f8e000a */
[----:B------:R-:W-:Y:S01]  /*06f0*/  ISETP.LT.AND P0, PT, R16, R7, !P0 ;  /* 0x000000071000720c */ /* 0x000fe20004701270 */
[----:B------:R-:W-:Y:S01]  /*0700*/  IMAD.WIDE.U32 R10, R27, UR10, R10 ;  /* 0x0000000a1b0a7c25 */ /* 0x000fe2000f8e000a */
[----:B------:R-:W-:Y:S02]  /*0710*/  IADD3 R4, P4, R8, R4, RZ ;  /* 0x0000000408047210 */ /* 0x000fe40007f9e0ff */
[----:B------:R-:W-:Y:S01]  /*0720*/  SHF.R.S32.HI R16, RZ, 0x1f, R27 ;  /* 0x0000001fff107819 */ /* 0x000fe2000001141b */
[----:B------:R-:W-:Y:S01]  /*0730*/  IMAD R7, R13, UR7, R6 ;  /* 0x000000070d077c24 */ /* 0x000fe2000f8e0206 */
[----:B------:R-:W-:Y:S02]  /*0740*/  IADD3.X R5, R9, R5, R17, P4, !PT ;  /* 0x0000000509057210 */ /* 0x000fe400027fe411 */
[----:B------:R-:W0:Y:S01]  /*0750*/  @P3 LDC.64 R8, c[0x0][0x3e0] ;  /* 0x0000f800ff083b82 */ /* 0x000e220000000a00 */
[----:B------:R-:W-:Y:S01]  /*0760*/  IMAD R16, R16, UR10, RZ ;  /* 0x0000000a10107c24 */ /* 0x000fe2000f8e02ff */
[----:B------:R-:W-:Y:S01]  /*0770*/  SHF.R.S32.HI R6, RZ, 0x1f, R12 ;  /* 0x0000001fff067819 */ /* 0x000fe2000001140c */
[----:B------:R-:W-:Y:S01]  /*0780*/  IMAD.WIDE.U32 R4, R13, UR6, R4 ;  /* 0x000000060d047c25 */ /* 0x000fe2000f8e0004 */
[----:B------:R-:W-:Y:S01]  /*0790*/  IADD3 R14, P4, R14, R10, RZ ;  /* 0x0000000a0e0e7210 */ /* 0x000fe20007f9e0ff */
[----:B------:R-:W-:Y:S01]  /*07a0*/  ULDC.64 UR6, c[0x0][0x2a0] ;  /* 0x0000a80000067ab9 */ /* 0x000fe20000000a00 */
[----:B------:R-:W-:Y:S01]  /*07b0*/  SHF.R.S32.HI R10, RZ, 0x1f, R13 ;  /* 0x0000001fff0a7819 */ /* 0x000fe2000001140d */
[----:B------:R-:W-:Y:S01]  /*07c0*/  IMAD R16, R27, UR11, R16 ;  /* 0x0000000b1b107c24 */ /* 0x000fe2000f8e0210 */
[----:B------:R-:W1:Y:S01]  /*07d0*/  @P0 LDC.64 R28, c[0x0][0x3e0] ;  /* 0x0000f800ff1c0b82 */ /* 0x000e620000000a00 */
[----:B------:R-:W-:Y:S01]  /*07e0*/  @P3 IMAD R17, R6, UR8, RZ ;  /* 0x0000000806113c24 */ /* 0x000fe2000f8e02ff */
[----:B------:R-:W-:Y:S01]  /*07f0*/  @P0 MOV R18, R4 ;  /* 0x0000000400120202 */ /* 0x000fe20000000f00 */
[----:B------:R-:W-:Y:S01]  /*0800*/  IMAD.IADD R5, R5, 0x1, R7 ;  /* 0x0000000105057824 */ /* 0x000fe200078e0207 */
[----:B------:R-:W-:Y:S01]  /*0810*/  IADD3.X R15, R15, R11, R16, P4, !PT ;  /* 0x0000000b0f0f7210 */ /* 0x000fe200027fe410 */
[C---:B------:R-:W-:Y:S01]  /*0820*/  @P3 IMAD R17, R12.reuse, UR9, R17 ;  /* 0x000000090c113c24 */ /* 0x040fe2000f8e0211 */
[----:B------:R-:W-:Y:S01]  /*0830*/  SHF.R.S32.HI R11, RZ, 0x1f, R20 ;  /* 0x0000001fff0b7819 */ /* 0x000fe20000011414 */
[----:B------:R-:W-:-:S03]  /*0840*/  @P3 IMAD.WIDE.U32 R6, R12, UR8, R4 ;  /* 0x000000080c063c25 */ /* 0x000fc6000f8e0004 */
[----:B------:R-:W-:Y:S01]  /*0850*/  LEA.HI R11, R11, R20, RZ, 0x3 ;  /* 0x000000140b0b7211 */ /* 0x000fe200078f18ff */
[----:B------:R-:W-:Y:S01]  /*0860*/  @P0 IMAD.MOV.U32 R19, RZ, RZ, R5 ;  /* 0x000000ffff130224 */ /* 0x000fe200078e0005 */
[----:B------:R-:W-:Y:S01]  /*0870*/  @P3 IADD3 R7, R7, R17, RZ ;  /* 0x0000001107073210 */ /* 0x000fe20007ffe0ff */
[----:B------:R-:W2:Y:S01]  /*0880*/  @P3 LDC.64 R4, c[0x0][0x280] ;  /* 0x0000a000ff043b82 */ /* 0x000ea20000000a00 */
[----:B------:R-:W-:Y:S01]  /*0890*/  SHF.R.S32.HI R11, RZ, 0x3, R11 ;  /* 0x00000003ff0b7819 */ /* 0x000fe2000001140b */
[----:B------:R-:W-:Y:S01]  /*08a0*/  IMAD R10, R10, UR6, RZ ;  /* 0x000000060a0a7c24 */ /* 0x000fe2000f8e02ff */
[C---:B0-----:R-:W-:Y:S01]  /*08b0*/  @P3 LEA R8, P4, R6.reuse, R8, 0x1 ;  /* 0x0000000806083211 */ /* 0x041fe200078808ff */
[C---:B------:R-:W-:Y:S01]  /*08c0*/  IMAD.WIDE.U32 R14, R13.reuse, UR6, R14 ;  /* 0x000000060d0e7c25 */ /* 0x040fe2000f8e000e */
[----:B------:R-:W-:Y:S02]  /*08d0*/  SHF.R.S32.HI R16, RZ, 0x1f, R11 ;  /* 0x0000001fff107819 */ /* 0x000fe4000001140b */
[----:B------:R-:W-:Y:S01]  /*08e0*/  @P3 LEA.HI.X R9, R6, R9, R7, 0x1, P4 ;  /* 0x0000000906093211 */ /* 0x000fe200020f0c07 */
[----:B------:R-:W-:Y:S01]  /*08f0*/  IMAD R11, R13, UR7, R10 ;  /* 0x000000070d0b7c24 */ /* 0x000fe2000f8e020a */
[----:B------:R-:W-:Y:S01]  /*0900*/  @P0 IADD3 R6, P4, R12, 0x20, RZ ;  /* 0x000000200c060810 */ /* 0x000fe20007f9e0ff */
[----:B------:R-:W-:Y:S01]  /*0910*/  IMAD R21, R21, R24, RZ ;  /* 0x0000001815157224 */ /* 0x000fe200078e02ff */
[----:B------:R-:W-:Y:S01]  /*0920*/  LEA.HI R23, R23, R20, RZ, 0x4 ;  /* 0x0000001417177211 */ /* 0x000fe200078f20ff */
[----:B------:R-:W-:Y:S01]  /*0930*/  ULDC.64 UR6, c[0x0][0x400] ;  /* 0x0001000000067ab9 */ /* 0x000fe20000000a00 */
[----:B------:R-:W-:Y:S01]  /*0940*/  IADD3 R15, R15, R11, RZ ;  /* 0x0000000b0f0f7210 */ /* 0x000fe20007ffe0ff */
[----:B------:R-:W-:-:S02]  /*0950*/  @P0 IMAD.X R7, RZ, RZ, R16, P4 ;  /* 0x000000ffff070224 */ /* 0x000fc400020e0610 */
[----:B------:R-:W-:Y:S02]  /*0960*/  @P3 IMAD R11, R16, UR10, RZ ;  /* 0x0000000a100b3c24 */ /* 0x000fe4000f8e02ff */
[----:B------:R-:W-:Y:S02]  /*0970*/  @P0 IMAD R7, R7, UR8, RZ ;  /* 0x0000000807070c24 */ /* 0x000fe4000f8e02ff */
[----:B------:R-:W-:Y:S02]  /*0980*/  @P3 IMAD R11, R12, UR11, R11 ;  /* 0x0000000b0c0b3c24 */ /* 0x000fe4000f8e020b */
[C---:B------:R-:W-:Y:S02]  /*0990*/  @P0 IMAD R13, R6.reuse, UR9, R7 ;  /* 0x00000009060d0c24 */ /* 0x040fe4000f8e0207 */
[----:B------:R-:W-:-:S04]  /*09a0*/  @P0 IMAD.WIDE.U32 R6, R6, UR8, R18 ;  /* 0x0000000806060c25 */ /* 0x000fc8000f8e0012 */
[----:B------:R-:W-:Y:S01]  /*09b0*/  @P0 IMAD.IADD R7, R7, 0x1, R13 ;  /* 0x0000000107070824 */ /* 0x000fe200078e020d */
[----:B-1----:R-:W-:-:S04]  /*09c0*/  @P0 LEA R28, P4, R6, R28, 0x1 ;  /* 0x0000001c061c0211 */ /* 0x002fc800078808ff */
[----:B------:R-:W-:Y:S01]  /*09d0*/  @P0 LEA.HI.X R29, R6, R29, R7, 0x1, P4 ;  /* 0x0000001d061d0211 */ /* 0x000fe200020f0c07 */
[----:B------:R-:W-:-:S05]  /*09e0*/  @P3 IMAD.WIDE.U32 R6, R12, UR10, R14 ;  /* 0x0000000a0c063c25 */ /* 0x000fca000f8e000e */
[----:B------:R-:W-:Y:S02]  /*09f0*/  @P3 IADD3 R7, R7, R11, RZ ;  /* 0x0000000b07073210 */ /* 0x000fe40007ffe0ff */
[----:B--2---:R-:W-:-:S04]  /*0a00*/  @P3 LEA R18, P4, R6, R4, 0x1 ;  /* 0x0000000406123211 */ /* 0x004fc800078808ff */
[----:B------:R-:W-:Y:S02]  /*0a10*/  @P3 LEA.HI.X R19, R6, R5, R7, 0x1, P4 ;  /* 0x0000000506133211 */ /* 0x000fe400020f0c07 */
[----:B------:R-:W-:Y:S02]  /*0a20*/  CS2R R4, SRZ ;  /* 0x0000000000047805 */ /* 0x000fe4000001ff00 */
[----:B------:R-:W-:Y:S02]  /*0a30*/  CS2R R6, SRZ ;  /* 0x0000000000067805 */ /* 0x000fe4000001ff00 */
[----:B------:R-:W-:-:S04]  /*0a40*/  CS2R R10, SRZ ;  /* 0x00000000000a7805 */ /* 0x000fc8000001ff00 */
[----:B------:R0:W2:Y:S02]  /*0a50*/  @P3 LDG.E.128 R4, desc[UR4][R8.64] ;  /* 0x0000000408043981 */ /* 0x0000a4000c1e1d00 */
[----:B0-----:R-:W-:-:S06]  /*0a60*/  CS2R R8, SRZ ;  /* 0x0000000000087805 */ /* 0x001fcc000001ff00 */
[----:B------:R0:W3:Y:S01]  /*0a70*/  @P3 LDG.E.128 R8, desc[UR4][R18.64] ;  /* 0x0000000412083981 */ /* 0x0000e2000c1e1d00 */
[C---:B--2---:R-:W-:Y:S01]  /*0a80*/  LOP3.LUT R13, R4.reuse, 0xffff0000, RZ, 0xc0, !PT ;  /* 0xffff0000040d7812 */ /* 0x044fe200078ec0ff */
[----:B------:R-:W-:Y:S01]  /*0a90*/  IMAD.U32 R4, R4, 0x10000, RZ ;  /* 0x0001000004047824 */ /* 0x000fe200078e00ff */
[C---:B0-----:R-:W-:Y:S02]  /*0aa0*/  SHF.L.U32 R19, R5.reuse, 0x10, RZ ;  /* 0x0000001005137819 */ /* 0x041fe400000006ff */
[----:B------:R-:W-:Y:S02]  /*0ab0*/  LOP3.LUT R5, R5, 0xffff0000, RZ, 0xc0, !PT ;  /* 0xffff000005057812 */ /* 0x000fe400078ec0ff */
[----:B---3--:R-:W-:-:S05]  /*0ac0*/  LOP3.LUT R26, R8, 0xffff0000, RZ, 0xc0, !PT ;  /* 0xffff0000081a7812 */ /* 0x008fca00078ec0ff */
[----:B------:R-:W-:Y:S01]  /*0ad0*/  FMUL.FTZ R17, R13, R26 ;  /* 0x0000001a0d117220 */ /* 0x000fe20000410000 */
[----:B------:R-:W-:Y:S02]  /*0ae0*/  SHF.L.U32 R13, R8, 0x10, RZ ;  /* 0x00000010080d7819 */ /* 0x000fe400000006ff */
[----:B------:R-:W-:-:S03]  /*0af0*/  @P0 IADD3 R8, P3, R12, 0x20, RZ ;  /* 0x000000200c080810 */ /* 0x000fc60007f7e0ff */
[----:B------:R-:W-:Y:S02]  /*0b00*/  FFMA.FTZ R4, R4, R13, R17 ;  /* 0x0000000d04047223 */ /* 0x000fe40000010011 */
[----:B------:R-:W0:Y:S01]  /*0b10*/  @P0 LDC.64 R12, c[0x0][0x280] ;  /* 0x0000a000ff0c0b82 */ /* 0x000e220000000a00 */
[----:B------:R-:W-:Y:S02]  /*0b20*/  @P0 IMAD.X R17, RZ, RZ, R16, P3 ;  /* 0x000000ffff110224 */ /* 0x000fe400018e0610 */
[----:B------:R-:W-:-:S04]  /*0b30*/  @P0 IMAD.WIDE.U32 R14, R8, UR10, R14 ;  /* 0x0000000a080e0c25 */ /* 0x000fc8000f8e000e */
[----:B------:R-:W-:-:S04]  /*0b40*/  @P0 IMAD R17, R17, UR10, RZ ;  /* 0x0000000a11110c24 */ /* 0x000fc8000f8e02ff */
[----:B------:R-:W-:Y:S02]  /*0b50*/  @P0 IMAD R17, R8, UR11, R17 ;  /* 0x0000000b08110c24 */ /* 0x000fe4000f8e0211 */
[----:B------:R-:W-:-:S04]  /*0b60*/  IMAD.U32 R8, R9, 0x10000, RZ ;  /* 0x0001000009087824 */ /* 0x000fc800078e00ff */
[----:B------:R-:W-:Y:S01]  /*0b70*/  FFMA.FTZ R16, R19, R8, R4 ;  /* 0x0000000813107223 */ /* 0x000fe20000010004 */
[----:B------:R-:W-:Y:S02]  /*0b80*/  LOP3.LUT R8, R9, 0xffff0000, RZ, 0xc0, !PT ;  /* 0xffff000009087812 */ /* 0x000fe400078ec0ff */
[----:B------:R-:W-:-:S03]  /*0b90*/  @P0 IADD3 R9, R15, R17, RZ ;  /* 0x000000110f090210 */ /* 0x000fc60007ffe0ff */
[----:B------:R-:W-:Y:S01]  /*0ba0*/  FFMA.FTZ R17, R5, R8, R16 ;  /* 0x0000000805117223 */ /* 0x000fe20000010010 */
[----:B0-----:R-:W-:Y:S01]  /*0bb0*/  @P0 LEA R4, P3, R14, R12, 0x1 ;  /* 0x0000000c0e040211 */ /* 0x001fe200078608ff */
[----:B------:R-:W-:-:S03]  /*0bc0*/  IMAD.U32 R8, R6, 0x10000, RZ ;  /* 0x0001000006087824 */ /* 0x000fc600078e00ff */
[----:B------:R-:W-:Y:S02]  /*0bd0*/  @P0 LEA.HI.X R5, R14, R13, R9, 0x1, P3 ;  /* 0x0000000d0e050211 */ /* 0x000fe400018f0c09 */
[----:B------:R-:W-:Y:S02]  /*0be0*/  CS2R R12, SRZ ;  /* 0x00000000000c7805 */ /* 0x000fe4000001ff00 */
[----:B------:R-:W-:Y:S02]  /*0bf0*/  SHF.L.U32 R9, R10, 0x10, RZ ;  /* 0x000000100a097819 */ /* 0x000fe400000006ff */
[----:B------:R-:W-:Y:S02]  /*0c00*/  CS2R R14, SRZ ;  /* 0x00000000000e7805 */ /* 0x000fe4000001ff00 */
[----:B------:R-:W-:Y:S01]  /*0c10*/  CS2R R18, SRZ ;  /* 0x0000000000127805 */ /* 0x000fe2000001ff00 */
[----:B------:R-:W-:Y:S01]  /*0c20*/  FFMA.FTZ R8, R8, R9, R17 ;  /* 0x0000000908087223 */ /* 0x000fe20000010011 */
[----:B------:R-:W-:-:S02]  /*0c30*/  CS2R R16, SRZ ;  /* 0x0000000000107805 */ /* 0x000fc4000001ff00 */
[----:B------:R-:W2:Y:S04]  /*0c40*/  @P0 LDG.E.128 R12, desc[UR4][R28.64] ;  /* 0x000000041c0c0981 */ /* 0x000ea8000c1e1d00 */
[----:B------:R0:W3:Y:S01]  /*0c50*/  @P0 LDG.E.128 R16, desc[UR4][R4.64] ;  /* 0x0000000404100981 */ /* 0x0000e2000c1e1d00 */
[----:B------:R-:W-:Y:S01]  /*0c60*/  LOP3.LUT R10, R10, 0xffff0000, RZ, 0xc0, !PT ;  /* 0xffff00000a0a7812 */ /* 0x000fe200078ec0ff */
[----:B------:R-:W-:Y:S01]  /*0c70*/  IMAD.IADD R27, R27, 0x1, R0 ;  /* 0x000000011b1b7824 */ /* 0x000fe200078e0200 */
[----:B------:R-:W-:Y:S02]  /*0c80*/  IADD3.X R25, R22, R25, R2, P1, P2 ;  /* 0x0000001916197210 */ /* 0x000fe40000fe4402 */
[----:B0-----:R-:W-:Y:S02]  /*0c90*/  LOP3.LUT R5, R6, 0xffff0000, RZ, 0xc0, !PT ;  /* 0xffff000006057812 */ /* 0x001fe400078ec0ff */
[C---:B--2---:R-:W-:Y:S01]  /*0ca0*/  LOP3.LUT R26, R12.reuse, 0xffff0000, RZ, 0xc0, !PT ;  /* 0xffff00000c1a7812 */ /* 0x044fe200078ec0ff */
[----:B------:R-:W-:Y:S01]  /*0cb0*/  IMAD.U32 R12, R12, 0x10000, RZ ;  /* 0x000100000c0c7824 */ /* 0x000fe200078e00ff */
[----:B---3--:R-:W-:-:S02]  /*0cc0*/  LOP3.LUT R9, R16, 0xffff0000, RZ, 0xc0, !PT ;  /* 0xffff000010097812 */ /* 0x008fc400078ec0ff */
[----:B------:R-:W-:Y:S02]  /*0cd0*/  SHF.L.U32 R16, R16, 0x10, RZ ;  /* 0x0000001010107819 */ /* 0x000fe400000006ff */
[----:B------:R-:W-:Y:S01]  /*0ce0*/  LOP3.LUT R4, R17, 0xffff0000, RZ, 0xc0, !PT ;  /* 0xffff000011047812 */ /* 0x000fe200078ec0ff */
[----:B------:R-:W-:Y:S01]  /*0cf0*/  FMUL.FTZ R9, R9, R26 ;  /* 0x0000001a09097220 */ /* 0x000fe20000410000 */
[----:B------:R-:W-:-:S03]  /*0d00*/  SHF.L.U32 R6, R18, 0x10, RZ ;  /* 0x0000001012067819 */ /* 0x000fc600000006ff */
[----:B------:R-:W-:Y:S01]  /*0d10*/  FFMA.FTZ R9, R16, R12, R9 ;  /* 0x0000000c10097223 */ /* 0x000fe20000010009 */
[----:B------:R-:W-:Y:S01]  /*0d20*/  SHF.L.U32 R12, R17, 0x10, RZ ;  /* 0x00000010110c7819 */ /* 0x000fe200000006ff */
[C---:B------:R-:W-:Y:S01]  /*0d30*/  IMAD.U32 R16, R13.reuse, 0x10000, RZ ;  /* 0x000100000d107824 */ /* 0x040fe200078e00ff */
[----:B------:R-:W-:-:S03]  /*0d40*/  LOP3.LUT R13, R13, 0xffff0000, RZ, 0xc0, !PT ;  /* 0xffff00000d0d7812 */ /* 0x000fc600078ec0ff */
[----:B------:R-:W-:Y:S01]  /*0d50*/  FFMA.FTZ R9, R12, R16, R9 ;  /* 0x000000100c097223 */ /* 0x000fe20000010009 */
[C---:B------:R-:W-:Y:S01]  /*0d60*/  IMAD.U32 R12, R14.reuse, 0x10000, RZ ;  /* 0x000100000e0c7824 */ /* 0x040fe200078e00ff */
[----:B------:R-:W-:Y:S02]  /*0d70*/  LOP3.LUT R14, R14, 0xffff0000, RZ, 0xc0, !PT ;  /* 0xffff00000e0e7812 */ /* 0x000fe400078ec0ff */
[----:B------:R-:W-:Y:S01]  /*0d80*/  FFMA.FTZ R13, R4, R13, R9 ;  /* 0x0000000d040d7223 */ /* 0x000fe20000010009 */
[----:B------:R-:W-:Y:S01]  /*0d90*/  FFMA.FTZ R9, R5, R10, R8 ;  /* 0x0000000a05097223 */ /* 0x000fe20000010008 */
[----:B------:R-:W-:Y:S01]  /*0da0*/  SHF.L.U32 R5, R11, 0x10, RZ ;  /* 0x000000100b057819 */ /* 0x000fe200000006ff */
[----:B------:R-:W-:Y:S02]  /*0db0*/  IMAD.U32 R4, R7, 0x10000, RZ ;  /* 0x0001000007047824 */ /* 0x000fe400078e00ff */
[----:B------:R-:W-:Y:S01]  /*0dc0*/  FFMA.FTZ R12, R6, R12, R13 ;  /* 0x0000000c060c7223 */ /* 0x000fe2000001000d */
[----:B------:R-:W-:Y:S01]  /*0dd0*/  LOP3.LUT R13, R18, 0xffff0000, RZ, 0xc0, !PT ;  /* 0xffff0000120d7812 */ /* 0x000fe200078ec0ff */
[----:B------:R-:W-:Y:S01]  /*0de0*/  IMAD.U32 R8, R15, 0x10000, RZ ;  /* 0x000100000f087824 */ /* 0x000fe200078e00ff */
[----:B------:R-:W-:Y:S01]  /*0df0*/  LOP3.LUT R6, R11, 0xffff0000, RZ, 0xc0, !PT ;  /* 0xffff00000b067812 */ /* 0x000fe200078ec0ff */
[----:B------:R-:W-:Y:S01]  /*0e00*/  FFMA.FTZ R4, R4, R5, R9 ;  /* 0x0000000504047223 */ /* 0x000fe20000010009 */
[----:B------:R-:W-:Y:S01]  /*0e10*/  SHF.L.U32 R11, R19, 0x10, RZ ;  /* 0x00000010130b7819 */ /* 0x000fe200000006ff */
[----:B------:R-:W-:Y:S01]  /*0e20*/  FFMA.FTZ R12, R13, R14, R12 ;  /* 0x0000000e0d0c7223 */ /* 0x000fe2000001000c */
[----:B------:R-:W-:-:S02]  /*0e30*/  LOP3.LUT R7, R7, 0xffff0000, RZ, 0xc0, !PT ;  /* 0xffff000007077812 */ /* 0x000fc400078ec0ff */
[----:B------:R-:W-:Y:S01]  /*0e40*/  LOP3.LUT R15, R15, 0xffff0000, RZ, 0xc0, !PT ;  /* 0xffff00000f0f7812 */ /* 0x000fe200078ec0ff */
[----:B------:R-:W-:Y:S01]  /*0e50*/  FFMA.FTZ R8, R11, R8, R12 ;  /* 0x000000080b087223 */ /* 0x000fe2000001000c */
[----:B------:R-:W-:Y:S01]  /*0e60*/  LOP3.LUT R19, R19, 0xffff0000, RZ, 0xc0, !PT ;  /* 0xffff000013137812 */ /* 0x000fe200078ec0ff */
[----:B------:R-:W-:-:S04]  /*0e70*/  FFMA.FTZ R4, R7, R6, R4 ;  /* 0x0000000607047223 */ /* 0x000fc80000010004 */
[----:B------:R-:W-:Y:S01]  /*0e80*/  FFMA.FTZ R15, R19, R15, R8 ;  /* 0x0000000f130f7223 */ /* 0x000fe20000010008 */
[----:B------:R-:W0:Y:S04]  /*0e90*/  SHFL.BFLY PT, R5, R4, 0x4, 0x1f ;  /* 0x0c801f0004057f89 */ /* 0x000e2800000e0000 */
[----:B------:R-:W1:Y:S01]  /*0ea0*/  SHFL.BFLY PT, R6, R15, 0x4, 0x1f ;  /* 0x0c801f000f067f89 */ /* 0x000e6200000e0000 */
[----:B0-----:R-:W-:Y:S01]  /*0eb0*/  FADD.FTZ R8, R4, R5 ;  /* 0x0000000504087221 */ /* 0x001fe20000010000 */
[----:B------:R-:W-:Y:S02]  /*0ec0*/  LOP3.LUT R5, R23, 0x3ffffff0, RZ, 0xc0, !PT ;  /* 0x3ffffff017057812 */ /* 0x000fe400078ec0ff */
[----:B------:R-:W-:Y:S01]  /*0ed0*/  SHF.R.S32.HI R23, RZ, 0x4, R23 ;  /* 0x00000004ff177819 */ /* 0x000fe20000011417 */
[----:B-1----:R-:W-:Y:S01]  /*0ee0*/  FADD.FTZ R9, R15, R6 ;  /* 0x000000060f097221 */ /* 0x002fe20000010000 */
[----:B------:R-:W0:Y:S01]  /*0ef0*/  SHFL.BFLY PT, R7, R8, 0x2, 0x1f ;  /* 0x0c401f0008077f89 */ /* 0x000e2200000e0000 */
[----:B------:R-:W-:-:S03]  /*0f00*/  IMAD.IADD R5, R20, 0x1, -R5 ;  /* 0x0000000114057824 */ /* 0x000fc600078e0a05 */
[----:B------:R-:W1:Y:S02]  /*0f10*/  SHFL.BFLY PT, R10, R9, 0x2, 0x1f ;  /* 0x0c401f00090a7f89 */ /* 0x000e6400000e0000 */
[----:B------:R-:W-:Y:S02]  /*0f20*/  SHF.L.U32 R4, R5, 0x2, RZ ;  /* 0x0000000205047819 */ /* 0x000fe400000006ff */
[----:B------:R-:W-:-:S03]  /*0f30*/  SHF.R.S32.HI R5, RZ, 0x1f, R27 ;  /* 0x0000001fff057819 */ /* 0x000fc6000001141b */
[----:B------:R-:W-:-:S05]  /*0f40*/  IMAD R4, R23, R21, R4 ;  /* 0x0000001517047224 */ /* 0x000fca00078e0204 */
[----:B------:R-:W-:-:S04]  /*0f50*/  IADD3 R3, P0, R4, R3, RZ ;  /* 0x0000000304037210 */ /* 0x000fc80007f1e0ff */
[----:B------:R-:W-:Y:S02]  /*0f60*/  LEA.HI.X.SX32 R4, R4, R25, 0x1, P0 ;  /* 0x0000001904047211 */ /* 0x000fe400000f0eff */
[----:B------:R-:W-:Y:S01]  /*0f70*/  LOP3.LUT P0, RZ, R20, 0x7, RZ, 0xc0, !PT ;  /* 0x0000000714ff7812 */ /* 0x000fe2000780c0ff */
[----:B0-----:R-:W-:Y:S01]  /*0f80*/  FADD.FTZ R6, R8, R7 ;  /* 0x0000000708067221 */ /* 0x001fe20000010000 */
[----:B------:R-:W-:Y:S02]  /*0f90*/  LEA R2, P1, R3, UR6, 0x2 ;  /* 0x0000000603027c11 */ /* 0x000fe4000f8210ff */
[----:B------:R-:W-:Y:S01]  /*0fa0*/  LEA.HI R20, P2, R20, R27, RZ, 0x1d ;  /* 0x0000001b14147211 */ /* 0x000fe2000785e8ff */
[----:B-1----:R-:W-:Y:S01]  /*0fb0*/  FADD.FTZ R7, R9, R10 ;  /* 0x0000000a09077221 */ /* 0x002fe20000010000 */
[----:B------:R-:W0:Y:S01]  /*0fc0*/  SHFL.BFLY PT, R11, R6, 0x1, 0x1f ;  /* 0x0c201f00060b7f89 */ /* 0x000e2200000e0000 */
[----:B------:R-:W-:Y:S01]  /*0fd0*/  LEA.HI.X R3, R3, UR7, R4, 0x2, P1 ;  /* 0x0000000703037c11 */ /* 0x000fe200088f1404 */
[----:B------:R-:W-:Y:S01]  /*0fe0*/  ULDC.64 UR6, c[0x0][0x478] ;  /* 0x00011e0000067ab9 */ /* 0x000fe20000000a00 */
[----:B------:R-:W-:Y:S01]  /*0ff0*/  SHF.L.U32 R9, R21, 0x2, RZ ;  /* 0x0000000215097819 */ /* 0x000fe200000006ff */
[----:B------:R-:W1:Y:S01]  /*1000*/  SHFL.BFLY PT, R10, R7, 0x1, 0x1f ;  /* 0x0c201f00070a7f89 */ /* 0x000e6200000e0000 */
[----:B------:R-:W-:-:S02]  /*1010*/  IADD3.X R5, RZ, R5, RZ, P2, !PT ;  /* 0x00000005ff057210 */ /* 0x000fc400017fe4ff */
[C---:B------:R-:W-:Y:S01]  /*1020*/  LEA R4, P1, R20.reuse, UR6, 0x2 ;  /* 0x0000000614047c11 */ /* 0x040fe2000f8210ff */
[----:B------:R-:W-:Y:S01]  /*1030*/  IMAD.WIDE R8, R9, 0x10, R2 ;  /* 0x0000001009087825 */ /* 0x000fe200078e0202 */
[----:B------:R-:W-:Y:S02]  /*1040*/  ULDC UR6, c[0x0][0x384] ;  /* 0x0000e10000067ab9 */ /* 0x000fe40000000800 */
[----:B------:R-:W-:Y:S01]  /*1050*/  LEA.HI.X R5, R20, UR7, R5, 0x2, P1 ;  /* 0x0000000714057c11 */ /* 0x000fe200088f1405 */
[----:B0-----:R-:W-:Y:S01]  /*1060*/  @!P0 FADD.FTZ R0, R6, R11 ;  /* 0x0000000b06008221 */ /* 0x001fe20000010000 */
[----:B-1----:R-:W-:Y:S01]  /*1070*/  FADD.FTZ R10, R7, R10 ;  /* 0x0000000a070a7221 */ /* 0x002fe20000010000 */
[----:B------:R-:W-:-:S04]  /*1080*/  IMAD.WIDE R6, R21, 0x40, R8 ;  /* 0x0000004015067825 */ /* 0x000fc800078e0208 */
[----:B------:R-:W-:Y:S01]  /*1090*/  @!P0 FMUL.FTZ R13, R0, UR6 ;  /* 0x00000006000d8c20 */ /* 0x000fe20008410000 */
[----:B------:R-:W-:Y:S01]  /*10a0*/  FMUL.FTZ R15, R10, UR6 ;  /* 0x000000060a0f7c20 */ /* 0x000fe20008410000 */
[----:B------:R-:W-:-:S03]  /*10b0*/  IMAD.WIDE R10, R21, 0x40, R6 ;  /* 0x00000040150a7825 */ /* 0x000fc600078e0206 */
[----:B------:R-:W-:Y:S04]  /*10c0*/  @!P0 STG.E desc[UR4][R4.64], R13 ;  /* 0x0000000d04008986 */ /* 0x000fe8000c101904 */
[----:B------:R-:W-:Y:S04]  /*10d0*/  @!P0 STG.E desc[UR4][R4.64+0x80], R15 ;  /* 0x0000800f04008986 */ /* 0x000fe8000c101904 */
[----:B------:R-:W-:Y:S04]  /*10e0*/  STG.E.128 desc[UR4][R2.64], RZ ;  /* 0x000000ff02007986 */ /* 0x000fe8000c101d04 */
[----:B------:R-:W-:Y:S04]  /*10f0*/  STG.E.128 desc[UR4][R8.64], RZ ;  /* 0x000000ff08007986 */ /* 0x000fe8000c101d04 */
[----:B------:R-:W-:Y:S04]  /*1100*/  STG.E.128 desc[UR4][R6.64], RZ ;  /* 0x000000ff06007986 */ /* 0x000fe8000c101d04 */
[----:B------:R-:W-:Y:S01]  /*1110*/  STG.E.128 desc[UR4][R10.64], RZ ;  /* 0x000000ff0a007986 */ /* 0x000fe2000c101d04 */
[----:B------:R-:W-:Y:S05]  /*1120*/  EXIT ;  /* 0x000000000000794d */ /* 0x000fea0003800000 */
.L_x_1597:
        /* <DEDUP_REMOVED lines=13> */
.L_x_2485:


//--------------------- .text._ZN5flash27flash_bwd_convert_dq_kernelI23Flash_bwd_kernel_traitsILi64ELi128ELi128ELi8ELi4ELi4ELi4ELb0ELb0EN7cutlass10bfloat16_tE19Flash_kernel_traitsILi64ELi128ELi128ELi8ES3_EEEEvNS_16Flash_bwd_paramsEi --------------------------
	.section	.text._ZN5flash27flash_bwd_convert_dq_kernelI23Flash_bwd_kernel_traitsILi64ELi128ELi128ELi8ELi4ELi4ELi4ELb0ELb0EN7cutlass10bfloat16_tE19Flash_kernel_traitsILi64ELi128ELi128ELi8ES3_EEEEvNS_16Flash_bwd_paramsEi,"ax",@progbits
	.align	128
        .global         _ZN5flash27flash_bwd_convert_dq_kernelI23Flash_bwd_kernel_traitsILi64ELi128ELi128ELi8ELi4ELi4ELi4ELb0ELb0EN7cutlass10bfloat16_tE19Flash_kernel_traitsILi64ELi128ELi128ELi8ES3_EEEEvNS_16Flash_bwd_paramsEi
        .type           _ZN5flash27flash_bwd_convert_dq_kernelI23Flash_bwd_kernel_traitsILi64ELi128ELi128ELi8ELi4ELi4ELi4ELb0ELb0EN7cutlass10bfloat16_tE19Flash_kernel_traitsILi64ELi128ELi128ELi8ES3_EEEEvNS_16Flash_bwd_paramsEi,@function
        .size           _ZN5flash27flash_bwd_convert_dq_kernelI23Flash_bwd_kernel_traitsILi64ELi128ELi128ELi8ELi4ELi4ELi4ELb0ELb0EN7cutlass10bfloat16_tE19Flash_kernel_traitsILi64ELi128ELi128ELi8ES3_EEEEvNS_16Flash_bwd_paramsEi,(.L_x_2486 - _ZN5flash27flash_bwd_convert_dq_kernelI23Flash_bwd_kernel_traitsILi64ELi128ELi128ELi8ELi4ELi4ELi4ELb0ELb0EN7cutlass10bfloat16_tE19Flash_kernel_traitsILi64ELi128ELi128ELi8ES3_EEEEvNS_16Flash_bwd_paramsEi)
        .other          _ZN5flash27flash_bwd_convert_dq_kernelI23Flash_bwd_kernel_traitsILi64ELi128ELi128ELi8ELi4ELi4ELi4ELb0ELb0EN7cutlass10bfloat16_tE19Flash_kernel_traitsILi64ELi128ELi128ELi8ES3_EEEEvNS_16Flash_bwd_paramsEi,@"STO_CUDA_ENTRY STV_DEFAULT"
_ZN5flash27flash_bwd_convert_dq_kernelI23Flash_bwd_kernel_traitsILi64ELi128ELi128ELi8ELi4ELi4ELi4ELb0ELb0EN7cutlass10bfloat16_tE19Flash_kernel_traitsILi64ELi128ELi128ELi8ES3_EEEEvNS_16Flash_bwd_paramsEi:
.text._ZN5flash27flash_bwd_convert_dq_kernelI23Flash_bwd_kernel_traitsILi64ELi128ELi128ELi8ELi4ELi4ELi4ELb0ELb0EN7cutlass10bfloat16_tE19Flash_kernel_traitsILi64ELi128ELi128ELi8ES3_EEEEvNS_16Flash_bwd_paramsEi:
[----:B------:R-:W-:Y:S01]  /*0000*/  LDC R1, c[0x0][0x28] ;  /* 0x00000a00ff017b82 */ /* 0x000fe20000000800 */
[----:B------:R-:W0:Y:S07]  /*0010*/  S2R R32, SR_CTAID.Y ;  /* 0x0000000000207919 */ /* 0x000e2e0000002600 */
[----:B------:R-:W0:Y:S01]  /*0020*/  LDC.64 R2, c[0x0][0x2f0] ;  /* 0x0000bc00ff027b82 */ /* 0x000e220000000a00 */
[----:B------:R-:W-:Y:S01]  /*0030*/  ULDC.64 UR4, c[0x0][0x2f0] ;  /* 0x0000bc0000047ab9 */ /* 0x000fe20000000a00 */
[----:B------:R-:W-:Y:S01]  /*0040*/  MOV R35, 0xffffffff ;  /* 0xffffffff00237802 */ /* 0x000fe20000000f00 */
[----:B------:R-:W-:Y:S01]  /*0050*/  ULDC.64 UR6, c[0x0][0x208] ;  /* 0x0000820000067ab9 */ /* 0x000fe20000000a00 */
[----:B------:R-:W-:-:S04]  /*0060*/  ISETP.NE.U32.AND P0, PT, RZ, UR4, PT ;  /* 0x00000004ff007c0c */ /* 0x000fc8000bf05070 */
[----:B------:R-:W-:Y:S01]  /*0070*/  ISETP.NE.AND.EX P0, PT, RZ, UR5, PT, P0 ;  /* 0x00000005ff007c0c */ /* 0x000fe2000bf05300 */
[----:B0-----:R-:W-:-:S12]  /*0080*/  IMAD.WIDE R2, R32, 0x4, R2 ;  /* 0x0000000420027825 */ /* 0x001fd800078e0202 */
[----:B------:R-:W2:Y:S04]  /*0090*/  @P0 LDG.E R35, desc[UR6][R2.64] ;  /* 0x0000000602230981 */ /* 0x000ea8000c1e1900 */
        /* <DEDUP_REMOVED lines=8> */
[----:B------:R-:W0:Y:S01]  /*0120*/  S2R R38, SR_TID.X ;  /* 0x0000000000267919 */ /* 0x000e220000002100 */
[----:B------:R-:W1:Y:S01]  /*0130*/  LDC R9, c[0x0][0x490] ;  /* 0x00012400ff097b82 */ /* 0x000e620000000800 */
[----:B------:R-:W-:Y:S01]  /*0140*/  HFMA2.MMA R33, -RZ, RZ, 0, 0 ;  /* 0x00000000ff217435 */ /* 0x000fe200000001ff */
[----:B------:R-:W-:Y:S01]  /*0150*/  SHF.R.S32.HI R53, RZ, 0x1f, R8 ;  /* 0x0000001fff357819 */ /* 0x000fe20000011408 */
[----:B------:R-:W2:Y:S01]  /*0160*/  S2R R10, SR_CTAID.Z ;  /* 0x00000000000a7919 */ /* 0x000ea20000002700 */
[----:B------:R-:W-:Y:S01]  /*0170*/  HFMA2.MMA R6, -RZ, RZ, 0, 0 ;  /* 0x00000000ff067435 */ /* 0x000fe200000001ff */
[----:B------:R-:W-:Y:S02]  /*0180*/  CS2R R12, SRZ ;  /* 0x00000000000c7805 */ /* 0x000fe4000001ff00 */
[----:B------:R-:W-:Y:S02]  /*0190*/  CS2R R14, SRZ ;  /* 0x00000000000e7805 */ /* 0x000fe4000001ff00 */
[----:B------:R-:W-:-:S02]  /*01a0*/  CS2R R46, SRZ ;  /* 0x00000000002e7805 */ /* 0x000fc4000001ff00 */
[----:B------:R-:W-:Y:S01]  /*01b0*/  CS2R R16, SRZ ;  /* 0x0000000000107805 */ /* 0x000fe2000001ff00 */
[----:B------:R-:W-:Y:S01]  /*01c0*/  IMAD.MOV.U32 R0, RZ, RZ, RZ ;  /* 0x000000ffff007224 */ /* 0x000fe200078e00ff */
[----:B------:R-:W-:Y:S01]  /*01d0*/  CS2R R2, SRZ ;  /* 0x0000000000027805 */ /* 0x000fe2000001ff00 */
[----:B------:R-:W3:Y:S01]  /*01e0*/  @P2 LDC.64 R48, c[0x0][0x448] ;  /* 0x00011200ff302b82 */ /* 0x000ee20000000a00 */
        /* <DEDUP_REMOVED lines=9> */
[----:B-1----:R-:W-:-:S02]  /*0280*/  ISETP.GE.AND P1, PT, R9, 0x1, PT ;  /* 0x000000010900780c */ /* 0x002fc40003f26270 */
[----:B0-----:R-:W-:Y:S01]  /*0290*/  SHF.R.S32.HI R11, RZ, 0x1f, R38 ;  /* 0x0000001fff0b7819 */ /* 0x001fe20000011426 */
[----:B---3--:R-:W-:-:S03]  /*02a0*/  @P2 IMAD.WIDE.U32 R50, R35, R48, RZ ;  /* 0x0000003023322225 */ /* 0x008fc600078e00ff */
[----:B------:R-:W-:Y:S02]  /*02b0*/  LEA.HI R36, R11, R38, RZ, 0x5 ;  /* 0x000000260b247211 */ /* 0x000fe400078f28ff */
[----:B------:R-:W-:Y:S01]  /*02c0*/  MOV R48, RZ ;  /* 0x000000ff00307202 */ /* 0x000fe20000000f00 */
[----:B------:R-:W-:Y:S01]  /*02d0*/  @P2 IMAD R49, R35, R49, R51 ;  /* 0x0000003123312224 */ /* 0x000fe200078e0233 */
[----:B------:R-:W-:Y:S02]  /*02e0*/  MOV R11, RZ ;  /* 0x000000ff000b7202 */ /* 0x000fe40000000f00 */
[----:B------:R-:W-:Y:S01]  /*02f0*/  SHF.R.S32.HI R34, RZ, 0x5, R36 ;  /* 0x00000005ff227819 */ /* 0x000fe20000011424 */
[----:B--2---:R-:W-:Y:S06]  /*0300*/  @P2 BRA `(.L_x_1598) ;  /* 0x00000000001c2947 */ /* 0x004fec0003800000 */
[----:B------:R-:W0:Y:S01]  /*0310*/  LDC.64 R28, c[0x0][0x430] ;  /* 0x00010c00ff1c7b82 */ /* 0x000e220000000a00 */
[----:B------:R-:W-:Y:S01]  /*0320*/  SHF.R.S32.HI R31, RZ, 0x1f, R32 ;  /* 0x0000001fff1f7819 */ /* 0x000fe20000011420 */
[----:B------:R-:W-:-:S04]  /*0330*/  IMAD.MOV.U32 R35, RZ, RZ, -0x1 ;  /* 0xffffffffff237424 */ /* 0x000fc800078e00ff */
[-C--:B0-----:R-:W-:Y:S02]  /*0340*/  IMAD R31, R31, R28.reuse, RZ ;  /* 0x0000001c1f1f7224 */ /* 0x081fe400078e02ff */
[----:B------:R-:W-:-:S04]  /*0350*/  IMAD.WIDE.U32 R50, R32, R28, RZ ;  /* 0x0000001c20327225 */ /* 0x000fc800078e00ff */
[----:B------:R-:W-:-:S05]  /*0360*/  IMAD R29, R32, R29, R31 ;  /* 0x0000001d201d7224 */ /* 0x000fca00078e021f */
[----:B------:R-:W-:-:S07]  /*0370*/  IADD3 R49, R51, R29, RZ ;  /* 0x0000001d33317210 */ /* 0x000fce0007ffe0ff */
.L_x_1598:
[----:B------:R-:W-:Y:S05]  /*0380*/  @!P1 BRA `(.L_x_1599) ;  /* 0x0000000800b89947 */ /* 0x000fea0003800000 */
[----:B------:R-:W0:Y:S01]  /*0390*/  LDC R29, c[0x0][0x2d4] ;  /* 0x0000b500ff1d7b82 */ /* 0x000e220000000800 */
[----:B------:R-:W-:Y:S01]  /*03a0*/  IMAD.WIDE R30, R32, 0x80, RZ ;  /* 0x00000080201e7825 */ /* 0x000fe200078e02ff */
[----:B------:R-:W-:Y:S01]  /*03b0*/  LOP3.LUT R37, R36, 0xffffffe0, RZ, 0xc0, !PT ;  /* 0xffffffe024257812 */ /* 0x000fe200078ec0ff */
[----:B------:R-:W-:Y:S01]  /*03c0*/  ULDC.64 UR10, c[0x0][0x488] ;  /* 0x00012200000a7ab9 */ /* 0x000fe20000000a00 */
[----:B------:R-:W-:Y:S01]  /*03d0*/  UMOV UR4, URZ ;  /* 0x0000003f00047c82 */ /* 0x000fe20008000000 */
[----:B------:R-:W-:Y:S01]  /*03e0*/  USHF.L.U64.HI UR5, UR10, 0x2, UR11 ;  /* 0x000000020a057899 */ /* 0x000fe2000801020b */
[----:B------:R-:W-:Y:S01]  /*03f0*/  SEL R55, R30, RZ, P0 ;  /* 0x000000ff1e377207 */ /* 0x000fe20000000000 */
[----:B------:R-:W-:Y:S01]  /*0400*/  ULDC.64 UR8, c[0x0][0x400] ;  /* 0x0001000000087ab9 */ /* 0x000fe20000000a00 */
[----:B------:R-:W1:Y:S01]  /*0410*/  LDC R51, c[0x0][0x270] ;  /* 0x00009c00ff337b82 */ /* 0x000e620000000800 */
[----:B------:R-:W-:Y:S02]  /*0420*/  SEL R30, R31, RZ, P0 ;  /* 0x000000ff1f1e7207 */ /* 0x000fe40000000000 */
[----:B------:R-:W-:-:S02]  /*0430*/  IADD3 R55, P0, R8, R55, RZ ;  /* 0x0000003708377210 */ /* 0x000fc40007f1e0ff */
[----:B------:R-:W-:Y:S02]  /*0440*/  IADD3 R38, -R37, R38, RZ ;  /* 0x0000002625267210 */ /* 0x000fe40007ffe1ff */
[----:B------:R-:W-:Y:S01]  /*0450*/  IADD3.X R53, R53, R30, RZ, P0, !PT ;  /* 0x0000001e35357210 */ /* 0x000fe200007fe4ff */
[----:B------:R-:W2:Y:S01]  /*0460*/  LDC R57, c[0x0][0x2dc] ;  /* 0x0000b700ff397b82 */ /* 0x000ea20000000800 */
[----:B0-----:R-:W-:Y:S01]  /*0470*/  IMAD.WIDE R28, R32, R29, RZ ;  /* 0x0000001d201c7225 */ /* 0x001fe200078e02ff */
[----:B-1----:R-:W-:-:S03]  /*0480*/  SHF.R.S32.HI R12, RZ, 0x1f, R51 ;  /* 0x0000001fff0c7819 */ /* 0x002fc60000011433 */
[-C--:B------:R-:W-:Y:S02]  /*0490*/  IMAD R29, R29, R51.reuse, RZ ;  /* 0x000000331d1d7224 */ /* 0x080fe400078e02ff */
[-C--:B------:R-:W-:Y:S02]  /*04a0*/  IMAD R36, R53, R51.reuse, RZ ;  /* 0x0000003335247224 */ /* 0x080fe400078e02ff */
[C---:B------:R-:W-:Y:S02]  /*04b0*/  IMAD R39, R28.reuse, R12, R29 ;  /* 0x0000000c1c277224 */ /* 0x040fe400078e021d */
[----:B------:R-:W-:Y:S01]  /*04c0*/  IMAD.WIDE.U32 R28, R28, R51, RZ ;  /* 0x000000331c1c7225 */ /* 0x000fe200078e00ff */
[----:B--2---:R-:W-:-:S03]  /*04d0*/  SHF.R.S32.HI R59, RZ, 0x1f, R57 ;  /* 0x0000001fff3b7819 */ /* 0x004fc60000011439 */
[----:B------:R-:W-:Y:S02]  /*04e0*/  IMAD R52, R12, R55, R36 ;  /* 0x000000370c347224 */ /* 0x000fe400078e0224 */
[----:B------:R-:W-:-:S04]  /*04f0*/  IMAD.WIDE R30, R51, R57, RZ ;  /* 0x00000039331e7225 */ /* 0x000fc800078e02ff */
[----:B------:R-:W-:Y:S02]  /*0500*/  IMAD.IADD R32, R29, 0x1, R39 ;  /* 0x000000011d207824 */ /* 0x000fe400078e0227 */
[----:B------:R-:W-:-:S04]  /*0510*/  IMAD.WIDE.U32 R36, R55, R51, RZ ;  /* 0x0000003337247225 */ /* 0x000fc800078e00ff */
[----:B------:R-:W-:Y:S01]  /*0520*/  IMAD R29, R31, R35, RZ ;  /* 0x000000231f1d7224 */ /* 0x000fe200078e02ff */
[----:B------:R-:W-:Y:S01]  /*0530*/  IADD3 R52, R37, R52, RZ ;  /* 0x0000003425347210 */ /* 0x000fe20007ffe0ff */
[----:B------:R-:W-:Y:S02]  /*0540*/  IMAD R32, R32, R57, RZ ;  /* 0x0000003920207224 */ /* 0x000fe400078e02ff */
[C---:B------:R-:W-:Y:S02]  /*0550*/  IMAD R39, R30.reuse, R33, R29 ;  /* 0x000000211e277224 */ /* 0x040fe400078e021d */
[----:B------:R-:W-:Y:S02]  /*0560*/  IMAD R61, R59, R28, R32 ;  /* 0x0000001c3b3d7224 */ /* 0x000fe400078e0220 */
[----:B------:R-:W-:-:S04]  /*0570*/  IMAD.WIDE.U32 R32, R30, R35, RZ ;  /* 0x000000231e207225 */ /* 0x000fc800078e00ff */
[-C--:B------:R-:W-:Y:S02]  /*0580*/  IMAD R52, R52, R57.reuse, RZ ;  /* 0x0000003934347224 */ /* 0x080fe400078e02ff */
[----:B------:R-:W-:-:S04]  /*0590*/  IMAD.WIDE.U32 R28, R28, R57, RZ ;  /* 0x000000391c1c7225 */ /* 0x000fc800078e00ff */
[----:B------:R-:W-:Y:S01]  /*05a0*/  IMAD.IADD R35, R33, 0x1, R39 ;  /* 0x0000000121237824 */ /* 0x000fe200078e0227 */
[----:B------:R-:W-:Y:S01]  /*05b0*/  SEL R12, R28, R32, !P2 ;  /* 0x000000201c0c7207 */ /* 0x000fe20005000000 */
[----:B------:R-:W-:Y:S01]  /*05c0*/  IMAD R33, R59, R36, R52 ;  /* 0x000000243b217224 */ /* 0x000fe200078e0234 */
[----:B------:R-:W-:Y:S01]  /*05d0*/  @!P2 IADD3 R35, R29, R61, RZ ;  /* 0x0000003d1d23a210 */ /* 0x000fe20007ffe0ff */
[-C--:B------:R-:W-:Y:S02]  /*05e0*/  IMAD R39, R10, R57.reuse, RZ ;  /* 0x000000390a277224 */ /* 0x080fe400078e02ff */
[----:B------:R-:W-:-:S03]  /*05f0*/  IMAD.WIDE.U32 R36, R36, R57, RZ ;  /* 0x0000003924247225 */ /* 0x000fc600078e00ff */
[----:B------:R-:W-:Y:S01]  /*0600*/  IADD3 R28, P0, R39, R12, RZ ;  /* 0x0000000c271c7210 */ /* 0x000fe20007f1e0ff */
[----:B------:R-:W-:Y:S01]  /*0610*/  IMAD R51, R51, R57, RZ ;  /* 0x0000003933337224 */ /* 0x000fe200078e02ff */
[----:B------:R-:W-:Y:S01]  /*0620*/  IADD3 R33, R37, R33, RZ ;  /* 0x0000002125217210 */ /* 0x000fe20007ffe0ff */
[----:B------:R-:W-:Y:S01]  /*0630*/  IMAD.SHL.U32 R32, R36, 0x4, RZ ;  /* 0x0000000424207824 */ /* 0x000fe200078e00ff */
[----:B------:R-:W-:Y:S01]  /*0640*/  LEA.HI.X.SX32 R29, R39, R35, 0x1, P0 ;  /* 0x00000023271d7211 */ /* 0x000fe200000f0eff */
[----:B------:R-:W-:Y:S01]  /*0650*/  IMAD R37, R34, R51, R38 ;  /* 0x0000003322257224 */ /* 0x000fe200078e0226 */
[----:B------:R-:W-:Y:S01]  /*0660*/  SHF.L.U64.HI R33, R36, 0x2, R33 ;  /* 0x0000000224217819 */ /* 0x000fe20000010221 */
[----:B------:R-:W-:Y:S01]  /*0670*/  IMAD R34, R53, R30, RZ ;  /* 0x0000001e35227224 */ /* 0x000fe200078e02ff */
[----:B------:R-:W-:Y:S01]  /*0680*/  SHF.L.U32 R53, R51, 0x3, RZ ;  /* 0x0000000333357819 */ /* 0x000fe200000006ff */
[----:B------:R-:W-:-:S04]  /*0690*/  IMAD.WIDE.U32 R28, R30, R55, R28 ;  /* 0x000000371e1c7225 */ /* 0x000fc800078e001c */
[----:B------:R-:W-:Y:S01]  /*06a0*/  IMAD.WIDE R56, R53, 0x4, R32 ;  /* 0x0000000435387825 */ /* 0x000fe200078e0220 */
[----:B------:R-:W-:-:S03]  /*06b0*/  IADD3 R28, P0, R37, R28, RZ ;  /* 0x0000001c251c7210 */ /* 0x000fc60007f1e0ff */
[----:B------:R-:W-:Y:S01]  /*06c0*/  IMAD R34, R31, R55, R34 ;  /* 0x000000371f227224 */ /* 0x000fe200078e0222 */
[----:B------:R-:W-:Y:S01]  /*06d0*/  SHF.R.S32.HI R31, RZ, 0x1f, R37 ;  /* 0x0000001fff1f7819 */ /* 0x000fe20000011425 */
[----:B------:R-:W-:Y:S01]  /*06e0*/  IMAD.WIDE R32, R39, 0x4, R32 ;  /* 0x0000000427207825 */ /* 0x000fe200078e0220 */
[----:B------:R-:W-:Y:S02]  /*06f0*/  SHF.L.U32 R30, R28, 0x2, RZ ;  /* 0x000000021c1e7819 */ /* 0x000fe400000006ff */
[----:B------:R-:W-:Y:S01]  /*0700*/  IADD3.X R31, R31, R29, R34, P0, !PT ;  /* 0x0000001d1f1f7210 */ /* 0x000fe200007fe422 */
[----:B------:R-:W-:Y:S01]  /*0710*/  IMAD.WIDE R56, R39, 0x4, R56 ;  /* 0x0000000427387825 */ /* 0x000fe200078e0238 */
[----:B------:R-:W-:Y:S02]  /*0720*/  SHF.L.U32 R29, R12, 0x2, RZ ;  /* 0x000000020c1d7819 */ /* 0x000fe400000006ff */
[----:B------:R-:W-:Y:S01]  /*0730*/  SHF.L.U64.HI R31, R28, 0x2, R31 ;  /* 0x000000021c1f7819 */ /* 0x000fe2000001021f */
[----:B------:R-:W-:-:S04]  /*0740*/  IMAD.WIDE R32, R37, 0x4, R32 ;  /* 0x0000000425207825 */ /* 0x000fc800078e0220 */
[----:B------:R-:W-:Y:S01]  /*0750*/  IMAD.WIDE R56, R37, 0x4, R56 ;  /* 0x0000000425387825 */ /* 0x000fe200078e0238 */
[-C--:B------:R-:W-:Y:S02]  /*0760*/  IADD3 R52, P0, R32, R29.reuse, RZ ;  /* 0x0000001d20347210 */ /* 0x080fe40007f1e0ff */
[----:B------:R-:W-:Y:S01]  /*0770*/  SHF.L.U64.HI R37, R12, 0x2, R35 ;  /* 0x000000020c257819 */ /* 0x000fe20000010223 */
[----:B------:R-:W-:Y:S01]  /*0780*/  HFMA2.MMA R12, -RZ, RZ, 0, 0 ;  /* 0x00000000ff0c7435 */ /* 0x000fe200000001ff */
[----:B------:R-:W-:Y:S01]  /*0790*/  IADD3 R54, P1, R56, R29, RZ ;  /* 0x0000001d38367210 */ /* 0x000fe20007f3e0ff */
[----:B------:R-:W-:Y:S01]  /*07a0*/  IMAD.WIDE R28, R51, 0x20, R30 ;  /* 0x00000020331c7825 */ /* 0x000fe200078e021e */
[----:B------:R-:W-:Y:S02]  /*07b0*/  IADD3 R35, R53, 0x20, R53 ;  /* 0x0000002035237810 */ /* 0x000fe40007ffe035 */
[----:B------:R-:W-:Y:S01]  /*07c0*/  IADD3.X R56, R57, R37, RZ, P1, !PT ;  /* 0x0000002539387210 */ /* 0x000fe20000ffe4ff */
[----:B------:R-:W-:-:S02]  /*07d0*/  IMAD.X R55, R33, 0x1, R37, P0 ;  /* 0x0000000121377824 */ /* 0x000fc400000e0625 */
[----:B------:R-:W-:-:S04]  /*07e0*/  IMAD.WIDE R30, R35, 0x4, R30 ;  /* 0x00000004231e7825 */ /* 0x000fc800078e021e */
[----:B------:R-:W-:-:S07]  /*07f0*/  IMAD.WIDE R28, R53, 0x4, R28 ;  /* 0x00000004351c7825 */ /* 0x000fce00078e021c */
.L_x_1600:
[----:B------:R-:W-:-:S04]  /*0800*/  IADD3 R58, P0, R28, UR8, RZ ;  /* 0x000000081c3a7c10 */ /* 0x000fc8000ff1e0ff */
[----:B------:R-:W-:-:S05]  /*0810*/  IADD3.X R59, R29, UR9, RZ, P0, !PT ;  /* 0x000000091d3b7c10 */ /* 0x000fca00087fe4ff */
[----:B------:R0:W2:Y:S02]  /*0820*/  LDG.E R35, desc[UR6][R58.64] ;  /* 0x000000063a237981 */ /* 0x0000a4000c1e1900 */
[----:B0-----:R-:W-:-:S05]  /*0830*/  IMAD.WIDE R58, R51, 0x20, R58 ;  /* 0x00000020333a7825 */ /* 0x001fca00078e023a */
[----:B------:R-:W3:Y:S01]  /*0840*/  LDG.E R36, desc[UR6][R58.64] ;  /* 0x000000063a247981 */ /* 0x000ee2000c1e1900 */
[----:B------:R-:W-:-:S05]  /*0850*/  IMAD.WIDE R32, R51, 0x20, R58 ;  /* 0x0000002033207825 */ /* 0x000fca00078e023a */
[----:B------:R-:W4:Y:S01]  /*0860*/  LDG.E R37, desc[UR6][R32.64] ;  /* 0x0000000620257981 */ /* 0x000f22000c1e1900 */
[----:B------:R-:W-:-:S05]  /*0870*/  IMAD.WIDE R60, R51, 0x20, R32 ;  /* 0x00000020333c7825 */ /* 0x000fca00078e0220 */
[----:B------:R0:W5:Y:S02]  /*0880*/  LDG.E R38, desc[UR6][R60.64] ;  /* 0x000000063c267981 */ /* 0x000164000c1e1900 */
[----:B0-----:R-:W-:-:S05]  /*0890*/  IMAD.WIDE R60, R51, 0x20, R60 ;  /* 0x00000020333c7825 */ /* 0x001fca00078e023c */
[----:B------:R0:W5:Y:S02]  /*08a0*/  LDG.E R39, desc[UR6][R60.64] ;  /* 0x000000063c277981 */ /* 0x000164000c1e1900 */
[----:B0-----:R-:W-:-:S05]  /*08b0*/  IMAD.WIDE R60, R51, 0x20, R60 ;  /* 0x00000020333c7825 */ /* 0x001fca00078e023c */
[----:B------:R-:W5:Y:S01]  /*08c0*/  LDG.E R34, desc[UR6][R60.64] ;  /* 0x000000063c227981 */ /* 0x000f62000c1e1900 */
[----:B------:R-:W-:-:S05]  /*08d0*/  IMAD.WIDE R58, R51, 0x20, R60 ;  /* 0x00000020333a7825 */ /* 0x000fca00078e023c */
[----:B------:R0:W5:Y:S02]  /*08e0*/  LDG.E R33, desc[UR6][R58.64] ;  /* 0x000000063a217981 */ /* 0x000164000c1e1900 */
[----:B0-----:R-:W-:-:S05]  /*08f0*/  IMAD.WIDE R58, R51, 0x20, R58 ;  /* 0x00000020333a7825 */ /* 0x001fca00078e023a */
[----:B------:R0:W5:Y:S02]  /*0900*/  LDG.E R32, desc[UR6][R58.64] ;  /* 0x000000063a207981 */ /* 0x000164000c1e1900 */
[----:B0-----:R-:W-:-:S04]  /*0910*/  IMAD.WIDE R58, R51, 0x20, R58 ;  /* 0x00000020333a7825 */ /* 0x001fc800078e023a */
[----:B------:R-:W-:-:S04]  /*0920*/  IMAD.WIDE R60, R51, 0x20, R58 ;  /* 0x00000020333c7825 */ /* 0x000fc800078e023a */
[----:B--2---:R-:W-:Y:S02]  /*0930*/  FADD.FTZ R44, R35, R44 ;  /* 0x0000002c232c7221 */ /* 0x004fe40000010000 */
[----:B------:R-:W2:Y:S01]  /*0940*/  LDG.E R35, desc[UR6][R58.64] ;  /* 0x000000063a237981 */ /* 0x000ea2000c1e1900 */
[----:B---3--:R-:W-:-:S03]  /*0950*/  FADD.FTZ R43, R36, R43 ;  /* 0x0000002b242b7221 */ /* 0x008fc60000010000 */
[----:B------:R0:W3:Y:S01]  /*0960*/  LDG.E R36, desc[UR6][R60.64] ;  /* 0x000000063c247981 */ /* 0x0000e2000c1e1900 */
[----:B----4-:R-:W-:Y:S01]  /*0970*/  FADD.FTZ R42, R37, R42 ;  /* 0x0000002a252a7221 */ /* 0x010fe20000010000 */
[----:B0-----:R-:W-:-:S05]  /*0980*/  IMAD.WIDE R60, R51, 0x20, R60 ;  /* 0x00000020333c7825 */ /* 0x001fca00078e023c */
[----:B------:R0:W4:Y:S02]  /*0990*/  LDG.E R37, desc[UR6][R60.64] ;  /* 0x000000063c257981 */ /* 0x000124000c1e1900 */
[----:B0-----:R-:W-:-:S04]  /*09a0*/  IMAD.WIDE R60, R51, 0x20, R60 ;  /* 0x00000020333c7825 */ /* 0x001fc800078e023c */
[----:B-----5:R-:W-:Y:S01]  /*09b0*/  FADD.FTZ R41, R38, R41 ;  /* 0x0000002926297221 */ /* 0x020fe20000010000 */
[----:B------:R-:W-:Y:S01]  /*09c0*/  FADD.FTZ R40, R39, R40 ;  /* 0x0000002827287221 */ /* 0x000fe20000010000 */
[----:B------:R-:W5:Y:S01]  /*09d0*/  LDG.E R38, desc[UR6][R60.64] ;  /* 0x000000063c267981 */ /* 0x000f62000c1e1900 */
[----:B------:R-:W-:-:S05]  /*09e0*/  IMAD.WIDE R58, R51, 0x20, R60 ;  /* 0x00000020333a7825 */ /* 0x000fca00078e023c */
[----:B------:R0:W5:Y:S02]  /*09f0*/  LDG.E R39, desc[UR6][R58.64] ;  /* 0x000000063a277981 */ /* 0x000164000c1e1900 */
[----:B0-----:R-:W-:-:S06]  /*0a00*/  IMAD.WIDE R58, R51, 0x20, R58 ;  /* 0x00000020333a7825 */ /* 0x001fcc00078e023a */
[----:B------:R-:W5:Y:S01]  /*0a10*/  LDG.E R59, desc[UR6][R58.64] ;  /* 0x000000063a3b7981 */ /* 0x000f62000c1e1900 */
[----:B------:R-:W-:-:S04]  /*0a20*/  IADD3 R60, P0, R30, UR8, RZ ;  /* 0x000000081e3c7c10 */ /* 0x000fc8000ff1e0ff */
[----:B------:R-:W-:Y:S01]  /*0a30*/  IADD3.X R61, R31, UR9, RZ, P0, !PT ;  /* 0x000000091f3d7c10 */ /* 0x000fe200087fe4ff */
[----:B------:R-:W-:Y:S01]  /*0a40*/  FADD.FTZ R26, R33, R26 ;  /* 0x0000001a211a7221 */ /* 0x000fe20000010000 */
[----:B------:R-:W-:Y:S01]  /*0a50*/  FADD.FTZ R25, R32, R25 ;  /* 0x0000001920197221 */ /* 0x000fe20000010000 */
[----:B------:R-:W-:-:S04]  /*0a60*/  IMAD.WIDE R32, R53, 0x4, R60 ;  /* 0x0000000435207825 */ /* 0x000fc800078e023c */
[----:B------:R-:W-:Y:S02]  /*0a70*/  FADD.FTZ R27, R34, R27 ;  /* 0x0000001b221b7221 */ /* 0x000fe40000010000 */
[----:B------:R-:W5:Y:S01]  /*0a80*/  LDG.E R34, desc[UR6][R60.64] ;  /* 0x000000063c227981 */ /* 0x000f62000c1e1900 */
[----:B--2---:R-:W-:-:S03]  /*0a90*/  FADD.FTZ R24, R35, R24 ;  /* 0x0000001823187221 */ /* 0x004fc60000010000 */
[----:B------:R0:W2:Y:S02]  /*0aa0*/  LDG.E R35, desc[UR6][R32.64] ;  /* 0x0000000620237981 */ /* 0x0000a4000c1e1900 */
[----:B0-----:R-:W-:-:S04]  /*0ab0*/  IMAD.WIDE R32, R53, 0x4, R32 ;  /* 0x0000000435207825 */ /* 0x001fc800078e0220 */
[----:B------:R-:W-:-:S04]  /*0ac0*/  IMAD.WIDE R60, R53, 0x4, R32 ;  /* 0x00000004353c7825 */ /* 0x000fc800078e0220 */
[----:B---3--:R-:W-:Y:S02]  /*0ad0*/  FADD.FTZ R23, R36, R23 ;  /* 0x0000001724177221 */ /* 0x008fe40000010000 */
[----:B------:R-:W3:Y:S01]  /*0ae0*/  LDG.E R36, desc[UR6][R32.64] ;  /* 0x0000000620247981 */ /* 0x000ee2000c1e1900 */
[----:B----4-:R-:W-:-:S03]  /*0af0*/  FADD.FTZ R22, R37, R22 ;  /* 0x0000001625167221 */ /* 0x010fc60000010000 */
[----:B------:R0:W4:Y:S02]  /*0b00*/  LDG.E R37, desc[UR6][R60.64] ;  /* 0x000000063c257981 */ /* 0x000124000c1e1900 */
[----:B0-----:R-:W-:-:S04]  /*0b10*/  IMAD.WIDE R60, R53, 0x4, R60 ;  /* 0x00000004353c7825 */ /* 0x001fc800078e023c */
[----:B-----5:R-:W-:Y:S01]  /*0b20*/  FADD.FTZ R21, R38, R21 ;  /* 0x0000001526157221 */ /* 0x020fe20000010000 */
[----:B------:R-:W5:Y:S01]  /*0b30*/  LDG.E R58, desc[UR6][R60.64] ;  /* 0x000000063c3a7981 */ /* 0x000f62000c1e1900 */
[----:B------:R-:W-:-:S04]  /*0b40*/  IMAD.WIDE R32, R53, 0x4, R60 ;  /* 0x0000000435207825 */ /* 0x000fc800078e023c */
[----:B------:R-:W-:Y:S01]  /*0b50*/  FADD.FTZ R20, R39, R20 ;  /* 0x0000001427147221 */ /* 0x000fe20000010000 */
[----:B------:R0:W5:Y:S01]  /*0b60*/  LDG.E R57, desc[UR6][R32.64] ;  /* 0x0000000620397981 */ /* 0x000162000c1e1900 */
[----:B------:R-:W-:-:S04]  /*0b70*/  IMAD.WIDE R38, R53, 0x4, R32 ;  /* 0x0000000435267825 */ /* 0x000fc800078e0220 */
[----:B0-----:R-:W-:-:S04]  /*0b80*/  IMAD.WIDE R32, R53, 0x4, R38 ;  /* 0x0000000435207825 */ /* 0x001fc800078e0226 */
[----:B------:R-:W-:Y:S01]  /*0b90*/  FADD.FTZ R19, R59, R19 ;  /* 0x000000133b137221 */ /* 0x000fe20000010000 */
[----:B------:R-:W5:Y:S04]  /*0ba0*/  LDG.E R61, desc[UR6][R32.64] ;  /* 0x00000006203d7981 */ /* 0x000f68000c1e1900 */
[----:B------:R0:W5:Y:S02]  /*0bb0*/  LDG.E R59, desc[UR6][R38.64] ;  /* 0x00000006263b7981 */ /* 0x000164000c1e1900 */
[----:B0-----:R-:W-:-:S05]  /*0bc0*/  IMAD.WIDE R38, R53, 0x4, R32 ;  /* 0x0000000435267825 */ /* 0x001fca00078e0220 */
[----:B------:R-:W5:Y:S01]  /*0bd0*/  LDG.E R60, desc[UR6][R38.64] ;  /* 0x00000006263c7981 */ /* 0x000f62000c1e1900 */
[----:B------:R-:W-:Y:S01]  /*0be0*/  FADD.FTZ R17, R34, R17 ;  /* 0x0000001122117221 */ /* 0x000fe20000010000 */
[----:B--2---:R-:W-:Y:S01]  /*0bf0*/  FADD.FTZ R6, R35, R6 ;  /* 0x0000000623067221 */ /* 0x004fe20000010000 */
[----:B------:R-:W-:-:S04]  /*0c00*/  IMAD.WIDE R34, R53, 0x4, R38 ;  /* 0x0000000435227825 */ /* 0x000fc800078e0226 */
[----:B------:R-:W-:Y:S02]  /*0c10*/  IMAD.WIDE R32, R53, 0x4, R34 ;  /* 0x0000000435207825 */ /* 0x000fe400078e0222 */
[----:B------:R-:W2:Y:S02]  /*0c20*/  LDG.E R34, desc[UR6][R34.64] ;  /* 0x0000000622227981 */ /* 0x000ea4000c1e1900 */
[----:B---3--:R-:W-:Y:S02]  /*0c30*/  FADD.FTZ R5, R36, R5 ;  /* 0x0000000524057221 */ /* 0x008fe40000010000 */
[----:B------:R0:W3:Y:S01]  /*0c40*/  LDG.E R35, desc[UR6][R32.64] ;  /* 0x0000000620237981 */ /* 0x0000e2000c1e1900 */
[----:B----4-:R-:W-:Y:S01]  /*0c50*/  FADD.FTZ R4, R37, R4 ;  /* 0x0000000425047221 */ /* 0x010fe20000010000 */
[----:B------:R-:W-:-:S04]  /*0c60*/  IMAD.WIDE R36, R53, 0x4, R32 ;  /* 0x0000000435247825 */ /* 0x000fc800078e0220 */
[C---:B0-----:R-:W-:Y:S02]  /*0c70*/  IMAD.WIDE R32, R53.reuse, 0x4, R36 ;  /* 0x0000000435207825 */ /* 0x041fe400078e0224 */
[----:B------:R-:W4:Y:S02]  /*0c80*/  LDG.E R37, desc[UR6][R36.64] ;  /* 0x0000000624257981 */ /* 0x000f24000c1e1900 */
[----:B-----5:R-:W-:Y:S01]  /*0c90*/  FADD.FTZ R3, R58, R3 ;  /* 0x000000033a037221 */ /* 0x020fe20000010000 */
[----:B------:R-:W-:Y:S01]  /*0ca0*/  IADD3 R58, P0, R52, UR8, RZ ;  /* 0x00000008343a7c10 */ /* 0x000fe2000ff1e0ff */
[----:B------:R-:W-:-:S04]  /*0cb0*/  IMAD.WIDE R38, R53, 0x4, R32 ;  /* 0x0000000435267825 */ /* 0x000fc800078e0220 */
[----:B------:R-:W-:Y:S02]  /*0cc0*/  FADD.FTZ R2, R57, R2 ;  /* 0x0000000239027221 */ /* 0x000fe40000010000 */
[----:B------:R-:W5:Y:S04]  /*0cd0*/  LDG.E R57, desc[UR6][R32.64] ;  /* 0x0000000620397981 */ /* 0x000f68000c1e1900 */
[----:B------:R-:W5:Y:S01]  /*0ce0*/  LDG.E R39, desc[UR6][R38.64] ;  /* 0x0000000626277981 */ /* 0x000f62000c1e1900 */
[----:B------:R-:W-:Y:S01]  /*0cf0*/  FADD.FTZ R0, R59, R0 ;  /* 0x000000003b007221 */ /* 0x000fe20000010000 */
[----:B------:R-:W-:Y:S01]  /*0d00*/  IADD3.X R59, R55, UR9, RZ, P0, !PT ;  /* 0x00000009373b7c10 */ /* 0x000fe200087fe4ff */
[----:B------:R-:W-:-:S04]  /*0d10*/  FADD.FTZ R48, R61, R48 ;  /* 0x000000303d307221 */ /* 0x000fc80000010000 */
[----:B------:R-:W5:Y:S01]  /*0d20*/  LDG.E R32, desc[UR6][R58.64] ;  /* 0x000000063a207981 */ /* 0x000f62000c1e1900 */
[----:B------:R-:W-:Y:S01]  /*0d30*/  FADD.FTZ R16, R60, R16 ;  /* 0x000000103c107221 */ /* 0x000fe20000010000 */
[----:B------:R-:W-:Y:S02]  /*0d40*/  IADD3 R60, P0, R54, UR8, RZ ;  /* 0x00000008363c7c10 */ /* 0x000fe4000ff1e0ff */
[----:B------:R-:W5:Y:S02]  /*0d50*/  LDG.E R59, desc[UR6][R58.64+0x80] ;  /* 0x000080063a3b7981 */ /* 0x000f64000c1e1900 */
[----:B------:R-:W-:-:S05]  /*0d60*/  IADD3.X R61, R56, UR9, RZ, P0, !PT ;  /* 0x00000009383d7c10 */ /* 0x000fca00087fe4ff */
[----:B------:R-:W5:Y:S04]  /*0d70*/  LDG.E R33, desc[UR6][R60.64] ;  /* 0x000000063c217981 */ /* 0x000f68000c1e1900 */
[----:B------:R-:W5:Y:S01]  /*0d80*/  LDG.E R36, desc[UR6][R60.64+0x80] ;  /* 0x000080063c247981 */ /* 0x000f62000c1e1900 */
[----:B------:R-:W-:-:S06]  /*0d90*/  UIADD3 UR4, UR4, 0x1, URZ ;  /* 0x0000000104047890 */ /* 0x000fcc000fffe03f */
[----:B------:R-:W-:Y:S01]  /*0da0*/  ISETP.LE.AND P0, PT, R9, UR4, PT ;  /* 0x0000000409007c0c */ /* 0x000fe2000bf03270 */
[----:B------:R-:W-:-:S04]  /*0db0*/  ULEA UR8, UP0, UR10, UR8, 0x2 ;  /* 0x000000080a087291 */ /* 0x000fc8000f80103f */
[----:B------:R-:W-:Y:S01]  /*0dc0*/  UIADD3.X UR9, UR9, UR5, URZ, UP0, !UPT ;  /* 0x0000000509097290 */ /* 0x000fe200087fe43f */
[----:B--2---:R-:W-:Y:S01]  /*0dd0*/  FADD.FTZ R47, R34, R47 ;  /* 0x0000002f222f7221 */ /* 0x004fe20000010000 */
[----:B---3--:R-:W-:Y:S01]  /*0de0*/  FADD.FTZ R15, R35, R15 ;  /* 0x0000000f230f7221 */ /* 0x008fe20000010000 */
[----:B----4-:R-:W-:Y:S01]  /*0df0*/  FADD.FTZ R14, R37, R14 ;  /* 0x0000000e250e7221 */ /* 0x010fe20000010000 */
[----:B-----5:R-:W-:Y:S01]  /*0e00*/  FADD.FTZ R13, R57, R13 ;  /* 0x0000000d390d7221 */ /* 0x020fe20000010000 */
[----:B------:R-:W-:Y:S01]  /*0e10*/  FADD.FTZ R12, R39, R12 ;  /* 0x0000000c270c7221 */ /* 0x000fe20000010000 */
[----:B------:R-:W-:Y:S01]  /*0e20*/  FADD.FTZ R11, R32, R11 ;  /* 0x0000000b200b7221 */ /* 0x000fe20000010000 */
[----:B------:R-:W-:Y:S01]  /*0e30*/  FADD.FTZ R46, R59, R46 ;  /* 0x0000002e3b2e7221 */ /* 0x000fe20000010000 */
[----:B------:R-:W-:Y:S01]  /*0e40*/  FADD.FTZ R18, R33, R18 ;  /* 0x0000001221127221 */ /* 0x000fe20000010000 */
[----:B------:R-:W-:Y:S01]  /*0e50*/  FADD.FTZ R45, R36, R45 ;  /* 0x0000002d242d7221 */ /* 0x000fe20000010000 */
[----:B------:R-:W-:Y:S06]  /*0e60*/  @!P0 BRA `(.L_x_1600) ;  /* 0xfffffff800648947 */ /* 0x000fec000383ffff */
.L_x_1599:
[----:B------:R-:W0:Y:S01]  /*0e70*/  S2R R36, SR_TID.X ;  /* 0x0000000000247919 */ /* 0x000e220000002100 */
[----:B------:R-:W1:Y:S01]  /*0e80*/  S2UR UR5, SR_CgaCtaId ;  /* 0x00000000000579c3 */ /* 0x000e620000008800 */
[----:B------:R-:W-:Y:S01]  /*0e90*/  ULDC UR8, c[0x0][0x390] ;  /* 0x0000e40000087ab9 */ /* 0x000fe20000000800 */
[----:B------:R-:W-:Y:S01]  /*0ea0*/  UMOV UR4, 0x400 ;  /* 0x0000040000047882 */ /* 0x000fe20000000000 */
[----:B------:R-:W-:Y:S01]  /*0eb0*/  FMUL.FTZ R20, R20, UR8 ;  /* 0x0000000814147c20 */ /* 0x000fe20008410000 */
[----:B------:R-:W-:Y:S01]  /*0ec0*/  FMUL.FTZ R19, R19, UR8 ;  /* 0x0000000813137c20 */ /* 0x000fe20008410000 */
[----:B------:R-:W-:Y:S01]  /*0ed0*/  FMUL.FTZ R17, R17, UR8 ;  /* 0x0000000811117c20 */ /* 0x000fe20008410000 */
[----:B------:R-:W-:Y:S01]  /*0ee0*/  FMUL.FTZ R6, R6, UR8 ;  /* 0x0000000806067c20 */ /* 0x000fe20008410000 */
[----:B------:R-:W-:Y:S01]  /*0ef0*/  FMUL.FTZ R3, R3, UR8 ;  /* 0x0000000803037c20 */ /* 0x000fe20008410000 */
[----:B------:R-:W-:Y:S01]  /*0f00*/  FMUL.FTZ R2, R2, UR8 ;  /* 0x0000000802027c20 */ /* 0x000fe20008410000 */
[----:B------:R-:W-:Y:S01]  /*0f10*/  F2FP.BF16.F32.PACK_AB R19, R19, R20 ;  /* 0x000000141313723e */ /* 0x000fe200000010ff */
[----:B------:R-:W-:Y:S01]  /*0f20*/  HFMA2.MMA R20, -RZ, RZ, 0, 1.9073486328125e-06 ;  /* 0x00000020ff147435 */ /* 0x000fe200000001ff */
        /* <DEDUP_REMOVED lines=13> */
[----:B-1----:R-:W-:Y:S01]  /*1000*/  ULEA UR4, UR5, UR4, 0x18 ;  /* 0x0000000405047291 */ /* 0x002fe2000f8ec03f */
[----:B------:R-:W-:Y:S01]  /*1010*/  FMUL.FTZ R40, R40, UR8 ;  /* 0x0000000828287c20 */ /* 0x000fe20008410000 */
[----:B------:R-:W-:Y:S01]  /*1020*/  FMUL.FTZ R27, R27, UR8 ;  /* 0x000000081b1b7c20 */ /* 0x000fe20008410000 */
[----:B------:R-:W-:Y:S01]  /*1030*/  FMUL.FTZ R46, R46, UR8 ;  /* 0x000000082e2e7c20 */ /* 0x000fe20008410000 */
[----:B------:R-:W-:Y:S01]  /*1040*/  FMUL.FTZ R45, R45, UR8 ;  /* 0x000000082d2d7c20 */ /* 0x000fe20008410000 */
[----:B------:R-:W-:Y:S01]  /*1050*/  FMUL.FTZ R16, R16, UR8 ;  /* 0x0000000810107c20 */ /* 0x000fe20008410000 */
[----:B------:R-:W-:Y:S01]  /*1060*/  FMUL.FTZ R47, R47, UR8 ;  /* 0x000000082f2f7c20 */ /* 0x000fe20008410000 */
[----:B0-----:R-:W-:Y:S01]  /*1070*/  SHF.R.S32.HI R29, RZ, 0x1f, R36 ;  /* 0x0000001fff1d7819 */ /* 0x001fe20000011424 */
[----:B------:R-:W-:Y:S01]  /*1080*/  FMUL.FTZ R5, R5, UR8 ;  /* 0x0000000805057c20 */ /* 0x000fe20008410000 */
[----:B------:R-:W-:Y:S01]  /*1090*/  F2FP.BF16.F32.PACK_AB R0, R3, R0 ;  /* 0x000000000300723e */ /* 0x000fe200000010ff */
[----:B------:R-:W-:Y:S01]  /*10a0*/  FMUL.FTZ R4, R4, UR8 ;  /* 0x0000000804047c20 */ /* 0x000fe20008410000 */
[-C--:B------:R-:W-:Y:S01]  /*10b0*/  LEA.HI R9, R29, R36.reuse, RZ, 0x2 ;  /* 0x000000241d097211 */ /* 0x080fe200078f10ff */
[----:B------:R-:W-:Y:S01]  /*10c0*/  FMUL.FTZ R15, R15, UR8 ;  /* 0x000000080f0f7c20 */ /* 0x000fe20008410000 */
[----:B------:R-:W-:Y:S01]  /*10d0*/  LEA.HI R34, R29, R36, RZ, 0x3 ;  /* 0x000000241d227211 */ /* 0x000fe200078f18ff */
[----:B------:R-:W-:Y:S01]  /*10e0*/  FMUL.FTZ R14, R14, UR8 ;  /* 0x000000080e0e7c20 */ /* 0x000fe20008410000 */
[--C-:B------:R-:W-:Y:S01]  /*10f0*/  SHF.R.S32.HI R30, RZ, 0x2, R9.reuse ;  /* 0x00000002ff1e7819 */ /* 0x100fe20000011409 */
[----:B------:R-:W-:Y:S01]  /*1100*/  FMUL.FTZ R13, R13, UR8 ;  /* 0x000000080d0d7c20 */ /* 0x000fe20008410000 */
[----:B------:R-:W-:Y:S01]  /*1110*/  SHF.R.S32.HI R31, RZ, 0x1f, R9 ;  /* 0x0000001fff1f7819 */ /* 0x000fe20000011409 */
[----:B------:R-:W-:Y:S01]  /*1120*/  FMUL.FTZ R12, R12, UR8 ;  /* 0x000000080c0c7c20 */ /* 0x000fe20008410000 */
[----:B------:R-:W-:Y:S01]  /*1130*/  LOP3.LUT R35, R9, 0x3ffffffc, RZ, 0xc0, !PT ;  /* 0x3ffffffc09237812 */ /* 0x000fe200078ec0ff */
[----:B------:R-:W-:Y:S01]  /*1140*/  BSSY B0, `(.L_x_1601) ;  /* 0x000006e000007945 */ /* 0x000fe20003800000 */
[----:B------:R-:W-:-:S02]  /*1150*/  LEA.HI R28, R31, R30, RZ, 0x3 ;  /* 0x0000001e1f1c7211 */ /* 0x000fc400078f18ff */
[----:B------:R-:W-:Y:S02]  /*1160*/  SHF.R.S32.HI R9, RZ, 0x3, R34 ;  /* 0x00000003ff097819 */ /* 0x000fe40000011422 */
[-C--:B------:R-:W-:Y:S02]  /*1170*/  LEA.HI R32, R29, R36.reuse, RZ, 0x5 ;  /* 0x000000241d207211 */ /* 0x080fe400078f28ff */
[----:B------:R-:W-:Y:S02]  /*1180*/  IADD3 R31, -R35, R36, RZ ;  /* 0x00000024231f7210 */ /* 0x000fe40007ffe1ff */
[----:B------:R-:W-:Y:S02]  /*1190*/  LOP3.LUT R34, R34, 0x1ffffff8, RZ, 0xc0, !PT ;  /* 0x1ffffff822227812 */ /* 0x000fe400078ec0ff */
[----:B------:R-:W-:Y:S01]  /*11a0*/  LOP3.LUT R35, R28, 0xfffffff8, RZ, 0xc0, !PT ;  /* 0xfffffff81c237812 */ /* 0x000fe200078ec0ff */
[----:B------:R-:W-:Y:S01]  /*11b0*/  IMAD.SHL.U32 R28, R9, 0x40, RZ ;  /* 0x00000040091c7824 */ /* 0x000fe200078e00ff */
[----:B------:R-:W-:-:S02]  /*11c0*/  SHF.R.S32.HI R32, RZ, 0x5, R32 ;  /* 0x00000005ff207819 */ /* 0x000fc40000011420 */
[-C--:B------:R-:W-:Y:S02]  /*11d0*/  IADD3 R34, -R34, R36.reuse, RZ ;  /* 0x0000002422227210 */ /* 0x080fe40007ffe1ff */
[----:B------:R-:W-:Y:S02]  /*11e0*/  IADD3 R30, R30, -R35, RZ ;  /* 0x800000231e1e7210 */ /* 0x000fe40007ffe0ff */
[----:B------:R-:W-:Y:S02]  /*11f0*/  SHF.R.S32.HI R37, RZ, 0x1f, R32 ;  /* 0x0000001fff257819 */ /* 0x000fe40000011420 */
[----:B------:R-:W-:Y:S02]  /*1200*/  LOP3.LUT R35, R28, 0x1c0, RZ, 0xc0, !PT ;  /* 0x000001c01c237812 */ /* 0x000fe400078ec0ff */
[----:B------:R-:W-:Y:S01]  /*1210*/  SHF.L.U32 R28, R34, 0x3, RZ ;  /* 0x00000003221c7819 */ /* 0x000fe200000006ff */
[----:B------:R-:W-:Y:S01]  /*1220*/  IMAD.SHL.U32 R34, R30, 0x40, RZ ;  /* 0x000000401e227824 */ /* 0x000fe200078e00ff */
[----:B------:R-:W-:-:S02]  /*1230*/  LEA.HI R33, R29, R36, RZ, 0x7 ;  /* 0x000000241d217211 */ /* 0x000fc400078f38ff */
[----:B------:R-:W-:Y:S02]  /*1240*/  LEA.HI R37, R37, R32, RZ, 0x2 ;  /* 0x0000002025257211 */ /* 0x000fe400078f10ff */
[----:B------:R-:W-:Y:S02]  /*1250*/  SHF.R.U32.HI R33, RZ, 0x4, R33 ;  /* 0x00000004ff217819 */ /* 0x000fe40000011621 */
[----:B------:R-:W-:Y:S02]  /*1260*/  LOP3.LUT R34, R34, 0x1c0, RZ, 0xc0, !PT ;  /* 0x000001c022227812 */ /* 0x000fe400078ec0ff */
[----:B------:R-:W-:Y:S02]  /*1270*/  LOP3.LUT R37, R37, 0x1ffffc, RZ, 0xc0, !PT ;  /* 0x001ffffc25257812 */ /* 0x000fe400078ec0ff */
[----:B------:R-:W-:Y:S02]  /*1280*/  LOP3.LUT R33, R34, 0x8, R33, 0xf8, !PT ;  /* 0x0000000822217812 */ /* 0x000fe400078ef821 */
[----:B------:R-:W-:-:S02]  /*1290*/  IADD3 R32, R32, -R37, RZ ;  /* 0x8000002520207210 */ /* 0x000fc40007ffe0ff */
[----:B------:R-:W-:Y:S02]  /*12a0*/  SHF.R.U32.HI R34, RZ, 0x3, R34 ;  /* 0x00000003ff227819 */ /* 0x000fe40000011622 */
[----:B------:R-:W-:Y:S01]  /*12b0*/  LEA R32, R32, R31, 0x9 ;  /* 0x0000001f20207211 */ /* 0x000fe200078e48ff */
[----:B------:R-:W-:Y:S01]  /*12c0*/  FMUL.FTZ R31, R11, UR8 ;  /* 0x000000080b1f7c20 */ /* 0x000fe20008410000 */
[----:B------:R-:W-:Y:S02]  /*12d0*/  LOP3.LUT R33, R33, R34, RZ, 0x3c, !PT ;  /* 0x0000002221217212 */ /* 0x000fe400078e3cff */
[----:B------:R-:W-:Y:S02]  /*12e0*/  R2P PR, R30, 0x6 ;  /* 0x000000061e007804 */ /* 0x000fe40000000000 */
[----:B------:R-:W-:Y:S01]  /*12f0*/  F2FP.BF16.F32.PACK_AB R18, R18, R31 ;  /* 0x0000001f1212723e */ /* 0x000fe200000010ff */
[----:B------:R-:W-:Y:S02]  /*1300*/  IMAD.U32 R11, R32, 0x2, R33 ;  /* 0x00000002200b7824 */ /* 0x000fe400078e0021 */
[----:B------:R-:W-:Y:S01]  /*1310*/  FMUL.FTZ R32, R22, UR8 ;  /* 0x0000000816207c20 */ /* 0x000fe20008410000 */
[----:B------:R-:W-:Y:S01]  /*1320*/  SEL R20, R20, 0xffffffe0, !P1 ;  /* 0xffffffe014147807 */ /* 0x000fe20004800000 */
[----:B------:R-:W-:Y:S01]  /*1330*/  FMUL.FTZ R33, R21, UR8 ;  /* 0x0000000815217c20 */ /* 0x000fe20008410000 */
[----:B------:R-:W-:Y:S01]  /*1340*/  F2FP.BF16.F32.PACK_AB R22, R25, R26 ;  /* 0x0000001a1916723e */ /* 0x000fe200000010ff */
[----:B------:R-:W-:Y:S01]  /*1350*/  ULDC.64 UR8, c[0x0][0x448] ;  /* 0x0001120000087ab9 */ /* 0x000fe20000000a00 */
[----:B------:R-:W-:-:S02]  /*1360*/  LEA R17, R11, UR4, 0x1 ;  /* 0x000000040b117c11 */ /* 0x000fc4000f8e08ff */
[----:B------:R-:W-:Y:S02]  /*1370*/  F2FP.BF16.F32.PACK_AB R30, R43, R44 ;  /* 0x0000002c2b1e723e */ /* 0x000fe400000010ff */
[C---:B------:R-:W-:Y:S01]  /*1380*/  IADD3 R25, R17.reuse, 0x40, RZ ;  /* 0x0000004011197810 */ /* 0x040fe20007ffe0ff */
[----:B------:R-:W-:Y:S01]  /*1390*/  @P2 VIADD R25, R17, 0xffffffc0 ;  /* 0xffffffc011192836 */ /* 0x000fe20000000000 */
[----:B------:R-:W-:Y:S01]  /*13a0*/  F2FP.BF16.F32.PACK_AB R23, R23, R24 ;  /* 0x000000181717723e */ /* 0x000fe200000010ff */
[----:B------:R-:W-:Y:S01]  /*13b0*/  STS [R17], R18 ;  /* 0x0000001211007388 */ /* 0x000fe20000000800 */
[----:B------:R-:W-:Y:S02]  /*13c0*/  IADD3 R3, R17, R20, RZ ;  /* 0x0000001411037210 */ /* 0x000fe40007ffe0ff */
        /* <DEDUP_REMOVED lines=8> */
[----:B------:R-:W-:Y:S02]  /*1450*/  IADD3 R20, R20, R25, RZ ;  /* 0x0000001914147210 */ /* 0x000fe40007ffe0ff */
[----:B------:R-:W-:Y:S01]  /*1460*/  F2FP.BF16.F32.PACK_AB R4, R4, R5 ;  /* 0x000000050404723e */ /* 0x000fe200000010ff */
[----:B------:R-:W-:Y:S01]  /*1470*/  STS [R17+0x2000], R31 ;  /* 0x0020001f11007388 */ /* 0x000fe20000000800 */
[----:B------:R-:W-:-:S02]  /*1480*/  F2FP.BF16.F32.PACK_AB R5, R14, R15 ;  /* 0x0000000f0e05723e */ /* 0x000fc400000010ff */
[----:B------:R-:W-:Y:S01]  /*1490*/  F2FP.BF16.F32.PACK_AB R11, R12, R13 ;  /* 0x0000000d0c0b723e */ /* 0x000fe200000010ff */
[----:B------:R0:W-:Y:S01]  /*14a0*/  STS [R17+0x2400], R21 ;  /* 0x0024001511007388 */ /* 0x0001e20000000800 */
[----:B------:R-:W-:Y:S02]  /*14b0*/  LEA.HI R29, R29, R36, RZ, 0x6 ;  /* 0x000000241d1d7211 */ /* 0x000fe400078f30ff */
[----:B------:R-:W-:Y:S01]  /*14c0*/  SHF.R.U32.HI R36, RZ, 0x3, R35 ;  /* 0x00000003ff247819 */ /* 0x000fe20000011623 */
[----:B------:R-:W-:Y:S01]  /*14d0*/  STS [R3+0x2000], R24 ;  /* 0x0020001803007388 */ /* 0x000fe20000000800 */
[----:B------:R-:W-:Y:S02]  /*14e0*/  LOP3.LUT R35, R35, 0x38, R28, 0xf8, !PT ;  /* 0x0000003823237812 */ /* 0x000fe400078ef81c */
[----:B------:R-:W-:Y:S01]  /*14f0*/  IADD3 R7, -R8, R7, RZ ;  /* 0x0000000708077210 */ /* 0x000fe20007ffe1ff */
[----:B------:R-:W-:Y:S01]  /*1500*/  STS [R3+0x2400], R19 ;  /* 0x0024001303007388 */ /* 0x000fe20000000800 */
[----:B------:R-:W-:-:S02]  /*1510*/  LOP3.LUT R35, R35, R36, RZ, 0x3c, !PT ;  /* 0x0000002423237212 */ /* 0x000fc400078e3cff */
[----:B------:R-:W-:Y:S01]  /*1520*/  SHF.L.U32 R36, R29, 0x3, RZ ;  /* 0x000000031d247819 */ /* 0x000fe200000006ff */
[----:B------:R-:W-:Y:S01]  /*1530*/  STS [R25], R45 ;  /* 0x0000002d19007388 */ /* 0x000fe20000000800 */
[----:B0-----:R-:W-:Y:S02]  /*1540*/  SHF.R.S32.HI R21, RZ, 0x1f, R8 ;  /* 0x0000001fff157819 */ /* 0x001fe40000011408 */
[----:B------:R-:W-:Y:S01]  /*1550*/  LOP3.LUT R29, R35, 0x7ffffe00, R36, 0xf8, !PT ;  /* 0x7ffffe00231d7812 */ /* 0x000fe200078ef824 */
[----:B------:R-:W-:Y:S02]  /*1560*/  STS [R25+0x400], R6 ;  /* 0x0004000619007388 */ /* 0x000fe40000000800 */
[----:B------:R-:W-:Y:S01]  /*1570*/  IMAD R21, R21, UR8, RZ ;  /* 0x0000000815157c24 */ /* 0x000fe2000f8e02ff */
[----:B------:R-:W-:Y:S01]  /*1580*/  LEA R26, R29, UR4, 0x1 ;  /* 0x000000041d1a7c11 */ /* 0x000fe2000f8e08ff */
[----:B------:R0:W-:Y:S01]  /*1590*/  STS [R20], R0 ;  /* 0x0000000014007388 */ /* 0x0001e20000000800 */
[----:B------:R-:W-:Y:S01]  /*15a0*/  SHF.R.S32.HI R29, RZ, 0x1f, R28 ;  /* 0x0000001fff1d7819 */ /* 0x000fe2000001141c */
[----:B------:R-:W-:Y:S01]  /*15b0*/  IMAD R21, R8, UR9, R21 ;  /* 0x0000000908157c24 */ /* 0x000fe2000f8e0215 */
[----:B------:R-:W-:Y:S01]  /*15c0*/  ULDC UR4, c[0x0][0x2d0] ;  /* 0x0000b40000047ab9 */ /* 0x000fe20000000800 */
[----:B------:R-:W-:Y:S01]  /*15d0*/  STS [R20+0x400], R47 ;  /* 0x0004002f14007388 */ /* 0x000fe20000000800 */
[----:B------:R-:W-:Y:S01]  /*15e0*/  ISETP.GE.AND P0, PT, R28, UR4, PT ;  /* 0x000000041c007c0c */ /* 0x000fe2000bf06270 */
[----:B------:R-:W-:-:S02]  /*15f0*/  ULDC.64 UR4, c[0x0][0x460] ;  /* 0x0001180000047ab9 */ /* 0x000fc40000000a00 */
[----:B------:R1:W-:Y:S01]  /*1600*/  STS [R25+0x2000], R4 ;  /* 0x0020000419007388 */ /* 0x0003e20000000800 */
[----:B0-----:R-:W-:-:S03]  /*1610*/  IADD3 R0, R9, 0x20, RZ ;  /* 0x0000002009007810 */ /* 0x001fc60007ffe0ff */
[----:B------:R0:W-:Y:S04]  /*1620*/  STS [R25+0x2400], R2 ;  /* 0x0024000219007388 */ /* 0x0001e80000000800 */
[----:B------:R2:W-:Y:S01]  /*1630*/  STS [R20+0x2000], R5 ;  /* 0x0020000514007388 */ /* 0x0005e20000000800 */
[----:B-1----:R-:W-:-:S03]  /*1640*/  SHF.R.S32.HI R4, RZ, 0x1f, R10 ;  /* 0x0000001fff047819 */ /* 0x002fc6000001140a */
[----:B------:R1:W-:Y:S01]  /*1650*/  STS [R20+0x2400], R11 ;  /* 0x0024000b14007388 */ /* 0x0003e20000000800 */
[----:B0-----:R-:W-:Y:S01]  /*1660*/  IMAD.WIDE.U32 R2, R8, UR8, R28 ;  /* 0x0000000808027c25 */ /* 0x001fe2000f8e001c */
[----:B------:R-:W-:Y:S01]  /*1670*/  SHF.R.S32.HI R8, RZ, 0x1f, R9 ;  /* 0x0000001fff087819 */ /* 0x000fe20000011409 */
[----:B------:R-:W-:Y:S02]  /*1680*/  BAR.SYNC.DEFER_BLOCKING 0x0 ;  /* 0x0000000000007b1d */ /* 0x000fe40000010000 */
[----:B--2---:R-:W-:Y:S01]  /*1690*/  IMAD R5, R4, UR4, RZ ;  /* 0x0000000404057c24 */ /* 0x004fe2000f8e02ff */
[----:B------:R-:W-:Y:S01]  /*16a0*/  IADD3 R50, P1, R50, R2, RZ ;  /* 0x0000000232327210 */ /* 0x000fe20007f3e0ff */
[----:B------:R-:W-:Y:S02]  /*16b0*/  VIADD R2, R9, 0x40 ;  /* 0x0000004009027836 */ /* 0x000fe40000000000 */
[----:B------:R-:W-:Y:S01]  /*16c0*/  IMAD R5, R10, UR5, R5 ;  /* 0x000000050a057c24 */ /* 0x000fe2000f8e0205 */
[----:B------:R-:W-:-:S02]  /*16d0*/  IADD3.X R51, R49, R3, R21, P1, !PT ;  /* 0x0000000331337210 */ /* 0x000fc40000ffe415 */
[----:B------:R-:W-:Y:S02]  /*16e0*/  IADD3 R3, R9, 0x60, RZ ;  /* 0x0000006009037810 */ /* 0x000fe40007ffe0ff */
[-C--:B------:R-:W-:Y:S01]  /*16f0*/  ISETP.GE.OR P1, PT, R0, R7.reuse, P0 ;  /* 0x000000070000720c */ /* 0x080fe20000726670 */
[----:B-1----:R-:W-:Y:S01]  /*1700*/  IMAD.WIDE.U32 R10, R10, UR4, R50 ;  /* 0x000000040a0a7c25 */ /* 0x002fe2000f8e0032 */
[-C--:B------:R-:W-:Y:S02]  /*1710*/  ISETP.GE.OR P2, PT, R2, R7.reuse, P0 ;  /* 0x000000070200720c */ /* 0x080fe40000746670 */
[-C--:B------:R-:W-:Y:S02]  /*1720*/  ISETP.GE.OR P3, PT, R3, R7.reuse, P0 ;  /* 0x000000070300720c */ /* 0x080fe40000766670 */
[----:B------:R-:W-:Y:S02]  /*1730*/  ISETP.GE.OR P0, PT, R9, R7, P0 ;  /* 0x000000070900720c */ /* 0x000fe40000706670 */
[----:B------:R-:W-:Y:S01]  /*1740*/  IADD3 R3, R11, R5, RZ ;  /* 0x000000050b037210 */ /* 0x000fe20007ffe0ff */
[----:B------:R0:W1:Y:S04]  /*1750*/  LDS.128 R16, [R26+0x1000] ;  /* 0x001000001a107984 */ /* 0x0000680000000c00 */
[----:B------:R0:W2:Y:S06]  /*1760*/  LDS.128 R12, [R26+0x3000] ;  /* 0x003000001a0c7984 */ /* 0x0000ac0000000c00 */
[----:B------:R-:W-:Y:S05]  /*1770*/  @P0 BRA `(.L_x_1602) ;  /* 0x0000000000280947 */ /* 0x000fea0003800000 */
[----:B------:R-:W3:Y:S01]  /*1780*/  LDS.128 R4, [R26] ;  /* 0x000000001a047984 */ /* 0x000ee20000000c00 */
[----:B------:R-:W-:Y:S01]  /*1790*/  MOV R2, R10 ;  /* 0x0000000a00027202 */ /* 0x000fe20000000f00 */
[----:B------:R-:W-:Y:S01]  /*17a0*/  IMAD R0, R8, UR8, RZ ;  /* 0x0000000808007c24 */ /* 0x000fe2000f8e02ff */
[----:B------:R-:W-:-:S03]  /*17b0*/  ULDC.64 UR4, c[0x0][0x3e8] ;  /* 0x0000fa0000047ab9 */ /* 0x000fc60000000a00 */
[----:B------:R-:W-:-:S04]  /*17c0*/  IMAD.WIDE.U32 R20, R9, UR8, R2 ;  /* 0x0000000809147c25 */ /* 0x000fc8000f8e0002 */
[----:B------:R-:W-:Y:S01]  /*17d0*/  IMAD R23, R9, UR9, R0 ;  /* 0x0000000909177c24 */ /* 0x000fe2000f8e0200 */
[----:B------:R-:W-:-:S03]  /*17e0*/  LEA R22, P0, R20, UR4, 0x1 ;  /* 0x0000000414167c11 */ /* 0x000fc6000f8008ff */
[----:B------:R-:W-:-:S05]  /*17f0*/  IMAD.IADD R21, R21, 0x1, R23 ;  /* 0x0000000115157824 */ /* 0x000fca00078e0217 */
[----:B------:R-:W-:-:S05]  /*1800*/  LEA.HI.X R23, R20, UR5, R21, 0x1, P0 ;  /* 0x0000000514177c11 */ /* 0x000fca00080f0c15 */
[----:B---3--:R3:W-:Y:S02]  /*1810*/  STG.E.128 desc[UR6][R22.64], R4 ;  /* 0x0000000416007986 */ /* 0x0087e4000c101d06 */
.L_x_1602:
[----:B------:R-:W-:Y:S05]  /*1820*/  BSYNC B0 ;  /* 0x0000000000007941 */ /* 0x000fea0003800000 */
.L_x_1601:
[----:B------:R-:W-:Y:S04]  /*1830*/  BSSY B0, `(.L_x_1603) ;  /* 0x000000e000007945 */ /* 0x000fe80003800000 */
[----:B------:R-:W-:Y:S05]  /*1840*/  @P1 BRA `(.L_x_1604) ;  /* 0x0000000000301947 */ /* 0x000fea0003800000 */
[----:B---3--:R-:W-:Y:S01]  /*1850*/  IADD3 R7, P0, R9, 0x20, RZ ;  /* 0x0000002009077810 */ /* 0x008fe20007f1e0ff */
[----:B------:R-:W-:Y:S01]  /*1860*/  ULDC.64 UR4, c[0x0][0x3e8] ;  /* 0x0000fa0000047ab9 */ /* 0x000fe20000000a00 */
[----:B------:R-:W-:Y:S02]  /*1870*/  MOV R4, R10 ;  /* 0x0000000a00047202 */ /* 0x000fe40000000f00 */
[----:B------:R-:W-:Y:S02]  /*1880*/  IADD3.X R0, RZ, R8, RZ, P0, !PT ;  /* 0x00000008ff007210 */ /* 0x000fe400007fe4ff */
[----:B------:R-:W-:-:S03]  /*1890*/  MOV R5, R3 ;  /* 0x0000000300057202 */ /* 0x000fc60000000f00 */
[----:B------:R-:W-:Y:S02]  /*18a0*/  IMAD R0, R0, UR8, RZ ;  /* 0x0000000800007c24 */ /* 0x000fe4000f8e02ff */
[----:B------:R-:W-:-:S04]  /*18b0*/  IMAD.WIDE.U32 R4, R7, UR8, R4 ;  /* 0x0000000807047c25 */ /* 0x000fc8000f8e0004 */
[----:B------:R-:W-:Y:S01]  /*18c0*/  IMAD R7, R7, UR9, R0 ;  /* 0x0000000907077c24 */ /* 0x000fe2000f8e0200 */
[----:B------:R-:W-:-:S03]  /*18d0*/  LEA R6, P0, R4, UR4, 0x1 ;  /* 0x0000000404067c11 */ /* 0x000fc6000f8008ff */
[----:B------:R-:W-:-:S05]  /*18e0*/  IMAD.IADD R5, R5, 0x1, R7 ;  /* 0x0000000105057824 */ /* 0x000fca00078e0207 */
[----:B------:R-:W-:-:S05]  /*18f0*/  LEA.HI.X R7, R4, UR5, R5, 0x1, P0 ;  /* 0x0000000504077c11 */ /* 0x000fca00080f0c05 */
[----:B-1----:R4:W-:Y:S02]  /*1900*/  STG.E.128 desc[UR6][R6.64], R16 ;  /* 0x0000001006007986 */ /* 0x0029e4000c101d06 */
.L_x_1604:
[----:B------:R-:W-:Y:S05]  /*1910*/  BSYNC B0 ;  /* 0x0000000000007941 */ /* 0x000fea0003800000 */
.L_x_1603:
[----:B---34-:R3:W4:Y:S01]  /*1920*/  LDS.128 R4, [R26+0x2000] ;  /* 0x002000001a047984 */ /* 0x0187220000000c00 */
[----:B------:R-:W-:Y:S04]  /*1930*/  BSSY B0, `(.L_x_1605) ;  /* 0x000000e000007945 */ /* 0x000fe80003800000 */
[----:B------:R-:W-:Y:S05]  /*1940*/  @P2 BRA `(.L_x_1606) ;  /* 0x0000000000302947 */ /* 0x000fea0003800000 */
[----:B-1----:R-:W-:Y:S01]  /*1950*/  IADD3 R19, P0, R9, 0x40, RZ ;  /* 0x0000004009137810 */ /* 0x002fe20007f1e0ff */
        /* <DEDUP_REMOVED lines=10> */
[----:B----4-:R1:W-:Y:S02]  /*1a00*/  STG.E.128 desc[UR6][R18.64], R4 ;  /* 0x0000000412007986 */ /* 0x0103e4000c101d06 */
.L_x_1606:
[----:B------:R-:W-:Y:S05]  /*1a10*/  BSYNC B0 ;  /* 0x0000000000007941 */ /* 0x000fea0003800000 */
.L_x_1605:
[----:B------:R-:W-:Y:S05]  /*1a20*/  @P3 EXIT ;  /* 0x000000000000394d */ /* 0x000fea0003800000 */
[----:B------:R-:W-:Y:S01]  /*1a30*/  IADD3 R9, P0, R9, 0x60, RZ ;  /* 0x0000006009097810 */ /* 0x000fe20007f1e0ff */
[----:B------:R-:W-:Y:S01]  /*1a40*/  ULDC.64 UR4, c[0x0][0x3e8] ;  /* 0x0000fa0000047ab9 */ /* 0x000fe20000000a00 */
[----:B------:R-:W-:Y:S02]  /*1a50*/  MOV R2, R10 ;  /* 0x0000000a00027202 */ /* 0x000fe40000000f00 */
[----:B------:R-:W-:-:S03]  /*1a60*/  IADD3.X R0, RZ, R8, RZ, P0, !PT ;  /* 0x00000008ff007210 */ /* 0x000fc600007fe4ff */
[----:B------:R-:W-:-:S04]  /*1a70*/  IMAD.WIDE.U32 R2, R9, UR8, R2 ;  /* 0x0000000809027c25 */ /* 0x000fc8000f8e0002 */
[----:B------:R-:W-:Y:S01]  /*1a80*/  IMAD R0, R0, UR8, RZ ;  /* 0x0000000800007c24 */ /* 0x000fe2000f8e02ff */
[----:B-1--4-:R-:W-:-:S03]  /*1a90*/  LEA R4, P0, R2, UR4, 0x1 ;  /* 0x0000000402047c11 */ /* 0x012fc6000f8008ff */
[----:B------:R-:W-:-:S05]  /*1aa0*/  IMAD R9, R9, UR9, R0 ;  /* 0x0000000909097c24 */ /* 0x000fca000f8e0200 */
[----:B------:R-:W-:-:S04]  /*1ab0*/  IADD3 R3, R3, R9, RZ ;  /* 0x0000000903037210 */ /* 0x000fc80007ffe0ff */
[----:B------:R-:W-:-:S05]  /*1ac0*/  LEA.HI.X R5, R2, UR5, R3, 0x1, P0 ;  /* 0x0000000502057c11 */ /* 0x000fca00080f0c03 */
[----:B--2---:R-:W-:Y:S01]  /*1ad0*/  STG.E.128 desc[UR6][R4.64], R12 ;  /* 0x0000000c04007986 */ /* 0x004fe2000c101d06 */
[----:B------:R-:W-:Y:S05]  /*1ae0*/  EXIT ;  /* 0x000000000000794d */ /* 0x000fea0003800000 */
.L_x_1607:
        /* <DEDUP_REMOVED lines=9> */
.L_x_2486:


//--------------------- .text._ZN5flash44flash_bwd_dq_dk_dv_loop_seqk_parallel_kernelI23Flash_bwd_kernel_traitsILi64ELi128ELi128ELi8ELi4ELi4ELi4ELb0ELb0EN7cutlass10bfloat16_tE19Flash_kernel_traitsILi64ELi128ELi128ELi8ES3_EELb1ELb0ELb0ELb0ELb0ELb1ELb0EEEvNS_16Flash_bwd_paramsE --------------------------
	.section	.text._ZN5flash44flash_bwd_dq_dk_dv_loop_seqk_parallel_kernelI23Flash_bwd_kernel_traitsILi64ELi128ELi128ELi8ELi4ELi4ELi4ELb0ELb0EN7cutlass10bfloat16_tE19Flash_kernel_traitsILi64ELi128ELi128ELi8ES3_EELb1ELb0ELb0ELb0ELb0ELb1ELb0EEEvNS_16Flash_bwd_paramsE,"ax",@progbits
	.align	128
        .global         _ZN5flash44flash_bwd_dq_dk_dv_loop_seqk_parallel_kernelI23Flash_bwd_kernel_traitsILi64ELi128ELi128ELi8ELi4ELi4ELi4ELb0ELb0EN7cutlass10bfloat16_tE19Flash_kernel_traitsILi64ELi128ELi128ELi8ES3_EELb1ELb0ELb0ELb0ELb0ELb1ELb0EEEvNS_16Flash_bwd_paramsE
        .type           _ZN5flash44flash_bwd_dq_dk_dv_loop_seqk_parallel_kernelI23Flash_bwd_kernel_traitsILi64ELi128ELi128ELi8ELi4ELi4ELi4ELb0ELb0EN7cutlass10bfloat16_tE19Flash_kernel_traitsILi64ELi128ELi128ELi8ES3_EELb1ELb0ELb0ELb0ELb0ELb1ELb0EEEvNS_16Flash_bwd_paramsE,@function
        .size           _ZN5flash44flash_bwd_dq_dk_dv_loop_seqk_parallel_kernelI23Flash_bwd_kernel_traitsILi64ELi128ELi128ELi8ELi4ELi4ELi4ELb0ELb0EN7cutlass10bfloat16_tE19Flash_kernel_traitsILi64ELi128ELi128ELi8ES3_EELb1ELb0ELb0ELb0ELb0ELb1ELb0EEEvNS_16Flash_bwd_paramsE,(.L_x_2487 - _ZN5flash44flash_bwd_dq_dk_dv_loop_seqk_parallel_kernelI23Flash_bwd_kernel_traitsILi64ELi128ELi128ELi8ELi4ELi4ELi4ELb0ELb0EN7cutlass10bfloat16_tE19Flash_kernel_traitsILi64ELi128ELi128ELi8ES3_EELb1ELb0ELb0ELb0ELb0ELb1ELb0EEEvNS_16Flash_bwd_paramsE)
        .other          _ZN5flash44flash_bwd_dq_dk_dv_loop_seqk_parallel_kernelI23Flash_bwd_kernel_traitsILi64ELi128ELi128ELi8ELi4ELi4ELi4ELb0ELb0EN7cutlass10bfloat16_tE19Flash_kernel_traitsILi64ELi128ELi128ELi8ES3_EELb1ELb0ELb0ELb0ELb0ELb1ELb0EEEvNS_16Flash_bwd_paramsE,@"STO_CUDA_ENTRY STV_DEFAULT"
_ZN5flash44flash_bwd_dq_dk_dv_loop_seqk_parallel_kernelI23Flash_bwd_kernel_traitsILi64ELi128ELi128ELi8ELi4ELi4ELi4ELb0ELb0EN7cutlass10bfloat16_tE19Flash_kernel_traitsILi64ELi128ELi128ELi8ES3_EELb1ELb0ELb0ELb0ELb0ELb1ELb0EEEvNS_16Flash_bwd_paramsE:
.text._ZN5flash44flash_bwd_dq_dk_dv_loop_seqk_parallel_kernelI23Flash_bwd_kernel_traitsILi64ELi128ELi128ELi8ELi4ELi4ELi4ELb0ELb0EN7cutlass10bfloat16_tE19Flash_kernel_traitsILi64ELi128ELi128ELi8ES3_EELb1ELb0ELb0ELb0ELb0ELb1ELb0EEEvNS_16Flash_bwd_paramsE:
        /* <DEDUP_REMOVED lines=10> */
[----:B------:R1:W-:Y:S02]  /*00a0*/  STL [R1+0x34], R0 ;  /* 0x0000340001007387 */ /* 0x0003e40000100800 */
[----:B------:R-:W-:-:S13]  /*00b0*/  PLOP3.LUT P0, PT, PT, PT, UP0, 0x80, 0x0 ;  /* 0x000000000000781c */ /* 0x000fda0003f0f008 */
[----:B------:R-:W-:Y:S05]  /*00c0*/  @P0 EXIT ;  /* 0x000000000000094d */ /* 0x000fea0003800000 */
[----:B------:R-:W2:Y:S01]  /*00d0*/  S2R R11, SR_TID.X ;  /* 0x00000000000b7919 */ /* 0x000ea20000002100 */
[----:B------:R-:W3:Y:S01]  /*00e0*/  S2UR UR4, SR_CgaCtaId ;  /* 0x00000000000479c3 */ /* 0x000ee20000008800 */
[----:B------:R-:W-:Y:S01]  /*00f0*/  UMOV UR5, 0x400 ;  /* 0x0000040000057882 */ /* 0x000fe20000000000 */
[----:B------:R-:W-:Y:S01]  /*0100*/  IMAD.MOV.U32 R230, RZ, RZ, 0x20 ;  /* 0x00000020ffe67424 */ /* 0x000fe200078e00ff */
[----:B------:R-:W-:Y:S01]  /*0110*/  ULDC.64 UR10, c[0x0][0x208] ;  /* 0x00008200000a7ab9 */ /* 0x000fe20000000a00 */
[----:B------:R-:W-:-:S04]  /*0120*/  IMAD.MOV.U32 R228, RZ, RZ, -0x10 ;  /* 0xfffffff0ffe47424 */ /* 0x000fc800078e00ff */
[----:B------:R-:W4:Y:S08]  /*0130*/  S2UR UR48, SR_CTAID.Y ;  /* 0x00000000003079c3 */ /* 0x000f300000002600 */
[----:B------:R-:W5:Y:S01]  /*0140*/  S2UR UR59, SR_CTAID.Z ;  /* 0x00000000003b79c3 */ /* 0x000f620000002700 */
[----:B---3--:R-:W-:Y:S01]  /*0150*/  ULEA UR4, UR4, UR5, 0x18 ;  /* 0x0000000504047291 */ /* 0x008fe2000f8ec03f */
[----:B--2---:R-:W-:Y:S01]  /*0160*/  SHF.R.S32.HI R4, RZ, 0x1f, R11 ;  /* 0x0000001fff047819 */ /* 0x004fe2000001140b */
[----:B----4-:R-:W-:-:S03]  /*0170*/  USHF.L.U32 UR5, UR48, 0x7, URZ ;  /* 0x0000000730057899 */ /* 0x010fc6000800063f */
[CC--:B------:R-:W-:Y:S02]  /*0180*/  LEA.HI R2, R4.reuse, R11.reuse, RZ, 0x5 ;  /* 0x0000000b04027211 */ /* 0x0c0fe400078f28ff */
[----:B------:R-:W-:Y:S02]  /*0190*/  LEA.HI R10, R4, R11, RZ, 0x3 ;  /* 0x0000000b040a7211 */ /* 0x000fe400078f18ff */
[--C-:B------:R-:W-:Y:S01]  /*01a0*/  SHF.R.S32.HI R3, RZ, 0x5, R2.reuse ;  /* 0x00000005ff037819 */ /* 0x100fe20000011402 */
[----:B-----5:R-:W-:Y:S01]  /*01b0*/  USHF.R.S32.HI UR6, URZ, 0x1f, UR59 ;  /* 0x0000001f3f067899 */ /* 0x020fe2000801143b */
[----:B-1----:R-:W-:Y:S02]  /*01c0*/  SHF.R.S32.HI R0, RZ, 0x1f, R2 ;  /* 0x0000001fff007819 */ /* 0x002fe40000011402 */
[----:B------:R-:W-:Y:S02]  /*01d0*/  LOP3.LUT R5, R10, 0xfffffff8, RZ, 0xc0, !PT ;  /* 0xfffffff80a057812 */ /* 0x000fe400078ec0ff */
[----:B------:R-:W-:-:S02]  /*01e0*/  LOP3.LUT R7, R2, 0xffffffe0, RZ, 0xc0, !PT ;  /* 0xffffffe002077812 */ /* 0x000fc400078ec0ff */
[CC--:B------:R-:W-:Y:S02]  /*01f0*/  LEA.HI R8, R4.reuse, R11.reuse, RZ, 0x4 ;  /* 0x0000000b04087211 */ /* 0x0c0fe400078f20ff */
[CC--:B------:R-:W-:Y:S02]  /*0200*/  LEA.HI R247, R4.reuse, R11.reuse, RZ, 0x7 ;  /* 0x0000000b04f77211 */ /* 0x0c0fe400078f38ff */
[----:B------:R-:W-:Y:S02]  /*0210*/  LEA.HI R13, R4, R11, RZ, 0x6 ;  /* 0x0000000b040d7211 */ /* 0x000fe400078f30ff */
[----:B------:R-:W-:Y:S01]  /*0220*/  LEA.HI R2, R0, R3, RZ, 0x2 ;  /* 0x0000000300027211 */ /* 0x000fe200078f10ff */
[C---:B------:R-:W-:Y:S01]  /*0230*/  IMAD.IADD R0, R11.reuse, 0x1, -R5 ;  /* 0x000000010b007824 */ /* 0x040fe200078e0a05 */
[----:B------:R-:W-:Y:S02]  /*0240*/  LEA.HI R4, R4, R11, RZ, 0x2 ;  /* 0x0000000b04047211 */ /* 0x000fe400078f10ff */
[----:B------:R-:W-:Y:S01]  /*0250*/  LOP3.LUT R5, R2, 0xfffffffc, RZ, 0xc0, !PT ;  /* 0xfffffffc02057812 */ /* 0x000fe200078ec0ff */
[----:B------:R-:W-:Y:S01]  /*0260*/  IMAD.IADD R2, R11, 0x1, -R7 ;  /* 0x000000010b027824 */ /* 0x000fe200078e0a07 */
[----:B------:R-:W-:-:S02]  /*0270*/  LOP3.LUT R9, R8, 0xfffffff0, RZ, 0xc0, !PT ;  /* 0xfffffff008097812 */ /* 0x000fc400078ec0ff */
[----:B------:R-:W-:Y:S01]  /*0280*/  LOP3.LUT R12, R4, 0x7ffffffc, RZ, 0xc0, !PT ;  /* 0x7ffffffc040c7812 */ /* 0x000fe200078ec0ff */
[----:B------:R-:W-:Y:S01]  /*0290*/  IMAD.IADD R251, R3, 0x1, -R5 ;  /* 0x0000000103fb7824 */ /* 0x000fe200078e0a05 */
[----:B------:R-:W-:Y:S01]  /*02a0*/  SHF.R.S32.HI R6, RZ, 0x4, R8 ;  /* 0x00000004ff067819 */ /* 0x000fe20000011408 */
[C---:B------:R-:W-:Y:S01]  /*02b0*/  IMAD.IADD R9, R11.reuse, 0x1, -R9 ;  /* 0x000000010b097824 */ /* 0x040fe200078e0a09 */
[----:B------:R-:W-:Y:S01]  /*02c0*/  SHF.R.S32.HI R7, RZ, 0x2, R4 ;  /* 0x00000002ff077819 */ /* 0x000fe20000011404 */
[----:B------:R-:W-:Y:S01]  /*02d0*/  IMAD.IADD R14, R11, 0x1, -R12 ;  /* 0x000000010b0e7824 */ /* 0x000fe200078e0a0c */
[----:B------:R-:W-:Y:S02]  /*02e0*/  LEA.HI R3, R8, R6, RZ, 0x1 ;  /* 0x0000000608037211 */ /* 0x000fe400078f08ff */
[----:B------:R-:W-:Y:S02]  /*02f0*/  SHF.R.S32.HI R11, RZ, 0x3, R10 ;  /* 0x00000003ff0b7819 */ /* 0x000fe4000001140a */
[----:B------:R-:W-:-:S02]  /*0300*/  SHF.R.S32.HI R8, RZ, 0x1f, R2 ;  /* 0x0000001fff087819 */ /* 0x000fc40000011402 */
[----:B------:R-:W-:Y:S02]  /*0310*/  LOP3.LUT R5, R3, 0xfffffffe, RZ, 0xc0, !PT ;  /* 0xfffffffe03057812 */ /* 0x000fe400078ec0ff */
[----:B------:R-:W-:Y:S01]  /*0320*/  LEA.HI R8, R8, R2, RZ, 0x2 ;  /* 0x0000000208087211 */ /* 0x000fe200078f10ff */
[----:B------:R-:W-:Y:S01]  /*0330*/  IMAD.SHL.U32 R2, R11, 0x40, RZ ;  /* 0x000000400b027824 */ /* 0x000fe200078e00ff */
[----:B------:R-:W-:Y:S01]  /*0340*/  SHF.R.S32.HI R3, RZ, 0x1f, R4 ;  /* 0x0000001fff037819 */ /* 0x000fe20000011404 */
[----:B------:R-:W-:Y:S01]  /*0350*/  IMAD.IADD R11, R6, 0x1, -R5 ;  /* 0x00000001060b7824 */ /* 0x000fe200078e0a05 */
[----:B------:R-:W-:Y:S01]  /*0360*/  SHF.R.S32.HI R4, RZ, 0x1f, R9 ;  /* 0x0000001fff047819 */ /* 0x000fe20000011409 */
[----:B------:R-:W-:Y:S01]  /*0370*/  IMAD.SHL.U32 R5, R0, 0x8, RZ ;  /* 0x0000000800057824 */ /* 0x000fe200078e00ff */
[----:B------:R-:W-:Y:S01]  /*0380*/  LEA.HI R3, R3, R7, RZ, 0x3 ;  /* 0x0000000703037211 */ /* 0x000fe200078f18ff */
[----:B------:R-:W-:Y:S01]  /*0390*/  IMAD.SHL.U32 R176, R11, 0x200, RZ ;  /* 0x000002000bb07824 */ /* 0x000fe200078e00ff */
[----:B------:R-:W-:Y:S01]  /*03a0*/  LOP3.LUT R2, R2, 0x1c0, RZ, 0xc0, !PT ;  /* 0x000001c002027812 */ /* 0x000fe200078ec0ff */
[----:B------:R-:W-:Y:S01]  /*03b0*/  IMAD.SHL.U32 R6, R13, 0x8, RZ ;  /* 0x000000080d067824 */ /* 0x000fe200078e00ff */
[----:B------:R-:W-:-:S02]  /*03c0*/  LOP3.LUT R3, R3, 0xfffffff8, RZ, 0xc0, !PT ;  /* 0xfffffff803037812 */ /* 0x000fc400078ec0ff */
[----:B------:R-:W-:Y:S02]  /*03d0*/  LOP3.LUT R5, R2, 0x38, R5, 0xf8, !PT ;  /* 0x0000003802057812 */ /* 0x000fe400078ef805 */
[C---:B------:R-:W-:Y:S02]  /*03e0*/  LOP3.LUT P4, RZ, R0.reuse, 0x2, RZ, 0xc0, !PT ;  /* 0x0000000200ff7812 */ /* 0x040fe4000788c0ff */
[C---:B------:R-:W-:Y:S01]  /*03f0*/  LOP3.LUT P3, RZ, R0.reuse, 0x4, RZ, 0xc0, !PT ;  /* 0x0000000400ff7812 */ /* 0x040fe2000786c0ff */
[----:B------:R-:W-:Y:S01]  /*0400*/  IMAD.SHL.U32 R0, R0, 0x40, RZ ;  /* 0x0000004000007824 */ /* 0x000fe200078e00ff */
[----:B------:R-:W-:Y:S01]  /*0410*/  LEA.HI R12, R4, R9, RZ, 0x3 ;  /* 0x00000009040c7211 */ /* 0x000fe200078f18ff */
[----:B------:R-:W-:Y:S01]  /*0420*/  IMAD.IADD R4, R7, 0x1, -R3 ;  /* 0x0000000107047824 */ /* 0x000fe200078e0a03 */
[----:B------:R-:W-:Y:S02]  /*0430*/  SHF.R.U32.HI R2, RZ, 0x3, R2 ;  /* 0x00000003ff027819 */ /* 0x000fe40000011602 */
[----:B------:R-:W-:-:S02]  /*0440*/  LOP3.LUT R3, R12, 0xfffffff8, RZ, 0xc0, !PT ;  /* 0xfffffff80c037812 */ /* 0x000fc400078ec0ff */
[----:B------:R-:W-:Y:S01]  /*0450*/  LOP3.LUT R7, R5, R2, RZ, 0x3c, !PT ;  /* 0x0000000205077212 */ /* 0x000fe200078e3cff */
[----:B------:R-:W-:Y:S01]  /*0460*/  IMAD.SHL.U32 R2, R251, 0x10, RZ ;  /* 0x00000010fb027824 */ /* 0x000fe200078e00ff */
[----:B------:R-:W-:Y:S01]  /*0470*/  LOP3.LUT R0, R0, 0x1c0, RZ, 0xc0, !PT ;  /* 0x000001c000007812 */ /* 0x000fe200078ec0ff */
[----:B------:R-:W-:Y:S01]  /*0480*/  IMAD.IADD R15, R9, 0x1, -R3 ;  /* 0x00000001090f7824 */ /* 0x000fe200078e0a03 */
[----:B------:R-:W-:Y:S02]  /*0490*/  SHF.R.S32.HI R247, RZ, 0x7, R247 ;  /* 0x00000007fff77819 */ /* 0x000fe400000114f7 */
[C---:B------:R-:W-:Y:S02]  /*04a0*/  LOP3.LUT R3, R0.reuse, 0x30, R2, 0xf8, !PT ;  /* 0x0000003000037812 */ /* 0x040fe400078ef802 */
[----:B------:R-:W-:Y:S01]  /*04b0*/  LOP3.LUT R180, R0, 0x8, R10, 0xf8, !PT ;  /* 0x0000000800b47812 */ /* 0x000fe200078ef80a */
[----:B------:R-:W-:Y:S01]  /*04c0*/  STL [R1], R15 ;  /* 0x0000000f01007387 */ /* 0x000fe20000100800 */
[----:B------:R-:W-:-:S02]  /*04d0*/  SHF.R.U32.HI R0, RZ, 0x3, R0 ;  /* 0x00000003ff007819 */ /* 0x000fc40000011600 */
[----:B------:R-:W-:Y:S02]  /*04e0*/  LOP3.LUT R3, R3, 0x8, R10, 0xf8, !PT ;  /* 0x0000000803037812 */ /* 0x000fe400078ef80a */
[----:B------:R-:W-:Y:S01]  /*04f0*/  LEA.HI.SX32 R246, R8, R2, 0x1e ;  /* 0x0000000208f67211 */ /* 0x000fe200078ff2ff */
[----:B------:R-:W-:Y:S01]  /*0500*/  IMAD R2, R247, 0x1000, R176 ;  /* 0x00001000f7027824 */ /* 0x000fe200078e02b0 */
[----:B------:R-:W-:Y:S02]  /*0510*/  LOP3.LUT R180, R180, R0, RZ, 0x3c, !PT ;  /* 0x00000000b4b47212 */ /* 0x000fe400078e3cff */
[----:B------:R-:W-:Y:S01]  /*0520*/  LOP3.LUT R176, R176, R3, R0, 0xf6, !PT ;  /* 0x00000003b0b07212 */ /* 0x000fe200078ef600 */
[C---:B------:R-:W-:Y:S01]  /*0530*/  IMAD.SHL.U32 R0, R4.reuse, 0x40, RZ ;  /* 0x0000004004007824 */ /* 0x040fe200078e00ff */
[----:B------:R-:W-:Y:S01]  /*0540*/  LOP3.LUT R5, R4, 0x1, RZ, 0xc0, !PT ;  /* 0x0000000104057812 */ /* 0x000fe200078ec0ff */
[----:B------:R-:W-:Y:S01]  /*0550*/  IMAD.IADD R180, R2, 0x1, R180 ;  /* 0x0000000102b47824 */ /* 0x000fe200078e02b4 */
[----:B------:R-:W-:Y:S01]  /*0560*/  LOP3.LUT R250, R7, 0xfffffe00, R6, 0xf8, !PT ;  /* 0xfffffe0007fa7812 */ /* 0x000fe200078ef806 */
[----:B------:R-:W-:Y:S01]  /*0570*/  IMAD.SHL.U32 R2, R247, 0x8, RZ ;  /* 0x00000008f7027824 */ /* 0x000fe200078e00ff */
        /* <DEDUP_REMOVED lines=8> */
[----:B------:R-:W-:Y:S01]  /*0600*/  SHF.R.U32.HI R3, RZ, 0x3, R0 ;  /* 0x00000003ff037819 */ /* 0x000fe20000011600 */
[----:B------:R-:W-:Y:S01]  /*0610*/  IMAD R6, R247, 0x2000, R4 ;  /* 0x00002000f7067824 */ /* 0x000fe200078e0204 */
[----:B------:R-:W-:-:S02]  /*0620*/  LOP3.LUT R9, R2, 0x10, R5, 0xf8, !PT ;  /* 0x0000001002097812 */ /* 0x000fc400078ef805 */
[-C--:B------:R-:W-:Y:S01]  /*0630*/  LOP3.LUT R8, R3, R0.reuse, R2, 0x1e, !PT ;  /* 0x0000000003087212 */ /* 0x080fe200078e1e02 */
[----:B------:R-:W-:Y:S01]  /*0640*/  IMAD.SHL.U32 R2, R15, 0x40, RZ ;  /* 0x000000400f027824 */ /* 0x000fe200078e00ff */
[----:B------:R-:W-:Y:S01]  /*0650*/  LOP3.LUT R5, R3, R0, RZ, 0xfc, !PT ;  /* 0x0000000003057212 */ /* 0x000fe200078efcff */
[C---:B------:R-:W-:Y:S01]  /*0660*/  IMAD R3, R251.reuse, 0x400, R6 ;  /* 0x00000400fb037824 */ /* 0x040fe200078e0206 */
[----:B------:R-:W-:Y:S01]  /*0670*/  SEL R181, R230, 0xffffffe0, !P4 ;  /* 0xffffffe0e6b57807 */ /* 0x000fe20006000000 */
[----:B------:R-:W-:Y:S01]  /*0680*/  IMAD R0, R251, 0x400, R4 ;  /* 0x00000400fb007824 */ /* 0x000fe200078e0204 */
[----:B------:R-:W-:Y:S01]  /*0690*/  LOP3.LUT R2, R2, 0x1c0, RZ, 0xc0, !PT ;  /* 0x000001c002027812 */ /* 0x000fe200078ec0ff */
[----:B------:R-:W-:Y:S01]  /*06a0*/  IMAD.SHL.U32 R4, R11, 0x8, RZ ;  /* 0x000000080b047824 */ /* 0x000fe200078e00ff */
[----:B------:R-:W-:Y:S01]  /*06b0*/  SEL R230, R230, 0xffffffe0, !P1 ;  /* 0xffffffe0e6e67807 */ /* 0x000fe20004800000 */
[----:B------:R-:W-:Y:S01]  /*06c0*/  IMAD.IADD R5, R5, 0x1, R3 ;  /* 0x0000000105057824 */ /* 0x000fe200078e0203 */
[----:B------:R-:W-:Y:S01]  /*06d0*/  SHF.R.U32.HI R3, RZ, 0x3, R2 ;  /* 0x00000003ff037819 */ /* 0x000fe20000011602 */
[----:B------:R-:W-:Y:S01]  /*06e0*/  IMAD.IADD R8, R0, 0x1, R8 ;  /* 0x0000000100087824 */ /* 0x000fe200078e0208 */
[----:B------:R-:W-:-:S02]  /*06f0*/  LOP3.LUT R0, R7, 0xfffffe00, RZ, 0xc0, !PT ;  /* 0xfffffe0007007812 */ /* 0x000fc400078ec0ff */
[----:B------:R-:W-:Y:S02]  /*0700*/  LOP3.LUT R4, R2, 0x8, R4, 0xf8, !PT ;  /* 0x0000000802047812 */ /* 0x000fe400078ef804 */
[----:B------:R-:W-:Y:S01]  /*0710*/  LOP3.LUT R2, R3, R9, R2, 0x1e, !PT ;  /* 0x0000000903027212 */ /* 0x000fe200078e1e02 */
[----:B------:R-:W-:Y:S01]  /*0720*/  IMAD R188, R251, 0x400, R0 ;  /* 0x00000400fbbc7824 */ /* 0x000fe200078e0200 */
[----:B------:R-:W-:Y:S01]  /*0730*/  LOP3.LUT R4, R4, R3, RZ, 0x3c, !PT ;  /* 0x0000000304047212 */ /* 0x000fe200078e3cff */
[----:B------:R-:W-:Y:S01]  /*0740*/  IMAD.U32 R3, RZ, RZ, UR6 ;  /* 0x00000006ff037e24 */ /* 0x000fe2000f8e00ff */
[----:B------:R-:W-:Y:S01]  /*0750*/  LOP3.LUT R187, R2, R0, RZ, 0xfc, !PT ;  /* 0x0000000002bb7212 */ /* 0x000fe200078efcff */
[----:B------:R-:W-:Y:S01]  /*0760*/  IMAD.U32 R0, RZ, RZ, UR5 ;  /* 0x00000005ff007e24 */ /* 0x000fe2000f8e00ff */
[----:B------:R-:W-:Y:S01]  /*0770*/  USHF.R.S32.HI UR5, URZ, 0x1f, UR59 ;  /* 0x0000001f3f057899 */ /* 0x000fe2000801143b */
[----:B------:R-:W-:Y:S01]  /*0780*/  LEA R227, R5, UR4, 0x1 ;  /* 0x0000000405e37c11 */ /* 0x000fe2000f8e08ff */
[----:B------:R-:W-:Y:S01]  /*0790*/  USHF.R.S32.HI UR6, URZ, 0x1f, UR48 ;  /* 0x0000001f3f067899 */ /* 0x000fe20008011430 */
[----:B------:R-:W-:Y:S01]  /*07a0*/  IMAD.IADD R188, R188, 0x1, R4 ;  /* 0x00000001bcbc7824 */ /* 0x000fe200078e0204 */
[----:B------:R-:W-:-:S02]  /*07b0*/  SEL R228, R228, 0x10, !P0 ;  /* 0x00000010e4e47807 */ /* 0x000fc40004000000 */
[----:B------:R-:W-:Y:S01]  /*07c0*/  IMAD.U32 R2, RZ, RZ, UR5 ;  /* 0x00000005ff027e24 */ /* 0x000fe2000f8e00ff */
[----:B------:R-:W-:Y:S01]  /*07d0*/  LEA R176, R176, UR4, 0x1 ;  /* 0x00000004b0b07c11 */ /* 0x000fe2000f8e08ff */
        /* <DEDUP_REMOVED lines=14> */
[----:B------:R-:W-:Y:S01]  /*08c0*/  UIADD3 UR5, UR4, 0xc000, URZ ;  /* 0x0000c00004057890 */ /* 0x000fe2000fffe03f */
[----:B------:R-:W-:-:S02]  /*08d0*/  IMAD.IADD R6, R0, 0x1, R252 ;  /* 0x0000000100067824 */ /* 0x000fc400078e02fc */
[----:B------:R-:W-:Y:S02]  /*08e0*/  IMAD.IADD R5, R230, 0x1, R252 ;  /* 0x00000001e6057824 */ /* 0x000fe400078e02fc */
        /* <DEDUP_REMOVED lines=24> */
[----:B------:R-:W-:-:S03]  /*0a70*/  IMAD.IADD R181, R181, 0x1, R179 ;  /* 0x00000001b5b57824 */ /* 0x000fc600078e02b3 */
        /* <DEDUP_REMOVED lines=9> */
.L_x_1652:
        /* <DEDUP_REMOVED lines=16> */
[----:B------:R-:W-:Y:S01]  /*0c10*/  IMAD.U32 R2, RZ, RZ, UR8 ;  /* 0x00000008ff027e24 */ /* 0x000fe2000f8e00ff */
[----:B------:R-:W-:Y:S01]  /*0c20*/  UISETP.NE.U32.AND UP0, UPT, UR14, URZ, UPT ;  /* 0x0000003f0e00728c */ /* 0x000fe2000bf05070 */
[----:B--2---:R-:W-:Y:S01]  /*0c30*/  IMAD.U32 R4, RZ, RZ, UR12 ;  /* 0x0000000cff047e24 */ /* 0x004fe2000f8e00ff */
        /* <DEDUP_REMOVED lines=13> */
[----:B---3--:R-:W2:Y:S05]  /*0d10*/  @P1 LDG.E R7, desc[UR10][R4.64] ;  /* 0x0000000a04071981 */ /* 0x008eaa000c1e1900 */
        /* <DEDUP_REMOVED lines=34> */
.L_x_1608:
        /* <DEDUP_REMOVED lines=18> */
[----:B------:R-:W-:Y:S01]  /*1060*/  UIMAD.WIDE.U32 UR18, UR7, UR30, URZ ;  /* 0x0000001e071272a5 */ /* 0x000fe2000f8e003f */
[----:B------:R-:W-:Y:S01]  /*1070*/  PLOP3.LUT P1, PT, PT, PT, UP0, 0x80, 0x0 ;  /* 0x000000000000781c */ /* 0x000fe20003f2f008 */
[----:B------:R-:W-:Y:S02]  /*1080*/  @!UP1 UIMAD.WIDE.U32 UR38, UR48, UR8, URZ ;  /* 0x00000008302692a5 */ /* 0x000fe4000f8e003f */
[----:B------:R-:W-:Y:S01]  /*1090*/  UIMAD UR23, UR7, UR31, URZ ;  /* 0x0000001f071772a4 */ /* 0x000fe2000f8e023f */
[----:B------:R-:W-:Y:S01]  /*10a0*/  ULDC UR61, c[0x0][0x2d4] ;  /* 0x0000b500003d7ab9 */ /* 0x000fe20000000800 */
[----:B------:R-:W-:Y:S01]  /*10b0*/  @UP0 UIADD3 UR20, UR22, UR26, URZ ;  /* 0x0000001a16140290 */ /* 0x000fe2000fffe03f */
[----:B-1----:R-:W-:Y:S01]  /*10c0*/  IABS R5, R6 ;  /* 0x0000000600057213 */ /* 0x002fe20000000000 */
[----:B------:R-:W-:Y:S02]  /*10d0*/  USHF.R.S32.HI UR42, URZ, 0x1f, UR61 ;  /* 0x0000001f3f2a7899 */ /* 0x000fe4000801143d */
[----:B------:R-:W-:Y:S01]  /*10e0*/  UIADD3 UR47, UR25, UR28, URZ ;  /* 0x0000001c192f7290 */ /* 0x000fe2000fffe03f */
[----:B------:R-:W1:Y:S01]  /*10f0*/  I2F.RP R2, R5 ;  /* 0x0000000500027306 */ /* 0x000e620000209400 */
[----:B------:R-:W-:-:S02]  /*1100*/  USEL UR58, UR24, UR18, !UP1 ;  /* 0x00000012183a7287 */ /* 0x000fc4000c800000 */
[----:B------:R-:W-:Y:S02]  /*1110*/  @UP1 UIADD3 UR47, UR19, UR23, URZ ;  /* 0x00000017132f1290 */ /* 0x000fe4000fffe03f */
[----:B--2---:R-:W-:Y:S01]  /*1120*/  UIMAD.WIDE.U32 UR36, UR14, UR12, URZ ;  /* 0x0000000c0e2472a5 */ /* 0x004fe2000f8e003f */
[----:B------:R-:W-:Y:S01]  /*1130*/  ULDC UR44, c[0x0][0x2c4] ;  /* 0x0000b100002c7ab9 */ /* 0x000fe20000000800 */
[----:B------:R-:W-:Y:S02]  /*1140*/  UIMAD UR24, UR42, UR48, URZ ;  /* 0x000000302a1872a4 */ /* 0x000fe4000f8e023f */
[----:B------:R-:W-:Y:S01]  /*1150*/  UIMAD UR53, UR14, UR13, UR37 ;  /* 0x0000000d0e3572a4 */ /* 0x000fe2000f8e0225 */
[----:B------:R-:W-:Y:S02]  /*1160*/  ULDC UR16, c[0x0][0x2dc] ;  /* 0x0000b70000107ab9 */ /* 0x000fe40000000800 */
[----:B------:R-:W-:Y:S01]  /*1170*/  @UP1 ULDC.64 UR12, c[0x0][0x420] ;  /* 0x00010800000c1ab9 */ /* 0x000fe20000000a00 */
[----:B------:R-:W-:Y:S01]  /*1180*/  ULDC UR45, c[0x0][0x270] ;  /* 0x00009c00002d7ab9 */ /* 0x000fe20000000800 */
[----:B-1----:R-:W1:Y:S01]  /*1190*/  MUFU.RCP R2, R2 ;  /* 0x0000000200027308 */ /* 0x002e620000001000 */
[----:B------:R-:W-:-:S02]  /*11a0*/  @UP1 UIMAD.WIDE.U32 UR40, UR7, UR12, URZ ;  /* 0x0000000c072812a5 */ /* 0x000fc4000f8e003f */
[----:B------:R-:W-:Y:S02]  /*11b0*/  @!UP1 UIMAD UR12, UR60, UR8, URZ ;  /* 0x000000083c0c92a4 */ /* 0x000fe4000f8e023f */
[----:B------:R-:W-:Y:S01]  /*11c0*/  @UP1 UIMAD UR55, UR7, UR13, UR41 ;  /* 0x0000000d073712a4 */ /* 0x000fe2000f8e0229 */
[----:B------:R-:W-:Y:S01]  /*11d0*/  ULDC.U8 UR8, c[0x0][0x3d8] ;  /* 0x0000f60000087ab9 */ /* 0x000fe20000000000 */
[----:B------:R-:W-:Y:S02]  /*11e0*/  @!UP1 UIMAD UR34, UR48, UR9, UR12 ;  /* 0x00000009302292a4 */ /* 0x000fe4000f8e020c */
[----:B------:R-:W-:Y:S02]  /*11f0*/  UISETP.NE.AND UP3, UPT, UR8, URZ, UPT ;  /* 0x0000003f0800728c */ /* 0x000fe4000bf65270 */
[----:B------:R-:W-:Y:S01]  /*1200*/  USHF.L.U32 UR15, UR48, 0x7, URZ ;  /* 0x00000007300f7899 */ /* 0x000fe2000800063f */
[----:B------:R-:W-:Y:S01]  /*1210*/  @UP0 ULDC.64 UR8, c[0x0][0x248] ;  /* 0x0000920000080ab9 */ /* 0x000fe20000000a00 */
[----:B------:R-:W-:Y:S01]  /*1220*/  UIADD3 UR14, UR35, 0x7f, URZ ;  /* 0x0000007f230e7890 */ /* 0x000fe2000fffe03f */
[----:B-1----:R-:W-:Y:S01]  /*1230*/  VIADD R2, R2, 0xffffffe ;  /* 0x0ffffffe02027836 */ /* 0x002fe20000000000 */
[----:B------:R-:W-:-:S02]  /*1240*/  @UP0 UIMAD.WIDE.U32 UR18, UR20, UR8, URZ ;  /* 0x00000008141202a5 */ /* 0x000fc4000f8e003f */
[----:B------:R-:W-:Y:S01]  /*1250*/  @UP0 UIMAD UR20, UR20, UR9, URZ ;  /* 0x00000009141402a4 */ /* 0x000fe2000f8e023f */
[----:B------:R-:W1:Y:S02]  /*1260*/  F2I.FTZ.U32.TRUNC.NTZ R3, R2 ;  /* 0x0000000200037305 */ /* 0x000e64000021f000 */
[----:B------:R-:W-:Y:S02]  /*1270*/  @UP3 UIMAD UR23, UR48, UR44, URZ ;  /* 0x0000002c301732a4 */ /* 0x000fe4000f8e023f */
[----:B------:R-:W-:Y:S02]  /*1280*/  UIMAD.WIDE UR12, UR16, UR45, URZ ;  /* 0x0000002d100c72a5 */ /* 0x000fe4000f8e023f */
[----:B------:R-:W-:Y:S02]  /*1290*/  @UP0 UIADD3 UR56, UR19, UR20, URZ ;  /* 0x0000001413380290 */ /* 0x000fe4000fffe03f */
[----:B------:R-:W-:Y:S02]  /*12a0*/  UIMAD.WIDE.U32 UR16, UR48, UR61, URZ ;  /* 0x0000003d301072a5 */ /* 0x000fe4000f8e003f */
[----:B------:R-:W-:-:S02]  /*12b0*/  @UP3 USEL UR20, UR23, UR7, !UP1 ;  /* 0x0000000717143287 */ /* 0x000fc4000c800000 */
[----:B------:R-:W-:Y:S01]  /*12c0*/  UIMAD UR19, UR60, UR61, UR24 ;  /* 0x0000003d3c1372a4 */ /* 0x000fe2000f8e0218 */
[----:B------:R-:W-:Y:S01]  /*12d0*/  @UP0 UMOV UR54, UR18 ;  /* 0x0000001200360c82 */ /* 0x000fe20008000000 */
[----:B------:R-:W-:Y:S01]  /*12e0*/  USEL UR32, UR15, URZ, UP2 ;  /* 0x0000003f0f207287 */ /* 0x000fe20009000000 */
[--C-:B-1----:R-:W-:Y:S01]  /*12f0*/  IMAD.MOV R0, RZ, RZ, -R3.reuse ;  /* 0x000000ffff007224 */ /* 0x102fe200078e0a03 */
[----:B------:R-:W-:Y:S01]  /*1300*/  MOV R2, RZ ;  /* 0x000000ff00027202 */ /* 0x000fe20000000f00 */
[----:B------:R-:W-:Y:S01]  /*1310*/  @UP3 ULDC UR18, c[0x0][0x2e4] ;  /* 0x0000b90000123ab9 */ /* 0x000fe20000000800 */
[----:B------:R-:W-:Y:S01]  /*1320*/  USHF.R.S32.HI UR15, URZ, 0x1f, UR14 ;  /* 0x0000001f3f0f7899 */ /* 0x000fe2000801140e */
[----:B------:R-:W-:Y:S01]  /*1330*/  IMAD R0, R0, R5, RZ ;  /* 0x0000000500007224 */ /* 0x000fe200078e02ff */
[----:B------:R-:W-:Y:S02]  /*1340*/  @UP3 UIMAD UR43, UR59, UR18, UR20 ;  /* 0x000000123b2b32a4 */ /* 0x000fe4000f8e0214 */
[----:B------:R-:W-:Y:S01]  /*1350*/  UIADD3 UR23, UR17, UR19, URZ ;  /* 0x0000001311177290 */ /* 0x000fe2000fffe03f */
[----:B------:R-:W-:Y:S01]  /*1360*/  IMAD.HI.U32 R0, R3, R0, R2 ;  /* 0x0000000003007227 */ /* 0x000fe200078e0002 */
[----:B------:R-:W-:-:S02]  /*1370*/  UIMAD UR25, UR13, UR16, URZ ;  /* 0x000000100d1972a4 */ /* 0x000fc4000f8e023f */
[----:B------:R-:W-:Y:S01]  /*1380*/  UIMAD.WIDE.U32 UR18, UR12, UR16, URZ ;  /* 0x000000100c1272a5 */ /* 0x000fe2000f8e003f */
[----:B------:R-:W-:Y:S01]  /*1390*/  IMAD.MOV.U32 R2, RZ, RZ, R4 ;  /* 0x000000ffff027224 */ /* 0x000fe200078e0004 */
[----:B------:R-:W-:Y:S02]  /*13a0*/  UIMAD.WIDE.U32 UR16, UR12, UR7, URZ ;  /* 0x000000070c1072a5 */ /* 0x000fe4000f8e003f */
[----:B------:R-:W-:Y:S01]  /*13b0*/  ULEA.HI UR46, UR15, UR14, URZ, 0x7 ;  /* 0x0000000e0f2e7291 */ /* 0x000fe2000f8f383f */
[----:B------:R-:W-:Y:S01]  /*13c0*/  IMAD.HI.U32 R0, R0, R2, RZ ;  /* 0x0000000200007227 */ /* 0x000fe200078e00ff */
[----:B------:R-:W-:Y:S02]  /*13d0*/  @!UP3 UIMAD UR20, UR48, UR45, UR59 ;  /* 0x0000002d3014b2a4 */ /* 0x000fe4000f8e023b */
[----:B------:R-:W-:Y:S02]  /*13e0*/  USEL UR57, UR18, UR16, !UP1 ;  /* 0x0000001012397287 */ /* 0x000fe4000c800000 */
[----:B------:R-:W-:Y:S01]  /*13f0*/  IADD3 R3, -R0, RZ, RZ ;  /* 0x000000ff00037210 */ /* 0x000fe20007ffe1ff */
[----:B------:R-:W-:-:S02]  /*1400*/  UIMAD UR23, UR12, UR23, UR25 ;  /* 0x000000170c1772a4 */ /* 0x000fc4000f8e0219 */
[----:B------:R-:W-:Y:S02]  /*1410*/  ULOP3.LUT UR16, UR46, 0xffffff80, URZ, 0xc0, !UPT ;  /* 0xffffff802e107892 */ /* 0x000fe4000f8ec03f */
[C---:B------:R-:W-:Y:S01]  /*1420*/  IMAD R2, R5.reuse, R3, R2 ;  /* 0x0000000305027224 */ /* 0x040fe200078e0202 */
[----:B------:R-:W-:Y:S02]  /*1430*/  @UP0 UIADD3 UR27, UR22, UR26, URZ ;  /* 0x0000001a161b0290 */ /* 0x000fe4000fffe03f */
[----:B------:R-:W-:Y:S02]  /*1440*/  @!UP3 UIMAD UR43, UR20, UR44, URZ ;  /* 0x0000002c142bb2a4 */ /* 0x000fe4000f8e023f */
[----:B------:R-:W-:Y:S01]  /*1450*/  ISETP.GT.U32.AND P3, PT, R5, R2, PT ;  /* 0x000000020500720c */ /* 0x000fe20003f64070 */
[----:B------:R-:W-:Y:S02]  /*1460*/  UIMAD UR20, UR13, UR7, URZ ;  /* 0x000000070d1472a4 */ /* 0x000fe4000f8e023f */
[----:B------:R-:W-:Y:S01]  /*1470*/  USHF.L.U64.HI UR29, UR48, 0x7, UR60 ;  /* 0x00000007301d7899 */ /* 0x000fe2000801023c */
[----:B------:R-:W-:Y:S01]  /*1480*/  @UP0 ULDC.64 UR14, c[0x0][0x250] ;  /* 0x00009400000e0ab9 */ /* 0x000fe20000000a00 */
[----:B------:R-:W-:-:S02]  /*1490*/  UIADD3 UR50, UR19, UR23, URZ ;  /* 0x0000001713327290 */ /* 0x000fc4000fffe03f */
[----:B------:R-:W-:Y:S02]  /*14a0*/  UIADD3 UR16, UR16, -0x80, URZ ;  /* 0xffffff8010107890 */ /* 0x000fe4000fffe03f */
[----:B------:R-:W-:Y:S02]  /*14b0*/  @UP0 UIMAD.WIDE.U32 UR18, UR27, UR14, URZ ;  /* 0x0000000e1b1202a5 */ /* 0x000fe4000f8e003f */
[----:B------:R-:W-:Y:S02]  /*14c0*/  @UP1 UIADD3 UR50, UR17, UR20, URZ ;  /* 0x0000001411321290 */ /* 0x000fe4000fffe03f */
[-C--:B------:R-:W-:Y:S01]  /*14d0*/  @!P3 IADD3 R2, R2, -R5.reuse, RZ ;  /* 0x800000050202b210 */ /* 0x080fe20007ffe0ff */
[----:B------:R-:W-:Y:S02]  /*14e0*/  @UP0 UIMAD UR17, UR27, UR15, URZ ;  /* 0x0000000f1b1102a4 */ /* 0x000fe4000f8e023f */
[----:B------:R-:W-:Y:S01]  /*14f0*/  USEL UR20, UR29, URZ, UP2 ;  /* 0x0000003f1d147287 */ /* 0x000fe20009000000 */
        /* <DEDUP_REMOVED lines=20> */
.L_x_1610:
[----:B------:R-:W-:Y:S01]  /*1640*/  LOP3.LUT R2, R6, UR59, RZ, 0x3c, !PT ;  /* 0x0000003b06027c12 */ /* 0x000fe2000f8e3cff */
        /* <DEDUP_REMOVED lines=33> */
.L_x_1611:
        /* <DEDUP_REMOVED lines=11> */
.L_x_1612:
[----:B------:R-:W-:Y:S02]  /*1910*/  ULDC UR7, c[0x0][0x270] ;  /* 0x00009c0000077ab9 */ /* 0x000fe40000000800 */
[----:B------:R-:W-:-:S04]  /*1920*/  UIMAD UR7, UR48, UR7, UR59 ;  /* 0x00000007300772a4 */ /* 0x000fc8000f8e023b */
[----:B------:R-:W-:-:S12]  /*1930*/  UIMAD UR7, UR7, UR61, URZ ;  /* 0x0000003d070772a4 */ /* 0x000fd8000f8e023f */
.L_x_1613:
[----:B------:R-:W1:Y:S01]  /*1940*/  S2R R44, SR_TID.X ;  /* 0x00000000002c7919 */ /* 0x000e620000002100 */
[----:B------:R-:W2:Y:S01]  /*1950*/  LDC.64 R6, c[0x0][0x420] ;  /* 0x00010800ff067b82 */ /* 0x000ea20000000a00 */
[----:B------:R-:W-:Y:S01]  /*1960*/  USHF.R.S32.HI UR25, URZ, 0x1f, UR59 ;  /* 0x0000001f3f197899 */ /* 0x000fe2000801143b */
[----:B------:R-:W-:Y:S01]  /*1970*/  BSSY B1, `(.L_x_1609) ;  /* 0x0000acc000017945 */ /* 0x000fe20003800000 */
[----:B------:R-:W-:Y:S01]  /*1980*/  ULDC.64 UR12, c[0x0][0x428] ;  /* 0x00010a00000c7ab9 */ /* 0x000fe20000000a00 */
[----:B------:R-:W-:Y:S01]  /*1990*/  UIADD3 UR34, UR16, UR7, URZ ;  /* 0x0000000710227290 */ /* 0x000fe2000fffe03f */
[----:B------:R-:W-:Y:S01]  /*19a0*/  IMAD.U32 R12, RZ, RZ, UR12 ;  /* 0x0000000cff0c7e24 */ /* 0x000fe2000f8e00ff */
[----:B------:R-:W-:Y:S01]  /*19b0*/  UIMAD UR18, UR25, UR12, URZ ;  /* 0x0000000c191272a4 */ /* 0x000fe2000f8e023f */
[----:B------:R-:W-:Y:S01]  /*19c0*/  ULDC UR20, c[0x0][0x2dc] ;  /* 0x0000b70000147ab9 */ /* 0x000fe20000000800 */
[----:B------:R-:W-:Y:S02]  /*19d0*/  ULDC UR24, c[0x0][0x270] ;  /* 0x00009c0000187ab9 */ /* 0x000fe40000000800 */
[----:B------:R-:W-:-:S02]  /*19e0*/  UIMAD UR29, UR59, UR13, UR18 ;  /* 0x0000000d3b1d72a4 */ /* 0x000fc4000f8e0212 */
[----:B------:R-:W-:Y:S01]  /*19f0*/  UIMAD UR12, UR20, UR24, URZ ;  /* 0x00000018140c72a4 */ /* 0x000fe2000f8e023f */
[----:B------:R-:W-:Y:S01]  /*1a00*/  ULDC.64 UR18, c[0x0][0x258] ;  /* 0x0000960000127ab9 */ /* 0x000fe20000000a00 */
[----:B------:R-:W-:Y:S01]  /*1a10*/  UISETP.GE.AND UP3, UPT, UR35, 0x1, UPT ;  /* 0x000000012300788c */ /* 0x000fe2000bf66270 */
[----:B------:R-:W-:Y:S01]  /*1a20*/  IMAD.U32 R13, RZ, RZ, UR18 ;  /* 0x00000012ff0d7e24 */ /* 0x000fe2000f8e00ff */
[----:B------:R-:W-:Y:S02]  /*1a30*/  UIMAD UR7, UR25, UR18, URZ ;  /* 0x00000012190772a4 */ /* 0x000fe4000f8e023f */
[----:B------:R-:W-:Y:S01]  /*1a40*/  UIADD3 UR23, UR16, UR43, URZ ;  /* 0x0000002b10177290 */ /* 0x000fe2000fffe03f */
[----:B------:R-:W-:Y:S01]  /*1a50*/  ULDC.64 UR24, c[0x0][0x210] ;  /* 0x0000840000187ab9 */ /* 0x000fe20000000a00 */
[----:B------:R-:W-:Y:S01]  /*1a60*/  ULDC.64 UR36, c[0x0][0x2b0] ;  /* 0x0000ac0000247ab9 */ /* 0x000fe20000000a00 */
[----:B------:R-:W-:Y:S01]  /*1a70*/  ULDC.64 UR38, c[0x0][0x478] ;  /* 0x00011e0000267ab9 */ /* 0x000fe20000000a00 */
[----:B------:R-:W-:-:S02]  /*1a80*/  ULEA.HI.SX32 UR20, UR46, 0xffffffff, 0x19 ;  /* 0xffffffff2e147891 */ /* 0x000fc4000f8fca3f */
[----:B------:R-:W-:Y:S01]  /*1a90*/  UIMAD.WIDE UR36, UR23, 0x4, UR36 ;  /* 0x00000004172478a5 */ /* 0x000fe2000f8e0224 */
[----:B-1----:R-:W-:-:S04]  /*1aa0*/  SHF.R.S32.HI R15, RZ, 0x1f, R44 ;  /* 0x0000001fff0f7819 */ /* 0x002fc8000001142c */
[----:B------:R-:W-:-:S04]  /*1ab0*/  LEA.HI R2, R15, R44, RZ, 0x3 ;  /* 0x0000002c0f027211 */ /* 0x000fc800078f18ff */
        /* <DEDUP_REMOVED lines=15> */
[----:B------:R-:W-:Y:S01]  /*1bb0*/  IADD3 R8, P0, R4, UR17, RZ ;  /* 0x0000001104087c10 */ /* 0x000fe2000ff1e0ff */
[----:B------:R-:W-:Y:S01]  /*1bc0*/  UIMAD UR27, UR59, UR19, UR7 ;  /* 0x000000133b1b72a4 */ /* 0x000fe2000f8e0207 */
[----:B------:R-:W-:Y:S01]  /*1bd0*/  LOP3.LUT R15, R3, 0xffffffe0, RZ, 0xc0, !PT ;  /* 0xffffffe0030f7812 */ /* 0x000fe200078ec0ff */
[----:B------:R-:W-:Y:S01]  /*1be0*/  USHF.L.U32 UR7, UR12, 0x7, URZ ;  /* 0x000000070c077899 */ /* 0x000fe2000800063f */
[----:B------:R-:W-:Y:S01]  /*1bf0*/  IADD3.X R9, R5, UR55, RZ, P0, !PT ;  /* 0x0000003705097c10 */ /* 0x000fe200087fe4ff */
[----:B------:R-:W-:Y:S01]  /*1c00*/  IMAD R0, R7, UR16, R0 ;  /* 0x0000001007007c24 */ /* 0x000fe2000f8e0200 */
[----:B------:R-:W-:Y:S01]  /*1c10*/  SHF.R.S32.HI R3, RZ, 0x5, R3 ;  /* 0x00000005ff037819 */ /* 0x000fe20000011403 */
[----:B------:R-:W-:Y:S01]  /*1c20*/  UIADD3 UR13, UP2, UP1, UR28, UR7, UR32 ;  /* 0x000000071c0d7290 */ /* 0x000fe2000f95e020 */
[----:B------:R-:W-:Y:S01]  /*1c30*/  IMAD.IADD R44, R44, 0x1, -R15 ;  /* 0x000000012c2c7824 */ /* 0x000fe200078e0a0f */
[----:B------:R-:W-:Y:S01]  /*1c40*/  USHF.R.S32.HI UR7, URZ, 0x1f, UR7 ;  /* 0x0000001f3f077899 */ /* 0x000fe20008011407 */
[----:B------:R-:W-:Y:S01]  /*1c50*/  IMAD.WIDE.U32 R8, R6, UR16, R8 ;  /* 0x0000001006087c25 */ /* 0x000fe2000f8e0008 */
[----:B------:R-:W-:Y:S01]  /*1c60*/  PLOP3.LUT P0, PT, PT, PT, UP3, 0x80, 0x0 ;  /* 0x000000000000781c */ /* 0x000fe20003f0f038 */
[----:B------:R-:W-:Y:S01]  /*1c70*/  ULDC.64 UR18, c[0x0][0x3e0] ;  /* 0x0000f80000127ab9 */ /* 0x000fe20000000a00 */
[----:B------:R-:W-:Y:S01]  /*1c80*/  UIADD3.X UR7, UR49, UR7, UR52, UP2, UP1 ;  /* 0x0000000731077290 */ /* 0x000fe200097e2434 */
[----:B------:R-:W-:Y:S01]  /*1c90*/  IMAD.IADD R9, R9, 0x1, R0 ;  /* 0x0000000109097824 */ /* 0x000fe200078e0200 */
[----:B------:R-:W-:Y:S01]  /*1ca0*/  UIADD3 UR13, UP2, UP1, UR51, UR13, UR57 ;  /* 0x0000000d330d7290 */ /* 0x000fe2000f95e039 */
[----:B------:R-:W-:Y:S01]  /*1cb0*/  IMAD R3, R3, UR12, R44 ;  /* 0x0000000c03037c24 */ /* 0x000fe2000f8e022c */
[----:B------:R-:W-:Y:S01]  /*1cc0*/  ULDC.64 UR16, c[0x0][0x400] ;  /* 0x0001000000107ab9 */ /* 0x000fe20000000a00 */
[----:B------:R-:W-:Y:S01]  /*1cd0*/  IMAD.WIDE.U32 R8, R12, UR59, R8 ;  /* 0x0000003b0c087c25 */ /* 0x000fe2000f8e0008 */
[----:B------:R-:W-:-:S02]  /*1ce0*/  UIADD3.X UR7, UR53, UR7, UR50, UP2, UP1 ;  /* 0x0000000735077290 */ /* 0x000fc400097e2432 */
[----:B------:R-:W-:Y:S01]  /*1cf0*/  IADD3 R0, P1, R3, UR13, RZ ;  /* 0x0000000d03007c10 */ /* 0x000fe2000ff3e0ff */
[----:B------:R-:W-:Y:S01]  /*1d00*/  VIADD R9, R9, UR29 ;  /* 0x0000001d09097c36 */ /* 0x000fe20008000000 */
[----:B------:R-:W-:Y:S01]  /*1d10*/  UIMAD.WIDE UR28, UR34, 0x4, UR38 ;  /* 0x00000004221c78a5 */ /* 0x000fe2000f8e0226 */
[-C--:B------:R-:W-:Y:S02]  /*1d20*/  IMAD R12, R34, R6.reuse, RZ ;  /* 0x00000006220c7224 */ /* 0x080fe400078e02ff */
[----:B------:R-:W-:Y:S01]  /*1d30*/  IMAD.WIDE.U32 R10, R13, UR59, R10 ;  /* 0x0000003b0d0a7c25 */ /* 0x000fe2000f8e000a */
[----:B------:R-:W-:Y:S02]  /*1d40*/  LEA.HI.X.SX32 R13, R3, UR7, 0x1, P1 ;  /* 0x00000007030d7c11 */ /* 0x000fe400088f0eff */
[----:B------:R-:W-:Y:S01]  /*1d50*/  LEA R235, P1, R0, UR16, 0x2 ;  /* 0x0000001000eb7c11 */ /* 0x000fe2000f8210ff */
[----:B------:R-:W-:Y:S01]  /*1d60*/  IMAD.WIDE.U32 R8, R2, R6, R8 ;  /* 0x0000000602087225 */ /* 0x000fe200078e0008 */
[----:B------:R-:W-:-:S02]  /*1d70*/  LEA R19, P3, R10, UR24, 0x1 ;  /* 0x000000180a137c11 */ /* 0x000fc4000f8608ff */
[----:B------:R-:W-:Y:S01]  /*1d80*/  LEA.HI.X R234, R0, UR17, R13, 0x2, P1 ;  /* 0x0000001100ea7c11 */ /* 0x000fe200088f140d */
[----:B------:R-:W-:Y:S01]  /*1d90*/  IMAD R12, R2, R7, R12 ;  /* 0x00000007020c7224 */ /* 0x000fe200078e020c */
[----:B------:R-:W-:Y:S01]  /*1da0*/  LEA R15, P2, R8, UR18, 0x1 ;  /* 0x00000012080f7c11 */ /* 0x000fe2000f8408ff */
[----:B------:R-:W-:Y:S02]  /*1db0*/  VIADD R11, R11, UR27 ;  /* 0x0000001b0b0b7c36 */ /* 0x000fe40008000000 */
[----:B------:R-:W-:-:S03]  /*1dc0*/  IMAD.IADD R3, R9, 0x1, R12 ;  /* 0x0000000109037824 */ /* 0x000fc600078e020c */
[----:B------:R-:W-:Y:S02]  /*1dd0*/  LEA.HI.X R18, R10, UR25, R11, 0x1, P3 ;  /* 0x000000190a127c11 */ /* 0x000fe400098f0c0b */
[----:B------:R-:W-:Y:S01]  /*1de0*/  LEA.HI.X R8, R8, UR19, R3, 0x1, P2 ;  /* 0x0000001308087c11 */ /* 0x000fe200090f0c03 */
[----:B------:R-:W-:Y:S06]  /*1df0*/  @!P0 BRA `(.L_x_1614) ;  /* 0x0000009800f08947 */ /* 0x000fec0003800000 */
[----:B------:R-:W-:Y:S01]  /*1e00*/  PLOP3.LUT P1, PT, PT, PT, UP0, 0x80, 0x0 ;  /* 0x000000000000781c */ /* 0x000fe20003f2f008 */
[----:B------:R-:W-:Y:S01]  /*1e10*/  UMOV UR13, UR20 ;  /* 0x00000014000d7c82 */ /* 0x000fe20008000000 */
[C---:B------:R-:W-:Y:S01]  /*1e20*/  VIADD R22, R2.reuse, 0x60 ;  /* 0x0000006002167836 */ /* 0x040fe20000000000 */
[----:B------:R-:W-:Y:S01]  /*1e30*/  UIMAD UR7, UR13, -0x80, UR35 ;  /* 0xffffff800d0778a4 */ /* 0x000fe2000f8e0223 */
[C---:B------:R-:W-:Y:S01]  /*1e40*/  VIADD R0, R2.reuse, 0x20 ;  /* 0x0000002002007836 */ /* 0x040fe20000000000 */
[----:B------:R-:W2:Y:S01]  /*1e50*/  LDL R45, [R1] ;  /* 0x00000000012d7983 */ /* 0x000ea20000100800 */
[----:B------:R-:W-:Y:S01]  /*1e60*/  VIADD R21, R2, 0x40 ;  /* 0x0000004002157836 */ /* 0x000fe20000000000 */
[----:B------:R-:W-:Y:S01]  /*1e70*/  ULEA.HI UR16, UR13, UR13, URZ, 0x1 ;  /* 0x0000000d0d107291 */ /* 0x000fe2000f8f083f */
[----:B------:R-:W-:Y:S01]  /*1e80*/  IMAD.MOV.U32 R243, RZ, RZ, R15 ;  /* 0x000000fffff37224 */ /* 0x000fe200078e000f */
[----:B------:R-:W-:Y:S01]  /*1e90*/  ISETP.GE.AND P6, PT, R22, UR7, PT ;  /* 0x0000000716007c0c */ /* 0x000fe2000bfc6270 */
[----:B------:R-:W-:Y:S01]  /*1ea0*/  IMAD.MOV.U32 R240, RZ, RZ, R8 ;  /* 0x000000fffff07224 */ /* 0x000fe200078e0008 */
[----:B------:R-:W-:Y:S01]  /*1eb0*/  ISETP.GE.AND P5, PT, R0, UR7, PT ;  /* 0x0000000700007c0c */ /* 0x000fe2000bfa6270 */
[----:B------:R-:W-:Y:S01]  /*1ec0*/  ULOP3.LUT UR16, UR16, 0xfffffffe, URZ, 0xc0, !UPT ;  /* 0xfffffffe10107892 */ /* 0x000fe2000f8ec03f */
[----:B------:R-:W-:Y:S01]  /*1ed0*/  ISETP.GE.AND P0, PT, R21, UR7, PT ;  /* 0x0000000715007c0c */ /* 0x000fe2000bf06270 */
[----:B------:R-:W-:Y:S01]  /*1ee0*/  @P1 BAR.SYNC.DEFER_BLOCKING 0x0 ;  /* 0x0000000000001b1d */ /* 0x000fe20000010000 */
[----:B------:R-:W-:Y:S01]  /*1ef0*/  ISETP.GE.AND P2, PT, R2, UR7, PT ;  /* 0x0000000702007c0c */ /* 0x000fe2000bf46270 */
[C---:B------:R-:W-:Y:S01]  /*1f00*/  IMAD.SHL.U32 R11, R6.reuse, 0x20, RZ ;  /* 0x00000020060b7824 */ /* 0x040fe200078e00ff */
[----:B------:R-:W-:Y:S01]  /*1f10*/  UIMAD UR12, UR21, -0x80, UR6 ;  /* 0xffffff80150c78a4 */ /* 0x000fe2000f8e0206 */
[C---:B------:R-:W-:Y:S01]  /*1f20*/  SHF.L.U64.HI R13, R6.reuse, 0x5, R7 ;  /* 0x00000005060d7819 */ /* 0x040fe20000010207 */
[----:B------:R-:W-:Y:S01]  /*1f30*/  UIADD3 UR16, UR13, -UR16, URZ ;  /* 0x800000100d107290 */ /* 0x000fe2000fffe03f */
[----:B------:R-:W-:Y:S01]  /*1f40*/  IMAD.MOV.U32 R237, RZ, RZ, R19 ;  /* 0x000000ffffed7224 */ /* 0x000fe200078e0013 */
[----:B------:R-:W-:Y:S01]  /*1f50*/  USHF.L.U32 UR17, UR30, 0x5, URZ ;  /* 0x000000051e117899 */ /* 0x000fe2000800063f */
[----:B------:R-:W-:Y:S01]  /*1f60*/  @!P6 IMAD.MOV.U32 R8, RZ, RZ, R243 ;  /* 0x000000ffff08e224 */ /* 0x000fe200078e00f3 */
[----:B------:R-:W-:Y:S01]  /*1f70*/  UISETP.NE.AND UP0, UPT, UR16, 0x1, UPT ;  /* 0x000000011000788c */ /* 0x000fe2000bf05270 */
[----:B------:R-:W-:Y:S01]  /*1f80*/  @!P6 IMAD.MOV.U32 R9, RZ, RZ, R240 ;  /* 0x000000ffff09e224 */ /* 0x000fe200078e00f0 */
[-C--:B------:R-:W-:Y:S01]  /*1f90*/  @!P5 LEA R12, P3, R11, R243.reuse, 0x1 ;  /* 0x000000f30b0cd211 */ /* 0x080fe200078608ff */
[----:B------:R-:W-:Y:S01]  /*1fa0*/  @!P6 IMAD R3, R7, 0xc0, RZ ;  /* 0x000000c00703e824 */ /* 0x000fe200078e02ff */
[C---:B------:R-:W-:Y:S01]  /*1fb0*/  @!P0 LEA R10, P1, R6.reuse, R243, 0x7 ;  /* 0x000000f3060a8211 */ /* 0x040fe200078238ff */
[----:B------:R-:W-:Y:S01]  /*1fc0*/  @!P6 IMAD.WIDE.U32 R8, R6, 0xc0, R8 ;  /* 0x000000c00608e825 */ /* 0x000fe200078e0008 */
[----:B------:R-:W-:Y:S01]  /*1fd0*/  ISETP.GE.AND P4, PT, R0, UR12, PT ;  /* 0x0000000c00007c0c */ /* 0x000fe2000bf86270 */
[----:B------:R-:W-:Y:S01]  /*1fe0*/  USHF.L.U64.HI UR16, UR30, 0x5, UR31 ;  /* 0x000000051e107899 */ /* 0x000fe2000801021f */
[----:B------:R-:W-:Y:S01]  /*1ff0*/  LEA R0, R250, UR4, 0x1 ;  /* 0x00000004fa007c11 */ /* 0x000fe2000f8e08ff */
[----:B------:R-:W-:Y:S01]  /*2000*/  @!P2 IMAD.MOV.U32 R16, RZ, RZ, R243 ;  /* 0x000000ffff10a224 */ /* 0x000fe200078e00f3 */
[-C--:B------:R-:W-:Y:S01]  /*2010*/  @!P5 LEA.HI.X R13, R11, R240.reuse, R13, 0x1, P3 ;  /* 0x000000f00b0dd211 */ /* 0x080fe200018f0c0d */
[----:B------:R-:W-:Y:S01]  /*2020*/  @!P2 IMAD.MOV.U32 R17, RZ, RZ, R240 ;  /* 0x000000ffff11a224 */ /* 0x000fe200078e00f0 */
[----:B------:R-:W-:Y:S01]  /*2030*/  @!P0 LEA.HI.X R11, R6, R240, R7, 0x7, P1 ;  /* 0x000000f0060b8211 */ /* 0x000fe200008f3c07 */
[----:B------:R-:W-:Y:S01]  /*2040*/  @!P6 IMAD.MOV.U32 R6, RZ, RZ, R8 ;  /* 0x000000ffff06e224 */ /* 0x000fe200078e0008 */
[----:B------:R-:W-:Y:S01]  /*2050*/  @!P6 IADD3 R7, R9, R3, RZ ;  /* 0x000000030907e210 */ /* 0x000fe20007ffe0ff */
[----:B------:R-:W-:Y:S01]  /*2060*/  VIADD R3, R250, 0x2000 ;  /* 0x00002000fa037836 */ /* 0x000fe20000000000 */
[----:B------:R-:W-:Y:S01]  /*2070*/  PLOP3.LUT P1, PT, PT, PT, UP0, 0x80, 0x0 ;  /* 0x000000000000781c */ /* 0x000fe20003f2f008 */
[----:B------:R-:W-:Y:S01]  /*2080*/  @P2 STS.128 [R0+0x8000], RZ ;  /* 0x008000ff00002388 */ /* 0x000fe20000000c00 */
[----:B------:R-:W-:Y:S01]  /*2090*/  IMAD.MOV.U32 R236, RZ, RZ, R18 ;  /* 0x000000ffffec7224 */ /* 0x000fe200078e0012 */
[----:B------:R-:W-:Y:S01]  /*20a0*/  ISETP.GE.AND P3, PT, R21, UR12, PT ;  /* 0x0000000c15007c0c */ /* 0x000fe2000bf66270 */
[----:B------:R-:W-:Y:S01]  /*20b0*/  ULDC.64 UR18, c[0x0][0x260] ;  /* 0x0000980000127ab9 */ /* 0x000fe20000000a00 */
[----:B------:R-:W-:Y:S01]  /*20c0*/  @!PT LDS RZ, [RZ] ;  /* 0x00000000fffff984 */ /* 0x000fe20000000800 */
[----:B------:R-:W-:Y:S01]  /*20d0*/  @!PT LDS RZ, [RZ] ;  /* 0x00000000fffff984 */ /* 0x000fe20000000800 */
[----:B------:R-:W-:Y:S01]  /*20e0*/  @!PT LDS RZ, [RZ] ;  /* 0x00000000fffff984 */ /* 0x000fe20000000800 */
[----:B------:R-:W-:Y:S01]  /*20f0*/  @!P2 LDGSTS.E.BYPASS.LTC128B.128 [R0+0x8000], desc[UR10][R16.64] ;  /* 0x080000001000afae */ /* 0x000fe2000b901d4a */
[----:B------:R-:W-:Y:S01]  /*2100*/  SEL R3, R3, R250, !P1 ;  /* 0x000000fa03037207 */ /* 0x000fe20004800000 */
[----:B------:R-:W-:Y:S01]  /*2110*/  VOTEU.ALL UP0, P6 ;  /* 0x00000000003f7886 */ /* 0x000fe20003000000 */
[----:B------:R-:W-:Y:S01]  /*2120*/  ULDC UR23, c[0x0][0x270] ;  /* 0x00009c0000177ab9 */ /* 0x000fe20000000800 */
[----:B------:R-:W-:Y:S01]  /*2130*/  @P5 STS.128 [R0+0x9000], RZ ;  /* 0x009000ff00005388 */ /* 0x000fe20000000c00 */
[----:B------:R-:W-:Y:S01]  /*2140*/  LEA R225, R3, UR4, 0x1 ;  /* 0x0000000403e17c11 */ /* 0x000fe2000f8e08ff */
[----:B------:R-:W-:Y:S01]  /*2150*/  IMAD.U32 R3, RZ, RZ, UR17 ;  /* 0x00000011ff037e24 */ /* 0x000fe2000f8e00ff */
[----:B------:R-:W-:Y:S01]  /*2160*/  @!UP0 UIMAD UR20, UR31, 0xc0, URZ ;  /* 0x000000c01f1488a4 */ /* 0x000fe2000f8e023f */
[----:B------:R-:W-:Y:S01]  /*2170*/  @!PT LDS RZ, [RZ] ;  /* 0x00000000fffff984 */ /* 0x000fe20000000800 */
[----:B------:R-:W-:Y:S01]  /*2180*/  @!PT LDS RZ, [RZ] ;  /* 0x00000000fffff984 */ /* 0x000fe20000000800 */
[----:B------:R-:W-:Y:S01]  /*2190*/  @!PT LDS RZ, [RZ] ;  /* 0x00000000fffff984 */ /* 0x000fe20000000800 */
[----:B------:R-:W-:Y:S03]  /*21a0*/  @!P5 LDGSTS.E.BYPASS.LTC128B.128 [R0+0x9000], desc[UR10][R12.64] ;  /* 0x090000000c00dfae */ /* 0x000fe6000b901d4a */
[----:B------:R-:W1:Y:S01]  /*21b0*/  @!P3 LDC.64 R36, c[0x0][0x218] ;  /* 0x00008600ff24bb82 */ /* 0x000e620000000a00 */
[----:B------:R-:W-:Y:S04]  /*21c0*/  @P0 STS.128 [R0+0xa000], RZ ;  /* 0x00a000ff00000388 */ /* 0x000fe80000000c00 */
        /* <DEDUP_REMOVED lines=8> */
[----:B------:R4:W-:Y:S04]  /*2250*/  @!P6 LDGSTS.E.BYPASS.LTC128B.128 [R0+0xb000], desc[UR10][R6.64] ;  /* 0x0b0000000600efae */ /* 0x0009e8000b901d4a */
[----:B------:R-:W-:Y:S04]  /*2260*/  @P2 STS [R225], RZ ;  /* 0x000000ffe1002388 */ /* 0x000fe80000000800 */
[----:B------:R-:W-:Y:S04]  /*2270*/  @P2 STS [R225+0x4], RZ ;  /* 0x000004ffe1002388 */ /* 0x000fe80000000800 */
[----:B------:R-:W-:Y:S04]  /*2280*/  @P2 STS [R225+0x8], RZ ;  /* 0x000008ffe1002388 */ /* 0x000fe80000000800 */
[----:B------:R-:W-:Y:S01]  /*2290*/  @P2 STS [R225+0xc], RZ ;  /* 0x00000cffe1002388 */ /* 0x000fe20000000800 */
[----:B---3--:R-:W-:Y:S01]  /*22a0*/  MOV R11, UR30 ;  /* 0x0000001e000b7c02 */ /* 0x008fe20008000f00 */
[----:B------:R-:W-:-:S02]  /*22b0*/  IMAD.U32 R10, RZ, RZ, UR31 ;  /* 0x0000001fff0a7e24 */ /* 0x000fc4000f8e00ff */
[----:B----4-:R-:W-:Y:S02]  /*22c0*/  @!P2 IMAD.MOV.U32 R6, RZ, RZ, R237 ;  /* 0x000000ffff06a224 */ /* 0x010fe400078e00ed */
[----:B------:R-:W-:-:S05]  /*22d0*/  @!P2 IMAD.MOV.U32 R7, RZ, RZ, R236 ;  /* 0x000000ffff07a224 */ /* 0x000fca00078e00ec */
[----:B------:R-:W-:Y:S01]  /*22e0*/  @!PT LDS RZ, [RZ] ;  /* 0x00000000fffff984 */ /* 0x000fe20000000800 */
[----:B------:R-:W-:Y:S01]  /*22f0*/  @!PT LDS RZ, [RZ] ;  /* 0x00000000fffff984 */ /* 0x000fe20000000800 */
[----:B------:R-:W-:Y:S01]  /*2300*/  @!PT LDS RZ, [RZ] ;  /* 0x00000000fffff984 */ /* 0x000fe20000000800 */
[----:B------:R3:W-:Y:S01]  /*2310*/  @!P2 LDGSTS.E.BYPASS.LTC128B.128 [R225], desc[UR10][R6.64] ;  /* 0x0000000006e1afae */ /* 0x0007e2000b901d4a */
[----:B------:R-:W-:-:S03]  /*2320*/  @!P5 LEA R8, P2, R3, R237, 0x1 ;  /* 0x000000ed0308d211 */ /* 0x000fc600078408ff */
[----:B------:R-:W-:Y:S04]  /*2330*/  @P5 STS [R225+0x1000], RZ ;  /* 0x001000ffe1005388 */ /* 0x000fe80000000800 */
[----:B------:R-:W-:Y:S04]  /*2340*/  @P5 STS [R225+0x1004], RZ ;  /* 0x001004ffe1005388 */ /* 0x000fe80000000800 */
[----:B------:R-:W-:Y:S04]  /*2350*/  @P5 STS [R225+0x1008], RZ ;  /* 0x001008ffe1005388 */ /* 0x000fe80000000800 */
[----:B------:R-:W-:Y:S01]  /*2360*/  @P5 STS [R225+0x100c], RZ ;  /* 0x00100cffe1005388 */ /* 0x000fe20000000800 */
[----:B---3--:R-:W-:Y:S01]  /*2370*/  IMAD.U32 R7, RZ, RZ, UR16 ;  /* 0x00000010ff077e24 */ /* 0x008fe2000f8e00ff */
[----:B------:R-:W-:Y:S01]  /*2380*/  UIMAD UR16, UR42, UR8, URZ ;  /* 0x000000082a1072a4 */ /* 0x000fe2000f8e023f */
[----:B------:R-:W-:-:S03]  /*2390*/  IMAD.U32 R6, RZ, RZ, UR8 ;  /* 0x00000008ff067e24 */ /* 0x000fc6000f8e00ff */
[----:B------:R-:W-:Y:S01]  /*23a0*/  UIMAD UR16, UR33, UR9, UR16 ;  /* 0x00000009211072a4 */ /* 0x000fe2000f8e0210 */
[----:B------:R-:W-:Y:S01]  /*23b0*/  @!P5 LEA.HI.X R9, R3, R236, R7, 0x1, P2 ;  /* 0x000000ec0309d211 */ /* 0x000fe200010f0c07 */
[----:B------:R-:W-:Y:S01]  /*23c0*/  IMAD.WIDE.U32 R6, R6, UR33, R4 ;  /* 0x0000002106067c25 */ /* 0x000fe2000f8e0004 */
[----:B------:R-:W-:-:S03]  /*23d0*/  @!P0 LEA R16, P2, R11, R237, 0x7 ;  /* 0x000000ed0b108211 */ /* 0x000fc600078438ff */
[----:B------:R-:W-:Y:S01]  /*23e0*/  @!PT LDS RZ, [RZ] ;  /* 0x00000000fffff984 */ /* 0x000fe20000000800 */
[----:B------:R-:W-:Y:S01]  /*23f0*/  @!PT LDS RZ, [RZ] ;  /* 0x00000000fffff984 */ /* 0x000fe20000000800 */
[----:B------:R-:W-:Y:S01]  /*2400*/  @!PT LDS RZ, [RZ] ;  /* 0x00000000fffff984 */ /* 0x000fe20000000800 */
[----:B------:R3:W-:Y:S01]  /*2410*/  @!P5 LDGSTS.E.BYPASS.LTC128B.128 [R225+0x1000], desc[UR10][R8.64] ;  /* 0x0100000008e1dfae */ /* 0x0007e2000b901d4a */
[----:B------:R-:W-:Y:S01]  /*2420*/  IMAD.U32 R3, RZ, RZ, UR16 ;  /* 0x00000010ff037e24 */ /* 0x000fe2000f8e00ff */
[----:B------:R-:W-:Y:S01]  /*2430*/  @!P0 LEA.HI.X R17, R11, R236, R10, 0x7, P2 ;  /* 0x000000ec0b118211 */ /* 0x000fe200010f3c0a */
[----:B------:R-:W-:Y:S01]  /*2440*/  UIMAD UR16, UR42, UR14, URZ ;  /* 0x0000000e2a1072a4 */ /* 0x000fe2000f8e023f */
[----:B------:R-:W-:Y:S01]  /*2450*/  ISETP.GE.AND P2, PT, R22, UR12, PT ;  /* 0x0000000c16007c0c */ /* 0x000fe2000bf46270 */
[----:B------:R-:W-:Y:S02]  /*2460*/  @P0 STS [R225+0x2000], RZ ;  /* 0x002000ffe1000388 */ /* 0x000fe40000000800 */
[----:B------:R-:W-:Y:S02]  /*2470*/  UIMAD UR16, UR33, UR15, UR16 ;  /* 0x0000000f211072a4 */ /* 0x000fe4000f8e0210 */
[----:B------:R-:W-:Y:S04]  /*2480*/  @P0 STS [R225+0x2004], RZ ;  /* 0x002004ffe1000388 */ /* 0x000fe80000000800 */
[----:B------:R-:W-:Y:S04]  /*2490*/  @P0 STS [R225+0x2008], RZ ;  /* 0x002008ffe1000388 */ /* 0x000fe80000000800 */
[----:B------:R-:W-:Y:S04]  /*24a0*/  @P0 STS [R225+0x200c], RZ ;  /* 0x00200cffe1000388 */ /* 0x000fe80000000800 */
[----:B------:R-:W-:Y:S01]  /*24b0*/  @!PT LDS RZ, [RZ] ;  /* 0x00000000fffff984 */ /* 0x000fe20000000800 */
[----:B------:R-:W-:Y:S01]  /*24c0*/  @!PT LDS RZ, [RZ] ;  /* 0x00000000fffff984 */ /* 0x000fe20000000800 */
[----:B------:R-:W-:Y:S01]  /*24d0*/  @!PT LDS RZ, [RZ] ;  /* 0x00000000fffff984 */ /* 0x000fe20000000800 */
[----:B------:R4:W-:Y:S04]  /*24e0*/  @!P0 LDGSTS.E.BYPASS.LTC128B.128 [R225+0x2000], desc[UR10][R16.64] ;  /* 0x0200000010e18fae */ /* 0x0009e8000b901d4a */
[----:B------:R-:W-:Y:S01]  /*24f0*/  @P6 STS [R225+0x3000], RZ ;  /* 0x003000ffe1006388 */ /* 0x000fe20000000800 */
[----:B---3--:R-:W-:-:S03]  /*2500*/  IADD3 R8, P5, R6, UR54, RZ ;  /* 0x0000003606087c10 */ /* 0x008fc6000ffbe0ff */
[----:B------:R-:W-:Y:S01]  /*2510*/  @P6 STS [R225+0x3004], RZ ;  /* 0x003004ffe1006388 */ /* 0x000fe20000000800 */
[----:B------:R-:W-:Y:S01]  /*2520*/  IADD3.X R9, R7, UR56, R3, P5, !PT ;  /* 0x0000003807097c10 */ /* 0x000fe2000affe403 */
[----:B------:R-:W-:Y:S01]  /*2530*/  IMAD.U32 R3, RZ, RZ, UR14 ;  /* 0x0000000eff037e24 */ /* 0x000fe2000f8e00ff */
[C---:B------:R-:W-:Y:S01]  /*2540*/  @!P4 IADD3 R23, P5, R2.reuse, 0x20, RZ ;  /* 0x000000200217c810 */ /* 0x040fe20007fbe0ff */
[----:B------:R-:W-:Y:S02]  /*2550*/  @P6 STS [R225+0x3008], RZ ;  /* 0x003008ffe1006388 */ /* 0x000fe40000000800 */
[----:B------:R-:W-:Y:S02]  /*2560*/  IMAD.WIDE.U32 R4, R3, UR33, R4 ;  /* 0x0000002103047c25 */ /* 0x000fe4000f8e0004 */
[----:B------:R-:W-:Y:S02]  /*2570*/  @P6 STS [R225+0x300c], RZ ;  /* 0x00300cffe1006388 */ /* 0x000fe40000000800 */
[----:B------:R-:W-:Y:S01]  /*2580*/  @!P4 IMAD.X R18, RZ, RZ, R34, P5 ;  /* 0x000000ffff12c224 */ /* 0x000fe200028e0622 */
[----:B------:R-:W-:Y:S01]  /*2590*/  @!P3 IADD3 R28, P5, R2, 0x40, RZ ;  /* 0x00000040021cb810 */ /* 0x000fe20007fbe0ff */
[----:B------:R-:W-:Y:S01]  /*25a0*/  IMAD.U32 R3, RZ, RZ, UR16 ;  /* 0x00000010ff037e24 */ /* 0x000fe2000f8e00ff */
[----:B------:R-:W-:-:S02]  /*25b0*/  ULDC.64 UR16, c[0x0][0x268] ;  /* 0x00009a0000107ab9 */ /* 0x000fc40000000a00 */
[----:B------:R-:W-:Y:S02]  /*25c0*/  IMAD R12, R20, UR16, RZ ;  /* 0x00000010140c7c24 */ /* 0x000fe4000f8e02ff */
[----:B------:R-:W-:Y:S01]  /*25d0*/  @!P3 IMAD.X R22, RZ, RZ, R34, P5 ;  /* 0x000000ffff16b224 */ /* 0x000fe200028e0622 */
[----:B------:R-:W-:Y:S01]  /*25e0*/  @!P2 IADD3 R27, P5, R2, 0x60, RZ ;  /* 0x00000060021ba810 */ /* 0x000fe20007fbe0ff */
[----:B------:R-:W-:Y:S01]  /*25f0*/  IMAD R12, R14, UR17, R12 ;  /* 0x000000110e0c7c24 */ /* 0x000fe2000f8e020c */
[----:B----4-:R-:W-:Y:S01]  /*2600*/  @!P3 IADD3 R16, P0, R2, 0x40, RZ ;  /* 0x000000400210b810 */ /* 0x010fe20007f1e0ff */
[----:B------:R-:W-:Y:S02]  /*2610*/  @!P3 IMAD R22, R22, UR8, RZ ;  /* 0x000000081616bc24 */ /* 0x000fe4000f8e02ff */
[----:B------:R-:W-:Y:S01]  /*2620*/  @!P2 IMAD.X R32, RZ, RZ, R34, P5 ;  /* 0x000000ffff20a224 */ /* 0x000fe200028e0622 */
[----:B------:R-:W-:Y:S01]  /*2630*/  IADD3 R6, P5, R4, UR44, RZ ;  /* 0x0000002c04067c10 */ /* 0x000fe2000ffbe0ff */
[----:B------:R-:W-:Y:S01]  /*2640*/  @!P6 IMAD.MOV.U32 R4, RZ, RZ, R237 ;  /* 0x000000ffff04e224 */ /* 0x000fe200078e00ed */
[----:B------:R-:W-:Y:S01]  /*2650*/  @!P3 IADD3.X R17, RZ, R34, RZ, P0, !PT ;  /* 0x00000022ff11b210 */ /* 0x000fe200007fe4ff */
[----:B------:R-:W-:Y:S01]  /*2660*/  @!P3 IMAD R41, R28, UR9, R22 ;  /* 0x000000091c29bc24 */ /* 0x000fe2000f8e0216 */
[----:B------:R-:W-:Y:S01]  /*2670*/  IADD3.X R7, R5, UR45, R3, P5, !PT ;  /* 0x0000002d05077c10 */ /* 0x000fe2000affe403 */
[----:B------:R-:W-:Y:S01]  /*2680*/  IMAD R3, R20, UR18, RZ ;  /* 0x0000001214037c24 */ /* 0x000fe2000f8e02ff */
[----:B------:R-:W-:Y:S01]  /*2690*/  @!P6 MOV R5, R236 ;  /* 0x000000ec0005e202 */ /* 0x000fe20000000f00 */
[----:B------:R-:W-:Y:S01]  /*26a0*/  @!P3 IMAD R17, R17, UR14, RZ ;  /* 0x0000000e1111bc24 */ /* 0x000fe2000f8e02ff */
[----:B------:R-:W-:Y:S01]  /*26b0*/  @!P4 IADD3 R26, P5, R2, 0x20, RZ ;  /* 0x00000020021ac810 */ /* 0x000fe20007fbe0ff */
[----:B------:R-:W-:-:S02]  /*26c0*/  IMAD R3, R14, UR19, R3 ;  /* 0x000000130e037c24 */ /* 0x000fc4000f8e0203 */
[----:B------:R-:W-:-:S04]  /*26d0*/  @!P6 IMAD.WIDE.U32 R10, R11, 0xc0, R4 ;  /* 0x000000c00b0ae825 */ /* 0x000fc800078e0004 */
[----:B------:R-:W-:Y:S01]  /*26e0*/  @!P4 IMAD.X R29, RZ, RZ, R34, P5 ;  /* 0x000000ffff1dc224 */ /* 0x000fe200028e0622 */
[----:B------:R-:W-:Y:S01]  /*26f0*/  ISETP.GE.AND P5, PT, R2, UR12, PT ;  /* 0x0000000c02007c0c */ /* 0x000fe2000bfa6270 */
[----:B------:R-:W-:-:S04]  /*2700*/  IMAD.WIDE.U32 R4, R14, UR18, R8 ;  /* 0x000000120e047c25 */ /* 0x000fc8000f8e0008 */
[----:B------:R-:W-:-:S04]  /*2710*/  IMAD.WIDE.U32 R6, R14, UR16, R6 ;  /* 0x000000100e067c25 */ /* 0x000fc8000f8e0006 */
[----:B------:R-:W-:Y:S02]  /*2720*/  IMAD.IADD R5, R5, 0x1, R3 ;  /* 0x0000000105057824 */ /* 0x000fe400078e0203 */
[----:B------:R-:W-:Y:S02]  /*2730*/  @!P4 IMAD R3, R18, UR8, RZ ;  /* 0x000000081203cc24 */ /* 0x000fe4000f8e02ff */
[----:B------:R-:W-:Y:S02]  /*2740*/  IMAD.IADD R7, R7, 0x1, R12 ;  /* 0x0000000107077824 */ /* 0x000fe400078e020c */
[----:B------:R-:W-:Y:S01]  /*2750*/  @!P6 VIADD R15, R11, UR20 ;  /* 0x000000140b0fec36 */ /* 0x000fe20008000000 */
[----:B------:R-:W-:Y:S01]  /*2760*/  @!P3 MOV R11, R5 ;  /* 0x00000005000bb202 */ /* 0x000fe20000000f00 */
[C---:B------:R-:W-:Y:S02]  /*2770*/  @!P4 IMAD R40, R23.reuse, UR9, R3 ;  /* 0x000000091728cc24 */ /* 0x040fe4000f8e0203 */
[----:B------:R-:W-:-:S04]  /*2780*/  @!P4 IMAD.WIDE.U32 R8, R23, UR8, R4 ;  /* 0x000000081708cc25 */ /* 0x000fc8000f8e0004 */
[----:B------:R-:W-:Y:S02]  /*2790*/  @!P6 IMAD.MOV.U32 R14, RZ, RZ, R10 ;  /* 0x000000ffff0ee224 */ /* 0x000fe400078e000a */
[----:B------:R-:W-:Y:S02]  /*27a0*/  @!P2 IMAD.MOV.U32 R12, RZ, RZ, R4 ;  /* 0x000000ffff0ca224 */ /* 0x000fe400078e0004 */
[----:B------:R-:W-:Y:S01]  /*27b0*/  @!P2 IMAD.MOV.U32 R13, RZ, RZ, R5 ;  /* 0x000000ffff0da224 */ /* 0x000fe200078e0005 */
[----:B------:R-:W-:Y:S01]  /*27c0*/  @!PT LDS RZ, [RZ] ;  /* 0x00000000fffff984 */ /* 0x000fe20000000800 */
[----:B------:R-:W-:Y:S01]  /*27d0*/  @!PT LDS RZ, [RZ] ;  /* 0x00000000fffff984 */ /* 0x000fe20000000800 */
[----:B------:R-:W-:Y:S01]  /*27e0*/  @!PT LDS RZ, [RZ] ;  /* 0x00000000fffff984 */ /* 0x000fe20000000800 */
[----:B------:R3:W-:Y:S01]  /*27f0*/  @!P6 LDGSTS.E.BYPASS.LTC128B.128 [R225+0x3000], desc[UR10][R14.64] ;  /* 0x030000000ee1efae */ /* 0x0007e2000b901d4a */
[----:B------:R-:W-:Y:S02]  /*2800*/  @!P4 IMAD.MOV.U32 R18, RZ, RZ, R6 ;  /* 0x000000ffff12c224 */ /* 0x000fe400078e0006 */
[----:B------:R-:W-:Y:S01]  /*2810*/  @!P4 IMAD.MOV.U32 R19, RZ, RZ, R7 ;  /* 0x000000ffff13c224 */ /* 0x000fe200078e0007 */
[----:B------:R-:W-:Y:S01]  /*2820*/  @P5 STS.128 [R0+0xc000], RZ ;  /* 0x00c000ff00005388 */ /* 0x000fe20000000c00 */
[----:B------:R-:W-:-:S02]  /*2830*/  @!P2 IMAD R3, R32, UR8, RZ ;  /* 0x000000082003ac24 */ /* 0x000fc4000f8e02ff */
[----:B------:R-:W-:Y:S01]  /*2840*/  @!P4 IMAD R23, R29, UR14, RZ ;  /* 0x0000000e1d17cc24 */ /* 0x000fe2000f8e02ff */
[----:B------:R-:W4:Y:S01]  /*2850*/  @!P2 LDC.64 R32, c[0x0][0x218] ;  /* 0x00008600ff20ab82 */ /* 0x000f220000000a00 */
[--C-:B------:R-:W-:Y:S02]  /*2860*/  @!P3 IMAD.MOV.U32 R10, RZ, RZ, R4.reuse ;  /* 0x000000ffff0ab224 */ /* 0x100fe400078e0004 */
[----:B------:R-:W-:Y:S02]  /*2870*/  @!P5 IMAD.MOV.U32 R20, RZ, RZ, R4 ;  /* 0x000000ffff14d224 */ /* 0x000fe400078e0004 */
[----:B------:R-:W-:Y:S02]  /*2880*/  @!P5 IMAD.MOV.U32 R21, RZ, RZ, R5 ;  /* 0x000000ffff15d224 */ /* 0x000fe400078e0005 */
[C---:B------:R-:W-:Y:S02]  /*2890*/  @!P2 IMAD R42, R27.reuse, UR9, R3 ;  /* 0x000000091b2aac24 */ /* 0x040fe4000f8e0203 */
[----:B------:R-:W-:-:S04]  /*28a0*/  @!P2 IMAD.WIDE.U32 R12, R27, UR8, R12 ;  /* 0x000000081b0cac25 */ /* 0x000fc8000f8e000c */
[C---:B------:R-:W-:Y:S02]  /*28b0*/  @!P4 IMAD R43, R26.reuse, UR15, R23 ;  /* 0x0000000f1a2bcc24 */ /* 0x040fe4000f8e0217 */
[----:B------:R-:W-:Y:S02]  /*28c0*/  @!P4 IMAD.WIDE.U32 R18, R26, UR14, R18 ;  /* 0x0000000e1a12cc25 */ /* 0x000fe4000f8e0012 */
[----:B------:R-:W1:Y:S02]  /*28d0*/  @!P5 LDC.64 R26, c[0x0][0x218] ;  /* 0x00008600ff1adb82 */ /* 0x000e640000000a00 */
[----:B------:R-:W-:-:S04]  /*28e0*/  @!P3 IMAD.WIDE.U32 R4, R28, UR8, R10 ;  /* 0x000000081c04bc25 */ /* 0x000fc8000f8e000a */
[C---:B------:R-:W-:Y:S02]  /*28f0*/  @!P5 IMAD R3, R34.reuse, UR8, RZ ;  /* 0x000000082203dc24 */ /* 0x040fe4000f8e02ff */
[----:B------:R-:W3:Y:S01]  /*2900*/  @!P4 LDC.64 R28, c[0x0][0x218] ;  /* 0x00008600ff1ccb82 */ /* 0x000ee20000000a00 */
[----:B------:R-:W-:Y:S02]  /*2910*/  @!P5 IMAD R22, R34, UR14, RZ ;  /* 0x0000000e2216dc24 */ /* 0x000fe4000f8e02ff */
[C---:B------:R-:W-:Y:S01]  /*2920*/  @!P5 IMAD R23, R2.reuse, UR9, R3 ;  /* 0x000000090217dc24 */ /* 0x040fe2000f8e0203 */
[----:B------:R-:W-:Y:S01]  /*2930*/  @!P2 IADD3 R3, P0, R2, 0x60, RZ ;  /* 0x000000600203a810 */ /* 0x000fe20007f1e0ff */
[--C-:B------:R-:W-:Y:S02]  /*2940*/  @!P3 IMAD.MOV.U32 R24, RZ, RZ, R6.reuse ;  /* 0x000000ffff18b224 */ /* 0x100fe400078e0006 */
[----:B------:R-:W-:Y:S02]  /*2950*/  @!P3 IMAD.MOV.U32 R25, RZ, RZ, R7 ;  /* 0x000000ffff19b224 */ /* 0x000fe400078e0007 */
[----:B------:R-:W-:-:S02]  /*2960*/  @!P2 IMAD.MOV.U32 R30, RZ, RZ, R6 ;  /* 0x000000ffff1ea224 */ /* 0x000fc400078e0006 */
[----:B------:R-:W-:Y:S02]  /*2970*/  @!P2 IMAD.MOV.U32 R31, RZ, RZ, R7 ;  /* 0x000000ffff1fa224 */ /* 0x000fe400078e0007 */
[----:B------:R-:W-:Y:S01]  /*2980*/  @!P3 IMAD R39, R16, UR15, R17 ;  /* 0x0000000f1027bc24 */ /* 0x000fe2000f8e0211 */
[----:B------:R-:W-:Y:S01]  /*2990*/  UMOV UR18, UR36 ;  /* 0x0000002400127c82 */ /* 0x000fe20008000000 */
[----:B------:R-:W-:Y:S01]  /*29a0*/  @!P5 IMAD.WIDE.U32 R10, R2, UR8, R20 ;  /* 0x00000008020adc25 */ /* 0x000fe2000f8e0014 */
[----:B------:R-:W-:Y:S01]  /*29b0*/  UMOV UR19, UR37 ;  /* 0x0000002500137c82 */ /* 0x000fe20008000000 */
[----:B------:R-:W-:Y:S02]  /*29c0*/  MOV R239, 0x7f800000 ;  /* 0x7f80000000ef7802 */ /* 0x000fe40000000f00 */
[----:B------:R-:W-:Y:S02]  /*29d0*/  IMAD.MOV.U32 R241, RZ, RZ, 0x7f800000 ;  /* 0x7f800000fff17424 */ /* 0x000fe400078e00ff */
[----:B------:R-:W-:-:S02]  /*29e0*/  IMAD.MOV.U32 R242, RZ, RZ, 0x7f800000 ;  /* 0x7f800000fff27424 */ /* 0x000fc400078e00ff */
[----:B------:R-:W-:Y:S02]  /*29f0*/  IMAD.MOV.U32 R238, RZ, RZ, 0x7f800000 ;  /* 0x7f800000ffee7424 */ /* 0x000fe400078e00ff */
[----:B------:R-:W-:Y:S02]  /*2a00*/  VIADD R183, R188, 0x2000 ;  /* 0x00002000bcb77836 */ /* 0x000fe40000000000 */
[----:B------:R-:W-:Y:S02]  /*2a10*/  VIADD R177, R187, 0x2000 ;  /* 0x00002000bbb17836 */ /* 0x000fe40000000000 */
[----:B------:R-:W-:Y:S02]  /*2a20*/  IMAD.MOV.U32 R185, RZ, RZ, 0x20 ;  /* 0x00000020ffb97424 */ /* 0x000fe400078e00ff */
[----:B------:R-:W-:Y:S02]  /*2a30*/  IMAD.MOV.U32 R178, RZ, RZ, 0x40 ;  /* 0x00000040ffb27424 */ /* 0x000fe400078e00ff */
[----:B------:R-:W-:Y:S01]  /*2a40*/  IMAD.MOV.U32 R248, RZ, RZ, 0x40 ;  /* 0x00000040fff87424 */ /* 0x000fe200078e00ff */
[----:B------:R-:W-:Y:S01]  /*2a50*/  CS2R R126, SRZ ;  /* 0x00000000007e7805 */ /* 0x000fe2000001ff00 */
[C---:B------:R-:W-:Y:S01]  /*2a60*/  @!P5 IMAD R38, R2.reuse, UR15, R22 ;  /* 0x0000000f0226dc24 */ /* 0x040fe2000f8e0216 */
[----:B------:R-:W-:Y:S01]  /*2a70*/  CS2R R124, SRZ ;  /* 0x00000000007c7805 */ /* 0x000fe2000001ff00 */
[----:B------:R-:W-:Y:S01]  /*2a80*/  @!P5 IMAD.WIDE.U32 R6, R2, UR14, R6 ;  /* 0x0000000e0206dc25 */ /* 0x000fe2000f8e0006 */
[----:B------:R-:W-:-:S02]  /*2a90*/  CS2R R130, SRZ ;  /* 0x0000000000827805 */ /* 0x000fc4000001ff00 */
[----:B------:R-:W-:Y:S02]  /*2aa0*/  CS2R R128, SRZ ;  /* 0x0000000000807805 */ /* 0x000fe4000001ff00 */
[----:B------:R-:W-:Y:S01]  /*2ab0*/  CS2R R122, SRZ ;  /* 0x00000000007a7805 */ /* 0x000fe2000001ff00 */
[----:B------:R-:W-:Y:S01]  /*2ac0*/  @!P2 IMAD.X R2, RZ, RZ, R34, P0 ;  /* 0x000000ffff02a224 */ /* 0x000fe200000e0622 */
[----:B---3--:R-:W-:Y:S01]  /*2ad0*/  @!P4 LEA R20, P0, R8, R28, 0x1 ;  /* 0x0000001c0814c211 */ /* 0x008fe200078008ff */
[----:B------:R-:W3:Y:S01]  /*2ae0*/  @!P5 LDC.64 R34, c[0x0][0x220] ;  /* 0x00008800ff22db82 */ /* 0x000ee20000000a00 */
[----:B------:R-:W-:Y:S01]  /*2af0*/  @!P4 IMAD.IADD R21, R9, 0x1, R40 ;  /* 0x000000010915c824 */ /* 0x000fe200078e0228 */
[----:B------:R-:W-:Y:S01]  /*2b00*/  CS2R R120, SRZ ;  /* 0x0000000000787805 */ /* 0x000fe2000001ff00 */
[----:B------:R-:W-:Y:S01]  /*2b10*/  @!P2 IMAD R14, R2, UR14, RZ ;  /* 0x0000000e020eac24 */ /* 0x000fe2000f8e02ff */
[----:B-1----:R-:W-:Y:S01]  /*2b20*/  @!P5 LEA R2, P6, R10, R26, 0x1 ;  /* 0x0000001a0a02d211 */ /* 0x002fe200078c08ff */
[----:B------:R-:W-:Y:S01]  /*2b30*/  @!P5 IMAD.IADD R9, R11, 0x1, R23 ;  /* 0x000000010b09d824 */ /* 0x000fe200078e0217 */
[----:B------:R-:W-:Y:S01]  /*2b40*/  @!P4 LEA.HI.X R21, R8, R29, R21, 0x1, P0 ;  /* 0x0000001d0815c211 */ /* 0x000fe200000f0c15 */
[C---:B------:R-:W-:Y:S01]  /*2b50*/  @!P2 IMAD R26, R3.reuse, UR15, R14 ;  /* 0x0000000f031aac24 */ /* 0x040fe2000f8e020e */
[----:B------:R-:W1:Y:S01]  /*2b60*/  @!P4 LDC.64 R22, c[0x0][0x220] ;  /* 0x00008800ff16cb82 */ /* 0x000e620000000a00 */
[----:B------:R-:W-:Y:S01]  /*2b70*/  @!P2 IMAD.WIDE.U32 R14, R3, UR14, R30 ;  /* 0x0000000e030eac25 */ /* 0x000fe2000f8e001e */
[----:B------:R-:W-:-:S02]  /*2b80*/  @!P5 LEA.HI.X R3, R10, R27, R9, 0x1, P6 ;  /* 0x0000001b0a03d211 */ /* 0x000fc400030f0c09 */
[----:B------:R-:W-:Y:S02]  /*2b90*/  CS2R R118, SRZ ;  /* 0x0000000000767805 */ /* 0x000fe4000001ff00 */
[----:B------:R-:W-:Y:S01]  /*2ba0*/  @!P3 LEA R8, P0, R4, R36, 0x1 ;  /* 0x000000240408b211 */ /* 0x000fe200078008ff */
[----:B------:R-:W-:Y:S01]  /*2bb0*/  @!P3 IMAD.IADD R5, R5, 0x1, R41 ;  /* 0x000000010505b824 */ /* 0x000fe200078e0229 */
[----:B------:R-:W-:Y:S01]  /*2bc0*/  CS2R R116, SRZ ;  /* 0x0000000000747805 */ /* 0x000fe2000001ff00 */
[----:B------:R-:W-:Y:S01]  /*2bd0*/  @!PT LDS RZ, [RZ] ;  /* 0x00000000fffff984 */ /* 0x000fe20000000800 */
[----:B------:R-:W-:Y:S01]  /*2be0*/  @!PT LDS RZ, [RZ] ;  /* 0x00000000fffff984 */ /* 0x000fe20000000800 */
[----:B------:R-:W-:Y:S01]  /*2bf0*/  @!PT LDS RZ, [RZ] ;  /* 0x00000000fffff984 */ /* 0x000fe20000000800 */
[----:B------:R4:W-:Y:S01]  /*2c00*/  @!P5 LDGSTS.E.BYPASS.LTC128B.128 [R0+0xc000], desc[UR10][R2.64] ;  /* 0x0c0000000200dfae */ /* 0x0009e2000b901d4a */
[----:B------:R-:W2:Y:S01]  /*2c10*/  @!P3 LDC.64 R10, c[0x0][0x220] ;  /* 0x00008800ff0abb82 */ /* 0x000ea20000000a00 */
[----:B------:R-:W-:Y:S01]  /*2c20*/  @!P3 IMAD.WIDE.U32 R16, R16, UR14, R24 ;  /* 0x0000000e1010bc25 */ /* 0x000fe2000f8e0018 */
[----:B------:R-:W-:Y:S01]  /*2c30*/  @!P3 LEA.HI.X R9, R4, R37, R5, 0x1, P0 ;  /* 0x000000250409b211 */ /* 0x000fe200000f0c05 */
[----:B------:R-:W-:Y:S01]  /*2c40*/  @P4 STS.128 [R0+0xd000], RZ ;  /* 0x00d000ff00004388 */ /* 0x000fe20000000c00 */
[----:B------:R-:W-:Y:S01]  /*2c50*/  CS2R R110, SRZ ;  /* 0x00000000006e7805 */ /* 0x000fe2000001ff00 */
[----:B------:R-:W-:Y:S01]  /*2c60*/  @!P5 IMAD.IADD R5, R7, 0x1, R38 ;  /* 0x000000010705d824 */ /* 0x000fe200078e0226 */
[----:B------:R-:W-:Y:S01]  /*2c70*/  CS2R R108, SRZ ;  /* 0x00000000006c7805 */ /* 0x000fe2000001ff00 */
[----:B------:R-:W-:Y:S01]  /*2c80*/  @!PT LDS RZ, [RZ] ;  /* 0x00000000fffff984 */ /* 0x000fe20000000800 */
[----:B------:R-:W-:Y:S01]  /*2c90*/  @!PT LDS RZ, [RZ] ;  /* 0x00000000fffff984 */ /* 0x000fe20000000800 */
[----:B------:R-:W-:Y:S01]  /*2ca0*/  @!PT LDS RZ, [RZ] ;  /* 0x00000000fffff984 */ /* 0x000fe20000000800 */
[----:B------:R-:W-:Y:S01]  /*2cb0*/  @!P4 LDGSTS.E.BYPASS.LTC128B.128 [R0+0xd000], desc[UR10][R20.64] ;  /* 0x0d0000001400cfae */ /* 0x000fe2000b901d4a */
[----:B------:R-:W2:Y:S01]  /*2cc0*/  @!P2 LDC.64 R24, c[0x0][0x220] ;  /* 0x00008800ff18ab82 */ /* 0x000ea20000000a00 */
[C---:B------:R-:W-:Y:S01]  /*2cd0*/  IMAD.SHL.U32 R186, R188.reuse, 0x2, RZ ;  /* 0x00000002bcba7824 */ /* 0x040fe200078e00ff */
[----:B------:R-:W-:Y:S01]  /*2ce0*/  CS2R R114, SRZ ;  /* 0x0000000000727805 */ /* 0x000fe2000001ff00 */
[----:B------:R-:W-:Y:S01]  /*2cf0*/  @P3 STS.128 [R0+0xe000], RZ ;  /* 0x00e000ff00003388 */ /* 0x000fe20000000c00 */
[----:B------:R-:W-:Y:S01]  /*2d00*/  IMAD.SHL.U32 R184, R188, 0x2, RZ ;  /* 0x00000002bcb87824 */ /* 0x000fe200078e00ff */
[----:B------:R-:W-:-:S02]  /*2d10*/  CS2R R112, SRZ ;  /* 0x0000000000707805 */ /* 0x000fc4000001ff00 */
        /* <DEDUP_REMOVED lines=9> */
[----:B------:R-:W-:Y:S02]  /*2db0*/  CS2R R94, SRZ ;  /* 0x00000000005e7805 */ /* 0x000fe4000001ff00 */
[----:B------:R-:W-:-:S02]  /*2dc0*/  CS2R R92, SRZ ;  /* 0x00000000005c7805 */ /* 0x000fc4000001ff00 */
[----:B------:R-:W-:Y:S02]  /*2dd0*/  CS2R R98, SRZ ;  /* 0x0000000000627805 */ /* 0x000fe4000001ff00 */
[----:B------:R-:W-:Y:S02]  /*2de0*/  CS2R R96, SRZ ;  /* 0x0000000000607805 */ /* 0x000fe4000001ff00 */
[----:B------:R-:W-:Y:S02]  /*2df0*/  CS2R R90, SRZ ;  /* 0x00000000005a7805 */ /* 0x000fe4000001ff00 */
[----:B------:R-:W-:Y:S01]  /*2e00*/  CS2R R88, SRZ ;  /* 0x0000000000587805 */ /* 0x000fe2000001ff00 */
[----:B----4-:R-:W-:Y:S01]  /*2e10*/  @!P2 IMAD.IADD R3, R13, 0x1, R42 ;  /* 0x000000010d03a824 */ /* 0x010fe200078e022a */
[----:B------:R-:W-:Y:S02]  /*2e20*/  @!P2 LEA R2, P0, R12, R32, 0x1 ;  /* 0x000000200c02a211 */ /* 0x000fe400078008ff */
[----:B------:R-:W-:-:S02]  /*2e30*/  CS2R R86, SRZ ;  /* 0x0000000000567805 */ /* 0x000fc4000001ff00 */
[----:B------:R-:W-:Y:S02]  /*2e40*/  CS2R R84, SRZ ;  /* 0x0000000000547805 */ /* 0x000fe4000001ff00 */
[----:B------:R-:W-:Y:S02]  /*2e50*/  CS2R R78, SRZ ;  /* 0x00000000004e7805 */ /* 0x000fe4000001ff00 */
[----:B------:R-:W-:Y:S02]  /*2e60*/  @!P2 LEA.HI.X R3, R12, R33, R3, 0x1, P0 ;  /* 0x000000210c03a211 */ /* 0x000fe400000f0c03 */
[----:B------:R-:W-:Y:S01]  /*2e70*/  CS2R R76, SRZ ;  /* 0x00000000004c7805 */ /* 0x000fe2000001ff00 */
[----:B------:R-:W4:Y:S01]  /*2e80*/  LDC.64 R12, c[0x0][0x3b8] ;  /* 0x0000ee00ff0c7b82 */ /* 0x000f220000000a00 */
[----:B---3--:R-:W-:Y:S02]  /*2e90*/  @!P5 LEA R4, P0, R6, R34, 0x1 ;  /* 0x000000220604d211 */ /* 0x008fe400078008ff */
[----:B------:R-:W-:Y:S01]  /*2ea0*/  CS2R R82, SRZ ;  /* 0x0000000000527805 */ /* 0x000fe2000001ff00 */
[----:B------:R-:W-:Y:S01]  /*2eb0*/  @!PT LDS RZ, [RZ] ;  /* 0x00000000fffff984 */ /* 0x000fe20000000800 */
[----:B------:R-:W-:Y:S01]  /*2ec0*/  @!PT LDS RZ, [RZ] ;  /* 0x00000000fffff984 */ /* 0x000fe20000000800 */
[----:B------:R-:W-:Y:S01]  /*2ed0*/  @!PT LDS RZ, [RZ] ;  /* 0x00000000fffff984 */ /* 0x000fe20000000800 */
[----:B------:R3:W-:Y:S01]  /*2ee0*/  @!P2 LDGSTS.E.BYPASS.LTC128B.128 [R0+0xf000], desc[UR10][R2.64] ;  /* 0x0f0000000200afae */ /* 0x0007e2000b901d4a */
[----:B------:R-:W-:-:S02]  /*2ef0*/  CS2R R80, SRZ ;  /* 0x0000000000507805 */ /* 0x000fc4000001ff00 */
[----:B------:R-:W-:Y:S02]  /*2f00*/  @!P5 LEA.HI.X R5, R6, R35, R5, 0x1, P0 ;  /* 0x000000230605d211 */ /* 0x000fe400000f0c05 */
[----:B------:R-:W-:Y:S02]  /*2f10*/  CS2R R74, SRZ ;  /* 0x00000000004a7805 */ /* 0x000fe4000001ff00 */
[----:B-1----:R-:W-:Y:S01]  /*2f20*/  @!P4 LEA R6, P0, R18, R22, 0x1 ;  /* 0x000000161206c211 */ /* 0x002fe200078008ff */
[----:B------:R-:W-:Y:S01]  /*2f30*/  @P5 STS.128 [R0+0x10000], RZ ;  /* 0x010000ff00005388 */ /* 0x000fe20000000c00 */
[----:B------:R-:W-:Y:S02]  /*2f40*/  @!P2 IADD3 R8, R15, R26, RZ ;  /* 0x0000001a0f08a210 */ /* 0x000fe40007ffe0ff */
[----:B------:R-:W-:Y:S02]  /*2f50*/  CS2R R72, SRZ ;  /* 0x0000000000487805 */ /* 0x000fe4000001ff00 */
[----:B------:R-:W-:Y:S01]  /*2f60*/  CS2R R70, SRZ ;  /* 0x0000000000467805 */ /* 0x000fe2000001ff00 */
[----:B------:R-:W-:Y:S01]  /*2f70*/  @!PT LDS RZ, [RZ] ;  /* 0x00000000fffff984 */ /* 0x000fe20000000800 */
[----:B------:R-:W-:Y:S01]  /*2f80*/  @!PT LDS RZ, [RZ] ;  /* 0x00000000fffff984 */ /* 0x000fe20000000800 */
[----:B------:R-:W-:Y:S01]  /*2f90*/  @!PT LDS RZ, [RZ] ;  /* 0x00000000fffff984 */ /* 0x000fe20000000800 */
[----:B------:R1:W-:Y:S01]  /*2fa0*/  @!P5 LDGSTS.E.BYPASS.LTC128B.128 [R0+0x10000], desc[UR10][R4.64] ;  /* 0x100000000400dfae */ /* 0x0003e2000b901d4a */
[----:B------:R-:W-:Y:S01]  /*2fb0*/  CS2R R68, SRZ ;  /* 0x0000000000447805 */ /* 0x000fe2000001ff00 */
[----:B------:R-:W-:Y:S01]  /*2fc0*/  UMOV UR20, UR28 ;  /* 0x0000001c00147c82 */ /* 0x000fe20008000000 */
[----:B------:R-:W-:Y:S01]  /*2fd0*/  UMOV UR17, UR29 ;  /* 0x0000001d00117c82 */ /* 0x000fe20008000000 */
[----:B------:R-:W-:Y:S01]  /*2fe0*/  @P4 STS.128 [R0+0x11000], RZ ;  /* 0x011000ff00004388 */ /* 0x000fe20000000c00 */
[----:B------:R-:W-:Y:S01]  /*2ff0*/  ULDC.U8 UR9, c[0x0][0x388] ;  /* 0x0000e20000097ab9 */ /* 0x000fe20000000000 */
[----:B---3--:R-:W-:-:S02]  /*3000*/  @!P4 IMAD.IADD R2, R19, 0x1, R43 ;  /* 0x000000011302c824 */ /* 0x008fc400078e022b */
[----:B------:R-:W-:-:S03]  /*3010*/  @!P3 IMAD.IADD R3, R17, 0x1, R39 ;  /* 0x000000011103b824 */ /* 0x000fc600078e0227 */
[----:B------:R-:W-:Y:S02]  /*3020*/  @!P4 LEA.HI.X R7, R18, R23, R2, 0x1, P0 ;  /* 0x000000171207c211 */ /* 0x000fe400000f0c02 */
[----:B--2---:R-:W-:Y:S02]  /*3030*/  @!P2 LEA R2, P0, R14, R24, 0x1 ;  /* 0x000000180e02a211 */ /* 0x004fe400078008ff */
[C---:B-1----:R-:W-:Y:S01]  /*3040*/  @!P3 LEA R4, P5, R16.reuse, R10, 0x1 ;  /* 0x0000000a1004b211 */ /* 0x042fe200078a08ff */
[----:B------:R-:W-:Y:S01]  /*3050*/  @!PT LDS RZ, [RZ] ;  /* 0x00000000fffff984 */ /* 0x000fe20000000800 */
[----:B------:R-:W-:Y:S01]  /*3060*/  @!PT LDS RZ, [RZ] ;  /* 0x00000000fffff984 */ /* 0x000fe20000000800 */
[----:B------:R-:W-:Y:S01]  /*3070*/  @!PT LDS RZ, [RZ] ;  /* 0x00000000fffff984 */ /* 0x000fe20000000800 */
[----:B------:R-:W-:Y:S03]  /*3080*/  @!P4 LDGSTS.E.BYPASS.LTC128B.128 [R0+0x11000], desc[UR10][R6.64] ;  /* 0x110000000600cfae */ /* 0x000fe6000b901d4a */
[----:B------:R-:W-:Y:S01]  /*3090*/  @!P3 LEA.HI.X R5, R16, R11, R3, 0x1, P5 ;  /* 0x0000000b1005b211 */ /* 0x000fe200028f0c03 */
[----:B------:R-:W-:Y:S01]  /*30a0*/  @P3 STS.128 [R0+0x12000], RZ ;  /* 0x012000ff00003388 */ /* 0x000fe20000000c00 */
[----:B------:R-:W-:-:S03]  /*30b0*/  @!P2 LEA.HI.X R3, R14, R25, R8, 0x1, P0 ;  /* 0x000000190e03a211 */ /* 0x000fc600000f0c08 */
[----:B------:R-:W-:Y:S01]  /*30c0*/  @!PT LDS RZ, [RZ] ;  /* 0x00000000fffff984 */ /* 0x000fe20000000800 */
[----:B------:R-:W-:Y:S01]  /*30d0*/  @!PT LDS RZ, [RZ] ;  /* 0x00000000fffff984 */ /* 0x000fe20000000800 */
[----:B------:R-:W-:Y:S01]  /*30e0*/  @!PT LDS RZ, [RZ] ;  /* 0x00000000fffff984 */ /* 0x000fe20000000800 */
[----:B------:R-:W-:Y:S04]  /*30f0*/  @!P3 LDGSTS.E.BYPASS.LTC128B.128 [R0+0x12000], desc[UR10][R4.64] ;  /* 0x120000000400bfae */ /* 0x000fe8000b901d4a */
[----:B------:R1:W-:Y:S04]  /*3100*/  @P2 STS.128 [R0+0x13000], RZ ;  /* 0x013000ff00002388 */ /* 0x0003e80000000c00 */
[----:B------:R-:W-:Y:S01]  /*3110*/  @!PT LDS RZ, [RZ] ;  /* 0x00000000fffff984 */ /* 0x000fe20000000800 */
[----:B------:R-:W-:Y:S01]  /*3120*/  @!PT LDS RZ, [RZ] ;  /* 0x00000000fffff984 */ /* 0x000fe20000000800 */
[----:B------:R-:W-:Y:S01]  /*3130*/  @!PT LDS RZ, [RZ] ;  /* 0x00000000fffff984 */ /* 0x000fe20000000800 */
[----:B------:R1:W-:Y:S04]  /*3140*/  @!P2 LDGSTS.E.BYPASS.LTC128B.128 [R0+0x13000], desc[UR10][R2.64] ;  /* 0x130000000200afae */ /* 0x0003e8000b901d4a */
[----:B------:R-:W0:Y:S04]  /*3150*/  LDGDEPBAR ;  /* 0x00000000000079af */ /* 0x000e280000000000 */
[----:B----4-:R-:W2:Y:S04]  /*3160*/  LDG.E.64 R8, desc[UR10][R12.64] ;  /* 0x0000000a0c087981 */ /* 0x010ea8000c1e1b00 */
[----:B------:R-:W3:Y:S01]  /*3170*/  LDG.E.64 R4, desc[UR10][R12.64+0x8] ;  /* 0x0000080a0c047981 */ /* 0x000ee2000c1e1b00 */
[----:B-1----:R-:W-:-:S02]  /*3180*/  VIADD R0, R246, 0x48 ;  /* 0x00000048f6007836 */ /* 0x002fc40000000000 */
[C---:B------:R-:W-:Y:S02]  /*3190*/  VIADD R3, R246.reuse, 0x8 ;  /* 0x00000008f6037836 */ /* 0x040fe40000000000 */
[----:B------:R-:W-:Y:S01]  /*31a0*/  VIADD R2, R246, 0x40 ;  /* 0x00000040f6027836 */ /* 0x000fe20000000000 */
[----:B------:R-:W-:Y:S02]  /*31b0*/  ISETP.GE.AND P0, PT, R0, UR7, PT ;  /* 0x0000000700007c0c */ /* 0x000fe4000bf06270 */
[----:B------:R-:W-:Y:S02]  /*31c0*/  ISETP.GE.AND P4, PT, R246, UR7, PT ;  /* 0x00000007f6007c0c */ /* 0x000fe4000bf86270 */
[----:B------:R-:W-:Y:S02]  /*31d0*/  ISETP.GE.AND P3, PT, R3, UR7, PT ;  /* 0x0000000703007c0c */ /* 0x000fe4000bf66270 */
[----:B------:R-:W-:Y:S01]  /*31e0*/  ISETP.GE.AND P2, PT, R2, UR7, PT ;  /* 0x0000000702007c0c */ /* 0x000fe2000bf46270 */
[----:B------:R-:W-:Y:S01]  /*31f0*/  IMAD.MOV.U32 R2, RZ, RZ, 0x4 ;  /* 0x00000004ff027424 */ /* 0x000fe200078e00ff */
[----:B------:R-:W-:Y:S01]  /*3200*/  UIMAD UR7, UR48, UR23, UR59 ;  /* 0x00000017300772a4 */ /* 0x000fe2000f8e023b */
[----:B------:R-:W-:-:S02]  /*3210*/  IMAD.MOV.U32 R6, RZ, RZ, 0x4 ;  /* 0x00000004ff067424 */ /* 0x000fc400078e00ff */
[----:B------:R-:W-:Y:S01]  /*3220*/  IMAD.WIDE R2, R246, R2, UR18 ;  /* 0x00000012f6027e25 */ /* 0x000fe2000f8e0202 */
[----:B------:R-:W-:Y:S01]  /*3230*/  USHF.L.U32 UR7, UR7, 0x5, URZ ;  /* 0x0000000507077899 */ /* 0x000fe2000800063f */
[----:B------:R-:W-:Y:S01]  /*3240*/  SEL R183, R183, R188, !P1 ;  /* 0x000000bcb7b77207 */ /* 0x000fe20004800000 */
[----:B------:R-:W-:Y:S01]  /*3250*/  ULDC UR23, c[0x0][0x2dc] ;  /* 0x0000b70000177ab9 */ /* 0x000fe20000000800 */
[----:B------:R-:W-:Y:S01]  /*3260*/  @!P0 IMAD.WIDE R6, R0, R6, UR18 ;  /* 0x0000001200068e25 */ /* 0x000fe2000f8e0206 */
[----:B------:R-:W-:Y:S01]  /*3270*/  USHF.R.S32.HI UR8, URZ, 0x1f, UR7 ;  /* 0x0000001f3f087899 */ /* 0x000fe20008011407 */
[----:B------:R-:W5:Y:S01]  /*3280*/  @!P4 LDG.E R241, desc[UR10][R2.64] ;  /* 0x0000000a02f1c981 */ /* 0x000f62000c1e1900 */
[----:B------:R-:W-:-:S03]  /*3290*/  SHF.R.S32.HI R0, RZ, 0x1f, R44 ;  /* 0x0000001fff007819 */ /* 0x000fc6000001142c */
[----:B------:R-:W5:Y:S04]  /*32a0*/  @!P3 LDG.E R242, desc[UR10][R2.64+0x20] ;  /* 0x0000200a02f2b981 */ /* 0x000f68000c1e1900 */
[----:B------:R3:W5:Y:S04]  /*32b0*/  @!P2 LDG.E R238, desc[UR10][R2.64+0x100] ;  /* 0x0001000a02eea981 */ /* 0x000768000c1e1900 */
[----:B------:R1:W5:Y:S01]  /*32c0*/  @!P0 LDG.E R239, desc[UR10][R6.64] ;  /* 0x0000000a06ef8981 */ /* 0x000362000c1e1900 */
[----:B------:R-:W-:Y:S02]  /*32d0*/  LOP3.LUT P3, RZ, R45, 0x4, RZ, 0xc0, !PT ;  /* 0x000000042dff7812 */ /* 0x000fe4000786c0ff */
[----:B------:R-:W-:-:S02]  /*32e0*/  SEL R177, R177, R187, !P1 ;  /* 0x000000bbb1b17207 */ /* 0x000fc40004800000 */
[----:B------:R-:W-:Y:S02]  /*32f0*/  SEL R178, R178, 0xffffffc0, !P3 ;  /* 0xffffffc0b2b27807 */ /* 0x000fe40005800000 */
[----:B------:R-:W-:Y:S02]  /*3300*/  LEA R183, R183, UR4, 0x1 ;  /* 0x00000004b7b77c11 */ /* 0x000fe4000f8e08ff */
[----:B------:R-:W-:Y:S02]  /*3310*/  LEA R177, R177, UR4, 0x1 ;  /* 0x00000004b1b17c11 */ /* 0x000fe4000f8e08ff */
[----:B--2---:R-:W-:Y:S02]  /*3320*/  R2UR UR14, R9 ;  /* 0x00000000090e72ca */ /* 0x004fe400000e0000 */
[----:B------:R-:W-:Y:S02]  /*3330*/  R2UR UR16, R8 ;  /* 0x00000000081072ca */ /* 0x000fe400000e0000 */
[----:B---3--:R-:W-:-:S04]  /*3340*/  IADD3 R2, P2, P0, R4, UR7, R44 ;  /* 0x0000000704027c10 */ /* 0x008fc8000f85e02c */
[----:B------:R-:W-:Y:S01]  /*3350*/  IADD3.X R249, R5, UR8, R0, P2, P0 ;  /* 0x0000000805f97c10 */ /* 0x000fe200097e0400 */
[----:B------:R-:W-:Y:S01]  /*3360*/  UIADD3 UR7, UR33, 0x80, URZ ;  /* 0x0000008021077890 */ /* 0x000fe2000fffe03f */
[C---:B------:R-:W-:Y:S01]  /*3370*/  LOP3.LUT P0, RZ, R45.reuse, 0x2, RZ, 0xc0, !PT ;  /* 0x000000022dff7812 */ /* 0x040fe2000780c0ff */
[----:B------:R-:W-:Y:S01]  /*3380*/  IMAD.WIDE.U32 R244, R2, -0x2daee0ad, RZ ;  /* 0xd2511f5302f47825 */ /* 0x000fe200078e00ff */
[----:B------:R-:W-:Y:S01]  /*3390*/  LOP3.LUT P2, RZ, R45, 0x4, RZ, 0xc0, !PT ;  /* 0x000000042dff7812 */ /* 0x000fe2000784c0ff */
[----:B------:R-:W-:Y:S01]  /*33a0*/  ULDC UR8, c[0x0][0x2ec] ;  /* 0x0000bb0000087ab9 */ /* 0x000fe20000000800 */
[----:B------:R-:W-:Y:S02]  /*33b0*/  SEL R185, R185, 0xffffffe0, !P0 ;  /* 0xffffffe0b9b97807 */ /* 0x000fe40004000000 */
[----:B------:R-:W-:Y:S01]  /*33c0*/  SEL R248, R248, 0xffffffc0, !P2 ;  /* 0xffffffc0f8f87807 */ /* 0x000fe20005000000 */
[----:B-1----:R-:W-:-:S11]  /*33d0*/  UISETP.GE.AND UP0, UPT, UR7, UR6, UPT ;  /* 0x000000060700728c */ /* 0x002fd6000bf06270 */
.L_x_1617:
[----:B------:R-:W-:Y:S01]  /*33e0*/  PLOP3.LUT P0, PT, PT, PT, UP0, 0x80, 0x0 ;  /* 0x000000000000781c */ /* 0x000fe20003f0f008 */
[----:B------:R-:W0:Y:S01]  /*33f0*/  LDGDEPBAR ;  /* 0x00000000000079af */ /* 0x000e220000000000 */
[----:B------:R-:W-:Y:S01]  /*3400*/  PLOP3.LUT P3, PT, PT, PT, UP0, 0x80, 0x0 ;  /* 0x000000000000781c */ /* 0x000fe20003f6f008 */
[C---:B------:R-:W-:Y:S01]  /*3410*/  IMAD.IADD R0, R183.reuse, 0x1, R185 ;  /* 0x00000001b7007824 */ /* 0x040fe200078e02b9 */
[----:B------:R-:W-:Y:S01]  /*3420*/  PLOP3.LUT P2, PT, PT, PT, UP0, 0x80, 0x0 ;  /* 0x000000000000781c */ /* 0x000fe20003f4f008 */
[----:B------:R-:W-:Y:S01]  /*3430*/  UIADD3 UR15, UR14, -0x56f99767, URZ ;  /* 0xa90668990e0f7890 */ /* 0x000fe2000fffe03f */
[----:B------:R-:W-:Y:S01]  /*3440*/  PLOP3.LUT P1, PT, PT, PT, UP0, 0x80, 0x0 ;  /* 0x000000000000781c */ /* 0x000fe20003f2f008 */
[----:B------:R-:W-:Y:S01]  /*3450*/  UIADD3 UR7, UR16, -0x61c88647, URZ ;  /* 0x9e3779b910077890 */ /* 0x000fe2000fffe03f */
[----:B------:R-:W-:Y:S01]  /*3460*/  PLOP3.LUT P5, PT, PT, PT, UP0, 0x80, 0x0 ;  /* 0x000000000000781c */ /* 0x000fe20003faf008 */
[----:B------:R-:W-:Y:S01]  /*3470*/  UIADD3 UR12, UR14, -0x4498517b, URZ ;  /* 0xbb67ae850e0c7890 */ /* 0x000fe2000fffe03f */
[----:B------:R-:W-:Y:S01]  /*3480*/  PLOP3.LUT P4, PT, PT, PT, UP0, 0x80, 0x0 ;  /* 0x000000000000781c */ /* 0x000fe20003f8f008 */
[----:B------:R-:W-:Y:S01]  /*3490*/  IMAD.U32 R2, RZ, RZ, UR21 ;  /* 0x00000015ff027e24 */ /* 0x000fe2000f8e00ff */
[----:B------:R-:W-:Y:S01]  /*34a0*/  PLOP3.LUT P6, PT, PT, PT, UP0, 0x80, 0x0 ;  /* 0x000000000000781c */ /* 0x000fe20003fcf008 */
[----:B------:R-:W-:Y:S01]  /*34b0*/  UISETP.GE.AND UP3, UPT, UR13, 0x1, UPT ;  /* 0x000000010d00788c */ /* 0x000fe2000bf66270 */
        /* <DEDUP_REMOVED lines=20> */
[--C-:B--2---:R-:W-:Y:S02]  /*3600*/  IMAD.IADD R0, R0, 0x1, R178.reuse ;  /* 0x0000000100007824 */ /* 0x104fe400078e02b2 */
[----:B------:R-:W2:Y:S03]  /*3610*/  LDSM.16.M88.4 R156, [R182+0x1800] ;  /* 0x00180000b69c783b */ /* 0x000ea60000000200 */
        /* <DEDUP_REMOVED lines=12> */
[----:B------:R-:W-:Y:S06]  /*36e0*/  HMMA.16816.F32.BF16 R64, R64, R134, RZ ;  /* 0x000000864040723c */ /* 0x000fec00000418ff */
[-C--:B-1----:R-:W-:Y:S06]  /*36f0*/  HMMA.16816.F32.BF16 R4, R136, R140.reuse, R4 ;  /* 0x0000008c8804723c */ /* 0x082fec0000041804 */
[C---:B------:R-:W-:Y:S06]  /*3700*/  HMMA.16816.F32.BF16 R8, R144.reuse, R140, R8 ;  /* 0x0000008c9008723c */ /* 0x040fec0000041808 */
        /* <DEDUP_REMOVED lines=9> */
[-C--:B---3--:R-:W-:Y:S06]  /*37a0*/  HMMA.16816.F32.BF16 R36, R136, R152.reuse, R36 ;  /* 0x000000988824723c */ /* 0x088fec0000041824 */
[C---:B------:R-:W-:Y:S01]  /*37b0*/  HMMA.16816.F32.BF16 R40, R144.reuse, R152, R40 ;  /* 0x000000989028723c */ /* 0x040fe20000041828 */
[----:B------:R-:W3:Y:S05]  /*37c0*/  LDSM.16.M88.4 R148, [R148+0x2000] ;  /* 0x002000009494783b */ /* 0x000eea0000000200 */
[-C--:B------:R-:W-:Y:S06]  /*37d0*/  HMMA.16816.F32.BF16 R44, R144, R154.reuse, R44 ;  /* 0x0000009a902c723c */ /* 0x080fec000004182c */
[C---:B------:R-:W-:Y:S01]  /*37e0*/  HMMA.16816.F32.BF16 R48, R136.reuse, R154, R48 ;  /* 0x0000009a8830723c */ /* 0x040fe20000041830 */
[----:B------:R-:W4:Y:S05]  /*37f0*/  LDSM.16.M88.4 R152, [R179+0x1800] ;  /* 0x00180000b398783b */ /* 0x000f2a0000000200 */
[-C--:B--2---:R-:W-:Y:S06]  /*3800*/  HMMA.16816.F32.BF16 R52, R136, R156.reuse, R52 ;  /* 0x0000009c8834723c */ /* 0x084fec0000041834 */
[C---:B------:R-:W-:Y:S06]  /*3810*/  HMMA.16816.F32.BF16 R56, R144.reuse, R156, R56 ;  /* 0x0000009c9038723c */ /* 0x040fec0000041838 */
[-C--:B------:R-:W-:Y:S01]  /*3820*/  HMMA.16816.F32.BF16 R60, R144, R158.reuse, R60 ;  /* 0x0000009e903c723c */ /* 0x080fe2000004183c */
[----:B------:R2:W4:Y:S05]  /*3830*/  LDSM.16.M88.4 R144, [R0+0x2000] ;  /* 0x002000000090783b */ /* 0x00052a0000000200 */
[----:B------:R-:W-:Y:S03]  /*3840*/  HMMA.16816.F32.BF16 R64, R136, R158, R64 ;  /* 0x0000009e8840723c */ /* 0x000fe60000041840 */
[----:B------:R-:W-:Y:S03]  /*3850*/  LDSM.16.M88.4 R136, [R181+0x1000] ;  /* 0x00100000b588783b */ /* 0x000fe60000000200 */
[-C--:B-1----:R-:W-:Y:S06]  /*3860*/  HMMA.16816.F32.BF16 R4, R132, R140.reuse, R4 ;  /* 0x0000008c8404723c */ /* 0x082fec0000041804 */
[C---:B---3--:R-:W-:Y:S06]  /*3870*/  HMMA.16816.F32.BF16 R8, R148.reuse, R140, R8 ;  /* 0x0000008c9408723c */ /* 0x048fec0000041808 */
[-C--:B------:R-:W-:Y:S01]  /*3880*/  HMMA.16816.F32.BF16 R12, R148, R142.reuse, R12 ;  /* 0x0000008e940c723c */ /* 0x080fe2000004180c */
[----:B--2---:R-:W1:Y:S01]  /*3890*/  @P0 S2R R0, SR_TID.X ;  /* 0x0000000000000919 */ /* 0x004e620000002100 */
[----:B------:R-:W-:Y:S04]  /*38a0*/  PLOP3.LUT P0, PT, PT, PT, UP0, 0x80, 0x0 ;  /* 0x000000000000781c */ /* 0x000fe80003f0f008 */
[C---:B------:R-:W-:Y:S06]  /*38b0*/  HMMA.16816.F32.BF16 R16, R132.reuse, R142, R16 ;  /* 0x0000008e8410723c */ /* 0x040fec0000041810 */
[-C--:B------:R-:W-:Y:S06]  /*38c0*/  HMMA.16816.F32.BF16 R20, R132, R160.reuse, R20 ;  /* 0x000000a08414723c */ /* 0x080fec0000041814 */
[C---:B------:R-:W-:Y:S06]  /*38d0*/  HMMA.16816.F32.BF16 R24, R148.reuse, R160, R24 ;  /* 0x000000a09418723c */ /* 0x040fec0000041818 */
[-C--:B------:R-:W-:Y:S06]  /*38e0*/  HMMA.16816.F32.BF16 R28, R148, R162.reuse, R28 ;  /* 0x000000a2941c723c */ /* 0x080fec000004181c */
[C---:B------:R-:W-:Y:S05]  /*38f0*/  HMMA.16816.F32.BF16 R32, R132.reuse, R162, R32 ;  /* 0x000000a28420723c */ /* 0x040fea0000041820 */
[----:B-1----:R-:W-:Y:S01]  /*3900*/  @P3 IMAD.SHL.U32 R0, R0, 0x2, RZ ;  /* 0x0000000200003824 */ /* 0x002fe200078e00ff */
[----:B------:R-:W-:Y:S01]  /*3910*/  PLOP3.LUT P3, PT, PT, PT, UP0, 0x80, 0x0 ;  /* 0x000000000000781c */ /* 0x000fe20003f6f008 */
[-C--:B------:R-:W-:Y:S04]  /*3920*/  HMMA.16816.F32.BF16 R36, R132, R164.reuse, R36 ;  /* 0x000000a48424723c */ /* 0x080fe80000041824 */
[----:B------:R-:W-:Y:S02]  /*3930*/  @P2 LOP3.LUT R0, R0, 0x6, RZ, 0xc0, !PT ;  /* 0x0000000600002812 */ /* 0x000fe400078ec0ff */
[----:B------:R-:W-:Y:S01]  /*3940*/  PLOP3.LUT P2, PT, PT, PT, UP0, 0x80, 0x0 ;  /* 0x000000000000781c */ /* 0x000fe20003f4f008 */
[C---:B------:R-:W-:Y:S04]  /*3950*/  HMMA.16816.F32.BF16 R40, R148.reuse, R164, R40 ;  /* 0x000000a49428723c */ /* 0x040fe80000041828 */
[----:B------:R-:W-:Y:S01]  /*3960*/  @P0 IMAD R0, R247, 0x40, R0 ;  /* 0x00000040f7000824 */ /* 0x000fe200078e0200 */
[----:B------:R-:W-:Y:S01]  /*3970*/  PLOP3.LUT P0, PT, PT, PT, UP0, 0x80, 0x0 ;  /* 0x000000000000781c */ /* 0x000fe20003f0f008 */
[-C--:B------:R-:W-:Y:S05]  /*3980*/  HMMA.16816.F32.BF16 R44, R148, R166.reuse, R44 ;  /* 0x000000a6942c723c */ /* 0x080fea000004182c */
[----:B------:R-:W-:Y:S01]  /*3990*/  @P1 IMAD R0, R2, 0x80, R0 ;  /* 0x0000008002001824 */ /* 0x000fe200078e0200 */
[----:B------:R-:W-:Y:S01]  /*39a0*/  PLOP3.LUT P1, PT, PT, PT, UP0, 0x80, 0x0 ;  /* 0x000000000000781c */ /* 0x000fe20003f2f008 */
[C---:B------:R-:W-:Y:S04]  /*39b0*/  HMMA.16816.F32.BF16 R48, R132.reuse, R166, R48 ;  /* 0x000000a68430723c */ /* 0x040fe80000041830 */
[C---:B------:R-:W-:Y:S01]  /*39c0*/  @P5 ISETP.GE.AND P5, PT, R0.reuse, UR6, PT ;  /* 0x0000000600005c0c */ /* 0x040fe2000bfa6270 */
[----:B------:R-:W-:Y:S01]  /*39d0*/  @P4 VIADD R2, R0, 0x1 ;  /* 0x0000000100024836 */ /* 0x000fe20000000000 */
[----:B------:R-:W-:Y:S01]  /*39e0*/  PLOP3.LUT P4, PT, PT, PT, UP0, 0x80, 0x0 ;  /* 0x000000000000781c */ /* 0x000fe20003f8f008 */
[-C--:B----4-:R-:W-:Y:S03]  /*39f0*/  HMMA.16816.F32.BF16 R52, R132, R152.reuse, R52 ;  /* 0x000000988434723c */ /* 0x090fe60000041834 */
[----:B------:R-:W-:Y:S03]  /*3a00*/  @P6 ISETP.GE.AND P6, PT, R2, UR6, PT ;  /* 0x0000000602006c0c */ /* 0x000fe6000bfc6270 */
[C---:B------:R-:W-:Y:S06]  /*3a10*/  HMMA.16816.F32.BF16 R56, R148.reuse, R152, R56 ;  /* 0x000000989438723c */ /* 0x040fec0000041838 */
[-C--:B------:R-:W-:Y:S05]  /*3a20*/  HMMA.16816.F32.BF16 R60, R148, R154.reuse, R60 ;  /* 0x0000009a943c723c */ /* 0x080fea000004183c */
[----:B------:R-:W-:Y:S01]  /*3a30*/  @P4 VIADD R2, R0, 0x8 ;  /* 0x0000000800024836 */ /* 0x000fe20000000000 */
[----:B------:R-:W-:Y:S01]  /*3a40*/  PLOP3.LUT P4, PT, PT, PT, UP0, 0x80, 0x0 ;  /* 0x000000000000781c */ /* 0x000fe20003f8f008 */
[----:B------:R-:W-:Y:S01]  /*3a50*/  HMMA.16816.F32.BF16 R64, R132, R154, R64 ;  /* 0x0000009a8440723c */ /* 0x000fe20000041840 */
[----:B------:R-:W1:Y:S05]  /*3a60*/  LDSM.16.M88.4 R132, [R181+0x800] ;  /* 0x00080000b584783b */ /* 0x000e6a0000000200 */
[-C--:B------:R-:W-:Y:S06]  /*3a70*/  HMMA.16816.F32.BF16 R4, R168, R172.reuse, R4 ;  /* 0x000000aca804723c */ /* 0x080fec0000041804 */
[C---:B------:R-:W-:Y:S06]  /*3a80*/  HMMA.16816.F32.BF16 R8, R144.reuse, R172, R8 ;  /* 0x000000ac9008723c */ /* 0x040fec0000041808 */
[-C--:B------:R-:W-:Y:S06]  /*3a90*/  HMMA.16816.F32.BF16 R12, R144, R174.reuse, R12 ;  /* 0x000000ae900c723c */ /* 0x080fec000004180c */
[C---:B------:R-:W-:Y:S06]  /*3aa0*/  HMMA.16816.F32.BF16 R16, R168.reuse, R174, R16 ;  /* 0x000000aea810723c */ /* 0x040fec0000041810 */
[----:B------:R-:W-:Y:S02]  /*3ab0*/  @P0 FSEL R4, R4, -INF , !P5 ;  /* 0xff80000004040808 */ /* 0x000fe40006800000 */
[----:B------:R-:W-:Y:S03]  /*3ac0*/  PLOP3.LUT P0, PT, PT, PT, UP0, 0x80, 0x0 ;  /* 0x000000000000781c */ /* 0x000fe60003f0f008 */
[----:B------:R-:W-:Y:S02]  /*3ad0*/  @P3 FSEL R6, R6, -INF , !P5 ;  /* 0xff80000006063808 */ /* 0x000fe40006800000 */
[----:B------:R-:W-:Y:S02]  /*3ae0*/  @P2 FSEL R8, R8, -INF , !P5 ;  /* 0xff80000008082808 */ /* 0x000fe40006800000 */
[----:B------:R-:W-:Y:S02]  /*3af0*/  @P1 FSEL R10, R10, -INF , !P5 ;  /* 0xff8000000a0a1808 */ /* 0x000fe40006800000 */
[----:B------:R-:W-:Y:S01]  /*3b00*/  PLOP3.LUT P3, PT, PT, PT, UP0, 0x80, 0x0 ;  /* 0x000000000000781c */ /* 0x000fe20003f6f008 */
[-C--:B-1----:R-:W-:Y:S01]  /*3b10*/  HMMA.16816.F32.BF16 R20, R168, R132.reuse, R20 ;  /* 0x00000084a814723c */ /* 0x082fe20000041814 */
[----:B------:R-:W-:Y:S02]  /*3b20*/  PLOP3.LUT P2, PT, PT, PT, UP0, 0x80, 0x0 ;  /* 0x000000000000781c */ /* 0x000fe40003f4f008 */
[----:B------:R-:W-:Y:S02]  /*3b30*/  PLOP3.LUT P1, PT, PT, PT, UP0, 0x80, 0x0 ;  /* 0x000000000000781c */ /* 0x000fe40003f2f008 */
[----:B------:R-:W-:Y:S01]  /*3b40*/  PLOP3.LUT P5, PT, PT, PT, UP0, 0x80, 0x0 ;  /* 0x000000000000781c */ /* 0x000fe20003faf008 */
[C---:B------:R-:W-:Y:S05]  /*3b50*/  HMMA.16816.F32.BF16 R24, R144.reuse, R132, R24 ;  /* 0x000000849018723c */ /* 0x040fea0000041818 */
[----:B------:R-:W-:Y:S01]  /*3b60*/  @P0 FSEL R5, R5, -INF , !P6 ;  /* 0xff80000005050808 */ /* 0x000fe20007000000 */
[-C--:B------:R-:W-:Y:S01]  /*3b70*/  HMMA.16816.F32.BF16 R28, R144, R134.reuse, R28 ;  /* 0x00000086901c723c */ /* 0x080fe2000004181c */
[----:B------:R-:W-:Y:S04]  /*3b80*/  PLOP3.LUT P0, PT, PT, PT, UP0, 0x80, 0x0 ;  /* 0x000000000000781c */ /* 0x000fe80003f0f008 */
[----:B------:R-:W-:Y:S01]  /*3b90*/  @P3 FSEL R7, R7, -INF , !P6 ;  /* 0xff80000007073808 */ /* 0x000fe20007000000 */
[C---:B------:R-:W-:Y:S01]  /*3ba0*/  HMMA.16816.F32.BF16 R32, R168.reuse, R134, R32 ;  /* 0x00000086a820723c */ /* 0x040fe20000041820 */
[----:B------:R-:W-:Y:S03]  /*3bb0*/  PLOP3.LUT P3, PT, PT, PT, UP0, 0x80, 0x0 ;  /* 0x000000000000781c */ /* 0x000fe60003f6f008 */
[----:B------:R-:W-:Y:S02]  /*3bc0*/  @P5 ISETP.GE.AND P5, PT, R2, UR6, PT ;  /* 0x0000000602005c0c */ /* 0x000fe4000bfa6270 */
[----:B------:R-:W-:Y:S01]  /*3bd0*/  @P2 FSEL R9, R9, -INF , !P6 ;  /* 0xff80000009092808 */ /* 0x000fe20007000000 */
[-C--:B------:R-:W-:Y:S01]  /*3be0*/  HMMA.16816.F32.BF16 R36, R168, R136.reuse, R36 ;  /* 0x00000088a824723c */ /* 0x080fe20000041824 */
[----:B------:R-:W-:Y:S03]  /*3bf0*/  PLOP3.LUT P2, PT, PT, PT, UP0, 0x80, 0x0 ;  /* 0x000000000000781c */ /* 0x000fe60003f4f008 */
[----:B------:R-:W-:Y:S02]  /*3c00*/  @P1 FSEL R11, R11, -INF , !P6 ;  /* 0xff8000000b0b1808 */ /* 0x000fe40007000000 */
[----:B------:R-:W-:Y:S01]  /*3c10*/  PLOP3.LUT P1, PT, PT, PT, UP0, 0x80, 0x0 ;  /* 0x000000000000781c */ /* 0x000fe20003f2f008 */
[C---:B------:R-:W-:Y:S01]  /*3c20*/  HMMA.16816.F32.BF16 R40, R144.reuse, R136, R40 ;  /* 0x000000889028723c */ /* 0x040fe20000041828 */
[----:B------:R-:W-:Y:S03]  /*3c30*/  PLOP3.LUT P6, PT, PT, PT, UP0, 0x80, 0x0 ;  /* 0x000000000000781c */ /* 0x000fe60003fcf008 */
[----:B------:R-:W-:Y:S02]  /*3c40*/  @P4 FSEL R12, R12, -INF , !P5 ;  /* 0xff8000000c0c4808 */ /* 0x000fe40006800000 */
[----:B------:R-:W-:Y:S01]  /*3c50*/  PLOP3.LUT P4, PT, PT, PT, UP0, 0x80, 0x0 ;  /* 0x000000000000781c */ /* 0x000fe20003f8f008 */
[-C--:B------:R-:W-:Y:S01]  /*3c60*/  HMMA.16816.F32.BF16 R44, R144, R138.reuse, R44 ;  /* 0x0000008a902c723c */ /* 0x080fe2000004182c */
[----:B------:R-:W-:Y:S03]  /*3c70*/  IMAD.U32 R136, RZ, RZ, UR13 ;  /* 0x0000000dff887e24 */ /* 0x000fe6000f8e00ff */
[----:B------:R-:W-:Y:S01]  /*3c80*/  @P0 FSEL R14, R14, -INF , !P5 ;  /* 0xff8000000e0e0808 */ /* 0x000fe20006800000 */
[----:B------:R-:W-:Y:S01]  /*3c90*/  @P1 VIADD R2, R0, 0x9 ;  /* 0x0000000900021836 */ /* 0x000fe20000000000 */
[----:B------:R-:W-:Y:S01]  /*3ca0*/  PLOP3.LUT P0, PT, PT, PT, UP0, 0x80, 0x0 ;  /* 0x000000000000781c */ /* 0x000fe20003f0f008 */
[C---:B------:R-:W-:Y:S01]  /*3cb0*/  HMMA.16816.F32.BF16 R48, R168.reuse, R138, R48 ;  /* 0x0000008aa830723c */ /* 0x040fe20000041830 */
[----:B------:R-:W-:Y:S03]  /*3cc0*/  PLOP3.LUT P1, PT, PT, PT, UP0, 0x80, 0x0 ;  /* 0x000000000000781c */ /* 0x000fe60003f2f008 */
[----:B------:R-:W-:Y:S01]  /*3cd0*/  @P3 FSEL R16, R16, -INF , !P5 ;  /* 0xff80000010103808 */ /* 0x000fe20006800000 */
[----:B------:R-:W-:Y:S01]  /*3ce0*/  IMAD R136, R136, 0x8, R251 ;  /* 0x0000000888887824 */ /* 0x000fe200078e02fb */
[----:B------:R-:W-:Y:S02]  /*3cf0*/  @P2 FSEL R18, R18, -INF , !P5 ;  /* 0xff80000012122808 */ /* 0x000fe40006800000 */
[----:B------:R-:W-:Y:S02]  /*3d00*/  PLOP3.LUT P5, PT, PT, PT, UP0, 0x80, 0x0 ;  /* 0x000000000000781c */ /* 0x000fe40003faf008 */
[----:B------:R-:W-:Y:S01]  /*3d10*/  PLOP3.LUT P2, PT, PT, PT, UP0, 0x80, 0x0 ;  /* 0x000000000000781c */ /* 0x000fe20003f4f008 */
[----:B------:R-:W-:Y:S01]  /*3d20*/  IMAD.WIDE.U32 R134, R136, -0x326172a9, RZ ;  /* 0xcd9e8d5788867825 */ /* 0x000fe200078e00ff */
[----:B------:R-:W-:Y:S02]  /*3d30*/  @P6 ISETP.GE.AND P6, PT, R2, UR6, PT ;  /* 0x0000000602006c0c */ /* 0x000fe4000bfc6270 */
[----:B------:R-:W-:Y:S01]  /*3d40*/  PLOP3.LUT P3, PT, PT, PT, UP0, 0x80, 0x0 ;  /* 0x000000000000781c */ /* 0x000fe20003f6f008 */
[----:B------:R-:W-:Y:S01]  /*3d50*/  @P4 VIADD R2, R0, 0x10 ;  /* 0x0000001000024836 */ /* 0x000fe20000000000 */
[----:B------:R-:W-:Y:S02]  /*3d60*/  PLOP3.LUT P4, PT, PT, PT, UP0, 0x80, 0x0 ;  /* 0x000000000000781c */ /* 0x000fe40003f8f008 */
[----:B------:R-:W-:Y:S02]  /*3d70*/  @P0 FSEL R13, R13, -INF , !P6 ;  /* 0xff8000000d0d0808 */ /* 0x000fe40007000000 */
[----:B------:R-:W-:Y:S02]  /*3d80*/  PLOP3.LUT P0, PT, PT, PT, UP0, 0x80, 0x0 ;  /* 0x000000000000781c */ /* 0x000fe40003f0f008 */
[----:B------:R-:W-:Y:S02]  /*3d90*/  @P5 FSEL R15, R15, -INF , !P6 ;  /* 0xff8000000f0f5808 */ /* 0x000fe40007000000 */
[----:B------:R-:W-:Y:S02]  /*3da0*/  @P1 FSEL R19, R19, -INF , !P6 ;  /* 0xff80000013131808 */ /* 0x000fe40007000000 */
[----:B------:R-:W-:Y:S02]  /*3db0*/  PLOP3.LUT P5, PT, PT, PT, UP0, 0x80, 0x0 ;  /* 0x000000000000781c */ /* 0x000fe40003faf008 */
[----:B------:R-:W-:Y:S02]  /*3dc0*/  @P2 FSEL R17, R17, -INF , !P6 ;  /* 0xff80000011112808 */ /* 0x000fe40007000000 */
[----:B------:R-:W-:Y:S02]  /*3dd0*/  PLOP3.LUT P1, PT, PT, PT, UP0, 0x80, 0x0 ;  /* 0x000000000000781c */ /* 0x000fe40003f2f008 */
[----:B------:R-:W-:Y:S02]  /*3de0*/  PLOP3.LUT P2, PT, PT, PT, UP0, 0x80, 0x0 ;  /* 0x000000000000781c */ /* 0x000fe40003f4f008 */
[----:B------:R-:W-:Y:S01]  /*3df0*/  @P3 ISETP.GE.AND P3, PT, R2, UR6, PT ;  /* 0x0000000602003c0c */ /* 0x000fe2000bf66270 */
[----:B------:R-:W-:Y:S01]  /*3e00*/  @P4 VIADD R2, R0, 0x11 ;  /* 0x0000001100024836 */ /* 0x000fe20000000000 */
[----:B------:R-:W-:Y:S02]  /*3e10*/  PLOP3.LUT P6, PT, PT, PT, UP0, 0x80, 0x0 ;  /* 0x000000000000781c */ /* 0x000fe40003fcf008 */
        /* <DEDUP_REMOVED lines=9> */
[----:B------:R-:W-:Y:S02]  /*3eb0*/  PLOP3.LUT P3, PT, PT, PT, UP0, 0x80, 0x0 ;  /* 0x000000000000781c */ /* 0x000fe40003f6f008 */
[----:B------:R-:W-:Y:S01]  /*3ec0*/  @P6 ISETP.GE.AND P6, PT, R2, UR6, PT ;  /* 0x0000000602006c0c */ /* 0x000fe2000bfc6270 */
        /* <DEDUP_REMOVED lines=10> */
[----:B------:R-:W-:Y:S02]  /*3f70*/  @P3 ISETP.GE.AND P3, PT, R2, UR6, PT ;  /* 0x0000000602003c0c */ /* 0x000fe4000bf66270 */
[----:B------:R-:W-:Y:S02]  /*3f80*/  PLOP3.LUT P6, PT, PT, PT, UP0, 0x80, 0x0 ;  /* 0x000000000000781c */ /* 0x000fe40003fcf008 */
[----:B------:R-:W-:Y:S02]  /*3f90*/  @P4 FSEL R28, R28, -INF , !P3 ;  /* 0xff8000001c1c4808 */ /* 0x000fe40005800000 */
[----:B------:R-:W-:Y:S02]  /*3fa0*/  PLOP3.LUT P4, PT, PT, PT, UP0, 0x80, 0x0 ;  /* 0x000000000000781c */ /* 0x000fe40003f8f008 */
[----:B------:R-:W-:Y:S01]  /*3fb0*/  @P0 FSEL R30, R30, -INF , !P3 ;  /* 0xff8000001e1e0808 */ /* 0x000fe20005800000 */
[----:B------:R-:W-:Y:S01]  /*3fc0*/  @P1 VIADD R2, R0, 0x20 ;  /* 0x0000002000021836 */ /* 0x000fe20000000000 */
[----:B------:R-:W-:Y:S02]  /*3fd0*/  PLOP3.LUT P0, PT, PT, PT, UP0, 0x80, 0x0 ;  /* 0x000000000000781c */ /* 0x000fe40003f0f008 */
[----:B------:R-:W-:Y:S02]  /*3fe0*/  @P5 FSEL R32, R32, -INF , !P3 ;  /* 0xff80000020205808 */ /* 0x000fe40005800000 */
[----:B------:R-:W-:Y:S01]  /*3ff0*/  PLOP3.LUT P5, PT, PT, PT, UP0, 0x80, 0x0 ;  /* 0x000000000000781c */ /* 0x000fe20003faf008 */
[----:B------:R-:W-:Y:S01]  /*4000*/  @P6 VIADD R3, R0, 0x19 ;  /* 0x0000001900036836 */ /* 0x000fe20000000000 */
[----:B------:R-:W-:Y:S02]  /*4010*/  @P2 FSEL R34, R34, -INF , !P3 ;  /* 0xff80000022222808 */ /* 0x000fe40005800000 */
[----:B------:R-:W-:Y:S02]  /*4020*/  PLOP3.LUT P1, PT, PT, PT, UP0, 0x80, 0x0 ;  /* 0x000000000000781c */ /* 0x000fe40003f2f008 */
[----:B------:R-:W-:Y:S02]  /*4030*/  PLOP3.LUT P3, PT, PT, PT, UP0, 0x80, 0x0 ;  /* 0x000000000000781c */ /* 0x000fe40003f6f008 */
[----:B------:R-:W-:Y:S02]  /*4040*/  PLOP3.LUT P6, PT, PT, PT, UP0, 0x80, 0x0 ;  /* 0x000000000000781c */ /* 0x000fe40003fcf008 */
[----:B------:R-:W-:Y:S01]  /*4050*/  @P4 ISETP.GE.AND P4, PT, R3, UR6, PT ;  /* 0x0000000603004c0c */ /* 0x000fe2000bf86270 */
[----:B------:R-:W-:Y:S01]  /*4060*/  @P0 VIADD R3, R0, 0x21 ;  /* 0x0000002100030836 */ /* 0x000fe20000000000 */
[----:B------:R-:W-:Y:S02]  /*4070*/  PLOP3.LUT P0, PT, PT, PT, UP0, 0x80, 0x0 ;  /* 0x000000000000781c */ /* 0x000fe40003f0f008 */
[----:B------:R-:W-:Y:S02]  /*4080*/  PLOP3.LUT P2, PT, PT, PT, UP0, 0x80, 0x0 ;  /* 0x000000000000781c */ /* 0x000fe40003f4f008 */
[----:B------:R-:W-:Y:S01]  /*4090*/  @P5 ISETP.GE.AND P5, PT, R2, UR6, PT ;  /* 0x0000000602005c0c */ /* 0x000fe2000bfa6270 */
[----:B------:R-:W-:Y:S01]  /*40a0*/  IMAD.U32 R2, RZ, RZ, UR21 ;  /* 0x00000015ff027e24 */ /* 0x000fe2000f8e00ff */
[----:B------:R-:W-:Y:S02]  /*40b0*/  @P1 FSEL R33, R33, -INF , !P4 ;  /* 0xff80000021211808 */ /* 0x000fe40006000000 */
[----:B------:R-:W-:Y:S01]  /*40c0*/  @P3 FSEL R29, R29, -INF , !P4 ;  /* 0xff8000001d1d3808 */ /* 0x000fe20006000000 */
[----:B------:R-:W-:Y:S01]  /*40d0*/  IMAD R2, R2, 0x2, R247 ;  /* 0x0000000202027824 */ /* 0x000fe200078e02f7 */
[----:B------:R-:W-:Y:S02]  /*40e0*/  PLOP3.LUT P1, PT, PT, PT, UP0, 0x80, 0x0 ;  /* 0x000000000000781c */ /* 0x000fe40003f2f008 */
[----:B------:R-:W-:Y:S01]  /*40f0*/  PLOP3.LUT P3, PT, PT, PT, UP0, 0x80, 0x0 ;  /* 0x000000000000781c */ /* 0x000fe20003f6f008 */
[----:B------:R-:W-:Y:S01]  /*4100*/  IMAD.SHL.U32 R2, R2, 0x2, RZ ;  /* 0x0000000202027824 */ /* 0x000fe200078e00ff */
[----:B------:R-:W-:Y:S02]  /*4110*/  @P6 FSEL R31, R31, -INF , !P4 ;  /* 0xff8000001f1f6808 */ /* 0x000fe40006000000 */
[----:B------:R-:W-:Y:S02]  /*4120*/  PLOP3.LUT P6, PT, PT, PT, UP0, 0x80, 0x0 ;  /* 0x000000000000781c */ /* 0x000fe40003fcf008 */
[----:B------:R-:W-:Y:S02]  /*4130*/  @P0 FSEL R35, R35, -INF , !P4 ;  /* 0xff80000023230808 */ /* 0x000fe40006000000 */
[----:B------:R-:W-:Y:S02]  /*4140*/  PLOP3.LUT P4, PT, PT, PT, UP0, 0x80, 0x0 ;  /* 0x000000000000781c */ /* 0x000fe40003f8f008 */
[----:B------:R-:W-:Y:S01]  /*4150*/  @P2 ISETP.GE.AND P2, PT, R3, UR6, PT ;  /* 0x0000000603002c0c */ /* 0x000fe2000bf46270 */
[----:B------:R-:W-:Y:S01]  /*4160*/  VIADD R3, R2, 0x1 ;  /* 0x0000000102037836 */ /* 0x000fe20000000000 */
[----:B------:R-:W-:Y:S02]  /*4170*/  @P1 FSEL R40, R40, -INF , !P5 ;  /* 0xff80000028281808 */ /* 0x000fe40006800000 */
[----:B------:R-:W-:Y:S02]  /*4180*/  @P3 FSEL R36, R36, -INF , !P5 ;  /* 0xff80000024243808 */ /* 0x000fe40006800000 */
[----:B------:R-:W-:Y:S02]  /*4190*/  PLOP3.LUT P1, PT, PT, PT, UP0, 0x80, 0x0 ;  /* 0x000000000000781c */ /* 0x000fe40003f2f008 */
[----:B------:R-:W-:Y:S02]  /*41a0*/  PLOP3.LUT P3, PT, PT, PT, UP0, 0x80, 0x0 ;  /* 0x000000000000781c */ /* 0x000fe40003f6f008 */
[C---:B------:R-:W-:Y:S02]  /*41b0*/  LOP3.LUT R132, R245.reuse, UR14, R2, 0x96, !PT ;  /* 0x0000000ef5847c12 */ /* 0x040fe4000f8e9602 */
[----:B------:R-:W-:Y:S02]  /*41c0*/  LOP3.LUT R3, R245, UR14, R3, 0x96, !PT ;  /* 0x0000000ef5037c12 */ /* 0x000fe4000f8e9603 */
[----:B------:R-:W-:Y:S01]  /*41d0*/  PLOP3.LUT P0, PT, PT, PT, UP0, 0x80, 0x0 ;  /* 0x000000000000781c */ /* 0x000fe20003f0f008 */
[----:B------:R-:W-:Y:S01]  /*41e0*/  IMAD.WIDE.U32 R132, R132, -0x326172a9, RZ ;  /* 0xcd9e8d5784847825 */ /* 0x000fe200078e00ff */
[----:B------:R-:W-:Y:S02]  /*41f0*/  @P6 FSEL R38, R38, -INF , !P5 ;  /* 0xff80000026266808 */ /* 0x000fe40006800000 */
[----:B------:R-:W-:Y:S01]  /*4200*/  PLOP3.LUT P6, PT, PT, PT, UP0, 0x80, 0x0 ;  /* 0x000000000000781c */ /* 0x000fe20003fcf008 */
[----:B------:R-:W-:Y:S01]  /*4210*/  IMAD.WIDE.U32 R2, R3, -0x326172a9, RZ ;  /* 0xcd9e8d5703027825 */ /* 0x000fe200078e00ff */
[----:B------:R-:W-:Y:S02]  /*4220*/  @P4 FSEL R42, R42, -INF , !P5 ;  /* 0xff8000002a2a4808 */ /* 0x000fe40006800000 */
[----:B------:R-:W-:Y:S02]  /*4230*/  PLOP3.LUT P4, PT, PT, PT, UP0, 0x80, 0x0 ;  /* 0x000000000000781c */ /* 0x000fe40003f8f008 */
[----:B------:R-:W-:Y:S02]  /*4240*/  LOP3.LUT R137, R249, UR16, RZ, 0x3c, !PT ;  /* 0x00000010f9897c12 */ /* 0x000fe4000f8e3cff */
[--C-:B------:R-:W-:Y:S02]  /*4250*/  LOP3.LUT R151, R133, UR7, R134.reuse, 0x96, !PT ;  /* 0x0000000785977c12 */ /* 0x100fe4000f8e9686 */
[----:B------:R-:W-:Y:S01]  /*4260*/  LOP3.LUT R152, R3, UR7, R134, 0x96, !PT ;  /* 0x0000000703987c12 */ /* 0x000fe2000f8e9686 */
[----:B------:R-:W-:Y:S01]  /*4270*/  VIADD R134, R136, 0x4 ;  /* 0x0000000488867836 */ /* 0x000fe20000000000 */
[----:B------:R-:W-:Y:S02]  /*4280*/  @P1 FSEL R43, R43, -INF , !P2 ;  /* 0xff8000002b2b1808 */ /* 0x000fe40005000000 */
[----:B------:R-:W-:Y:S02]  /*4290*/  PLOP3.LUT P5, PT, PT, PT, UP0, 0x80, 0x0 ;  /* 0x000000000000781c */ /* 0x000fe40003faf008 */
[----:B------:R-:W-:Y:S01]  /*42a0*/  @P3 FSEL R39, R39, -INF , !P2 ;  /* 0xff80000027273808 */ /* 0x000fe20005000000 */
[----:B------:R-:W-:Y:S01]  /*42b0*/  @P4 VIADD R141, R0, 0x28 ;  /* 0x00000028008d4836 */ /* 0x000fe20000000000 */
[----:B------:R-:W-:Y:S02]  /*42c0*/  PLOP3.LUT P1, PT, PT, PT, UP0, 0x80, 0x0 ;  /* 0x000000000000781c */ /* 0x000fe40003f2f008 */
[----:B------:R-:W-:Y:S02]  /*42d0*/  PLOP3.LUT P3, PT, PT, PT, UP0, 0x80, 0x0 ;  /* 0x000000000000781c */ /* 0x000fe40003f6f008 */
[-C--:B------:R-:W-:Y:S01]  /*42e0*/  LOP3.LUT R142, R135, R137.reuse, RZ, 0x3c, !PT ;  /* 0x00000089878e7212 */ /* 0x080fe200078e3cff */
[----:B------:R-:W-:Y:S01]  /*42f0*/  IMAD.WIDE.U32 R134, R134, -0x326172a9, RZ ;  /* 0xcd9e8d5786867825 */ /* 0x000fe200078e00ff */
[----:B------:R-:W-:Y:S02]  /*4300*/  @P0 FSEL R37, R37, -INF , !P2 ;  /* 0xff80000025250808 */ /* 0x000fe40005000000 */
[----:B------:R-:W-:Y:S01]  /*4310*/  PLOP3.LUT P0, PT, PT, PT, UP0, 0x80, 0x0 ;  /* 0x000000000000781c */ /* 0x000fe20003f0f008 */
[----:B------:R-:W-:Y:S01]  /*4320*/  @P5 VIADD R136, R0, 0x29 ;  /* 0x0000002900885836 */ /* 0x000fe20000000000 */
[----:B------:R-:W-:Y:S01]  /*4330*/  @P6 FSEL R41, R41, -INF , !P2 ;  /* 0xff80000029296808 */ /* 0x000fe20005000000 */
[----:B------:R-:W-:Y:S01]  /*4340*/  IMAD.WIDE.U32 R142, R142, -0x2daee0ad, RZ ;  /* 0xd2511f538e8e7825 */ /* 0x000fe200078e00ff */
[----:B------:R-:W-:Y:S02]  /*4350*/  PLOP3.LUT P2, PT, PT, PT, UP0, 0x80, 0x0 ;  /* 0x000000000000781c */ /* 0x000fe40003f4f008 */
[----:B------:R-:W-:Y:S01]  /*4360*/  LOP3.LUT R140, R135, R137, RZ, 0x3c, !PT ;  /* 0x00000089878c7212 */ /* 0x000fe200078e3cff */
[----:B------:R-:W-:Y:S01]  /*4370*/  @P3 VIADD R148, R0, 0x31 ;  /* 0x0000003100943836 */ /* 0x000fe20000000000 */
[----:B------:R-:W-:Y:S02]  /*4380*/  PLOP3.LUT P6, PT, PT, PT, UP0, 0x80, 0x0 ;  /* 0x000000000000781c */ /* 0x000fe40003fcf008 */
[--C-:B------:R-:W-:Y:S02]  /*4390*/  LOP3.LUT R153, R133, UR7, R134.reuse, 0x96, !PT ;  /* 0x0000000785997c12 */ /* 0x100fe4000f8e9686 */
[----:B------:R-:W-:Y:S01]  /*43a0*/  @P1 ISETP.GE.AND P1, PT, R141, UR6, PT ;  /* 0x000000068d001c0c */ /* 0x000fe2000bf26270 */
[----:B------:R-:W-:Y:S01]  /*43b0*/  IMAD.WIDE.U32 R140, R140, -0x2daee0ad, RZ ;  /* 0xd2511f538c8c7825 */ /* 0x000fe200078e00ff */
[----:B------:R-:W-:Y:S01]  /*43c0*/  LOP3.LUT R133, R3, UR7, R134, 0x96, !PT ;  /* 0x0000000703857c12 */ /* 0x000fe2000f8e9686 */
[----:B------:R-:W-:Y:S01]  /*43d0*/  UIADD3 UR7, UR16, 0x3c6ef372, URZ ;  /* 0x3c6ef37210077890 */ /* 0x000fe2000fffe03f */
[----:B------:R-:W-:Y:S01]  /*43e0*/  PLOP3.LUT P4, PT, PT, PT, UP0, 0x80, 0x0 ;  /* 0x000000000000781c */ /* 0x000fe20003f8f008 */
[C---:B------:R-:W-:Y:S01]  /*43f0*/  @P0 VIADD R149, R0.reuse, 0x30 ;  /* 0x0000003000950836 */ /* 0x040fe20000000000 */
[----:B------:R-:W-:Y:S02]  /*4400*/  PLOP3.LUT P5, PT, PT, PT, UP0, 0x80, 0x0 ;  /* 0x000000000000781c */ /* 0x000fe40003faf008 */
[----:B------:R-:W-:Y:S01]  /*4410*/  PLOP3.LUT P3, PT, PT, PT, UP0, 0x80, 0x0 ;  /* 0x000000000000781c */ /* 0x000fe20003f6f008 */
[----:B------:R-:W-:Y:S01]  /*4420*/  @P6 VIADD R150, R0, 0x38 ;  /* 0x0000003800966836 */ /* 0x000fe20000000000 */
[----:B------:R-:W-:Y:S01]  /*4430*/  LOP3.LUT R3, R244, UR12, RZ, 0x3c, !PT ;  /* 0x0000000cf4037c12 */ /* 0x000fe2000f8e3cff */
[----:B------:R-:W-:Y:S01]  /*4440*/  UIADD3 UR12, UR14, 0x76cf5d0a, URZ ;  /* 0x76cf5d0a0e0c7890 */ /* 0x000fe2000fffe03f */
[----:B------:R-:W-:Y:S02]  /*4450*/  PLOP3.LUT P0, PT, PT, PT, UP0, 0x80, 0x0 ;  /* 0x000000000000781c */ /* 0x000fe40003f0f008 */
[----:B------:R-:W-:Y:S02]  /*4460*/  @P2 ISETP.GE.AND P2, PT, R136, UR6, PT ;  /* 0x0000000688002c0c */ /* 0x000fe4000bf46270 */
[C---:B------:R-:W-:Y:S02]  /*4470*/  LOP3.LUT R136, R3.reuse, R143, RZ, 0x3c, !PT ;  /* 0x0000008f03887212 */ /* 0x040fe400078e3cff */
[----:B------:R-:W-:Y:S02]  /*4480*/  LOP3.LUT R134, R3, R141, RZ, 0x3c, !PT ;  /* 0x0000008d03867212 */ /* 0x000fe400078e3cff */
[----:B------:R-:W-:Y:S01]  /*4490*/  @P4 ISETP.GE.AND P4, PT, R149, UR6, PT ;  /* 0x0000000695004c0c */ /* 0x000fe2000bf86270 */
[----:B------:R-:W-:Y:S01]  /*44a0*/  IMAD.WIDE.U32 R136, R136, -0x326172a9, RZ ;  /* 0xcd9e8d5788887825 */ /* 0x000fe200078e00ff */
[----:B------:R-:W-:Y:S02]  /*44b0*/  @P5 ISETP.GE.AND P5, PT, R148, UR6, PT ;  /* 0x0000000694005c0c */ /* 0x000fe4000bfa6270 */
[----:B------:R-:W-:Y:S01]  /*44c0*/  @P3 ISETP.GE.AND P3, PT, R150, UR6, PT ;  /* 0x0000000696003c0c */ /* 0x000fe2000bf66270 */
[----:B------:R-:W-:Y:S01]  /*44d0*/  IMAD.WIDE.U32 R134, R134, -0x326172a9, RZ ;  /* 0xcd9e8d5786867825 */ /* 0x000fe200078e00ff */
[C---:B------:R-:W-:Y:S02]  /*44e0*/  LOP3.LUT R160, R137.reuse, UR7, R2, 0x96, !PT ;  /* 0x0000000789a07c12 */ /* 0x040fe4000f8e9602 */
[----:B------:R-:W-:Y:S01]  /*44f0*/  LOP3.LUT R156, R137, UR7, R132, 0x96, !PT ;  /* 0x00000007899c7c12 */ /* 0x000fe2000f8e9684 */
[----:B------:R-:W-:Y:S01]  /*4500*/  IMAD.WIDE.U32 R150, R151, -0x2daee0ad, RZ ;  /* 0xd2511f5397967825 */ /* 0x000fe200078e00ff */
[C---:B------:R-:W-:Y:S02]  /*4510*/  LOP3.LUT R158, R135.reuse, UR7, R2, 0x96, !PT ;  /* 0x00000007879e7c12 */ /* 0x040fe4000f8e9602 */
[----:B------:R-:W-:Y:S01]  /*4520*/  PLOP3.LUT P6, PT, PT, PT, UP0, 0x80, 0x0 ;  /* 0x000000000000781c */ /* 0x000fe20003fcf008 */
[----:B------:R-:W-:Y:S01]  /*4530*/  IMAD.WIDE.U32 R148, R152, -0x2daee0ad, RZ ;  /* 0xd2511f5398947825 */ /* 0x000fe200078e00ff */
[----:B------:R-:W-:Y:S01]  /*4540*/  LOP3.LUT R152, R135, UR7, R132, 0x96, !PT ;  /* 0x0000000787987c12 */ /* 0x000fe2000f8e9684 */
[----:B------:R-:W-:Y:S01]  /*4550*/  UIADD3 UR7, UR14, 0x32370b8f, URZ ;  /* 0x32370b8f0e077890 */ /* 0x000fe2000fffe03f */
[--C-:B------:R-:W-:Y:S01]  /*4560*/  LOP3.LUT R137, R151, UR12, R142.reuse, 0x96, !PT ;  /* 0x0000000c97897c12 */ /* 0x100fe2000f8e968e */
[----:B------:R-:W-:Y:S01]  /*4570*/  IMAD.WIDE.U32 R2, R133, -0x2daee0ad, RZ ;  /* 0xd2511f5385027825 */ /* 0x000fe200078e00ff */
[----:B------:R-:W-:Y:S03]  /*4580*/  LOP3.LUT R149, R149, UR12, R142, 0x96, !PT ;  /* 0x0000000c95957c12 */ /* 0x000fe6000f8e968e */
[C---:B-----5:R-:W-:Y:S01]  /*4590*/  FMUL.FTZ R132, R241.reuse, 1.4426950216293334961 ;  /* 0x3fb8aa3bf1847820 */ /* 0x060fe20000410000 */
[----:B------:R-:W-:Y:S01]  /*45a0*/  @P0 VIADD R0, R0, 0x39 ;  /* 0x0000003900000836 */ /* 0x000fe20000000000 */
[----:B------:R-:W-:Y:S01]  /*45b0*/  FSETP.NEU.FTZ.AND P0, PT, R241, -INF , PT ;  /* 0xff800000f100780b */ /* 0x000fe20003f1d000 */
[----:B------:R-:W-:Y:S01]  /*45c0*/  IMAD.WIDE.U32 R156, R156, -0x2daee0ad, RZ ;  /* 0xd2511f539c9c7825 */ /* 0x000fe200078e00ff */
[----:B------:R-:W-:Y:S02]  /*45d0*/  LOP3.LUT R151, R3, UR12, R140, 0x96, !PT ;  /* 0x0000000c03977c12 */ /* 0x000fe4000f8e968c */
[----:B------:R-:W-:Y:S01]  /*45e0*/  FSEL R132, R132, RZ, P0 ;  /* 0x000000ff84847208 */ /* 0x000fe20000000000 */
[C---:B------:R-:W-:Y:S01]  /*45f0*/  FMUL.FTZ R3, R242.reuse, 1.4426950216293334961 ;  /* 0x3fb8aa3bf2037820 */ /* 0x040fe20000410000 */
[----:B------:R-:W-:Y:S01]  /*4600*/  FSETP.NEU.FTZ.AND P0, PT, R242, -INF , PT ;  /* 0xff800000f200780b */ /* 0x000fe20003f1d000 */
[----:B------:R-:W-:Y:S01]  /*4610*/  IMAD.WIDE.U32 R160, R160, -0x2daee0ad, RZ ;  /* 0xd2511f53a0a07825 */ /* 0x000fe200078e00ff */
[----:B------:R-:W-:Y:S02]  /*4620*/  @P6 ISETP.GE.AND P6, PT, R0, UR6, PT ;  /* 0x0000000600006c0c */ /* 0x000fe4000bfc6270 */
[----:B------:R-:W-:Y:S01]  /*4630*/  FSEL R3, R3, RZ, P0 ;  /* 0x000000ff03037208 */ /* 0x000fe20000000000 */
[----:B------:R-:W-:Y:S01]  /*4640*/  IMAD.WIDE.U32 R158, R158, -0x2daee0ad, RZ ;  /* 0xd2511f539e9e7825 */ /* 0x000fe200078e00ff */
[C---:B------:R-:W-:Y:S02]  /*4650*/  FSETP.NEU.FTZ.AND P0, PT, R238.reuse, -INF , PT ;  /* 0xff800000ee00780b */ /* 0x040fe40003f1d000 */
[----:B------:R-:W-:Y:S01]  /*4660*/  LOP3.LUT R154, R157, UR7, R150, 0x96, !PT ;  /* 0x000000079d9a7c12 */ /* 0x000fe2000f8e9696 */
[----:B------:R-:W-:Y:S01]  /*4670*/  FMUL.FTZ R0, R238, 1.4426950216293334961 ;  /* 0x3fb8aa3bee007820 */ /* 0x000fe20000410000 */
[----:B------:R-:W-:Y:S01]  /*4680*/  LOP3.LUT R159, R159, UR7, R2, 0x96, !PT ;  /* 0x000000079f9f7c12 */ /* 0x000fe2000f8e9602 */
[--C-:B------:R-:W-:Y:S01]  /*4690*/  FFMA.FTZ R6, R6, UR8, -R3.reuse ;  /* 0x0000000806067c23 */ /* 0x100fe20008010803 */
[--C-:B------:R-:W-:Y:S01]  /*46a0*/  FFMA.FTZ R4, R4, UR8, -R132.reuse ;  /* 0x0000000804047c23 */ /* 0x100fe20008010884 */
[--C-:B------:R-:W-:Y:S01]  /*46b0*/  FFMA.FTZ R5, R5, UR8, -R132.reuse ;  /* 0x0000000805057c23 */ /* 0x100fe20008010884 */
[----:B------:R-:W-:Y:S01]  /*46c0*/  FSEL R2, R0, RZ, P0 ;  /* 0x000000ff00027208 */ /* 0x000fe20000000000 */
[----:B------:R1:W-:Y:S01]  /*46d0*/  MUFU.EX2 R217, R6 ;  /* 0x0000000600d97308 */ /* 0x0003e20000000800 */
[C---:B------:R-:W-:Y:S01]  /*46e0*/  FSETP.NEU.FTZ.AND P0, PT, R239.reuse, -INF , PT ;  /* 0xff800000ef00780b */ /* 0x040fe20003f1d000 */
[----:B------:R-:W-:Y:S01]  /*46f0*/  FMUL.FTZ R0, R239, 1.4426950216293334961 ;  /* 0x3fb8aa3bef007820 */ /* 0x000fe20000410000 */
[--C-:B------:R-:W-:Y:S01]  /*4700*/  FFMA.FTZ R32, R32, UR8, -R132.reuse ;  /* 0x0000000820207c23 */ /* 0x100fe20008010884 */
[--C-:B------:R-:W-:Y:S01]  /*4710*/  FFMA.FTZ R34, R34, UR8, -R3.reuse ;  /* 0x0000000822227c23 */ /* 0x100fe20008010803 */
[--C-:B------:R-:W-:Y:S01]  /*4720*/  FFMA.FTZ R35, R35, UR8, -R3.reuse ;  /* 0x0000000823237c23 */ /* 0x100fe20008010803 */
[----:B------:R-:W-:Y:S01]  /*4730*/  FFMA.FTZ R33, R33, UR8, -R132 ;  /* 0x0000000821217c23 */ /* 0x000fe20008010884 */
[----:B------:R-:W-:Y:S03]  /*4740*/  FSEL R0, R0, RZ, P0 ;  /* 0x000000ff00007208 */ /* 0x000fe60000000000 */
[----:B------:R-:W2:Y:S01]  /*4750*/  MUFU.EX2 R209, R5 ;  /* 0x0000000500d17308 */ /* 0x000ea20000000800 */
[----:B------:R-:W-:Y:S01]  /*4760*/  PLOP3.LUT P0, PT, PT, PT, UP0, 0x80, 0x0 ;  /* 0x000000000000781c */ /* 0x000fe20003f0f008 */
[----:B------:R-:W-:Y:S04]  /*4770*/  IMAD.WIDE.U32 R142, R153, -0x2daee0ad, RZ ;  /* 0xd2511f53998e7825 */ /* 0x000fe800078e00ff */
[--C-:B------:R-:W-:Y:S01]  /*4780*/  FFMA.FTZ R8, R8, UR8, -R2.reuse ;  /* 0x0000000808087c23 */ /* 0x100fe20008010802 */
[----:B------:R-:W-:Y:S01]  /*4790*/  FFMA.FTZ R9, R9, UR8, -R2 ;  /* 0x0000000809097c23 */ /* 0x000fe20008010802 */
[----:B------:R-:W-:Y:S01]  /*47a0*/  IMAD.WIDE.U32 R152, R152, -0x2daee0ad, RZ ;  /* 0xd2511f5398987825 */ /* 0x000fe200078e00ff */
[----:B------:R-:W-:Y:S01]  /*47b0*/  LOP3.LUT R135, R143, UR12, R140, 0x96, !PT ;  /* 0x0000000c8f877c12 */ /* 0x000fe2000f8e968c */
[----:B------:R3:W4:Y:S01]  /*47c0*/  MUFU.EX2 R197, R4 ;  /* 0x0000000400c57308 */ /* 0x0007220000000800 */
[----:B------:R-:W-:Y:S01]  /*47d0*/  LOP3.LUT R143, R161, UR7, R148, 0x96, !PT ;  /* 0x00000007a18f7c12 */ /* 0x000fe2000f8e9694 */
[--C-:B------:R-:W-:Y:S01]  /*47e0*/  FFMA.FTZ R133, R7, UR8, -R3.reuse ;  /* 0x0000000807857c23 */ /* 0x100fe20008010803 */
[----:B------:R-:W-:Y:S01]  /*47f0*/  LOP3.LUT R157, R153, UR7, R142, 0x96, !PT ;  /* 0x00000007999d7c12 */ /* 0x000fe2000f8e968e */
[----:B------:R-:W-:Y:S01]  /*4800*/  UIADD3 UR7, UR16, -0x255992d5, URZ ;  /* 0xdaa66d2b10077890 */ /* 0x000fe2000fffe03f */
[----:B-1----:R-:W-:Y:S01]  /*4810*/  IMAD.WIDE.U32 R6, R135, -0x326172a9, RZ ;  /* 0xcd9e8d5787067825 */ /* 0x002fe200078e00ff */
[----:B------:R-:W-:Y:S01]  /*4820*/  @P0 FSEL R44, R44, -INF , !P1 ;  /* 0xff8000002c2c0808 */ /* 0x000fe20004800000 */
[----:B------:R-:W-:Y:S01]  /*4830*/  UIADD3 UR12, UR16, 0x78dde6e4, URZ ;  /* 0x78dde6e4100c7890 */ /* 0x000fe2000fffe03f */
[----:B------:R-:W-:Y:S02]  /*4840*/  PLOP3.LUT P0, PT, PT, PT, UP0, 0x80, 0x0 ;  /* 0x000000000000781c */ /* 0x000fe40003f0f008 */
[----:B------:R-:W1:Y:S01]  /*4850*/  MUFU.EX2 R221, R8 ;  /* 0x0000000800dd7308 */ /* 0x000e620000000800 */
[----:B------:R-:W-:Y:S01]  /*4860*/  LOP3.LUT R140, R7, UR7, R134, 0x96, !PT ;  /* 0x00000007078c7c12 */ /* 0x000fe2000f8e9686 */
[----:B------:R-:W-:Y:S04]  /*4870*/  IMAD.WIDE.U32 R148, R149, -0x326172a9, RZ ;  /* 0xcd9e8d5795947825 */ /* 0x000fe800078e00ff */
[--C-:B------:R-:W-:Y:S01]  /*4880*/  FFMA.FTZ R10, R10, UR8, -R0.reuse ;  /* 0x000000080a0a7c23 */ /* 0x100fe20008010800 */
[----:B------:R-:W-:Y:S01]  /*4890*/  FFMA.FTZ R11, R11, UR8, -R0 ;  /* 0x000000080b0b7c23 */ /* 0x000fe20008010800 */
[----:B------:R-:W-:Y:S04]  /*48a0*/  IMAD.WIDE.U32 R150, R151, -0x326172a9, RZ ;  /* 0xcd9e8d5797967825 */ /* 0x000fe800078e00ff */
[----:B------:R-:W-:Y:S01]  /*48b0*/  FFMA.FTZ R12, R12, UR8, -R2 ;  /* 0x000000080c0c7c23 */ /* 0x000fe20008010802 */
[----:B------:R2:W1:Y:S01]  /*48c0*/  MUFU.EX2 R219, R9 ;  /* 0x0000000900db7308 */ /* 0x0004620000000800 */
[----:B------:R-:W-:Y:S01]  /*48d0*/  FFMA.FTZ R14, R14, UR8, -R0 ;  /* 0x000000080e0e7c23 */ /* 0x000fe20008010800 */
[----:B---3--:R-:W-:Y:S01]  /*48e0*/  IMAD.WIDE.U32 R4, R137, -0x326172a9, RZ ;  /* 0xcd9e8d5789047825 */ /* 0x008fe200078e00ff */
[--C-:B------:R-:W-:Y:S02]  /*48f0*/  LOP3.LUT R137, R149, UR7, R136.reuse, 0x96, !PT ;  /* 0x0000000795897c12 */ /* 0x100fe4000f8e9688 */
[----:B------:R-:W-:Y:S01]  /*4900*/  @P0 FSEL R46, R46, -INF , !P1 ;  /* 0xff8000002e2e0808 */ /* 0x000fe20004800000 */
[----:B------:R-:W-:Y:S01]  /*4910*/  IMAD.WIDE.U32 R154, R154, -0x326172a9, RZ ;  /* 0xcd9e8d579a9a7825 */ /* 0x000fe200078e00ff */
[----:B------:R-:W-:Y:S03]  /*4920*/  LOP3.LUT R5, R5, UR7, R136, 0x96, !PT ;  /* 0x0000000705057c12 */ /* 0x000fe6000f8e9688 */
[----:B------:R-:W-:Y:S01]  /*4930*/  MUFU.EX2 R166, R32 ;  /* 0x0000002000a67308 */ /* 0x000fe20000000800 */
[----:B------:R-:W-:Y:S01]  /*4940*/  LOP3.LUT R136, R151, UR7, R134, 0x96, !PT ;  /* 0x0000000797887c12 */ /* 0x000fe2000f8e9686 */
[----:B------:R-:W-:Y:S01]  /*4950*/  UIADD3 UR7, UR14, -0x126145ec, URZ ;  /* 0xed9eba140e077890 */ /* 0x000fe2000fffe03f */
[----:B------:R-:W-:Y:S01]  /*4960*/  LOP3.LUT R153, R155, UR12, R4, 0x96, !PT ;  /* 0x0000000c9b997c12 */ /* 0x000fe2000f8e9604 */
[----:B------:R-:W-:Y:S01]  /*4970*/  IMAD.WIDE.U32 R140, R140, -0x2daee0ad, RZ ;  /* 0xd2511f538c8c7825 */ /* 0x000fe200078e00ff */
[----:B------:R-:W-:Y:S03]  /*4980*/  PLOP3.LUT P0, PT, PT, PT, UP0, 0x80, 0x0 ;  /* 0x000000000000781c */ /* 0x000fe60003f0f008 */
[----:B------:R-:W-:Y:S01]  /*4990*/  FFMA.FTZ R13, R13, UR8, -R2 ;  /* 0x000000080d0d7c23 */ /* 0x000fe20008010802 */
[----:B------:R-:W-:Y:S01]  /*49a0*/  IMAD.WIDE.U32 R4, R5, -0x2daee0ad, RZ ;  /* 0xd2511f5305047825 */ /* 0x000fe200078e00ff */
[----:B------:R-:W-:Y:S01]  /*49b0*/  LOP3.LUT R151, R141, UR7, R152, 0x96, !PT ;  /* 0x000000078d977c12 */ /* 0x000fe2000f8e9698 */
[----:B------:R-:W-:Y:S02]  /*49c0*/  MUFU.EX2 R174, R34 ;  /* 0x0000002200ae7308 */ /* 0x000fe40000000800 */
[----:B------:R-:W-:Y:S01]  /*49d0*/  FFMA.FTZ R15, R15, UR8, -R0 ;  /* 0x000000080f0f7c23 */ /* 0x000fe20008010800 */
[----:B------:R-:W-:Y:S04]  /*49e0*/  IMAD.WIDE.U32 R142, R143, -0x326172a9, RZ ;  /* 0xcd9e8d578f8e7825 */ /* 0x000fe800078e00ff */
[--C-:B------:R-:W-:Y:S01]  /*49f0*/  FFMA.FTZ R16, R16, UR8, -R132.reuse ;  /* 0x0000000810107c23 */ /* 0x100fe20008010884 */
[----:B------:R-:W-:Y:S01]  /*4a00*/  FFMA.FTZ R17, R17, UR8, -R132 ;  /* 0x0000000811117c23 */ /* 0x000fe20008010884 */
[----:B------:R-:W-:Y:S01]  /*4a10*/  IMAD.WIDE.U32 R138, R157, -0x326172a9, RZ ;  /* 0xcd9e8d579d8a7825 */ /* 0x000fe200078e00ff */
[----:B------:R-:W-:Y:S01]  /*4a20*/  LOP3.LUT R157, R5, UR7, R156, 0x96, !PT ;  /* 0x00000007059d7c12 */ /* 0x000fe2000f8e969c */
[----:B------:R-:W-:Y:S01]  /*4a30*/  MUFU.EX2 R173, R35 ;  /* 0x0000002300ad7308 */ /* 0x000fe20000000800 */
[----:B------:R-:W-:Y:S01]  /*4a40*/  LOP3.LUT R156, R143, UR12, R148, 0x96, !PT ;  /* 0x0000000c8f9c7c12 */ /* 0x000fe2000f8e9694 */
[----:B--2---:R-:W-:Y:S01]  /*4a50*/  IMAD.WIDE.U32 R8, R137, -0x2daee0ad, RZ ;  /* 0xd2511f5389087825 */ /* 0x004fe200078e00ff */
[----:B------:R-:W-:Y:S02]  /*4a60*/  LOP3.LUT R148, R139, UR12, R6, 0x96, !PT ;  /* 0x0000000c8b947c12 */ /* 0x000fe4000f8e9606 */
[----:B------:R-:W-:Y:S01]  /*4a70*/  @P0 FSEL R48, R48, -INF , !P1 ;  /* 0xff80000030300808 */ /* 0x000fe20004800000 */
[----:B------:R-:W-:Y:S01]  /*4a80*/  IMAD.WIDE.U32 R152, R153, -0x2daee0ad, RZ ;  /* 0xd2511f5399987825 */ /* 0x000fe200078e00ff */
[----:B------:R-:W-:Y:S03]  /*4a90*/  LOP3.LUT R139, R9, UR7, R160, 0x96, !PT ;  /* 0x00000007098b7c12 */ /* 0x000fe6000f8e96a0 */
[----:B------:R-:W-:Y:S01]  /*4aa0*/  MUFU.EX2 R165, R33 ;  /* 0x0000002100a57308 */ /* 0x000fe20000000800 */
[----:B------:R-:W-:Y:S01]  /*4ab0*/  PLOP3.LUT P0, PT, PT, PT, UP0, 0x80, 0x0 ;  /* 0x000000000000781c */ /* 0x000fe20003f0f008 */
[----:B------:R-:W-:Y:S01]  /*4ac0*/  FFMA.FTZ R48, R48, UR8, -R132 ;  /* 0x0000000830307c23 */ /* 0x000fe20008010884 */
[----:B------:R-:W-:Y:S01]  /*4ad0*/  LOP3.LUT R9, R153, UR15, R4, 0x96, !PT ;  /* 0x0000000f99097c12 */ /* 0x000fe2000f8e9604 */
[----:B------:R-:W-:Y:S01]  /*4ae0*/  IMAD.WIDE.U32 R136, R136, -0x2daee0ad, RZ ;  /* 0xd2511f5388887825 */ /* 0x000fe200078e00ff */
[----:B------:R-:W2:Y:S03]  /*4af0*/  LDSM.16.M88.4 R4, [R181+0x1800] ;  /* 0x00180000b504783b */ /* 0x000ea60000000200 */
[--C-:B------:R-:W-:Y:S01]  /*4b00*/  FFMA.FTZ R18, R18, UR8, -R3.reuse ;  /* 0x0000000812127c23 */ /* 0x100fe20008010803 */
[----:B------:R-:W-:Y:S01]  /*4b10*/  IMAD.WIDE.U32 R134, R159, -0x326172a9, RZ ;  /* 0xcd9e8d579f867825 */ /* 0x000fe200078e00ff */
[----:B------:R-:W-:Y:S01]  /*4b20*/  LOP3.LUT R141, R137, UR7, R158, 0x96, !PT ;  /* 0x00000007898d7c12 */ /* 0x000fe2000f8e969e */
[----:B------:R-:W3:Y:S02]  /*4b30*/  MUFU.EX2 R224, R10 ;  /* 0x0000000a00e07308 */ /* 0x000ee40000000800 */
[--C-:B------:R-:W-:Y:S01]  /*4b40*/  FFMA.FTZ R19, R19, UR8, -R3.reuse ;  /* 0x0000000813137c23 */ /* 0x100fe20008010803 */
[----:B------:R-:W-:Y:S01]  /*4b50*/  FFMA.FTZ R20, R20, UR8, -R132 ;  /* 0x0000000814147c23 */ /* 0x000fe20008010884 */
[----:B------:R-:W-:Y:S01]  /*4b60*/  LOP3.LUT R155, R135, UR12, R150, 0x96, !PT ;  /* 0x0000000c879b7c12 */ /* 0x000fe2000f8e9696 */
[----:B------:R-:W-:Y:S01]  /*4b70*/  UIADD3 UR12, UR16, -0x4ab325aa, URZ ;  /* 0xb54cda56100c7890 */ /* 0x000fe2000fffe03f */
[----:B------:R-:W-:Y:S01]  /*4b80*/  @P0 FSEL R50, R50, -INF , !P1 ;  /* 0xff80000032320808 */ /* 0x000fe20004800000 */
[----:B------:R-:W-:Y:S01]  /*4b90*/  FFMA.FTZ R21, R21, UR8, -R132 ;  /* 0x0000000815157c23 */ /* 0x000fe20008010884 */
[----:B------:R-:W-:Y:S01]  /*4ba0*/  PLOP3.LUT P0, PT, PT, PT, UP0, 0x80, 0x0 ;  /* 0x000000000000781c */ /* 0x000fe20003f0f008 */
[--C-:B------:R-:W-:Y:S01]  /*4bb0*/  FFMA.FTZ R22, R22, UR8, -R3.reuse ;  /* 0x0000000816167c23 */ /* 0x100fe20008010803 */
[----:B------:R-:W-:Y:S01]  /*4bc0*/  PLOP3.LUT P1, PT, PT, PT, UP0, 0x80, 0x0 ;  /* 0x000000000000781c */ /* 0x000fe20003f2f008 */
[--C-:B------:R-:W-:Y:S01]  /*4bd0*/  FFMA.FTZ R50, R50, UR8, -R3.reuse ;  /* 0x0000000832327c23 */ /* 0x100fe20008010803 */
[----:B------:R-:W-:Y:S01]  /*4be0*/  FFMA.FTZ R24, R24, UR8, -R2 ;  /* 0x0000000818187c23 */ /* 0x000fe20008010802 */
[----:B------:R-:W-:Y:S01]  /*4bf0*/  FFMA.FTZ R27, R27, UR8, -R0 ;  /* 0x000000081b1b7c23 */ /* 0x000fe20008010800 */
[--C-:B------:R-:W-:Y:S01]  /*4c00*/  FFMA.FTZ R28, R28, UR8, -R2.reuse ;  /* 0x000000081c1c7c23 */ /* 0x100fe20008010802 */
[----:B------:R-:W-:Y:S01]  /*4c10*/  MUFU.EX2 R163, R50 ;  /* 0x0000003200a37308 */ /* 0x000fe20000000800 */
[--C-:B------:R-:W-:Y:S01]  /*4c20*/  FFMA.FTZ R23, R23, UR8, -R3.reuse ;  /* 0x0000000817177c23 */ /* 0x100fe20008010803 */
[--C-:B------:R-:W-:Y:S01]  /*4c30*/  FFMA.FTZ R25, R25, UR8, -R2.reuse ;  /* 0x0000000819197c23 */ /* 0x100fe20008010802 */
[----:B------:R-:W-:Y:S01]  /*4c40*/  FFMA.FTZ R29, R29, UR8, -R2 ;  /* 0x000000081d1d7c23 */ /* 0x000fe20008010802 */
[--C-:B------:R-:W-:Y:S01]  /*4c50*/  FFMA.FTZ R30, R30, UR8, -R0.reuse ;  /* 0x000000081e1e7c23 */ /* 0x100fe20008010800 */
[----:B------:R-:W-:Y:S01]  /*4c60*/  FFMA.FTZ R31, R31, UR8, -R0 ;  /* 0x000000081f1f7c23 */ /* 0x000fe20008010800 */
[----:B------:R-:W-:Y:S01]  /*4c70*/  @P0 FSEL R45, R45, -INF , !P2 ;  /* 0xff8000002d2d0808 */ /* 0x000fe20005000000 */
[--C-:B------:R-:W-:Y:S01]  /*4c80*/  FFMA.FTZ R36, R36, UR8, -R132.reuse ;  /* 0x0000000824247c23 */ /* 0x100fe20008010884 */
[----:B------:R-:W-:Y:S01]  /*4c90*/  PLOP3.LUT P0, PT, PT, PT, UP0, 0x80, 0x0 ;  /* 0x000000000000781c */ /* 0x000fe20003f0f008 */
[----:B------:R-:W-:Y:S01]  /*4ca0*/  FFMA.FTZ R37, R37, UR8, -R132 ;  /* 0x0000000825257c23 */ /* 0x000fe20008010884 */
[----:B------:R-:W-:Y:S01]  /*4cb0*/  @P1 FSEL R47, R47, -INF , !P2 ;  /* 0xff8000002f2f1808 */ /* 0x000fe20005000000 */
[--C-:B------:R-:W-:Y:S01]  /*4cc0*/  FFMA.FTZ R38, R38, UR8, -R3.reuse ;  /* 0x0000000826267c23 */ /* 0x100fe20008010803 */
[----:B------:R-:W-:Y:S01]  /*4cd0*/  PLOP3.LUT P1, PT, PT, PT, UP0, 0x80, 0x0 ;  /* 0x000000000000781c */ /* 0x000fe20003f2f008 */
[--C-:B------:R-:W-:Y:S01]  /*4ce0*/  FFMA.FTZ R39, R39, UR8, -R3.reuse ;  /* 0x0000000827277c23 */ /* 0x100fe20008010803 */
[----:B------:R-:W-:Y:S01]  /*4cf0*/  FFMA.FTZ R41, R41, UR8, -R2 ;  /* 0x0000000829297c23 */ /* 0x000fe20008010802 */
[----:B------:R-:W-:Y:S01]  /*4d00*/  FFMA.FTZ R42, R42, UR8, -R0 ;  /* 0x000000082a2a7c23 */ /* 0x000fe20008010800 */
[----:B------:R-:W-:Y:S01]  /*4d10*/  FFMA.FTZ R40, R40, UR8, -R2 ;  /* 0x0000000828287c23 */ /* 0x000fe20008010802 */
[--C-:B------:R-:W-:Y:S01]  /*4d20*/  FFMA.FTZ R43, R43, UR8, -R0.reuse ;  /* 0x000000082b2b7c23 */ /* 0x100fe20008010800 */
[--C-:B------:R-:W-:Y:S01]  /*4d30*/  FFMA.FTZ R46, R46, UR8, -R0.reuse ;  /* 0x000000082e2e7c23 */ /* 0x100fe20008010800 */
[--C-:B------:R-:W-:Y:S01]  /*4d40*/  FFMA.FTZ R47, R47, UR8, -R0.reuse ;  /* 0x000000082f2f7c23 */ /* 0x100fe20008010800 */
[----:B------:R-:W-:Y:S01]  /*4d50*/  FFMA.FTZ R26, R26, UR8, -R0 ;  /* 0x000000081a1a7c23 */ /* 0x000fe20008010800 */
[----:B------:R-:W-:Y:S01]  /*4d60*/  @P0 FSEL R49, R49, -INF , !P2 ;  /* 0xff80000031310808 */ /* 0x000fe20005000000 */
[-C--:B--2---:R-:W-:Y:S01]  /*4d70*/  HMMA.16816.F32.BF16 R52, R168, R4.reuse, R52 ;  /* 0x00000004a834723c */ /* 0x084fe20000041834 */
[----:B------:R-:W-:Y:S01]  /*4d80*/  PLOP3.LUT P0, PT, PT, PT, UP0, 0x80, 0x0 ;  /* 0x000000000000781c */ /* 0x000fe20003f0f008 */
[----:B------:R-:W-:Y:S01]  /*4d90*/  MUFU.EX2 R223, R11 ;  /* 0x0000000b00df7308 */ /* 0x000fe20000000800 */
[----:B------:R-:W-:Y:S01]  /*4da0*/  @P1 FSEL R51, R51, -INF , !P2 ;  /* 0xff80000033331808 */ /* 0x000fe20005000000 */
[----:B------:R-:W-:Y:S01]  /*4db0*/  FFMA.FTZ R49, R49, UR8, -R132 ;  /* 0x0000000831317c23 */ /* 0x000fe20008010884 */
[----:B------:R-:W-:Y:S01]  /*4dc0*/  PLOP3.LUT P1, PT, PT, PT, UP0, 0x80, 0x0 ;  /* 0x000000000000781c */ /* 0x000fe20003f2f008 */
[C---:B------:R-:W-:Y:S01]  /*4dd0*/  HMMA.16816.F32.BF16 R56, R144.reuse, R4, R56 ;  /* 0x000000049038723c */ /* 0x040fe20000041838 */
[----:B------:R-:W-:Y:S01]  /*4de0*/  PLOP3.LUT P2, PT, PT, PT, UP0, 0x80, 0x0 ;  /* 0x000000000000781c */ /* 0x000fe20003f4f008 */
[----:B------:R-:W-:Y:S04]  /*4df0*/  UIADD3 UR7, UR16, 0x1715609d, URZ ;  /* 0x1715609d10077890 */ /* 0x000fe8000fffe03f */
[----:B------:R2:W-:Y:S01]  /*4e00*/  MUFU.EX2 R218, R12 ;  /* 0x0000000c00da7308 */ /* 0x0005e20000000800 */
[--C-:B------:R-:W-:Y:S01]  /*4e10*/  FFMA.FTZ R51, R51, UR8, -R3.reuse ;  /* 0x0000000833337c23 */ /* 0x100fe20008010803 */
[-C--:B------:R-:W-:Y:S03]  /*4e20*/  HMMA.16816.F32.BF16 R60, R144, R6.reuse, R60 ;  /* 0x00000006903c723c */ /* 0x080fe6000004183c */
[--C-:B------:R-:W-:Y:S05]  /*4e30*/  FFMA.FTZ R44, R44, UR8, -R2.reuse ;  /* 0x000000082c2c7c23 */ /* 0x100fea0008010802 */
[----:B------:R-:W-:Y:S03]  /*4e40*/  MUFU.EX2 R161, R51 ;  /* 0x0000003300a17308 */ /* 0x000fe60000000800 */
[----:B------:R-:W-:Y:S01]  /*4e50*/  IMAD.U32 R144, RZ, RZ, UR20 ;  /* 0x00000014ff907e24 */ /* 0x000fe2000f8e00ff */
[----:B------:R-:W-:Y:S01]  /*4e60*/  HMMA.16816.F32.BF16 R64, R168, R6, R64 ;  /* 0x00000006a840723c */ /* 0x000fe20000041840 */
[----:B------:R-:W-:Y:S03]  /*4e70*/  IMAD.U32 R145, RZ, RZ, UR17 ;  /* 0x00000011ff917e24 */ /* 0x000fe6000f8e00ff */
[----:B------:R-:W-:Y:S01]  /*4e80*/  @P0 FSEL R52, R52, -INF , !P4 ;  /* 0xff80000034340808 */ /* 0x000fe20006000000 */
[----:B------:R-:W-:Y:S01]  /*4e90*/  FFMA.FTZ R45, R45, UR8, -R2 ;  /* 0x000000082d2d7c23 */ /* 0x000fe20008010802 */
[----:B------:R-:W-:Y:S01]  /*4ea0*/  PLOP3.LUT P0, PT, PT, PT, UP0, 0x80, 0x0 ;  /* 0x000000000000781c */ /* 0x000fe20003f0f008 */
[----:B------:R4:W-:Y:S01]  /*4eb0*/  MUFU.EX2 R215, R133 ;  /* 0x0000008500d77308 */ /* 0x0009e20000000800 */
[----:B------:R-:W-:Y:S02]  /*4ec0*/  @P1 FSEL R54, R54, -INF , !P4 ;  /* 0xff80000036361808 */ /* 0x000fe40006000000 */
[----:B------:R-:W-:Y:S01]  /*4ed0*/  PLOP3.LUT P1, PT, PT, PT, UP0, 0x80, 0x0 ;  /* 0x000000000000781c */ /* 0x000fe20003f2f008 */
[----:B------:R-:W-:Y:S01]  /*4ee0*/  FFMA.FTZ R52, R52, UR8, -R132 ;  /* 0x0000000834347c23 */ /* 0x000fe20008010884 */
[----:B------:R-:W-:Y:S01]  /*4ef0*/  @P2 FSEL R56, R56, -INF , !P4 ;  /* 0xff80000038382808 */ /* 0x000fe20006000000 */
[--C-:B------:R-:W-:Y:S01]  /*4f00*/  FFMA.FTZ R54, R54, UR8, -R3.reuse ;  /* 0x0000000836367c23 */ /* 0x100fe20008010803 */
[----:B------:R-:W-:Y:S03]  /*4f10*/  PLOP3.LUT P2, PT, PT, PT, UP0, 0x80, 0x0 ;  /* 0x000000000000781c */ /* 0x000fe60003f4f008 */
[----:B------:R1:W-:Y:S01]  /*4f20*/  MUFU.EX2 R222, R14 ;  /* 0x0000000e00de7308 */ /* 0x0003e20000000800 */
[----:B------:R-:W-:Y:S04]  /*4f30*/  IMAD.WIDE.U32 R150, R151, -0x326172a9, RZ ;  /* 0xcd9e8d5797967825 */ /* 0x000fe800078e00ff */
[----:B------:R-:W-:Y:S01]  /*4f40*/  FFMA.FTZ R56, R56, UR8, -R2 ;  /* 0x0000000838387c23 */ /* 0x000fe20008010802 */
[----:B------:R-:W-:Y:S01]  /*4f50*/  @P0 FSEL R58, R58, -INF , !P4 ;  /* 0xff8000003a3a0808 */ /* 0x000fe20006000000 */
[----:B------:R-:W-:Y:S01]  /*4f60*/  IMAD.WIDE.U32 R148, R148, -0x2daee0ad, RZ ;  /* 0xd2511f5394947825 */ /* 0x000fe200078e00ff */
[----:B------:R-:W-:Y:S02]  /*4f70*/  PLOP3.LUT P0, PT, PT, PT, UP0, 0x80, 0x0 ;  /* 0x000000000000781c */ /* 0x000fe40003f0f008 */
[----:B--2---:R-:W-:Y:S01]  /*4f80*/  LOP3.LUT R12, R151, UR7, R138, 0x96, !PT ;  /* 0x00000007970c7c12 */ /* 0x004fe2000f8e968a */
[----:B------:R-:W-:Y:S01]  /*4f90*/  IMAD.WIDE.U32 R10, R157, -0x326172a9, RZ ;  /* 0xcd9e8d579d0a7825 */ /* 0x000fe200078e00ff */
[----:B------:R-:W-:Y:S01]  /*4fa0*/  LOP3.LUT R137, R149, UR15, R140, 0x96, !PT ;  /* 0x0000000f95897c12 */ /* 0x000fe2000f8e968c */
[----:B------:R2:W3:Y:S01]  /*4fb0*/  MUFU.EX2 R216, R13 ;  /* 0x0000000d00d87308 */ /* 0x0004e20000000800 */
[----:B------:R-:W-:Y:S01]  /*4fc0*/  @P1 FSEL R53, R53, -INF , !P5 ;  /* 0xff80000035351808 */ /* 0x000fe20006800000 */
[----:B------:R-:W-:Y:S01]  /*4fd0*/  IMAD.WIDE.U32 R156, R156, -0x2daee0ad, RZ ;  /* 0xd2511f539c9c7825 */ /* 0x000fe200078e00ff */
[----:B------:R-:W-:Y:S02]  /*4fe0*/  LOP3.LUT R11, R11, UR7, R154, 0x96, !PT ;  /* 0x000000070b0b7c12 */ /* 0x000fe4000f8e969a */
[----:B------:R-:W-:Y:S01]  /*4ff0*/  PLOP3.LUT P1, PT, PT, PT, UP0, 0x80, 0x0 ;  /* 0x000000000000781c */ /* 0x000fe20003f2f008 */
[----:B------:R-:W-:Y:S01]  /*5000*/  IMAD.WIDE.U32 R140, R141, -0x326172a9, RZ ;  /* 0xcd9e8d578d8c7825 */ /* 0x000fe200078e00ff */
[----:B----4-:R-:W-:Y:S03]  /*5010*/  LOP3.LUT R133, R157, UR15, R8, 0x96, !PT ;  /* 0x0000000f9d857c12 */ /* 0x010fe6000f8e9608 */
[----:B------:R4:W-:Y:S01]  /*5020*/  MUFU.EX2 R220, R15 ;  /* 0x0000000f00dc7308 */ /* 0x0009e20000000800 */
[----:B------:R-:W-:Y:S01]  /*5030*/  @P2 FSEL R55, R55, -INF , !P5 ;  /* 0xff80000037372808 */ /* 0x000fe20006800000 */
[----:B------:R-:W-:Y:S01]  /*5040*/  IMAD.WIDE.U32 R154, R155, -0x2daee0ad, RZ ;  /* 0xd2511f539b9a7825 */ /* 0x000fe200078e00ff */
[----:B------:R-:W-:Y:S02]  /*5050*/  @P0 FSEL R59, R59, -INF , !P5 ;  /* 0xff8000003b3b0808 */ /* 0x000fe40006800000 */
[----:B------:R-:W-:Y:S01]  /*5060*/  LOP3.LUT R153, R141, UR7, R134, 0x96, !PT ;  /* 0x000000078d997c12 */ /* 0x000fe2000f8e9686 */
[----:B------:R-:W-:Y:S01]  /*5070*/  IMAD.WIDE.U32 R138, R139, -0x326172a9, RZ ;  /* 0xcd9e8d578b8a7825 */ /* 0x000fe200078e00ff */
[----:B------:R-:W-:Y:S03]  /*5080*/  LOP3.LUT R143, R155, UR15, R136, 0x96, !PT ;  /* 0x0000000f9b8f7c12 */ /* 0x000fe6000f8e9688 */
[----:B------:R3:W-:Y:S01]  /*5090*/  MUFU.EX2 R196, R16 ;  /* 0x0000001000c47308 */ /* 0x0007e20000000800 */
[----:B------:R-:W-:Y:S01]  /*50a0*/  PLOP3.LUT P2, PT, PT, PT, UP0, 0x80, 0x0 ;  /* 0x000000000000781c */ /* 0x000fe20003f4f008 */
[----:B------:R-:W-:Y:S01]  /*50b0*/  IMAD.WIDE.U32 R8, R9, -0x326172a9, RZ ;  /* 0xcd9e8d5709087825 */ /* 0x000fe200078e00ff */
[----:B------:R-:W-:Y:S01]  /*50c0*/  LOP3.LUT R151, R139, UR7, R142, 0x96, !PT ;  /* 0x000000078b977c12 */ /* 0x000fe2000f8e968e */
[----:B------:R-:W-:Y:S01]  /*50d0*/  UIADD3 UR7, UR14, 0x646e171e, URZ ;  /* 0x646e171e0e077890 */ /* 0x000fe2000fffe03f */
[----:B------:R-:W-:Y:S01]  /*50e0*/  PLOP3.LUT P0, PT, PT, PT, UP0, 0x80, 0x0 ;  /* 0x000000000000781c */ /* 0x000fe20003f0f008 */
[----:B------:R-:W-:Y:S01]  /*50f0*/  IMAD.WIDE.U32 R4, R137, -0x326172a9, RZ ;  /* 0xcd9e8d5789047825 */ /* 0x000fe200078e00ff */
[----:B-1----:R-:W-:Y:S03]  /*5100*/  LOP3.LUT R14, R9, UR12, R10, 0x96, !PT ;  /* 0x0000000c090e7c12 */ /* 0x002fe6000f8e960a */
[----:B------:R1:W-:Y:S01]  /*5110*/  MUFU.EX2 R194, R17 ;  /* 0x0000001100c27308 */ /* 0x0003e20000000800 */
[C---:B------:R-:W-:Y:S01]  /*5120*/  LOP3.LUT R135, R8.reuse, 0xff, RZ, 0xc0, !PT ;  /* 0x000000ff08877812 */ /* 0x040fe200078ec0ff */
[----:B------:R-:W-:Y:S01]  /*5130*/  FFMA.FTZ R53, R53, UR8, -R132 ;  /* 0x0000000835357c23 */ /* 0x000fe20008010884 */
[----:B------:R-:W-:Y:S01]  /*5140*/  SHF.R.U32.HI R134, RZ, 0x18, R8 ;  /* 0x00000018ff867819 */ /* 0x000fe20000011608 */
[--C-:B------:R-:W-:Y:S01]  /*5150*/  FFMA.FTZ R55, R55, UR8, -R3.reuse ;  /* 0x0000000837377c23 */ /* 0x100fe20008010803 */
[----:B------:R-:W-:Y:S01]  /*5160*/  LOP3.LUT R136, R8, 0xffff, RZ, 0xc0, !PT ;  /* 0x0000ffff08887812 */ /* 0x000fe200078ec0ff */
[----:B------:R-:W-:Y:S01]  /*5170*/  FFMA.FTZ R58, R58, UR8, -R0 ;  /* 0x000000083a3a7c23 */ /* 0x000fe20008010800 */
[----:B------:R-:W-:Y:S03]  /*5180*/  SHF.R.U32.HI R139, RZ, 0x10, R8 ;  /* 0x00000010ff8b7819 */ /* 0x000fe60000011608 */
[----:B------:R1:W1:Y:S01]  /*5190*/  MUFU.EX2 R205, R18 ;  /* 0x0000001200cd7308 */ /* 0x0002620000000800 */
[----:B------:R-:W-:Y:S01]  /*51a0*/  @P1 FSEL R60, R60, -INF , !P3 ;  /* 0xff8000003c3c1808 */ /* 0x000fe20005800000 */
[----:B------:R-:W-:Y:S01]  /*51b0*/  IMAD.WIDE.U32 R8, R12, -0x2daee0ad, RZ ;  /* 0xd2511f530c087825 */ /* 0x000fe200078e00ff */
[----:B------:R-:W-:Y:S02]  /*51c0*/  PLOP3.LUT P1, PT, PT, PT, UP0, 0x80, 0x0 ;  /* 0x000000000000781c */ /* 0x000fe40003f2f008 */
[----:B------:R-:W-:Y:S01]  /*51d0*/  @P2 FSEL R62, R62, -INF , !P3 ;  /* 0xff8000003e3e2808 */ /* 0x000fe20005800000 */
[----:B------:R-:W-:Y:S01]  /*51e0*/  FFMA.FTZ R60, R60, UR8, -R2 ;  /* 0x000000083c3c7c23 */ /* 0x000fe20008010802 */
[----:B--2---:R-:W-:Y:S03]  /*51f0*/  LOP3.LUT R13, R9, UR7, R148, 0x96, !PT ;  /* 0x00000007090d7c12 */ /* 0x004fe6000f8e9694 */
[----:B------:R2:W2:Y:S01]  /*5200*/  MUFU.EX2 R204, R19 ;  /* 0x0000001300cc7308 */ /* 0x0004a20000000800 */
[----:B----4-:R-:W-:Y:S01]  /*5210*/  LOP3.LUT R15, R8, 0xff, RZ, 0xc0, !PT ;  /* 0x000000ff080f7812 */ /* 0x010fe200078ec0ff */
[----:B------:R-:W-:Y:S01]  /*5220*/  FFMA.FTZ R62, R62, UR8, -R0 ;  /* 0x000000083e3e7c23 */ /* 0x000fe20008010800 */
[----:B---3--:R-:W-:Y:S01]  /*5230*/  SHF.R.U32.HI R16, RZ, 0x18, R8 ;  /* 0x00000018ff107819 */ /* 0x008fe20000011608 */
[----:B------:R-:W-:Y:S01]  /*5240*/  FFMA.FTZ R59, R59, UR8, -R0 ;  /* 0x000000083b3b7c23 */ /* 0x000fe20008010800 */
[----:B------:R-:W-:Y:S01]  /*5250*/  LOP3.LUT R141, R8, 0xffff, RZ, 0xc0, !PT ;  /* 0x0000ffff088d7812 */ /* 0x000fe200078ec0ff */
[----:B------:R-:W-:Y:S01]  /*5260*/  IMAD.WIDE.U32 R10, R11, -0x2daee0ad, RZ ;  /* 0xd2511f530b0a7825 */ /* 0x000fe200078e00ff */
[----:B------:R-:W-:Y:S03]  /*5270*/  SHF.R.U32.HI R142, RZ, 0x10, R8 ;  /* 0x00000010ff8e7819 */ /* 0x000fe60000011608 */
[----:B------:R-:W-:Y:S01]  /*5280*/  MUFU.EX2 R155, R48 ;  /* 0x00000030009b7308 */ /* 0x000fe20000000800 */
[----:B------:R-:W-:Y:S01]  /*5290*/  @P0 FSEL R66, R66, -INF , !P3 ;  /* 0xff80000042420808 */ /* 0x000fe20005800000 */
[----:B------:R-:W-:Y:S01]  /*52a0*/  IMAD.WIDE.U32 R8, R133, -0x326172a9, RZ ;  /* 0xcd9e8d5785087825 */ /* 0x000fe200078e00ff */
[----:B------:R-:W-:Y:S02]  /*52b0*/  LOP3.LUT R12, R11, UR7, R152, 0x96, !PT ;  /* 0x000000070b0c7c12 */ /* 0x000fe4000f8e9698 */
[----:B------:R-:W-:Y:S01]  /*52c0*/  LOP3.LUT R148, R10, 0xffff, RZ, 0xc0, !PT ;  /* 0x0000ffff0a947812 */ /* 0x000fe200078ec0ff */
[--C-:B------:R-:W-:Y:S01]  /*52d0*/  FFMA.FTZ R66, R66, UR8, -R3.reuse ;  /* 0x0000000842427c23 */ /* 0x100fe20008010803 */
[----:B------:R-:W-:Y:S03]  /*52e0*/  LOP3.LUT R11, R9, UR12, R138, 0x96, !PT ;  /* 0x0000000c090b7c12 */ /* 0x000fe6000f8e968a */
[----:B------:R-:W-:Y:S01]  /*52f0*/  MUFU.EX2 R159, R60 ;  /* 0x0000003c009f7308 */ /* 0x000fe20000000800 */
[----:B-1----:R-:W-:Y:S02]  /*5300*/  LOP3.LUT R17, R10, 0xff, RZ, 0xc0, !PT ;  /* 0x000000ff0a117812 */ /* 0x002fe400078ec0ff */
[--C-:B------:R-:W-:Y:S02]  /*5310*/  SHF.R.U32.HI R18, RZ, 0x18, R10.reuse ;  /* 0x00000018ff127819 */ /* 0x100fe4000001160a */
[----:B------:R-:W-:Y:S02]  /*5320*/  SHF.R.U32.HI R149, RZ, 0x10, R10 ;  /* 0x00000010ff957819 */ /* 0x000fe4000001160a */
[----:B------:R-:W-:Y:S03]  /*5330*/  LOP3.LUT R138, R8, 0xffff, RZ, 0xc0, !PT ;  /* 0x0000ffff088a7812 */ /* 0x000fe600078ec0ff */
[----:B------:R-:W-:Y:S01]  /*5340*/  MUFU.EX2 R168, R62 ;  /* 0x0000003e00a87308 */ /* 0x000fe20000000800 */
[----:B------:R-:W-:Y:S02]  /*5350*/  PLOP3.LUT P2, PT, PT, PT, UP0, 0x80, 0x0 ;  /* 0x000000000000781c */ /* 0x000fe40003f4f008 */
[----:B------:R-:W-:Y:S02]  /*5360*/  PLOP3.LUT P0, PT, PT, PT, UP0, 0x80, 0x0 ;  /* 0x000000000000781c */ /* 0x000fe40003f0f008 */
[C---:B------:R-:W-:Y:S02]  /*5370*/  LOP3.LUT R6, R4.reuse, 0xffff, RZ, 0xc0, !PT ;  /* 0x0000ffff04067812 */ /* 0x040fe400078ec0ff */
[----:B------:R-:W-:Y:S03]  /*5380*/  LOP3.LUT R7, R4, 0xff, RZ, 0xc0, !PT ;  /* 0x000000ff04077812 */ /* 0x000fe600078ec0ff */
[----:B------:R-:W-:Y:S01]  /*5390*/  MUFU.EX2 R152, R53 ;  /* 0x0000003500987308 */ /* 0x000fe20000000800 */
[--C-:B------:R-:W-:Y:S02]  /*53a0*/  SHF.R.U32.HI R10, RZ, 0x10, R4.reuse ;  /* 0x00000010ff0a7819 */ /* 0x100fe40000011604 */
[----:B------:R-:W-:Y:S02]  /*53b0*/  SHF.R.U32.HI R9, RZ, 0x18, R4 ;  /* 0x00000018ff097819 */ /* 0x000fe40000011604 */
[----:B------:R-:W-:Y:S02]  /*53c0*/  LOP3.LUT R4, R14, 0xffff, RZ, 0xc0, !PT ;  /* 0x0000ffff0e047812 */ /* 0x000fe400078ec0ff */
[----:B--2---:R-:W-:Y:S03]  /*53d0*/  LOP3.LUT R19, R8, 0xff, RZ, 0xc0, !PT ;  /* 0x000000ff08137812 */ /* 0x004fe600078ec0ff */
[----:B------:R-:W-:Y:S01]  /*53e0*/  MUFU.EX2 R157, R55 ;  /* 0x00000037009d7308 */ /* 0x000fe20000000800 */
[----:B------:R-:W-:Y:S02]  /*53f0*/  SHF.R.U32.HI R4, RZ, 0x8, R4 ;  /* 0x00000008ff047819 */ /* 0x000fe40000011604 */
[--C-:B------:R-:W-:Y:S02]  /*5400*/  SHF.R.U32.HI R133, RZ, 0x18, R8.reuse ;  /* 0x00000018ff857819 */ /* 0x100fe40000011608 */
[----:B------:R-:W-:Y:S02]  /*5410*/  LOP3.LUT R4, R4, 0xffff, RZ, 0xc0, !PT ;  /* 0x0000ffff04047812 */ /* 0x000fe400078ec0ff */
[----:B------:R-:W-:Y:S03]  /*5420*/  SHF.R.U32.HI R137, RZ, 0x10, R8 ;  /* 0x00000010ff897819 */ /* 0x000fe60000011608 */
[----:B------:R-:W-:Y:S01]  /*5430*/  MUFU.EX2 R189, R58 ;  /* 0x0000003a00bd7308 */ /* 0x000fe20000000800 */
[----:B------:R-:W-:Y:S02]  /*5440*/  LOP3.LUT R8, R5, UR12, R150, 0x96, !PT ;  /* 0x0000000c05087c12 */ /* 0x000fe4000f8e9696 */
[----:B------:R-:W-:Y:S02]  /*5450*/  @P1 FSEL R61, R61, -INF , !P6 ;  /* 0xff8000003d3d1808 */ /* 0x000fe40007000000 */
[----:B------:R-:W-:Y:S02]  /*5460*/  PLOP3.LUT P1, PT, PT, PT, UP0, 0x80, 0x0 ;  /* 0x000000000000781c */ /* 0x000fe40003f2f008 */
[----:B------:R-:W-:Y:S03]  /*5470*/  LOP3.LUT R5, R14, 0xff, RZ, 0xc0, !PT ;  /* 0x000000ff0e057812 */ /* 0x000fe600078ec0ff */
[----:B------:R-:W-:Y:S01]  /*5480*/  MUFU.EX2 R158, R54 ;  /* 0x00000036009e7308 */ /* 0x000fe20000000800 */
[----:B------:R-:W-:Y:S02]  /*5490*/  @P2 FSEL R63, R63, -INF , !P6 ;  /* 0xff8000003f3f2808 */ /* 0x000fe40007000000 */
[----:B------:R-:W-:Y:S02]  /*54a0*/  @P0 FSEL R65, R65, -INF , !P6 ;  /* 0xff80000041410808 */ /* 0x000fe40007000000 */
[----:B------:R-:W-:Y:S01]  /*54b0*/  ISETP.LE.U32.AND P0, PT, R4, UR9, PT ;  /* 0x0000000904007c0c */ /* 0x000fe2000bf03070 */
[----:B------:R-:W-:Y:S01]  /*54c0*/  FFMA.FTZ R0, R63, UR8, -R0 ;  /* 0x000000083f007c23 */ /* 0x000fe20008010800 */
[----:B------:R-:W-:Y:S03]  /*54d0*/  ISETP.LE.U32.AND P2, PT, R5, UR9, PT ;  /* 0x0000000905007c0c */ /* 0x000fe6000bf43070 */
[----:B------:R-:W-:Y:S01]  /*54e0*/  MUFU.EX2 R169, R56 ;  /* 0x0000003800a97308 */ /* 0x000fe20000000800 */
[----:B------:R-:W-:Y:S02]  /*54f0*/  SHF.R.U32.HI R5, RZ, 0x10, R14 ;  /* 0x00000010ff057819 */ /* 0x000fe4000001160e */
[C---:B------:R-:W-:Y:S02]  /*5500*/  LOP3.LUT R4, R8.reuse, 0xffff, RZ, 0xc0, !PT ;  /* 0x0000ffff08047812 */ /* 0x040fe400078ec0ff */
[----:B------:R-:W-:Y:S02]  /*5510*/  LOP3.LUT R5, R5, 0xff, RZ, 0xc0, !PT ;  /* 0x000000ff05057812 */ /* 0x000fe400078ec0ff */
[----:B------:R-:W-:Y:S03]  /*5520*/  SHF.R.U32.HI R4, RZ, 0x8, R4 ;  /* 0x00000008ff047819 */ /* 0x000fe60000011604 */
[----:B------:R-:W-:Y:S01]  /*5530*/  MUFU.EX2 R164, R0 ;  /* 0x0000000000a47308 */ /* 0x000fe20000000800 */
[----:B------:R-:W-:Y:S01]  /*5540*/  @P1 FSEL R67, R67, -INF , !P6 ;  /* 0xff80000043431808 */ /* 0x000fe20007000000 */
[----:B------:R-:W-:Y:S01]  /*5550*/  @!P0 FADD.FTZ R209, -R209, -RZ ;  /* 0x800000ffd1d18221 */ /* 0x000fe20000010100 */
[----:B------:R-:W-:Y:S01]  /*5560*/  ISETP.LE.U32.AND P6, PT, R5, UR9, PT ;  /* 0x0000000905007c0c */ /* 0x000fe2000bfc3070 */
[----:B------:R-:W-:Y:S01]  /*5570*/  @!P2 FADD.FTZ R197, -R197, -RZ ;  /* 0x800000ffc5c5a221 */ /* 0x000fe20000010100 */
[----:B------:R-:W-:Y:S01]  /*5580*/  LOP3.LUT R5, R8, 0xff, RZ, 0xc0, !PT ;  /* 0x000000ff08057812 */ /* 0x000fe200078ec0ff */
[----:B------:R-:W-:Y:S01]  /*5590*/  FFMA.FTZ R3, R67, UR8, -R3 ;  /* 0x0000000843037c23 */ /* 0x000fe20008010803 */
[----:B------:R-:W-:Y:S03]  /*55a0*/  LOP3.LUT R4, R4, 0xffff, RZ, 0xc0, !PT ;  /* 0x0000ffff04047812 */ /* 0x000fe600078ec0ff */
[----:B------:R-:W-:Y:S01]  /*55b0*/  MUFU.EX2 R170, R59 ;  /* 0x0000003b00aa7308 */ /* 0x000fe20000000800 */
[----:B------:R-:W-:Y:S02]  /*55c0*/  ISETP.LE.U32.AND P2, PT, R5, UR9, PT ;  /* 0x0000000905007c0c */ /* 0x000fe4000bf43070 */
[----:B------:R-:W-:Y:S02]  /*55d0*/  ISETP.LE.U32.AND P0, PT, R4, UR9, PT ;  /* 0x0000000904007c0c */ /* 0x000fe4000bf03070 */
[----:B------:R-:W-:Y:S02]  /*55e0*/  SHF.R.U32.HI R5, RZ, 0x10, R8 ;  /* 0x00000010ff057819 */ /* 0x000fe40000011608 */
[----:B------:R-:W-:Y:S01]  /*55f0*/  SHF.R.U32.HI R4, RZ, 0x8, R6 ;  /* 0x00000008ff047819 */ /* 0x000fe20000011606 */
[----:B------:R-:W-:Y:S01]  /*5600*/  @!P6 FADD.FTZ R217, -R217, -RZ ;  /* 0x800000ffd9d9e221 */ /* 0x000fe20000010100 */
[----:B------:R-:W-:Y:S01]  /*5610*/  LOP3.LUT R5, R5, 0xff, RZ, 0xc0, !PT ;  /* 0x000000ff05057812 */ /* 0x000fe200078ec0ff */
[----:B------:R-:W-:Y:S01]  /*5620*/  MUFU.EX2 R150, R3 ;  /* 0x0000000300967308 */ /* 0x000fe20000000800 */
[----:B------:R-:W-:Y:S02]  /*5630*/  PLOP3.LUT P4, PT, PT, PT, UP0, 0x80, 0x0 ;  /* 0x000000000000781c */ /* 0x000fe40003f8f008 */
[----:B------:R-:W-:Y:S01]  /*5640*/  ISETP.LE.U32.AND P6, PT, R5, UR9, PT ;  /* 0x0000000905007c0c */ /* 0x000fe2000bfc3070 */
[----:B------:R-:W-:Y:S01]  /*5650*/  @!P2 FADD.FTZ R221, -R221, -RZ ;  /* 0x800000ffdddda221 */ /* 0x000fe20000010100 */
[----:B------:R-:W-:Y:S01]  /*5660*/  LOP3.LUT R4, R4, 0xffff, RZ, 0xc0, !PT ;  /* 0x0000ffff04047812 */ /* 0x000fe200078ec0ff */
[----:B------:R-:W-:Y:S01]  /*5670*/  @!P0 FADD.FTZ R219, -R219, -RZ ;  /* 0x800000ffdbdb8221 */ /* 0x000fe20000010100 */
[----:B------:R-:W-:Y:S03]  /*5680*/  LOP3.LUT R5, R10, 0xff, RZ, 0xc0, !PT ;  /* 0x000000ff0a057812 */ /* 0x000fe600078ec0ff */
[----:B------:R1:W-:Y:S01]  /*5690*/  MUFU.EX2 R190, R20 ;  /* 0x0000001400be7308 */ /* 0x0003e20000000800 */
[----:B------:R-:W-:Y:S02]  /*56a0*/  ISETP.LE.U32.AND P0, PT, R4, UR9, PT ;  /* 0x0000000904007c0c */ /* 0x000fe4000bf03070 */
[----:B------:R-:W-:Y:S02]  /*56b0*/  LOP3.LUT R6, R12, 0xffff, RZ, 0xc0, !PT ;  /* 0x0000ffff0c067812 */ /* 0x000fe400078ec0ff */
[----:B------:R-:W-:Y:S02]  /*56c0*/  SHF.R.U32.HI R4, RZ, 0x8, R136 ;  /* 0x00000008ff047819 */ /* 0x000fe40000011688 */
[----:B------:R-:W-:Y:S01]  /*56d0*/  @P4 FSEL R57, R57, -INF , !P5 ;  /* 0xff80000039394808 */ /* 0x000fe20006800000 */
[----:B------:R-:W-:Y:S01]  /*56e0*/  @!P6 FADD.FTZ R224, -R224, -RZ ;  /* 0x800000ffe0e0e221 */ /* 0x000fe20000010100 */
[----:B------:R-:W-:Y:S01]  /*56f0*/  PLOP3.LUT P4, PT, PT, PT, UP0, 0x80, 0x0 ;  /* 0x000000000000781c */ /* 0x000fe20003f8f008 */
[----:B------:R-:W2:Y:S01]  /*5700*/  MUFU.EX2 R175, R21 ;  /* 0x0000001500af7308 */ /* 0x000ea20000000800 */
[----:B------:R-:W-:Y:S01]  /*5710*/  ISETP.LE.U32.AND P6, PT, R5, UR9, PT ;  /* 0x0000000905007c0c */ /* 0x000fe2000bfc3070 */
[----:B------:R-:W-:Y:S01]  /*5720*/  FFMA.FTZ R57, R57, UR8, -R2 ;  /* 0x0000000839397c23 */ /* 0x000fe20008010802 */
[----:B------:R-:W-:Y:S01]  /*5730*/  LOP3.LUT R5, R139, 0xff, RZ, 0xc0, !PT ;  /* 0x000000ff8b057812 */ /* 0x000fe200078ec0ff */
[----:B------:R-:W-:Y:S01]  /*5740*/  @!P0 FADD.FTZ R216, -R216, -RZ ;  /* 0x800000ffd8d88221 */ /* 0x000fe20000010100 */
[----:B------:R-:W-:Y:S01]  /*5750*/  SHF.R.U32.HI R6, RZ, 0x8, R6 ;  /* 0x00000008ff067819 */ /* 0x000fe20000011606 */
[----:B------:R-:W-:Y:S01]  /*5760*/  FFMA.FTZ R2, R61, UR8, -R2 ;  /* 0x000000083d027c23 */ /* 0x000fe20008010802 */
[----:B------:R-:W-:Y:S03]  /*5770*/  ISETP.LE.U32.AND P0, PT, R5, UR9, PT ;  /* 0x0000000905007c0c */ /* 0x000fe6000bf03070 */
[----:B------:R-:W-:Y:S01]  /*5780*/  MUFU.EX2 R167, R57 ;  /* 0x0000003900a77308 */ /* 0x000fe20000000800 */
[----:B------:R-:W-:Y:S02]  /*5790*/  LOP3.LUT R4, R4, 0xffff, RZ, 0xc0, !PT ;  /* 0x0000ffff04047812 */ /* 0x000fe400078ec0ff */
[----:B------:R-:W-:Y:S02]  /*57a0*/  LOP3.LUT R6, R6, 0xffff, RZ, 0xc0, !PT ;  /* 0x0000ffff06067812 */ /* 0x000fe400078ec0ff */
[----:B------:R-:W-:Y:S01]  /*57b0*/  @P4 FSEL R64, R64, -INF , !P3 ;  /* 0xff80000040404808 */ /* 0x000fe20005800000 */
[----:B------:R-:W-:Y:S01]  /*57c0*/  @!P6 FADD.FTZ R222, -R222, -RZ ;  /* 0x800000ffdedee221 */ /* 0x000fe20000010100 */
[----:B------:R-:W-:Y:S03]  /*57d0*/  ISETP.LE.U32.AND P4, PT, R134, UR9, PT ;  /* 0x0000000986007c0c */ /* 0x000fe6000bf83070 */
[----:B------:R3:W4:Y:S01]  /*57e0*/  MUFU.EX2 R201, R22 ;  /* 0x0000001600c97308 */ /* 0x0007220000000800 */
[----:B------:R-:W-:Y:S01]  /*57f0*/  ISETP.LE.U32.AND P6, PT, R4, UR9, PT ;  /* 0x0000000904007c0c */ /* 0x000fe2000bfc3070 */
[----:B------:R-:W-:Y:S01]  /*5800*/  IMAD.WIDE.U32 R4, R143, -0x326172a9, RZ ;  /* 0xcd9e8d578f047825 */ /* 0x000fe200078e00ff */
[----:B------:R-:W-:Y:S02]  /*5810*/  SHF.R.U32.HI R14, RZ, 0x18, R14 ;  /* 0x00000018ff0e7819 */ /* 0x000fe4000001160e */
[----:B------:R-:W-:Y:S01]  /*5820*/  ISETP.LE.U32.AND P2, PT, R7, UR9, PT ;  /* 0x0000000907007c0c */ /* 0x000fe2000bf43070 */
[----:B------:R-:W-:Y:S01]  /*5830*/  @!P0 FADD.FTZ R205, -R205, -RZ ;  /* 0x800000ffcdcd8221 */ /* 0x000fe20000010100 */
[----:B------:R-:W-:Y:S01]  /*5840*/  ISETP.LE.U32.AND P0, PT, R6, UR9, PT ;  /* 0x0000000906007c0c */ /* 0x000fe2000bf03070 */
[----:B------:R-:W-:Y:S01]  /*5850*/  FFMA.FTZ R64, R64, UR8, -R132 ;  /* 0x0000000840407c23 */ /* 0x000fe20008010884 */
[----:B------:R-:W-:Y:S01]  /*5860*/  SHF.R.U32.HI R6, RZ, 0x10, R12 ;  /* 0x00000010ff067819 */ /* 0x000fe2000001160c */
[----:B------:R-:W-:Y:S01]  /*5870*/  FFMA.FTZ R132, R65, UR8, -R132 ;  /* 0x0000000841847c23 */ /* 0x000fe20008010884 */
[----:B------:R-:W-:Y:S01]  /*5880*/  LOP3.LUT R10, R5, UR12, R140, 0x96, !PT ;  /* 0x0000000c050a7c12 */ /* 0x000fe2000f8e968c */
[----:B------:R-:W-:Y:S01]  /*5890*/  @!P4 FADD.FTZ R204, -R204, -RZ ;  /* 0x800000ffccccc221 */ /* 0x000fe20000010100 */
[----:B-1----:R-:W-:Y:S01]  /*58a0*/  LOP3.LUT R20, R4, 0xffff, RZ, 0xc0, !PT ;  /* 0x0000ffff04147812 */ /* 0x002fe200078ec0ff */
[----:B------:R-:W-:Y:S01]  /*58b0*/  @!P6 FADD.FTZ R194, -R194, -RZ ;  /* 0x800000ffc2c2e221 */ /* 0x000fe20000010100 */
[----:B------:R-:W-:Y:S01]  /*58c0*/  LOP3.LUT R5, R6, 0xff, RZ, 0xc0, !PT ;  /* 0x000000ff06057812 */ /* 0x000fe200078ec0ff */
[----:B------:R-:W1:Y:S01]  /*58d0*/  MUFU.EX2 R208, R24 ;  /* 0x0000001800d07308 */ /* 0x000e620000000800 */
[----:B------:R-:W-:Y:S01]  /*58e0*/  ISETP.LE.U32.AND P1, PT, R14, UR9, PT ;  /* 0x000000090e007c0c */ /* 0x000fe2000bf23070 */
[----:B------:R-:W-:Y:S01]  /*58f0*/  @!P2 FADD.FTZ R218, -R218, -RZ ;  /* 0x800000ffdadaa221 */ /* 0x000fe20000010100 */
[----:B------:R-:W-:Y:S01]  /*5900*/  ISETP.LE.U32.AND P4, PT, R5, UR9, PT ;  /* 0x0000000905007c0c */ /* 0x000fe2000bf83070 */
[----:B--2---:R-:W-:Y:S01]  /*5910*/  @!P0 FADD.FTZ R175, -R175, -RZ ;  /* 0x800000ffafaf8221 */ /* 0x004fe20000010100 */
[----:B------:R-:W-:Y:S02]  /*5920*/  LOP3.LUT R5, R13, 0xff, RZ, 0xc0, !PT ;  /* 0x000000ff0d057812 */ /* 0x000fe400078ec0ff */
[----:B------:R-:W-:Y:S03]  /*5930*/  LOP3.LUT R7, R12, 0xff, RZ, 0xc0, !PT ;  /* 0x000000ff0c077812 */ /* 0x000fe600078ec0ff */
[----:B------:R-:W-:Y:S01]  /*5940*/  MUFU.EX2 R213, R27 ;  /* 0x0000001b00d57308 */ /* 0x000fe20000000800 */
[----:B------:R-:W-:Y:S02]  /*5950*/  ISETP.LE.U32.AND P0, PT, R5, UR9, PT ;  /* 0x0000000905007c0c */ /* 0x000fe4000bf03070 */
[----:B------:R-:W-:Y:S01]  /*5960*/  ISETP.LE.U32.AND P6, PT, R7, UR9, PT ;  /* 0x0000000907007c0c */ /* 0x000fe2000bfc3070 */
[----:B------:R-:W-:Y:S01]  /*5970*/  IMAD.WIDE.U32 R6, R151, -0x2daee0ad, RZ ;  /* 0xd2511f5397067825 */ /* 0x000fe200078e00ff */
[----:B------:R-:W-:Y:S02]  /*5980*/  ISETP.LE.U32.AND P3, PT, R15, UR9, PT ;  /* 0x000000090f007c0c */ /* 0x000fe4000bf63070 */
[----:B------:R-:W-:Y:S01]  /*5990*/  SHF.R.U32.HI R8, RZ, 0x18, R8 ;  /* 0x00000018ff087819 */ /* 0x000fe20000011608 */
[----:B------:R-:W-:Y:S01]  /*59a0*/  @!P1 FADD.FTZ R215, -R215, -RZ ;  /* 0x800000ffd7d79221 */ /* 0x000fe20000010100 */
[----:B------:R-:W-:Y:S01]  /*59b0*/  LOP3.LUT R15, R4, 0xff, RZ, 0xc0, !PT ;  /* 0x000000ff040f7812 */ /* 0x000fe200078ec0ff */
[----:B------:R-:W2:Y:S01]  /*59c0*/  MUFU.EX2 R207, R28 ;  /* 0x0000001c00cf7308 */ /* 0x000ea20000000800 */
[--C-:B---3--:R-:W-:Y:S01]  /*59d0*/  SHF.R.U32.HI R22, RZ, 0x18, R4.reuse ;  /* 0x00000018ff167819 */ /* 0x108fe20000011604 */
[----:B----4-:R-:W-:Y:S01]  /*59e0*/  @!P4 FADD.FTZ R201, -R201, -RZ ;  /* 0x800000ffc9c9c221 */ /* 0x010fe20000010100 */
[----:B------:R-:W-:Y:S01]  /*59f0*/  SHF.R.U32.HI R21, RZ, 0x10, R4 ;  /* 0x00000010ff157819 */ /* 0x000fe20000011604 */
[----:B-1----:R-:W-:Y:S01]  /*5a00*/  @!P0 FADD.FTZ R208, -R208, -RZ ;  /* 0x800000ffd0d08221 */ /* 0x002fe20000010100 */
[--C-:B------:R-:W-:Y:S01]  /*5a10*/  SHF.R.U32.HI R5, RZ, 0x10, R13.reuse ;  /* 0x00000010ff057819 */ /* 0x100fe2000001160d */
[----:B------:R-:W-:Y:S01]  /*5a20*/  @!P6 FADD.FTZ R190, -R190, -RZ ;  /* 0x800000ffbebee221 */ /* 0x000fe20000010100 */
[----:B------:R-:W-:Y:S03]  /*5a30*/  LOP3.LUT R4, R13, 0xffff, RZ, 0xc0, !PT ;  /* 0x0000ffff0d047812 */ /* 0x000fe600078ec0ff */
[----:B------:R-:W1:Y:S01]  /*5a40*/  MUFU.EX2 R198, R23 ;  /* 0x0000001700c67308 */ /* 0x000e620000000800 */
[----:B------:R-:W-:Y:S02]  /*5a50*/  SHF.R.U32.HI R13, RZ, 0x18, R13 ;  /* 0x00000018ff0d7819 */ /* 0x000fe4000001160d */
[----:B------:R-:W-:Y:S02]  /*5a60*/  ISETP.LE.U32.AND P1, PT, R8, UR9, PT ;  /* 0x0000000908007c0c */ /* 0x000fe4000bf23070 */
[----:B------:R-:W-:Y:S02]  /*5a70*/  ISETP.LE.U32.AND P0, PT, R13, UR9, PT ;  /* 0x000000090d007c0c */ /* 0x000fe4000bf03070 */
[----:B------:R-:W-:Y:S03]  /*5a80*/  SHF.R.U32.HI R4, RZ, 0x8, R4 ;  /* 0x00000008ff047819 */ /* 0x000fe60000011604 */
[----:B------:R-:W3:Y:S01]  /*5a90*/  MUFU.EX2 R210, R25 ;  /* 0x0000001900d27308 */ /* 0x000ee20000000800 */
[----:B------:R-:W-:Y:S01]  /*5aa0*/  SHF.R.U32.HI R12, RZ, 0x18, R12 ;  /* 0x00000018ff0c7819 */ /* 0x000fe2000001160c */
[----:B--2---:R-:W-:Y:S01]  /*5ab0*/  @!P3 FADD.FTZ R207, -R207, -RZ ;  /* 0x800000ffcfcfb221 */ /* 0x004fe20000010100 */
[----:B------:R-:W-:Y:S02]  /*5ac0*/  LOP3.LUT R4, R4, 0xffff, RZ, 0xc0, !PT ;  /* 0x0000ffff04047812 */ /* 0x000fe400078ec0ff */
[----:B------:R-:W-:Y:S02]  /*5ad0*/  ISETP.LE.U32.AND P6, PT, R12, UR9, PT ;  /* 0x000000090c007c0c */ /* 0x000fe4000bfc3070 */
[----:B------:R-:W-:Y:S01]  /*5ae0*/  SHF.R.U32.HI R12, RZ, 0x8, R141 ;  /* 0x00000008ff0c7819 */ /* 0x000fe2000001168d */
[----:B------:R-:W-:Y:S01]  /*5af0*/  @!P1 FADD.FTZ R223, -R223, -RZ ;  /* 0x800000ffdfdf9221 */ /* 0x000fe20000010100 */
[----:B------:R-:W-:Y:S01]  /*5b00*/  ISETP.LE.U32.AND P5, PT, R135, UR9, PT ;  /* 0x0000000987007c0c */ /* 0x000fe2000bfa3070 */
[----:B------:R-:W-:Y:S01]  /*5b10*/  @!P0 FADD.FTZ R213, -R213, -RZ ;  /* 0x800000ffd5d58221 */ /* 0x000fe20000010100 */
[----:B------:R-:W-:Y:S01]  /*5b20*/  ISETP.LE.U32.AND P4, PT, R4, UR9, PT ;  /* 0x0000000904007c0c */ /* 0x000fe2000bf83070 */
[----:B------:R-:W2:Y:S01]  /*5b30*/  MUFU.EX2 R206, R29 ;  /* 0x0000001d00ce7308 */ /* 0x000ea20000000800 */
[----:B------:R-:W-:Y:S02]  /*5b40*/  LOP3.LUT R12, R12, 0xffff, RZ, 0xc0, !PT ;  /* 0x0000ffff0c0c7812 */ /* 0x000fe400078ec0ff */
[----:B------:R-:W-:Y:S02]  /*5b50*/  ISETP.LE.U32.AND P1, PT, R9, UR9, PT ;  /* 0x0000000909007c0c */ /* 0x000fe4000bf23070 */
[----:B------:R-:W-:Y:S01]  /*5b60*/  ISETP.LE.U32.AND P0, PT, R12, UR9, PT ;  /* 0x000000090c007c0c */ /* 0x000fe2000bf03070 */
[----:B-1----:R-:W-:Y:S01]  /*5b70*/  @!P6 FADD.FTZ R198, -R198, -RZ ;  /* 0x800000ffc6c6e221 */ /* 0x002fe20000010100 */
[----:B------:R-:W-:Y:S03]  /*5b80*/  LOP3.LUT R12, R142, 0xff, RZ, 0xc0, !PT ;  /* 0x000000ff8e0c7812 */ /* 0x000fe600078ec0ff */
[----:B------:R-:W1:Y:S01]  /*5b90*/  MUFU.EX2 R212, R30 ;  /* 0x0000001e00d47308 */ /* 0x000e620000000800 */
[----:B------:R-:W-:Y:S01]  /*5ba0*/  LOP3.LUT R4, R5, 0xff, RZ, 0xc0, !PT ;  /* 0x000000ff05047812 */ /* 0x000fe200078ec0ff */
[----:B------:R-:W-:Y:S01]  /*5bb0*/  @!P5 FADD.FTZ R196, -R196, -RZ ;  /* 0x800000ffc4c4d221 */ /* 0x000fe20000010100 */
[----:B------:R-:W-:Y:S01]  /*5bc0*/  ISETP.LE.U32.AND P3, PT, R12, UR9, PT ;  /* 0x000000090c007c0c */ /* 0x000fe2000bf63070 */
[----:B---3--:R-:W-:Y:S01]  /*5bd0*/  @!P4 FADD.FTZ R210, -R210, -RZ ;  /* 0x800000ffd2d2c221 */ /* 0x008fe20000010100 */
[----:B------:R-:W-:Y:S01]  /*5be0*/  ISETP.LE.U32.AND P6, PT, R4, UR9, PT ;  /* 0x0000000904007c0c */ /* 0x000fe2000bfc3070 */
[----:B------:R-:W-:Y:S01]  /*5bf0*/  IMAD.WIDE.U32 R4, R153, -0x2daee0ad, RZ ;  /* 0xd2511f5399047825 */ /* 0x000fe200078e00ff */
[----:B------:R-:W-:Y:S03]  /*5c00*/  ISETP.LE.U32.AND P5, PT, R18, UR9, PT ;  /* 0x0000000912007c0c */ /* 0x000fe6000bfa3070 */
[----:B------:R-:W3:Y:S01]  /*5c10*/  MUFU.EX2 R211, R31 ;  /* 0x0000001f00d37308 */ /* 0x000ee20000000800 */
[----:B------:R-:W-:Y:S01]  /*5c20*/  ISETP.LE.U32.AND P4, PT, R19, UR9, PT ;  /* 0x0000000913007c0c */ /* 0x000fe2000bf83070 */
[----:B------:R-:W-:Y:S01]  /*5c30*/  @!P1 FADD.FTZ R220, -R220, -RZ ;  /* 0x800000ffdcdc9221 */ /* 0x000fe20000010100 */
[----:B------:R-:W-:Y:S01]  /*5c40*/  LOP3.LUT R18, R6, 0xffff, RZ, 0xc0, !PT ;  /* 0x0000ffff06127812 */ /* 0x000fe200078ec0ff */
[----:B--2---:R-:W-:Y:S01]  /*5c50*/  @!P0 FADD.FTZ R206, -R206, -RZ ;  /* 0x800000ffcece8221 */ /* 0x004fe20000010100 */
[--C-:B------:R-:W-:Y:S02]  /*5c60*/  SHF.R.U32.HI R19, RZ, 0x10, R6.reuse ;  /* 0x00000010ff137819 */ /* 0x100fe40000011606 */
[----:B------:R-:W-:Y:S03]  /*5c70*/  ISETP.LE.U32.AND P2, PT, R16, UR9, PT ;  /* 0x0000000910007c0c */ /* 0x000fe6000bf43070 */
[----:B------:R-:W2:Y:S01]  /*5c80*/  MUFU.EX2 R162, R36 ;  /* 0x0000002400a27308 */ /* 0x000ea20000000800 */
[----:B------:R-:W-:Y:S01]  /*5c90*/  LOP3.LUT R14, R6, 0xff, RZ, 0xc0, !PT ;  /* 0x000000ff060e7812 */ /* 0x000fe200078ec0ff */
[----:B-1----:R-:W-:Y:S01]  /*5ca0*/  @!P3 FADD.FTZ R212, -R212, -RZ ;  /* 0x800000ffd4d4b221 */ /* 0x002fe20000010100 */
[----:B------:R-:W-:Y:S01]  /*5cb0*/  SHF.R.U32.HI R13, RZ, 0x18, R6 ;  /* 0x00000018ff0d7819 */ /* 0x000fe20000011606 */
[----:B------:R-:W-:Y:S01]  /*5cc0*/  @!P5 FADD.FTZ R173, -R173, -RZ ;  /* 0x800000ffadadd221 */ /* 0x000fe20000010100 */
[----:B------:R-:W-:Y:S01]  /*5cd0*/  SHF.R.U32.HI R6, RZ, 0x8, R148 ;  /* 0x00000008ff067819 */ /* 0x000fe20000011694 */
[----:B------:R-:W-:Y:S01]  /*5ce0*/  @!P4 FADD.FTZ R155, -R155, -RZ ;  /* 0x800000ff9b9bc221 */ /* 0x000fe20000010100 */
[----:B------:R-:W-:Y:S03]  /*5cf0*/  ISETP.LE.U32.AND P1, PT, R17, UR9, PT ;  /* 0x0000000911007c0c */ /* 0x000fe6000bf23070 */
[----:B------:R-:W-:Y:S01]  /*5d00*/  MUFU.EX2 R160, R37 ;  /* 0x0000002500a07308 */ /* 0x000fe20000000800 */
[C---:B------:R-:W-:Y:S02]  /*5d10*/  LOP3.LUT R17, R4.reuse, 0xffff, RZ, 0xc0, !PT ;  /* 0x0000ffff04117812 */ /* 0x040fe400078ec0ff */
[----:B------:R-:W-:Y:S01]  /*5d20*/  LOP3.LUT R8, R5, UR7, R154, 0x96, !PT ;  /* 0x0000000705087c12 */ /* 0x000fe2000f8e969a */
[----:B---3--:R-:W-:Y:S01]  /*5d30*/  @!P2 FADD.FTZ R211, -R211, -RZ ;  /* 0x800000ffd3d3a221 */ /* 0x008fe20000010100 */
[----:B------:R-:W-:Y:S02]  /*5d40*/  LOP3.LUT R9, R7, UR7, R156, 0x96, !PT ;  /* 0x0000000707097c12 */ /* 0x000fe4000f8e969c */
[--C-:B------:R-:W-:Y:S03]  /*5d50*/  SHF.R.U32.HI R16, RZ, 0x18, R4.reuse ;  /* 0x00000018ff107819 */ /* 0x100fe60000011604 */
[----:B------:R-:W-:Y:S01]  /*5d60*/  MUFU.EX2 R172, R38 ;  /* 0x0000002600ac7308 */ /* 0x000fe20000000800 */
[----:B------:R-:W-:Y:S02]  /*5d70*/  SHF.R.U32.HI R7, RZ, 0x10, R4 ;  /* 0x00000010ff077819 */ /* 0x000fe40000011604 */
[----:B------:R-:W-:Y:S01]  /*5d80*/  LOP3.LUT R12, R4, 0xff, RZ, 0xc0, !PT ;  /* 0x000000ff040c7812 */ /* 0x000fe200078ec0ff */
[----:B------:R-:W-:Y:S01]  /*5d90*/  @!P1 FADD.FTZ R166, -R166, -RZ ;  /* 0x800000ffa6a69221 */ /* 0x000fe20000010100 */
[----:B------:R-:W-:Y:S02]  /*5da0*/  LOP3.LUT R5, R6, 0xffff, RZ, 0xc0, !PT ;  /* 0x0000ffff06057812 */ /* 0x000fe400078ec0ff */
[----:B------:R-:W-:Y:S03]  /*5db0*/  LOP3.LUT R4, R149, 0xff, RZ, 0xc0, !PT ;  /* 0x000000ff95047812 */ /* 0x000fe600078ec0ff */
[----:B------:R-:W1:Y:S01]  /*5dc0*/  MUFU.EX2 R171, R39 ;  /* 0x0000002700ab7308 */ /* 0x000e620000000800 */
[----:B------:R-:W-:Y:S02]  /*5dd0*/  ISETP.LE.U32.AND P0, PT, R5, UR9, PT ;  /* 0x0000000905007c0c */ /* 0x000fe4000bf03070 */
[C---:B------:R-:W-:Y:S02]  /*5de0*/  LOP3.LUT R5, R11.reuse, 0xff, RZ, 0xc0, !PT ;  /* 0x000000ff0b057812 */ /* 0x040fe400078ec0ff */
[----:B------:R-:W-:Y:S02]  /*5df0*/  ISETP.LE.U32.AND P3, PT, R4, UR9, PT ;  /* 0x0000000904007c0c */ /* 0x000fe4000bf63070 */
[----:B------:R-:W-:Y:S03]  /*5e00*/  LOP3.LUT R4, R11, 0xffff, RZ, 0xc0, !PT ;  /* 0x0000ffff0b047812 */ /* 0x000fe600078ec0ff */
[----:B------:R-:W-:Y:S01]  /*5e10*/  MUFU.EX2 R193, R41 ;  /* 0x0000002900c17308 */ /* 0x000fe20000000800 */
[----:B------:R-:W-:Y:S02]  /*5e20*/  ISETP.LE.U32.AND P2, PT, R5, UR9, PT ;  /* 0x0000000905007c0c */ /* 0x000fe4000bf43070 */
[--C-:B------:R-:W-:Y:S02]  /*5e30*/  SHF.R.U32.HI R5, RZ, 0x18, R11.reuse ;  /* 0x00000018ff057819 */ /* 0x100fe4000001160b */
[----:B------:R-:W-:Y:S01]  /*5e40*/  SHF.R.U32.HI R4, RZ, 0x8, R4 ;  /* 0x00000008ff047819 */ /* 0x000fe20000011604 */
[----:B------:R-:W-:Y:S01]  /*5e50*/  @!P0 FADD.FTZ R165, -R165, -RZ ;  /* 0x800000ffa5a58221 */ /* 0x000fe20000010100 */
[----:B------:R-:W-:Y:S03]  /*5e60*/  ISETP.LE.U32.AND P1, PT, R5, UR9, PT ;  /* 0x0000000905007c0c */ /* 0x000fe6000bf23070 */
[----:B------:R-:W-:Y:S01]  /*5e70*/  MUFU.EX2 R203, R42 ;  /* 0x0000002a00cb7308 */ /* 0x000fe20000000800 */
[----:B------:R-:W-:Y:S01]  /*5e80*/  SHF.R.U32.HI R5, RZ, 0x10, R11 ;  /* 0x00000010ff057819 */ /* 0x000fe2000001160b */
[----:B------:R-:W-:Y:S01]  /*5e90*/  @!P3 FADD.FTZ R174, -R174, -RZ ;  /* 0x800000ffaeaeb221 */ /* 0x000fe20000010100 */
[----:B------:R-:W-:Y:S02]  /*5ea0*/  LOP3.LUT R4, R4, 0xffff, RZ, 0xc0, !PT ;  /* 0x0000ffff04047812 */ /* 0x000fe400078ec0ff */
[----:B------:R-:W-:Y:S01]  /*5eb0*/  LOP3.LUT R5, R5, 0xff, RZ, 0xc0, !PT ;  /* 0x000000ff05057812 */ /* 0x000fe200078ec0ff */
[----:B--2---:R-:W-:Y:S01]  /*5ec0*/  @!P2 FADD.FTZ R162, -R162, -RZ ;  /* 0x800000ffa2a2a221 */ /* 0x004fe20000010100 */
[----:B------:R-:W-:Y:S03]  /*5ed0*/  ISETP.LE.U32.AND P3, PT, R4, UR9, PT ;  /* 0x0000000904007c0c */ /* 0x000fe6000bf63070 */
[----:B------:R-:W2:Y:S01]  /*5ee0*/  MUFU.EX2 R195, R40 ;  /* 0x0000002800c37308 */ /* 0x000ea20000000800 */
[C---:B------:R-:W-:Y:S02]  /*5ef0*/  LOP3.LUT R4, R10.reuse, 0xffff, RZ, 0xc0, !PT ;  /* 0x0000ffff0a047812 */ /* 0x040fe400078ec0ff */
[----:B------:R-:W-:Y:S01]  /*5f00*/  ISETP.LE.U32.AND P5, PT, R5, UR9, PT ;  /* 0x0000000905007c0c */ /* 0x000fe2000bfa3070 */
[----:B-1----:R-:W-:Y:S01]  /*5f10*/  @!P1 FADD.FTZ R171, -R171, -RZ ;  /* 0x800000ffabab9221 */ /* 0x002fe20000010100 */
[----:B------:R-:W-:Y:S02]  /*5f20*/  LOP3.LUT R5, R10, 0xff, RZ, 0xc0, !PT ;  /* 0x000000ff0a057812 */ /* 0x000fe400078ec0ff */
[----:B------:R-:W-:Y:S03]  /*5f30*/  SHF.R.U32.HI R4, RZ, 0x8, R4 ;  /* 0x00000008ff047819 */ /* 0x000fe60000011604 */
[----:B------:R-:W1:Y:S01]  /*5f40*/  MUFU.EX2 R202, R43 ;  /* 0x0000002b00ca7308 */ /* 0x000e620000000800 */
[----:B------:R-:W-:Y:S02]  /*5f50*/  ISETP.LE.U32.AND P2, PT, R5, UR9, PT ;  /* 0x0000000905007c0c */ /* 0x000fe4000bf43070 */
[----:B------:R-:W-:Y:S01]  /*5f60*/  LOP3.LUT R5, R4, 0xffff, RZ, 0xc0, !PT ;  /* 0x0000ffff04057812 */ /* 0x000fe200078ec0ff */
[----:B------:R-:W-:Y:S01]  /*5f70*/  @!P3 FADD.FTZ R160, -R160, -RZ ;  /* 0x800000ffa0a0b221 */ /* 0x000fe20000010100 */
[--C-:B------:R-:W-:Y:S02]  /*5f80*/  SHF.R.U32.HI R6, RZ, 0x10, R10.reuse ;  /* 0x00000010ff067819 */ /* 0x100fe4000001160a */
[----:B------:R-:W-:Y:S01]  /*5f90*/  ISETP.LE.U32.AND P3, PT, R5, UR9, PT ;  /* 0x0000000905007c0c */ /* 0x000fe2000bf63070 */
[----:B------:R-:W-:Y:S01]  /*5fa0*/  @!P5 FADD.FTZ R172, -R172, -RZ ;  /* 0x800000ffacacd221 */ /* 0x000fe20000010100 */
[----:B------:R-:W-:Y:S01]  /*5fb0*/  LOP3.LUT R4, R6, 0xff, RZ, 0xc0, !PT ;  /* 0x000000ff06047812 */ /* 0x000fe200078ec0ff */
[----:B------:R-:W-:Y:S01]  /*5fc0*/  MUFU.EX2 R200, R46 ;  /* 0x0000002e00c87308 */ /* 0x000fe20000000800 */
[----:B------:R-:W-:Y:S02]  /*5fd0*/  SHF.R.U32.HI R10, RZ, 0x18, R10 ;  /* 0x00000018ff0a7819 */ /* 0x000fe4000001160a */
[----:B------:R-:W-:Y:S01]  /*5fe0*/  ISETP.LE.U32.AND P5, PT, R4, UR9, PT ;  /* 0x0000000904007c0c */ /* 0x000fe2000bfa3070 */
[----:B--2---:R-:W-:Y:S01]  /*5ff0*/  @!P2 FADD.FTZ R195, -R195, -RZ ;  /* 0x800000ffc3c3a221 */ /* 0x004fe20000010100 */
[----:B------:R-:W-:Y:S02]  /*6000*/  SHF.R.U32.HI R4, RZ, 0x8, R20 ;  /* 0x00000008ff047819 */ /* 0x000fe40000011614 */
[----:B------:R-:W-:Y:S03]  /*6010*/  ISETP.LE.U32.AND P1, PT, R10, UR9, PT ;  /* 0x000000090a007c0c */ /* 0x000fe6000bf23070 */
[----:B------:R-:W2:Y:S01]  /*6020*/  MUFU.EX2 R199, R47 ;  /* 0x0000002f00c77308 */ /* 0x000ea20000000800 */
[----:B------:R-:W-:Y:S01]  /*6030*/  LOP3.LUT R4, R4, 0xffff, RZ, 0xc0, !PT ;  /* 0x0000ffff04047812 */ /* 0x000fe200078ec0ff */
[----:B------:R-:W-:Y:S01]  /*6040*/  @!P3 FADD.FTZ R193, -R193, -RZ ;  /* 0x800000ffc1c1b221 */ /* 0x000fe20000010100 */
[----:B------:R-:W-:Y:S02]  /*6050*/  ISETP.LE.U32.AND P2, PT, R22, UR9, PT ;  /* 0x0000000916007c0c */ /* 0x000fe4000bf43070 */
[----:B------:R-:W-:Y:S02]  /*6060*/  ISETP.LE.U32.AND P3, PT, R4, UR9, PT ;  /* 0x0000000904007c0c */ /* 0x000fe4000bf63070 */
[----:B------:R-:W-:Y:S01]  /*6070*/  LOP3.LUT R4, R21, 0xff, RZ, 0xc0, !PT ;  /* 0x000000ff15047812 */ /* 0x000fe200078ec0ff */
[----:B------:R-:W-:Y:S01]  /*6080*/  @!P5 FADD.FTZ R203, -R203, -RZ ;  /* 0x800000ffcbcbd221 */ /* 0x000fe20000010100 */
[----:B------:R-:W-:Y:S01]  /*6090*/  LOP3.LUT R5, R137, 0xff, RZ, 0xc0, !PT ;  /* 0x000000ff89057812 */ /* 0x000fe200078ec0ff */
[----:B------:R-:W3:Y:S01]  /*60a0*/  MUFU.EX2 R214, R26 ;  /* 0x0000001a00d67308 */ /* 0x000ee20000000800 */
[----:B------:R-:W-:Y:S01]  /*60b0*/  ISETP.LE.U32.AND P5, PT, R4, UR9, PT ;  /* 0x0000000904007c0c */ /* 0x000fe2000bfa3070 */
[----:B-1----:R-:W-:Y:S01]  /*60c0*/  @!P1 FADD.FTZ R202, -R202, -RZ ;  /* 0x800000ffcaca9221 */ /* 0x002fe20000010100 */
[----:B------:R-:W-:Y:S02]  /*60d0*/  SHF.R.U32.HI R4, RZ, 0x8, R138 ;  /* 0x00000008ff047819 */ /* 0x000fe4000001168a */
[----:B------:R-:W-:Y:S02]  /*60e0*/  ISETP.LE.U32.AND P1, PT, R5, UR9, PT ;  /* 0x0000000905007c0c */ /* 0x000fe4000bf23070 */
[----:B------:R-:W-:Y:S03]  /*60f0*/  LOP3.LUT R5, R4, 0xffff, RZ, 0xc0, !PT ;  /* 0x0000ffff04057812 */ /* 0x000fe600078ec0ff */
[----:B------:R-:W1:Y:S01]  /*6100*/  MUFU.EX2 R154, R49 ;  /* 0x00000031009a7308 */ /* 0x000e620000000800 */
[----:B------:R-:W-:Y:S01]  /*6110*/  LOP3.LUT R4, R9, 0xff, RZ, 0xc0, !PT ;  /* 0x000000ff09047812 */ /* 0x000fe200078ec0ff */
[----:B--2---:R-:W-:Y:S01]  /*6120*/  @!P2 FADD.FTZ R199, -R199, -RZ ;  /* 0x800000ffc7c7a221 */ /* 0x004fe20000010100 */
[----:B------:R-:W-:Y:S02]  /*6130*/  ISETP.LE.U32.AND P0, PT, R15, UR9, PT ;  /* 0x000000090f007c0c */ /* 0x000fe4000bf03070 */
[----:B------:R-:W-:Y:S01]  /*6140*/  ISETP.LE.U32.AND P2, PT, R4, UR9, PT ;  /* 0x0000000904007c0c */ /* 0x000fe2000bf43070 */
[----:B------:R-:W-:Y:S01]  /*6150*/  @!P5 FADD.FTZ R200, -R200, -RZ ;  /* 0x800000ffc8c8d221 */ /* 0x000fe20000010100 */
[----:B------:R-:W-:Y:S03]  /*6160*/  ISETP.LE.U32.AND P5, PT, R5, UR9, PT ;  /* 0x0000000905007c0c */ /* 0x000fe6000bfa3070 */
[----:B------:R-:W2:Y:S01]  /*6170*/  MUFU.EX2 R153, R52 ;  /* 0x0000003400997308 */ /* 0x000ea20000000800 */
[----:B------:R-:W-:Y:S01]  /*6180*/  SHF.R.U32.HI R4, RZ, 0x18, R9 ;  /* 0x00000018ff047819 */ /* 0x000fe20000011609 */
[----:B---3--:R-:W-:Y:S01]  /*6190*/  @!P6 FADD.FTZ R214, -R214, -RZ ;  /* 0x800000ffd6d6e221 */ /* 0x008fe20000010100 */
[----:B------:R-:W-:Y:S01]  /*61a0*/  LOP3.LUT R5, R9, 0xffff, RZ, 0xc0, !PT ;  /* 0x0000ffff09057812 */ /* 0x000fe200078ec0ff */
[----:B------:R-:W-:Y:S01]  /*61b0*/  @!P1 FADD.FTZ R163, -R163, -RZ ;  /* 0x800000ffa3a39221 */ /* 0x000fe20000010100 */
[----:B------:R-:W-:Y:S02]  /*61c0*/  ISETP.LE.U32.AND P4, PT, R4, UR9, PT ;  /* 0x0000000904007c0c */ /* 0x000fe4000bf83070 */
[----:B------:R-:W-:Y:S03]  /*61d0*/  ISETP.LE.U32.AND P6, PT, R133, UR9, PT ;  /* 0x0000000985007c0c */ /* 0x000fe6000bfc3070 */
[----:B------:R-:W3:Y:S01]  /*61e0*/  MUFU.EX2 R191, R44 ;  /* 0x0000002c00bf7308 */ /* 0x000ee20000000800 */
[----:B------:R-:W-:Y:S02]  /*61f0*/  LOP3.LUT R4, R8, 0xff, RZ, 0xc0, !PT ;  /* 0x000000ff08047812 */ /* 0x000fe400078ec0ff */
[----:B------:R-:W-:Y:S01]  /*6200*/  SHF.R.U32.HI R6, RZ, 0x8, R5 ;  /* 0x00000008ff067819 */ /* 0x000fe20000011605 */
[----:B-1----:R-:W-:Y:S01]  /*6210*/  @!P5 FADD.FTZ R154, -R154, -RZ ;  /* 0x800000ff9a9ad221 */ /* 0x002fe20000010100 */
[----:B------:R-:W-:Y:S02]  /*6220*/  ISETP.LE.U32.AND P5, PT, R4, UR9, PT ;  /* 0x0000000904007c0c */ /* 0x000fe4000bfa3070 */
[----:B------:R-:W-:Y:S03]  /*6230*/  LOP3.LUT R4, R6, 0xffff, RZ, 0xc0, !PT ;  /* 0x0000ffff06047812 */ /* 0x000fe600078ec0ff */
[----:B------:R-:W1:Y:S01]  /*6240*/  MUFU.EX2 R149, R64 ;  /* 0x0000004000957308 */ /* 0x000e620000000800 */
[----:B------:R-:W-:Y:S01]  /*6250*/  SHF.R.U32.HI R5, RZ, 0x10, R9 ;  /* 0x00000010ff057819 */ /* 0x000fe20000011609 */
[----:B--2---:R-:W-:Y:S01]  /*6260*/  @!P2 FADD.FTZ R153, -R153, -RZ ;  /* 0x800000ff9999a221 */ /* 0x004fe20000010100 */
[----:B------:R-:W-:Y:S01]  /*6270*/  LOP3.LUT R6, R8, 0xffff, RZ, 0xc0, !PT ;  /* 0x0000ffff08067812 */ /* 0x000fe200078ec0ff */
[----:B------:R-:W-:Y:S01]  /*6280*/  @!P6 FADD.FTZ R161, -R161, -RZ ;  /* 0x800000ffa1a1e221 */ /* 0x000fe20000010100 */
[----:B------:R-:W-:Y:S01]  /*6290*/  ISETP.LE.U32.AND P1, PT, R4, UR9, PT ;  /* 0x0000000904007c0c */ /* 0x000fe2000bf23070 */
[----:B------:R-:W-:Y:S01]  /*62a0*/  @!P4 FADD.FTZ R157, -R157, -RZ ;  /* 0x800000ff9d9dc221 */ /* 0x000fe20000010100 */
[----:B------:R-:W-:Y:S03]  /*62b0*/  LOP3.LUT R5, R5, 0xff, RZ, 0xc0, !PT ;  /* 0x000000ff05057812 */ /* 0x000fe600078ec0ff */
[----:B------:R-:W2:Y:S01]  /*62c0*/  MUFU.EX2 R148, R132 ;  /* 0x0000008400947308 */ /* 0x000ea20000000800 */
[----:B------:R-:W-:Y:S01]  /*62d0*/  SHF.R.U32.HI R4, RZ, 0x8, R6 ;  /* 0x00000008ff047819 */ /* 0x000fe20000011606 */
[----:B---3--:R-:W-:Y:S01]  /*62e0*/  @!P0 FADD.FTZ R191, -R191, -RZ ;  /* 0x800000ffbfbf8221 */ /* 0x008fe20000010100 */
[----:B------:R-:W-:Y:S01]  /*62f0*/  ISETP.LE.U32.AND P6, PT, R5, UR9, PT ;  /* 0x0000000905007c0c */ /* 0x000fe2000bfc3070 */
[----:B------:R-:W-:Y:S01]  /*6300*/  @!P5 FADD.FTZ R169, -R169, -RZ ;  /* 0x800000ffa9a9d221 */ /* 0x000fe20000010100 */
[----:B------:R-:W-:Y:S02]  /*6310*/  LOP3.LUT R4, R4, 0xffff, RZ, 0xc0, !PT ;  /* 0x0000ffff04047812 */ /* 0x000fe400078ec0ff */
[----:B------:R-:W-:Y:S03]  /*6320*/  SHF.R.U32.HI R5, RZ, 0x10, R8 ;  /* 0x00000010ff057819 */ /* 0x000fe60000011608 */
[----:B------:R-:W-:Y:S01]  /*6330*/  MUFU.EX2 R156, R2 ;  /* 0x00000002009c7308 */ /* 0x000fe20000000800 */
[----:B------:R-:W-:Y:S01]  /*6340*/  ISETP.LE.U32.AND P2, PT, R4, UR9, PT ;  /* 0x0000000904007c0c */ /* 0x000fe2000bf43070 */
[----:B------:R-:W-:Y:S01]  /*6350*/  @!P1 FADD.FTZ R152, -R152, -RZ ;  /* 0x800000ff98989221 */ /* 0x000fe20000010100 */
[----:B------:R-:W-:Y:S02]  /*6360*/  LOP3.LUT R4, R5, 0xff, RZ, 0xc0, !PT ;  /* 0x000000ff05047812 */ /* 0x000fe400078ec0ff */
[----:B------:R-:W-:Y:S02]  /*6370*/  SHF.R.U32.HI R5, RZ, 0x8, R18 ;  /* 0x00000008ff057819 */ /* 0x000fe40000011612 */
[----:B------:R-:W-:Y:S03]  /*6380*/  ISETP.LE.U32.AND P1, PT, R4, UR9, PT ;  /* 0x0000000904007c0c */ /* 0x000fe6000bf23070 */
[----:B------:R-:W3:Y:S01]  /*6390*/  MUFU.EX2 R192, R45 ;  /* 0x0000002d00c07308 */ /* 0x000ee20000000800 */
[----:B------:R-:W-:Y:S01]  /*63a0*/  LOP3.LUT R4, R5, 0xffff, RZ, 0xc0, !PT ;  /* 0x0000ffff05047812 */ /* 0x000fe200078ec0ff */
[----:B------:R-:W-:Y:S01]  /*63b0*/  @!P6 FADD.FTZ R158, -R158, -RZ ;  /* 0x800000ff9e9ee221 */ /* 0x000fe20000010100 */
[----:B------:R-:W-:Y:S02]  /*63c0*/  ISETP.LE.U32.AND P0, PT, R14, UR9, PT ;  /* 0x000000090e007c0c */ /* 0x000fe4000bf03070 */
[----:B------:R-:W-:Y:S01]  /*63d0*/  ISETP.LE.U32.AND P4, PT, R4, UR9, PT ;  /* 0x0000000904007c0c */ /* 0x000fe2000bf83070 */
[----:B------:R-:W-:Y:S01]  /*63e0*/  @!P2 FADD.FTZ R167, -R167, -RZ ;  /* 0x800000ffa7a7a221 */ /* 0x000fe20000010100 */
[----:B------:R-:W-:Y:S03]  /*63f0*/  LOP3.LUT R5, R19, 0xff, RZ, 0xc0, !PT ;  /* 0x000000ff13057812 */ /* 0x000fe600078ec0ff */
[----:B------:R-:W4:Y:S01]  /*6400*/  MUFU.EX2 R151, R66 ;  /* 0x0000004200977308 */ /* 0x000f220000000800 */
[----:B------:R-:W-:Y:S02]  /*6410*/  SHF.R.U32.HI R4, RZ, 0x8, R17 ;  /* 0x00000008ff047819 */ /* 0x000fe40000011611 */
[----:B------:R-:W-:Y:S01]  /*6420*/  LOP3.LUT R6, R7, 0xff, RZ, 0xc0, !PT ;  /* 0x000000ff07067812 */ /* 0x000fe200078ec0ff */
[----:B------:R-:W-:Y:S01]  /*6430*/  @!P1 FADD.FTZ R189, -R189, -RZ ;  /* 0x800000ffbdbd9221 */ /* 0x000fe20000010100 */
[----:B------:R-:W-:Y:S02]  /*6440*/  ISETP.LE.U32.AND P1, PT, R5, UR9, PT ;  /* 0x0000000905007c0c */ /* 0x000fe4000bf23070 */
[----:B------:R-:W-:Y:S01]  /*6450*/  LOP3.LUT R5, R4, 0xffff, RZ, 0xc0, !PT ;  /* 0x0000ffff04057812 */ /* 0x000fe200078ec0ff */
[----:B-1----:R-:W-:Y:S01]  /*6460*/  @!P0 FADD.FTZ R149, -R149, -RZ ;  /* 0x800000ff95958221 */ /* 0x002fe20000010100 */
[----:B------:R-:W-:Y:S01]  /*6470*/  F2FP.RELU.BF16.F32.PACK_AB R4, R209, R197 ;  /* 0x000000c5d104723e */ /* 0x000fe200000018ff */
[----:B--2---:R-:W-:Y:S01]  /*6480*/  @!P4 FADD.FTZ R148, -R148, -RZ ;  /* 0x800000ff9494c221 */ /* 0x004fe20000010100 */
[----:B------:R-:W-:Y:S01]  /*6490*/  ISETP.LE.U32.AND P0, PT, R6, UR9, PT ;  /* 0x0000000906007c0c */ /* 0x000fe2000bf03070 */
[----:B---3--:R-:W-:Y:S01]  /*64a0*/  @!P3 FADD.FTZ R192, -R192, -RZ ;  /* 0x800000ffc0c0b221 */ /* 0x008fe20000010100 */
[----:B------:R-:W-:Y:S01]  /*64b0*/  F2FP.RELU.BF16.F32.PACK_AB R6, R215, R217 ;  /* 0x000000d9d706723e */ /* 0x000fe200000018ff */
[----:B------:R1:W-:Y:S01]  /*64c0*/  STS [R227+0x1c000], R4 ;  /* 0x01c00004e3007388 */ /* 0x0003e20000000800 */
[----:B------:R-:W-:Y:S02]  /*64d0*/  ISETP.LE.U32.AND P4, PT, R5, UR9, PT ;  /* 0x0000000905007c0c */ /* 0x000fe4000bf83070 */
[----:B------:R-:W-:Y:S01]  /*64e0*/  F2FP.RELU.BF16.F32.PACK_AB R5, R194, R196 ;  /* 0x000000c4c205723e */ /* 0x000fe200000018ff */
[----:B------:R2:W-:Y:S01]  /*64f0*/  STS [R227+0x1c400], R6 ;  /* 0x01c40006e3007388 */ /* 0x0005e20000000800 */
[----:B------:R-:W-:Y:S01]  /*6500*/  F2FP.RELU.BF16.F32.PACK_AB R7, R219, R221 ;  /* 0x000000dddb07723e */ /* 0x000fe200000018ff */
[----:B----4-:R-:W-:Y:S01]  /*6510*/  @!P1 FADD.FTZ R151, -R151, -RZ ;  /* 0x800000ff97979221 */ /* 0x010fe20000010100 */
[----:B------:R-:W-:Y:S01]  /*6520*/  F2FP.RELU.BF16.F32.PACK_AB R2, R173, R174 ;  /* 0x000000aead02723e */ /* 0x000fe200000018ff */
[----:B------:R3:W-:Y:S01]  /*6530*/  STS [R229+0x1c000], R5 ;  /* 0x01c00005e5007388 */ /* 0x0007e20000000800 */
[----:B------:R-:W-:Y:S01]  /*6540*/  F2FP.RELU.BF16.F32.PACK_AB R3, R202, R203 ;  /* 0x000000cbca03723e */ /* 0x000fe200000018ff */
[----:B------:R-:W-:Y:S01]  /*6550*/  @!P0 FADD.FTZ R168, -R168, -RZ ;  /* 0x800000ffa8a88221 */ /* 0x000fe20000010100 */
[----:B------:R-:W-:Y:S02]  /*6560*/  F2FP.RELU.BF16.F32.PACK_AB R0, R148, R149 ;  /* 0x000000959400723e */ /* 0x000fe400000018ff */
[----:B------:R-:W-:Y:S01]  /*6570*/  ISETP.LE.U32.AND P3, PT, R13, UR9, PT ;  /* 0x000000090d007c0c */ /* 0x000fe2000bf63070 */
[----:B------:R-:W-:Y:S01]  /*6580*/  @!P4 FADD.FTZ R156, -R156, -RZ ;  /* 0x800000ff9c9cc221 */ /* 0x000fe20000010100 */
[----:B------:R-:W-:Y:S02]  /*6590*/  SHF.R.U32.HI R8, RZ, 0x18, R8 ;  /* 0x00000018ff087819 */ /* 0x000fe40000011608 */
[----:B------:R-:W-:Y:S02]  /*65a0*/  ISETP.LE.U32.AND P5, PT, R16, UR9, PT ;  /* 0x0000000910007c0c */ /* 0x000fe4000bfa3070 */
[----:B------:R-:W-:Y:S02]  /*65b0*/  ISETP.LE.U32.AND P2, PT, R8, UR9, PT ;  /* 0x0000000908007c0c */ /* 0x000fe4000bf43070 */
[----:B------:R-:W-:Y:S02]  /*65c0*/  ISETP.LE.U32.AND P6, PT, R12, UR9, PT ;  /* 0x000000090c007c0c */ /* 0x000fe4000bfc3070 */
[----:B------:R-:W-:Y:S02]  /*65d0*/  LEA R146, P0, R246, R144, 0x2 ;  /* 0x00000090f6927211 */ /* 0x000fe400078010ff */
[----:B-1----:R-:W-:Y:S01]  /*65e0*/  F2FP.RELU.BF16.F32.PACK_AB R4, R204, R205 ;  /* 0x000000cdcc04723e */ /* 0x002fe200000018ff */
[----:B------:R-:W-:Y:S01]  /*65f0*/  @!P3 FADD.FTZ R150, -R150, -RZ ;  /* 0x800000ff9696b221 */ /* 0x000fe20000010100 */
[----:B------:R-:W-:Y:S02]  /*6600*/  LEA.HI.X.SX32 R147, R246, R145, 0x2, P0 ;  /* 0x00000091f6937211 */ /* 0x000fe400000f16ff */
[----:B--2---:R-:W-:Y:S01]  /*6610*/  F2FP.RELU.BF16.F32.PACK_AB R6, R223, R224 ;  /* 0x000000e0df06723e */ /* 0x004fe200000018ff */
[----:B------:R1:W-:Y:S01]  /*6620*/  STS [R229+0x1c400], R4 ;  /* 0x01c40004e5007388 */ /* 0x0003e20000000800 */
[----:B------:R-:W-:Y:S01]  /*6630*/  @!P5 FADD.FTZ R164, -R164, -RZ ;  /* 0x800000ffa4a4d221 */ /* 0x000fe20000010100 */
[----:B------:R-:W-:Y:S01]  /*6640*/  @!P2 FADD.FTZ R170, -R170, -RZ ;  /* 0x800000ffaaaaa221 */ /* 0x000fe20000010100 */
[----:B---3--:R-:W-:Y:S01]  /*6650*/  F2FP.RELU.BF16.F32.PACK_AB R5, R216, R218 ;  /* 0x000000dad805723e */ /* 0x008fe200000018ff */
[----:B------:R-:W-:Y:S01]  /*6660*/  STS [R227+0x1e000], R7 ;  /* 0x01e00007e3007388 */ /* 0x000fe20000000800 */
[----:B------:R-:W-:Y:S01]  /*6670*/  @!P6 FADD.FTZ R159, -R159, -RZ ;  /* 0x800000ff9f9fe221 */ /* 0x000fe20000010100 */
[----:B------:R-:W-:Y:S02]  /*6680*/  FSETP.GE.FTZ.AND P0, PT, R197, RZ, PT ;  /* 0x000000ffc500720b */ /* 0x000fe40003f16000 */
[----:B------:R2:W-:Y:S01]  /*6690*/  STS [R227+0x1e400], R6 ;  /* 0x01e40006e3007388 */ /* 0x0005e20000000800 */
[----:B------:R-:W-:Y:S02]  /*66a0*/  FSETP.GE.FTZ.AND P3, PT, R196, RZ, PT ;  /* 0x000000ffc400720b */ /* 0x000fe40003f76000 */
[----:B------:R-:W-:Y:S01]  /*66b0*/  FSETP.GE.FTZ.AND P2, PT, R194, RZ, PT ;  /* 0x000000ffc200720b */ /* 0x000fe20003f56000 */
[----:B------:R3:W-:Y:S01]  /*66c0*/  STS [R229+0x1e000], R5 ;  /* 0x01e00005e5007388 */ /* 0x0007e20000000800 */
[----:B------:R-:W-:Y:S02]  /*66d0*/  FSETP.GE.FTZ.AND P1, PT, R190, RZ, PT ;  /* 0x000000ffbe00720b */ /* 0x000fe40003f36000 */
[----:B------:R-:W-:Y:S01]  /*66e0*/  FSETP.GE.FTZ.AND P4, PT, R155, RZ, PT ;  /* 0x000000ff9b00720b */ /* 0x000fe20003f96000 */
[----:B------:R-:W4:Y:S01]  /*66f0*/  LDG.E R144, desc[UR10][R146.64] ;  /* 0x0000000a92907981 */ /* 0x000f22000c1e1900 */
[----:B-1----:R-:W-:Y:S05]  /*6700*/  F2FP.RELU.BF16.F32.PACK_AB R4, R220, R222 ;  /* 0x000000dedc04723e */ /* 0x002fea00000018ff */
[----:B------:R1:W-:Y:S01]  /*6710*/  STS [R229+0x1e400], R4 ;  /* 0x01e40004e5007388 */ /* 0x0003e20000000800 */
[----:B--2---:R-:W-:Y:S02]  /*6720*/  F2FP.RELU.BF16.F32.PACK_AB R6, R175, R190 ;  /* 0x000000beaf06723e */ /* 0x004fe400000018ff */
[----:B---3--:R-:W-:Y:S03]  /*6730*/  F2FP.RELU.BF16.F32.PACK_AB R5, R198, R201 ;  /* 0x000000c9c605723e */ /* 0x008fe600000018ff */
[----:B------:R2:W-:Y:S04]  /*6740*/  STS [R233+0x1c000], R6 ;  /* 0x01c00006e9007388 */ /* 0x0005e80000000800 */
[----:B------:R3:W-:Y:S04]  /*6750*/  STS [R233+0x1c400], R5 ;  /* 0x01c40005e9007388 */ /* 0x0007e80000000800 */
[----:B------:R3:W-:Y:S01]  /*6760*/  STS [R232+0x1c400], R2 ;  /* 0x01c40002e8007388 */ /* 0x0007e20000000800 */
[----:B-1----:R-:W-:Y:S05]  /*6770*/  F2FP.RELU.BF16.F32.PACK_AB R4, R165, R166 ;  /* 0x000000a6a504723e */ /* 0x002fea00000018ff */
[----:B------:R1:W-:Y:S01]  /*6780*/  STS [R232+0x1c000], R4 ;  /* 0x01c00004e8007388 */ /* 0x0003e20000000800 */
[----:B--2---:R-:W-:Y:S02]  /*6790*/  F2FP.RELU.BF16.F32.PACK_AB R6, R171, R172 ;  /* 0x000000acab06723e */ /* 0x004fe400000018ff */
[----:B---3--:R-:W-:Y:S02]  /*67a0*/  F2FP.RELU.BF16.F32.PACK_AB R5, R210, R208 ;  /* 0x000000d0d205723e */ /* 0x008fe400000018ff */
[----:B------:R-:W-:Y:S03]  /*67b0*/  F2FP.RELU.BF16.F32.PACK_AB R2, R213, R214 ;  /* 0x000000d6d502723e */ /* 0x000fe600000018ff */
[----:B------:R2:W-:Y:S04]  /*67c0*/  STS [R233+0x1e000], R5 ;  /* 0x01e00005e9007388 */ /* 0x0005e80000000800 */
[----:B------:R3:W-:Y:S01]  /*67d0*/  STS [R233+0x1e400], R2 ;  /* 0x01e40002e9007388 */ /* 0x0007e20000000800 */
[----:B-1----:R-:W-:Y:S05]  /*67e0*/  F2FP.RELU.BF16.F32.PACK_AB R4, R211, R212 ;  /* 0x000000d4d304723e */ /* 0x002fea00000018ff */
[----:B------:R1:W-:Y:S01]  /*67f0*/  STS [R232+0x1e400], R4 ;  /* 0x01e40004e8007388 */ /* 0x0003e20000000800 */
[----:B--2---:R-:W-:Y:S02]  /*6800*/  F2FP.RELU.BF16.F32.PACK_AB R5, R206, R207 ;  /* 0x000000cfce05723e */ /* 0x004fe400000018ff */
[----:B---3--:R-:W-:Y:S03]  /*6810*/  F2FP.RELU.BF16.F32.PACK_AB R2, R160, R162 ;  /* 0x000000a2a002723e */ /* 0x008fe600000018ff */
[----:B------:R2:W-:Y:S04]  /*6820*/  STS [R232+0x1e000], R5 ;  /* 0x01e00005e8007388 */ /* 0x0005e80000000800 */
[----:B------:R3:W-:Y:S04]  /*6830*/  STS [R226+0x1c000], R2 ;  /* 0x01c00002e2007388 */ /* 0x0007e80000000800 */
[----:B------:R-:W-:Y:S01]  /*6840*/  STS [R226+0x1c400], R6 ;  /* 0x01c40006e2007388 */ /* 0x000fe20000000800 */
[----:B-1----:R-:W-:Y:S05]  /*6850*/  F2FP.RELU.BF16.F32.PACK_AB R4, R154, R155 ;  /* 0x0000009b9a04723e */ /* 0x002fea00000018ff */
[----:B------:R1:W-:Y:S01]  /*6860*/  STS [R228+0x1c000], R4 ;  /* 0x01c00004e4007388 */ /* 0x0003e20000000800 */
[----:B--2---:R-:W-:Y:S02]  /*6870*/  F2FP.RELU.BF16.F32.PACK_AB R5, R193, R195 ;  /* 0x000000c3c105723e */ /* 0x004fe400000018ff */
[----:B---3--:R-:W-:Y:S05]  /*6880*/  F2FP.RELU.BF16.F32.PACK_AB R2, R161, R163 ;  /* 0x000000a3a102723e */ /* 0x008fea00000018ff */
        /* <DEDUP_REMOVED lines=10> */
[----:B-1----:R-:W-:Y:S03]  /*6930*/  F2FP.RELU.BF16.F32.PACK_AB R4, R170, R189 ;  /* 0x000000bdaa04723e */ /* 0x002fe600000018ff */
[----:B------:R1:W-:Y:S04]  /*6940*/  STS [R231+0x1c400], R2 ;  /* 0x01c40002e7007388 */ /* 0x0003e80000000800 */
[----:B------:R1:W-:Y:S01]  /*6950*/  STS [R230+0x1c000], R0 ;  /* 0x01c00000e6007388 */ /* 0x0003e20000000800 */
[----:B--2---:R-:W-:Y:S02]  /*6960*/  F2FP.RELU.BF16.F32.PACK_AB R5, R167, R169 ;  /* 0x000000a9a705723e */ /* 0x004fe400000018ff */
[----:B---3--:R-:W-:Y:S02]  /*6970*/  F2FP.RELU.BF16.F32.PACK_AB R3, R150, R151 ;  /* 0x000000979603723e */ /* 0x008fe400000018ff */
[----:B-1----:R-:W-:Y:S03]  /*6980*/  F2FP.RELU.BF16.F32.PACK_AB R2, R156, R159 ;  /* 0x0000009f9c02723e */ /* 0x002fe600000018ff */
[----:B------:R-:W-:Y:S01]  /*6990*/  STS [R230+0x1c400], R3 ;  /* 0x01c40003e6007388 */ /* 0x000fe20000000800 */
[----:B------:R-:W-:Y:S03]  /*69a0*/  F2FP.RELU.BF16.F32.PACK_AB R0, R164, R168 ;  /* 0x000000a8a400723e */ /* 0x000fe600000018ff */
[----:B------:R-:W-:Y:S04]  /*69b0*/  STS [R231+0x1e000], R5 ;  /* 0x01e00005e7007388 */ /* 0x000fe80000000800 */
[----:B------:R-:W-:Y:S04]  /*69c0*/  STS [R231+0x1e400], R4 ;  /* 0x01e40004e7007388 */ /* 0x000fe80000000800 */
[----:B------:R1:W-:Y:S04]  /*69d0*/  STS [R230+0x1e000], R2 ;  /* 0x01e00002e6007388 */ /* 0x0003e80000000800 */
[----:B------:R2:W-:Y:S04]  /*69e0*/  STS [R230+0x1e400], R0 ;  /* 0x01e40000e6007388 */ /* 0x0005e80000000800 */
[----:B------:R-:W-:Y:S08]  /*69f0*/  LDSM.16.M88.4 R64, [R186+UR4+0x8000] ;  /* 0x00800004ba40783b */ /* 0x000ff00008000200 */
[----:B------:R-:W3:Y:S08]  /*6a00*/  LDSM.16.M88.4 R16, [R180+UR4+0x10000] ;  /* 0x01000004b410783b */ /* 0x000ef00008000200 */
[----:B------:R-:W3:Y:S01]  /*6a10*/  LDSM.16.M88.4 R60, [R186+UR4+0xa000] ;  /* 0x00a00004ba3c783b */ /* 0x000ee20008000200 */
[----:B-1----:R-:W-:Y:S05]  /*6a20*/  IMAD.U32 R2, RZ, RZ, UR4 ;  /* 0x00000004ff027e24 */ /* 0x002fea000f8e00ff */
[----:B--2---:R-:W-:Y:S02]  /*6a30*/  IADD3 R0, R186, 0x8000, R2 ;  /* 0x00008000ba007810 */ /* 0x004fe40007ffe002 */
[----:B------:R-:W1:Y:S08]  /*6a40*/  LDSM.16.M88.4 R32, [R180+UR4+0x10800] ;  /* 0x01080004b420783b */ /* 0x000e700008000200 */
[----:B------:R-:W2:Y:S08]  /*6a50*/  LDSM.16.M88.4 R48, [R180+UR4+0x11000] ;  /* 0x01100004b430783b */ /* 0x000eb00008000200 */
[----:B------:R-:W4:Y:S01]  /*6a60*/  LDSM.16.M88.4 R132, [R180+UR4+0x11800] ;  /* 0x01180004b484783b */ /* 0x000f220008000200 */
[-C--:B---3--:R-:W-:Y:S07]  /*6a70*/  HMMA.16816.F32.BF16 R4, R64, R16.reuse, RZ ;  /* 0x000000104004723c */ /* 0x088fee00000418ff */
[----:B------:R-:W-:Y:S01]  /*6a80*/  LDSM.16.M88.4 R140, [R182+0x4000] ;  /* 0x00400000b68c783b */ /* 0x000fe20000000200 */
[C---:B------:R-:W-:Y:S07]  /*6a90*/  HMMA.16816.F32.BF16 R8, R60.reuse, R16, RZ ;  /* 0x000000103c08723c */ /* 0x040fee00000418ff */
[----:B------:R3:W5:Y:S01]  /*6aa0*/  LDG.E R3, desc[UR10][R146.64+0x100] ;  /* 0x0001000a92037981 */ /* 0x000762000c1e1900 */
[-C--:B------:R-:W-:Y:S06]  /*6ab0*/  HMMA.16816.F32.BF16 R12, R60, R18.reuse, RZ ;  /* 0x000000123c0c723c */ /* 0x080fec00000418ff */
[C---:B------:R-:W-:Y:S06]  /*6ac0*/  HMMA.16816.F32.BF16 R16, R64.reuse, R18, RZ ;  /* 0x000000124010723c */ /* 0x040fec00000418ff */
[-C--:B-1----:R-:W-:Y:S06]  /*6ad0*/  HMMA.16816.F32.BF16 R20, R64, R32.reuse, RZ ;  /* 0x000000204014723c */ /* 0x082fec00000418ff */
[C---:B------:R-:W-:Y:S06]  /*6ae0*/  HMMA.16816.F32.BF16 R24, R60.reuse, R32, RZ ;  /* 0x000000203c18723c */ /* 0x040fec00000418ff */
[-C--:B------:R-:W-:Y:S06]  /*6af0*/  HMMA.16816.F32.BF16 R28, R60, R34.reuse, RZ ;  /* 0x000000223c1c723c */ /* 0x080fec00000418ff */
[C---:B------:R-:W-:Y:S06]  /*6b00*/  HMMA.16816.F32.BF16 R32, R64.reuse, R34, RZ ;  /* 0x000000224020723c */ /* 0x040fec00000418ff */
[-C--:B--2---:R-:W-:Y:S06]  /*6b10*/  HMMA.16816.F32.BF16 R36, R64, R48.reuse, RZ ;  /* 0x000000304024723c */ /* 0x084fec00000418ff */
[C---:B------:R-:W-:Y:S06]  /*6b20*/  HMMA.16816.F32.BF16 R40, R60.reuse, R48, RZ ;  /* 0x000000303c28723c */ /* 0x040fec00000418ff */
[-C--:B------:R-:W-:Y:S06]  /*6b30*/  HMMA.16816.F32.BF16 R44, R60, R50.reuse, RZ ;  /* 0x000000323c2c723c */ /* 0x080fec00000418ff */
[C---:B------:R-:W-:Y:S06]  /*6b40*/  HMMA.16816.F32.BF16 R48, R64.reuse, R50, RZ ;  /* 0x000000324030723c */ /* 0x040fec00000418ff */
[-C--:B----4-:R-:W-:Y:S06]  /*6b50*/  HMMA.16816.F32.BF16 R52, R64, R132.reuse, RZ ;  /* 0x000000844034723c */ /* 0x090fec00000418ff */
[C---:B------:R-:W-:Y:S06]  /*6b60*/  HMMA.16816.F32.BF16 R56, R60.reuse, R132, RZ ;  /* 0x000000843c38723c */ /* 0x040fec00000418ff */
[-C--:B------:R-:W-:Y:S01]  /*6b70*/  HMMA.16816.F32.BF16 R60, R60, R134.reuse, RZ ;  /* 0x000000863c3c723c */ /* 0x080fe200000418ff */
[C---:B------:R-:W-:Y:S04]  /*6b80*/  IMAD.IADD R132, R0.reuse, 0x1, R185 ;  /* 0x0000000100847824 */ /* 0x040fe800078e02b9 */
[----:B------:R-:W-:Y:S01]  /*6b90*/  IMAD.IADD R0, R0, 0x1, R178 ;  /* 0x0000000100007824 */ /* 0x000fe200078e02b2 */
[----:B------:R-:W-:Y:S01]  /*6ba0*/  HMMA.16816.F32.BF16 R64, R64, R134, RZ ;  /* 0x000000864040723c */ /* 0x000fe200000418ff */
[----:B------:R-:W1:Y:S08]  /*6bb0*/  LDSM.16.M88.4 R136, [R132] ;  /* 0x000000008488783b */ /* 0x000e700000000200 */
[----:B------:R-:W2:Y:S01]  /*6bc0*/  LDSM.16.M88.4 R132, [R132+0x2000] ;  /* 0x002000008484783b */ /* 0x000ea20000000200 */
[-C--:B-1----:R-:W-:Y:S06]  /*6bd0*/  HMMA.16816.F32.BF16 R4, R136, R140.reuse, R4 ;  /* 0x0000008c8804723c */ /* 0x082fec0000041804 */
[C---:B--2---:R-:W-:Y:S06]  /*6be0*/  HMMA.16816.F32.BF16 R8, R132.reuse, R140, R8 ;  /* 0x0000008c8408723c */ /* 0x044fec0000041808 */
        /* <DEDUP_REMOVED lines=16> */
[----:B------:R-:W-:Y:S05]  /*6cf0*/  LDSM.16.M88.4 R132, [R0] ;  /* 0x000000000084783b */ /* 0x000fea0000000200 */
[----:B------:R-:W-:Y:S03]  /*6d00*/  HMMA.16816.F32.BF16 R64, R136, R142, R64 ;  /* 0x0000008e8840723c */ /* 0x000fe60000041840 */
[----:B------:R-:W1:Y:S08]  /*6d10*/  LDSM.16.M88.4 R136, [R179+0x4000] ;  /* 0x00400000b388783b */ /* 0x000e700000000200 */
        /* <DEDUP_REMOVED lines=19> */
[----:B------:R-:W-:Y:S01]  /*6e50*/  IMAD.IADD R136, R185, 0x1, R0 ;  /* 0x00000001b9887824 */ /* 0x000fe200078e0200 */
[----:B------:R-:W-:Y:S01]  /*6e60*/  HMMA.16816.F32.BF16 R64, R132, R138, R64 ;  /* 0x0000008a8440723c */ /* 0x000fe20000041840 */
[----:B------:R-:W-:Y:S08]  /*6e70*/  LDSM.16.M88.4 R132, [R181+0x4000] ;  /* 0x00400000b584783b */ /* 0x000ff00000000200 */
[----:B------:R-:W1:Y:S08]  /*6e80*/  LDSM.16.M88.4 R140, [R136] ;  /* 0x00000000888c783b */ /* 0x000e700000000200 */
[----:B------:R-:W2:Y:S01]  /*6e90*/  LDSM.16.M88.4 R136, [R136+0x2000] ;  /* 0x002000008888783b */ /* 0x000ea20000000200 */
[-C--:B-1----:R-:W-:Y:S06]  /*6ea0*/  HMMA.16816.F32.BF16 R4, R140, R132.reuse, R4 ;  /* 0x000000848c04723c */ /* 0x082fec0000041804 */
[C---:B--2---:R-:W-:Y:S06]  /*6eb0*/  HMMA.16816.F32.BF16 R8, R136.reuse, R132, R8 ;  /* 0x000000848808723c */ /* 0x044fec0000041808 */
[-C--:B------:R-:W-:Y:S06]  /*6ec0*/  HMMA.16816.F32.BF16 R12, R136, R134.reuse, R12 ;  /* 0x00000086880c723c */ /* 0x080fec000004180c */
[C---:B------:R-:W-:Y:S01]  /*6ed0*/  HMMA.16816.F32.BF16 R16, R140.reuse, R134, R16 ;  /* 0x000000868c10723c */ /* 0x040fe20000041810 */
[----:B------:R-:W1:Y:S05]  /*6ee0*/  LDSM.16.M88.4 R132, [R181+0x4800] ;  /* 0x00480000b584783b */ /* 0x000e6a0000000200 */
[----:B------:R-:W-:Y:S03]  /*6ef0*/  FADD.FTZ R0, -R144, R4 ;  /* 0x0000000490007221 */ /* 0x000fe60000010100 */
[----:B------:R-:W2:Y:S02]  /*6f00*/  LDG.E R4, desc[UR10][R146.64+0x20] ;  /* 0x0000200a92047981 */ /* 0x000ea4000c1e1900 */
[----:B------:R-:W-:Y:S02]  /*6f10*/  FSEL R0, R0, R144, P0 ;  /* 0x0000009000007208 */ /* 0x000fe40000000000 */
[----:B------:R-:W-:Y:S03]  /*6f20*/  FSETP.GE.FTZ.AND P0, PT, R209, RZ, PT ;  /* 0x000000ffd100720b */ /* 0x000fe60003f16000 */
[----:B------:R-:W-:Y:S01]  /*6f30*/  FMUL.FTZ R197, R197, R0 ;  /* 0x00000000c5c57220 */ /* 0x000fe20000410000 */
[----:B------:R-:W-:Y:S05]  /*6f40*/  FADD.FTZ R0, -R144, R5 ;  /* 0x0000000590007221 */ /* 0x000fea0000010100 */
[----:B------:R-:W-:Y:S02]  /*6f50*/  FSEL R0, R0, R144, P0 ;  /* 0x0000009000007208 */ /* 0x000fe40000000000 */
[C---:B------:R-:W-:Y:S01]  /*6f60*/  FADD.FTZ R16, -R144.reuse, R16 ;  /* 0x0000001090107221 */ /* 0x040fe20000010100 */
[----:B------:R-:W-:Y:S01]  /*6f70*/  FADD.FTZ R5, -R144, R17 ;  /* 0x0000001190057221 */ /* 0x000fe20000010100 */
[----:B------:R-:W-:Y:S01]  /*6f80*/  FSETP.GE.FTZ.AND P0, PT, R175, RZ, PT ;  /* 0x000000ffaf00720b */ /* 0x000fe20003f16000 */
[----:B------:R-:W-:Y:S02]  /*6f90*/  FMUL.FTZ R145, R209, R0 ;  /* 0x00000000d1917220 */ /* 0x000fe40000410000 */
[----:B------:R3:W5:Y:S01]  /*6fa0*/  LDG.E R0, desc[UR10][R146.64+0x120] ;  /* 0x0001200a92007981 */ /* 0x000762000c1e1900 */
[-C--:B------:R-:W-:Y:S02]  /*6fb0*/  FSEL R16, R16, R144.reuse, P3 ;  /* 0x0000009010107208 */ /* 0x080fe40001800000 */
[----:B------:R-:W-:Y:S02]  /*6fc0*/  FSEL R5, R5, R144, P2 ;  /* 0x0000009005057208 */ /* 0x000fe40001000000 */
[----:B------:R-:W-:Y:S01]  /*6fd0*/  FSETP.GE.FTZ.AND P3, PT, R166, RZ, PT ;  /* 0x000000ffa600720b */ /* 0x000fe20003f76000 */
[----:B------:R-:W-:Y:S01]  /*6fe0*/  FMUL.FTZ R17, R196, R16 ;  /* 0x00000010c4117220 */ /* 0x000fe20000410000 */
[----:B------:R-:W-:Y:S01]  /*6ff0*/  FSETP.GE.FTZ.AND P2, PT, R165, RZ, PT ;  /* 0x000000ffa500720b */ /* 0x000fe20003f56000 */
[----:B------:R-:W-:Y:S01]  /*7000*/  FMUL.FTZ R16, R194, R5 ;  /* 0x00000005c2107220 */ /* 0x000fe20000410000 */
[----:B------:R-:W-:Y:S01]  /*7010*/  F2FP.BF16.F32.PACK_AB R5, R145, R197 ;  /* 0x000000c59105723e */ /* 0x000fe200000010ff */
[-C--:B-1----:R-:W-:Y:S06]  /*7020*/  HMMA.16816.F32.BF16 R20, R140, R132.reuse, R20 ;  /* 0x000000848c14723c */ /* 0x082fec0000041814 */
[C---:B------:R-:W-:Y:S06]  /*7030*/  HMMA.16816.F32.BF16 R24, R136.reuse, R132, R24 ;  /* 0x000000848818723c */ /* 0x040fec0000041818 */
[-C--:B------:R-:W-:Y:S06]  /*7040*/  HMMA.16816.F32.BF16 R28, R136, R134.reuse, R28 ;  /* 0x00000086881c723c */ /* 0x080fec000004181c */
[C---:B------:R-:W-:Y:S01]  /*7050*/  HMMA.16816.F32.BF16 R32, R140.reuse, R134, R32 ;  /* 0x000000868c20723c */ /* 0x040fe20000041820 */
[----:B------:R-:W1:Y:S05]  /*7060*/  LDSM.16.M88.4 R132, [R181+0x5000] ;  /* 0x00500000b584783b */ /* 0x000e6a0000000200 */
[C---:B------:R-:W-:Y:S01]  /*7070*/  FADD.FTZ R20, -R144.reuse, R20 ;  /* 0x0000001490147221 */ /* 0x040fe20000010100 */
[----:B------:R-:W-:Y:S04]  /*7080*/  FADD.FTZ R21, -R144, R21 ;  /* 0x0000001590157221 */ /* 0x000fe80000010100 */
[-C--:B------:R-:W-:Y:S02]  /*7090*/  FSEL R20, R20, R144.reuse, P1 ;  /* 0x0000009014147208 */ /* 0x080fe40000800000 */
[----:B------:R-:W-:Y:S02]  /*70a0*/  FSEL R21, R21, R144, P0 ;  /* 0x0000009015157208 */ /* 0x000fe40000000000 */
[----:B------:R-:W-:Y:S02]  /*70b0*/  FSETP.GE.FTZ.AND P0, PT, R160, RZ, PT ;  /* 0x000000ffa000720b */ /* 0x000fe40003f16000 */
[----:B------:R-:W-:Y:S01]  /*70c0*/  FSETP.GE.FTZ.AND P1, PT, R162, RZ, PT ;  /* 0x000000ffa200720b */ /* 0x000fe20003f36000 */
        /* <DEDUP_REMOVED lines=8> */
[----:B------:R-:W-:Y:S01]  /*7150*/  FMUL.FTZ R133, R190, R20 ;  /* 0x00000014be857220 */ /* 0x000fe20000410000 */
[----:B------:R-:W-:Y:S05]  /*7160*/  HMMA.16816.F32.BF16 R64, R140, R134, R64 ;  /* 0x000000868c40723c */ /* 0x000fea0000041840 */
[----:B------:R-:W-:Y:S01]  /*7170*/  FMUL.FTZ R132, R175, R21 ;  /* 0x00000015af847220 */ /* 0x000fe20000410000 */
[----:B------:R-:W-:Y:S01]  /*7180*/  FADD.FTZ R21, -R144, R32 ;  /* 0x0000002090157221 */ /* 0x000fe20000010100 */
[----:B------:R-:W-:Y:S01]  /*7190*/  F2FP.BF16.F32.PACK_AB R134, R16, R17 ;  /* 0x000000111086723e */ /* 0x000fe200000010ff */
[C---:B------:R-:W-:Y:S03]  /*71a0*/  FADD.FTZ R16, -R144.reuse, R37 ;  /* 0x0000002590107221 */ /* 0x040fe60000010100 */
[-C--:B------:R-:W-:Y:S01]  /*71b0*/  FSEL R21, R21, R144.reuse, P3 ;  /* 0x0000009015157208 */ /* 0x080fe20001800000 */
[----:B------:R-:W-:Y:S01]  /*71c0*/  FADD.FTZ R20, -R144, R33 ;  /* 0x0000002190147221 */ /* 0x000fe20000010100 */
[-C--:B------:R-:W-:Y:S01]  /*71d0*/  FSEL R16, R16, R144.reuse, P0 ;  /* 0x0000009010107208 */ /* 0x080fe20000000000 */
        /* <DEDUP_REMOVED lines=11> */
[-C--:B------:R-:W-:Y:S01]  /*7290*/  FSEL R16, R16, R144.reuse, P1 ;  /* 0x0000009010107208 */ /* 0x080fe20000800000 */
[C---:B------:R-:W-:Y:S01]  /*72a0*/  FADD.FTZ R21, -R144.reuse, R48 ;  /* 0x0000003090157221 */ /* 0x040fe20000010100 */
[----:B------:R-:W-:Y:S01]  /*72b0*/  FSETP.GE.FTZ.AND P2, PT, R153, RZ, PT ;  /* 0x000000ff9900720b */ /* 0x000fe20003f56000 */
[C---:B------:R-:W-:Y:S01]  /*72c0*/  FADD.FTZ R20, -R144.reuse, R49 ;  /* 0x0000003190147221 */ /* 0x040fe20000010100 */
[----:B------:R-:W-:Y:S01]  /*72d0*/  FSETP.GE.FTZ.AND P1, PT, R149, RZ, PT ;  /* 0x000000ff9500720b */ /* 0x000fe20003f36000 */
[C---:B------:R-:W-:Y:S01]  /*72e0*/  FADD.FTZ R17, -R144.reuse, R52 ;  /* 0x0000003490117221 */ /* 0x040fe20000010100 */
[-C--:B------:R-:W-:Y:S01]  /*72f0*/  FSEL R21, R21, R144.reuse, P4 ;  /* 0x0000009015157208 */ /* 0x080fe20002000000 */
[----:B------:R-:W-:Y:S01]  /*7300*/  FADD.FTZ R64, -R144, R64 ;  /* 0x0000004090407221 */ /* 0x000fe20000010100 */
[----:B------:R-:W-:Y:S01]  /*7310*/  FSEL R20, R20, R144, P3 ;  /* 0x0000009014147208 */ /* 0x000fe20001800000 */
[----:B------:R-:W-:Y:S01]  /*7320*/  FMUL.FTZ R16, R152, R16 ;  /* 0x0000001098107220 */ /* 0x000fe20000410000 */
[-C--:B------:R-:W-:Y:S01]  /*7330*/  FSEL R17, R17, R144.reuse, P2 ;  /* 0x0000009011117208 */ /* 0x080fe20001000000 */
[----:B------:R-:W-:Y:S01]  /*7340*/  FMUL.FTZ R21, R155, R21 ;  /* 0x000000159b157220 */ /* 0x000fe20000410000 */
[----:B------:R-:W-:Y:S01]  /*7350*/  FSEL R64, R64, R144, P1 ;  /* 0x0000009040407208 */ /* 0x000fe20000800000 */
[----:B------:R-:W-:Y:S01]  /*7360*/  @P0 FADD.FTZ R144, -R144, R65 ;  /* 0x0000004190900221 */ /* 0x000fe20000010100 */
[----:B------:R-:W-:Y:S01]  /*7370*/  PLOP3.LUT P0, PT, PT, PT, UP3, 0x80, 0x0 ;  /* 0x000000000000781c */ /* 0x000fe20003f0f038 */
        /* <DEDUP_REMOVED lines=8> */
[----:B------:R-:W-:Y:S02]  /*7400*/  F2FP.BF16.F32.PACK_AB R53, R32, R33 ;  /* 0x000000212035723e */ /* 0x000fe400000010ff */
[----:B------:R-:W-:Y:S02]  /*7410*/  F2FP.BF16.F32.PACK_AB R49, R20, R21 ;  /* 0x000000151431723e */ /* 0x000fe400000010ff */
[----:B------:R-:W-:Y:S01]  /*7420*/  F2FP.BF16.F32.PACK_AB R48, R16, R17 ;  /* 0x000000111030723e */ /* 0x000fe200000010ff */
[C---:B--2---:R-:W-:Y:S01]  /*7430*/  FADD.FTZ R6, -R4.reuse, R6 ;  /* 0x0000000604067221 */ /* 0x044fe20000010100 */
[----:B------:R-:W-:Y:S04]  /*7440*/  FADD.FTZ R7, -R4, R7 ;  /* 0x0000000704077221 */ /* 0x000fe80000010100 */
[-C--:B------:R-:W-:Y:S02]  /*7450*/  FSEL R37, R6, R4.reuse, P2 ;  /* 0x0000000406257208 */ /* 0x080fe40001000000 */
[----:B------:R-:W-:Y:S01]  /*7460*/  FSEL R36, R7, R4, P1 ;  /* 0x0000000407247208 */ /* 0x000fe20000800000 */
[----:B---3--:R-:W-:Y:S06]  /*7470*/  @!P0 BRA `(.L_x_1615) ;  /* 0x00000000007c8947 */ /* 0x008fec0003800000 */
[----:B------:R-:W1:Y:S01]  /*7480*/  LDC R33, c[0x0][0x240] ;  /* 0x00009000ff217b82 */ /* 0x000e620000000800 */
[----:B------:R-:W-:Y:S01]  /*7490*/  IMAD.MOV.U32 R6, RZ, RZ, R237 ;  /* 0x000000ffff067224 */ /* 0x000fe200078e00ed */
[----:B------:R-:W-:Y:S01]  /*74a0*/  ULOP3.LUT UR7, UR13, 0x1, URZ, 0xc0, !UPT ;  /* 0x000000010d077892 */ /* 0x000fe2000f8ec03f */
[----:B------:R-:W-:Y:S01]  /*74b0*/  MOV R7, R236 ;  /* 0x000000ec00077202 */ /* 0x000fe20000000f00 */
[----:B------:R-:W-:Y:S02]  /*74c0*/  UMOV UR12, 0xffffc000 ;  /* 0xffffc000000c7882 */ /* 0x000fe40000000000 */
        /* <DEDUP_REMOVED lines=26> */
.L_x_1615:
[----:B------:R2:W-:Y:S01]  /*7670*/  STS [R227+0x14000], R5 ;  /* 0x01400005e3007388 */ /* 0x0005e20000000800 */
[----:B-1----:R-:W-:Y:S01]  /*7680*/  FMUL.FTZ R6, R215, R36 ;  /* 0x00000024d7067220 */ /* 0x002fe20000410000 */
[C---:B------:R-:W-:Y:S01]  /*7690*/  FADD.FTZ R22, -R4.reuse, R22 ;  /* 0x0000001604167221 */ /* 0x040fe20000010100 */
[C---:B------:R-:W-:Y:S01]  /*76a0*/  FADD.FTZ R19, -R4.reuse, R19 ;  /* 0x0000001304137221 */ /* 0x040fe20000010100 */
        /* <DEDUP_REMOVED lines=8> */
[----:B------:R-:W-:Y:S01]  /*7730*/  FSEL R19, R19, R4, P2 ;  /* 0x0000000413137208 */ /* 0x000fe20001000000 */
[----:B------:R-:W-:Y:S01]  /*7740*/  FADD.FTZ R50, -R4, R50 ;  /* 0x0000003204327221 */ /* 0x000fe20000010100 */
[----:B------:R-:W-:Y:S01]  /*7750*/  FSETP.GE.FTZ.AND P1, PT, R174, RZ, PT ;  /* 0x000000ffae00720b */ /* 0x000fe20003f36000 */
[----:B------:R-:W-:Y:S01]  /*7760*/  FMUL.FTZ R22, R201, R22 ;  /* 0x00000016c9167220 */ /* 0x000fe20000410000 */
[----:B------:R-:W-:Y:S01]  /*7770*/  FSEL R18, R18, R4, P3 ;  /* 0x0000000412127208 */ /* 0x000fe20001800000 */
[----:B------:R-:W-:Y:S01]  /*7780*/  FMUL.FTZ R20, R204, R19 ;  /* 0x00000013cc147220 */ /* 0x000fe20000410000 */
[----:B------:R-:W-:Y:S01]  /*7790*/  FSETP.GE.FTZ.AND P2, PT, R198, RZ, PT ;  /* 0x000000ffc600720b */ /* 0x000fe20003f56000 */
[C---:B------:R-:W-:Y:S01]  /*77a0*/  FADD.FTZ R51, -R4.reuse, R51 ;  /* 0x0000003304337221 */ /* 0x040fe20000010100 */
[----:B------:R-:W-:Y:S01]  /*77b0*/  FSETP.GE.FTZ.AND P3, PT, R173, RZ, PT ;  /* 0x000000ffad00720b */ /* 0x000fe20003f76000 */
[----:B------:R-:W-:Y:S01]  /*77c0*/  FMUL.FTZ R21, R205, R18 ;  /* 0x00000012cd157220 */ /* 0x000fe20000410000 */
[-C--:B------:R-:W-:Y:S01]  /*77d0*/  FSEL R7, R7, R4.reuse, P2 ;  /* 0x0000000407077208 */ /* 0x080fe20001000000 */
[----:B------:R-:W-:Y:S01]  /*77e0*/  FADD.FTZ R18, -R4, R38 ;  /* 0x0000002604127221 */ /* 0x000fe20000010100 */
[-C--:B------:R-:W-:Y:S01]  /*77f0*/  FSEL R35, R35, R4.reuse, P3 ;  /* 0x0000000423237208 */ /* 0x080fe20001800000 */
[----:B--2---:R-:W-:Y:S01]  /*7800*/  FMUL.FTZ R5, R217, R37 ;  /* 0x00000025d9057220 */ /* 0x004fe20000410000 */
[----:B------:R-:W-:Y:S01]  /*7810*/  FSETP.GE.FTZ.AND P2, PT, R172, RZ, PT ;  /* 0x000000ffac00720b */ /* 0x000fe20003f56000 */
[----:B------:R-:W-:Y:S01]  /*7820*/  FMUL.FTZ R19, R198, R7 ;  /* 0x00000007c6137220 */ /* 0x000fe20000410000 */
[----:B------:R-:W-:Y:S01]  /*7830*/  FADD.FTZ R54, -R4, R54 ;  /* 0x0000003604367221 */ /* 0x000fe20000010100 */
[----:B------:R-:W-:Y:S01]  /*7840*/  FMUL.FTZ R7, R173, R35 ;  /* 0x00000023ad077220 */ /* 0x000fe20000410000 */
[----:B------:R-:W-:Y:S01]  /*7850*/  F2FP.BF16.F32.PACK_AB R6, R6, R5 ;  /* 0x000000050606723e */ /* 0x000fe200000010ff */
[----:B------:R-:W-:Y:S01]  /*7860*/  FADD.FTZ R5, -R4, R34 ;  /* 0x0000002204057221 */ /* 0x000fe20000010100 */
[-C--:B------:R-:W-:Y:S01]  /*7870*/  FSEL R18, R18, R4.reuse, P2 ;  /* 0x0000000412127208 */ /* 0x080fe20001000000 */
[----:B-----5:R-:W-:Y:S01]  /*7880*/  FADD.FTZ R8, -R3, R8 ;  /* 0x0000000803087221 */ /* 0x020fe20000010100 */
[----:B------:R-:W-:Y:S01]  /*7890*/  FSETP.GE.FTZ.AND P5, PT, R161, RZ, PT ;  /* 0x000000ffa100720b */ /* 0x000fe20003fb6000 */
[----:B------:R1:W-:Y:S01]  /*78a0*/  STS [R227+0x14400], R6 ;  /* 0x01440006e3007388 */ /* 0x0003e20000000800 */
[-C--:B------:R-:W-:Y:S01]  /*78b0*/  FSEL R5, R5, R4.reuse, P1 ;  /* 0x0000000405057208 */ /* 0x080fe20000800000 */
[----:B------:R-:W-:Y:S01]  /*78c0*/  FADD.FTZ R9, -R3, R9 ;  /* 0x0000000903097221 */ /* 0x000fe20000010100 */
[----:B------:R-:W-:Y:S01]  /*78d0*/  FSETP.GE.FTZ.AND P1, PT, R171, RZ, PT ;  /* 0x000000ffab00720b */ /* 0x000fe20003f36000 */
[----:B------:R-:W-:Y:S01]  /*78e0*/  FADD.FTZ R13, -R3, R13 ;  /* 0x0000000d030d7221 */ /* 0x000fe20000010100 */
[----:B------:R-:W-:Y:S01]  /*78f0*/  FSETP.GE.FTZ.AND P6, PT, R163, RZ, PT ;  /* 0x000000ffa300720b */ /* 0x000fe20003fd6000 */
[----:B------:R-:W-:Y:S01]  /*7900*/  FMUL.FTZ R16, R174, R5 ;  /* 0x00000005ae107220 */ /* 0x000fe20000410000 */
[----:B------:R-:W-:Y:S01]  /*7910*/  FSEL R17, R17, R4, P1 ;  /* 0x0000000411117208 */ /* 0x000fe20000800000 */
[C---:B------:R-:W-:Y:S01]  /*7920*/  FADD.FTZ R24, -R3.reuse, R24 ;  /* 0x0000001803187221 */ /* 0x040fe20000010100 */
[----:B------:R-:W-:Y:S01]  /*7930*/  FSETP.GE.FTZ.AND P1, PT, R150, RZ, PT ;  /* 0x000000ff9600720b */ /* 0x000fe20003f36000 */
[----:B------:R-:W-:Y:S01]  /*7940*/  FADD.FTZ R12, -R3, R12 ;  /* 0x0000000c030c7221 */ /* 0x000fe20000010100 */
[----:B------:R-:W-:Y:S01]  /*7950*/  F2FP.BF16.F32.PACK_AB R5, R20, R21 ;  /* 0x000000151405723e */ /* 0x000fe200000010ff */
[----:B------:R-:W-:Y:S01]  /*7960*/  FMUL.FTZ R20, R172, R18 ;  /* 0x00000012ac147220 */ /* 0x000fe20000410000 */
[----:B------:R-:W-:Y:S01]  /*7970*/  F2FP.BF16.F32.PACK_AB R23, R7, R16 ;  /* 0x000000100717723e */ /* 0x000fe200000010ff */
[C---:B------:R-:W-:Y:S01]  /*7980*/  FADD.FTZ R16, -R4.reuse, R55 ;  /* 0x0000003704107221 */ /* 0x040fe20000010100 */
[----:B------:R-:W-:Y:S01]  /*7990*/  FADD.FTZ R7, -R4, R66 ;  /* 0x0000004204077221 */ /* 0x000fe20000010100 */
[----:B------:R2:W-:Y:S01]  /*79a0*/  STS [R229+0x14400], R5 ;  /* 0x01440005e5007388 */ /* 0x0005e20000000800 */
[----:B------:R-:W-:Y:S01]  /*79b0*/  FSETP.GE.FTZ.AND P4, PT, R158, RZ, PT ;  /* 0x000000ff9e00720b */ /* 0x000fe20003f96000 */
[----:B------:R-:W-:Y:S01]  /*79c0*/  FADD.FTZ R25, -R3, R25 ;  /* 0x0000001903197221 */ /* 0x000fe20000010100 */
[----:B------:R-:W-:Y:S01]  /*79d0*/  FSETP.GE.FTZ.AND P3, PT, R157, RZ, PT ;  /* 0x000000ff9d00720b */ /* 0x000fe20003f76000 */
[----:B------:R-:W-:Y:S01]  /*79e0*/  FADD.FTZ R29, -R3, R29 ;  /* 0x0000001d031d7221 */ /* 0x000fe20000010100 */
[----:B------:R-:W-:Y:S01]  /*79f0*/  FSETP.GE.FTZ.AND P2, PT, R151, RZ, PT ;  /* 0x000000ff9700720b */ /* 0x000fe20003f56000 */
[----:B------:R-:W-:Y:S01]  /*7a00*/  FADD.FTZ R44, -R3, R44 ;  /* 0x0000002c032c7221 */ /* 0x000fe20000010100 */
[----:B------:R-:W-:Y:S01]  /*7a10*/  F2FP.BF16.F32.PACK_AB R32, R19, R22 ;  /* 0x000000161320723e */ /* 0x000fe200000010ff */
[----:B------:R-:W-:Y:S01]  /*7a20*/  FMUL.FTZ R19, R171, R17 ;  /* 0x00000011ab137220 */ /* 0x000fe20000410000 */
[-C--:B------:R-:W-:Y:S01]  /*7a30*/  FSEL R18, R50, R4.reuse, P6 ;  /* 0x0000000432127208 */ /* 0x080fe20003000000 */
[----:B-1----:R-:W-:Y:S01]  /*7a40*/  FADD.FTZ R6, -R3, R40 ;  /* 0x0000002803067221 */ /* 0x002fe20000010100 */
[-C--:B------:R-:W-:Y:S01]  /*7a50*/  FSEL R17, R51, R4.reuse, P5 ;  /* 0x0000000433117208 */ /* 0x080fe20002800000 */
[----:B------:R-:W-:Y:S01]  /*7a60*/  STS [R229+0x14000], R134 ;  /* 0x01400086e5007388 */ /* 0x000fe20000000800 */
[----:B------:R-:W-:Y:S01]  /*7a70*/  FSEL R54, R54, R4, P4 ;  /* 0x0000000436367208 */ /* 0x000fe20002000000 */
[----:B------:R-:W-:Y:S01]  /*7a80*/  FMUL.FTZ R18, R163, R18 ;  /* 0x00000012a3127220 */ /* 0x000fe20000410000 */
[-C--:B------:R-:W-:Y:S01]  /*7a90*/  FSEL R16, R16, R4.reuse, P3 ;  /* 0x0000000410107208 */ /* 0x080fe20001800000 */
[----:B------:R-:W-:Y:S01]  /*7aa0*/  FMUL.FTZ R17, R161, R17 ;  /* 0x00000011a1117220 */ /* 0x000fe20000410000 */
[----:B------:R-:W-:Y:S01]  /*7ab0*/  FSEL R7, R7, R4, P2 ;  /* 0x0000000407077208 */ /* 0x000fe20001000000 */
[----:B------:R-:W-:Y:S01]  /*7ac0*/  @P1 FADD.FTZ R4, -R4, R67 ;  /* 0x0000004304041221 */ /* 0x000fe20000010100 */
[----:B------:R-:W-:Y:S01]  /*7ad0*/  FSETP.GE.FTZ.AND P1, PT, R221, RZ, PT ;  /* 0x000000ffdd00720b */ /* 0x000fe20003f36000 */
[----:B------:R-:W-:Y:S01]  /*7ae0*/  FMUL.FTZ R54, R158, R54 ;  /* 0x000000369e367220 */ /* 0x000fe20000410000 */
[----:B------:R-:W-:Y:S01]  /*7af0*/  FSETP.GE.FTZ.AND P3, PT, R219, RZ, PT ;  /* 0x000000ffdb00720b */ /* 0x000fe20003f76000 */
[----:B------:R-:W-:Y:S01]  /*7b00*/  FMUL.FTZ R7, R151, R7 ;  /* 0x0000000797077220 */ /* 0x000fe20000410000 */
[----:B------:R-:W-:Y:S01]  /*7b10*/  FMUL.FTZ R4, R150, R4 ;  /* 0x0000000496047220 */ /* 0x000fe20000410000 */
[----:B------:R-:W-:Y:S01]  /*7b20*/  F2FP.BF16.F32.PACK_AB R22, R19, R20 ;  /* 0x000000141316723e */ /* 0x000fe200000010ff */
[----:B--2---:R-:W-:Y:S01]  /*7b30*/  FADD.FTZ R5, -R3, R41 ;  /* 0x0000002903057221 */ /* 0x004fe20000010100 */
[----:B------:R-:W-:Y:S01]  /*7b40*/  FSEL R8, R8, R3, P1 ;  /* 0x0000000308087208 */ /* 0x000fe20000800000 */
[----:B------:R-:W-:Y:S01]  /*7b50*/  FMUL.FTZ R16, R157, R16 ;  /* 0x000000109d107220 */ /* 0x000fe20000410000 */
[----:B------:R-:W-:Y:S01]  /*7b60*/  F2FP.BF16.F32.PACK_AB R20, R4, R7 ;  /* 0x000000070414723e */ /* 0x000fe200000010ff */
[----:B------:R-:W-:Y:S01]  /*7b70*/  FADD.FTZ R26, -R0, R26 ;  /* 0x0000001a001a7221 */ /* 0x000fe20000010100 */
[-C--:B------:R-:W-:Y:S01]  /*7b80*/  FSEL R4, R9, R3.reuse, P3 ;  /* 0x0000000309047208 */ /* 0x080fe20001800000 */
[----:B------:R-:W-:Y:S01]  /*7b90*/  FMUL.FTZ R8, R221, R8 ;  /* 0x00000008dd087220 */ /* 0x000fe20000410000 */
[----:B------:R-:W-:Y:S01]  /*7ba0*/  FSETP.GE.FTZ.AND P1, PT, R216, RZ, PT ;  /* 0x000000ffd800720b */ /* 0x000fe20003f36000 */
[----:B------:R-:W-:Y:S01]  /*7bb0*/  FADD.FTZ R30, -R0, R30 ;  /* 0x0000001e001e7221 */ /* 0x000fe20000010100 */
[----:B------:R-:W-:Y:S01]  /*7bc0*/  FSETP.GE.FTZ.AND P2, PT, R218, RZ, PT ;  /* 0x000000ffda00720b */ /* 0x000fe20003f56000 */
[----:B------:R-:W-:Y:S01]  /*7bd0*/  FMUL.FTZ R4, R219, R4 ;  /* 0x00000004db047220 */ /* 0x000fe20000410000 */
        /* <DEDUP_REMOVED lines=8> */
[----:B------:R-:W-:Y:S01]  /*7c60*/  F2FP.BF16.F32.PACK_AB R4, R4, R8 ;  /* 0x000000080404723e */ /* 0x000fe200000010ff */
[----:B------:R-:W-:Y:S01]  /*7c70*/  FADD.FTZ R8, -R3, R28 ;  /* 0x0000001c03087221 */ /* 0x000fe20000010100 */
[-C--:B------:R-:W-:Y:S01]  /*7c80*/  FSEL R12, R12, R3.reuse, P2 ;  /* 0x000000030c0c7208 */ /* 0x080fe20001000000 */
[----:B------:R-:W-:Y:S01]  /*7c90*/  FMUL.FTZ R24, R208, R24 ;  /* 0x00000018d0187220 */ /* 0x000fe20000410000 */
[----:B------:R-:W-:Y:S01]  /*7ca0*/  FSETP.GE.FTZ.AND P1, PT, R193, RZ, PT ;  /* 0x000000ffc100720b */ /* 0x000fe20003f36000 */
[----:B------:R1:W-:Y:S01]  /*7cb0*/  STS [R227+0x16000], R4 ;  /* 0x01600004e3007388 */ /* 0x0003e20000000800 */
[----:B------:R-:W-:Y:S01]  /*7cc0*/  FSEL R7, R25, R3, P5 ;  /* 0x0000000319077208 */ /* 0x000fe20002800000 */
[----:B------:R-:W-:Y:S01]  /*7cd0*/  FMUL.FTZ R12, R218, R12 ;  /* 0x0000000cda0c7220 */ /* 0x000fe20000410000 */
[----:B------:R-:W-:Y:S01]  /*7ce0*/  FSETP.GE.FTZ.AND P4, PT, R207, RZ, PT ;  /* 0x000000ffcf00720b */ /* 0x000fe20003f96000 */
[----:B------:R-:W-:Y:S01]  /*7cf0*/  FADD.FTZ R58, -R0, R58 ;  /* 0x0000003a003a7221 */ /* 0x000fe20000010100 */
[----:B------:R-:W-:Y:S01]  /*7d00*/  FSETP.GE.FTZ.AND P2, PT, R195, RZ, PT ;  /* 0x000000ffc300720b */ /* 0x000fe20003f56000 */
[----:B------:R-:W-:Y:S01]  /*7d10*/  FMUL.FTZ R7, R210, R7 ;  /* 0x00000007d2077220 */ /* 0x000fe20000410000 */
[-C--:B------:R-:W-:Y:S01]  /*7d20*/  FSEL R5, R5, R3.reuse, P1 ;  /* 0x0000000305057208 */ /* 0x080fe20000800000 */
[----:B------:R-:W-:Y:S01]  /*7d30*/  FADD.FTZ R43, -R0, R43 ;  /* 0x0000002b002b7221 */ /* 0x000fe20000010100 */
[----:B------:R-:W-:Y:S01]  /*7d40*/  FSETP.GE.FTZ.AND P1, PT, R156, RZ, PT ;  /* 0x000000ff9c00720b */ /* 0x000fe20003f36000 */
[----:B------:R-:W-:Y:S01]  /*7d50*/  IMAD.MOV.U32 R146, RZ, RZ, R235 ;  /* 0x000000ffff927224 */ /* 0x000fe200078e00eb */
[-C--:B------:R-:W-:Y:S01]  /*7d60*/  FSEL R8, R8, R3.reuse, P4 ;  /* 0x0000000308087208 */ /* 0x080fe20002000000 */
[----:B------:R-:W-:Y:S01]  /*7d70*/  IMAD.MOV.U32 R147, RZ, RZ, R234 ;  /* 0x000000ffff937224 */ /* 0x000fe200078e00ea */
[----:B------:R-:W-:Y:S02]  /*7d80*/  FSEL R6, R6, R3, P2 ;  /* 0x0000000306067208 */ /* 0x000fe40001000000 */
[----:B------:R-:W-:Y:S02]  /*7d90*/  FSETP.GE.FTZ.AND P3, PT, R206, RZ, PT ;  /* 0x000000ffce00720b */ /* 0x000fe40003f76000 */
[----:B------:R-:W-:Y:S01]  /*7da0*/  F2FP.BF16.F32.PACK_AB R21, R17, R18 ;  /* 0x000000121115723e */ /* 0x000fe200000010ff */
[----:B------:R-:W-:Y:S01]  /*7db0*/  FMUL.FTZ R17, R207, R8 ;  /* 0x00000008cf117220 */ /* 0x000fe20000410000 */
[----:B------:R-:W-:Y:S01]  /*7dc0*/  F2FP.BF16.F32.PACK_AB R19, R13, R12 ;  /* 0x0000000c0d13723e */ /* 0x000fe200000010ff */
[----:B------:R-:W-:Y:S01]  /*7dd0*/  FMUL.FTZ R9, R195, R6 ;  /* 0x00000006c3097220 */ /* 0x000fe20000410000 */
[----:B------:R-:W-:Y:S01]  /*7de0*/  F2FP.BF16.F32.PACK_AB R24, R7, R24 ;  /* 0x000000180718723e */ /* 0x000fe200000010ff */
[----:B------:R-:W-:Y:S01]  /*7df0*/  FMUL.FTZ R13, R193, R5 ;  /* 0x00000005c10d7220 */ /* 0x000fe20000410000 */
[-C--:B------:R-:W-:Y:S01]  /*7e00*/  FSEL R29, R29, R3.reuse, P3 ;  /* 0x000000031d1d7208 */ /* 0x080fe20001800000 */
[C---:B------:R-:W-:Y:S01]  /*7e10*/  FADD.FTZ R8, -R3.reuse, R45 ;  /* 0x0000002d03087221 */ /* 0x040fe20000010100 */
[C---:B------:R-:W-:Y:S01]  /*7e20*/  FADD.FTZ R7, -R3.reuse, R56 ;  /* 0x0000003803077221 */ /* 0x040fe20000010100 */
[C---:B------:R-:W-:Y:S01]  /*7e30*/  FADD.FTZ R6, -R3.reuse, R57 ;  /* 0x0000003903067221 */ /* 0x040fe20000010100 */
[----:B------:R-:W-:Y:S01]  /*7e40*/  FADD.FTZ R5, -R3, R60 ;  /* 0x0000003c03057221 */ /* 0x000fe20000010100 */
[----:B------:R-:W-:Y:S01]  /*7e50*/  FSETP.GE.FTZ.AND P6, PT, R191, RZ, PT ;  /* 0x000000ffbf00720b */ /* 0x000fe20003fd6000 */
[----:B-1----:R-:W-:Y:S01]  /*7e60*/  FADD.FTZ R4, -R0, R59 ;  /* 0x0000003b00047221 */ /* 0x002fe20000010100 */
[----:B------:R-:W-:Y:S02]  /*7e70*/  FSETP.GE.FTZ.AND P5, PT, R192, RZ, PT ;  /* 0x000000ffc000720b */ /* 0x000fe40003fb6000 */
[----:B------:R-:W-:Y:S02]  /*7e80*/  FSETP.GE.FTZ.AND P4, PT, R169, RZ, PT ;  /* 0x000000ffa900720b */ /* 0x000fe40003f96000 */
[----:B------:R-:W-:Y:S02]  /*7e90*/  FSETP.GE.FTZ.AND P3, PT, R167, RZ, PT ;  /* 0x000000ffa700720b */ /* 0x000fe40003f76000 */
[----:B------:R-:W-:Y:S02]  /*7ea0*/  FSETP.GE.FTZ.AND P2, PT, R159, RZ, PT ;  /* 0x000000ff9f00720b */ /* 0x000fe40003f56000 */
[-C--:B------:R-:W-:Y:S02]  /*7eb0*/  FSEL R44, R44, R3.reuse, P6 ;  /* 0x000000032c2c7208 */ /* 0x080fe40003000000 */
[-C--:B------:R-:W-:Y:S02]  /*7ec0*/  FSEL R8, R8, R3.reuse, P5 ;  /* 0x0000000308087208 */ /* 0x080fe40002800000 */
[-C--:B------:R-:W-:Y:S01]  /*7ed0*/  FSEL R7, R7, R3.reuse, P4 ;  /* 0x0000000307077208 */ /* 0x080fe20002000000 */
[----:B------:R-:W-:Y:S01]  /*7ee0*/  FMUL.FTZ R12, R191, R44 ;  /* 0x0000002cbf0c7220 */ /* 0x000fe20000410000 */
[-C--:B------:R-:W-:Y:S01]  /*7ef0*/  FSEL R6, R6, R3.reuse, P3 ;  /* 0x0000000306067208 */ /* 0x080fe20001800000 */
[----:B------:R-:W-:Y:S01]  /*7f00*/  FMUL.FTZ R8, R192, R8 ;  /* 0x00000008c0087220 */ /* 0x000fe20000410000 */
[----:B------:R-:W-:Y:S01]  /*7f10*/  FSEL R5, R5, R3, P2 ;  /* 0x0000000305057208 */ /* 0x000fe20001000000 */
[----:B------:R-:W-:Y:S01]  /*7f20*/  @P1 FADD.FTZ R3, -R3, R61 ;  /* 0x0000003d03031221 */ /* 0x000fe20000010100 */
[----:B------:R-:W-:Y:S01]  /*7f30*/  F2FP.BF16.F32.PACK_AB R54, R16, R54 ;  /* 0x000000361036723e */ /* 0x000fe200000010ff */
[----:B------:R-:W-:Y:S01]  /*7f40*/  FMUL.FTZ R16, R206, R29 ;  /* 0x0000001dce107220 */ /* 0x000fe20000410000 */
[----:B------:R-:W-:Y:S01]  /*7f50*/  FMUL.FTZ R7, R169, R7 ;  /* 0x00000007a9077220 */ /* 0x000fe20000410000 */
[----:B------:R-:W-:Y:S01]  /*7f60*/  FMUL.FTZ R5, R159, R5 ;  /* 0x000000059f057220 */ /* 0x000fe20000410000 */
[----:B------:R-:W-:Y:S01]  /*7f70*/  FMUL.FTZ R18, R156, R3 ;  /* 0x000000039c127220 */ /* 0x000fe20000410000 */
[----:B------:R-:W-:Y:S01]  /*7f80*/  FMUL.FTZ R6, R167, R6 ;  /* 0x00000006a7067220 */ /* 0x000fe20000410000 */
[----:B------:R-:W-:Y:S01]  /*7f90*/  F2FP.BF16.F32.PACK_AB R16, R16, R17 ;  /* 0x000000111010723e */ /* 0x000fe200000010ff */
[----:B------:R-:W-:Y:S01]  /*7fa0*/  FADD.FTZ R3, -R0, R15 ;  /* 0x0000000f00037221 */ /* 0x000fe20000010100 */
[----:B------:R-:W-:Y:S02]  /*7fb0*/  FSETP.GE.FTZ.AND P2, PT, R222, RZ, PT ;  /* 0x000000ffde00720b */ /* 0x000fe40003f56000 */
[----:B------:R-:W-:Y:S01]  /*7fc0*/  F2FP.BF16.F32.PACK_AB R18, R18, R5 ;  /* 0x000000051212723e */ /* 0x000fe200000010ff */
[----:B------:R-:W-:Y:S01]  /*7fd0*/  FADD.FTZ R5, -R0, R14 ;  /* 0x0000000e00057221 */ /* 0x000fe20000010100 */
[----:B------:R-:W-:Y:S01]  /*7fe0*/  F2FP.BF16.F32.PACK_AB R17, R6, R7 ;  /* 0x000000070611723e */ /* 0x000fe200000010ff */
[C---:B------:R-:W-:Y:S01]  /*7ff0*/  FADD.FTZ R7, -R0.reuse, R10 ;  /* 0x0000000a00077221 */ /* 0x040fe20000010100 */
[----:B------:R-:W-:Y:S01]  /*8000*/  FADD.FTZ R6, -R0, R11 ;  /* 0x0000000b00067221 */ /* 0x000fe20000010100 */
[----:B------:R-:W-:Y:S02]  /*8010*/  FSETP.GE.FTZ.AND P4, PT, R224, RZ, PT ;  /* 0x000000ffe000720b */ /* 0x000fe40003f96000 */
[----:B------:R-:W-:Y:S02]  /*8020*/  FSETP.GE.FTZ.AND P3, PT, R223, RZ, PT ;  /* 0x000000ffdf00720b */ /* 0x000fe40003f76000 */
[----:B------:R-:W-:Y:S02]  /*8030*/  FSETP.GE.FTZ.AND P1, PT, R220, RZ, PT ;  /* 0x000000ffdc00720b */ /* 0x000fe40003f36000 */
[-C--:B------:R-:W-:Y:S02]  /*8040*/  FSEL R5, R5, R0.reuse, P2 ;  /* 0x0000000005057208 */ /* 0x080fe40001000000 */
[----:B------:R-:W-:Y:S02]  /*8050*/  FSETP.GE.FTZ.AND P2, PT, R214, RZ, PT ;  /* 0x000000ffd600720b */ /* 0x000fe40003f56000 */
[-C--:B------:R-:W-:Y:S01]  /*8060*/  FSEL R7, R7, R0.reuse, P4 ;  /* 0x0000000007077208 */ /* 0x080fe20002000000 */
[----:B------:R-:W-:Y:S01]  /*8070*/  FMUL.FTZ R5, R222, R5 ;  /* 0x00000005de057220 */ /* 0x000fe20000410000 */
[-C--:B------:R-:W-:Y:S02]  /*8080*/  FSEL R6, R6, R0.reuse, P3 ;  /* 0x0000000006067208 */ /* 0x080fe40001800000 */
[-C--:B------:R-:W-:Y:S01]  /*8090*/  FSEL R3, R3, R0.reuse, P1 ;  /* 0x0000000003037208 */ /* 0x080fe20000800000 */
[----:B------:R-:W-:Y:S01]  /*80a0*/  FMUL.FTZ R7, R224, R7 ;  /* 0x00000007e0077220 */ /* 0x000fe20000410000 */
[----:B------:R-:W-:Y:S01]  /*80b0*/  FSEL R26, R26, R0, P2 ;  /* 0x000000001a1a7208 */ /* 0x000fe20001000000 */
[----:B------:R-:W-:Y:S01]  /*80c0*/  FMUL.FTZ R6, R223, R6 ;  /* 0x00000006df067220 */ /* 0x000fe20000410000 */
[----:B------:R-:W-:Y:S01]  /*80d0*/  FSETP.GE.FTZ.AND P2, PT, R212, RZ, PT ;  /* 0x000000ffd400720b */ /* 0x000fe20003f56000 */
[----:B------:R-:W-:Y:S01]  /*80e0*/  FMUL.FTZ R3, R220, R3 ;  /* 0x00000003dc037220 */ /* 0x000fe20000410000 */
[----:B------:R-:W-:Y:S01]  /*80f0*/  F2FP.BF16.F32.PACK_AB R13, R13, R9 ;  /* 0x000000090d0d723e */ /* 0x000fe200000010ff */
[----:B------:R-:W-:Y:S01]  /*8100*/  FMUL.FTZ R26, R214, R26 ;  /* 0x0000001ad61a7220 */ /* 0x000fe20000410000 */
[----:B------:R-:W-:Y:S02]  /*8110*/  FSEL R30, R30, R0, P2 ;  /* 0x000000001e1e7208 */ /* 0x000fe40001000000 */
[----:B------:R-:W-:Y:S02]  /*8120*/  FSETP.GE.FTZ.AND P2, PT, R203, RZ, PT ;  /* 0x000000ffcb00720b */ /* 0x000fe40003f56000 */
[----:B------:R-:W-:Y:S01]  /*8130*/  F2FP.BF16.F32.PACK_AB R12, R8, R12 ;  /* 0x0000000c080c723e */ /* 0x000fe200000010ff */
[----:B------:R-:W-:Y:S01]  /*8140*/  FMUL.FTZ R30, R212, R30 ;  /* 0x0000001ed41e7220 */ /* 0x000fe20000410000 */
[----:B------:R-:W-:Y:S01]  /*8150*/  F2FP.BF16.F32.PACK_AB R9, R6, R7 ;  /* 0x000000070609723e */ /* 0x000fe200000010ff */
[C---:B------:R-:W-:Y:S01]  /*8160*/  FADD.FTZ R6, -R0.reuse, R47 ;  /* 0x0000002f00067221 */ /* 0x040fe20000010100 */
[----:B------:R-:W-:Y:S01]  /*8170*/  F2FP.BF16.F32.PACK_AB R8, R3, R5 ;  /* 0x000000050308723e */ /* 0x000fe200000010ff */
[----:B------:R-:W-:Y:S01]  /*8180*/  FADD.FTZ R5, -R0, R46 ;  /* 0x0000002e00057221 */ /* 0x000fe20000010100 */
[----:B------:R-:W-:Y:S01]  /*8190*/  FSETP.GE.FTZ.AND P1, PT, R213, RZ, PT ;  /* 0x000000ffd500720b */ /* 0x000fe20003f36000 */
[----:B------:R-:W-:Y:S01]  /*81a0*/  STS [R227+0x16400], R9 ;  /* 0x01640009e3007388 */ /* 0x000fe20000000800 */
[-C--:B------:R-:W-:Y:S01]  /*81b0*/  FSEL R42, R42, R0.reuse, P2 ;  /* 0x000000002a2a7208 */ /* 0x080fe20001000000 */
[----:B------:R-:W-:Y:S01]  /*81c0*/  FADD.FTZ R3, -R0, R62 ;  /* 0x0000003e00037221 */ /* 0x000fe20000010100 */
[C---:B------:R-:W-:Y:S02]  /*81d0*/  FSETP.GE.FTZ.AND P2, PT, R200.reuse, RZ, PT ;  /* 0x000000ffc800720b */ /* 0x040fe40003f56000 */
[----:B------:R-:W-:Y:S01]  /*81e0*/  STS [R229+0x16000], R19 ;  /* 0x01600013e5007388 */ /* 0x000fe20000000800 */
[----:B------:R-:W-:Y:S01]  /*81f0*/  FSEL R27, R27, R0, P1 ;  /* 0x000000001b1b7208 */ /* 0x000fe20000800000 */
[----:B------:R-:W-:Y:S01]  /*8200*/  FMUL.FTZ R42, R203, R42 ;  /* 0x0000002acb2a7220 */ /* 0x000fe20000410000 */
[----:B------:R-:W-:Y:S02]  /*8210*/  FSETP.GE.FTZ.AND P1, PT, R211, RZ, PT ;  /* 0x000000ffd300720b */ /* 0x000fe40003f36000 */
[----:B------:R-:W-:Y:S01]  /*8220*/  STS [R229+0x16400], R8 ;  /* 0x01640008e5007388 */ /* 0x000fe20000000800 */
[-C--:B------:R-:W-:Y:S01]  /*8230*/  FSEL R5, R5, R0.reuse, P2 ;  /* 0x0000000005057208 */ /* 0x080fe20001000000 */
        /* <DEDUP_REMOVED lines=11> */
[----:B------:R-:W-:Y:S01]  /*82f0*/  FSEL R4, R4, R0, P3 ;  /* 0x0000000004047208 */ /* 0x000fe20001800000 */
[----:B------:R-:W-:Y:S01]  /*8300*/  FMUL.FTZ R11, R189, R5 ;  /* 0x00000005bd0b7220 */ /* 0x000fe20000410000 */
[----:B------:R-:W-:Y:S02]  /*8310*/  F2FP.BF16.F32.PACK_AB R7, R7, R26 ;  /* 0x0000001a0707723e */ /* 0x000fe400000010ff */
[----:B------:R-:W-:Y:S01]  /*8320*/  STS [R232+0x14400], R23 ;  /* 0x01440017e8007388 */ /* 0x000fe20000000800 */
[----:B------:R-:W-:Y:S01]  /*8330*/  FSEL R43, R43, R0, P1 ;  /* 0x000000002b2b7208 */ /* 0x000fe20000800000 */
[----:B------:R-:W-:Y:S01]  /*8340*/  FMUL.FTZ R5, R170, R4 ;  /* 0x00000004aa057220 */ /* 0x000fe20000410000 */
[----:B------:R-:W-:Y:S02]  /*8350*/  FSETP.GE.FTZ.AND P1, PT, R164, RZ, PT ;  /* 0x000000ffa400720b */ /* 0x000fe40003f36000 */
[----:B------:R-:W-:Y:S01]  /*8360*/  STS [R233+0x16000], R24 ;  /* 0x01600018e9007388 */ /* 0x000fe20000000800 */
[----:B------:R-:W-:Y:S01]  /*8370*/  F2FP.BF16.F32.PACK_AB R4, R31, R30 ;  /* 0x0000001e1f04723e */ /* 0x000fe200000010ff */
[----:B------:R-:W-:Y:S01]  /*8380*/  FMUL.FTZ R43, R202, R43 ;  /* 0x0000002bca2b7220 */ /* 0x000fe20000410000 */
[----:B------:R-:W-:Y:S02]  /*8390*/  FSETP.GE.FTZ.AND P5, PT, R199, RZ, PT ;  /* 0x000000ffc700720b */ /* 0x000fe40003fb6000 */
[----:B------:R-:W-:Y:S01]  /*83a0*/  STS [R233+0x16400], R7 ;  /* 0x01640007e9007388 */ /* 0x000fe20000000800 */
[----:B------:R-:W-:Y:S02]  /*83b0*/  FSETP.GE.FTZ.AND P2, PT, R168, RZ, PT ;  /* 0x000000ffa800720b */ /* 0x000fe40003f56000 */
[-C--:B------:R-:W-:Y:S02]  /*83c0*/  FSEL R6, R6, R0.reuse, P5 ;  /* 0x0000000006067208 */ /* 0x080fe40002800000 */
[----:B------:R-:W-:Y:S01]  /*83d0*/  STS [R232+0x16000], R16 ;  /* 0x01600010e8007388 */ /* 0x000fe20000000800 */
[----:B------:R-:W-:Y:S02]  /*83e0*/  FSEL R3, R3, R0, P2 ;  /* 0x0000000003037208 */ /* 0x000fe40001000000 */
[----:B------:R-:W-:Y:S02]  /*83f0*/  F2FP.BF16.F32.PACK_AB R64, R144, R64 ;  /* 0x000000409040723e */ /* 0x000fe400000010ff */
[----:B------:R-:W-:Y:S01]  /*8400*/  STS [R232+0x16400], R4 ;  /* 0x01640004e8007388 */ /* 0x000fe20000000800 */
[----:B------:R-:W-:Y:S01]  /*8410*/  FMUL.FTZ R14, R199, R6 ;  /* 0x00000006c70e7220 */ /* 0x000fe20000410000 */
[----:B------:R-:W-:Y:S01]  /*8420*/  FMUL.FTZ R10, R168, R3 ;  /* 0x00000003a80a7220 */ /* 0x000fe20000410000 */
[----:B------:R-:W-:Y:S02]  /*8430*/  @P1 FADD.FTZ R0, -R0, R63 ;  /* 0x0000003f00001221 */ /* 0x000fe40000010100 */
[----:B------:R-:W-:Y:S01]  /*8440*/  STS [R226+0x14000], R52 ;  /* 0x01400034e2007388 */ /* 0x000fe20000000800 */
[----:B------:R-:W-:Y:S01]  /*8450*/  F2FP.BF16.F32.PACK_AB R3, R43, R42 ;  /* 0x0000002a2b03723e */ /* 0x000fe200000010ff */
[----:B------:R-:W-:Y:S03]  /*8460*/  FMUL.FTZ R6, R164, R0 ;  /* 0x00000000a4067220 */ /* 0x000fe60000410000 */
[----:B------:R-:W-:Y:S01]  /*8470*/  STS [R226+0x14400], R22 ;  /* 0x01440016e2007388 */ /* 0x000fe20000000800 */
[----:B------:R-:W-:Y:S02]  /*8480*/  F2FP.BF16.F32.PACK_AB R0, R14, R15 ;  /* 0x0000000f0e00723e */ /* 0x000fe400000010ff */
[----:B------:R-:W-:Y:S02]  /*8490*/  F2FP.BF16.F32.PACK_AB R5, R5, R11 ;  /* 0x0000000b0505723e */ /* 0x000fe400000010ff */
[----:B------:R-:W-:Y:S01]  /*84a0*/  STS [R228+0x14000], R49 ;  /* 0x01400031e4007388 */ /* 0x000fe20000000800 */
[----:B------:R-:W-:Y:S02]  /*84b0*/  F2FP.BF16.F32.PACK_AB R6, R6, R10 ;  /* 0x0000000a0606723e */ /* 0x000fe400000010ff */
[----:B------:R-:W-:Y:S02]  /*84c0*/  LEA R148, R250, UR4, 0x1 ;  /* 0x00000004fa947c11 */ /* 0x000fe4000f8e08ff */
[----:B------:R-:W-:Y:S05]  /*84d0*/  STS [R228+0x14400], R21 ;  /* 0x01440015e4007388 */ /* 0x000fea0000000800 */
[----:B------:R-:W-:Y:S05]  /*84e0*/  STS [R226+0x16000], R13 ;  /* 0x0160000de2007388 */ /* 0x000fea0000000800 */
[----:B------:R1:W-:Y:S05]  /*84f0*/  STS [R226+0x16400], R3 ;  /* 0x01640003e2007388 */ /* 0x0003ea0000000800 */
[----:B------:R-:W-:Y:S05]  /*8500*/  STS [R228+0x16000], R12 ;  /* 0x0160000ce4007388 */ /* 0x000fea0000000800 */
[----:B------:R2:W-:Y:S05]  /*8510*/  STS [R228+0x16400], R0 ;  /* 0x01640000e4007388 */ /* 0x0005ea0000000800 */
[----:B------:R-:W-:Y:S05]  /*8520*/  STS [R231+0x14000], R48 ;  /* 0x01400030e7007388 */ /* 0x000fea0000000800 */
[----:B------:R-:W-:Y:S05]  /*8530*/  STS [R231+0x14400], R54 ;  /* 0x01440036e7007388 */ /* 0x000fea0000000800 */
[----:B------:R-:W-:Y:S05]  /*8540*/  STS [R230+0x14000], R64 ;  /* 0x01400040e6007388 */ /* 0x000fea0000000800 */
[----:B------:R-:W-:Y:S01]  /*8550*/  STS [R230+0x14400], R20 ;  /* 0x01440014e6007388 */ /* 0x000fe20000000800 */
[----:B-1----:R-:W-:Y:S04]  /*8560*/  IMAD.SHL.U32 R3, R187, 0x2, RZ ;  /* 0x00000002bb037824 */ /* 0x002fe800078e00ff */
[----:B------:R-:W-:Y:S01]  /*8570*/  STS [R231+0x16000], R17 ;  /* 0x01600011e7007388 */ /* 0x000fe20000000800 */
[----:B------:R-:W-:Y:S04]  /*8580*/  IADD3 R2, R3, 0x8000, R2 ;  /* 0x0000800003027810 */ /* 0x000fe80007ffe002 */
[----:B------:R-:W-:Y:S01]  /*8590*/  STS [R231+0x16400], R5 ;  /* 0x01640005e7007388 */ /* 0x000fe20000000800 */
[----:B--2---:R-:W-:Y:S04]  /*85a0*/  IMAD.IADD R0, R2, 0x1, R178 ;  /* 0x0000000102007824 */ /* 0x004fe800078e02b2 */
[----:B------:R-:W-:Y:S05]  /*85b0*/  STS [R230+0x16000], R18 ;  /* 0x01600012e6007388 */ /* 0x000fea0000000800 */
[----:B------:R-:W-:Y:S01]  /*85c0*/  STS [R230+0x16400], R6 ;  /* 0x01640006e6007388 */ /* 0x000fe20000000800 */
[----:B------:R-:W-:Y:S06]  /*85d0*/  BAR.SYNC.DEFER_BLOCKING 0x0 ;  /* 0x0000000000007b1d */ /* 0x000fec0000010000 */
[----:B------:R-:W-:Y:S05]  /*85e0*/  LDSM.16.MT88.4 R4, [R176+0x1c000] ;  /* 0x01c00000b004783b */ /* 0x000fea0000004200 */
[----:B------:R-:W1:Y:S05]  /*85f0*/  LDSM.16.MT88.4 R8, [R2] ;  /* 0x000000000208783b */ /* 0x000e6a0000004200 */
[----:B------:R-:W2:Y:S05]  /*8600*/  LDSM.16.MT88.4 R12, [R176+0x20000] ;  /* 0x02000000b00c783b */ /* 0x000eaa0000004200 */
[----:B------:R-:W3:Y:S05]  /*8610*/  LDSM.16.MT88.4 R16, [R0] ;  /* 0x000000000010783b */ /* 0x000eea0000004200 */
[----:B------:R-:W-:Y:S05]  /*8620*/  LDSM.16.MT88.4 R20, [R176+0x1c800] ;  /* 0x01c80000b014783b */ /* 0x000fea0000004200 */
[----:B------:R-:W4:Y:S05]  /*8630*/  LDSM.16.MT88.4 R24, [R2+0x800] ;  /* 0x000800000218783b */ /* 0x000f2a0000004200 */
[----:B------:R-:W4:Y:S05]  /*8640*/  LDSM.16.MT88.4 R28, [R176+0x20800] ;  /* 0x02080000b01c783b */ /* 0x000f2a0000004200 */
        /* <DEDUP_REMOVED lines=11> */
[----:B------:R-:W1:Y:S05]  /*8700*/  LDSM.16.MT88.4 R4, [R176+0x1d000] ;  /* 0x01d00000b004783b */ /* 0x000e6a0000004200 */
[-C--:B----4-:R-:W-:Y:S01]  /*8710*/  HMMA.16816.F32.BF16 R68, R20, R24.reuse, R68 ;  /* 0x000000181444723c */ /* 0x090fe20000041844 */
[----:B------:R-:W2:Y:S05]  /*8720*/  LDSM.16.MT88.4 R16, [R0+0x1000] ;  /* 0x001000000010783b */ /* 0x000eaa0000004200 */
        /* <DEDUP_REMOVED lines=9> */
[----:B------:R-:W3:Y:S05]  /*87c0*/  LDSM.16.MT88.4 R20, [R176+0x1d800] ;  /* 0x01d80000b014783b */ /* 0x000eea0000004200 */
[-C--:B-1----:R-:W-:Y:S01]  /*87d0*/  HMMA.16816.F32.BF16 R68, R4, R8.reuse, R68 ;  /* 0x000000080444723c */ /* 0x082fe20000041844 */
[----:B------:R-:W1:Y:S05]  /*87e0*/  LDSM.16.MT88.4 R32, [R0+0x1800] ;  /* 0x001800000020783b */ /* 0x000e6a0000004200 */
        /* <DEDUP_REMOVED lines=9> */
[----:B------:R-:W2:Y:S05]  /*8880*/  LDSM.16.MT88.4 R4, [R176+0x1e000] ;  /* 0x01e00000b004783b */ /* 0x000eaa0000004200 */
[-C--:B---3--:R-:W-:Y:S01]  /*8890*/  HMMA.16816.F32.BF16 R68, R20, R24.reuse, R68 ;  /* 0x000000181444723c */ /* 0x088fe20000041844 */
[----:B------:R-:W3:Y:S05]  /*88a0*/  LDSM.16.MT88.4 R16, [R0+0x2000] ;  /* 0x002000000010783b */ /* 0x000eea0000004200 */
[C---:B------:R-:W-:Y:S06]  /*88b0*/  HMMA.16816.F32.BF16 R72, R28.reuse, R24, R72 ;  /* 0x000000181c48723c */ /* 0x040fec0000041848 */
[-C--:B------:R-:W-:Y:S06]  /*88c0*/  HMMA.16816.F32.BF16 R76, R28, R26.reuse, R76 ;  /* 0x0000001a1c4c723c */ /* 0x080fec000004184c */
[C---:B------:R-:W-:Y:S01]  /*88d0*/  HMMA.16816.F32.BF16 R80, R20.reuse, R26, R80 ;  /* 0x0000001a1450723c */ /* 0x040fe20000041850 */
[----:B------:R-:W-:Y:S05]  /*88e0*/  LDSM.16.MT88.4 R24, [R2+0x2800] ;  /* 0x002800000218783b */ /* 0x000fea0000004200 */
[-C--:B-1----:R-:W-:Y:S06]  /*88f0*/  HMMA.16816.F32.BF16 R84, R20, R32.reuse, R84 ;  /* 0x000000201454723c */ /* 0x082fec0000041854 */
[C---:B------:R-:W-:Y:S06]  /*8900*/  HMMA.16816.F32.BF16 R88, R28.reuse, R32, R88 ;  /* 0x000000201c58723c */ /* 0x040fec0000041858 */
[-C--:B------:R-:W-:Y:S01]  /*8910*/  HMMA.16816.F32.BF16 R92, R28, R34.reuse, R92 ;  /* 0x000000221c5c723c */ /* 0x080fe2000004185c */
[----:B------:R-:W-:Y:S05]  /*8920*/  LDSM.16.MT88.4 R28, [R176+0x22800] ;  /* 0x02280000b01c783b */ /* 0x000fea0000004200 */
[----:B------:R-:W-:Y:S01]  /*8930*/  HMMA.16816.F32.BF16 R96, R20, R34, R96 ;  /* 0x000000221460723c */ /* 0x000fe20000041860 */
[----:B------:R-:W1:Y:S05]  /*8940*/  LDSM.16.MT88.4 R20, [R176+0x1e800] ;  /* 0x01e80000b014783b */ /* 0x000e6a0000004200 */
[-C--:B--2---:R-:W-:Y:S01]  /*8950*/  HMMA.16816.F32.BF16 R68, R4, R8.reuse, R68 ;  /* 0x000000080444723c */ /* 0x084fe20000041844 */
[----:B------:R-:W2:Y:S05]  /*8960*/  LDSM.16.MT88.4 R32, [R0+0x2800] ;  /* 0x002800000020783b */ /* 0x000eaa0000004200 */
[C---:B------:R-:W-:Y:S06]  /*8970*/  HMMA.16816.F32.BF16 R72, R12.reuse, R8, R72 ;  /* 0x000000080c48723c */ /* 0x040fec0000041848 */
        /* <DEDUP_REMOVED lines=23> */
[C---:B------:R-:W-:Y:S01]  /*8af0*/  HMMA.16816.F32.BF16 R72, R12.reuse, R8, R72 ;  /* 0x000000080c48723c */ /* 0x040fe20000041848 */
[----:B------:R-:W-:Y:S05]  /*8b00*/  BAR.SYNC.DEFER_BLOCKING 0x0 ;  /* 0x0000000000007b1d */ /* 0x000fea0000010000 */
[-C--:B------:R-:W-:Y:S06]  /*8b10*/  HMMA.16816.F32.BF16 R76, R12, R10.reuse, R76 ;  /* 0x0000000a0c4c723c */ /* 0x080fec000004184c */
[C---:B------:R-:W-:Y:S06]  /*8b20*/  HMMA.16816.F32.BF16 R80, R4.reuse, R10, R80 ;  /* 0x0000000a0450723c */ /* 0x040fec0000041850 */
[-C--:B-1----:R-:W-:Y:S06]  /*8b30*/  HMMA.16816.F32.BF16 R84, R4, R16.reuse, R84 ;  /* 0x000000100454723c */ /* 0x082fec0000041854 */
[C---:B------:R-:W-:Y:S06]  /*8b40*/  HMMA.16816.F32.BF16 R88, R12.reuse, R16, R88 ;  /* 0x000000100c58723c */ /* 0x040fec0000041858 */
[-C--:B------:R-:W-:Y:S06]  /*8b50*/  HMMA.16816.F32.BF16 R92, R12, R18.reuse, R92 ;  /* 0x000000120c5c723c */ /* 0x080fec000004185c */
[----:B------:R-:W-:Y:S06]  /*8b60*/  HMMA.16816.F32.BF16 R96, R4, R18, R96 ;  /* 0x000000120460723c */ /* 0x000fec0000041860 */
[-C--:B--2---:R-:W-:Y:S06]  /*8b70*/  HMMA.16816.F32.BF16 R68, R20, R24.reuse, R68 ;  /* 0x000000181444723c */ /* 0x084fec0000041844 */
[C---:B------:R-:W-:Y:S06]  /*8b80*/  HMMA.16816.F32.BF16 R72, R28.reuse, R24, R72 ;  /* 0x000000181c48723c */ /* 0x040fec0000041848 */
[-C--:B------:R-:W-:Y:S06]  /*8b90*/  HMMA.16816.F32.BF16 R76, R28, R26.reuse, R76 ;  /* 0x0000001a1c4c723c */ /* 0x080fec000004184c */
[C---:B------:R-:W-:Y:S06]  /*8ba0*/  HMMA.16816.F32.BF16 R80, R20.reuse, R26, R80 ;  /* 0x0000001a1450723c */ /* 0x040fec0000041850 */
[-C--:B---3--:R-:W-:Y:S06]  /*8bb0*/  HMMA.16816.F32.BF16 R84, R20, R32.reuse, R84 ;  /* 0x000000201454723c */ /* 0x088fec0000041854 */
        /* <DEDUP_REMOVED lines=31> */
.L_x_1616:
[----:B------:R-:W-:Y:S01]  /*8db0*/  LDSM.16.M88.4 R32, [R184+UR4+0x14000] ;  /* 0x01400004b820783b */ /* 0x000fe20008000200 */
[----:B------:R-:W-:Y:S01]  /*8dc0*/  VIADD R0, R3, UR5 ;  /* 0x0000000503007c36 */ /* 0x000fe20008000000 */
[----:B------:R-:W-:Y:S01]  /*8dd0*/  ULOP3.LUT UR7, UR13, 0x1, URZ, 0xc0, !UPT ;  /* 0x000000010d077892 */ /* 0x000fe2000f8ec03f */
[----:B------:R-:W-:Y:S01]  /*8de0*/  IMAD.MOV.U32 R149, RZ, RZ, 0x4 ;  /* 0x00000004ff957424 */ /* 0x000fe200078e00ff */
[----:B------:R-:W1:Y:S01]  /*8df0*/  LDSM.16.MT88.4 R16, [R2+0x4000] ;  /* 0x004000000210783b */ /* 0x000e620000004200 */
[----:B------:R-:W-:Y:S01]  /*8e00*/  IMAD.IADD R3, R0, 0x1, R178 ;  /* 0x0000000100037824 */ /* 0x000fe200078e02b2 */
[----:B------:R-:W-:Y:S01]  /*8e10*/  UISETP.NE.U32.AND UP1, UPT, UR7, 0x1, UPT ;  /* 0x000000010700788c */ /* 0x000fe2000bf25070 */
[----:B------:R-:W-:Y:S01]  /*8e20*/  VIADD R0, R184, UR4 ;  /* 0x00000004b8007c36 */ /* 0x000fe20008000000 */
[----:B------:R-:W2:Y:S01]  /*8e30*/  LDSM.16.M88.4 R28, [R184+UR4+0x16000] ;  /* 0x01600004b81c783b */ /* 0x000ea20008000200 */
[----:B------:R-:W-:Y:S02]  /*8e40*/  @UP3 UIADD3 UR12, UP2, UR18, -0x200, URZ ;  /* 0xfffffe00120c3890 */ /* 0x000fe4000ff5e03f */
[--C-:B------:R-:W-:Y:S01]  /*8e50*/  IMAD.IADD R144, R185, 0x1, R0.reuse ;  /* 0x00000001b9907824 */ /* 0x100fe200078e0200 */
[----:B------:R-:W3:Y:S01]  /*8e60*/  LDSM.16.MT88.4 R36, [R3] ;  /* 0x000000000324783b */ /* 0x000ee20000004200 */
[C---:B------:R-:W-:Y:S01]  /*8e70*/  IMAD.IADD R0, R178.reuse, 0x1, R0 ;  /* 0x00000001b2007824 */ /* 0x040fe200078e0200 */
[----:B------:R-:W-:Y:S01]  /*8e80*/  UIADD3 UR15, UR13, -0x1, URZ ;  /* 0xffffffff0d0f7890 */ /* 0x000fe2000fffe03f */
[----:B------:R-:W-:Y:S01]  /*8e90*/  IMAD.IADD R145, R178, 0x1, R144 ;  /* 0x00000001b2917824 */ /* 0x000fe200078e0290 */
[----:B------:R-:W-:Y:S01]  /*8ea0*/  LDSM.16.MT88.4 R44, [R2+0x4800] ;  /* 0x00480000022c783b */ /* 0x000fe20000004200 */
[----:B------:R-:W-:Y:S01]  /*8eb0*/  IMAD.MOV.U32 R178, RZ, RZ, R248 ;  /* 0x000000ffffb27224 */ /* 0x000fe200078e00f8 */
[----:B------:R-:W-:Y:S02]  /*8ec0*/  @UP3 UIADD3.X UR7, UR19, -0x1, URZ, UP2, !UPT ;  /* 0xffffffff13073890 */ /* 0x000fe400097fe43f */
[----:B------:R-:W4:Y:S04]  /*8ed0*/  LDSM.16.M88.4 R40, [R144+0x14000] ;  /* 0x014000009028783b */ /* 0x000f280000000200 */
[----:B------:R-:W4:Y:S04]  /*8ee0*/  LDSM.16.M88.4 R48, [R144+0x16000] ;  /* 0x016000009030783b */ /* 0x000f280000000200 */
[----:B------:R-:W4:Y:S04]  /*8ef0*/  LDSM.16.MT88.4 R52, [R3+0x800] ;  /* 0x000800000334783b */ /* 0x000f280000004200 */
[----:B------:R-:W-:Y:S04]  /*8f00*/  LDSM.16.MT88.4 R60, [R2+0x5000] ;  /* 0x00500000023c783b */ /* 0x000fe80000004200 */
[----:B------:R-:W4:Y:S04]  /*8f10*/  LDSM.16.M88.4 R56, [R0+0x14000] ;  /* 0x014000000038783b */ /* 0x000f280000000200 */
        /* <DEDUP_REMOVED lines=23> */
[----:B------:R-:W3:Y:S04]  /*9090*/  LDSM.16.M88.4 R40, [R184+UR4+0x18000] ;  /* 0x01800004b828783b */ /* 0x000ee80008000200 */
[----:B------:R-:W4:Y:S01]  /*90a0*/  LDSM.16.M88.4 R52, [R184+UR4+0x1a000] ;  /* 0x01a00004b834783b */ /* 0x000f220008000200 */
        /* <DEDUP_REMOVED lines=22> */
[----:B------:R2:W-:Y:S04]  /*9210*/  LDSM.16.M88.4 R36, [R0+0x18000] ;  /* 0x018000000024783b */ /* 0x0005e80000000200 */
[----:B------:R-:W-:Y:S01]  /*9220*/  LDSM.16.MT88.4 R140, [R3+0x3000] ;  /* 0x00300000038c783b */ /* 0x000fe20000004200 */
[-C--:B---3--:R-:W-:Y:S06]  /*9230*/  HMMA.16816.F32.BF16 R4, R40, R48.reuse, R4 ;  /* 0x000000302804723c */ /* 0x088fec0000041804 */
[C---:B----4-:R-:W-:Y:S06]  /*9240*/  HMMA.16816.F32.BF16 R8, R52.reuse, R48, R8 ;  /* 0x000000303408723c */ /* 0x050fec0000041808 */
[-C--:B------:R-:W-:Y:S06]  /*9250*/  HMMA.16816.F32.BF16 R12, R52, R50.reuse, R12 ;  /* 0x00000032340c723c */ /* 0x080fec000004180c */
[C---:B------:R-:W-:Y:S01]  /*9260*/  HMMA.16816.F32.BF16 R16, R40.reuse, R50, R16 ;  /* 0x000000322810723c */ /* 0x040fe20000041810 */
[----:B------:R-:W3:Y:S01]  /*9270*/  LDSM.16.MT88.4 R48, [R2+0x7000] ;  /* 0x007000000230783b */ /* 0x000ee20000004200 */
[----:B--2---:R-:W2:Y:S04]  /*9280*/  LDC R0, c[0x0][0x270] ;  /* 0x00009c00ff007b82 */ /* 0x004ea80000000800 */
[-C--:B------:R-:W-:Y:S06]  /*9290*/  HMMA.16816.F32.BF16 R20, R40, R60.reuse, R20 ;  /* 0x0000003c2814723c */ /* 0x080fec0000041814 */
[C---:B------:R-:W-:Y:S06]  /*92a0*/  HMMA.16816.F32.BF16 R24, R52.reuse, R60, R24 ;  /* 0x0000003c3418723c */ /* 0x040fec0000041818 */
[-C--:B------:R-:W-:Y:S01]  /*92b0*/  HMMA.16816.F32.BF16 R28, R52, R62.reuse, R28 ;  /* 0x0000003e341c723c */ /* 0x080fe2000004181c */
[----:B------:R-:W-:Y:S05]  /*92c0*/  LDSM.16.MT88.4 R52, [R2+0x7800] ;  /* 0x007800000234783b */ /* 0x000fea0000004200 */
[----:B------:R-:W-:Y:S01]  /*92d0*/  HMMA.16816.F32.BF16 R32, R40, R62, R32 ;  /* 0x0000003e2820723c */ /* 0x000fe20000041820 */
[----:B------:R-:W4:Y:S04]  /*92e0*/  LDSM.16.M88.4 R40, [R145+0x18000] ;  /* 0x018000009128783b */ /* 0x000f280000000200 */
        /* <DEDUP_REMOVED lines=19> */
[----:B--2---:R-:W-:Y:S01]  /*9420*/  IMAD R38, R0, UR23, RZ ;  /* 0x0000001700267c24 */ /* 0x004fe2000f8e02ff */
[C---:B-1----:R-:W-:Y:S05]  /*9430*/  HMMA.16816.F32.BF16 R8, R56.reuse, R52, R8 ;  /* 0x000000343808723c */ /* 0x042fea0000041808 */
[----:B------:R-:W-:Y:S01]  /*9440*/  IMAD.U32 R0, R38, -0x80, RZ ;  /* 0xffffff8026007824 */ /* 0x000fe200078e00ff */
[-C--:B------:R-:W-:Y:S05]  /*9450*/  HMMA.16816.F32.BF16 R12, R56, R54.reuse, R12 ;  /* 0x00000036380c723c */ /* 0x080fea000004180c */
[----:B------:R-:W-:Y:S01]  /*9460*/  LEA R235, P1, R0, R146, 0x2 ;  /* 0x0000009200eb7211 */ /* 0x000fe200078210ff */
[C---:B------:R-:W-:Y:S05]  /*9470*/  HMMA.16816.F32.BF16 R16, R40.reuse, R54, R16 ;  /* 0x000000362810723c */ /* 0x040fea0000041810 */
[----:B------:R-:W-:Y:S01]  /*9480*/  @P0 VIADD R36, R246, 0xffffff80 ;  /* 0xffffff80f6240836 */ /* 0x000fe20000000000 */
[-C--:B------:R-:W-:Y:S05]  /*9490*/  HMMA.16816.F32.BF16 R20, R40, R60.reuse, R20 ;  /* 0x0000003c2814723c */ /* 0x080fea0000041814 */
[----:B------:R-:W-:Y:S01]  /*94a0*/  LEA.HI.X.SX32 R234, R0, R147, 0x2, P1 ;  /* 0x0000009300ea7211 */ /* 0x000fe200008f16ff */
[C---:B------:R-:W-:Y:S05]  /*94b0*/  HMMA.16816.F32.BF16 R24, R56.reuse, R60, R24 ;  /* 0x0000003c3818723c */ /* 0x040fea0000041818 */
[----:B------:R-:W-:Y:S01]  /*94c0*/  IMAD.MOV.U32 R2, RZ, RZ, R235 ;  /* 0x000000ffff027224 */ /* 0x000fe200078e00eb */
[-C--:B------:R-:W-:Y:S05]  /*94d0*/  HMMA.16816.F32.BF16 R28, R56, R62.reuse, R28 ;  /* 0x0000003e381c723c */ /* 0x080fea000004181c */
[----:B------:R-:W-:Y:S01]  /*94e0*/  IMAD.SHL.U32 R0, R38, 0x8, RZ ;  /* 0x0000000826007824 */ /* 0x000fe200078e00ff */
[----:B------:R-:W-:Y:S05]  /*94f0*/  HMMA.16816.F32.BF16 R32, R40, R62, R32 ;  /* 0x0000003e2820723c */ /* 0x000fea0000041820 */
[----:B------:R-:W-:Y:S01]  /*9500*/  @P0 IMAD.WIDE R36, R36, R149, UR18 ;  /* 0x0000001224240e25 */ /* 0x000fe2000f8e0295 */
[-C--:B------:R-:W-:Y:S01]  /*9510*/  LEA R52, P1, R0, R2.reuse, 0x2 ;  /* 0x0000000200347211 */ /* 0x080fe200078210ff */
[----:B------:R-:W-:Y:S01]  /*9520*/  @UP3 UMOV UR18, UR12 ;  /* 0x0000000c00123c82 */ /* 0x000fe20008000000 */
[----:B------:R-:W-:Y:S02]  /*9530*/  @UP3 UMOV UR19, UR7 ;  /* 0x0000000700133c82 */ /* 0x000fe40008000000 */
[----:B------:R-:W5:Y:S01]  /*9540*/  @P0 LDG.E R241, desc[UR10][R36.64] ;  /* 0x0000000a24f10981 */ /* 0x000f62000c1e1900 */
[----:B------:R-:W-:Y:S02]  /*9550*/  IMAD.MOV.U32 R3, RZ, RZ, R234 ;  /* 0x000000ffff037224 */ /* 0x000fe400078e00ea */
[C---:B------:R-:W-:Y:S01]  /*9560*/  IMAD.SHL.U32 R44, R38.reuse, 0x10, RZ ;  /* 0x00000010262c7824 */ /* 0x040fe200078e00ff */
[----:B------:R-:W5:Y:S01]  /*9570*/  @P0 LDG.E R242, desc[UR10][R36.64+0x20] ;  /* 0x0000200a24f20981 */ /* 0x000f62000c1e1900 */
[----:B------:R-:W-:Y:S01]  /*9580*/  IMAD.SHL.U32 R43, R38, 0x20, RZ ;  /* 0x00000020262b7824 */ /* 0x000fe200078e00ff */
[-C--:B------:R-:W-:Y:S01]  /*9590*/  LEA.HI.X.SX32 R53, R0, R3.reuse, 0x2, P1 ;  /* 0x0000000300357211 */ /* 0x080fe200008f16ff */
[C---:B------:R-:W-:Y:S01]  /*95a0*/  IMAD R42, R38.reuse, 0x28, RZ ;  /* 0x00000028262a7824 */ /* 0x040fe200078e02ff */
[----:B------:R-:W5:Y:S01]  /*95b0*/  @P0 LDG.E R238, desc[UR10][R36.64+0x100] ;  /* 0x0001000a24ee0981 */ /* 0x000f62000c1e1900 */
[C---:B------:R-:W-:Y:S03]  /*95c0*/  IMAD R39, R38.reuse, 0x30, RZ ;  /* 0x0000003026277824 */ /* 0x040fe600078e02ff */
[----:B------:R1:W5:Y:S04]  /*95d0*/  @P0 LDG.E R239, desc[UR10][R36.64+0x120] ;  /* 0x0001200a24ef0981 */ /* 0x000368000c1e1900 */
[----:B------:R2:W-:Y:S04]  /*95e0*/  REDG.E.ADD.F32.FTZ.RN.STRONG.GPU desc[UR10][R2.64], R4 ;  /* 0x00000004020079a6 */ /* 0x0005e8000c10f38a */
[----:B------:R3:W-:Y:S01]  /*95f0*/  REDG.E.ADD.F32.FTZ.RN.STRONG.GPU desc[UR10][R52.64], R5 ;  /* 0x00000005340079a6 */ /* 0x0007e2000c10f38a */
[----:B-1----:R-:W-:Y:S01]  /*9600*/  IMAD R37, R38, 0x18, RZ ;  /* 0x0000001826257824 */ /* 0x002fe200078e02ff */
[-C--:B------:R-:W-:Y:S04]  /*9610*/  LEA R36, P2, R43, R2.reuse, 0x2 ;  /* 0x000000022b247211 */ /* 0x080fe800078410ff */
[CC--:B------:R-:W-:Y:S02]  /*9620*/  LEA R40, P0, R37.reuse, R2.reuse, 0x2 ;  /* 0x0000000225287211 */ /* 0x0c0fe400078010ff */
[CC--:B--2---:R-:W-:Y:S02]  /*9630*/  LEA R4, P1, R44.reuse, R2.reuse, 0x2 ;  /* 0x000000022c047211 */ /* 0x0c4fe400078210ff */
[-C--:B------:R-:W-:Y:S02]  /*9640*/  LEA.HI.X.SX32 R41, R37, R3.reuse, 0x2, P0 ;  /* 0x0000000325297211 */ /* 0x080fe400000f16ff */
[-C--:B---3--:R-:W-:Y:S02]  /*9650*/  LEA.HI.X.SX32 R5, R44, R3.reuse, 0x2, P1 ;  /* 0x000000032c057211 */ /* 0x088fe400008f16ff */
[-C--:B------:R-:W-:Y:S03]  /*9660*/  LEA.HI.X.SX32 R37, R43, R3.reuse, 0x2, P2 ;  /* 0x000000032b257211 */ /* 0x080fe600010f16ff */
        /* <DEDUP_REMOVED lines=212> */
[----:B------:R-:W-:Y:S01]  /*a3b0*/  ULDC UR7, c[0x0][0x390] ;  /* 0x0000e40000077ab9 */ /* 0x000fe20000000800 */
[----:B------:R-:W-:Y:S02]  /*a3c0*/  ULDC UR8, c[0x0][0x38c] ;  /* 0x0000e30000087ab9 */ /* 0x000fe40000000800 */
        /* <DEDUP_REMOVED lines=57> */
[----:B------:R-:W-:Y:S01]  /*a760*/  FMUL.FTZ R68, R68, UR8 ;  /* 0x0000000844447c20 */ /* 0x000fe20008410000 */
[----:B------:R-:W-:Y:S01]  /*a770*/  FMUL.FTZ R16, R69, UR8 ;  /* 0x0000000845107c20 */ /* 0x000fe20008410000 */
[----:B------:R-:W-:Y:S01]  /*a780*/  F2FP.BF16.F32.PACK_AB R17, R17, R130 ;  /* 0x000000821111723e */ /* 0x000fe200000010ff */
[----:B------:R-:W-:Y:S01]  /*a790*/  UISETP.NE.AND UP0, UPT, UR26, -0x1, UPT ;  /* 0xffffffff1a00788c */ /* 0x000fe2000bf05270 */
        /* <DEDUP_REMOVED lines=34> */
[----:B------:R-:W-:Y:S01]  /*a9c0*/  PLOP3.LUT P0, PT, PT, PT, UP0, 0x80, 0x0 ;  /* 0x000000000000781c */ /* 0x000fe20003f0f008 */
[----:B------:R-:W-:Y:S01]  /*a9d0*/  FMUL.FTZ R6, R89, UR8 ;  /* 0x0000000859067c20 */ /* 0x000fe20008410000 */
[----:B------:R-:W-:Y:S01]  /*a9e0*/  F2FP.BF16.F32.PACK_AB R9, R9, R78 ;  /* 0x0000004e0909723e */ /* 0x000fe200000010ff */
[----:B------:R-:W-:Y:S01]  /*a9f0*/  @UP0 UIADD3 UR7, UR22, UR26, URZ ;  /* 0x0000001a16070290 */ /* 0x000fe2000fffe03f */
[----:B------:R-:W-:Y:S01]  /*aa00*/  FMUL.FTZ R90, R90, UR8 ;  /* 0x000000085a5a7c20 */ /* 0x000fe20008410000 */
[----:B------:R-:W-:Y:S01]  /*aa10*/  FMUL.FTZ R5, R91, UR8 ;  /* 0x000000085b057c20 */ /* 0x000fe20008410000 */
[----:B------:R-:W-:Y:S01]  /*aa20*/  FMUL.FTZ R92, R92, UR8 ;  /* 0x000000085c5c7c20 */ /* 0x000fe20008410000 */
[----:B------:R-:W-:Y:S01]  /*aa30*/  FMUL.FTZ R2, R93, UR8 ;  /* 0x000000085d027c20 */ /* 0x000fe20008410000 */
[----:B------:R-:W-:Y:S01]  /*aa40*/  FMUL.FTZ R94, R94, UR8 ;  /* 0x000000085e5e7c20 */ /* 0x000fe20008410000 */
[----:B------:R-:W-:Y:S01]  /*aa50*/  FMUL.FTZ R0, R95, UR8 ;  /* 0x000000085f007c20 */ /* 0x000fe20008410000 */
[----:B------:R-:W-:Y:S01]  /*aa60*/  F2FP.BF16.F32.PACK_AB R8, R8, R84 ;  /* 0x000000540808723e */ /* 0x000fe200000010ff */
[----:B------:R-:W-:Y:S01]  /*aa70*/  @UP0 ULDC.64 UR8, c[0x0][0x450] ;  /* 0x0001140000080ab9 */ /* 0x000fe20000000a00 */
[----:B------:R-:W-:Y:S01]  /*aa80*/  F2FP.BF16.F32.PACK_AB R7, R7, R86 ;  /* 0x000000560707723e */ /* 0x000fe200000010ff */
[----:B------:R-:W-:Y:S01]  /*aa90*/  @UP0 UIMAD.WIDE.U32 UR12, UR7, UR8, URZ ;  /* 0x00000008070c02a5 */ /* 0x000fe2000f8e003f */
[----:B------:R-:W-:Y:S01]  /*aaa0*/  F2FP.BF16.F32.PACK_AB R4, R4, R96 ;  /* 0x000000600404723e */ /* 0x000fe200000010ff */
[----:B------:R-:W-:Y:S01]  /*aab0*/  @UP0 UIMAD UR7, UR7, UR9, URZ ;  /* 0x00000009070702a4 */ /* 0x000fe2000f8e023f */
[----:B------:R-:W-:Y:S01]  /*aac0*/  F2FP.BF16.F32.PACK_AB R3, R3, R98 ;  /* 0x000000620303723e */ /* 0x000fe200000010ff */
[----:B------:R-:W-:Y:S01]  /*aad0*/  USHF.L.U32 UR18, UR21, 0x7, URZ ;  /* 0x0000000715127899 */ /* 0x000fe2000800063f */
[----:B------:R-:W-:Y:S01]  /*aae0*/  F2FP.BF16.F32.PACK_AB R6, R6, R88 ;  /* 0x000000580606723e */ /* 0x000fe200000010ff */
[----:B------:R-:W-:Y:S01]  /*aaf0*/  @UP0 UIADD3 UR23, UR13, UR7, URZ ;  /* 0x000000070d170290 */ /* 0x000fe2000fffe03f */
[----:B------:R-:W-:Y:S01]  /*ab00*/  F2FP.BF16.F32.PACK_AB R5, R5, R90 ;  /* 0x0000005a0505723e */ /* 0x000fe200000010ff */
[----:B------:R-:W-:Y:S01]  /*ab10*/  @UP0 UMOV UR20, UR12 ;  /* 0x0000000c00140c82 */ /* 0x000fe20008000000 */
[----:B------:R-:W-:-:S02]  /*ab20*/  F2FP.BF16.F32.PACK_AB R2, R2, R92 ;  /* 0x0000005c0202723e */ /* 0x000fc400000010ff */
[----:B------:R-:W-:Y:S01]  /*ab30*/  F2FP.BF16.F32.PACK_AB R0, R0, R94 ;  /* 0x0000005e0000723e */ /* 0x000fe200000010ff */
        /* <DEDUP_REMOVED lines=14> */
[----:B------:R1:W-:Y:S04]  /*ac20*/  STS [R252+0x4000], R16 ;  /* 0x00400010fc007388 */ /* 0x0003e80000000800 */
[----:B------:R-:W-:Y:S04]  /*ac30*/  STS [R252+0x4400], R15 ;  /* 0x0044000ffc007388 */ /* 0x000fe80000000800 */
[----:B------:R-:W-:Y:S04]  /*ac40*/  STS [R135+0x4000], R12 ;  /* 0x0040000c87007388 */ /* 0x000fe80000000800 */
[----:B------:R-:W-:Y:S04]  /*ac50*/  STS [R134+0x4000], R11 ;  /* 0x0040000b86007388 */ /* 0x000fe80000000800 */
[----:B------:R-:W-:Y:S04]  /*ac60*/  STS [R252+0x6000], R14 ;  /* 0x0060000efc007388 */ /* 0x000fe80000000800 */
[----:B------:R-:W-:Y:S04]  /*ac70*/  STS [R252+0x6400], R13 ;  /* 0x0064000dfc007388 */ /* 0x000fe80000000800 */
[----:B------:R-:W-:Y:S01]  /*ac80*/  STS [R133+0x4000], R10 ;  /* 0x0040000a85007388 */ /* 0x000fe20000000800 */
[----:B-1----:R-:W1:Y:S03]  /*ac90*/  S2R R16, SR_TID.X ;  /* 0x0000000000107919 */ /* 0x002e660000002100 */
        /* <DEDUP_REMOVED lines=8> */
[----:B------:R1:W-:Y:S02]  /*ad20*/  STS [R54+0x4000], R0 ;  /* 0x0040000036007388 */ /* 0x0003e40000000800 */
[----:B-1----:R-:W-:Y:S01]  /*ad30*/  SHF.R.S32.HI R0, RZ, 0x1f, R16 ;  /* 0x0000001fff007819 */ /* 0x002fe20000011410 */
        /* <DEDUP_REMOVED lines=14> */
.L_x_1618:
        /* <DEDUP_REMOVED lines=23> */
.L_x_1619:
        /* <DEDUP_REMOVED lines=27> */
[----:B------:R1:W3:Y:S01]  /*b140*/  LDS.128 R20, [R148+0x11000] ;  /* 0x0110000094147984 */ /* 0x0002e20000000c00 */
[----:B------:R-:W-:Y:S01]  /*b150*/  IMAD.WIDE.U32 R2, R4, UR59, R2 ;  /* 0x0000003b04027c25 */ /* 0x000fe2000f8e0002 */
[----:B------:R-:W-:-:S02]  /*b160*/  SHF.R.S32.HI R11, RZ, 0x1f, R0 ;  /* 0x0000001fff0b7819 */ /* 0x000fc40000011400 */
[----:B------:R1:W4:Y:S02]  /*b170*/  LDS.128 R24, [R148+0x12000] ;  /* 0x0120000094187984 */ /* 0x0003240000000c00 */
[----:B------:R-:W-:Y:S02]  /*b180*/  IADD3 R10, R3, UR15, RZ ;  /* 0x0000000f030a7c10 */ /* 0x000fe4000fffe0ff */
        /* <DEDUP_REMOVED lines=13> */
.L_x_1621:
[----:B------:R-:W-:Y:S05]  /*b260*/  BSYNC B0 ;  /* 0x0000000000007941 */ /* 0x000fea0003800000 */
.L_x_1620:
        /* <DEDUP_REMOVED lines=14> */
.L_x_1623:
[----:B------:R-:W-:Y:S05]  /*b350*/  BSYNC B0 ;  /* 0x0000000000007941 */ /* 0x000fea0003800000 */
.L_x_1622:
        /* <DEDUP_REMOVED lines=15> */
.L_x_1625:
[----:B------:R-:W-:Y:S05]  /*b450*/  BSYNC B0 ;  /* 0x0000000000007941 */ /* 0x000fea0003800000 */
.L_x_1624:
        /* <DEDUP_REMOVED lines=14> */
.L_x_1627:
[----:B------:R-:W-:Y:S05]  /*b540*/  BSYNC B0 ;  /* 0x0000000000007941 */ /* 0x000fea0003800000 */
.L_x_1626:
        /* <DEDUP_REMOVED lines=27> */
.L_x_1629:
[----:B------:R-:W-:Y:S05]  /*b700*/  BSYNC B0 ;  /* 0x0000000000007941 */ /* 0x000fea0003800000 */
.L_x_1628:
        /* <DEDUP_REMOVED lines=14> */
.L_x_1631:
[----:B------:R-:W-:Y:S05]  /*b7f0*/  BSYNC B0 ;  /* 0x0000000000007941 */ /* 0x000fea0003800000 */
.L_x_1630:
        /* <DEDUP_REMOVED lines=14> */
.L_x_1633:
[----:B------:R-:W-:Y:S05]  /*b8e0*/  BSYNC B0 ;  /* 0x0000000000007941 */ /* 0x000fea0003800000 */
.L_x_1632:
        /* <DEDUP_REMOVED lines=13> */
.L_x_1614:
        /* <DEDUP_REMOVED lines=25> */
.L_x_1635:
        /* <DEDUP_REMOVED lines=23> */
.L_x_1636:
        /* <DEDUP_REMOVED lines=35> */
.L_x_1638:
[----:B------:R-:W-:Y:S05]  /*bef0*/  BSYNC B0 ;  /* 0x0000000000007941 */ /* 0x000fea0003800000 */
.L_x_1637:
        /* <DEDUP_REMOVED lines=14> */
.L_x_1640:
[----:B------:R-:W-:Y:S05]  /*bfe0*/  BSYNC B0 ;  /* 0x0000000000007941 */ /* 0x000fea0003800000 */
.L_x_1639:
        /* <DEDUP_REMOVED lines=14> */
.L_x_1642:
[----:B------:R-:W-:Y:S05]  /*c0d0*/  BSYNC B0 ;  /* 0x0000000000007941 */ /* 0x000fea0003800000 */
.L_x_1641:
        /* <DEDUP_REMOVED lines=14> */
.L_x_1644:
[----:B------:R-:W-:Y:S05]  /*c1c0*/  BSYNC B0 ;  /* 0x0000000000007941 */ /* 0x000fea0003800000 */
.L_x_1643:
        /* <DEDUP_REMOVED lines=26> */
.L_x_1646:
[----:B------:R-:W-:Y:S05]  /*c370*/  BSYNC B0 ;  /* 0x0000000000007941 */ /* 0x000fea0003800000 */
.L_x_1645:
        /* <DEDUP_REMOVED lines=14> */
.L_x_1648:
[----:B------:R-:W-:Y:S05]  /*c460*/  BSYNC B0 ;  /* 0x0000000000007941 */ /* 0x000fea0003800000 */
.L_x_1647:
        /* <DEDUP_REMOVED lines=14> */
.L_x_1650:
[----:B------:R-:W-:Y:S05]  /*c550*/  BSYNC B0 ;  /* 0x0000000000007941 */ /* 0x000fea0003800000 */
.L_x_1649:
        /* <DEDUP_REMOVED lines=13> */
.L_x_1634:
[----:B------:R-:W-:Y:S05]  /*c630*/  BSYNC B1 ;  /* 0x0000000000017941 */ /* 0x000fea0003800000 */
.L_x_1609:
[----:B-1--4-:R-:W4:Y:S01]  /*c640*/  LDL R2, [R1+0x34] ;  /* 0x0000340001027983 */ /* 0x012f220000100800 */
[----:B------:R-:W-:Y:S02]  /*c650*/  ULDC UR6, c[0x0][0xc] ;  /* 0x0000030000067ab9 */ /* 0x000fe40000000800 */
[----:B------:R-:W-:Y:S01]  /*c660*/  UIADD3 UR21, UR6, UR21, URZ ;  /* 0x0000001506157290 */ /* 0x000fe2000fffe03f */
[----:B----4-:R-:W-:-:S13]  /*c670*/  R2UR UR7, R2 ;  /* 0x00000000020772ca */ /* 0x010fda00000e0000 */
[----:B------:R-:W-:-:S06]  /*c680*/  UISETP.GE.AND UP0, UPT, UR21, UR7, UPT ;  /* 0x000000071500728c */ /* 0x000fcc000bf06270 */
[----:B------:R-:W-:-:S13]  /*c690*/  PLOP3.LUT P0, PT, PT, PT, UP0, 0x80, 0x0 ;  /* 0x000000000000781c */ /* 0x000fda0003f0f008 */
[----:B------:R-:W-:Y:S05]  /*c6a0*/  @P0 BRA `(.L_x_1651) ;  /* 0x0000000000040947 */ /* 0x000fea0003800000 */
[----:B------:R-:W-:Y:S05]  /*c6b0*/  BRA `(.L_x_1652) ;  /* 0xffffff4400147947 */ /* 0x000fea000383ffff */
.L_x_1651:
[----:B------:R-:W-:Y:S05]  /*c6c0*/  EXIT ;  /* 0x000000000000794d */ /* 0x000fea0003800000 */
.L_x_1653:
        /* <DEDUP_REMOVED lines=11> */
.L_x_2487:


//--------------------- .text._ZN5flash44flash_bwd_dq_dk_dv_loop_seqk_parallel_kernelI23Flash_bwd_kernel_traitsILi64ELi128ELi128ELi8ELi4ELi4ELi4ELb0ELb0EN7cutlass10bfloat16_tE19Flash_kernel_traitsILi64ELi128ELi128ELi8ES3_EELb0ELb0ELb0ELb0ELb0ELb1ELb1EEEvNS_16Flash_bwd_paramsE --------------------------
	.section	.text._ZN5flash44flash_bwd_dq_dk_dv_loop_seqk_parallel_kernelI23Flash_bwd_kernel_traitsILi64ELi128ELi128ELi8ELi4ELi4ELi4ELb0ELb0EN7cutlass10bfloat16_tE19Flash_kernel_traitsILi64ELi128ELi128ELi8ES3_EELb0ELb0ELb0ELb0ELb0ELb1ELb1EEEvNS_16Flash_bwd_paramsE,"ax",@progbits
	.align	128
        .global         _ZN5flash44flash_bwd_dq_dk_dv_loop_seqk_parallel_kernelI23Flash_bwd_kernel_traitsILi64ELi128ELi128ELi8ELi4ELi4ELi4ELb0ELb0EN7cutlass10bfloat16_tE19Flash_kernel_traitsILi64ELi128ELi128ELi8ES3_EELb0ELb0ELb0ELb0ELb0ELb1ELb1EEEvNS_16Flash_bwd_paramsE
        .type           _ZN5flash44flash_bwd_dq_dk_dv_loop_seqk_parallel_kernelI23Flash_bwd_kernel_traitsILi64ELi128ELi128ELi8ELi4ELi4ELi4ELb0ELb0EN7cutlass10bfloat16_tE19Flash_kernel_traitsILi64ELi128ELi128ELi8ES3_EELb0ELb0ELb0ELb0ELb0ELb1ELb1EEEvNS_16Flash_bwd_paramsE,@function
        .size           _ZN5flash44flash_bwd_dq_dk_dv_loop_seqk_parallel_kernelI23Flash_bwd_kernel_traitsILi64ELi128ELi128ELi8ELi4ELi4ELi4ELb0ELb0EN7cutlass10bfloat16_tE19Flash_kernel_traitsILi64ELi128ELi128ELi8ES3_EELb0ELb0ELb0ELb0ELb0ELb1ELb1EEEvNS_16Flash_bwd_paramsE,(.L_x_2488 - _ZN5flash44flash_bwd_dq_dk_dv_loop_seqk_parallel_kernelI23Flash_bwd_kernel_traitsILi64ELi128ELi128ELi8ELi4ELi4ELi4ELb0ELb0EN7cutlass10bfloat16_tE19Flash_kernel_traitsILi64ELi128ELi128ELi8ES3_EELb0ELb0ELb0ELb0ELb0ELb1ELb1EEEvNS_16Flash_bwd_paramsE)
        .other          _ZN5flash44flash_bwd_dq_dk_dv_loop_seqk_parallel_kernelI23Flash_bwd_kernel_traitsILi64ELi128ELi128ELi8ELi4ELi4ELi4ELb0ELb0EN7cutlass10bfloat16_tE19Flash_kernel_traitsILi64ELi128ELi128ELi8ES3_EELb0ELb0ELb0ELb0ELb0ELb1ELb1EEEvNS_16Flash_bwd_paramsE,@"STO_CUDA_ENTRY STV_DEFAULT"
_ZN5flash44flash_bwd_dq_dk_dv_loop_seqk_parallel_kernelI23Flash_bwd_kernel_traitsILi64ELi128ELi128ELi8ELi4ELi4ELi4ELb0ELb0EN7cutlass10bfloat16_tE19Flash_kernel_traitsILi64ELi128ELi128ELi8ES3_EELb0ELb0ELb0ELb0ELb0ELb1ELb1EEEvNS_16Flash_bwd_paramsE:
.text._ZN5flash44flash_bwd_dq_dk_dv_loop_seqk_parallel_kernelI23Flash_bwd_kernel_traitsILi64ELi128ELi128ELi8ELi4ELi4ELi4ELb0ELb0EN7cutlass10bfloat16_tE19Flash_kernel_traitsILi64ELi128ELi128ELi8ES3_EELb0ELb0ELb0ELb0ELb0ELb1ELb1EEEvNS_16Flash_bwd_paramsE:
        /* <DEDUP_REMOVED lines=16> */
[----:B------:R-:W-:Y:S01]  /*0100*/  ULDC.64 UR10, c[0x0][0x208] ;  /* 0x00008200000a7ab9 */ /* 0x000fe20000000a00 */
[----:B------:R-:W-:-:S05]  /*0110*/  UMOV UR60, 0xffffc000 ;  /* 0xffffc000003c7882 */ /* 0x000fca0000000000 */
        /* <DEDUP_REMOVED lines=19> */
[-C--:B------:R-:W-:Y:S01]  /*0250*/  LEA.HI R17, R14, R15.reuse, RZ, 0x2 ;  /* 0x0000000f0e117211 */ /* 0x080fe200078f10ff */
[----:B------:R-:W-:Y:S01]  /*0260*/  IMAD.IADD R12, R8, 0x1, -R2 ;  /* 0x00000001080c7824 */ /* 0x000fe200078e0a02 */
[----:B------:R-:W-:-:S02]  /*0270*/  LEA.HI R16, R14, R15, RZ, 0x3 ;  /* 0x0000000f0e107211 */ /* 0x000fc400078f18ff */
[----:B------:R-:W-:Y:S02]  /*0280*/  LOP3.LUT R2, R7, 0xfffffff0, RZ, 0xc0, !PT ;  /* 0xfffffff007027812 */ /* 0x000fe400078ec0ff */
        /* <DEDUP_REMOVED lines=19> */
[----:B------:R-:W-:Y:S01]  /*03c0*/  LOP3.LUT P3, RZ, R0, 0x4, RZ, 0xc0, !PT ;  /* 0x0000000400ff7812 */ /* 0x000fe2000786c0ff */
[----:B------:R-:W-:Y:S01]  /*03d0*/  IMAD.IADD R18, R2, 0x1, -R3 ;  /* 0x0000000102127824 */ /* 0x000fe200078e0a03 */
[----:B------:R-:W-:Y:S01]  /*03e0*/  LOP3.LUT R9, R5, R4, RZ, 0x3c, !PT ;  /* 0x0000000405097212 */ /* 0x000fe200078e3cff */
[----:B------:R-:W-:Y:S01]  /*03f0*/  IMAD.SHL.U32 R0, R0, 0x40, RZ ;  /* 0x0000004000007824 */ /* 0x000fe200078e00ff */
[CC--:B------:R-:W-:Y:S01]  /*0400*/  LEA.HI R6, R14.reuse, R15.reuse, RZ, 0x7 ;  /* 0x0000000f0e067211 */ /* 0x0c0fe200078f38ff */
[----:B------:R-:W-:Y:S01]  /*0410*/  IMAD.SHL.U32 R2, R11, 0x10, RZ ;  /* 0x000000100b027824 */ /* 0x000fe200078e00ff */
[----:B------:R-:W-:Y:S01]  /*0420*/  LEA.HI R3, R14, R15, RZ, 0x6 ;  /* 0x0000000f0e037211 */ /* 0x000fe200078f30ff */
[----:B------:R-:W-:Y:S01]  /*0430*/  STL [R1+0x74], R18 ;  /* 0x0000741201007387 */ /* 0x000fe20000100800 */
[----:B------:R-:W-:-:S02]  /*0440*/  LOP3.LUT R0, R0, 0x1c0, RZ, 0xc0, !PT ;  /* 0x000001c000007812 */ /* 0x000fc400078ec0ff */
[----:B------:R-:W-:Y:S01]  /*0450*/  LEA.HI.SX32 R5, R10, R2, 0x1e ;  /* 0x000000020a057211 */ /* 0x000fe200078ff2ff */
[----:B------:R-:W-:Y:S01]  /*0460*/  IMAD.SHL.U32 R3, R3, 0x8, RZ ;  /* 0x0000000803037824 */ /* 0x000fe200078e00ff */
[C---:B------:R-:W-:Y:S02]  /*0470*/  LOP3.LUT R187, R0.reuse, 0x8, R16, 0xf8, !PT ;  /* 0x0000000800bb7812 */ /* 0x040fe400078ef810 */
[----:B------:R-:W-:Y:S01]  /*0480*/  LOP3.LUT R4, R0, 0x30, R2, 0xf8, !PT ;  /* 0x0000003000047812 */ /* 0x000fe200078ef802 */
[----:B------:R1:W-:Y:S01]  /*0490*/  STL [R1+0x6c], R5 ;  /* 0x00006c0501007387 */ /* 0x0003e20000100800 */
[----:B------:R-:W-:Y:S02]  /*04a0*/  SHF.R.S32.HI R6, RZ, 0x7, R6 ;  /* 0x00000007ff067819 */ /* 0x000fe40000011406 */
[----:B------:R-:W-:Y:S02]  /*04b0*/  SHF.R.U32.HI R0, RZ, 0x3, R0 ;  /* 0x00000003ff007819 */ /* 0x000fe40000011600 */
[----:B------:R-:W-:-:S02]  /*04c0*/  LOP3.LUT R9, R9, 0xfffffe00, R3, 0xf8, !PT ;  /* 0xfffffe0009097812 */ /* 0x000fc400078ef803 */
[----:B------:R-:W-:Y:S02]  /*04d0*/  LOP3.LUT R187, R187, R0, RZ, 0x3c, !PT ;  /* 0x00000000bbbb7212 */ /* 0x000fe400078e3cff */
[----:B------:R-:W-:Y:S01]  /*04e0*/  LOP3.LUT R3, R4, 0x8, R16, 0xf8, !PT ;  /* 0x0000000804037812 */ /* 0x000fe200078ef810 */
[----:B------:R2:W-:Y:S01]  /*04f0*/  STL [R1+0x64], R9 ;  /* 0x0000640901007387 */ /* 0x0005e20000100800 */
[----:B------:R-:W-:-:S04]  /*0500*/  LOP3.LUT R7, R8, 0x1, RZ, 0xc0, !PT ;  /* 0x0000000108077812 */ /* 0x000fc800078ec0ff */
[----:B------:R-:W-:Y:S01]  /*0510*/  ISETP.NE.U32.AND P0, PT, R7, 0x1, PT ;  /* 0x000000010700780c */ /* 0x000fe20003f05070 */
[----:B------:R-:W-:-:S03]  /*0520*/  IMAD.SHL.U32 R7, R12, 0x10, RZ ;  /* 0x000000100c077824 */ /* 0x000fc600078e00ff */
[----:B------:R-:W-:Y:S01]  /*0530*/  R2P PR, R8, 0x6 ;  /* 0x0000000608007804 */ /* 0x000fe20000000000 */
[----:B-1----:R-:W-:-:S04]  /*0540*/  IMAD.SHL.U32 R5, R12, 0x200, RZ ;  /* 0x000002000c057824 */ /* 0x002fc800078e00ff */
[----:B------:R-:W-:Y:S01]  /*0550*/  IMAD R2, R6, 0x1000, R5 ;  /* 0x0000100006027824 */ /* 0x000fe200078e0205 */
[----:B------:R-:W-:Y:S01]  /*0560*/  LOP3.LUT R5, R5, R3, R0, 0xf6, !PT ;  /* 0x0000000305057212 */ /* 0x000fe200078ef600 */
[----:B------:R-:W-:Y:S02]  /*0570*/  IMAD.SHL.U32 R0, R8, 0x40, RZ ;  /* 0x0000004008007824 */ /* 0x000fe400078e00ff */
[----:B------:R-:W-:Y:S01]  /*0580*/  IMAD.IADD R187, R2, 0x1, R187 ;  /* 0x0000000102bb7824 */ /* 0x000fe200078e02bb */
[----:B------:R-:W-:Y:S02]  /*0590*/  LOP3.LUT R2, R17, 0x7ffffffc, RZ, 0xc0, !PT ;  /* 0x7ffffffc11027812 */ /* 0x000fe400078ec0ff */
[----:B------:R-:W-:Y:S01]  /*05a0*/  LOP3.LUT R0, R0, 0x1c0, RZ, 0xc0, !PT ;  /* 0x000001c000007812 */ /* 0x000fe200078ec0ff */
[----:B------:R-:W-:Y:S02]  /*05b0*/  IMAD.SHL.U32 R187, R187, 0x2, RZ ;  /* 0x00000002bbbb7824 */ /* 0x000fe400078e00ff */
[C---:B------:R-:W-:Y:S01]  /*05c0*/  IMAD.IADD R4, R15.reuse, 0x1, -R2 ;  /* 0x000000010f047824 */ /* 0x040fe200078e0a02 */
[----:B------:R-:W-:Y:S01]  /*05d0*/  SHF.R.U32.HI R3, RZ, 0x3, R0 ;  /* 0x00000003ff037819 */ /* 0x000fe20000011600 */
[----:B------:R-:W-:-:S02]  /*05e0*/  IMAD.SHL.U32 R15, R15, 0x2, RZ ;  /* 0x000000020f0f7824 */ /* 0x000fc400078e00ff */
[----:B------:R-:W-:Y:S02]  /*05f0*/  IMAD.SHL.U32 R2, R6, 0x8, RZ ;  /* 0x0000000806027824 */ /* 0x000fe400078e00ff */
[----:B------:R-:W-:Y:S01]  /*0600*/  IMAD.SHL.U32 R4, R4, 0x2, RZ ;  /* 0x0000000204047824 */ /* 0x000fe200078e00ff */
[----:B------:R-:W-:Y:S02]  /*0610*/  LOP3.LUT R8, R15, 0x6, RZ, 0xc0, !PT ;  /* 0x000000060f087812 */ /* 0x000fe400078ec0ff */
[----:B------:R-:W-:-:S03]  /*0620*/  LOP3.LUT R2, R2, 0x8, RZ, 0xc0, !PT ;  /* 0x0000000802027812 */ /* 0x000fc600078ec0ff */
[----:B------:R-:W-:Y:S01]  /*0630*/  IMAD R8, R6, 0x40, R8 ;  /* 0x0000004006087824 */ /* 0x000fe200078e0208 */
[----:B------:R-:W-:Y:S01]  /*0640*/  LOP3.LUT R10, R2, 0x10, R7, 0xf8, !PT ;  /* 0x00000010020a7812 */ /* 0x000fe200078ef807 */
[----:B------:R-:W-:Y:S01]  /*0650*/  IMAD R6, R6, 0x2000, R4 ;  /* 0x0000200006067824 */ /* 0x000fe200078e0204 */
[CC--:B--2---:R-:W-:Y:S01]  /*0660*/  LOP3.LUT R9, R3.reuse, R0.reuse, R2, 0x1e, !PT ;  /* 0x0000000003097212 */ /* 0x0c4fe200078e1e02 */
[----:B------:R-:W-:Y:S01]  /*0670*/  IMAD.SHL.U32 R2, R18, 0x40, RZ ;  /* 0x0000004012027824 */ /* 0x000fe200078e00ff */
[----:B------:R-:W-:Y:S01]  /*0680*/  LOP3.LUT R7, R3, R0, RZ, 0xfc, !PT ;  /* 0x0000000003077212 */ /* 0x000fe200078efcff */
[----:B------:R1:W-:Y:S01]  /*0690*/  STL [R1+0x68], R8 ;  /* 0x0000680801007387 */ /* 0x0003e20000100800 */
[C---:B------:R-:W-:Y:S02]  /*06a0*/  IMAD R0, R11.reuse, 0x400, R4 ;  /* 0x000004000b007824 */ /* 0x040fe400078e0204 */
[----:B------:R-:W-:Y:S01]  /*06b0*/  IMAD R3, R11, 0x400, R6 ;  /* 0x000004000b037824 */ /* 0x000fe200078e0206 */
[----:B------:R-:W-:Y:S01]  /*06c0*/  LOP3.LUT R2, R2, 0x1c0, RZ, 0xc0, !PT ;  /* 0x000001c002027812 */ /* 0x000fe200078ec0ff */
[----:B------:R-:W-:-:S02]  /*06d0*/  IMAD.SHL.U32 R4, R12, 0x8, RZ ;  /* 0x000000080c047824 */ /* 0x000fc400078e00ff */
[----:B------:R-:W-:Y:S01]  /*06e0*/  IMAD.IADD R7, R7, 0x1, R3 ;  /* 0x0000000107077824 */ /* 0x000fe200078e0203 */
[----:B------:R-:W-:Y:S01]  /*06f0*/  SHF.R.U32.HI R6, RZ, 0x3, R2 ;  /* 0x00000003ff067819 */ /* 0x000fe20000011602 */
[----:B------:R-:W-:Y:S01]  /*0700*/  IMAD.IADD R9, R0, 0x1, R9 ;  /* 0x0000000100097824 */ /* 0x000fe200078e0209 */
[----:B------:R-:W-:Y:S02]  /*0710*/  LOP3.LUT R3, R2, 0x8, R4, 0xf8, !PT ;  /* 0x0000000802037812 */ /* 0x000fe400078ef804 */
[----:B------:R-:W-:Y:S02]  /*0720*/  LOP3.LUT R2, R6, R10, R2, 0x1e, !PT ;  /* 0x0000000a06027212 */ /* 0x000fe400078e1e02 */
[----:B------:R-:W-:Y:S01]  /*0730*/  LOP3.LUT R3, R3, R6, RZ, 0x3c, !PT ;  /* 0x0000000603037212 */ /* 0x000fe200078e3cff */
[----:B------:R-:W-:Y:S01]  /*0740*/  IMAD.MOV.U32 R6, RZ, RZ, 0x440 ;  /* 0x00000440ff067424 */ /* 0x000fe200078e00ff */
[----:B------:R-:W-:-:S04]  /*0750*/  LEA R7, R7, UR4, 0x1 ;  /* 0x0000000407077c11 */ /* 0x000fc8000f8e08ff */
[----:B------:R-:W-:Y:S01]  /*0760*/  SEL R6, R6, 0x3c0, !P2 ;  /* 0x000003c006067807 */ /* 0x000fe20005000000 */
[----:B-1----:R-:W-:-:S05]  /*0770*/  IMAD.SHL.U32 R8, R13, 0x40, RZ ;  /* 0x000000400d087824 */ /* 0x002fca00078e00ff */
[----:B------:R-:W-:-:S04]  /*0780*/  LOP3.LUT R0, R8, 0xfffffe00, RZ, 0xc0, !PT ;  /* 0xfffffe0008007812 */ /* 0x000fc800078ec0ff */
[----:B------:R-:W-:Y:S01]  /*0790*/  LOP3.LUT R192, R2, R0, RZ, 0xfc, !PT ;  /* 0x0000000002c07212 */ /* 0x000fe200078efcff */
[----:B------:R-:W-:Y:S02]  /*07a0*/  IMAD R4, R11, 0x400, R0 ;  /* 0x000004000b047824 */ /* 0x000fe400078e0200 */
[----:B------:R-:W-:Y:S01]  /*07b0*/  IMAD.U32 R2, RZ, RZ, UR5 ;  /* 0x00000005ff027e24 */ /* 0x000fe2000f8e00ff */
[----:B------:R-:W-:Y:S01]  /*07c0*/  USHF.R.S32.HI UR5, URZ, 0x1f, UR56 ;  /* 0x0000001f3f057899 */ /* 0x000fe20008011438 */
[----:B------:R-:W-:Y:S02]  /*07d0*/  IMAD.IADD R193, R4, 0x1, R3 ;  /* 0x0000000104c17824 */ /* 0x000fe400078e0203 */
[----:B------:R-:W-:Y:S01]  /*07e0*/  IMAD.U32 R3, RZ, RZ, UR6 ;  /* 0x00000006ff037e24 */ /* 0x000fe2000f8e00ff */
[----:B------:R-:W-:Y:S01]  /*07f0*/  USHF.R.S32.HI UR6, URZ, 0x1f, UR44 ;  /* 0x0000001f3f067899 */ /* 0x000fe2000801142c */
[----:B------:R-:W-:Y:S02]  /*0800*/  IMAD.MOV.U32 R0, RZ, RZ, 0x20 ;  /* 0x00000020ff007424 */ /* 0x000fe400078e00ff */
[----:B------:R-:W-:-:S02]  /*0810*/  IMAD.U32 R2, RZ, RZ, UR5 ;  /* 0x00000005ff027e24 */ /* 0x000fc4000f8e00ff */
[----:B------:R-:W-:Y:S01]  /*0820*/  IMAD.MOV.U32 R2, RZ, RZ, -0x10 ;  /* 0xfffffff0ff027424 */ /* 0x000fe200078e00ff */
[----:B------:R-:W-:Y:S01]  /*0830*/  SEL R188, R0, 0xffffffe0, !P4 ;  /* 0xffffffe000bc7807 */ /* 0x000fe20006000000 */
[----:B------:R-:W-:Y:S01]  /*0840*/  IMAD.U32 R3, RZ, RZ, UR6 ;  /* 0x00000006ff037e24 */ /* 0x000fe2000f8e00ff */
[----:B------:R-:W-:Y:S01]  /*0850*/  UIADD3 UR6, UR4, 0xc000, URZ ;  /* 0x0000c00004067890 */ /* 0x000fe2000fffe03f */
[----:B------:R-:W-:Y:S01]  /*0860*/  IMAD.MOV.U32 R4, RZ, RZ, 0x40 ;  /* 0x00000040ff047424 */ /* 0x000fe200078e00ff */
[----:B------:R-:W-:Y:S01]  /*0870*/  SEL R2, R2, 0x10, !P0 ;  /* 0x0000001002027807 */ /* 0x000fe20004000000 */
[----:B------:R-:W-:Y:S01]  /*0880*/  IMAD.U32 R3, RZ, RZ, UR5 ;  /* 0x00000005ff037e24 */ /* 0x000fe2000f8e00ff */
[----:B------:R-:W-:Y:S01]  /*0890*/  SEL R0, R0, 0xffffffe0, !P1 ;  /* 0xffffffe000007807 */ /* 0x000fe20004800000 */
[----:B------:R-:W-:Y:S01]  /*08a0*/  UIADD3 UR5, UR4, 0xc000, URZ ;  /* 0x0000c00004057890 */ /* 0x000fe2000fffe03f */
[C---:B------:R-:W-:Y:S01]  /*08b0*/  SEL R186, R4.reuse, 0xffffffc0, !P3 ;  /* 0xffffffc004ba7807 */ /* 0x040fe20005800000 */
[----:B------:R-:W-:Y:S01]  /*08c0*/  IMAD.IADD R12, R7, 0x1, R2 ;  /* 0x00000001070c7824 */ /* 0x000fe200078e0202 */
[----:B------:R-:W-:Y:S01]  /*08d0*/  LEA R9, R9, UR6, 0x1 ;  /* 0x0000000609097c11 */ /* 0x000fe2000f8e08ff */
[----:B------:R-:W-:Y:S01]  /*08e0*/  VIADD R189, R187, UR6 ;  /* 0x00000006bbbd7c36 */ /* 0x000fe20008000000 */
[----:B------:R-:W-:-:S02]  /*08f0*/  SEL R4, R4, 0xffffffc0, !P2 ;  /* 0xffffffc004047807 */ /* 0x000fc40005000000 */
[----:B------:R-:W-:Y:S01]  /*0900*/  LEA R3, R5, UR4, 0x1 ;  /* 0x0000000405037c11 */ /* 0x000fe2000f8e08ff */
[C---:B------:R-:W-:Y:S01]  /*0910*/  IMAD.IADD R5, R7.reuse, 0x1, R0 ;  /* 0x0000000107057824 */ /* 0x040fe200078e0200 */
[----:B------:R-:W-:Y:S01]  /*0920*/  STL [R1+0x70], R9 ;  /* 0x0000700901007387 */ /* 0x000fe20000100800 */
[----:B------:R-:W-:Y:S02]  /*0930*/  IMAD.IADD R11, R7, 0x1, R4 ;  /* 0x00000001070b7824 */ /* 0x000fe400078e0204 */
[----:B------:R-:W-:Y:S01]  /*0940*/  IMAD.IADD R10, R4, 0x1, R9 ;  /* 0x00000001040a7824 */ /* 0x000fe200078e0209 */
[----:B------:R1:W-:Y:S01]  /*0950*/  STL [R1+0xc], R7 ;  /* 0x00000c0701007387 */ /* 0x0003e20000100800 */
[C---:B------:R-:W-:Y:S02]  /*0960*/  VIADD R15, R9.reuse, 0x420 ;  /* 0x00000420090f7836 */ /* 0x040fe40000000000 */
[C---:B------:R-:W-:Y:S01]  /*0970*/  VIADD R8, R9.reuse, 0x2020 ;  /* 0x0000202009087836 */ /* 0x040fe20000000000 */
[----:B------:R2:W-:Y:S01]  /*0980*/  STL [R1+0x14], R12 ;  /* 0x0000140c01007387 */ /* 0x0005e20000100800 */
[----:B------:R-:W-:-:S02]  /*0990*/  @P1 VIADD R15, R9, 0x3e0 ;  /* 0x000003e0090f1836 */ /* 0x000fc40000000000 */
[C---:B------:R-:W-:Y:S01]  /*09a0*/  VIADD R14, R9.reuse, 0x2420 ;  /* 0x00002420090e7836 */ /* 0x040fe20000000000 */
[----:B------:R3:W-:Y:S01]  /*09b0*/  STL [R1+0x24], R5 ;  /* 0x0000240501007387 */ /* 0x0007e20000100800 */
[C---:B------:R-:W-:Y:S02]  /*09c0*/  @P1 VIADD R8, R9.reuse, 0x1fe0 ;  /* 0x00001fe009081836 */ /* 0x040fe40000000000 */
[C---:B------:R-:W-:Y:S01]  /*09d0*/  @P1 VIADD R14, R9.reuse, 0x23e0 ;  /* 0x000023e0090e1836 */ /* 0x040fe20000000000 */
[----:B------:R-:W-:Y:S01]  /*09e0*/  STL [R1+0x8], R11 ;  /* 0x0000080b01007387 */ /* 0x000fe20000100800 */
[C---:B------:R-:W-:Y:S02]  /*09f0*/  VIADD R13, R9.reuse, 0x2040 ;  /* 0x00002040090d7836 */ /* 0x040fe40000000000 */
[----:B------:R-:W-:Y:S02]  /*0a00*/  IMAD.IADD R2, R2, 0x1, R11 ;  /* 0x0000000102027824 */ /* 0x000fe400078e020b */
[----:B------:R-:W-:-:S02]  /*0a10*/  @P2 VIADD R13, R9, 0x1fc0 ;  /* 0x00001fc0090d2836 */ /* 0x000fc40000000000 */
[----:B------:R-:W-:Y:S02]  /*0a20*/  IMAD.IADD R4, R4, 0x1, R8 ;  /* 0x0000000104047824 */ /* 0x000fe400078e0208 */
[C---:B------:R-:W-:Y:S02]  /*0a30*/  IMAD.IADD R186, R189.reuse, 0x1, R186 ;  /* 0x00000001bdba7824 */ /* 0x040fe400078e02ba */
[----:B------:R-:W-:Y:S02]  /*0a40*/  IMAD.IADD R189, R189, 0x1, R188 ;  /* 0x00000001bdbd7824 */ /* 0x000fe400078e02bc */
[----:B-1----:R-:W-:Y:S02]  /*0a50*/  IMAD.IADD R7, R0, 0x1, R9 ;  /* 0x0000000100077824 */ /* 0x002fe400078e0209 */
[----:B------:R-:W-:Y:S02]  /*0a60*/  IMAD.IADD R188, R188, 0x1, R186 ;  /* 0x00000001bcbc7824 */ /* 0x000fe400078e02ba */
[----:B--2---:R-:W-:Y:S01]  /*0a70*/  IMAD.IADD R12, R12, 0x1, R0 ;  /* 0x000000010c0c7824 */ /* 0x004fe200078e0200 */
[----:B------:R1:W-:Y:S01]  /*0a80*/  STL [R1+0xa4], R7 ;  /* 0x0000a40701007387 */ /* 0x0003e20000100800 */
[----:B---3--:R-:W-:-:S03]  /*0a90*/  IMAD.IADD R5, R9, 0x1, R6 ;  /* 0x0000000109057824 */ /* 0x008fc600078e0206 */
[----:B------:R-:W-:Y:S04]  /*0aa0*/  STL [R1+0x88], R10 ;  /* 0x0000880a01007387 */ /* 0x000fe80000100800 */
[----:B------:R2:W-:Y:S04]  /*0ab0*/  STL [R1+0x84], R5 ;  /* 0x0000840501007387 */ /* 0x0005e80000100800 */
[----:B------:R-:W-:Y:S04]  /*0ac0*/  STL [R1+0x90], R15 ;  /* 0x0000900f01007387 */ /* 0x000fe80000100800 */
[----:B------:R-:W-:Y:S04]  /*0ad0*/  STL [R1+0x78], R8 ;  /* 0x0000780801007387 */ /* 0x000fe80000100800 */
[----:B------:R-:W-:Y:S04]  /*0ae0*/  STL [R1+0x8c], R14 ;  /* 0x00008c0e01007387 */ /* 0x000fe80000100800 */
[----:B------:R3:W-:Y:S01]  /*0af0*/  STL [R1+0x10], R2 ;  /* 0x0000100201007387 */ /* 0x0007e20000100800 */
[----:B-1----:R-:W-:-:S02]  /*0b00*/  VIADD R7, R9, 0x2440 ;  /* 0x0000244009077836 */ /* 0x002fc40000000000 */
[----:B------:R-:W-:Y:S01]  /*0b10*/  @P2 VIADD R7, R9, 0x23c0 ;  /* 0x000023c009072836 */ /* 0x000fe20000000000 */
[----:B------:R-:W-:Y:S01]  /*0b20*/  STL [R1+0x80], R13 ;  /* 0x0000800d01007387 */ /* 0x000fe20000100800 */
[----:B------:R-:W-:-:S03]  /*0b30*/  IMAD.IADD R9, R0, 0x1, R11 ;  /* 0x0000000100097824 */ /* 0x000fc600078e020b */
[----:B------:R1:W-:Y:S01]  /*0b40*/  STL [R1+0x7c], R7 ;  /* 0x00007c0701007387 */ /* 0x0003e20000100800 */
[----:B--2---:R-:W-:-:S03]  /*0b50*/  IMAD.IADD R5, R0, 0x1, R5 ;  /* 0x0000000100057824 */ /* 0x004fc600078e0205 */
[----:B------:R2:W-:Y:S04]  /*0b60*/  STL [R1+0x20], R12 ;  /* 0x0000200c01007387 */ /* 0x0005e80000100800 */
[----:B------:R2:W-:Y:S01]  /*0b70*/  STL [R1+0x1c], R9 ;  /* 0x00001c0901007387 */ /* 0x0005e20000100800 */
[C---:B---3--:R-:W-:Y:S02]  /*0b80*/  IMAD.IADD R2, R0.reuse, 0x1, R2 ;  /* 0x0000000100027824 */ /* 0x048fe400078e0202 */
[----:B-1----:R-:W-:Y:S02]  /*0b90*/  IMAD.IADD R7, R0, 0x1, R10 ;  /* 0x0000000100077824 */ /* 0x002fe400078e020a */
[----:B------:R-:W-:-:S03]  /*0ba0*/  IMAD.IADD R0, R6, 0x1, R8 ;  /* 0x0000000106007824 */ /* 0x000fc600078e0208 */
[----:B------:R2:W-:Y:S04]  /*0bb0*/  STL [R1+0xa0], R7 ;  /* 0x0000a00701007387 */ /* 0x0005e80000100800 */
[----:B------:R2:W-:Y:S04]  /*0bc0*/  STL [R1+0x9c], R5 ;  /* 0x00009c0501007387 */ /* 0x0005e80000100800 */
[----:B------:R2:W-:Y:S04]  /*0bd0*/  STL [R1+0x98], R4 ;  /* 0x0000980401007387 */ /* 0x0005e80000100800 */
[----:B------:R2:W-:Y:S04]  /*0be0*/  STL [R1+0x18], R2 ;  /* 0x0000180201007387 */ /* 0x0005e80000100800 */
[----:B------:R2:W-:Y:S02]  /*0bf0*/  STL [R1+0x94], R0 ;  /* 0x0000940001007387 */ /* 0x0005e40000100800 */
.L_x_1698:
        /* <DEDUP_REMOVED lines=16> */
[----:B-12-4-:R-:W-:Y:S01]  /*0d00*/  IMAD.U32 R4, RZ, RZ, UR8 ;  /* 0x00000008ff047e24 */ /* 0x016fe2000f8e00ff */
        /* <DEDUP_REMOVED lines=21> */
[----:B------:R1:W5:Y:S02]  /*0e60*/  @P3 LDG.E R0, desc[UR10][R4.64+0x4] ;  /* 0x0000040a04003981 */ /* 0x000364000c1e1900 */
        /* <DEDUP_REMOVED lines=28> */
.L_x_1654:
        /* <DEDUP_REMOVED lines=20> */
[----:B------:R-:W-:Y:S01]  /*1170*/  UIMAD UR26, UR6, UR29, URZ ;  /* 0x0000001d061a72a4 */ /* 0x000fe2000f8e023f */
[----:B------:R-:W-:Y:S02]  /*1180*/  ULDC UR59, c[0x0][0x2d4] ;  /* 0x0000b500003b7ab9 */ /* 0x000fe40000000800 */
[----:B------:R-:W-:Y:S02]  /*1190*/  @UP0 UIADD3 UR16, UR17, UR25, URZ ;  /* 0x0000001911100290 */ /* 0x000fe4000fffe03f */
[----:B------:R-:W-:Y:S01]  /*11a0*/  UIADD3 UR54, UR23, UR30, URZ ;  /* 0x0000001e17367290 */ /* 0x000fe2000fffe03f */
[----:B-1----:R-:W-:Y:S01]  /*11b0*/  IABS R6, R7 ;  /* 0x0000000700067213 */ /* 0x002fe20000000000 */
[----:B------:R-:W-:-:S02]  /*11c0*/  USEL UR58, UR22, UR20, !UP1 ;  /* 0x00000014163a7287 */ /* 0x000fc4000c800000 */
[----:B------:R-:W-:Y:S01]  /*11d0*/  @UP1 UIADD3 UR54, UR21, UR26, URZ ;  /* 0x0000001a15361290 */ /* 0x000fe2000fffe03f */
[----:B------:R-:W1:Y:S01]  /*11e0*/  I2F.RP R4, R6 ;  /* 0x0000000600047306 */ /* 0x000e620000209400 */
[----:B------:R-:W-:Y:S01]  /*11f0*/  USHF.R.S32.HI UR43, URZ, 0x1f, UR59 ;  /* 0x0000001f3f2b7899 */ /* 0x000fe2000801143b */
[----:B------:R-:W-:Y:S01]  /*1200*/  ULDC UR45, c[0x0][0x2c4] ;  /* 0x0000b100002d7ab9 */ /* 0x000fe20000000800 */
[----:B--2---:R-:W-:Y:S02]  /*1210*/  UIMAD.WIDE.U32 UR34, UR14, UR12, URZ ;  /* 0x0000000c0e2272a5 */ /* 0x004fe4000f8e003f */
[----:B------:R-:W-:Y:S02]  /*1220*/  UIMAD UR23, UR43, UR44, URZ ;  /* 0x0000002c2b1772a4 */ /* 0x000fe4000f8e023f */
[----:B------:R-:W-:Y:S01]  /*1230*/  UIMAD UR50, UR14, UR13, UR35 ;  /* 0x0000000d0e3272a4 */ /* 0x000fe2000f8e0223 */
[----:B------:R-:W-:Y:S02]  /*1240*/  ULDC UR18, c[0x0][0x2dc] ;  /* 0x0000b70000127ab9 */ /* 0x000fe40000000800 */
[----:B------:R-:W-:Y:S01]  /*1250*/  @UP1 ULDC.64 UR12, c[0x0][0x420] ;  /* 0x00010800000c1ab9 */ /* 0x000fe20000000a00 */
[----:B------:R-:W-:Y:S01]  /*1260*/  ULDC UR61, c[0x0][0x270] ;  /* 0x00009c00003d7ab9 */ /* 0x000fe20000000800 */
[----:B------:R-:W-:Y:S01]  /*1270*/  @UP1 UIMAD.WIDE.U32 UR40, UR6, UR12, URZ ;  /* 0x0000000c062812a5 */ /* 0x000fe2000f8e003f */
[----:B-1----:R-:W1:Y:S01]  /*1280*/  MUFU.RCP R4, R4 ;  /* 0x0000000400047308 */ /* 0x002e620000001000 */
[----:B------:R-:W-:-:S02]  /*1290*/  @!UP1 UIMAD UR12, UR57, UR8, URZ ;  /* 0x00000008390c92a4 */ /* 0x000fc4000f8e023f */
[----:B------:R-:W-:Y:S02]  /*12a0*/  @UP1 UIMAD UR52, UR6, UR13, UR41 ;  /* 0x0000000d063412a4 */ /* 0x000fe4000f8e0229 */
[----:B------:R-:W-:Y:S02]  /*12b0*/  @!UP1 UIMAD UR42, UR44, UR9, UR12 ;  /* 0x000000092c2a92a4 */ /* 0x000fe4000f8e020c */
[----:B------:R-:W-:Y:S01]  /*12c0*/  @!UP1 UIMAD.WIDE.U32 UR38, UR44, UR8, URZ ;  /* 0x000000082c2692a5 */ /* 0x000fe2000f8e003f */
[----:B------:R-:W-:Y:S01]  /*12d0*/  ULDC.U8 UR12, c[0x0][0x3d8] ;  /* 0x0000f600000c7ab9 */ /* 0x000fe20000000000 */
[----:B------:R-:W-:Y:S02]  /*12e0*/  UIMAD.WIDE UR8, UR18, UR61, URZ ;  /* 0x0000003d120872a5 */ /* 0x000fe4000f8e023f */
[----:B------:R-:W-:Y:S02]  /*12f0*/  UISETP.NE.AND UP3, UPT, UR12, URZ, UPT ;  /* 0x0000003f0c00728c */ /* 0x000fe4000bf65270 */
[----:B------:R-:W-:Y:S01]  /*1300*/  USHF.L.U32 UR15, UR44, 0x7, URZ ;  /* 0x000000072c0f7899 */ /* 0x000fe2000800063f */
[----:B------:R-:W-:Y:S01]  /*1310*/  @UP0 ULDC.64 UR12, c[0x0][0x248] ;  /* 0x00009200000c0ab9 */ /* 0x000fe20000000a00 */
[----:B-1----:R-:W-:Y:S01]  /*1320*/  VIADD R4, R4, 0xffffffe ;  /* 0x0ffffffe04047836 */ /* 0x002fe20000000000 */
[----:B------:R-:W-:-:S02]  /*1330*/  @UP0 UIMAD.WIDE.U32 UR20, UR16, UR12, URZ ;  /* 0x0000000c101402a5 */ /* 0x000fc4000f8e003f */
[----:B------:R-:W-:Y:S01]  /*1340*/  @UP0 UIMAD UR16, UR16, UR13, URZ ;  /* 0x0000000d101002a4 */ /* 0x000fe2000f8e023f */
[----:B------:R-:W1:Y:S01]  /*1350*/  F2I.FTZ.U32.TRUNC.NTZ R5, R4 ;  /* 0x0000000400057305 */ /* 0x000e62000021f000 */
[----:B------:R-:W-:Y:S02]  /*1360*/  UIMAD.WIDE.U32 UR18, UR44, UR59, URZ ;  /* 0x0000003b2c1272a5 */ /* 0x000fe4000f8e003f */
[----:B------:R-:W-:Y:S01]  /*1370*/  @UP3 UIMAD UR22, UR44, UR45, URZ ;  /* 0x0000002d2c1632a4 */ /* 0x000fe2000f8e023f */
[----:B------:R-:W-:Y:S01]  /*1380*/  @UP0 UMOV UR51, UR20 ;  /* 0x0000001400330c82 */ /* 0x000fe20008000000 */
[----:B------:R-:W-:Y:S02]  /*1390*/  UIMAD UR20, UR57, UR59, UR23 ;  /* 0x0000003b391472a4 */ /* 0x000fe4000f8e0217 */
[----:B------:R-:W-:Y:S02]  /*13a0*/  UIADD3 UR14, UR36, 0x7f, URZ ;  /* 0x0000007f240e7890 */ /* 0x000fe4000fffe03f */
[----:B------:R-:W-:-:S02]  /*13b0*/  @UP0 UIADD3 UR53, UR21, UR16, URZ ;  /* 0x0000001015350290 */ /* 0x000fc4000fffe03f */
[----:B------:R-:W-:Y:S02]  /*13c0*/  @UP3 USEL UR21, UR22, UR6, !UP1 ;  /* 0x0000000616153287 */ /* 0x000fe4000c800000 */
[----:B------:R-:W-:Y:S01]  /*13d0*/  USEL UR33, UR15, URZ, UP2 ;  /* 0x0000003f0f217287 */ /* 0x000fe20009000000 */
[----:B-1----:R-:W-:Y:S01]  /*13e0*/  IADD3 R0, RZ, -R5, RZ ;  /* 0x80000005ff007210 */ /* 0x002fe20007ffe0ff */
[----:B------:R-:W-:Y:S01]  /*13f0*/  IMAD.MOV.U32 R4, RZ, RZ, RZ ;  /* 0x000000ffff047224 */ /* 0x000fe200078e00ff */
[----:B------:R-:W-:Y:S01]  /*1400*/  UIMAD UR26, UR9, UR18, URZ ;  /* 0x00000012091a72a4 */ /* 0x000fe2000f8e023f */
[----:B------:R-:W-:Y:S02]  /*1410*/  @UP3 ULDC UR16, c[0x0][0x2e4] ;  /* 0x0000b90000103ab9 */ /* 0x000fe40000000800 */
[----:B------:R-:W-:Y:S01]  /*1420*/  IMAD R0, R0, R6, RZ ;  /* 0x0000000600007224 */ /* 0x000fe200078e02ff */
[----:B------:R-:W-:Y:S02]  /*1430*/  UIADD3 UR22, UR19, UR20, URZ ;  /* 0x0000001413167290 */ /* 0x000fe4000fffe03f */
[----:B------:R-:W-:Y:S01]  /*1440*/  USHF.R.S32.HI UR15, URZ, 0x1f, UR14 ;  /* 0x0000001f3f0f7899 */ /* 0x000fe2000801140e */
[----:B------:R-:W-:Y:S01]  /*1450*/  IMAD.HI.U32 R0, R5, R0, R4 ;  /* 0x0000000005007227 */ /* 0x000fe200078e0004 */
[----:B------:R-:W-:-:S02]  /*1460*/  @UP3 UIMAD UR30, UR56, UR16, UR21 ;  /* 0x00000010381e32a4 */ /* 0x000fc4000f8e0215 */
[----:B------:R-:W-:Y:S02]  /*1470*/  @!UP3 UIMAD UR16, UR44, UR61, UR56 ;  /* 0x0000003d2c10b2a4 */ /* 0x000fe4000f8e0238 */
[----:B------:R-:W-:Y:S01]  /*1480*/  UIMAD.WIDE.U32 UR20, UR8, UR18, URZ ;  /* 0x00000012081472a5 */ /* 0x000fe2000f8e003f */
[----:B------:R-:W-:Y:S01]  /*1490*/  IMAD.HI.U32 R0, R0, R2, RZ ;  /* 0x0000000200007227 */ /* 0x000fe200078e00ff */
[----:B------:R-:W-:Y:S02]  /*14a0*/  UIMAD UR22, UR8, UR22, UR26 ;  /* 0x00000016081672a4 */ /* 0x000fe4000f8e021a */
[----:B------:R-:W-:Y:S02]  /*14b0*/  ULEA.HI UR37, UR15, UR14, URZ, 0x7 ;  /* 0x0000000e0f257291 */ /* 0x000fe4000f8f383f */
[----:B------:R-:W-:Y:S01]  /*14c0*/  IADD3 R4, -R0, RZ, RZ ;  /* 0x000000ff00047210 */ /* 0x000fe20007ffe1ff */
[----:B------:R-:W-:Y:S02]  /*14d0*/  @!UP3 UIMAD UR30, UR16, UR45, URZ ;  /* 0x0000002d101eb2a4 */ /* 0x000fe4000f8e023f */
[----:B------:R-:W-:-:S02]  /*14e0*/  UIMAD.WIDE.U32 UR18, UR8, UR6, URZ ;  /* 0x00000006081272a5 */ /* 0x000fc4000f8e003f */
[C---:B------:R-:W-:Y:S01]  /*14f0*/  IMAD R2, R6.reuse, R4, R2 ;  /* 0x0000000406027224 */ /* 0x040fe200078e0202 */
[----:B------:R-:W-:Y:S02]  /*1500*/  UIMAD UR16, UR9, UR6, URZ ;  /* 0x00000006091072a4 */ /* 0x000fe4000f8e023f */
[----:B------:R-:W-:Y:S02]  /*1510*/  UIADD3 UR47, UR21, UR22, URZ ;  /* 0x00000016152f7290 */ /* 0x000fe4000fffe03f */
[----:B------:R-:W-:Y:S01]  /*1520*/  ISETP.GT.U32.AND P3, PT, R6, R2, PT ;  /* 0x000000020600720c */ /* 0x000fe20003f64070 */
[----:B------:R-:W-:Y:S02]  /*1530*/  ULOP3.LUT UR21, UR37, 0xffffff80, URZ, 0xc0, !UPT ;  /* 0xffffff8025157892 */ /* 0x000fe4000f8ec03f */
[----:B------:R-:W-:Y:S02]  /*1540*/  @UP0 UIADD3 UR27, UR17, UR25, URZ ;  /* 0x00000019111b0290 */ /* 0x000fe4000fffe03f */
[----:B------:R-:W-:Y:S01]  /*1550*/  USHF.L.U64.HI UR31, UR44, 0x7, UR57 ;  /* 0x000000072c1f7899 */ /* 0x000fe20008010239 */
[----:B------:R-:W-:Y:S01]  /*1560*/  @UP0 ULDC.64 UR14, c[0x0][0x250] ;  /* 0x00009400000e0ab9 */ /* 0x000fe20000000a00 */
[----:B------:R-:W-:-:S02]  /*1570*/  @UP1 UIADD3 UR47, UR19, UR16, URZ ;  /* 0x00000010132f1290 */ /* 0x000fc4000fffe03f */
[----:B------:R-:W-:Y:S02]  /*1580*/  USEL UR55, UR20, UR18, !UP1 ;  /* 0x0000001214377287 */ /* 0x000fe4000c800000 */
[----:B------:R-:W-:Y:S02]  /*1590*/  UIADD3 UR16, UR21, -0x80, URZ ;  /* 0xffffff8015107890 */ /* 0x000fe4000fffe03f */
[----:B------:R-:W-:Y:S01]  /*15a0*/  @!P3 IMAD.IADD R2, R2, 0x1, -R6 ;  /* 0x000000010202b824 */ /* 0x000fe200078e0a06 */
[----:B------:R-:W-:Y:S02]  /*15b0*/  @UP0 UIMAD.WIDE.U32 UR18, UR27, UR14, URZ ;  /* 0x0000000e1b1202a5 */ /* 0x000fe4000f8e003f */
        /* <DEDUP_REMOVED lines=22> */
.L_x_1656:
        /* <DEDUP_REMOVED lines=34> */
.L_x_1657:
        /* <DEDUP_REMOVED lines=11> */
.L_x_1658:
[----:B------:R-:W-:-:S04]  /*19f0*/  UIMAD UR6, UR44, UR61, UR56 ;  /* 0x0000003d2c0672a4 */ /* 0x000fc8000f8e0238 */
[----:B------:R-:W-:-:S12]  /*1a00*/  UIMAD UR6, UR6, UR59, URZ ;  /* 0x0000003b060672a4 */ /* 0x000fd8000f8e023f */
.L_x_1659:
[----:B------:R-:W1:Y:S01]  /*1a10*/  S2R R8, SR_TID.X ;  /* 0x0000000000087919 */ /* 0x000e620000002100 */
[----:B------:R-:W2:Y:S01]  /*1a20*/  LDC.64 R6, c[0x0][0x420] ;  /* 0x00010800ff067b82 */ /* 0x000ea20000000a00 */
[----:B------:R-:W-:Y:S01]  /*1a30*/  ULDC UR18, c[0x0][0x2dc] ;  /* 0x0000b70000127ab9 */ /* 0x000fe20000000800 */
[----:B------:R-:W-:Y:S01]  /*1a40*/  UIADD3 UR33, UR16, UR6, URZ ;  /* 0x0000000610217290 */ /* 0x000fe2000fffe03f */
[----:B------:R-:W-:Y:S01]  /*1a50*/  BSSY B1, `(.L_x_1655) ;  /* 0x0000abe000017945 */ /* 0x000fe20003800000 */
[----:B------:R-:W-:Y:S02]  /*1a60*/  UIMAD UR6, UR18, UR61, URZ ;  /* 0x0000003d120672a4 */ /* 0x000fe4000f8e023f */
[----:B------:R-:W-:Y:S01]  /*1a70*/  UIADD3 UR9, UR16, UR30, URZ ;  /* 0x0000001e10097290 */ /* 0x000fe2000fffe03f */
[----:B------:R-:W-:Y:S01]  /*1a80*/  ULDC.64 UR34, c[0x0][0x2b0] ;  /* 0x0000ac0000227ab9 */ /* 0x000fe20000000a00 */
[----:B------:R-:W-:Y:S02]  /*1a90*/  USHF.R.S32.HI UR57, URZ, 0x1f, UR56 ;  /* 0x0000001f3f397899 */ /* 0x000fe40008011438 */
[----:B------:R-:W-:Y:S01]  /*1aa0*/  UIMAD.WIDE UR34, UR9, 0x4, UR34 ;  /* 0x00000004092278a5 */ /* 0x000fe2000f8e0222 */
[----:B------:R-:W-:Y:S01]  /*1ab0*/  ULDC.64 UR20, c[0x0][0x258] ;  /* 0x0000960000147ab9 */ /* 0x000fe20000000a00 */
[----:B------:R-:W-:Y:S01]  /*1ac0*/  UISETP.GE.AND UP3, UPT, UR36, 0x1, UPT ;  /* 0x000000012400788c */ /* 0x000fe2000bf66270 */
[----:B------:R-:W-:Y:S01]  /*1ad0*/  ULDC.64 UR38, c[0x0][0x210] ;  /* 0x0000840000267ab9 */ /* 0x000fe20000000a00 */
[----:B------:R-:W-:Y:S01]  /*1ae0*/  ULDC.64 UR30, c[0x0][0x3e0] ;  /* 0x0000f800001e7ab9 */ /* 0x000fe20000000a00 */
[----:B------:R-:W-:Y:S01]  /*1af0*/  ULDC.64 UR40, c[0x0][0x478] ;  /* 0x00011e0000287ab9 */ /* 0x000fe20000000a00 */
[----:B------:R-:W-:Y:S01]  /*1b00*/  ULEA.HI.SX32 UR37, UR37, 0xffffffff, 0x19 ;  /* 0xffffffff25257891 */ /* 0x000fe2000f8fca3f */
[----:B-1----:R-:W-:-:S04]  /*1b10*/  SHF.R.S32.HI R5, RZ, 0x1f, R8 ;  /* 0x0000001fff057819 */ /* 0x002fc80000011408 */
[CC--:B------:R-:W-:Y:S02]  /*1b20*/  LEA.HI R2, R5.reuse, R8.reuse, RZ, 0x5 ;  /* 0x0000000805027211 */ /* 0x0c0fe400078f28ff */
[----:B------:R-:W-:Y:S02]  /*1b30*/  LEA.HI R5, R5, R8, RZ, 0x3 ;  /* 0x0000000805057211 */ /* 0x000fe400078f18ff */
[----:B------:R-:W-:Y:S02]  /*1b40*/  LOP3.LUT R0, R2, 0xffffffe0, RZ, 0xc0, !PT ;  /* 0xffffffe002007812 */ /* 0x000fe400078ec0ff */
[----:B------:R-:W-:Y:S02]  /*1b50*/  LOP3.LUT R4, R5, 0xfffffff8, RZ, 0xc0, !PT ;  /* 0xfffffff805047812 */ /* 0x000fe400078ec0ff */
[----:B------:R-:W-:Y:S01]  /*1b60*/  SHF.R.S32.HI R2, RZ, 0x5, R2 ;  /* 0x00000005ff027819 */ /* 0x000fe20000011402 */
[C---:B------:R-:W-:Y:S02]  /*1b70*/  IMAD.IADD R0, R8.reuse, 0x1, -R0 ;  /* 0x0000000108007824 */ /* 0x040fe400078e0a00 */
[----:B------:R-:W-:-:S02]  /*1b80*/  IMAD.IADD R4, R8, 0x1, -R4 ;  /* 0x0000000108047824 */ /* 0x000fc400078e0a04 */
[----:B------:R-:W-:Y:S01]  /*1b90*/  IMAD R13, R2, UR6, R0 ;  /* 0x00000006020d7c24 */ /* 0x000fe2000f8e0200 */
[----:B------:R-:W-:Y:S01]  /*1ba0*/  SHF.R.S32.HI R2, RZ, 0x3, R5 ;  /* 0x00000003ff027819 */ /* 0x000fe20000011405 */
[----:B------:R-:W-:Y:S01]  /*1bb0*/  IMAD.SHL.U32 R4, R4, 0x8, RZ ;  /* 0x0000000804047824 */ /* 0x000fe200078e00ff */
[----:B------:R-:W-:Y:S01]  /*1bc0*/  USHF.L.U32 UR6, UR6, 0x7, URZ ;  /* 0x0000000706067899 */ /* 0x000fe2000800063f */
[----:B--2---:R-:W-:Y:S01]  /*1bd0*/  IMAD R0, R6, UR27, RZ ;  /* 0x0000001b06007c24 */ /* 0x004fe2000f8e02ff */
[----:B------:R-:W-:Y:S02]  /*1be0*/  SHF.R.S32.HI R37, RZ, 0x1f, R2 ;  /* 0x0000001fff257819 */ /* 0x000fe40000011402 */
[----:B------:R-:W-:Y:S01]  /*1bf0*/  SHF.R.S32.HI R5, RZ, 0x1f, R4 ;  /* 0x0000001fff057819 */ /* 0x000fe20000011404 */
[----:B------:R-:W-:Y:S01]  /*1c00*/  IMAD R0, R7, UR16, R0 ;  /* 0x0000001007007c24 */ /* 0x000fe2000f8e0200 */
[----:B------:R-:W-:Y:S01]  /*1c10*/  IADD3 R8, P0, R4, UR8, RZ ;  /* 0x0000000804087c10 */ /* 0x000fe2000ff1e0ff */
[----:B------:R-:W-:Y:S01]  /*1c20*/  ULDC.64 UR8, c[0x0][0x428] ;  /* 0x00010a0000087ab9 */ /* 0x000fe20000000a00 */
[----:B------:R-:W-:Y:S01]  /*1c30*/  IADD3 R10, P1, R2, UR16, RZ ;  /* 0x00000010020a7c10 */ /* 0x000fe2000ff3e0ff */
[----:B------:R-:W-:Y:S01]  /*1c40*/  UIMAD UR18, UR57, UR8, URZ ;  /* 0x00000008391272a4 */ /* 0x000fe2000f8e023f */
[----:B------:R-:W-:Y:S01]  /*1c50*/  IADD3.X R9, R5, UR52, RZ, P0, !PT ;  /* 0x0000003405097c10 */ /* 0x000fe200087fe4ff */
[----:B------:R-:W-:Y:S01]  /*1c60*/  IMAD.U32 R12, RZ, RZ, UR8 ;  /* 0x00000008ff0c7e24 */ /* 0x000fe2000f8e00ff */
[----:B------:R-:W-:Y:S01]  /*1c70*/  IADD3.X R11, R37, UR27, RZ, P1, !PT ;  /* 0x0000001b250b7c10 */ /* 0x000fe20008ffe4ff */
[----:B------:R-:W-:Y:S01]  /*1c80*/  UIMAD UR8, UR57, UR20, URZ ;  /* 0x00000014390872a4 */ /* 0x000fe2000f8e023f */
[----:B------:R-:W-:Y:S01]  /*1c90*/  IMAD.WIDE.U32 R8, R6, UR16, R8 ;  /* 0x0000001006087c25 */ /* 0x000fe2000f8e0008 */
[----:B------:R-:W-:-:S02]  /*1ca0*/  UIADD3 UR16, UP2, UP1, UR22, UR6, UR26 ;  /* 0x0000000616107290 */ /* 0x000fc4000f95e01a */
[----:B------:R-:W-:Y:S01]  /*1cb0*/  USHF.R.S32.HI UR6, URZ, 0x1f, UR6 ;  /* 0x0000001f3f067899 */ /* 0x000fe20008011406 */
[----:B------:R-:W-:Y:S01]  /*1cc0*/  IMAD R11, R11, UR28, RZ ;  /* 0x0000001c0b0b7c24 */ /* 0x000fe2000f8e02ff */
[----:B------:R-:W-:Y:S01]  /*1cd0*/  UIMAD UR23, UR56, UR9, UR18 ;  /* 0x00000009381772a4 */ /* 0x000fe2000f8e0212 */
[----:B------:R-:W-:Y:S01]  /*1ce0*/  IMAD.IADD R9, R9, 0x1, R0 ;  /* 0x0000000109097824 */ /* 0x000fe200078e0200 */
[----:B------:R-:W-:Y:S01]  /*1cf0*/  UIMAD UR9, UR56, UR21, UR8 ;  /* 0x00000015380972a4 */ /* 0x000fe2000f8e0208 */
[C---:B------:R-:W-:Y:S01]  /*1d00*/  IMAD R0, R10.reuse, UR29, R11 ;  /* 0x0000001d0a007c24 */ /* 0x040fe2000f8e020b */
[----:B------:R-:W-:Y:S01]  /*1d10*/  UIADD3.X UR6, UR45, UR6, UR49, UP2, UP1 ;  /* 0x000000062d067290 */ /* 0x000fe200097e2431 */
[----:B------:R-:W-:Y:S01]  /*1d20*/  IMAD.WIDE.U32 R10, R10, UR28, R4 ;  /* 0x0000001c0a0a7c25 */ /* 0x000fe2000f8e0004 */
[----:B------:R-:W-:Y:S01]  /*1d30*/  UIADD3 UR8, UP2, UP1, UR48, UR16, UR55 ;  /* 0x0000001030087290 */ /* 0x000fe2000f95e037 */
[----:B------:R-:W-:Y:S02]  /*1d40*/  ULDC.64 UR18, c[0x0][0x400] ;  /* 0x0001000000127ab9 */ /* 0x000fe40000000a00 */
[----:B------:R-:W-:Y:S01]  /*1d50*/  IMAD.WIDE.U32 R8, R12, UR56, R8 ;  /* 0x000000380c087c25 */ /* 0x000fe2000f8e0008 */
[----:B------:R-:W-:Y:S01]  /*1d60*/  IADD3 R10, P0, R10, UR58, RZ ;  /* 0x0000003a0a0a7c10 */ /* 0x000fe2000ff1e0ff */
[----:B------:R-:W-:-:S02]  /*1d70*/  UIADD3.X UR6, UR50, UR6, UR47, UP2, UP1 ;  /* 0x0000000632067290 */ /* 0x000fc400097e242f */
[----:B------:R-:W-:Y:S01]  /*1d80*/  VIADD R9, R9, UR23 ;  /* 0x0000001709097c36 */ /* 0x000fe20008000000 */
[----:B------:R-:W-:Y:S01]  /*1d90*/  IADD3.X R11, R11, UR54, R0, P0, !PT ;  /* 0x000000360b0b7c10 */ /* 0x000fe200087fe400 */
[----:B------:R-:W-:Y:S01]  /*1da0*/  IMAD.U32 R0, RZ, RZ, UR20 ;  /* 0x00000014ff007e24 */ /* 0x000fe2000f8e00ff */
[----:B------:R-:W-:Y:S01]  /*1db0*/  PLOP3.LUT P0, PT, PT, PT, UP3, 0x80, 0x0 ;  /* 0x000000000000781c */ /* 0x000fe20003f0f038 */
        /* <DEDUP_REMOVED lines=23> */
[C---:B------:R-:W-:Y:S01]  /*1f30*/  VIADD R19, R2.reuse, 0x40 ;  /* 0x0000004002137836 */ /* 0x040fe20000000000 */
[----:B------:R-:W-:Y:S01]  /*1f40*/  ULEA.HI UR16, UR9, UR9, URZ, 0x1 ;  /* 0x0000000909107291 */ /* 0x000fe2000f8f083f */
[----:B------:R-:W-:Y:S01]  /*1f50*/  IMAD.MOV.U32 R27, RZ, RZ, R14 ;  /* 0x000000ffff1b7224 */ /* 0x000fe200078e000e */
[----:B------:R-:W-:Y:S01]  /*1f60*/  ISETP.GE.AND P3, PT, R2, UR6, PT ;  /* 0x0000000602007c0c */ /* 0x000fe2000bf66270 */
[----:B------:R-:W-:Y:S01]  /*1f70*/  IMAD.MOV.U32 R26, RZ, RZ, R8 ;  /* 0x000000ffff1a7224 */ /* 0x000fe200078e0008 */
[----:B------:R-:W-:Y:S01]  /*1f80*/  ISETP.GE.AND P2, PT, R20, UR6, PT ;  /* 0x0000000614007c0c */ /* 0x000fe2000bf46270 */
[----:B------:R-:W-:Y:S01]  /*1f90*/  USHF.L.U32 UR18, UR28, 0x5, URZ ;  /* 0x000000051c127899 */ /* 0x000fe2000800063f */
[----:B------:R-:W-:Y:S01]  /*1fa0*/  @P0 BAR.SYNC.DEFER_BLOCKING 0x0 ;  /* 0x0000000000000b1d */ /* 0x000fe20000010000 */
[----:B------:R-:W-:Y:S01]  /*1fb0*/  ISETP.GE.AND P0, PT, R21, UR6, PT ;  /* 0x0000000615007c0c */ /* 0x000fe2000bf06270 */
[----:B------:R-:W-:Y:S01]  /*1fc0*/  IMAD.U32 R17, RZ, RZ, UR8 ;  /* 0x00000008ff117e24 */ /* 0x000fe2000f8e00ff */
[----:B------:R-:W-:Y:S01]  /*1fd0*/  ISETP.GE.AND P6, PT, R19, UR6, PT ;  /* 0x0000000613007c0c */ /* 0x000fe2000bfc6270 */
[----:B------:R-:W-:Y:S01]  /*1fe0*/  ULOP3.LUT UR8, UR16, 0xfffffffe, URZ, 0xc0, !UPT ;  /* 0xfffffffe10087892 */ /* 0x000fe2000f8ec03f */
[C---:B------:R-:W-:Y:S01]  /*1ff0*/  IMAD.SHL.U32 R11, R6.reuse, 0x20, RZ ;  /* 0x00000020060b7824 */ /* 0x040fe200078e00ff */
[C---:B------:R-:W-:Y:S01]  /*2000*/  SHF.L.U64.HI R13, R6.reuse, 0x5, R7 ;  /* 0x00000005060d7819 */ /* 0x040fe20000010207 */
[----:B------:R-:W-:Y:S01]  /*2010*/  IMAD.MOV.U32 R24, RZ, RZ, R16 ;  /* 0x000000ffff187224 */ /* 0x000fe200078e0010 */
[----:B------:R-:W-:Y:S01]  /*2020*/  UIADD3 UR8, UR9, -UR8, URZ ;  /* 0x8000000809087290 */ /* 0x000fe2000fffe03f */
[----:B------:R-:W-:Y:S01]  /*2030*/  @!P3 IMAD.MOV.U32 R8, RZ, RZ, R27 ;  /* 0x000000ffff08b224 */ /* 0x000fe200078e001b */
[----:B------:R-:W-:Y:S01]  /*2040*/  STL [R1+0x4c], R27 ;  /* 0x00004c1b01007387 */ /* 0x000fe20000100800 */
[----:B------:R-:W-:Y:S01]  /*2050*/  @!P3 IMAD.MOV.U32 R9, RZ, RZ, R26 ;  /* 0x000000ffff09b224 */ /* 0x000fe200078e001a */
[-C--:B------:R-:W-:Y:S01]  /*2060*/  @!P2 LEA R12, P5, R11, R27.reuse, 0x1 ;  /* 0x0000001b0b0ca211 */ /* 0x080fe200078a08ff */
[----:B------:R-:W-:Y:S01]  /*2070*/  IMAD.U32 R14, RZ, RZ, UR18 ;  /* 0x00000012ff0e7e24 */ /* 0x000fe2000f8e00ff */
[----:B------:R-:W-:Y:S01]  /*2080*/  UISETP.NE.AND UP0, UPT, UR8, 0x1, UPT ;  /* 0x000000010800788c */ /* 0x000fe2000bf05270 */
[----:B------:R-:W-:Y:S01]  /*2090*/  IMAD.MOV.U32 R25, RZ, RZ, R10 ;  /* 0x000000ffff197224 */ /* 0x000fe200078e000a */
[----:B------:R-:W-:Y:S01]  /*20a0*/  @!P6 LEA R10, P4, R6, R27, 0x7 ;  /* 0x0000001b060ae211 */ /* 0x000fe200078838ff */
[----:B------:R1:W-:Y:S01]  /*20b0*/  STL [R1+0x48], R26 ;  /* 0x0000481a01007387 */ /* 0x0003e20000100800 */
[----:B------:R-:W-:Y:S01]  /*20c0*/  @!P2 LEA R16, P1, R14, R24, 0x1 ;  /* 0x000000180e10a211 */ /* 0x000fe200078208ff */
[----:B------:R-:W-:Y:S01]  /*20d0*/  @!P0 IMAD R18, R7, 0xc0, RZ ;  /* 0x000000c007128824 */ /* 0x000fe200078e02ff */
[-C--:B------:R-:W-:Y:S01]  /*20e0*/  @!P2 LEA.HI.X R13, R11, R26.reuse, R13, 0x1, P5 ;  /* 0x0000001a0b0da211 */ /* 0x080fe200028f0c0d */
[----:B------:R3:W-:Y:S01]  /*20f0*/  STL [R1+0x34], R24 ;  /* 0x0000341801007387 */ /* 0x0007e20000100800 */
[----:B------:R-:W-:Y:S01]  /*2100*/  @!P6 LEA.HI.X R11, R6, R26, R7, 0x7, P4 ;  /* 0x0000001a060be211 */ /* 0x000fe200020f3c07 */
[----:B------:R-:W-:Y:S01]  /*2110*/  UIMAD UR16, UR42, UR12, URZ ;  /* 0x0000000c2a1072a4 */ /* 0x000fe2000f8e023f */
[----:B------:R-:W-:Y:S01]  /*2120*/  @!P2 LEA.HI.X R17, R14, R25, R17, 0x1, P1 ;  /* 0x000000190e11a211 */ /* 0x000fe200008f0c11 */
[----:B------:R4:W-:Y:S01]  /*2130*/  STL [R1+0x30], R25 ;  /* 0x0000301901007387 */ /* 0x0009e20000100800 */
[----:B------:R-:W-:Y:S01]  /*2140*/  PLOP3.LUT P1, PT, PT, PT, UP0, 0x80, 0x0 ;  /* 0x000000000000781c */ /* 0x000fe20003f2f008 */
[----:B------:R-:W-:-:S02]  /*2150*/  UIMAD UR8, UR24, -0x80, UR7 ;  /* 0xffffff80180878a4 */ /* 0x000fc4000f8e0207 */
[----:B------:R-:W-:Y:S01]  /*2160*/  UIMAD UR16, UR32, UR13, UR16 ;  /* 0x0000000d201072a4 */ /* 0x000fe2000f8e0210 */
[----:B------:R-:W-:-:S03]  /*2170*/  ULDC.64 UR18, c[0x0][0x260] ;  /* 0x0000980000127ab9 */ /* 0x000fc60000000a00 */
[----:B------:R-:W-:Y:S02]  /*2180*/  ISETP.GE.AND P4, PT, R20, UR8, PT ;  /* 0x0000000814007c0c */ /* 0x000fe4000bf86270 */
[----:B--2---:R-:W-:-:S05]  /*2190*/  LEA R0, R23, UR4, 0x1 ;  /* 0x0000000417007c11 */ /* 0x004fca000f8e08ff */
        /* <DEDUP_REMOVED lines=9> */
[----:B------:R-:W-:Y:S04]  /*2230*/  @!P2 LDGSTS.E.BYPASS.LTC128B.128 [R0+0x9000], desc[UR10][R12.64] ;  /* 0x090000000c00afae */ /* 0x000fe8000b901d4a */
[----:B------:R-:W-:Y:S04]  /*2240*/  @P6 STS.128 [R0+0xa000], RZ ;  /* 0x00a000ff00006388 */ /* 0x000fe80000000c00 */
[----:B------:R-:W-:Y:S01]  /*2250*/  @!PT LDS RZ, [RZ] ;  /* 0x00000000fffff984 */ /* 0x000fe20000000800 */
[----:B------:R-:W-:Y:S01]  /*2260*/  @!PT LDS RZ, [RZ] ;  /* 0x00000000fffff984 */ /* 0x000fe20000000800 */
[----:B------:R-:W-:Y:S01]  /*2270*/  @!PT LDS RZ, [RZ] ;  /* 0x00000000fffff984 */ /* 0x000fe20000000800 */
[----:B------:R5:W-:Y:S04]  /*2280*/  @!P6 LDGSTS.E.BYPASS.LTC128B.128 [R0+0xa000], desc[UR10][R10.64] ;  /* 0x0a0000000a00efae */ /* 0x000be8000b901d4a */
[----:B------:R-:W-:Y:S01]  /*2290*/  @P0 STS.128 [R0+0xb000], RZ ;  /* 0x00b000ff00000388 */ /* 0x000fe20000000c00 */
[----:B--2---:R-:W-:-:S02]  /*22a0*/  @!P0 IMAD.MOV.U32 R8, RZ, RZ, R27 ;  /* 0x000000ffff088224 */ /* 0x004fc400078e001b */
[----:B------:R-:W-:Y:S02]  /*22b0*/  @!P0 IMAD.MOV.U32 R9, RZ, RZ, R26 ;  /* 0x000000ffff098224 */ /* 0x000fe400078e001a */
[----:B------:R-:W-:-:S04]  /*22c0*/  @!P0 IMAD.WIDE.U32 R8, R6, 0xc0, R8 ;  /* 0x000000c006088825 */ /* 0x000fc800078e0008 */
[----:B------:R-:W-:Y:S02]  /*22d0*/  @!P0 IMAD.MOV.U32 R6, RZ, RZ, R8 ;  /* 0x000000ffff068224 */ /* 0x000fe400078e0008 */
[----:B------:R-:W-:Y:S02]  /*22e0*/  VIADD R8, R23, 0x2000 ;  /* 0x0000200017087836 */ /* 0x000fe40000000000 */
[----:B------:R-:W-:Y:S02]  /*22f0*/  @!P0 IMAD.IADD R7, R9, 0x1, R18 ;  /* 0x0000000109078824 */ /* 0x000fe400078e0212 */
[----:B------:R-:W-:Y:S01]  /*2300*/  @!P3 IMAD.MOV.U32 R9, RZ, RZ, R25 ;  /* 0x000000ffff09b224 */ /* 0x000fe200078e0019 */
[----:B------:R-:W-:Y:S01]  /*2310*/  SEL R8, R8, R23, !P1 ;  /* 0x0000001708087207 */ /* 0x000fe20004800000 */
[----:B-----5:R-:W-:Y:S01]  /*2320*/  IMAD.U32 R10, RZ, RZ, UR28 ;  /* 0x0000001cff0a7e24 */ /* 0x020fe2000f8e00ff */
[----:B------:R-:W-:Y:S01]  /*2330*/  @!PT LDS RZ, [RZ] ;  /* 0x00000000fffff984 */ /* 0x000fe20000000800 */
[----:B------:R-:W-:Y:S01]  /*2340*/  @!PT LDS RZ, [RZ] ;  /* 0x00000000fffff984 */ /* 0x000fe20000000800 */
[----:B------:R-:W-:Y:S01]  /*2350*/  @!PT LDS RZ, [RZ] ;  /* 0x00000000fffff984 */ /* 0x000fe20000000800 */
[----:B------:R2:W-:Y:S02]  /*2360*/  @!P0 LDGSTS.E.BYPASS.LTC128B.128 [R0+0xb000], desc[UR10][R6.64] ;  /* 0x0b00000006008fae */ /* 0x0005e4000b901d4a */
[----:B------:R-:W-:Y:S01]  /*2370*/  LEA R23, R8, UR4, 0x1 ;  /* 0x0000000408177c11 */ /* 0x000fe2000f8e08ff */
[----:B------:R-:W-:-:S04]  /*2380*/  @!P3 IMAD.MOV.U32 R8, RZ, RZ, R24 ;  /* 0x000000ffff08b224 */ /* 0x000fc800078e0018 */
[----:B------:R-:W-:Y:S04]  /*2390*/  STL [R1+0x4], R23 ;  /* 0x0000041701007387 */ /* 0x000fe80000100800 */
[----:B------:R-:W5:Y:S04]  /*23a0*/  LDL R38, [R1+0x6c] ;  /* 0x00006c0001267983 */ /* 0x000f680000100800 */
[----:B------:R-:W-:Y:S04]  /*23b0*/  @P3 STS [R23], RZ ;  /* 0x000000ff17003388 */ /* 0x000fe80000000800 */
[----:B------:R-:W-:Y:S04]  /*23c0*/  @P3 STS [R23+0x4], RZ ;  /* 0x000004ff17003388 */ /* 0x000fe80000000800 */
[----:B------:R-:W-:Y:S01]  /*23d0*/  @P3 STS [R23+0x8], RZ ;  /* 0x000008ff17003388 */ /* 0x000fe20000000800 */
[----:B--2---:R-:W-:-:S03]  /*23e0*/  IMAD.U32 R6, RZ, RZ, UR12 ;  /* 0x0000000cff067e24 */ /* 0x004fc6000f8e00ff */
[----:B------:R-:W-:Y:S01]  /*23f0*/  @P3 STS [R23+0xc], RZ ;  /* 0x00000cff17003388 */ /* 0x000fe20000000800 */
[----:B------:R-:W-:-:S03]  /*2400*/  IMAD.WIDE.U32 R6, R6, UR32, R4 ;  /* 0x0000002006067c25 */ /* 0x000fc6000f8e0004 */
[----:B------:R-:W-:Y:S01]  /*2410*/  @!PT LDS RZ, [RZ] ;  /* 0x00000000fffff984 */ /* 0x000fe20000000800 */
[----:B------:R-:W-:Y:S01]  /*2420*/  @!PT LDS RZ, [RZ] ;  /* 0x00000000fffff984 */ /* 0x000fe20000000800 */
[----:B------:R-:W-:Y:S01]  /*2430*/  @!PT LDS RZ, [RZ] ;  /* 0x00000000fffff984 */ /* 0x000fe20000000800 */
[----:B------:R2:W-:Y:S01]  /*2440*/  @!P3 LDGSTS.E.BYPASS.LTC128B.128 [R23], desc[UR10][R8.64] ;  /* 0x000000000817bfae */ /* 0x0005e2000b901d4a */
[----:B------:R-:W-:Y:S02]  /*2450*/  @!P6 LEA R12, P3, R10, R24, 0x7 ;  /* 0x000000180a0ce211 */ /* 0x000fe400078638ff */
[----:B------:R-:W-:Y:S01]  /*2460*/  IADD3 R6, P5, R6, UR51, RZ ;  /* 0x0000003306067c10 */ /* 0x000fe2000ffbe0ff */
[----:B------:R-:W-:Y:S04]  /*2470*/  @P2 STS [R23+0x1000], RZ ;  /* 0x001000ff17002388 */ /* 0x000fe80000000800 */
[----:B------:R-:W-:Y:S01]  /*2480*/  @P2 STS [R23+0x1004], RZ ;  /* 0x001004ff17002388 */ /* 0x000fe20000000800 */
[----:B------:R-:W-:-:S03]  /*2490*/  VOTEU.ALL UP0, P0 ;  /* 0x00000000003f7886 */ /* 0x000fc60000000000 */
[----:B------:R-:W-:Y:S04]  /*24a0*/  @P2 STS [R23+0x1008], RZ ;  /* 0x001008ff17002388 */ /* 0x000fe80000000800 */
[----:B------:R-:W-:Y:S04]  /*24b0*/  @P2 STS [R23+0x100c], RZ ;  /* 0x00100cff17002388 */ /* 0x000fe80000000800 */
[----:B------:R-:W-:Y:S01]  /*24c0*/  @!PT LDS RZ, [RZ] ;  /* 0x00000000fffff984 */ /* 0x000fe20000000800 */
[----:B------:R-:W-:Y:S01]  /*24d0*/  @!PT LDS RZ, [RZ] ;  /* 0x00000000fffff984 */ /* 0x000fe20000000800 */
[----:B------:R-:W-:Y:S01]  /*24e0*/  @!PT LDS RZ, [RZ] ;  /* 0x00000000fffff984 */ /* 0x000fe20000000800 */
[----:B------:R1:W-:Y:S01]  /*24f0*/  @!P2 LDGSTS.E.BYPASS.LTC128B.128 [R23+0x1000], desc[UR10][R16.64] ;  /* 0x010000001017afae */ /* 0x0003e2000b901d4a */
[----:B------:R-:W-:Y:S02]  /*2500*/  IMAD.MOV.U32 R43, RZ, RZ, 0x7f800000 ;  /* 0x7f800000ff2b7424 */ /* 0x000fe400078e00ff */
[----:B------:R-:W-:Y:S01]  /*2510*/  IMAD.MOV.U32 R42, RZ, RZ, 0x7f800000 ;  /* 0x7f800000ff2a7424 */ /* 0x000fe200078e00ff */
[----:B------:R-:W5:Y:S01]  /*2520*/  LDL R39, [R1+0x74] ;  /* 0x0000740001277983 */ /* 0x000f620000100800 */
[----:B--2---:R-:W-:-:S02]  /*2530*/  IMAD.U32 R8, RZ, RZ, UR16 ;  /* 0x00000010ff087e24 */ /* 0x004fc4000f8e00ff */
[----:B------:R-:W-:-:S03]  /*2540*/  IMAD.U32 R9, RZ, RZ, UR29 ;  /* 0x0000001dff097e24 */ /* 0x000fc6000f8e00ff */
[----:B------:R-:W-:Y:S01]  /*2550*/  IADD3.X R7, R7, UR53, R8, P5, !PT ;  /* 0x0000003507077c10 */ /* 0x000fe2000affe408 */
[----:B------:R-:W-:Y:S01]  /*2560*/  @!P0 IMAD.MOV.U32 R8, RZ, RZ, R24 ;  /* 0x000000ffff088224 */ /* 0x000fe200078e0018 */
[----:B------:R-:W-:Y:S02]  /*2570*/  ISETP.GE.AND P5, PT, R2, UR8, PT ;  /* 0x0000000802007c0c */ /* 0x000fe4000bfa6270 */
[----:B------:R-:W-:Y:S01]  /*2580*/  @!P6 LEA.HI.X R13, R10, R25, R9, 0x7, P3 ;  /* 0x000000190a0de211 */ /* 0x000fe200018f3c09 */
[----:B------:R-:W-:Y:S01]  /*2590*/  @!P0 IMAD.MOV.U32 R9, RZ, RZ, R25 ;  /* 0x000000ffff098224 */ /* 0x000fe200078e0019 */
[----:B------:R-:W-:Y:S02]  /*25a0*/  ISETP.GE.AND P3, PT, R19, UR8, PT ;  /* 0x0000000813007c0c */ /* 0x000fe4000bf66270 */
[----:B------:R-:W-:Y:S01]  /*25b0*/  @!P4 IADD3 R14, P2, R2, 0x20, RZ ;  /* 0x00000020020ec810 */ /* 0x000fe20007f5e0ff */
[----:B------:R-:W3:Y:S01]  /*25c0*/  @!P4 LDC.64 R18, c[0x0][0x218] ;  /* 0x00008600ff12cb82 */ /* 0x000ee20000000a00 */
[----:B------:R-:W-:Y:S01]  /*25d0*/  @!UP0 UIMAD UR16, UR29, 0xc0, URZ ;  /* 0x000000c01d1088a4 */ /* 0x000fe2000f8e023f */
[----:B------:R-:W-:Y:S01]  /*25e0*/  @!P0 IMAD.WIDE.U32 R8, R10, 0xc0, R8 ;  /* 0x000000c00a088825 */ /* 0x000fe200078e0008 */
[----:B------:R-:W-:Y:S03]  /*25f0*/  @P6 STS [R23+0x2000], RZ ;  /* 0x002000ff17006388 */ /* 0x000fe60000000800 */
[----:B-1----:R-:W-:Y:S01]  /*2600*/  @!P4 IMAD.X R16, RZ, RZ, R37, P2 ;  /* 0x000000ffff10c224 */ /* 0x002fe200010e0625 */
[----:B------:R-:W-:Y:S01]  /*2610*/  ISETP.GE.AND P2, PT, R21, UR8, PT ;  /* 0x0000000815007c0c */ /* 0x000fe2000bf46270 */
[----:B------:R-:W-:Y:S01]  /*2620*/  IMAD R10, R22, UR18, RZ ;  /* 0x00000012160a7c24 */ /* 0x000fe2000f8e02ff */
[----:B------:R-:W1:Y:S01]  /*2630*/  @!P5 LDC.64 R20, c[0x0][0x218] ;  /* 0x00008600ff14db82 */ /* 0x000e620000000a00 */
[----:B------:R-:W-:Y:S01]  /*2640*/  @P6 STS [R23+0x2004], RZ ;  /* 0x002004ff17006388 */ /* 0x000fe20000000800 */
[----:B------:R-:W-:-:S03]  /*2650*/  IMAD.WIDE.U32 R6, R15, UR18, R6 ;  /* 0x000000120f067c25 */ /* 0x000fc6000f8e0006 */
[----:B------:R-:W-:Y:S01]  /*2660*/  @P6 STS [R23+0x2008], RZ ;  /* 0x002008ff17006388 */ /* 0x000fe20000000800 */
[----:B------:R-:W-:Y:S02]  /*2670*/  IMAD R11, R15, UR19, R10 ;  /* 0x000000130f0b7c24 */ /* 0x000fe4000f8e020a */
[----:B------:R-:W-:Y:S01]  /*2680*/  @!P0 VIADD R9, R9, UR16 ;  /* 0x0000001009098c36 */ /* 0x000fe20008000000 */
[----:B------:R-:W-:Y:S01]  /*2690*/  @P6 STS [R23+0x200c], RZ ;  /* 0x00200cff17006388 */ /* 0x000fe20000000800 */
[----:B------:R-:W-:Y:S01]  /*26a0*/  IMAD.U32 R10, RZ, RZ, UR14 ;  /* 0x0000000eff0a7e24 */ /* 0x000fe2000f8e00ff */
[----:B------:R-:W2:Y:S01]  /*26b0*/  @!P3 LDC.64 R26, c[0x0][0x218] ;  /* 0x00008600ff1abb82 */ /* 0x000ea20000000a00 */
[----:B------:R-:W-:Y:S01]  /*26c0*/  @!P4 IMAD R16, R16, UR12, RZ ;  /* 0x0000000c1010cc24 */ /* 0x000fe2000f8e02ff */
[----:B------:R-:W-:Y:S01]  /*26d0*/  @!PT LDS RZ, [RZ] ;  /* 0x00000000fffff984 */ /* 0x000fe20000000800 */
[----:B------:R-:W-:Y:S01]  /*26e0*/  @!PT LDS RZ, [RZ] ;  /* 0x00000000fffff984 */ /* 0x000fe20000000800 */
[----:B------:R-:W-:Y:S01]  /*26f0*/  @!PT LDS RZ, [RZ] ;  /* 0x00000000fffff984 */ /* 0x000fe20000000800 */
[----:B------:R-:W-:Y:S01]  /*2700*/  @!P6 LDGSTS.E.BYPASS.LTC128B.128 [R23+0x2000], desc[UR10][R12.64] ;  /* 0x020000000c17efae */ /* 0x000fe2000b901d4a */
[----:B------:R-:W-:Y:S01]  /*2710*/  IMAD.IADD R7, R7, 0x1, R11 ;  /* 0x0000000107077824 */ /* 0x000fe200078e020b */
[----:B------:R-:W-:-:S02]  /*2720*/  UIMAD UR8, UR42, UR14, URZ ;  /* 0x0000000e2a0872a4 */ /* 0x000fc4000f8e023f */
[----:B------:R-:W-:Y:S01]  /*2730*/  @P0 STS [R23+0x3000], RZ ;  /* 0x003000ff17000388 */ /* 0x000fe20000000800 */
[----:B------:R-:W-:Y:S01]  /*2740*/  ULDC.64 UR18, c[0x0][0x268] ;  /* 0x00009a0000127ab9 */ /* 0x000fe20000000a00 */
[----:B------:R-:W2:Y:S02]  /*2750*/  @!P2 LDC.64 R34, c[0x0][0x218] ;  /* 0x00008600ff22ab82 */ /* 0x000ea40000000a00 */
[----:B------:R-:W-:Y:S04]  /*2760*/  @P0 STS [R23+0x3004], RZ ;  /* 0x003004ff17000388 */ /* 0x000fe80000000800 */
[----:B------:R-:W-:Y:S01]  /*2770*/  @P0 STS [R23+0x3008], RZ ;  /* 0x003008ff17000388 */ /* 0x000fe20000000800 */
[----:B------:R-:W-:Y:S01]  /*2780*/  IMAD.WIDE.U32 R10, R10, UR32, R4 ;  /* 0x000000200a0a7c25 */ /* 0x000fe2000f8e0004 */
[----:B------:R-:W2:Y:S02]  /*2790*/  @!P5 LDC.64 R30, c[0x0][0x220] ;  /* 0x00008800ff1edb82 */ /* 0x000ea40000000a00 */
[----:B------:R2:W-:Y:S01]  /*27a0*/  @P0 STS [R23+0x300c], RZ ;  /* 0x00300cff17000388 */ /* 0x0005e20000000800 */
[----:B------:R-:W-:-:S03]  /*27b0*/  @!P4 IMAD R16, R14, UR13, R16 ;  /* 0x0000000d0e10cc24 */ /* 0x000fc6000f8e0210 */
[----:B------:R-:W-:Y:S01]  /*27c0*/  @!PT LDS RZ, [RZ] ;  /* 0x00000000fffff984 */ /* 0x000fe20000000800 */
[----:B------:R-:W-:Y:S01]  /*27d0*/  @!PT LDS RZ, [RZ] ;  /* 0x00000000fffff984 */ /* 0x000fe20000000800 */
[----:B------:R-:W-:Y:S01]  /*27e0*/  @!PT LDS RZ, [RZ] ;  /* 0x00000000fffff984 */ /* 0x000fe20000000800 */
[----:B------:R1:W-:Y:S01]  /*27f0*/  @!P0 LDGSTS.E.BYPASS.LTC128B.128 [R23+0x3000], desc[UR10][R8.64] ;  /* 0x0300000008178fae */ /* 0x0003e2000b901d4a */
[----:B------:R-:W-:Y:S01]  /*2800*/  @!P4 IMAD.WIDE.U32 R4, R14, UR12, R6 ;  /* 0x0000000c0e04cc25 */ /* 0x000fe2000f8e0006 */
[----:B------:R-:W-:-:S03]  /*2810*/  UIMAD UR8, UR32, UR15, UR8 ;  /* 0x0000000f200872a4 */ /* 0x000fc6000f8e0208 */
[----:B------:R-:W-:Y:S01]  /*2820*/  @!P4 IMAD.IADD R5, R5, 0x1, R16 ;  /* 0x000000010505c824 */ /* 0x000fe200078e0210 */
[----:B---3--:R-:W-:-:S04]  /*2830*/  @!P4 LEA R24, P0, R4, R18, 0x1 ;  /* 0x000000120418c211 */ /* 0x008fc800078008ff */
[----:B----4-:R-:W-:Y:S01]  /*2840*/  @!P4 LEA.HI.X R25, R4, R19, R5, 0x1, P0 ;  /* 0x000000130419c211 */ /* 0x010fe200000f0c05 */
[----:B------:R-:W-:Y:S01]  /*2850*/  IMAD.U32 R5, RZ, RZ, UR8 ;  /* 0x00000008ff057e24 */ /* 0x000fe2000f8e00ff */
[----:B------:R-:W-:Y:S01]  /*2860*/  IADD3 R4, P0, R10, UR43, RZ ;  /* 0x0000002b0a047c10 */ /* 0x000fe2000ff1e0ff */
[----:B-1----:R-:W-:Y:S02]  /*2870*/  @!P5 IMAD R8, R37, UR12, RZ ;  /* 0x0000000c2508dc24 */ /* 0x002fe4000f8e02ff */
[----:B------:R-:W-:Y:S01]  /*2880*/  @!P5 IMAD.MOV.U32 R9, RZ, RZ, R7 ;  /* 0x000000ffff09d224 */ /* 0x000fe200078e0007 */
[----:B------:R-:W-:Y:S01]  /*2890*/  @P5 STS.128 [R0+0xc000], RZ ;  /* 0x00c000ff00005388 */ /* 0x000fe20000000c00 */
[----:B------:R-:W-:Y:S02]  /*28a0*/  @!P5 IMAD R13, R2, UR13, R8 ;  /* 0x0000000d020ddc24 */ /* 0x000fe4000f8e0208 */
[----:B------:R-:W-:Y:S02]  /*28b0*/  IMAD.MOV.U32 R41, RZ, RZ, 0x7f800000 ;  /* 0x7f800000ff297424 */ /* 0x000fe400078e00ff */
[----:B------:R-:W-:Y:S01]  /*28c0*/  IMAD.MOV.U32 R40, RZ, RZ, 0x7f800000 ;  /* 0x7f800000ff287424 */ /* 0x000fe200078e00ff */
[----:B------:R-:W-:Y:S01]  /*28d0*/  STL [R1+0x2c], R36 ;  /* 0x00002c2401007387 */ /* 0x000fe20000100800 */
[----:B------:R-:W-:-:S02]  /*28e0*/  @!P5 IMAD.MOV.U32 R8, RZ, RZ, R6 ;  /* 0x000000ffff08d224 */ /* 0x000fc400078e0006 */
[----:B------:R-:W-:Y:S02]  /*28f0*/  VIADD R190, R193, 0x2000 ;  /* 0x00002000c1be7836 */ /* 0x000fe40000000000 */
[----:B------:R-:W-:Y:S02]  /*2900*/  VIADD R184, R192, 0x2000 ;  /* 0x00002000c0b87836 */ /* 0x000fe40000000000 */
[----:B------:R-:W-:Y:S02]  /*2910*/  IMAD.MOV.U32 R185, RZ, RZ, 0x40 ;  /* 0x00000040ffb97424 */ /* 0x000fe400078e00ff */
[----:B------:R-:W-:Y:S01]  /*2920*/  IMAD.MOV.U32 R191, RZ, RZ, 0x20 ;  /* 0x00000020ffbf7424 */ /* 0x000fe200078e00ff */
[----:B------:R-:W-:Y:S01]  /*2930*/  CS2R R126, SRZ ;  /* 0x00000000007e7805 */ /* 0x000fe2000001ff00 */
[----:B------:R-:W-:Y:S01]  /*2940*/  @!P5 IMAD.WIDE.U32 R8, R2, UR12, R8 ;  /* 0x0000000c0208dc25 */ /* 0x000fe2000f8e0008 */
[----:B------:R-:W-:Y:S02]  /*2950*/  CS2R R124, SRZ ;  /* 0x00000000007c7805 */ /* 0x000fe4000001ff00 */
[----:B------:R-:W-:-:S02]  /*2960*/  CS2R R130, SRZ ;  /* 0x0000000000827805 */ /* 0x000fc4000001ff00 */
[----:B------:R-:W-:Y:S01]  /*2970*/  CS2R R128, SRZ ;  /* 0x0000000000807805 */ /* 0x000fe2000001ff00 */
[----:B------:R-:W-:Y:S01]  /*2980*/  @!P5 IMAD.IADD R10, R9, 0x1, R13 ;  /* 0x00000001090ad824 */ /* 0x000fe200078e020d */
[C---:B------:R-:W-:Y:S02]  /*2990*/  @!P5 LEA R20, P6, R8.reuse, R20, 0x1 ;  /* 0x000000140814d211 */ /* 0x040fe400078c08ff */
[----:B------:R-:W-:Y:S02]  /*29a0*/  CS2R R122, SRZ ;  /* 0x00000000007a7805 */ /* 0x000fe4000001ff00 */
[----:B------:R-:W-:Y:S02]  /*29b0*/  IADD3.X R5, R11, UR46, R5, P0, !PT ;  /* 0x0000002e0b057c10 */ /* 0x000fe400087fe405 */
[----:B------:R-:W-:Y:S02]  /*29c0*/  CS2R R120, SRZ ;  /* 0x0000000000787805 */ /* 0x000fe4000001ff00 */
[----:B------:R-:W-:-:S02]  /*29d0*/  @!P5 LEA.HI.X R21, R8, R21, R10, 0x1, P6 ;  /* 0x000000150815d211 */ /* 0x000fc400030f0c0a */
[----:B------:R-:W-:Y:S02]  /*29e0*/  CS2R R118, SRZ ;  /* 0x0000000000767805 */ /* 0x000fe4000001ff00 */
[----:B------:R-:W-:Y:S01]  /*29f0*/  @!P3 IADD3 R10, P0, R2, 0x40, RZ ;  /* 0x00000040020ab810 */ /* 0x000fe20007f1e0ff */
[----:B------:R-:W-:Y:S01]  /*2a00*/  IMAD R9, R22, UR18, RZ ;  /* 0x0000001216097c24 */ /* 0x000fe2000f8e02ff */
[----:B------:R-:W-:Y:S01]  /*2a10*/  CS2R R116, SRZ ;  /* 0x0000000000747805 */ /* 0x000fe2000001ff00 */
[----:B------:R-:W-:Y:S01]  /*2a20*/  IMAD.WIDE.U32 R4, R15, UR18, R4 ;  /* 0x000000120f047c25 */ /* 0x000fe2000f8e0004 */
[----:B------:R-:W-:Y:S01]  /*2a30*/  @!P3 IADD3.X R13, RZ, R37, RZ, P0, !PT ;  /* 0x00000025ff0db210 */ /* 0x000fe200007fe4ff */
[----:B------:R-:W-:Y:S01]  /*2a40*/  @!PT LDS RZ, [RZ] ;  /* 0x00000000fffff984 */ /* 0x000fe20000000800 */
[----:B------:R-:W-:Y:S01]  /*2a50*/  @!PT LDS RZ, [RZ] ;  /* 0x00000000fffff984 */ /* 0x000fe20000000800 */
[----:B------:R-:W-:Y:S01]  /*2a60*/  @!PT LDS RZ, [RZ] ;  /* 0x00000000fffff984 */ /* 0x000fe20000000800 */
[----:B------:R1:W-:Y:S01]  /*2a70*/  @!P5 LDGSTS.E.BYPASS.LTC128B.128 [R0+0xc000], desc[UR10][R20.64] ;  /* 0x0c0000001400dfae */ /* 0x0003e2000b901d4a */
[----:B------:R-:W-:Y:S01]  /*2a80*/  @!P2 IADD3 R11, P0, R2, 0x60, RZ ;  /* 0x00000060020ba810 */ /* 0x000fe20007f1e0ff */
[----:B------:R-:W-:Y:S01]  /*2a90*/  @!P2 IMAD.MOV.U32 R8, RZ, RZ, R6 ;  /* 0x000000ffff08a224 */ /* 0x000fe200078e0006 */
[----:B------:R-:W-:Y:S01]  /*2aa0*/  CS2R R110, SRZ ;  /* 0x00000000006e7805 */ /* 0x000fe2000001ff00 */
[----:B-----5:R-:W-:Y:S01]  /*2ab0*/  VIADD R12, R38, 0x8 ;  /* 0x00000008260c7836 */ /* 0x020fe20000000000 */
[----:B-1----:R-:W1:Y:S01]  /*2ac0*/  @!P2 LDC.64 R20, c[0x0][0x220] ;  /* 0x00008800ff14ab82 */ /* 0x002e620000000a00 */
[----:B------:R-:W-:Y:S01]  /*2ad0*/  STL [R1+0x28], R33 ;  /* 0x0000282101007387 */ /* 0x000fe20000100800 */
[----:B------:R-:W-:-:S02]  /*2ae0*/  SEL R190, R190, R193, !P1 ;  /* 0x000000c1bebe7207 */ /* 0x000fc40004800000 */
[----:B------:R-:W-:Y:S02]  /*2af0*/  CS2R R108, SRZ ;  /* 0x00000000006c7805 */ /* 0x000fe4000001ff00 */
[----:B------:R-:W-:Y:S01]  /*2b00*/  ISETP.GE.AND P6, PT, R12, UR6, PT ;  /* 0x000000060c007c0c */ /* 0x000fe2000bfc6270 */
[----:B------:R-:W-:Y:S01]  /*2b10*/  IMAD R12, R15, UR19, R9 ;  /* 0x000000130f0c7c24 */ /* 0x000fe2000f8e0209 */
[----:B------:R-:W-:Y:S01]  /*2b20*/  SEL R184, R184, R192, !P1 ;  /* 0x000000c0b8b87207 */ /* 0x000fe20004800000 */
[----:B------:R-:W-:Y:S01]  /*2b30*/  @!P2 IMAD.X R17, RZ, RZ, R37, P0 ;  /* 0x000000ffff11a224 */ /* 0x000fe200000e0625 */
[----:B------:R-:W-:Y:S01]  /*2b40*/  CS2R R114, SRZ ;  /* 0x0000000000727805 */ /* 0x000fe2000001ff00 */
[----:B------:R-:W-:Y:S01]  /*2b50*/  IMAD.IADD R5, R5, 0x1, R12 ;  /* 0x0000000105057824 */ /* 0x000fe200078e020c */
[----:B------:R-:W-:Y:S01]  /*2b60*/  @!P4 IADD3 R12, P0, R2, 0x20, RZ ;  /* 0x00000020020cc810 */ /* 0x000fe20007f1e0ff */
[----:B------:R-:W-:Y:S01]  /*2b70*/  @!P3 IMAD R13, R13, UR12, RZ ;  /* 0x0000000c0d0dbc24 */ /* 0x000fe2000f8e02ff */
[----:B------:R-:W-:Y:S01]  /*2b80*/  CS2R R112, SRZ ;  /* 0x0000000000707805 */ /* 0x000fe2000001ff00 */
[----:B------:R-:W-:Y:S01]  /*2b90*/  @!P2 IMAD.MOV.U32 R9, RZ, RZ, R7 ;  /* 0x000000ffff09a224 */ /* 0x000fe200078e0007 */
[----:B------:R-:W-:Y:S01]  /*2ba0*/  CS2R R106, SRZ ;  /* 0x00000000006a7805 */ /* 0x000fe2000001ff00 */
[----:B------:R-:W-:Y:S01]  /*2bb0*/  @!P4 IMAD.X R16, RZ, RZ, R37, P0 ;  /* 0x000000ffff10c224 */ /* 0x000fe200000e0625 */
[----:B------:R-:W-:Y:S01]  /*2bc0*/  CS2R R104, SRZ ;  /* 0x0000000000687805 */ /* 0x000fe2000001ff00 */
[C---:B------:R-:W-:Y:S01]  /*2bd0*/  @!P3 IMAD R22, R10.reuse, UR13, R13 ;  /* 0x0000000d0a16bc24 */ /* 0x040fe2000f8e020d */
[----:B------:R-:W-:Y:S01]  /*2be0*/  CS2R R102, SRZ ;  /* 0x0000000000667805 */ /* 0x000fe2000001ff00 */
[----:B------:R-:W-:Y:S01]  /*2bf0*/  @!P3 IMAD.WIDE.U32 R6, R10, UR12, R6 ;  /* 0x0000000c0a06bc25 */ /* 0x000fe2000f8e0006 */
[----:B------:R-:W-:-:S02]  /*2c00*/  @!P3 IADD3 R10, P0, R2, 0x40, RZ ;  /* 0x00000040020ab810 */ /* 0x000fc40007f1e0ff */
[----:B------:R-:W-:Y:S02]  /*2c10*/  CS2R R100, SRZ ;  /* 0x0000000000647805 */ /* 0x000fe4000001ff00 */
[----:B------:R-:W-:Y:S01]  /*2c20*/  CS2R R94, SRZ ;  /* 0x00000000005e7805 */ /* 0x000fe2000001ff00 */
[----:B------:R-:W-:Y:S01]  /*2c30*/  @!P2 IMAD R13, R17, UR12, RZ ;  /* 0x0000000c110dac24 */ /* 0x000fe2000f8e02ff */
[----:B------:R-:W-:Y:S01]  /*2c40*/  CS2R R92, SRZ ;  /* 0x00000000005c7805 */ /* 0x000fe2000001ff00 */
[----:B------:R-:W-:Y:S01]  /*2c50*/  @!P4 IMAD R16, R16, UR14, RZ ;  /* 0x0000000e1010cc24 */ /* 0x000fe2000f8e02ff */
[----:B------:R-:W-:Y:S01]  /*2c60*/  CS2R R98, SRZ ;  /* 0x0000000000627805 */ /* 0x000fe2000001ff00 */
[----:B------:R-:W-:Y:S01]  /*2c70*/  @!P4 IMAD.MOV.U32 R14, RZ, RZ, R4 ;  /* 0x000000ffff0ec224 */ /* 0x000fe200078e0004 */
[----:B------:R-:W-:Y:S01]  /*2c80*/  CS2R R96, SRZ ;  /* 0x0000000000607805 */ /* 0x000fe2000001ff00 */
[----:B------:R-:W-:Y:S01]  /*2c90*/  @!P4 IMAD.MOV.U32 R15, RZ, RZ, R5 ;  /* 0x000000ffff0fc224 */ /* 0x000fe200078e0005 */
[----:B------:R-:W-:Y:S01]  /*2ca0*/  CS2R R90, SRZ ;  /* 0x00000000005a7805 */ /* 0x000fe2000001ff00 */
[----:B------:R-:W-:Y:S01]  /*2cb0*/  @!P3 IMAD.X R17, RZ, RZ, R37, P0 ;  /* 0x000000ffff11b224 */ /* 0x000fe200000e0625 */
[----:B------:R-:W-:Y:S01]  /*2cc0*/  CS2R R88, SRZ ;  /* 0x0000000000587805 */ /* 0x000fe2000001ff00 */
[----:B--2---:R-:W-:Y:S01]  /*2cd0*/  @!P2 IMAD R23, R11, UR13, R13 ;  /* 0x0000000d0b17ac24 */ /* 0x004fe2000f8e020d */
[----:B------:R-:W-:Y:S01]  /*2ce0*/  CS2R R86, SRZ ;  /* 0x0000000000567805 */ /* 0x000fe2000001ff00 */
[C---:B------:R-:W-:Y:S01]  /*2cf0*/  @!P4 IMAD R32, R12.reuse, UR15, R16 ;  /* 0x0000000f0c20cc24 */ /* 0x040fe2000f8e0210 */
[----:B------:R-:W-:Y:S01]  /*2d00*/  CS2R R84, SRZ ;  /* 0x0000000000547805 */ /* 0x000fe2000001ff00 */
[----:B------:R-:W-:Y:S01]  /*2d10*/  @!P4 IMAD.WIDE.U32 R12, R12, UR14, R14 ;  /* 0x0000000e0c0ccc25 */ /* 0x000fe2000f8e000e */
[----:B------:R-:W-:-:S02]  /*2d20*/  @!P3 LEA R16, P0, R6, R26, 0x1 ;  /* 0x0000001a0610b211 */ /* 0x000fc400078008ff */
[----:B------:R-:W-:Y:S02]  /*2d30*/  CS2R R78, SRZ ;  /* 0x00000000004e7805 */ /* 0x000fe4000001ff00 */
[----:B------:R-:W-:Y:S01]  /*2d40*/  CS2R R76, SRZ ;  /* 0x00000000004c7805 */ /* 0x000fe2000001ff00 */
[----:B------:R-:W-:Y:S01]  /*2d50*/  @!P2 IMAD.WIDE.U32 R8, R11, UR12, R8 ;  /* 0x0000000c0b08ac25 */ /* 0x000fe2000f8e0008 */
[----:B------:R-:W-:Y:S02]  /*2d60*/  CS2R R82, SRZ ;  /* 0x0000000000527805 */ /* 0x000fe4000001ff00 */
[----:B------:R-:W-:Y:S02]  /*2d70*/  CS2R R80, SRZ ;  /* 0x0000000000507805 */ /* 0x000fe4000001ff00 */
[----:B------:R-:W-:Y:S01]  /*2d80*/  CS2R R74, SRZ ;  /* 0x00000000004a7805 */ /* 0x000fe2000001ff00 */
[----:B------:R-:W-:Y:S01]  /*2d90*/  @!P3 IMAD.IADD R14, R7, 0x1, R22 ;  /* 0x00000001070eb824 */ /* 0x000fe200078e0216 */
[----:B------:R-:W-:Y:S01]  /*2da0*/  CS2R R72, SRZ ;  /* 0x0000000000487805 */ /* 0x000fe2000001ff00 */
[----:B------:R-:W-:Y:S01]  /*2db0*/  @!P3 IMAD.MOV.U32 R18, RZ, RZ, R4 ;  /* 0x000000ffff12b224 */ /* 0x000fe200078e0004 */
[----:B------:R-:W-:Y:S01]  /*2dc0*/  CS2R R70, SRZ ;  /* 0x0000000000467805 */ /* 0x000fe2000001ff00 */
[----:B------:R-:W-:Y:S01]  /*2dd0*/  @!P3 IMAD.MOV.U32 R19, RZ, RZ, R5 ;  /* 0x000000ffff13b224 */ /* 0x000fe200078e0005 */
[----:B------:R-:W-:Y:S01]  /*2de0*/  CS2R R68, SRZ ;  /* 0x0000000000447805 */ /* 0x000fe2000001ff00 */
[----:B------:R-:W-:Y:S01]  /*2df0*/  @!P3 IMAD R11, R17, UR14, RZ ;  /* 0x0000000e110bbc24 */ /* 0x000fe2000f8e02ff */
[----:B------:R-:W-:Y:S01]  /*2e00*/  @!P3 LEA.HI.X R17, R6, R27, R14, 0x1, P0 ;  /* 0x0000001b0611b211 */ /* 0x000fe200000f0c0e */
[----:B------:R-:W-:Y:S01]  /*2e10*/  @!P5 IMAD R7, R37, UR14, RZ ;  /* 0x0000000e2507dc24 */ /* 0x000fe2000f8e02ff */
[----:B------:R-:W-:Y:S01]  /*2e20*/  ULDC UR18, c[0x0][0x2dc] ;  /* 0x0000b70000127ab9 */ /* 0x000fe20000000800 */
[C---:B------:R-:W-:Y:S01]  /*2e30*/  @!P3 IMAD R26, R10.reuse, UR15, R11 ;  /* 0x0000000f0a1abc24 */ /* 0x040fe2000f8e020b */
[----:B------:R-:W-:Y:S01]  /*2e40*/  ULDC UR8, c[0x0][0x2ec] ;  /* 0x0000bb0000087ab9 */ /* 0x000fe20000000800 */
[----:B------:R-:W-:-:S02]  /*2e50*/  @!P3 IMAD.WIDE.U32 R10, R10, UR14, R18 ;  /* 0x0000000e0a0abc25 */ /* 0x000fc4000f8e0012 */
[----:B------:R-:W2:Y:S02]  /*2e60*/  @!P4 LDC.64 R18, c[0x0][0x220] ;  /* 0x00008800ff12cb82 */ /* 0x000ea40000000a00 */
[----:B------:R-:W-:Y:S01]  /*2e70*/  @!P2 IMAD.IADD R6, R9, 0x1, R23 ;  /* 0x000000010906a824 */ /* 0x000fe200078e0217 */
[----:B------:R-:W-:Y:S01]  /*2e80*/  @!P2 LEA R14, P0, R8, R34, 0x1 ;  /* 0x00000022080ea211 */ /* 0x000fe200078008ff */
[--C-:B------:R-:W-:Y:S02]  /*2e90*/  @!P2 IMAD.MOV.U32 R28, RZ, RZ, R4.reuse ;  /* 0x000000ffff1ca224 */ /* 0x100fe400078e0004 */
[----:B------:R-:W-:Y:S02]  /*2ea0*/  @!P2 IMAD.MOV.U32 R29, RZ, RZ, R5 ;  /* 0x000000ffff1da224 */ /* 0x000fe400078e0005 */
[----:B------:R-:W3:Y:S01]  /*2eb0*/  @!P3 LDC.64 R22, c[0x0][0x220] ;  /* 0x00008800ff16bb82 */ /* 0x000ee20000000a00 */
[C---:B------:R-:W-:Y:S02]  /*2ec0*/  @!P5 IMAD R7, R2.reuse, UR15, R7 ;  /* 0x0000000f0207dc24 */ /* 0x040fe4000f8e0207 */
[----:B------:R-:W-:Y:S01]  /*2ed0*/  @!P5 IMAD.WIDE.U32 R4, R2, UR14, R4 ;  /* 0x0000000e0204dc25 */ /* 0x000fe2000f8e0004 */
[----:B------:R-:W-:-:S03]  /*2ee0*/  @!P2 LEA.HI.X R15, R8, R35, R6, 0x1, P0 ;  /* 0x00000023080fa211 */ /* 0x000fc600000f0c06 */
[----:B------:R-:W-:Y:S01]  /*2ef0*/  @!P5 IMAD.IADD R5, R5, 0x1, R7 ;  /* 0x000000010505d824 */ /* 0x000fe200078e0207 */
[----:B------:R-:W-:-:S04]  /*2f00*/  @!P5 LEA R6, P0, R4, R30, 0x1 ;  /* 0x0000001e0406d211 */ /* 0x000fc800078008ff */
[----:B------:R-:W-:Y:S02]  /*2f10*/  @!P5 LEA.HI.X R7, R4, R31, R5, 0x1, P0 ;  /* 0x0000001f0407d211 */ /* 0x000fe400000f0c05 */
[----:B------:R-:W-:Y:S01]  /*2f20*/  @!P2 IADD3 R2, P0, R2, 0x60, RZ ;  /* 0x000000600202a810 */ /* 0x000fe20007f1e0ff */
[----:B------:R-:W-:Y:S04]  /*2f30*/  @P4 STS.128 [R0+0xd000], RZ ;  /* 0x00d000ff00004388 */ /* 0x000fe80000000c00 */
[----:B------:R-:W-:Y:S01]  /*2f40*/  @!PT LDS RZ, [RZ] ;  /* 0x00000000fffff984 */ /* 0x000fe20000000800 */
[----:B------:R-:W-:Y:S01]  /*2f50*/  @!PT LDS RZ, [RZ] ;  /* 0x00000000fffff984 */ /* 0x000fe20000000800 */
[----:B------:R-:W-:Y:S01]  /*2f60*/  @!PT LDS RZ, [RZ] ;  /* 0x00000000fffff984 */ /* 0x000fe20000000800 */
[----:B------:R-:W-:Y:S01]  /*2f70*/  @!P4 LDGSTS.E.BYPASS.LTC128B.128 [R0+0xd000], desc[UR10][R24.64] ;  /* 0x0d0000001800cfae */ /* 0x000fe2000b901d4a */
[----:B------:R-:W-:-:S03]  /*2f80*/  @!P2 IMAD.X R4, RZ, RZ, R37, P0 ;  /* 0x000000ffff04a224 */ /* 0x000fc600000e0625 */
[----:B------:R-:W-:Y:S01]  /*2f90*/  @P3 STS.128 [R0+0xe000], RZ ;  /* 0x00e000ff00003388 */ /* 0x000fe20000000c00 */
[----:B------:R-:W-:-:S03]  /*2fa0*/  @!P2 IMAD R4, R4, UR14, RZ ;  /* 0x0000000e0404ac24 */ /* 0x000fc6000f8e02ff */
        /* <DEDUP_REMOVED lines=8> */
[----:B------:R2:W-:Y:S01]  /*3030*/  @!P2 LDGSTS.E.BYPASS.LTC128B.128 [R0+0xf000], desc[UR10][R14.64] ;  /* 0x0f0000000e00afae */ /* 0x0005e2000b901d4a */
[----:B---3--:R-:W-:-:S03]  /*3040*/  @!P3 LEA R8, P0, R10, R22, 0x1 ;  /* 0x000000160a08b211 */ /* 0x008fc600078008ff */
[----:B------:R-:W-:Y:S04]  /*3050*/  @P5 STS.128 [R0+0x10000], RZ ;  /* 0x010000ff00005388 */ /* 0x000fe80000000c00 */
[----:B------:R-:W-:Y:S01]  /*3060*/  @!PT LDS RZ, [RZ] ;  /* 0x00000000fffff984 */ /* 0x000fe20000000800 */
[----:B------:R-:W-:Y:S01]  /*3070*/  @!PT LDS RZ, [RZ] ;  /* 0x00000000fffff984 */ /* 0x000fe20000000800 */
[----:B------:R-:W-:Y:S01]  /*3080*/  @!PT LDS RZ, [RZ] ;  /* 0x00000000fffff984 */ /* 0x000fe20000000800 */
[----:B------:R3:W-:Y:S04]  /*3090*/  @!P5 LDGSTS.E.BYPASS.LTC128B.128 [R0+0x10000], desc[UR10][R6.64] ;  /* 0x100000000600dfae */ /* 0x0007e8000b901d4a */
[----:B------:R-:W-:Y:S01]  /*30a0*/  @P4 STS.128 [R0+0x11000], RZ ;  /* 0x011000ff00004388 */ /* 0x000fe20000000c00 */
[----:B--2---:R-:W-:Y:S01]  /*30b0*/  @!P4 LEA R14, P5, R12, R18, 0x1 ;  /* 0x000000120c0ec211 */ /* 0x004fe200078a08ff */
[----:B---3--:R-:W-:Y:S01]  /*30c0*/  @!P4 IMAD.IADD R6, R13, 0x1, R32 ;  /* 0x000000010d06c824 */ /* 0x008fe200078e0220 */
[----:B------:R-:W-:Y:S01]  /*30d0*/  @!P3 IADD3 R7, R11, R26, RZ ;  /* 0x0000001a0b07b210 */ /* 0x000fe20007ffe0ff */
[----:B------:R-:W-:-:S02]  /*30e0*/  @!P2 IMAD R11, R2, UR15, R4 ;  /* 0x0000000f020bac24 */ /* 0x000fc4000f8e0204 */
[----:B------:R-:W-:Y:S01]  /*30f0*/  @!P2 IMAD.WIDE.U32 R4, R2, UR14, R28 ;  /* 0x0000000e0204ac25 */ /* 0x000fe2000f8e001c */
[----:B------:R-:W-:Y:S02]  /*3100*/  @!P4 LEA.HI.X R15, R12, R19, R6, 0x1, P5 ;  /* 0x000000130c0fc211 */ /* 0x000fe400028f0c06 */
[----:B------:R-:W-:Y:S01]  /*3110*/  @!P3 LEA.HI.X R9, R10, R23, R7, 0x1, P0 ;  /* 0x000000170a09b211 */ /* 0x000fe200000f0c07 */
[----:B------:R-:W-:Y:S01]  /*3120*/  VIADD R7, R38, 0x40 ;  /* 0x0000004026077836 */ /* 0x000fe20000000000 */
[----:B-1----:R-:W-:Y:S01]  /*3130*/  @!P2 LEA R6, P0, R4, R20, 0x1 ;  /* 0x000000140406a211 */ /* 0x002fe200078008ff */
[----:B------:R-:W-:Y:S01]  /*3140*/  @!P2 IMAD.IADD R5, R5, 0x1, R11 ;  /* 0x000000010505a824 */ /* 0x000fe200078e020b */
[----:B------:R-:W-:Y:S01]  /*3150*/  @!PT LDS RZ, [RZ] ;  /* 0x00000000fffff984 */ /* 0x000fe20000000800 */
[----:B------:R-:W-:Y:S01]  /*3160*/  @!PT LDS RZ, [RZ] ;  /* 0x00000000fffff984 */ /* 0x000fe20000000800 */
[----:B------:R-:W-:Y:S01]  /*3170*/  @!PT LDS RZ, [RZ] ;  /* 0x00000000fffff984 */ /* 0x000fe20000000800 */
[----:B------:R-:W-:Y:S01]  /*3180*/  @!P4 LDGSTS.E.BYPASS.LTC128B.128 [R0+0x11000], desc[UR10][R14.64] ;  /* 0x110000000e00cfae */ /* 0x000fe2000b901d4a */
[----:B------:R-:W-:Y:S01]  /*3190*/  VIADD R2, R38, 0x48 ;  /* 0x0000004826027836 */ /* 0x000fe20000000000 */
[----:B------:R-:W-:Y:S02]  /*31a0*/  ISETP.GE.AND P4, PT, R7, UR6, PT ;  /* 0x0000000607007c0c */ /* 0x000fe4000bf86270 */
[----:B------:R-:W-:-:S02]  /*31b0*/  @!P2 LEA.HI.X R7, R4, R21, R5, 0x1, P0 ;  /* 0x000000150407a211 */ /* 0x000fc400000f0c05 */
[----:B------:R-:W-:Y:S01]  /*31c0*/  ISETP.GE.AND P0, PT, R2, UR6, PT ;  /* 0x0000000602007c0c */ /* 0x000fe2000bf06270 */
[----:B------:R-:W-:Y:S01]  /*31d0*/  @P3 STS.128 [R0+0x12000], RZ ;  /* 0x012000ff00003388 */ /* 0x000fe20000000c00 */
[C---:B------:R-:W-:Y:S01]  /*31e0*/  IMAD.SHL.U32 R4, R38.reuse, 0x4, RZ ;  /* 0x0000000426047824 */ /* 0x040fe200078e00ff */
[----:B------:R-:W-:Y:S02]  /*31f0*/  ISETP.GE.AND P5, PT, R38, UR6, PT ;  /* 0x0000000626007c0c */ /* 0x000fe4000bfa6270 */
[----:B------:R-:W-:Y:S01]  /*3200*/  @!PT LDS RZ, [RZ] ;  /* 0x00000000fffff984 */ /* 0x000fe20000000800 */
[----:B------:R-:W-:Y:S01]  /*3210*/  @!PT LDS RZ, [RZ] ;  /* 0x00000000fffff984 */ /* 0x000fe20000000800 */
[----:B------:R-:W-:Y:S01]  /*3220*/  @!PT LDS RZ, [RZ] ;  /* 0x00000000fffff984 */ /* 0x000fe20000000800 */
[----:B------:R1:W-:Y:S01]  /*3230*/  @!P3 LDGSTS.E.BYPASS.LTC128B.128 [R0+0x12000], desc[UR10][R8.64] ;  /* 0x120000000800bfae */ /* 0x0003e2000b901d4a */
[----:B------:R-:W-:Y:S02]  /*3240*/  UMOV UR13, UR34 ;  /* 0x00000022000d7c82 */ /* 0x000fe40008000000 */
[----:B------:R-:W-:Y:S01]  /*3250*/  IADD3 R4, P3, R4, UR13, RZ ;  /* 0x0000000d04047c10 */ /* 0x000fe2000ff7e0ff */
[----:B------:R2:W-:Y:S01]  /*3260*/  @P2 STS.128 [R0+0x13000], RZ ;  /* 0x013000ff00002388 */ /* 0x0005e20000000c00 */
[----:B------:R-:W-:-:S03]  /*3270*/  UMOV UR12, UR35 ;  /* 0x00000023000c7c82 */ /* 0x000fc60008000000 */
[----:B------:R-:W-:Y:S01]  /*3280*/  @!PT LDS RZ, [RZ] ;  /* 0x00000000fffff984 */ /* 0x000fe20000000800 */
[----:B------:R-:W-:Y:S01]  /*3290*/  @!PT LDS RZ, [RZ] ;  /* 0x00000000fffff984 */ /* 0x000fe20000000800 */
[----:B------:R-:W-:Y:S01]  /*32a0*/  @!PT LDS RZ, [RZ] ;  /* 0x00000000fffff984 */ /* 0x000fe20000000800 */
[----:B------:R2:W-:Y:S04]  /*32b0*/  @!P2 LDGSTS.E.BYPASS.LTC128B.128 [R0+0x13000], desc[UR10][R6.64] ;  /* 0x130000000600afae */ /* 0x0005e8000b901d4a */
[----:B------:R-:W0:Y:S01]  /*32c0*/  LDGDEPBAR ;  /* 0x00000000000079af */ /* 0x000e220000000000 */
[----:B-1----:R-:W-:-:S04]  /*32d0*/  SHF.R.S32.HI R8, RZ, 0x1f, R38 ;  /* 0x0000001fff087819 */ /* 0x002fc80000011426 */
[----:B------:R-:W-:Y:S02]  /*32e0*/  SHF.L.U64.HI R5, R38, 0x2, R8 ;  /* 0x0000000226057819 */ /* 0x000fe40000010208 */
[----:B--2---:R-:W-:Y:S02]  /*32f0*/  SHF.R.S32.HI R0, RZ, 0x1f, R2 ;  /* 0x0000001fff007819 */ /* 0x004fe40000011402 */
[C---:B------:R-:W-:Y:S02]  /*3300*/  @!P0 LEA R6, P2, R2.reuse, UR13, 0x2 ;  /* 0x0000000d02068c11 */ /* 0x040fe4000f8410ff */
[----:B------:R-:W-:Y:S02]  /*3310*/  IADD3.X R5, R5, UR12, RZ, P3, !PT ;  /* 0x0000000c05057c10 */ /* 0x000fe40009ffe4ff */
[----:B------:R-:W-:-:S03]  /*3320*/  @!P0 LEA.HI.X R7, R2, UR12, R0, 0x2, P2 ;  /* 0x0000000c02078c11 */ /* 0x000fc600090f1400 */
[----:B------:R-:W2:Y:S04]  /*3330*/  @!P5 LDG.E R43, desc[UR10][R4.64] ;  /* 0x0000000a042bd981 */ /* 0x000ea8000c1e1900 */
[----:B------:R-:W3:Y:S04]  /*3340*/  @!P6 LDG.E R42, desc[UR10][R4.64+0x20] ;  /* 0x0000200a042ae981 */ /* 0x000ee8000c1e1900 */
[----:B------:R1:W4:Y:S04]  /*3350*/  @!P4 LDG.E R41, desc[UR10][R4.64+0x100] ;  /* 0x0001000a0429c981 */ /* 0x000328000c1e1900 */
[----:B------:R-:W5:Y:S01]  /*3360*/  @!P0 LDG.E R40, desc[UR10][R6.64] ;  /* 0x0000000a06288981 */ /* 0x000f62000c1e1900 */
[----:B------:R-:W-:-:S02]  /*3370*/  IMAD.SHL.U32 R2, R38, 0x4, RZ ;  /* 0x0000000426027824 */ /* 0x000fc400078e00ff */
[----:B------:R-:W-:-:S03]  /*3380*/  VIADD R0, R38, 0xffffff80 ;  /* 0xffffff8026007836 */ /* 0x000fc60000000000 */
[----:B------:R1:W-:Y:S01]  /*3390*/  STL [R1+0x60], R2 ;  /* 0x0000600201007387 */ /* 0x0003e20000100800 */
[----:B------:R-:W-:Y:S02]  /*33a0*/  LOP3.LUT P2, RZ, R39, 0x4, RZ, 0xc0, !PT ;  /* 0x0000000427ff7812 */ /* 0x000fe4000784c0ff */
[----:B-1----:R-:W-:Y:S01]  /*33b0*/  SHF.L.U64.HI R5, R38, 0x2, R8 ;  /* 0x0000000226057819 */ /* 0x002fe20000010208 */
[----:B------:R-:W-:Y:S01]  /*33c0*/  IMAD.MOV.U32 R4, RZ, RZ, 0x40 ;  /* 0x00000040ff047424 */ /* 0x000fe200078e00ff */
[----:B------:R-:W-:-:S04]  /*33d0*/  SHF.R.S32.HI R2, RZ, 0x1f, R0 ;  /* 0x0000001fff027819 */ /* 0x000fc80000011400 */
[C---:B------:R-:W-:Y:S01]  /*33e0*/  SHF.L.U64.HI R2, R0.reuse, 0x2, R2 ;  /* 0x0000000200027819 */ /* 0x040fe20000010202 */
[----:B------:R-:W-:Y:S01]  /*33f0*/  IMAD.SHL.U32 R0, R0, 0x4, RZ ;  /* 0x0000000400007824 */ /* 0x000fe200078e00ff */
[----:B------:R-:W-:Y:S01]  /*3400*/  UIADD3 UR6, UR32, 0x80, URZ ;  /* 0x0000008020067890 */ /* 0x000fe2000fffe03f */
[C---:B------:R-:W-:Y:S02]  /*3410*/  LOP3.LUT P3, RZ, R39.reuse, 0x4, RZ, 0xc0, !PT ;  /* 0x0000000427ff7812 */ /* 0x040fe4000786c0ff */
[----:B------:R-:W-:Y:S02]  /*3420*/  LOP3.LUT P0, RZ, R39, 0x2, RZ, 0xc0, !PT ;  /* 0x0000000227ff7812 */ /* 0x000fe4000780c0ff */
[----:B------:R-:W-:Y:S02]  /*3430*/  SEL R185, R185, 0xffffffc0, !P3 ;  /* 0xffffffc0b9b97807 */ /* 0x000fe40005800000 */
[----:B------:R-:W-:Y:S02]  /*3440*/  SEL R191, R191, 0xffffffe0, !P0 ;  /* 0xffffffe0bfbf7807 */ /* 0x000fe40004000000 */
[----:B------:R-:W-:-:S02]  /*3450*/  LEA R190, R190, UR4, 0x1 ;  /* 0x00000004bebe7c11 */ /* 0x000fc4000f8e08ff */
[----:B------:R-:W-:Y:S01]  /*3460*/  LEA R184, R184, UR4, 0x1 ;  /* 0x00000004b8b87c11 */ /* 0x000fe2000f8e08ff */
[----:B------:R-:W-:Y:S01]  /*3470*/  UISETP.GE.AND UP0, UPT, UR6, UR7, UPT ;  /* 0x000000070600728c */ /* 0x000fe2000bf06270 */
[----:B------:R-:W-:Y:S01]  /*3480*/  UMOV UR15, UR20 ;  /* 0x00000014000f7c82 */ /* 0x000fe20008000000 */
[----:B------:R-:W-:Y:S01]  /*3490*/  UMOV UR14, UR21 ;  /* 0x00000015000e7c82 */ /* 0x000fe20008000000 */
[----:B------:R-:W-:Y:S01]  /*34a0*/  ULDC UR6, c[0x0][0x39c] ;  /* 0x0000e70000067ab9 */ /* 0x000fe20000000800 */
[----:B--2---:R-:W-:Y:S04]  /*34b0*/  STL [R1+0x40], R43 ;  /* 0x0000402b01007387 */ /* 0x004fe80000100800 */
[----:B---3--:R-:W-:Y:S04]  /*34c0*/  STL [R1+0x44], R42 ;  /* 0x0000442a01007387 */ /* 0x008fe80000100800 */
[----:B----4-:R-:W-:Y:S04]  /*34d0*/  STL [R1+0x38], R41 ;  /* 0x0000382901007387 */ /* 0x010fe80000100800 */
[----:B-----5:R-:W-:Y:S04]  /*34e0*/  STL [R1+0x3c], R40 ;  /* 0x00003c2801007387 */ /* 0x020fe80000100800 */
[----:B------:R-:W-:Y:S04]  /*34f0*/  STL [R1+0x5c], R5 ;  /* 0x00005c0501007387 */ /* 0x000fe80000100800 */
[----:B------:R-:W-:Y:S04]  /*3500*/  STL [R1+0x58], R2 ;  /* 0x0000580201007387 */ /* 0x000fe80000100800 */
[----:B------:R1:W-:Y:S02]  /*3510*/  STL [R1+0x54], R0 ;  /* 0x0000540001007387 */ /* 0x0003e40000100800 */
[----:B-1----:R-:W-:-:S05]  /*3520*/  SEL R0, R4, 0xffffffc0, !P2 ;  /* 0xffffffc004007807 */ /* 0x002fca0005000000 */
[----:B------:R1:W-:Y:S02]  /*3530*/  STL [R1+0x50], R0 ;  /* 0x0000500001007387 */ /* 0x0003e40000100800 */
.L_x_1663:
[----:B------:R-:W0:Y:S01]  /*3540*/  LDGDEPBAR ;  /* 0x00000000000079af */ /* 0x000e220000000000 */
[C---:B-1----:R-:W-:Y:S01]  /*3550*/  IMAD.IADD R0, R190.reuse, 0x1, R191 ;  /* 0x00000001be007824 */ /* 0x042fe200078e02bf */
[----:B------:R-:W-:Y:S01]  /*3560*/  PLOP3.LUT P1, PT, PT, PT, UP0, 0x80, 0x0 ;  /* 0x000000000000781c */ /* 0x000fe20003f2f008 */
[----:B------:R-:W-:Y:S05]  /*3570*/  IMAD.IADD R164, R190, 0x1, R185 ;  /* 0x00000001bea47824 */ /* 0x000fea00078e02b9 */
[----:B------:R-:W2:Y:S01]  /*3580*/  LDL R195, [R1+0x68] ;  /* 0x0000680001c37983 */ /* 0x000ea20000100800 */
[----:B------:R-:W-:Y:S01]  /*3590*/  PLOP3.LUT P0, PT, PT, PT, UP0, 0x80, 0x0 ;  /* 0x000000000000781c */ /* 0x000fe20003f0f008 */
[----:B------:R-:W-:Y:S01]  /*35a0*/  UISETP.GE.AND UP3, UPT, UR9, 0x1, UPT ;  /* 0x000000010900788c */ /* 0x000fe2000bf66270 */
[----:B------:R-:W-:Y:S01]  /*35b0*/  PLOP3.LUT P4, PT, PT, PT, UP0, 0x80, 0x0 ;  /* 0x000000000000781c */ /* 0x000fe20003f8f008 */
[----:B------:R-:W3:Y:S01]  /*35c0*/  LDL R2, [R1+0x40] ;  /* 0x0000400001027983 */ /* 0x000ee20000100800 */
[----:B------:R-:W-:Y:S02]  /*35d0*/  PLOP3.LUT P5, PT, PT, PT, UP0, 0x80, 0x0 ;  /* 0x000000000000781c */ /* 0x000fe40003faf008 */
[----:B------:R-:W-:Y:S01]  /*35e0*/  PLOP3.LUT P2, PT, PT, PT, UP0, 0x80, 0x0 ;  /* 0x000000000000781c */ /* 0x000fe20003f4f008 */
[----:B------:R-:W4:Y:S01]  /*35f0*/  LDL R194, [R1+0x44] ;  /* 0x0000440001c27983 */ /* 0x000f220000100800 */
[----:B------:R-:W-:Y:S03]  /*3600*/  PLOP3.LUT P6, PT, PT, PT, UP0, 0x80, 0x0 ;  /* 0x000000000000781c */ /* 0x000fe60003fcf008 */
[----:B------:R-:W-:Y:S04]  /*3610*/  STL [R1+0x134], R101 ;  /* 0x0001346501007387 */ /* 0x000fe80000100800 */
        /* <DEDUP_REMOVED lines=33> */
[----:B------:R-:W-:Y:S01]  /*3830*/  STL [R1+0xac], R3 ;  /* 0x0000ac0301007387 */ /* 0x000fe20000100800 */
[----:B------:R-:W-:Y:S04]  /*3840*/  DEPBAR.LE SB0, 0x0 ;  /* 0x000080000000791a */ /* 0x000fe80000000000 */
[----:B------:R-:W-:Y:S06]  /*3850*/  BAR.SYNC.DEFER_BLOCKING 0x0 ;  /* 0x0000000000007b1d */ /* 0x000fec0000010000 */
[----:B------:R-:W-:Y:S08]  /*3860*/  LDSM.16.M88.4 R64, [R190] ;  /* 0x00000000be40783b */ /* 0x000ff00000000200 */
[----:B------:R-:W1:Y:S08]  /*3870*/  LDSM.16.M88.4 R16, [R187+UR4+0xc000] ;  /* 0x00c00004bb10783b */ /* 0x000e700008000200 */
[----:B------:R-:W1:Y:S08]  /*3880*/  LDSM.16.M88.4 R60, [R190+0x2000] ;  /* 0x00200000be3c783b */ /* 0x000e700000000200 */
[----:B------:R-:W1:Y:S08]  /*3890*/  LDSM.16.M88.4 R32, [R187+UR4+0xc800] ;  /* 0x00c80004bb20783b */ /* 0x000e700008000200 */
[----:B------:R-:W1:Y:S08]  /*38a0*/  LDSM.16.M88.4 R48, [R187+UR4+0xd000] ;  /* 0x00d00004bb30783b */ /* 0x000e700008000200 */
[----:B------:R-:W2:Y:S01]  /*38b0*/  LDSM.16.M88.4 R132, [R187+UR4+0xd800] ;  /* 0x00d80004bb84783b */ /* 0x000ea20008000200 */
[-C--:B-1----:R-:W-:Y:S07]  /*38c0*/  HMMA.16816.F32.BF16 R4, R64, R16.reuse, RZ ;  /* 0x000000104004723c */ /* 0x082fee00000418ff */
[----:B------:R-:W-:Y:S01]  /*38d0*/  LDSM.16.M88.4 R136, [R0] ;  /* 0x000000000088783b */ /* 0x000fe20000000200 */
[C---:B------:R-:W-:Y:S07]  /*38e0*/  HMMA.16816.F32.BF16 R8, R60.reuse, R16, RZ ;  /* 0x000000103c08723c */ /* 0x040fee00000418ff */
[----:B------:R-:W1:Y:S01]  /*38f0*/  LDSM.16.M88.4 R140, [R189] ;  /* 0x00000000bd8c783b */ /* 0x000e620000000200 */
[-C--:B------:R-:W-:Y:S07]  /*3900*/  HMMA.16816.F32.BF16 R12, R60, R18.reuse, RZ ;  /* 0x000000123c0c723c */ /* 0x080fee00000418ff */
[----:B------:R1:W3:Y:S01]  /*3910*/  LDSM.16.M88.4 R144, [R0+0x2000] ;  /* 0x002000000090783b */ /* 0x0002e20000000200 */
[C---:B------:R-:W-:Y:S07]  /*3920*/  HMMA.16816.F32.BF16 R16, R64.reuse, R18, RZ ;  /* 0x000000124010723c */ /* 0x040fee00000418ff */
[----:B------:R-:W4:Y:S01]  /*3930*/  LDSM.16.M88.4 R148, [R189+0x800] ;  /* 0x00080000bd94783b */ /* 0x000f220000000200 */
[-C--:B------:R-:W-:Y:S06]  /*3940*/  HMMA.16816.F32.BF16 R20, R64, R32.reuse, RZ ;  /* 0x000000204014723c */ /* 0x080fec00000418ff */
[C---:B------:R-:W-:Y:S01]  /*3950*/  HMMA.16816.F32.BF16 R24, R60.reuse, R32, RZ ;  /* 0x000000203c18723c */ /* 0x040fe200000418ff */
[----:B------:R-:W-:Y:S05]  /*3960*/  LDSM.16.M88.4 R152, [R189+0x1800] ;  /* 0x00180000bd98783b */ /* 0x000fea0000000200 */
[-C--:B------:R-:W-:Y:S01]  /*3970*/  HMMA.16816.F32.BF16 R28, R60, R34.reuse, RZ ;  /* 0x000000223c1c723c */ /* 0x080fe200000418ff */
[----:B-1----:R-:W-:Y:S02]  /*3980*/  IADD3 R0, R0, R185, RZ ;  /* 0x000000b900007210 */ /* 0x002fe40007ffe0ff */
[----:B------:R-:W-:Y:S03]  /*3990*/  LDSM.16.M88.4 R156, [R164] ;  /* 0x00000000a49c783b */ /* 0x000fe60000000200 */
[C---:B------:R-:W-:Y:S05]  /*39a0*/  HMMA.16816.F32.BF16 R32, R64.reuse, R34, RZ ;  /* 0x000000224020723c */ /* 0x040fea00000418ff */
[----:B------:R-:W-:Y:S01]  /*39b0*/  LDSM.16.M88.4 R160, [R186] ;  /* 0x00000000baa0783b */ /* 0x000fe20000000200 */
[-C--:B------:R-:W-:Y:S06]  /*39c0*/  HMMA.16816.F32.BF16 R36, R64, R48.reuse, RZ ;  /* 0x000000304024723c */ /* 0x080fec00000418ff */
[C---:B------:R-:W-:Y:S01]  /*39d0*/  HMMA.16816.F32.BF16 R40, R60.reuse, R48, RZ ;  /* 0x000000303c28723c */ /* 0x040fe200000418ff */
[----:B------:R-:W-:Y:S05]  /*39e0*/  LDSM.16.M88.4 R164, [R164+0x2000] ;  /* 0x00200000a4a4783b */ /* 0x000fea0000000200 */
[-C--:B------:R-:W-:Y:S03]  /*39f0*/  HMMA.16816.F32.BF16 R44, R60, R50.reuse, RZ ;  /* 0x000000323c2c723c */ /* 0x080fe600000418ff */
[----:B------:R-:W-:Y:S03]  /*3a00*/  LDSM.16.M88.4 R168, [R186+0x1000] ;  /* 0x00100000baa8783b */ /* 0x000fe60000000200 */
[C---:B------:R-:W-:Y:S05]  /*3a10*/  HMMA.16816.F32.BF16 R48, R64.reuse, R50, RZ ;  /* 0x000000324030723c */ /* 0x040fea00000418ff */
[----:B------:R-:W-:Y:S01]  /*3a20*/  LDSM.16.M88.4 R172, [R186+0x1800] ;  /* 0x00180000baac783b */ /* 0x000fe20000000200 */
[-C--:B--2---:R-:W-:Y:S01]  /*3a30*/  HMMA.16816.F32.BF16 R52, R64, R132.reuse, RZ ;  /* 0x000000844034723c */ /* 0x084fe200000418ff */
[----:B---3--:R-:W-:Y:S05]  /*3a40*/  FSETP.NEU.FTZ.AND P3, PT, R2, -INF , PT ;  /* 0xff8000000200780b */ /* 0x008fea0003f7d000 */
[C---:B------:R-:W-:Y:S01]  /*3a50*/  HMMA.16816.F32.BF16 R56, R60.reuse, R132, RZ ;  /* 0x000000843c38723c */ /* 0x040fe200000418ff */
[----:B------:R-:W-:Y:S05]  /*3a60*/  LDSM.16.M88.4 R176, [R0] ;  /* 0x0000000000b0783b */ /* 0x000fea0000000200 */
[-C--:B------:R-:W-:Y:S03]  /*3a70*/  HMMA.16816.F32.BF16 R60, R60, R134.reuse, RZ ;  /* 0x000000863c3c723c */ /* 0x080fe600000418ff */
[----:B------:R-:W-:Y:S03]  /*3a80*/  LDSM.16.M88.4 R180, [R188] ;  /* 0x00000000bcb4783b */ /* 0x000fe60000000200 */
[----:B------:R-:W-:Y:S05]  /*3a90*/  HMMA.16816.F32.BF16 R64, R64, R134, RZ ;  /* 0x000000864040723c */ /* 0x000fea00000418ff */
[----:B------:R-:W1:Y:S01]  /*3aa0*/  LDSM.16.M88.4 R132, [R189+0x1000] ;  /* 0x00100000bd84783b */ /* 0x000e620000000200 */
[-C--:B------:R-:W-:Y:S06]  /*3ab0*/  HMMA.16816.F32.BF16 R4, R136, R140.reuse, R4 ;  /* 0x0000008c8804723c */ /* 0x080fec0000041804 */
[C---:B------:R-:W-:Y:S06]  /*3ac0*/  HMMA.16816.F32.BF16 R8, R144.reuse, R140, R8 ;  /* 0x0000008c9008723c */ /* 0x040fec0000041808 */
[-C--:B------:R-:W-:Y:S06]  /*3ad0*/  HMMA.16816.F32.BF16 R12, R144, R142.reuse, R12 ;  /* 0x0000008e900c723c */ /* 0x080fec000004180c */
[C---:B------:R-:W-:Y:S01]  /*3ae0*/  HMMA.16816.F32.BF16 R16, R136.reuse, R142, R16 ;  /* 0x0000008e8810723c */ /* 0x040fe20000041810 */
[----:B------:R-:W2:Y:S05]  /*3af0*/  LDSM.16.M88.4 R140, [R186+0x800] ;  /* 0x00080000ba8c783b */ /* 0x000eaa0000000200 */
[-C--:B----4-:R-:W-:Y:S06]  /*3b00*/  HMMA.16816.F32.BF16 R20, R136, R148.reuse, R20 ;  /* 0x000000948814723c */ /* 0x090fec0000041814 */
[C---:B------:R-:W-:Y:S06]  /*3b10*/  HMMA.16816.F32.BF16 R24, R144.reuse, R148, R24 ;  /* 0x000000949018723c */ /* 0x040fec0000041818 */
[-C--:B------:R-:W-:Y:S05]  /*3b20*/  HMMA.16816.F32.BF16 R28, R144, R150.reuse, R28 ;  /* 0x00000096901c723c */ /* 0x080fea000004181c */
[----:B------:R-:W-:Y:S01]  /*3b30*/  LEA R148, R193, UR4, 0x1 ;  /* 0x00000004c1947c11 */ /* 0x000fe2000f8e08ff */
[C---:B------:R-:W-:Y:S05]  /*3b40*/  HMMA.16816.F32.BF16 R32, R136.reuse, R150, R32 ;  /* 0x000000968820723c */ /* 0x040fea0000041820 */
[----:B------:R-:W-:Y:S01]  /*3b50*/  IMAD.IADD R149, R185, 0x1, R148 ;  /* 0x00000001b9957824 */ /* 0x000fe200078e0294 */
[-C--:B-1----:R-:W-:Y:S05]  /*3b60*/  HMMA.16816.F32.BF16 R36, R136, R132.reuse, R36 ;  /* 0x000000848824723c */ /* 0x082fea0000041824 */
[----:B------:R-:W-:Y:S01]  /*3b70*/  IADD3 R150, R191, R148, RZ ;  /* 0x00000094bf967210 */ /* 0x000fe20007ffe0ff */
        /* <DEDUP_REMOVED lines=8> */
[-C--:B------:R-:W-:Y:S06]  /*3c00*/  HMMA.16816.F32.BF16 R4, R156, R160.reuse, R4 ;  /* 0x000000a09c04723c */ /* 0x080fec0000041804 */
[C---:B------:R-:W-:Y:S06]  /*3c10*/  HMMA.16816.F32.BF16 R8, R164.reuse, R160, R8 ;  /* 0x000000a0a408723c */ /* 0x040fec0000041808 */
[-C--:B------:R-:W-:Y:S06]  /*3c20*/  HMMA.16816.F32.BF16 R12, R164, R162.reuse, R12 ;  /* 0x000000a2a40c723c */ /* 0x080fec000004180c */
[C---:B------:R-:W-:Y:S06]  /*3c30*/  HMMA.16816.F32.BF16 R16, R156.reuse, R162, R16 ;  /* 0x000000a29c10723c */ /* 0x040fec0000041810 */
[-C--:B--2---:R-:W-:Y:S06]  /*3c40*/  HMMA.16816.F32.BF16 R20, R156, R140.reuse, R20 ;  /* 0x0000008c9c14723c */ /* 0x084fec0000041814 */
        /* <DEDUP_REMOVED lines=35> */
[----:B--2---:R-:W-:Y:S01]  /*3e80*/  FMUL.FTZ R9, R2, 1.4426950216293334961 ;  /* 0x3fb8aa3b02097820 */ /* 0x004fe20000410000 */
[----:B-1----:R-:W-:Y:S04]  /*3e90*/  IMAD.MOV.U32 R2, RZ, RZ, R100 ;  /* 0x000000ffff027224 */ /* 0x002fe800078e0064 */
[----:B------:R-:W-:Y:S04]  /*3ea0*/  FSEL R9, R9, RZ, P3 ;  /* 0x000000ff09097208 */ /* 0x000fe80001800000 */
[----:B------:R-:W-:Y:S01]  /*3eb0*/  MUFU.TANH R70, R6 ;  /* 0x0000000600467308 */ /* 0x000fe20000002400 */
[C---:B------:R-:W-:Y:S09]  /*3ec0*/  FSETP.NEU.FTZ.AND P3, PT, R194.reuse, -INF , PT ;  /* 0xff800000c200780b */ /* 0x040ff20003f7d000 */
[----:B------:R1:W2:Y:S01]  /*3ed0*/  MUFU.TANH R69, R7 ;  /* 0x0000000700457308 */ /* 0x0002a20000002400 */
[----:B----4-:R-:W-:Y:S05]  /*3ee0*/  FMUL.FTZ R8, R194, 1.4426950216293334961 ;  /* 0x3fb8aa3bc2087820 */ /* 0x010fea0000410000 */
[----:B------:R-:W-:Y:S04]  /*3ef0*/  FSEL R8, R8, RZ, P3 ;  /* 0x000000ff08087208 */ /* 0x000fe80001800000 */
[----:B------:R4:W-:Y:S10]  /*3f00*/  MUFU.TANH R228, R11 ;  /* 0x0000000b00e47308 */ /* 0x0009f40000002400 */
[----:B------:R3:W-:Y:S01]  /*3f10*/  MUFU.TANH R229, R10 ;  /* 0x0000000a00e57308 */ /* 0x0007e20000002400 */
[----:B-1----:R-:W1:Y:S09]  /*3f20*/  LDSM.16.M88.4 R4, [R188+0x800] ;  /* 0x00080000bc04783b */ /* 0x002e720000000200 */
[----:B------:R-:W2:Y:S01]  /*3f30*/  MUFU.TANH R93, R17 ;  /* 0x00000011005d7308 */ /* 0x000ea20000002400 */
[----:B----4-:R-:W4:Y:S09]  /*3f40*/  LDL R11, [R1+0x38] ;  /* 0x00003800010b7983 */ /* 0x010f320000100800 */
[----:B------:R-:W-:Y:S01]  /*3f50*/  MUFU.TANH R208, R12 ;  /* 0x0000000c00d07308 */ /* 0x000fe20000002400 */
[----:B---3--:R-:W-:Y:S04]  /*3f60*/  IMAD.U32 R10, RZ, RZ, UR24 ;  /* 0x00000018ff0a7e24 */ /* 0x008fe8000f8e00ff */
[----:B------:R-:W-:Y:S01]  /*3f70*/  @P1 IMAD R10, R10, 0x80, R195 ;  /* 0x000000800a0a1824 */ /* 0x000fe200078e02c3 */
[----:B------:R-:W-:Y:S04]  /*3f80*/  PLOP3.LUT P1, PT, PT, PT, UP0, 0x80, 0x0 ;  /* 0x000000000000781c */ /* 0x000fe80003f2f008 */
[----:B------:R3:W-:Y:S01]  /*3f90*/  MUFU.TANH R225, R15 ;  /* 0x0000000f00e17308 */ /* 0x0007e20000002400 */
[C---:B------:R-:W-:Y:S02]  /*3fa0*/  @P0 IADD3 R0, R10.reuse, 0x1, RZ ;  /* 0x000000010a000810 */ /* 0x040fe40007ffe0ff */
[----:B------:R-:W-:Y:S02]  /*3fb0*/  PLOP3.LUT P0, PT, PT, PT, UP0, 0x80, 0x0 ;  /* 0x000000000000781c */ /* 0x000fe40003f0f008 */
[----:B------:R-:W-:Y:S05]  /*3fc0*/  @P4 ISETP.GE.AND P4, PT, R10, UR7, PT ;  /* 0x000000070a004c0c */ /* 0x000fea000bf86270 */
[----:B------:R2:W-:Y:S01]  /*3fd0*/  MUFU.TANH R94, R16 ;  /* 0x00000010005e7308 */ /* 0x0005e20000002400 */
[----:B------:R-:W-:Y:S01]  /*3fe0*/  @P5 ISETP.GE.AND P5, PT, R0, UR7, PT ;  /* 0x0000000700005c0c */ /* 0x000fe2000bfa6270 */
[----:B------:R-:W-:Y:S01]  /*3ff0*/  IMAD.MOV.U32 R0, RZ, RZ, R99 ;  /* 0x000000ffff007224 */ /* 0x000fe200078e0063 */
[----:B------:R-:W-:Y:S02]  /*4000*/  @P1 FSEL R2, R100, -INF , !P4 ;  /* 0xff80000064021808 */ /* 0x000fe40006000000 */
[----:B------:R-:W-:Y:S05]  /*4010*/  PLOP3.LUT P1, PT, PT, PT, UP0, 0x80, 0x0 ;  /* 0x000000000000781c */ /* 0x000fea0003f2f008 */
[----:B------:R2:W-:Y:S01]  /*4020*/  MUFU.TANH R207, R13 ;  /* 0x0000000d00cf7308 */ /* 0x0005e20000002400 */
[-C--:B-1----:R-:W-:Y:S01]  /*4030*/  HMMA.16816.F32.BF16 R20, R176, R4.reuse, R20 ;  /* 0x00000004b014723c */ /* 0x082fe20000041814 */
[----:B---3--:R-:W3:Y:S02]  /*4040*/  LDL R15, [R1+0x14] ;  /* 0x00001400010f7983 */ /* 0x008ee40000100800 */
[--C-:B------:R-:W-:Y:S01]  /*4050*/  FFMA.FTZ R2, R2, UR8, -R9.reuse ;  /* 0x0000000802027c23 */ /* 0x100fe20008010809 */
[----:B------:R-:W-:Y:S02]  /*4060*/  @P0 FSEL R0, R99, -INF , !P5 ;  /* 0xff80000063000808 */ /* 0x000fe40006800000 */
[C---:B------:R-:W-:Y:S03]  /*4070*/  HMMA.16816.F32.BF16 R24, R132.reuse, R4, R24 ;  /* 0x000000048418723c */ /* 0x040fe60000041818 */
[----:B------:R1:W-:Y:S01]  /*4080*/  MUFU.EX2 R101, R2 ;  /* 0x0000000200657308 */ /* 0x0003e20000000800 */
[----:B------:R-:W3:Y:S01]  /*4090*/  LDL R5, [R1+0x3c] ;  /* 0x00003c0001057983 */ /* 0x000ee20000100800 */
[----:B------:R-:W-:Y:S01]  /*40a0*/  PLOP3.LUT P0, PT, PT, PT, UP0, 0x80, 0x0 ;  /* 0x000000000000781c */ /* 0x000fe20003f0f008 */
[----:B------:R-:W-:Y:S02]  /*40b0*/  FFMA.FTZ R0, R0, UR8, -R9 ;  /* 0x0000000800007c23 */ /* 0x000fe40008010809 */
[----:B--2---:R-:W2:Y:S03]  /*40c0*/  LDL R16, [R1+0xc] ;  /* 0x00000c0001107983 */ /* 0x004ea60000100800 */
[----:B------:R-:W-:Y:S01]  /*40d0*/  IMAD.MOV.U32 R4, RZ, RZ, R69 ;  /* 0x000000ffff047224 */ /* 0x000fe200078e0045 */
[----:B------:R-:W-:Y:S01]  /*40e0*/  @P1 FSEL R4, R69, -INF , !P5 ;  /* 0xff80000045041808 */ /* 0x000fe20006800000 */
[----:B------:R1:W-:Y:S01]  /*40f0*/  MUFU.EX2 R151, R0 ;  /* 0x0000000000977308 */ /* 0x0003e20000000800 */
[----:B------:R-:W-:Y:S01]  /*4100*/  PLOP3.LUT P1, PT, PT, PT, UP0, 0x80, 0x0 ;  /* 0x000000000000781c */ /* 0x000fe20003f2f008 */
[----:B------:R-:W-:Y:S01]  /*4110*/  IMAD.MOV.U32 R13, RZ, RZ, R93 ;  /* 0x000000ffff0d7224 */ /* 0x000fe200078e005d */
[-C--:B------:R-:W-:Y:S07]  /*4120*/  HMMA.16816.F32.BF16 R28, R132, R6.reuse, R28 ;  /* 0x00000006841c723c */ /* 0x080fee000004181c */
[----:B------:R1:W1:Y:S04]  /*4130*/  MUFU.TANH R226, R14 ;  /* 0x0000000e00e27308 */ /* 0x0002680000002400 */
[----:B-1----:R-:W-:Y:S01]  /*4140*/  MOV R2, R70 ;  /* 0x0000004600027202 */ /* 0x002fe20000000f00 */
[C---:B------:R-:W-:Y:S04]  /*4150*/  HMMA.16816.F32.BF16 R32, R176.reuse, R6, R32 ;  /* 0x00000006b020723c */ /* 0x040fe80000041820 */
[----:B------:R-:W-:Y:S01]  /*4160*/  @P2 FSEL R2, R70, -INF , !P4 ;  /* 0xff80000046022808 */ /* 0x000fe20006000000 */
[----:B------:R-:W-:Y:S01]  /*4170*/  FMUL.FTZ R20, R20, UR6 ;  /* 0x0000000614147c20 */ /* 0x000fe20008410000 */
[----:B------:R-:W-:Y:S01]  /*4180*/  MUFU.TANH R182, R18 ;  /* 0x0000001200b67308 */ /* 0x000fe20000002400 */
[----:B------:R-:W-:Y:S01]  /*4190*/  FMUL.FTZ R21, R21, UR6 ;  /* 0x0000000615157c20 */ /* 0x000fe20008410000 */
[----:B------:R-:W-:Y:S03]  /*41a0*/  FMUL.FTZ R24, R24, UR6 ;  /* 0x0000000618187c20 */ /* 0x000fe60008410000 */
[--C-:B------:R-:W-:Y:S01]  /*41b0*/  FFMA.FTZ R0, R2, UR8, -R8.reuse ;  /* 0x0000000802007c23 */ /* 0x100fe20008010808 */
[----:B------:R-:W-:Y:S01]  /*41c0*/  FMUL.FTZ R22, R22, UR6 ;  /* 0x0000000616167c20 */ /* 0x000fe20008410000 */
[----:B------:R-:W-:Y:S03]  /*41d0*/  FMUL.FTZ R26, R26, UR6 ;  /* 0x000000061a1a7c20 */ /* 0x000fe60008410000 */
[----:B------:R-:W-:Y:S01]  /*41e0*/  MUFU.TANH R202, R24 ;  /* 0x0000001800ca7308 */ /* 0x000fe20000002400 */
[----:B------:R-:W2:Y:S01]  /*41f0*/  LDL R14, [R1+0x24] ;  /* 0x00002400010e7983 */ /* 0x000ea20000100800 */
[----:B------:R-:W-:Y:S01]  /*4200*/  FMUL.FTZ R23, R23, UR6 ;  /* 0x0000000617177c20 */ /* 0x000fe20008410000 */
[----:B------:R-:W-:Y:S01]  /*4210*/  FMUL.FTZ R27, R27, UR6 ;  /* 0x000000061b1b7c20 */ /* 0x000fe20008410000 */
[----:B------:R-:W-:Y:S01]  /*4220*/  FMUL.FTZ R25, R25, UR6 ;  /* 0x0000000619197c20 */ /* 0x000fe20008410000 */
[----:B------:R-:W-:Y:S01]  /*4230*/  FMUL.FTZ R28, R28, UR6 ;  /* 0x000000061c1c7c20 */ /* 0x000fe20008410000 */
[----:B------:R-:W-:Y:S01]  /*4240*/  FMUL.FTZ R31, R31, UR6 ;  /* 0x000000061f1f7c20 */ /* 0x000fe20008410000 */
[----:B------:R-:W-:Y:S03]  /*4250*/  FMUL.FTZ R29, R29, UR6 ;  /* 0x000000061d1d7c20 */ /* 0x000fe60008410000 */
[----:B------:R1:W-:Y:S01]  /*4260*/  MUFU.EX2 R68, R0 ;  /* 0x0000000000447308 */ /* 0x0003e20000000800 */
[----:B------:R-:W-:Y:S01]  /*4270*/  MOV R12, R226 ;  /* 0x000000e2000c7202 */ /* 0x000fe20000000f00 */
[----:B------:R-:W-:Y:S01]  /*4280*/  FMUL.FTZ R32, R32, UR6 ;  /* 0x0000000620207c20 */ /* 0x000fe20008410000 */
[----:B------:R-:W-:Y:S01]  /*4290*/  FMUL.FTZ R34, R34, UR6 ;  /* 0x0000000622227c20 */ /* 0x000fe20008410000 */
[----:B------:R-:W-:Y:S01]  /*42a0*/  FMUL.FTZ R35, R35, UR6 ;  /* 0x0000000623237c20 */ /* 0x000fe20008410000 */
[----:B------:R-:W-:Y:S01]  /*42b0*/  FMUL.FTZ R33, R33, UR6 ;  /* 0x0000000621217c20 */ /* 0x000fe20008410000 */
[----:B------:R-:W-:Y:S04]  /*42c0*/  FMUL.FTZ R30, R30, UR6 ;  /* 0x000000061e1e7c20 */ /* 0x000fe80008410000 */
[----:B------:R-:W-:Y:S10]  /*42d0*/  MUFU.TANH R219, R26 ;  /* 0x0000001a00db7308 */ /* 0x000ff40000002400 */
[----:B------:R-:W-:Y:S01]  /*42e0*/  MUFU.TANH R181, R19 ;  /* 0x0000001300b57308 */ /* 0x000fe20000002400 */
[----:B-1----:R-:W-:Y:S09]  /*42f0*/  FFMA.FTZ R0, R4, UR8, -R8 ;  /* 0x0000000804007c23 */ /* 0x002ff20008010808 */
[----:B------:R-:W-:Y:S10]  /*4300*/  MUFU.TANH R218, R27 ;  /* 0x0000001b00da7308 */ /* 0x000ff40000002400 */
[----:B------:R1:W-:Y:S10]  /*4310*/  MUFU.EX2 R3, R0 ;  /* 0x0000000000037308 */ /* 0x0003f40000000800 */
[----:B------:R-:W-:Y:S10]  /*4320*/  MUFU.TANH R201, R25 ;  /* 0x0000001900c97308 */ /* 0x000ff40000002400 */
[----:B------:R-:W-:Y:S01]  /*4330*/  MUFU.TANH R92, R20 ;  /* 0x00000014005c7308 */ /* 0x000fe20000002400 */
[----:B-1----:R-:W-:Y:S01]  /*4340*/  IMAD.MOV.U32 R0, RZ, RZ, R212 ;  /* 0x000000ffff007224 */ /* 0x002fe200078e00d4 */
[----:B------:R-:W-:Y:S02]  /*4350*/  @P1 FSEL R0, R212, -INF , !P4 ;  /* 0xff800000d4001808 */ /* 0x000fe40006000000 */
[----:B------:R-:W-:Y:S06]  /*4360*/  PLOP3.LUT P1, PT, PT, PT, UP0, 0x80, 0x0 ;  /* 0x000000000000781c */ /* 0x000fec0003f2f008 */
[----:B------:R-:W-:Y:S10]  /*4370*/  MUFU.TANH R198, R28 ;  /* 0x0000001c00c67308 */ /* 0x000ff40000002400 */
        /* <DEDUP_REMOVED lines=9> */
[----:B------:R-:W-:Y:S01]  /*4410*/  MUFU.TANH R87, R33 ;  /* 0x0000002100577308 */ /* 0x000fe20000002400 */
[C---:B----4-:R-:W-:Y:S01]  /*4420*/  FMUL.FTZ R2, R11.reuse, 1.4426950216293334961 ;  /* 0x3fb8aa3b0b027820 */ /* 0x050fe20000410000 */
[----:B------:R-:W-:Y:S02]  /*4430*/  FSETP.NEU.FTZ.AND P2, PT, R11, -INF , PT ;  /* 0xff8000000b00780b */ /* 0x000fe40003f5d000 */
[----:B------:R-:W-:Y:S02]  /*4440*/  MOV R11, R211 ;  /* 0x000000d3000b7202 */ /* 0x000fe40000000f00 */
[----:B------:R-:W-:Y:S02]  /*4450*/  FSEL R2, R2, RZ, P2 ;  /* 0x000000ff02027208 */ /* 0x000fe40001000000 */
[----:B------:R-:W-:Y:S02]  /*4460*/  PLOP3.LUT P2, PT, PT, PT, UP0, 0x80, 0x0 ;  /* 0x000000000000781c */ /* 0x000fe40003f4f008 */
[----:B------:R-:W-:Y:S01]  /*4470*/  @P0 FSEL R11, R211, -INF , !P5 ;  /* 0xff800000d30b0808 */ /* 0x000fe20006800000 */
[--C-:B------:R-:W-:Y:S01]  /*4480*/  FFMA.FTZ R4, R0, UR8, -R2.reuse ;  /* 0x0000000800047c23 */ /* 0x100fe20008010802 */
[----:B------:R-:W-:Y:S03]  /*4490*/  PLOP3.LUT P0, PT, PT, PT, UP0, 0x80, 0x0 ;  /* 0x000000000000781c */ /* 0x000fe60003f0f008 */
[----:B------:R1:W-:Y:S01]  /*44a0*/  MUFU.EX2 R247, R4 ;  /* 0x0000000400f77308 */ /* 0x0003e20000000800 */
[----:B------:R-:W-:Y:S09]  /*44b0*/  FFMA.FTZ R11, R11, UR8, -R2 ;  /* 0x000000080b0b7c23 */ /* 0x000ff20008010802 */
[----:B------:R4:W-:Y:S01]  /*44c0*/  MUFU.EX2 R246, R11 ;  /* 0x0000000b00f67308 */ /* 0x0009e20000000800 */
[----:B-1----:R-:W-:Y:S01]  /*44d0*/  IMAD.MOV.U32 R4, RZ, RZ, R229 ;  /* 0x000000ffff047224 */ /* 0x002fe200078e00e5 */
[----:B------:R-:W-:Y:S02]  /*44e0*/  @P2 FSEL R4, R229, -INF , !P4 ;  /* 0xff800000e5042808 */ /* 0x000fe40006000000 */
[----:B------:R-:W-:Y:S02]  /*44f0*/  PLOP3.LUT P2, PT, PT, PT, UP0, 0x80, 0x0 ;  /* 0x000000000000781c */ /* 0x000fe40003f4f008 */
[----:B------:R-:W-:Y:S01]  /*4500*/  PLOP3.LUT P4, PT, PT, PT, UP0, 0x80, 0x0 ;  /* 0x000000000000781c */ /* 0x000fe20003f8f008 */
[C---:B---3--:R-:W-:Y:S01]  /*4510*/  FMUL.FTZ R0, R5.reuse, 1.4426950216293334961 ;  /* 0x3fb8aa3b05007820 */ /* 0x048fe20000410000 */
[----:B------:R-:W-:Y:S01]  /*4520*/  FSETP.NEU.FTZ.AND P3, PT, R5, -INF , PT ;  /* 0xff8000000500780b */ /* 0x000fe20003f7d000 */
[----:B------:R-:W-:Y:S01]  /*4530*/  IMAD.MOV.U32 R5, RZ, RZ, R228 ;  /* 0x000000ffff057224 */ /* 0x000fe200078e00e4 */
[----:B------:R-:W-:Y:S02]  /*4540*/  @P1 FSEL R5, R228, -INF , !P5 ;  /* 0xff800000e4051808 */ /* 0x000fe40006800000 */
[----:B------:R-:W-:Y:S02]  /*4550*/  FSEL R0, R0, RZ, P3 ;  /* 0x000000ff00007208 */ /* 0x000fe40001800000 */
[----:B------:R-:W-:Y:S03]  /*4560*/  PLOP3.LUT P3, PT, PT, PT, UP0, 0x80, 0x0 ;  /* 0x000000000000781c */ /* 0x000fe60003f6f008 */
[----:B----4-:R-:W-:Y:S01]  /*4570*/  @P2 VIADD R11, R10, 0x9 ;  /* 0x000000090a0b2836 */ /* 0x010fe20000000000 */
[----:B------:R-:W-:Y:S01]  /*4580*/  PLOP3.LUT P1, PT, PT, PT, UP0, 0x80, 0x0 ;  /* 0x000000000000781c */ /* 0x000fe20003f2f008 */
[--C-:B------:R-:W-:Y:S01]  /*4590*/  FFMA.FTZ R4, R4, UR8, -R0.reuse ;  /* 0x0000000804047c23 */ /* 0x100fe20008010800 */
[----:B------:R-:W-:Y:S02]  /*45a0*/  PLOP3.LUT P5, PT, PT, PT, UP0, 0x80, 0x0 ;  /* 0x000000000000781c */ /* 0x000fe40003faf008 */
[----:B------:R-:W-:Y:S01]  /*45b0*/  @P4 ISETP.GE.AND P4, PT, R11, UR7, PT ;  /* 0x000000070b004c0c */ /* 0x000fe2000bf86270 */
[----:B------:R1:W3:Y:S01]  /*45c0*/  MUFU.EX2 R17, R4 ;  /* 0x0000000400117308 */ /* 0x0002e20000000800 */
[----:B------:R-:W-:Y:S01]  /*45d0*/  IMAD.MOV.U32 R11, RZ, RZ, R225 ;  /* 0x000000ffff0b7224 */ /* 0x000fe200078e00e1 */
[----:B------:R-:W-:Y:S01]  /*45e0*/  PLOP3.LUT P2, PT, PT, PT, UP0, 0x80, 0x0 ;  /* 0x000000000000781c */ /* 0x000fe20003f4f008 */
[----:B-1----:R-:W-:Y:S01]  /*45f0*/  FFMA.FTZ R4, R5, UR8, -R0 ;  /* 0x0000000805047c23 */ /* 0x002fe20008010800 */
[----:B---3--:R-:W-:Y:S01]  /*4600*/  STL [R1], R17 ;  /* 0x0000001101007387 */ /* 0x008fe20000100800 */
[----:B------:R-:W-:Y:S05]  /*4610*/  MOV R5, R208 ;  /* 0x000000d000057202 */ /* 0x000fea0000000f00 */
[----:B------:R1:W-:Y:S02]  /*4620*/  MUFU.EX2 R252, R4 ;  /* 0x0000000400fc7308 */ /* 0x0003e40000000800 */
[----:B-1----:R-:W-:Y:S02]  /*4630*/  @P0 IADD3 R4, R10, 0x8, RZ ;  /* 0x000000080a040810 */ /* 0x002fe40007ffe0ff */
[----:B------:R-:W-:Y:S02]  /*4640*/  PLOP3.LUT P0, PT, PT, PT, UP0, 0x80, 0x0 ;  /* 0x000000000000781c */ /* 0x000fe40003f0f008 */
[----:B------:R-:W-:Y:S01]  /*4650*/  @P3 ISETP.GE.AND P3, PT, R4, UR7, PT ;  /* 0x0000000704003c0c */ /* 0x000fe2000bf66270 */
[----:B------:R-:W-:Y:S03]  /*4660*/  IMAD.MOV.U32 R4, RZ, RZ, R207 ;  /* 0x000000ffff047224 */ /* 0x000fe600078e00cf */
[----:B------:R-:W-:Y:S02]  /*4670*/  @P1 FSEL R5, R208, -INF , !P3 ;  /* 0xff800000d0051808 */ /* 0x000fe40005800000 */
[----:B------:R-:W-:Y:S02]  /*4680*/  PLOP3.LUT P1, PT, PT, PT, UP0, 0x80, 0x0 ;  /* 0x000000000000781c */ /* 0x000fe40003f2f008 */
[----:B------:R-:W-:Y:S01]  /*4690*/  @P2 FSEL R12, R226, -INF , !P3 ;  /* 0xff800000e20c2808 */ /* 0x000fe20005800000 */
[----:B------:R-:W-:Y:S01]  /*46a0*/  FFMA.FTZ R5, R5, UR8, -R2 ;  /* 0x0000000805057c23 */ /* 0x000fe20008010802 */
[----:B------:R-:W-:Y:S02]  /*46b0*/  PLOP3.LUT P2, PT, PT, PT, UP0, 0x80, 0x0 ;  /* 0x000000000000781c */ /* 0x000fe40003f4f008 */
[----:B------:R-:W-:Y:S01]  /*46c0*/  @P0 FSEL R4, R207, -INF , !P4 ;  /* 0xff800000cf040808 */ /* 0x000fe20006000000 */
[----:B------:R-:W-:Y:S01]  /*46d0*/  MUFU.EX2 R243, R5 ;  /* 0x0000000500f37308 */ /* 0x000fe20000000800 */
[----:B------:R-:W-:Y:S01]  /*46e0*/  FFMA.FTZ R12, R12, UR8, -R0 ;  /* 0x000000080c0c7c23 */ /* 0x000fe20008010800 */
[----:B------:R-:W-:Y:S02]  /*46f0*/  PLOP3.LUT P0, PT, PT, PT, UP0, 0x80, 0x0 ;  /* 0x000000000000781c */ /* 0x000fe40003f0f008 */
[----:B------:R-:W-:Y:S02]  /*4700*/  FFMA.FTZ R4, R4, UR8, -R2 ;  /* 0x0000000804047c23 */ /* 0x000fe40008010802 */
[----:B------:R-:W-:Y:S04]  /*4710*/  @P1 FSEL R11, R225, -INF , !P4 ;  /* 0xff800000e10b1808 */ /* 0x000fe80006000000 */
[----:B------:R1:W-:Y:S01]  /*4720*/  MUFU.EX2 R251, R12 ;  /* 0x0000000c00fb7308 */ /* 0x0003e20000000800 */
[----:B------:R-:W-:Y:S01]  /*4730*/  PLOP3.LUT P1, PT, PT, PT, UP0, 0x80, 0x0 ;  /* 0x000000000000781c */ /* 0x000fe20003f2f008 */
[----:B------:R-:W-:Y:S03]  /*4740*/  FFMA.FTZ R11, R11, UR8, -R0 ;  /* 0x000000080b0b7c23 */ /* 0x000fe60008010800 */
[----:B------:R-:W-:Y:S05]  /*4750*/  @P0 FSEL R13, R93, -INF , !P4 ;  /* 0xff8000005d0d0808 */ /* 0x000fea0006000000 */
[----:B------:R3:W-:Y:S01]  /*4760*/  MUFU.EX2 R242, R4 ;  /* 0x0000000400f27308 */ /* 0x0007e20000000800 */
[----:B------:R-:W-:Y:S01]  /*4770*/  PLOP3.LUT P0, PT, PT, PT, UP0, 0x80, 0x0 ;  /* 0x000000000000781c */ /* 0x000fe20003f0f008 */
[----:B------:R-:W-:Y:S08]  /*4780*/  FFMA.FTZ R13, R13, UR8, -R9 ;  /* 0x000000080d0d7c23 */ /* 0x000ff00008010809 */
[----:B------:R4:W-:Y:S01]  /*4790*/  MUFU.EX2 R250, R11 ;  /* 0x0000000b00fa7308 */ /* 0x0009e20000000800 */
[----:B-1----:R-:W-:Y:S09]  /*47a0*/  IMAD.MOV.U32 R12, RZ, RZ, R181 ;  /* 0x000000ffff0c7224 */ /* 0x002ff200078e00b5 */
[----:B------:R1:W-:Y:S01]  /*47b0*/  MUFU.EX2 R97, R13 ;  /* 0x0000000d00617308 */ /* 0x0003e20000000800 */
[----:B---3--:R-:W3:Y:S01]  /*47c0*/  LDSM.16.M88.4 R4, [R188+0x1000] ;  /* 0x00100000bc04783b */ /* 0x008ee20000000200 */
[----:B----4-:R-:W-:Y:S02]  /*47d0*/  MOV R11, R94 ;  /* 0x0000005e000b7202 */ /* 0x010fe40000000f00 */
[----:B------:R-:W-:Y:S02]  /*47e0*/  @P1 FSEL R11, R94, -INF , !P3 ;  /* 0xff8000005e0b1808 */ /* 0x000fe40005800000 */
[----:B------:R-:W-:Y:S03]  /*47f0*/  PLOP3.LUT P1, PT, PT, PT, UP0, 0x80, 0x0 ;  /* 0x000000000000781c */ /* 0x000fe60003f2f008 */
[----:B------:R-:W-:Y:S01]  /*4800*/  FFMA.FTZ R11, R11, UR8, -R9 ;  /* 0x000000080b0b7c23 */ /* 0x000fe20008010809 */
[----:B-1----:R-:W-:Y:S03]  /*4810*/  IMAD.MOV.U32 R13, RZ, RZ, R87 ;  /* 0x000000ffff0d7224 */ /* 0x002fe600078e0057 */
[----:B------:R1:W-:Y:S06]  /*4820*/  MUFU.EX2 R98, R11 ;  /* 0x0000000b00627308 */ /* 0x0003ec0000000800 */
[----:B------:R-:W-:Y:S02]  /*4830*/  @P1 FSEL R12, R181, -INF , !P4 ;  /* 0xff800000b50c1808 */ /* 0x000fe40006000000 */
[----:B------:R-:W-:Y:S02]  /*4840*/  PLOP3.LUT P1, PT, PT, PT, UP0, 0x80, 0x0 ;  /* 0x000000000000781c */ /* 0x000fe40003f2f008 */
[----:B------:R-:W-:Y:S02]  /*4850*/  PLOP3.LUT P4, PT, PT, PT, UP0, 0x80, 0x0 ;  /* 0x000000000000781c */ /* 0x000fe40003f8f008 */
[----:B-1----:R-:W-:Y:S02]  /*4860*/  MOV R11, R182 ;  /* 0x000000b6000b7202 */ /* 0x002fe40000000f00 */
[----:B------:R-:W-:Y:S02]  /*4870*/  @P2 FSEL R11, R182, -INF , !P3 ;  /* 0xff800000b60b2808 */ /* 0x000fe40005800000 */
[----:B------:R-:W-:Y:S01]  /*4880*/  PLOP3.LUT P2, PT, PT, PT, UP0, 0x80, 0x0 ;  /* 0x000000000000781c */ /* 0x000fe20003f4f008 */
[-C--:B---3--:R-:W-:Y:S01]  /*4890*/  HMMA.16816.F32.BF16 R36, R176, R4.reuse, R36 ;  /* 0x00000004b024723c */ /* 0x088fe20000041824 */
[----:B------:R-:W-:Y:S02]  /*48a0*/  PLOP3.LUT P3, PT, PT, PT, UP0, 0x80, 0x0 ;  /* 0x000000000000781c */ /* 0x000fe40003f6f008 */
[--C-:B------:R-:W-:Y:S03]  /*48b0*/  FFMA.FTZ R11, R11, UR8, -R8.reuse ;  /* 0x000000080b0b7c23 */ /* 0x100fe60008010808 */
[C---:B------:R-:W-:Y:S01]  /*48c0*/  HMMA.16816.F32.BF16 R40, R132.reuse, R4, R40 ;  /* 0x000000048428723c */ /* 0x040fe20000041828 */
[----:B------:R1:W-:Y:S05]  /*48d0*/  MUFU.EX2 R231, R11 ;  /* 0x0000000b00e77308 */ /* 0x0003ea0000000800 */
[-C--:B------:R-:W-:Y:S05]  /*48e0*/  HMMA.16816.F32.BF16 R44, R132, R6.reuse, R44 ;  /* 0x00000006842c723c */ /* 0x080fea000004182c */
[----:B------:R-:W-:Y:S01]  /*48f0*/  IMAD.MOV.U32 R4, RZ, RZ, R91 ;  /* 0x000000ffff047224 */ /* 0x000fe200078e005b */
[C---:B------:R-:W-:Y:S05]  /*4900*/  HMMA.16816.F32.BF16 R48, R176.reuse, R6, R48 ;  /* 0x00000006b030723c */ /* 0x040fea0000041830 */
[----:B-1----:R-:W-:Y:S01]  /*4910*/  FFMA.FTZ R11, R12, UR8, -R8 ;  /* 0x000000080c0b7c23 */ /* 0x002fe20008010808 */
[----:B------:R-:W-:Y:S02]  /*4920*/  @P0 VIADD R12, R10, 0x11 ;  /* 0x000000110a0c0836 */ /* 0x000fe40000000000 */
[----:B------:R-:W-:Y:S01]  /*4930*/  FMUL.FTZ R36, R36, UR6 ;  /* 0x0000000624247c20 */ /* 0x000fe20008410000 */
[----:B------:R-:W-:Y:S01]  /*4940*/  PLOP3.LUT P0, PT, PT, PT, UP0, 0x80, 0x0 ;  /* 0x000000000000781c */ /* 0x000fe20003f0f008 */
[----:B------:R1:W-:Y:S01]  /*4950*/  MUFU.EX2 R230, R11 ;  /* 0x0000000b00e67308 */ /* 0x0003e20000000800 */
[----:B------:R-:W-:Y:S01]  /*4960*/  FMUL.FTZ R37, R37, UR6 ;  /* 0x0000000625257c20 */ /* 0x000fe20008410000 */
[----:B------:R-:W-:Y:S01]  /*4970*/  @P4 ISETP.GE.AND P4, PT, R12, UR7, PT ;  /* 0x000000070c004c0c */ /* 0x000fe2000bf86270 */
[----:B------:R-:W-:Y:S01]  /*4980*/  FMUL.FTZ R40, R40, UR6 ;  /* 0x0000000628287c20 */ /* 0x000fe20008410000 */
[----:B------:R-:W-:Y:S01]  /*4990*/  MOV R12, R215 ;  /* 0x000000d7000c7202 */ /* 0x000fe20000000f00 */
[----:B------:R-:W-:Y:S01]  /*49a0*/  FMUL.FTZ R38, R38, UR6 ;  /* 0x0000000626267c20 */ /* 0x000fe20008410000 */
[----:B------:R-:W-:Y:S01]  /*49b0*/  FMUL.FTZ R41, R41, UR6 ;  /* 0x0000000629297c20 */ /* 0x000fe20008410000 */
[----:B------:R-:W-:Y:S03]  /*49c0*/  FMUL.FTZ R39, R39, UR6 ;  /* 0x0000000627277c20 */ /* 0x000fe60008410000 */
[----:B------:R-:W-:Y:S01]  /*49d0*/  MUFU.TANH R194, R40 ;  /* 0x0000002800c27308 */ /* 0x000fe20000002400 */
[----:B------:R-:W-:Y:S01]  /*49e0*/  FMUL.FTZ R42, R42, UR6 ;  /* 0x000000062a2a7c20 */ /* 0x000fe20008410000 */
[----:B------:R-:W-:Y:S01]  /*49f0*/  FMUL.FTZ R43, R43, UR6 ;  /* 0x000000062b2b7c20 */ /* 0x000fe20008410000 */
[----:B------:R-:W-:Y:S01]  /*4a00*/  FMUL.FTZ R44, R44, UR6 ;  /* 0x000000062c2c7c20 */ /* 0x000fe20008410000 */
[----:B------:R-:W-:Y:S01]  /*4a10*/  @P0 FSEL R4, R91, -INF , !P4 ;  /* 0xff8000005b040808 */ /* 0x000fe20006000000 */
[----:B------:R-:W-:Y:S01]  /*4a20*/  FMUL.FTZ R45, R45, UR6 ;  /* 0x000000062d2d7c20 */ /* 0x000fe20008410000 */
[----:B------:R-:W-:Y:S01]  /*4a30*/  PLOP3.LUT P0, PT, PT, PT, UP0, 0x80, 0x0 ;  /* 0x000000000000781c */ /* 0x000fe20003f0f008 */
[----:B------:R-:W-:Y:S03]  /*4a40*/  FMUL.FTZ R48, R48, UR6 ;  /* 0x0000000630307c20 */ /* 0x000fe60008410000 */
[----:B------:R-:W-:Y:S01]  /*4a50*/  MUFU.TANH R84, R36 ;  /* 0x0000002400547308 */ /* 0x000fe20000002400 */
[----:B-1----:R-:W-:Y:S01]  /*4a60*/  @P2 IADD3 R11, R10, 0x10, RZ ;  /* 0x000000100a0b2810 */ /* 0x002fe20007ffe0ff */
[--C-:B------:R-:W-:Y:S01]  /*4a70*/  FFMA.FTZ R4, R4, UR8, -R9.reuse ;  /* 0x0000000804047c23 */ /* 0x100fe20008010809 */
[----:B------:R-:W-:Y:S01]  /*4a80*/  PLOP3.LUT P2, PT, PT, PT, UP0, 0x80, 0x0 ;  /* 0x000000000000781c */ /* 0x000fe20003f4f008 */
[----:B------:R-:W-:Y:S01]  /*4a90*/  FMUL.FTZ R50, R50, UR6 ;  /* 0x0000000632327c20 */ /* 0x000fe20008410000 */
[----:B------:R-:W-:Y:S01]  /*4aa0*/  @P3 ISETP.GE.AND P3, PT, R11, UR7, PT ;  /* 0x000000070b003c0c */ /* 0x000fe2000bf66270 */
[----:B------:R-:W-:Y:S01]  /*4ab0*/  FMUL.FTZ R49, R49, UR6 ;  /* 0x0000000631317c20 */ /* 0x000fe20008410000 */
[----:B------:R-:W-:Y:S03]  /*4ac0*/  MOV R11, R92 ;  /* 0x0000005c000b7202 */ /* 0x000fe60000000f00 */
[----:B------:R-:W-:Y:S01]  /*4ad0*/  MUFU.EX2 R95, R4 ;  /* 0x00000004005f7308 */ /* 0x000fe20000000800 */
[----:B------:R-:W-:Y:S01]  /*4ae0*/  @P1 FSEL R11, R92, -INF , !P3 ;  /* 0xff8000005c0b1808 */ /* 0x000fe20005800000 */
[----:B------:R-:W-:Y:S01]  /*4af0*/  FMUL.FTZ R51, R51, UR6 ;  /* 0x0000000633337c20 */ /* 0x000fe20008410000 */
[----:B------:R-:W-:Y:S01]  /*4b00*/  PLOP3.LUT P1, PT, PT, PT, UP0, 0x80, 0x0 ;  /* 0x000000000000781c */ /* 0x000fe20003f2f008 */
[----:B------:R-:W-:Y:S01]  /*4b10*/  FMUL.FTZ R46, R46, UR6 ;  /* 0x000000062e2e7c20 */ /* 0x000fe20008410000 */
[----:B------:R-:W-:Y:S01]  /*4b20*/  FMUL.FTZ R47, R47, UR6 ;  /* 0x000000062f2f7c20 */ /* 0x000fe20008410000 */
[----:B------:R-:W-:Y:S01]  /*4b30*/  FFMA.FTZ R5, R11, UR8, -R9 ;  /* 0x000000080b057c23 */ /* 0x000fe20008010809 */
[----:B------:R-:W-:Y:S03]  /*4b40*/  IMAD.MOV.U32 R11, RZ, RZ, R172 ;  /* 0x000000ffff0b7224 */ /* 0x000fe600078e00ac */
[----:B------:R-:W1:Y:S10]  /*4b50*/  MUFU.TANH R83, R37 ;  /* 0x0000002500537308 */ /* 0x000e740000002400 */
[----:B------:R3:W-:Y:S01]  /*4b60*/  MUFU.EX2 R96, R5 ;  /* 0x0000000500607308 */ /* 0x0007e20000000800 */
[----:B------:R-:W-:Y:S02]  /*4b70*/  @P1 FSEL R11, R172, -INF , !P4 ;  /* 0xff800000ac0b1808 */ /* 0x000fe40006000000 */
[----:B------:R-:W-:Y:S07]  /*4b80*/  PLOP3.LUT P1, PT, PT, PT, UP0, 0x80, 0x0 ;  /* 0x000000000000781c */ /* 0x000fee0003f2f008 */
[----:B------:R-:W-:Y:S10]  /*4b90*/  MUFU.TANH R161, R38 ;  /* 0x0000002600a17308 */ /* 0x000ff40000002400 */
[----:B------:R-:W-:Y:S01]  /*4ba0*/  MUFU.TANH R183, R41 ;  /* 0x0000002900b77308 */ /* 0x000fe20000002400 */
[----:B---3--:R-:W-:Y:S02]  /*4bb0*/  MOV R5, R175 ;  /* 0x000000af00057202 */ /* 0x008fe40000000f00 */
[----:B------:R-:W-:Y:S02]  /*4bc0*/  @P2 FSEL R5, R175, -INF , !P3 ;  /* 0xff800000af052808 */ /* 0x000fe40005800000 */
[----:B------:R-:W-:Y:S05]  /*4bd0*/  PLOP3.LUT P2, PT, PT, PT, UP0, 0x80, 0x0 ;  /* 0x000000000000781c */ /* 0x000fea0003f4f008 */
[----:B------:R-:W-:Y:S01]  /*4be0*/  MUFU.TANH R160, R39 ;  /* 0x0000002700a07308 */ /* 0x000fe20000002400 */
[----:B------:R-:W-:Y:S01]  /*4bf0*/  FFMA.FTZ R4, R5, UR8, -R8 ;  /* 0x0000000805047c23 */ /* 0x000fe20008010808 */
[----:B------:R-:W-:Y:S08]  /*4c00*/  IMAD.MOV.U32 R5, RZ, RZ, R218 ;  /* 0x000000ffff057224 */ /* 0x000ff000078e00da */
[----:B------:R3:W-:Y:S10]  /*4c10*/  MUFU.EX2 R221, R4 ;  /* 0x0000000400dd7308 */ /* 0x0007f40000000800 */
[----:B------:R-:W-:Y:S10]  /*4c20*/  MUFU.TANH R80, R48 ;  /* 0x0000003000507308 */ /* 0x000ff40000002400 */
[----:B------:R-:W-:Y:S01]  /*4c30*/  MUFU.TANH R206, R42 ;  /* 0x0000002a00ce7308 */ /* 0x000fe20000002400 */
[----:B---3--:R-:W-:Y:S01]  /*4c40*/  FFMA.FTZ R4, R11, UR8, -R8 ;  /* 0x000000080b047c23 */ /* 0x008fe20008010808 */
[----:B------:R-:W-:Y:S01]  /*4c50*/  IMAD.MOV.U32 R11, RZ, RZ, R201 ;  /* 0x000000ffff0b7224 */ /* 0x000fe200078e00c9 */
[----:B------:R-:W-:Y:S02]  /*4c60*/  @P0 FSEL R11, R201, -INF , !P4 ;  /* 0xff800000c90b0808 */ /* 0x000fe40006000000 */
[----:B------:R-:W-:Y:S05]  /*4c70*/  PLOP3.LUT P0, PT, PT, PT, UP0, 0x80, 0x0 ;  /* 0x000000000000781c */ /* 0x000fea0003f0f008 */
[----:B------:R-:W-:Y:S01]  /*4c80*/  MUFU.TANH R157, R50 ;  /* 0x00000032009d7308 */ /* 0x000fe20000002400 */
[--C-:B------:R-:W-:Y:S09]  /*4c90*/  FFMA.FTZ R11, R11, UR8, -R2.reuse ;  /* 0x000000080b0b7c23 */ /* 0x100ff20008010802 */
[----:B------:R3:W-:Y:S10]  /*4ca0*/  MUFU.EX2 R220, R4 ;  /* 0x0000000400dc7308 */ /* 0x0007f40000000800 */
[----:B------:R-:W-:Y:S10]  /*4cb0*/  MUFU.TANH R79, R49 ;  /* 0x00000031004f7308 */ /* 0x000ff40000002400 */
[----:B------:R-:W-:Y:S01]  /*4cc0*/  MUFU.EX2 R238, R11 ;  /* 0x0000000b00ee7308 */ /* 0x000fe20000000800 */
[----:B---3--:R-:W-:Y:S02]  /*4cd0*/  MOV R4, R202 ;  /* 0x000000ca00047202 */ /* 0x008fe40000000f00 */
[----:B------:R-:W-:Y:S02]  /*4ce0*/  @P1 FSEL R4, R202, -INF , !P3 ;  /* 0xff800000ca041808 */ /* 0x000fe40005800000 */
[----:B------:R-:W-:Y:S05]  /*4cf0*/  PLOP3.LUT P1, PT, PT, PT, UP0, 0x80, 0x0 ;  /* 0x000000000000781c */ /* 0x000fea0003f2f008 */
[----:B------:R-:W-:Y:S01]  /*4d00*/  MUFU.TANH R156, R51 ;  /* 0x00000033009c7308 */ /* 0x000fe20000002400 */
[----:B------:R-:W-:Y:S09]  /*4d10*/  FFMA.FTZ R4, R4, UR8, -R2 ;  /* 0x0000000804047c23 */ /* 0x000ff20008010802 */
[----:B------:R3:W-:Y:S01]  /*4d20*/  MUFU.EX2 R239, R4 ;  /* 0x0000000400ef7308 */ /* 0x0007e20000000800 */
[----:B------:R-:W-:Y:S02]  /*4d30*/  @P1 FSEL R5, R218, -INF , !P4 ;  /* 0xff800000da051808 */ /* 0x000fe40006000000 */
[----:B------:R-:W-:Y:S02]  /*4d40*/  PLOP3.LUT P1, PT, PT, PT, UP0, 0x80, 0x0 ;  /* 0x000000000000781c */ /* 0x000fe40003f2f008 */
[----:B------:R-:W-:Y:S05]  /*4d50*/  PLOP3.LUT P4, PT, PT, PT, UP0, 0x80, 0x0 ;  /* 0x000000000000781c */ /* 0x000fea0003f8f008 */
[----:B------:R-:W-:Y:S10]  /*4d60*/  MUFU.TANH R205, R43 ;  /* 0x0000002b00cd7308 */ /* 0x000ff40000002400 */
[----:B------:R-:W-:Y:S01]  /*4d70*/  MUFU.TANH R170, R44 ;  /* 0x0000002c00aa7308 */ /* 0x000fe20000002400 */
[----:B---3--:R-:W-:Y:S02]  /*4d80*/  MOV R4, R219 ;  /* 0x000000db00047202 */ /* 0x008fe40000000f00 */
[----:B------:R-:W-:Y:S02]  /*4d90*/  @P2 FSEL R4, R219, -INF , !P3 ;  /* 0xff800000db042808 */ /* 0x000fe40005800000 */
[----:B------:R-:W-:Y:S02]  /*4da0*/  PLOP3.LUT P3, PT, PT, PT, UP0, 0x80, 0x0 ;  /* 0x000000000000781c */ /* 0x000fe40003f6f008 */
[----:B------:R-:W-:Y:S01]  /*4db0*/  PLOP3.LUT P2, PT, PT, PT, UP0, 0x80, 0x0 ;  /* 0x000000000000781c */ /* 0x000fe20003f4f008 */
[----:B------:R-:W-:Y:S02]  /*4dc0*/  FFMA.FTZ R4, R4, UR8, -R0 ;  /* 0x0000000804047c23 */ /* 0x000fe40008010800 */
[----:B------:R-:W-:Y:S10]  /*4dd0*/  MUFU.TANH R169, R45 ;  /* 0x0000002d00a97308 */ /* 0x000ff40000002400 */
[----:B------:R3:W-:Y:S01]  /*4de0*/  MUFU.EX2 R249, R4 ;  /* 0x0000000400f97308 */ /* 0x0007e20000000800 */
[C---:B------:R-:W-:Y:S01]  /*4df0*/  @P2 VIADD R11, R10.reuse, 0x19 ;  /* 0x000000190a0b2836 */ /* 0x040fe20000000000 */
[----:B------:R-:W-:Y:S04]  /*4e00*/  PLOP3.LUT P2, PT, PT, PT, UP0, 0x80, 0x0 ;  /* 0x000000000000781c */ /* 0x000fe80003f4f008 */
[----:B------:R-:W-:Y:S01]  /*4e10*/  @P4 ISETP.GE.AND P4, PT, R11, UR7, PT ;  /* 0x000000070b004c0c */ /* 0x000fe2000bf86270 */
[----:B------:R-:W-:Y:S03]  /*4e20*/  IMAD.MOV.U32 R11, RZ, RZ, R214 ;  /* 0x000000ffff0b7224 */ /* 0x000fe600078e00d6 */
[----:B------:R-:W-:Y:S01]  /*4e30*/  MUFU.TANH R200, R46 ;  /* 0x0000002e00c87308 */ /* 0x000fe20000002400 */
[----:B---3--:R-:W-:Y:S01]  /*4e40*/  FFMA.FTZ R4, R5, UR8, -R0 ;  /* 0x0000000805047c23 */ /* 0x008fe20008010800 */
[----:B------:R-:W-:Y:S08]  /*4e50*/  MOV R5, R198 ;  /* 0x000000c600057202 */ /* 0x000ff00000000f00 */
[----:B------:R-:W3:Y:S10]  /*4e60*/  MUFU.TANH R199, R47 ;  /* 0x0000002f00c77308 */ /* 0x000ef40000002400 */
[----:B------:R4:W-:Y:S02]  /*4e70*/  MUFU.EX2 R248, R4 ;  /* 0x0000000400f87308 */ /* 0x0009e40000000800 */
[----:B----4-:R-:W-:Y:S02]  /*4e80*/  @P0 IADD3 R4, R10, 0x18, RZ ;  /* 0x000000180a040810 */ /* 0x010fe40007ffe0ff */
        /* <DEDUP_REMOVED lines=13> */
[----:B------:R-:W-:Y:S02]  /*4f60*/  @P1 FSEL R11, R214, -INF , !P4 ;  /* 0xff800000d60b1808 */ /* 0x000fe40006000000 */
[----:B------:R-:W-:Y:S02]  /*4f70*/  PLOP3.LUT P1, PT, PT, PT, UP0, 0x80, 0x0 ;  /* 0x000000000000781c */ /* 0x000fe40003f2f008 */
[----:B------:R4:W-:Y:S01]  /*4f80*/  MUFU.EX2 R234, R4 ;  /* 0x0000000400ea7308 */ /* 0x0009e20000000800 */
[----:B------:R-:W-:Y:S04]  /*4f90*/  FFMA.FTZ R11, R11, UR8, -R0 ;  /* 0x000000080b0b7c23 */ /* 0x000fe80008010800 */
[----:B------:R-:W-:Y:S05]  /*4fa0*/  @P0 FSEL R13, R87, -INF , !P4 ;  /* 0xff800000570d0808 */ /* 0x000fea0006000000 */
[----:B------:R2:W-:Y:S01]  /*4fb0*/  MUFU.EX2 R244, R11 ;  /* 0x0000000b00f47308 */ /* 0x0005e20000000800 */
[----:B------:R-:W-:Y:S01]  /*4fc0*/  PLOP3.LUT P0, PT, PT, PT, UP0, 0x80, 0x0 ;  /* 0x000000000000781c */ /* 0x000fe20003f0f008 */
[--C-:B------:R-:W-:Y:S08]  /*4fd0*/  FFMA.FTZ R13, R13, UR8, -R9.reuse ;  /* 0x000000080d0d7c23 */ /* 0x100ff00008010809 */
[----:B------:R1:W-:Y:S01]  /*4fe0*/  MUFU.EX2 R245, R12 ;  /* 0x0000000c00f57308 */ /* 0x0003e20000000800 */
[----:B----4-:R-:W4:Y:S09]  /*4ff0*/  LDSM.16.M88.4 R4, [R188+0x1800] ;  /* 0x00180000bc04783b */ /* 0x010f320000000200 */
[----:B------:R3:W-:Y:S01]  /*5000*/  MUFU.EX2 R89, R13 ;  /* 0x0000000d00597308 */ /* 0x0007e20000000800 */
[----:B--2---:R-:W-:Y:S02]  /*5010*/  MOV R11, R88 ;  /* 0x00000058000b7202 */ /* 0x004fe40000000f00 */
[----:B------:R-:W-:Y:S02]  /*5020*/  @P1 FSEL R11, R88, -INF , !P3 ;  /* 0xff800000580b1808 */ /* 0x000fe40005800000 */
[----:B------:R-:W-:Y:S03]  /*5030*/  PLOP3.LUT P1, PT, PT, PT, UP0, 0x80, 0x0 ;  /* 0x000000000000781c */ /* 0x000fe60003f2f008 */
[----:B------:R-:W-:Y:S01]  /*5040*/  FFMA.FTZ R11, R11, UR8, -R9 ;  /* 0x000000080b0b7c23 */ /* 0x000fe20008010809 */
[----:B-1----:R-:W-:Y:S03]  /*5050*/  IMAD.MOV.U32 R12, RZ, RZ, R164 ;  /* 0x000000ffff0c7224 */ /* 0x002fe600078e00a4 */
[----:B------:R1:W-:Y:S01]  /*5060*/  MUFU.EX2 R90, R11 ;  /* 0x0000000b005a7308 */ /* 0x0003e20000000800 */
[----:B---3--:R-:W2:Y:S05]  /*5070*/  LDL R13, [R1+0x20] ;  /* 0x00002000010d7983 */ /* 0x008eaa0000100800 */
[----:B------:R-:W-:Y:S02]  /*5080*/  @P1 FSEL R12, R164, -INF , !P4 ;  /* 0xff800000a40c1808 */ /* 0x000fe40006000000 */
[----:B------:R-:W-:Y:S02]  /*5090*/  PLOP3.LUT P1, PT, PT, PT, UP0, 0x80, 0x0 ;  /* 0x000000000000781c */ /* 0x000fe40003f2f008 */
[----:B------:R-:W-:Y:S02]  /*50a0*/  PLOP3.LUT P4, PT, PT, PT, UP0, 0x80, 0x0 ;  /* 0x000000000000781c */ /* 0x000fe40003f8f008 */
[----:B-1----:R-:W-:Y:S02]  /*50b0*/  MOV R11, R165 ;  /* 0x000000a5000b7202 */ /* 0x002fe40000000f00 */
[----:B------:R-:W-:Y:S02]  /*50c0*/  @P2 FSEL R11, R165, -INF , !P3 ;  /* 0xff800000a50b2808 */ /* 0x000fe40005800000 */
[----:B------:R-:W-:Y:S01]  /*50d0*/  PLOP3.LUT P2, PT, PT, PT, UP0, 0x80, 0x0 ;  /* 0x000000000000781c */ /* 0x000fe20003f4f008 */
[-C--:B----4-:R-:W-:Y:S01]  /*50e0*/  HMMA.16816.F32.BF16 R52, R176, R4.reuse, R52 ;  /* 0x00000004b034723c */ /* 0x090fe20000041834 */
[----:B------:R-:W-:Y:S02]  /*50f0*/  PLOP3.LUT P3, PT, PT, PT, UP0, 0x80, 0x0 ;  /* 0x000000000000781c */ /* 0x000fe40003f6f008 */
[--C-:B------:R-:W-:Y:S03]  /*5100*/  FFMA.FTZ R11, R11, UR8, -R8.reuse ;  /* 0x000000080b0b7c23 */ /* 0x100fe60008010808 */
[C---:B------:R-:W-:Y:S01]  /*5110*/  HMMA.16816.F32.BF16 R56, R132.reuse, R4, R56 ;  /* 0x000000048438723c */ /* 0x040fe20000041838 */
[----:B------:R1:W-:Y:S05]  /*5120*/  MUFU.EX2 R210, R11 ;  /* 0x0000000b00d27308 */ /* 0x0003ea0000000800 */
[-C--:B------:R-:W-:Y:S05]  /*5130*/  HMMA.16816.F32.BF16 R60, R132, R6.reuse, R60 ;  /* 0x00000006843c723c */ /* 0x080fea000004183c */
[----:B------:R-:W-:Y:S01]  /*5140*/  IMAD.MOV.U32 R4, RZ, RZ, R83 ;  /* 0x000000ffff047224 */ /* 0x000fe200078e0053 */
[----:B------:R-:W-:Y:S05]  /*5150*/  HMMA.16816.F32.BF16 R64, R176, R6, R64 ;  /* 0x00000006b040723c */ /* 0x000fea0000041840 */
[----:B-1----:R-:W-:Y:S01]  /*5160*/  FFMA.FTZ R11, R12, UR8, -R8 ;  /* 0x000000080c0b7c23 */ /* 0x002fe20008010808 */
[----:B------:R-:W-:Y:S01]  /*5170*/  @P0 VIADD R12, R10, 0x21 ;  /* 0x000000210a0c0836 */ /* 0x000fe20000000000 */
[----:B------:R-:W-:Y:S02]  /*5180*/  PLOP3.LUT P0, PT, PT, PT, UP0, 0x80, 0x0 ;  /* 0x000000000000781c */ /* 0x000fe40003f0f008 */
[----:B------:R1:W-:Y:S02]  /*5190*/  MUFU.EX2 R209, R11 ;  /* 0x0000000b00d17308 */ /* 0x0003e40000000800 */
[----:B------:R-:W-:Y:S01]  /*51a0*/  IMAD.MOV.U32 R6, RZ, RZ, R199 ;  /* 0x000000ffff067224 */ /* 0x000fe200078e00c7 */
[----:B------:R-:W-:Y:S01]  /*51b0*/  @P4 ISETP.GE.AND P4, PT, R12, UR7, PT ;  /* 0x000000070c004c0c */ /* 0x000fe2000bf86270 */
[----:B------:R-:W-:Y:S01]  /*51c0*/  FMUL.FTZ R52, R52, UR6 ;  /* 0x0000000634347c20 */ /* 0x000fe20008410000 */
[----:B------:R-:W3:Y:S01]  /*51d0*/  LDL R12, [R1+0x8] ;  /* 0x00000800010c7983 */ /* 0x000ee20000100800 */
[----:B------:R-:W-:Y:S01]  /*51e0*/  FMUL.FTZ R54, R54, UR6 ;  /* 0x0000000636367c20 */ /* 0x000fe20008410000 */
[----:B------:R-:W-:Y:S01]  /*51f0*/  FMUL.FTZ R53, R53, UR6 ;  /* 0x0000000635357c20 */ /* 0x000fe20008410000 */
[----:B------:R-:W-:Y:S02]  /*5200*/  FMUL.FTZ R55, R55, UR6 ;  /* 0x0000000637377c20 */ /* 0x000fe40008410000 */
[----:B------:R-:W-:Y:S01]  /*5210*/  MUFU.TANH R74, R52 ;  /* 0x00000034004a7308 */ /* 0x000fe20000002400 */
[----:B------:R-:W-:Y:S01]  /*5220*/  FMUL.FTZ R57, R57, UR6 ;  /* 0x0000000639397c20 */ /* 0x000fe20008410000 */
[----:B------:R-:W-:Y:S01]  /*5230*/  FMUL.FTZ R56, R56, UR6 ;  /* 0x0000000638387c20 */ /* 0x000fe20008410000 */
[----:B------:R-:W-:Y:S01]  /*5240*/  @P0 FSEL R4, R83, -INF , !P4 ;  /* 0xff80000053040808 */ /* 0x000fe20006000000 */
[----:B------:R-:W-:Y:S01]  /*5250*/  FMUL.FTZ R59, R59, UR6 ;  /* 0x000000063b3b7c20 */ /* 0x000fe20008410000 */
[----:B------:R-:W-:Y:S01]  /*5260*/  PLOP3.LUT P0, PT, PT, PT, UP0, 0x80, 0x0 ;  /* 0x000000000000781c */ /* 0x000fe20003f0f008 */
[----:B------:R-:W-:Y:S01]  /*5270*/  FMUL.FTZ R58, R58, UR6 ;  /* 0x000000063a3a7c20 */ /* 0x000fe20008410000 */
[----:B------:R-:W-:Y:S01]  /*5280*/  FMUL.FTZ R60, R60, UR6 ;  /* 0x000000063c3c7c20 */ /* 0x000fe20008410000 */
[--C-:B------:R-:W-:Y:S01]  /*5290*/  FFMA.FTZ R4, R4, UR8, -R9.reuse ;  /* 0x0000000804047c23 */ /* 0x100fe20008010809 */
[----:B-1----:R-:W-:Y:S01]  /*52a0*/  @P2 IADD3 R11, R10, 0x20, RZ ;  /* 0x000000200a0b2810 */ /* 0x002fe20007ffe0ff */
[----:B------:R-:W-:Y:S01]  /*52b0*/  MUFU.TANH R155, R54 ;  /* 0x00000036009b7308 */ /* 0x000fe20000002400 */
[----:B------:R-:W-:Y:S01]  /*52c0*/  PLOP3.LUT P2, PT, PT, PT, UP0, 0x80, 0x0 ;  /* 0x000000000000781c */ /* 0x000fe20003f4f008 */
[----:B------:R-:W-:Y:S01]  /*52d0*/  FMUL.FTZ R61, R61, UR6 ;  /* 0x000000063d3d7c20 */ /* 0x000fe20008410000 */
[----:B------:R-:W-:Y:S01]  /*52e0*/  @P3 ISETP.GE.AND P3, PT, R11, UR7, PT ;  /* 0x000000070b003c0c */ /* 0x000fe2000bf66270 */
[----:B------:R-:W-:Y:S01]  /*52f0*/  FMUL.FTZ R64, R64, UR6 ;  /* 0x0000000640407c20 */ /* 0x000fe20008410000 */
[----:B------:R-:W-:Y:S01]  /*5300*/  MOV R11, R84 ;  /* 0x00000054000b7202 */ /* 0x000fe20000000f00 */
[----:B------:R-:W-:Y:S01]  /*5310*/  FMUL.FTZ R65, R65, UR6 ;  /* 0x0000000641417c20 */ /* 0x000fe20008410000 */
[----:B------:R-:W-:Y:S03]  /*5320*/  @P1 FSEL R11, R84, -INF , !P3 ;  /* 0xff800000540b1808 */ /* 0x000fe60005800000 */
[----:B------:R-:W-:Y:S01]  /*5330*/  MUFU.EX2 R85, R4 ;  /* 0x0000000400557308 */ /* 0x000fe20000000800 */
[----:B------:R-:W-:Y:S01]  /*5340*/  PLOP3.LUT P1, PT, PT, PT, UP0, 0x80, 0x0 ;  /* 0x000000000000781c */ /* 0x000fe20003f2f008 */
[----:B------:R-:W-:Y:S01]  /*5350*/  FMUL.FTZ R66, R66, UR6 ;  /* 0x0000000642427c20 */ /* 0x000fe20008410000 */
[----:B------:R-:W-:Y:S01]  /*5360*/  FMUL.FTZ R67, R67, UR6 ;  /* 0x0000000643437c20 */ /* 0x000fe20008410000 */
[----:B------:R-:W-:Y:S01]  /*5370*/  FFMA.FTZ R5, R11, UR8, -R9 ;  /* 0x000000080b057c23 */ /* 0x000fe20008010809 */
[----:B------:R-:W-:Y:S02]  /*5380*/  IMAD.MOV.U32 R11, RZ, RZ, R160 ;  /* 0x000000ffff0b7224 */ /* 0x000fe400078e00a0 */
[----:B------:R-:W-:Y:S01]  /*5390*/  FMUL.FTZ R62, R62, UR6 ;  /* 0x000000063e3e7c20 */ /* 0x000fe20008410000 */
[----:B------:R-:W-:Y:S02]  /*53a0*/  FMUL.FTZ R63, R63, UR6 ;  /* 0x000000063f3f7c20 */ /* 0x000fe40008410000 */
[----:B------:R1:W-:Y:S04]  /*53b0*/  MUFU.EX2 R86, R5 ;  /* 0x0000000500567308 */ /* 0x0003e80000000800 */
[----:B------:R-:W-:Y:S02]  /*53c0*/  @P1 FSEL R11, R160, -INF , !P4 ;  /* 0xff800000a00b1808 */ /* 0x000fe40006000000 */
[----:B------:R-:W-:Y:S04]  /*53d0*/  PLOP3.LUT P1, PT, PT, PT, UP0, 0x80, 0x0 ;  /* 0x000000000000781c */ /* 0x000fe80003f2f008 */
[----:B------:R-:W-:Y:S01]  /*53e0*/  MUFU.TANH R73, R53 ;  /* 0x0000003500497308 */ /* 0x000fe20000002400 */
[----:B-1----:R-:W-:Y:S09]  /*53f0*/  MOV R5, R161 ;  /* 0x000000a100057202 */ /* 0x002ff20000000f00 */
[----:B------:R-:W-:Y:S01]  /*5400*/  MUFU.TANH R154, R55 ;  /* 0x00000037009a7308 */ /* 0x000fe20000002400 */
[----:B------:R-:W-:Y:S02]  /*5410*/  @P2 FSEL R5, R161, -INF , !P3 ;  /* 0xff800000a1052808 */ /* 0x000fe40005800000 */
[----:B------:R-:W-:Y:S03]  /*5420*/  PLOP3.LUT P2, PT, PT, PT, UP0, 0x80, 0x0 ;  /* 0x000000000000781c */ /* 0x000fe60003f4f008 */
[----:B------:R-:W-:Y:S01]  /*5430*/  FFMA.FTZ R4, R5, UR8, -R8 ;  /* 0x0000000805047c23 */ /* 0x000fe20008010808 */
[----:B------:R-:W-:Y:S03]  /*5440*/  MOV R5, R194 ;  /* 0x000000c200057202 */ /* 0x000fe60000000f00 */
[----:B------:R-:W1:Y:S01]  /*5450*/  MUFU.TANH R163, R57 ;  /* 0x0000003900a37308 */ /* 0x000e620000002400 */
[----:B------:R-:W-:Y:S02]  /*5460*/  @P1 FSEL R5, R194, -INF , !P3 ;  /* 0xff800000c2051808 */ /* 0x000fe40005800000 */
[----:B------:R-:W-:Y:S03]  /*5470*/  PLOP3.LUT P1, PT, PT, PT, UP0, 0x80, 0x0 ;  /* 0x000000000000781c */ /* 0x000fe60003f2f008 */
[----:B------:R-:W-:Y:S04]  /*5480*/  FFMA.FTZ R5, R5, UR8, -R2 ;  /* 0x0000000805057c23 */ /* 0x000fe80008010802 */
[----:B------:R4:W-:Y:S10]  /*5490*/  MUFU.EX2 R204, R4 ;  /* 0x0000000400cc7308 */ /* 0x0009f40000000800 */
[----:B------:R4:W-:Y:S01]  /*54a0*/  MUFU.EX2 R224, R5 ;  /* 0x0000000500e07308 */ /* 0x0009e20000000800 */
[----:B-1----:R-:W-:Y:S09]  /*54b0*/  IMAD.MOV.U32 R7, RZ, RZ, R163 ;  /* 0x000000ffff077224 */ /* 0x002ff200078e00a3 */
[----:B------:R-:W1:Y:S01]  /*54c0*/  MUFU.TANH R162, R56 ;  /* 0x0000003800a27308 */ /* 0x000e620000002400 */
[----:B----4-:R-:W-:Y:S01]  /*54d0*/  FFMA.FTZ R4, R11, UR8, -R8 ;  /* 0x000000080b047c23 */ /* 0x010fe20008010808 */
[----:B------:R-:W-:Y:S01]  /*54e0*/  IMAD.MOV.U32 R11, RZ, RZ, R205 ;  /* 0x000000ffff0b7224 */ /* 0x000fe200078e00cd */
[----:B------:R-:W-:Y:S02]  /*54f0*/  @P1 FSEL R11, R205, -INF , !P4 ;  /* 0xff800000cd0b1808 */ /* 0x000fe40006000000 */
[----:B------:R-:W-:Y:S05]  /*5500*/  PLOP3.LUT P1, PT, PT, PT, UP0, 0x80, 0x0 ;  /* 0x000000000000781c */ /* 0x000fea0003f2f008 */
[----:B------:R4:W-:Y:S01]  /*5510*/  MUFU.EX2 R203, R4 ;  /* 0x0000000400cb7308 */ /* 0x0009e20000000800 */
[----:B------:R-:W-:Y:S02]  /*5520*/  MOV R5, R206 ;  /* 0x000000ce00057202 */ /* 0x000fe40000000f00 */
[----:B------:R-:W-:Y:S02]  /*5530*/  @P2 FSEL R5, R206, -INF , !P3 ;  /* 0xff800000ce052808 */ /* 0x000fe40005800000 */
[----:B------:R-:W-:Y:S02]  /*5540*/  PLOP3.LUT P2, PT, PT, PT, UP0, 0x80, 0x0 ;  /* 0x000000000000781c */ /* 0x000fe40003f4f008 */
[----:B------:R-:W-:Y:S03]  /*5550*/  PLOP3.LUT P3, PT, PT, PT, UP0, 0x80, 0x0 ;  /* 0x000000000000781c */ /* 0x000fe60003f6f008 */
[----:B------:R-:W-:Y:S10]  /*5560*/  MUFU.TANH R195, R59 ;  /* 0x0000003b00c37308 */ /* 0x000ff40000002400 */
[----:B------:R-:W1:Y:S01]  /*5570*/  MUFU.TANH R196, R58 ;  /* 0x0000003a00c47308 */ /* 0x000e620000002400 */
[----:B----4-:R-:W-:Y:S01]  /*5580*/  IMAD.MOV.U32 R4, RZ, RZ, R183 ;  /* 0x000000ffff047224 */ /* 0x010fe200078e00b7 */
[----:B------:R-:W-:Y:S02]  /*5590*/  @P0 FSEL R4, R183, -INF , !P4 ;  /* 0xff800000b7040808 */ /* 0x000fe40006000000 */
[----:B------:R-:W-:Y:S02]  /*55a0*/  PLOP3.LUT P0, PT, PT, PT, UP0, 0x80, 0x0 ;  /* 0x000000000000781c */ /* 0x000fe40003f0f008 */
[----:B------:R-:W-:Y:S01]  /*55b0*/  PLOP3.LUT P4, PT, PT, PT, UP0, 0x80, 0x0 ;  /* 0x000000000000781c */ /* 0x000fe20003f8f008 */
[----:B------:R-:W-:Y:S03]  /*55c0*/  FFMA.FTZ R4, R4, UR8, -R2 ;  /* 0x0000000804047c23 */ /* 0x000fe60008010802 */
[----:B------:R-:W4:Y:S10]  /*55d0*/  MUFU.TANH R159, R60 ;  /* 0x0000003c009f7308 */ /* 0x000f340000002400 */
[----:B------:R1:W-:Y:S10]  /*55e0*/  MUFU.EX2 R223, R4 ;  /* 0x0000000400df7308 */ /* 0x0003f40000000800 */
[----:B------:R-:W-:Y:S10]  /*55f0*/  MUFU.TANH R158, R61 ;  /* 0x0000003d009e7308 */ /* 0x000ff40000002400 */
[----:B------:R-:W-:Y:S01]  /*5600*/  MUFU.TANH R72, R64 ;  /* 0x0000004000487308 */ /* 0x000fe20000002400 */
[--C-:B-1----:R-:W-:Y:S01]  /*5610*/  FFMA.FTZ R4, R5, UR8, -R0.reuse ;  /* 0x0000000805047c23 */ /* 0x102fe20008010800 */
[----:B------:R-:W-:Y:S08]  /*5620*/  MOV R5, R170 ;  /* 0x000000aa00057202 */ /* 0x000ff00000000f00 */
[----:B------:R1:W-:Y:S10]  /*5630*/  MUFU.EX2 R241, R4 ;  /* 0x0000000400f17308 */ /* 0x0003f40000000800 */
[----:B------:R-:W4:Y:S10]  /*5640*/  MUFU.TANH R71, R65 ;  /* 0x0000004100477308 */ /* 0x000f340000002400 */
[----:B------:R-:W2:Y:S01]  /*5650*/  MUFU.TANH R153, R66 ;  /* 0x0000004200997308 */ /* 0x000ea20000002400 */
[----:B-1----:R-:W-:Y:S02]  /*5660*/  FFMA.FTZ R4, R11, UR8, -R0 ;  /* 0x000000080b047c23 */ /* 0x002fe40008010800 */
[----:B------:R-:W3:Y:S07]  /*5670*/  LDL R11, [R1+0x10] ;  /* 0x00001000010b7983 */ /* 0x000eee0000100800 */
[----:B------:R1:W-:Y:S10]  /*5680*/  MUFU.EX2 R240, R4 ;  /* 0x0000000400f07308 */ /* 0x0003f40000000800 */
[----:B------:R-:W-:Y:S10]  /*5690*/  MUFU.TANH R152, R67 ;  /* 0x0000004300987308 */ /* 0x000ff40000002400 */
[----:B------:R-:W-:Y:S01]  /*56a0*/  MUFU.TANH R180, R62 ;  /* 0x0000003e00b47308 */ /* 0x000fe20000002400 */
[----:B-1----:R-:W-:Y:S02]  /*56b0*/  @P2 IADD3 R4, R10, 0x28, RZ ;  /* 0x000000280a042810 */ /* 0x002fe40007ffe0ff */
[----:B------:R-:W-:Y:S02]  /*56c0*/  PLOP3.LUT P2, PT, PT, PT, UP0, 0x80, 0x0 ;  /* 0x000000000000781c */ /* 0x000fe40003f4f008 */
[----:B------:R-:W-:Y:S01]  /*56d0*/  @P6 ISETP.GE.AND P6, PT, R4, UR7, PT ;  /* 0x0000000704006c0c */ /* 0x000fe2000bfc6270 */
[----:B------:R-:W-:Y:S01]  /*56e0*/  @P0 VIADD R4, R10, 0x29 ;  /* 0x000000290a040836 */ /* 0x000fe20000000000 */
[----:B------:R-:W-:Y:S03]  /*56f0*/  PLOP3.LUT P0, PT, PT, PT, UP0, 0x80, 0x0 ;  /* 0x000000000000781c */ /* 0x000fe60003f0f008 */
[----:B------:R-:W1:Y:S01]  /*5700*/  MUFU.TANH R174, R63 ;  /* 0x0000003f00ae7308 */ /* 0x000e620000002400 */
[----:B------:R-:W-:Y:S02]  /*5710*/  @P1 FSEL R5, R170, -INF , !P6 ;  /* 0xff800000aa051808 */ /* 0x000fe40007000000 */
[----:B------:R-:W-:Y:S01]  /*5720*/  @P4 ISETP.GE.AND P4, PT, R4, UR7, PT ;  /* 0x0000000704004c0c */ /* 0x000fe2000bf86270 */
[----:B------:R-:W-:Y:S01]  /*5730*/  IMAD.MOV.U32 R4, RZ, RZ, R169 ;  /* 0x000000ffff047224 */ /* 0x000fe200078e00a9 */
[----:B------:R-:W-:Y:S01]  /*5740*/  PLOP3.LUT P1, PT, PT, PT, UP0, 0x80, 0x0 ;  /* 0x000000000000781c */ /* 0x000fe20003f2f008 */
[--C-:B------:R-:W-:Y:S04]  /*5750*/  FFMA.FTZ R5, R5, UR8, -R2.reuse ;  /* 0x0000000805057c23 */ /* 0x100fe80008010802 */
[----:B------:R4:W-:Y:S01]  /*5760*/  MUFU.EX2 R217, R5 ;  /* 0x0000000500d97308 */ /* 0x0009e20000000800 */
[----:B------:R-:W-:Y:S02]  /*5770*/  @P0 FSEL R4, R169, -INF , !P4 ;  /* 0xff800000a9040808 */ /* 0x000fe40006000000 */
[----:B------:R-:W-:Y:S03]  /*5780*/  PLOP3.LUT P0, PT, PT, PT, UP0, 0x80, 0x0 ;  /* 0x000000000000781c */ /* 0x000fe60003f0f008 */
[----:B------:R-:W-:Y:S02]  /*5790*/  FFMA.FTZ R4, R4, UR8, -R2 ;  /* 0x0000000804047c23 */ /* 0x000fe40008010802 */
[----:B------:R-:W-:Y:S02]  /*57a0*/  @P1 FSEL R6, R199, -INF , !P4 ;  /* 0xff800000c7061808 */ /* 0x000fe40006000000 */
[----:B------:R-:W-:Y:S01]  /*57b0*/  PLOP3.LUT P1, PT, PT, PT, UP0, 0x80, 0x0 ;  /* 0x000000000000781c */ /* 0x000fe20003f2f008 */
[----:B------:R2:W-:Y:S01]  /*57c0*/  MUFU.EX2 R216, R4 ;  /* 0x0000000400d87308 */ /* 0x0005e20000000800 */
[----:B----4-:R-:W-:Y:S02]  /*57d0*/  MOV R5, R200 ;  /* 0x000000c800057202 */ /* 0x010fe40000000f00 */
[----:B------:R-:W-:Y:S02]  /*57e0*/  @P2 FSEL R5, R200, -INF , !P6 ;  /* 0xff800000c8052808 */ /* 0x000fe40007000000 */
[----:B------:R-:W-:Y:S03]  /*57f0*/  PLOP3.LUT P2, PT, PT, PT, UP0, 0x80, 0x0 ;  /* 0x000000000000781c */ /* 0x000fe60003f4f008 */
[--C-:B--2---:R-:W-:Y:S01]  /*5800*/  FFMA.FTZ R4, R5, UR8, -R0.reuse ;  /* 0x0000000805047c23 */ /* 0x104fe20008010800 */
[----:B------:R-:W-:Y:S03]  /*5810*/  IMAD.MOV.U32 R5, RZ, RZ, R79 ;  /* 0x000000ffff057224 */ /* 0x000fe600078e004f */
[----:B------:R2:W-:Y:S06]  /*5820*/  MUFU.EX2 R237, R4 ;  /* 0x0000000400ed7308 */ /* 0x0005ec0000000800 */
[----:B------:R-:W-:Y:S02]  /*5830*/  @P2 FSEL R5, R79, -INF , !P4 ;  /* 0xff8000004f052808 */ /* 0x000fe40006000000 */
[----:B------:R-:W-:Y:S03]  /*5840*/  PLOP3.LUT P2, PT, PT, PT, UP0, 0x80, 0x0 ;  /* 0x000000000000781c */ /* 0x000fe60003f4f008 */
[--C-:B------:R-:W-:Y:S04]  /*5850*/  FFMA.FTZ R5, R5, UR8, -R9.reuse ;  /* 0x0000000805057c23 */ /* 0x100fe80008010809 */
[----:B------:R4:W-:Y:S01]  /*5860*/  MUFU.EX2 R81, R5 ;  /* 0x0000000500517308 */ /* 0x0009e20000000800 */
[----:B--2---:R-:W-:Y:S09]  /*5870*/  FFMA.FTZ R4, R6, UR8, -R0 ;  /* 0x0000000806047c23 */ /* 0x004ff20008010800 */
[----:B------:R2:W-:Y:S01]  /*5880*/  MUFU.EX2 R236, R4 ;  /* 0x0000000400ec7308 */ /* 0x0005e20000000800 */
[----:B----4-:R-:W-:Y:S02]  /*5890*/  MOV R5, R156 ;  /* 0x0000009c00057202 */ /* 0x010fe40000000f00 */
[----:B------:R-:W-:Y:S02]  /*58a0*/  @P3 FSEL R5, R156, -INF , !P4 ;  /* 0xff8000009c053808 */ /* 0x000fe40006000000 */
[----:B------:R-:W-:Y:S02]  /*58b0*/  PLOP3.LUT P3, PT, PT, PT, UP0, 0x80, 0x0 ;  /* 0x000000000000781c */ /* 0x000fe40003f6f008 */
[----:B------:R-:W-:Y:S01]  /*58c0*/  PLOP3.LUT P4, PT, PT, PT, UP0, 0x80, 0x0 ;  /* 0x000000000000781c */ /* 0x000fe20003f8f008 */
[--C-:B------:R-:W-:Y:S01]  /*58d0*/  FFMA.FTZ R5, R5, UR8, -R8.reuse ;  /* 0x0000000805057c23 */ /* 0x100fe20008010808 */
[----:B--2---:R-:W-:Y:S03]  /*58e0*/  MOV R4, R80 ;  /* 0x0000005000047202 */ /* 0x004fe60000000f00 */
[----:B------:R2:W-:Y:S01]  /*58f0*/  MUFU.EX2 R173, R5 ;  /* 0x0000000500ad7308 */ /* 0x0005e20000000800 */
[----:B------:R-:W-:Y:S02]  /*5900*/  @P0 FSEL R4, R80, -INF , !P6 ;  /* 0xff80000050040808 */ /* 0x000fe40007000000 */
[----:B------:R-:W-:Y:S03]  /*5910*/  PLOP3.LUT P0, PT, PT, PT, UP0, 0x80, 0x0 ;  /* 0x000000000000781c */ /* 0x000fe60003f0f008 */
[----:B------:R-:W-:Y:S04]  /*5920*/  FFMA.FTZ R4, R4, UR8, -R9 ;  /* 0x0000000804047c23 */ /* 0x000fe80008010809 */
[----:B------:R4:W-:Y:S06]  /*5930*/  MUFU.EX2 R82, R4 ;  /* 0x0000000400527308 */ /* 0x0009ec0000000800 */
[----:B------:R-:W-:Y:S01]  /*5940*/  @P0 VIADD R6, R10, 0x30 ;  /* 0x000000300a060836 */ /* 0x000fe20000000000 */
[----:B------:R-:W-:Y:S01]  /*5950*/  PLOP3.LUT P0, PT, PT, PT, UP0, 0x80, 0x0 ;  /* 0x000000000000781c */ /* 0x000fe20003f0f008 */
[----:B--2---:R-:W-:Y:S03]  /*5960*/  IMAD.MOV.U32 R5, RZ, RZ, R73 ;  /* 0x000000ffff057224 */ /* 0x004fe600078e0049 */
[----:B------:R-:W-:Y:S01]  /*5970*/  @P5 ISETP.GE.AND P5, PT, R6, UR7, PT ;  /* 0x0000000706005c0c */ /* 0x000fe2000bfa6270 */
[----:B------:R-:W-:Y:S01]  /*5980*/  @P2 VIADD R6, R10, 0x31 ;  /* 0x000000310a062836 */ /* 0x000fe20000000000 */
[----:B------:R-:W-:Y:S02]  /*5990*/  PLOP3.LUT P2, PT, PT, PT, UP0, 0x80, 0x0 ;  /* 0x000000000000781c */ /* 0x000fe40003f4f008 */
[----:B----4-:R-:W-:Y:S02]  /*59a0*/  MOV R4, R157 ;  /* 0x0000009d00047202 */ /* 0x010fe40000000f00 */
[----:B------:R-:W-:Y:S02]  /*59b0*/  @P1 FSEL R4, R157, -INF , !P6 ;  /* 0xff8000009d041808 */ /* 0x000fe40007000000 */
[----:B------:R-:W-:Y:S02]  /*59c0*/  PLOP3.LUT P1, PT, PT, PT, UP0, 0x80, 0x0 ;  /* 0x000000000000781c */ /* 0x000fe40003f2f008 */
[----:B------:R-:W-:Y:S01]  /*59d0*/  PLOP3.LUT P6, PT, PT, PT, UP0, 0x80, 0x0 ;  /* 0x000000000000781c */ /* 0x000fe20003fcf008 */
[--C-:B------:R-:W-:Y:S04]  /*59e0*/  FFMA.FTZ R4, R4, UR8, -R8.reuse ;  /* 0x0000000804047c23 */ /* 0x100fe80008010808 */
[----:B------:R2:W4:Y:S08]  /*59f0*/  MUFU.EX2 R176, R4 ;  /* 0x0000000400b07308 */ /* 0x0005300000000800 */
[----:B------:R-:W-:Y:S02]  /*5a00*/  @P6 ISETP.GE.AND P6, PT, R6, UR7, PT ;  /* 0x0000000706006c0c */ /* 0x000fe4000bfc6270 */
[C---:B------:R-:W-:Y:S01]  /*5a10*/  @P3 IADD3 R6, R10.reuse, 0x38, RZ ;  /* 0x000000380a063810 */ /* 0x040fe20007ffe0ff */
[----:B------:R-:W-:Y:S01]  /*5a20*/  @P4 VIADD R10, R10, 0x39 ;  /* 0x000000390a0a4836 */ /* 0x000fe20000000000 */
[----:B------:R-:W-:Y:S02]  /*5a30*/  @P0 FSEL R5, R73, -INF , !P6 ;  /* 0xff80000049050808 */ /* 0x000fe40007000000 */
[----:B------:R-:W-:Y:S02]  /*5a40*/  @P2 ISETP.GE.AND P2, PT, R6, UR7, PT ;  /* 0x0000000706002c0c */ /* 0x000fe4000bf46270 */
[----:B------:R-:W-:Y:S01]  /*5a50*/  PLOP3.LUT P0, PT, PT, PT, UP0, 0x80, 0x0 ;  /* 0x000000000000781c */ /* 0x000fe20003f0f008 */
[--C-:B------:R-:W-:Y:S01]  /*5a60*/  FFMA.FTZ R5, R5, UR8, -R9.reuse ;  /* 0x0000000805057c23 */ /* 0x100fe20008010809 */
[----:B--2---:R-:W-:Y:S02]  /*5a70*/  MOV R4, R74 ;  /* 0x0000004a00047202 */ /* 0x004fe40000000f00 */
[----:B------:R-:W-:Y:S01]  /*5a80*/  @P1 FSEL R4, R74, -INF , !P5 ;  /* 0xff8000004a041808 */ /* 0x000fe20006800000 */
[----:B------:R2:W-:Y:S01]  /*5a90*/  MUFU.EX2 R77, R5 ;  /* 0x00000005004d7308 */ /* 0x0005e20000000800 */
[----:B------:R-:W-:Y:S02]  /*5aa0*/  PLOP3.LUT P1, PT, PT, PT, UP0, 0x80, 0x0 ;  /* 0x000000000000781c */ /* 0x000fe40003f2f008 */
[----:B------:R-:W-:Y:S01]  /*5ab0*/  PLOP3.LUT P3, PT, PT, PT, UP0, 0x80, 0x0 ;  /* 0x000000000000781c */ /* 0x000fe20003f6f008 */
[----:B------:R-:W-:Y:S01]  /*5ac0*/  FFMA.FTZ R4, R4, UR8, -R9 ;  /* 0x0000000804047c23 */ /* 0x000fe20008010809 */
[----:B------:R-:W-:Y:S05]  /*5ad0*/  PLOP3.LUT P4, PT, PT, PT, UP0, 0x80, 0x0 ;  /* 0x000000000000781c */ /* 0x000fea0003f8f008 */
[----:B------:R1:W-:Y:S06]  /*5ae0*/  MUFU.EX2 R78, R4 ;  /* 0x00000004004e7308 */ /* 0x0003ec0000000800 */
[----:B------:R-:W-:Y:S02]  /*5af0*/  @P3 ISETP.GE.AND P3, PT, R10, UR7, PT ;  /* 0x000000070a003c0c */ /* 0x000fe4000bf66270 */
[----:B------:R-:W3:Y:S01]  /*5b00*/  LDL R10, [R1+0x1c] ;  /* 0x00001c00010a7983 */ /* 0x000ee20000100800 */
[----:B--2---:R-:W-:Y:S02]  /*5b10*/  MOV R5, R154 ;  /* 0x0000009a00057202 */ /* 0x004fe40000000f00 */
[----:B------:R-:W-:Y:S02]  /*5b20*/  @P0 FSEL R5, R154, -INF , !P6 ;  /* 0xff8000009a050808 */ /* 0x000fe40007000000 */
[----:B------:R-:W-:Y:S01]  /*5b30*/  PLOP3.LUT P0, PT, PT, PT, UP0, 0x80, 0x0 ;  /* 0x000000000000781c */ /* 0x000fe20003f0f008 */
[----:B-1----:R-:W-:Y:S01]  /*5b40*/  IMAD.MOV.U32 R4, RZ, RZ, R155 ;  /* 0x000000ffff047224 */ /* 0x002fe200078e009b */
[----:B------:R-:W-:Y:S01]  /*5b50*/  @P1 FSEL R4, R155, -INF , !P5 ;  /* 0xff8000009b041808 */ /* 0x000fe20006800000 */
[--C-:B------:R-:W-:Y:S01]  /*5b60*/  FFMA.FTZ R5, R5, UR8, -R8.reuse ;  /* 0x0000000805057c23 */ /* 0x100fe20008010808 */
[----:B------:R-:W-:Y:S03]  /*5b70*/  PLOP3.LUT P1, PT, PT, PT, UP0, 0x80, 0x0 ;  /* 0x000000000000781c */ /* 0x000fe60003f2f008 */
[----:B------:R-:W-:Y:S01]  /*5b80*/  FFMA.FTZ R6, R4, UR8, -R8 ;  /* 0x0000000804067c23 */ /* 0x000fe20008010808 */
[----:B------:R-:W-:Y:S01]  /*5b90*/  F2FP.BF16.F32.PACK_AB R4, R151, R101 ;  /* 0x000000659704723e */ /* 0x000fe200000010ff */
[----:B------:R1:W-:Y:S04]  /*5ba0*/  MUFU.EX2 R168, R5 ;  /* 0x0000000500a87308 */ /* 0x0003e80000000800 */
[----:B------:R-:W-:Y:S01]  /*5bb0*/  @P0 FSEL R7, R163, -INF , !P6 ;  /* 0xff800000a3070808 */ /* 0x000fe20007000000 */
[----:B------:R2:W-:Y:S01]  /*5bc0*/  STS [R16+0x1c000], R4 ;  /* 0x01c0000410007388 */ /* 0x0005e20000000800 */
[----:B------:R-:W-:Y:S04]  /*5bd0*/  PLOP3.LUT P0, PT, PT, PT, UP0, 0x80, 0x0 ;  /* 0x000000000000781c */ /* 0x000fe80003f0f008 */
[----:B------:R4:W-:Y:S01]  /*5be0*/  MUFU.EX2 R171, R6 ;  /* 0x0000000600ab7308 */ /* 0x0009e20000000800 */
[----:B-1----:R-:W-:Y:S02]  /*5bf0*/  F2FP.BF16.F32.PACK_AB R5, R97, R98 ;  /* 0x000000626105723e */ /* 0x002fe400000010ff */
[----:B----4-:R-:W-:Y:S02]  /*5c00*/  MOV R6, R162 ;  /* 0x000000a200067202 */ /* 0x010fe40000000f00 */
[----:B------:R-:W-:Y:S02]  /*5c10*/  @P1 FSEL R6, R162, -INF , !P5 ;  /* 0xff800000a2061808 */ /* 0x000fe40006800000 */
[----:B--2---:R-:W-:Y:S02]  /*5c20*/  F2FP.BF16.F32.PACK_AB R4, R3, R68 ;  /* 0x000000440304723e */ /* 0x004fe400000010ff */
[----:B------:R-:W-:Y:S01]  /*5c30*/  PLOP3.LUT P1, PT, PT, PT, UP0, 0x80, 0x0 ;  /* 0x000000000000781c */ /* 0x000fe20003f2f008 */
[----:B------:R-:W-:Y:S02]  /*5c40*/  FFMA.FTZ R6, R6, UR8, -R2 ;  /* 0x0000000806067c23 */ /* 0x000fe40008010802 */
[----:B------:R1:W-:Y:S02]  /*5c50*/  STS [R16+0x1c400], R4 ;  /* 0x01c4000410007388 */ /* 0x0003e40000000800 */
[----:B------:R2:W-:Y:S02]  /*5c60*/  MUFU.EX2 R213, R6 ;  /* 0x0000000600d57308 */ /* 0x0005e40000000800 */
[----:B------:R4:W-:Y:S01]  /*5c70*/  STS [R15+0x1c000], R5 ;  /* 0x01c000050f007388 */ /* 0x0009e20000000800 */
[----:B--2---:R-:W-:Y:S05]  /*5c80*/  MOV R6, R196 ;  /* 0x000000c400067202 */ /* 0x004fea0000000f00 */
[----:B------:R-:W-:Y:S02]  /*5c90*/  @P1 FSEL R6, R196, -INF , !P5 ;  /* 0xff800000c4061808 */ /* 0x000fe40006800000 */
[----:B------:R-:W-:Y:S02]  /*5ca0*/  PLOP3.LUT P1, PT, PT, PT, UP0, 0x80, 0x0 ;  /* 0x000000000000781c */ /* 0x000fe40003f2f008 */
[----:B-1----:R-:W-:Y:S01]  /*5cb0*/  F2FP.BF16.F32.PACK_AB R4, R230, R231 ;  /* 0x000000e7e604723e */ /* 0x002fe200000010ff */
[----:B------:R-:W-:Y:S01]  /*5cc0*/  FFMA.FTZ R6, R6, UR8, -R0 ;  /* 0x0000000806067c23 */ /* 0x000fe20008010800 */
[--C-:B----4-:R-:W-:Y:S03]  /*5cd0*/  FFMA.FTZ R5, R7, UR8, -R2.reuse ;  /* 0x0000000807057c23 */ /* 0x110fe60008010802 */
[----:B------:R1:W-:Y:S01]  /*5ce0*/  STS [R15+0x1c400], R4 ;  /* 0x01c400040f007388 */ /* 0x0003e20000000800 */
[----:B------:R-:W-:Y:S01]  /*5cf0*/  IMAD.MOV.U32 R7, RZ, RZ, R195 ;  /* 0x000000ffff077224 */ /* 0x000fe200078e00c3 */
[----:B------:R-:W-:Y:S01]  /*5d00*/  @P0 FSEL R7, R195, -INF , !P6 ;  /* 0xff800000c3070808 */ /* 0x000fe20007000000 */
[----:B------:R2:W-:Y:S01]  /*5d10*/  MUFU.EX2 R179, R5 ;  /* 0x0000000500b37308 */ /* 0x0005e20000000800 */
[----:B------:R-:W-:Y:S09]  /*5d20*/  PLOP3.LUT P0, PT, PT, PT, UP0, 0x80, 0x0 ;  /* 0x000000000000781c */ /* 0x000ff20003f0f008 */
[----:B------:R4:W-:Y:S01]  /*5d30*/  MUFU.EX2 R233, R6 ;  /* 0x0000000600e97308 */ /* 0x0009e20000000800 */
[----:B--2---:R-:W-:Y:S02]  /*5d40*/  F2FP.BF16.F32.PACK_AB R5, R252, R17 ;  /* 0x00000011fc05723e */ /* 0x004fe400000010ff */
[----:B-1----:R-:W-:Y:S02]  /*5d50*/  F2FP.BF16.F32.PACK_AB R4, R246, R247 ;  /* 0x000000f7f604723e */ /* 0x002fe400000010ff */
[----:B----4-:R-:W-:Y:S03]  /*5d60*/  MOV R6, R159 ;  /* 0x0000009f00067202 */ /* 0x010fe60000000f00 */
[----:B------:R1:W-:Y:S01]  /*5d70*/  STS [R16+0x1e000], R4 ;  /* 0x01e0000410007388 */ /* 0x0003e20000000800 */
[----:B------:R-:W-:Y:S02]  /*5d80*/  @P1 FSEL R6, R159, -INF , !P2 ;  /* 0xff8000009f061808 */ /* 0x000fe40005000000 */
[----:B------:R-:W-:Y:S01]  /*5d90*/  PLOP3.LUT P1, PT, PT, PT, UP0, 0x80, 0x0 ;  /* 0x000000000000781c */ /* 0x000fe20003f2f008 */
[----:B------:R2:W-:Y:S02]  /*5da0*/  STS [R16+0x1e400], R5 ;  /* 0x01e4000510007388 */ /* 0x0005e40000000800 */
[----:B------:R-:W-:Y:S04]  /*5db0*/  FFMA.FTZ R6, R6, UR8, -R2 ;  /* 0x0000000806067c23 */ /* 0x000fe80008010802 */
[----:B------:R4:W-:Y:S01]  /*5dc0*/  MUFU.EX2 R178, R6 ;  /* 0x0000000600b27308 */ /* 0x0009e20000000800 */
[----:B-1----:R-:W-:Y:S01]  /*5dd0*/  F2FP.BF16.F32.PACK_AB R4, R242, R243 ;  /* 0x000000f3f204723e */ /* 0x002fe200000010ff */
[----:B----4-:R-:W-:Y:S02]  /*5de0*/  IMAD.MOV.U32 R6, RZ, RZ, R71 ;  /* 0x000000ffff067224 */ /* 0x010fe400078e0047 */
[----:B--2---:R-:W-:Y:S02]  /*5df0*/  FFMA.FTZ R5, R7, UR8, -R0 ;  /* 0x0000000807057c23 */ /* 0x004fe40008010800 */
[----:B------:R1:W-:Y:S01]  /*5e00*/  STS [R15+0x1e000], R4 ;  /* 0x01e000040f007388 */ /* 0x0003e20000000800 */
[----:B------:R-:W-:Y:S01]  /*5e10*/  IMAD.MOV.U32 R7, RZ, RZ, R158 ;  /* 0x000000ffff077224 */ /* 0x000fe200078e009e */
[----:B------:R-:W-:Y:S02]  /*5e20*/  @P0 FSEL R7, R158, -INF , !P3 ;  /* 0xff8000009e070808 */ /* 0x000fe40005800000 */
[----:B------:R2:W-:Y:S01]  /*5e30*/  MUFU.EX2 R232, R5 ;  /* 0x0000000500e87308 */ /* 0x0005e20000000800 */
[----:B------:R-:W-:Y:S02]  /*5e40*/  PLOP3.LUT P0, PT, PT, PT, UP0, 0x80, 0x0 ;  /* 0x000000000000781c */ /* 0x000fe40003f0f008 */
[----:B------:R-:W-:Y:S07]  /*5e50*/  FFMA.FTZ R2, R7, UR8, -R2 ;  /* 0x0000000807027c23 */ /* 0x000fee0008010802 */
[----:B------:R4:W-:Y:S04]  /*5e60*/  MUFU.EX2 R177, R2 ;  /* 0x0000000200b17308 */ /* 0x0009e80000000800 */
[----:B------:R-:W-:Y:S02]  /*5e70*/  @P0 FSEL R6, R71, -INF , !P3 ;  /* 0xff80000047060808 */ /* 0x000fe40005800000 */
[----:B------:R-:W-:Y:S02]  /*5e80*/  PLOP3.LUT P0, PT, PT, PT, UP0, 0x80, 0x0 ;  /* 0x000000000000781c */ /* 0x000fe40003f0f008 */
[----:B--2---:R-:W-:Y:S02]  /*5e90*/  F2FP.BF16.F32.PACK_AB R5, R95, R96 ;  /* 0x000000605f05723e */ /* 0x004fe400000010ff */
[----:B-1----:R-:W-:Y:S02]  /*5ea0*/  F2FP.BF16.F32.PACK_AB R4, R250, R251 ;  /* 0x000000fbfa04723e */ /* 0x002fe400000010ff */
[----:B----4-:R-:W-:Y:S03]  /*5eb0*/  F2FP.BF16.F32.PACK_AB R2, R209, R210 ;  /* 0x000000d2d102723e */ /* 0x010fe600000010ff */
[----:B------:R1:W-:Y:S04]  /*5ec0*/  STS [R15+0x1e400], R4 ;  /* 0x01e400040f007388 */ /* 0x0003e80000000800 */
[----:B------:R2:W-:Y:S01]  /*5ed0*/  STS [R14+0x1c000], R5 ;  /* 0x01c000050e007388 */ /* 0x0005e20000000800 */
[----:B-1----:R-:W-:Y:S02]  /*5ee0*/  F2FP.BF16.F32.PACK_AB R4, R220, R221 ;  /* 0x000000dddc04723e */ /* 0x002fe400000010ff */
[----:B--2---:R-:W-:Y:S03]  /*5ef0*/  MOV R5, R72 ;  /* 0x0000004800057202 */ /* 0x004fe60000000f00 */
[----:B------:R1:W-:Y:S01]  /*5f00*/  STS [R14+0x1c400], R4 ;  /* 0x01c400040e007388 */ /* 0x0003e20000000800 */
[----:B------:R-:W-:Y:S02]  /*5f10*/  @P1 FSEL R5, R72, -INF , !P2 ;  /* 0xff80000048051808 */ /* 0x000fe40005000000 */
[----:B------:R-:W-:Y:S03]  /*5f20*/  PLOP3.LUT P1, PT, PT, PT, UP0, 0x80, 0x0 ;  /* 0x000000000000781c */ /* 0x000fe60003f2f008 */
[--C-:B------:R-:W-:Y:S01]  /*5f30*/  FFMA.FTZ R7, R5, UR8, -R9.reuse ;  /* 0x0000000805077c23 */ /* 0x100fe20008010809 */
[----:B------:R-:W-:Y:S01]  /*5f40*/  FFMA.FTZ R9, R6, UR8, -R9 ;  /* 0x0000000806097c23 */ /* 0x000fe20008010809 */
[----:B------:R-:W-:Y:S02]  /*5f50*/  F2FP.BF16.F32.PACK_AB R5, R238, R239 ;  /* 0x000000efee05723e */ /* 0x000fe400000010ff */
[----:B------:R2:W-:Y:S10]  /*5f60*/  MUFU.EX2 R76, R7 ;  /* 0x00000007004c7308 */ /* 0x0005f40000000800 */
[----:B------:R4:W-:Y:S01]  /*5f70*/  MUFU.EX2 R75, R9 ;  /* 0x00000009004b7308 */ /* 0x0009e20000000800 */
[----:B-1----:R-:W-:Y:S02]  /*5f80*/  F2FP.BF16.F32.PACK_AB R4, R89, R90 ;  /* 0x0000005a5904723e */ /* 0x002fe400000010ff */
[----:B--2---:R-:W-:Y:S02]  /*5f90*/  MOV R7, R153 ;  /* 0x0000009900077202 */ /* 0x004fe40000000f00 */
[----:B------:R-:W-:Y:S01]  /*5fa0*/  @P4 FSEL R7, R153, -INF , !P2 ;  /* 0xff80000099074808 */ /* 0x000fe20005000000 */
[----:B------:R1:W-:Y:S04]  /*5fb0*/  STS [R13+0x1c000], R4 ;  /* 0x01c000040d007388 */ /* 0x0003e80000000800 */
[----:B------:R2:W-:Y:S01]  /*5fc0*/  STS [R13+0x1c400], R2 ;  /* 0x01c400020d007388 */ /* 0x0005e20000000800 */
[----:B------:R-:W-:Y:S01]  /*5fd0*/  FFMA.FTZ R6, R7, UR8, -R8 ;  /* 0x0000000807067c23 */ /* 0x000fe20008010808 */
[----:B------:R-:W-:Y:S02]  /*5fe0*/  IMAD.MOV.U32 R7, RZ, RZ, R174 ;  /* 0x000000ffff077224 */ /* 0x000fe400078e00ae */
[----:B----4-:R-:W4:Y:S01]  /*5ff0*/  LDL R9, [R1+0x18] ;  /* 0x0000180001097983 */ /* 0x010f220000100800 */
[----:B------:R1:W-:Y:S03]  /*6000*/  MUFU.EX2 R167, R6 ;  /* 0x0000000600a77308 */ /* 0x0003e60000000800 */
[----:B------:R2:W-:Y:S01]  /*6010*/  STS [R14+0x1e000], R5 ;  /* 0x01e000050e007388 */ /* 0x0005e20000000800 */
[----:B-1----:R-:W-:Y:S02]  /*6020*/  F2FP.BF16.F32.PACK_AB R4, R248, R249 ;  /* 0x000000f9f804723e */ /* 0x002fe400000010ff */
[----:B------:R-:W-:Y:S02]  /*6030*/  MOV R6, R180 ;  /* 0x000000b400067202 */ /* 0x000fe40000000f00 */
[----:B--2---:R-:W-:Y:S01]  /*6040*/  F2FP.BF16.F32.PACK_AB R2, R234, R235 ;  /* 0x000000ebea02723e */ /* 0x004fe200000010ff */
[----:B------:R1:W-:Y:S01]  /*6050*/  STS [R14+0x1e400], R4 ;  /* 0x01e400040e007388 */ /* 0x0003e20000000800 */
[----:B------:R-:W-:Y:S03]  /*6060*/  @P0 FSEL R6, R180, -INF , !P2 ;  /* 0xff800000b4060808 */ /* 0x000fe60005000000 */
[----:B------:R2:W-:Y:S02]  /*6070*/  STS [R13+0x1e000], R2 ;  /* 0x01e000020d007388 */ /* 0x0005e40000000800 */
[----:B------:R-:W-:Y:S01]  /*6080*/  FFMA.FTZ R6, R6, UR8, -R0 ;  /* 0x0000000806067c23 */ /* 0x000fe20008010800 */
[----:B------:R-:W-:Y:S01]  /*6090*/  IMAD.MOV.U32 R5, RZ, RZ, R152 ;  /* 0x000000ffff057224 */ /* 0x000fe200078e0098 */
[----:B------:R-:W-:Y:S02]  /*60a0*/  @P1 FSEL R5, R152, -INF , !P3 ;  /* 0xff80000098051808 */ /* 0x000fe40005800000 */
[----:B------:R1:W-:Y:S01]  /*60b0*/  MUFU.EX2 R227, R6 ;  /* 0x0000000600e37308 */ /* 0x0003e20000000800 */
[----:B------:R-:W-:Y:S02]  /*60c0*/  PLOP3.LUT P1, PT, PT, PT, UP0, 0x80, 0x0 ;  /* 0x000000000000781c */ /* 0x000fe40003f2f008 */
[----:B------:R-:W-:Y:S01]  /*60d0*/  FFMA.FTZ R8, R5, UR8, -R8 ;  /* 0x0000000805087c23 */ /* 0x000fe20008010808 */
[----:B------:R-:W-:Y:S06]  /*60e0*/  F2FP.BF16.F32.PACK_AB R5, R85, R86 ;  /* 0x000000565505723e */ /* 0x000fec00000010ff */
[----:B------:R-:W3:Y:S04]  /*60f0*/  MUFU.EX2 R166, R8 ;  /* 0x0000000800a67308 */ /* 0x000ee80000000800 */
[----:B------:R-:W-:Y:S02]  /*6100*/  @P1 FSEL R7, R174, -INF , !P3 ;  /* 0xff800000ae071808 */ /* 0x000fe40005800000 */
[----:B-1----:R-:W-:Y:S02]  /*6110*/  F2FP.BF16.F32.PACK_AB R4, R203, R204 ;  /* 0x000000cccb04723e */ /* 0x002fe400000010ff */
[----:B------:R-:W-:Y:S01]  /*6120*/  F2FP.BF16.F32.PACK_AB R6, R173, R176 ;  /* 0x000000b0ad06723e */ /* 0x000fe200000010ff */
[----:B------:R-:W-:Y:S01]  /*6130*/  FFMA.FTZ R0, R7, UR8, -R0 ;  /* 0x0000000807007c23 */ /* 0x000fe20008010800 */
[----:B--2---:R-:W-:Y:S03]  /*6140*/  F2FP.BF16.F32.PACK_AB R2, R244, R245 ;  /* 0x000000f5f402723e */ /* 0x004fe600000010ff */
[----:B------:R1:W2:Y:S02]  /*6150*/  MUFU.EX2 R222, R0 ;  /* 0x0000000000de7308 */ /* 0x0002a40000000800 */
[----:B------:R2:W-:Y:S04]  /*6160*/  STS [R13+0x1e400], R2 ;  /* 0x01e400020d007388 */ /* 0x0005e80000000800 */
[----:B---3--:R3:W-:Y:S04]  /*6170*/  STS [R12+0x1c000], R5 ;  /* 0x01c000050c007388 */ /* 0x0087e80000000800 */
[----:B------:R3:W-:Y:S01]  /*6180*/  STS [R12+0x1c400], R4 ;  /* 0x01c400040c007388 */ /* 0x0007e20000000800 */
[----:B-1----:R-:W-:Y:S02]  /*6190*/  F2FP.BF16.F32.PACK_AB R0, R166, R167 ;  /* 0x000000a7a600723e */ /* 0x002fe400000010ff */
[----:B--2---:R-:W-:Y:S02]  /*61a0*/  F2FP.BF16.F32.PACK_AB R2, R81, R82 ;  /* 0x000000525102723e */ /* 0x004fe400000010ff */
[----:B---3--:R-:W-:Y:S03]  /*61b0*/  F2FP.BF16.F32.PACK_AB R5, R223, R224 ;  /* 0x000000e0df05723e */ /* 0x008fe600000010ff */
        /* <DEDUP_REMOVED lines=8> */
[----:B---3--:R-:W-:Y:S03]  /*6240*/  F2FP.BF16.F32.PACK_AB R5, R77, R78 ;  /* 0x0000004e4d05723e */ /* 0x008fe600000010ff */
[----:B------:R-:W-:Y:S01]  /*6250*/  STS [R11+0x1e400], R6 ;  /* 0x01e400060b007388 */ /* 0x000fe20000000800 */
[----:B------:R-:W-:Y:S03]  /*6260*/  F2FP.BF16.F32.PACK_AB R4, R168, R171 ;  /* 0x000000aba804723e */ /* 0x000fe600000010ff */
[----:B------:R2:W-:Y:S04]  /*6270*/  STS [R10+0x1c000], R5 ;  /* 0x01c000050a007388 */ /* 0x0005e80000000800 */
[----:B------:R3:W-:Y:S01]  /*6280*/  STS [R10+0x1c400], R4 ;  /* 0x01c400040a007388 */ /* 0x0007e20000000800 */
[----:B-1----:R-:W-:Y:S02]  /*6290*/  F2FP.BF16.F32.PACK_AB R2, R75, R76 ;  /* 0x0000004c4b02723e */ /* 0x002fe400000010ff */
[----:B--2---:R-:W-:Y:S02]  /*62a0*/  F2FP.BF16.F32.PACK_AB R5, R179, R213 ;  /* 0x000000d5b305723e */ /* 0x004fe400000010ff */
[----:B---3--:R-:W-:Y:S01]  /*62b0*/  F2FP.BF16.F32.PACK_AB R4, R232, R233 ;  /* 0x000000e9e804723e */ /* 0x008fe200000010ff */
[----:B----4-:R1:W-:Y:S04]  /*62c0*/  STS [R9+0x1c000], R2 ;  /* 0x01c0000209007388 */ /* 0x0103e80000000800 */
[----:B------:R2:W-:Y:S04]  /*62d0*/  STS [R9+0x1c400], R0 ;  /* 0x01c4000009007388 */ /* 0x0005e80000000800 */
[----:B------:R-:W-:Y:S04]  /*62e0*/  STS [R10+0x1e000], R5 ;  /* 0x01e000050a007388 */ /* 0x000fe80000000800 */
[----:B------:R-:W-:Y:S01]  /*62f0*/  STS [R10+0x1e400], R4 ;  /* 0x01e400040a007388 */ /* 0x000fe20000000800 */
[----:B-1----:R-:W-:Y:S02]  /*6300*/  F2FP.BF16.F32.PACK_AB R2, R177, R178 ;  /* 0x000000b2b102723e */ /* 0x002fe400000010ff */
[----:B--2---:R-:W-:Y:S03]  /*6310*/  F2FP.BF16.F32.PACK_AB R0, R222, R227 ;  /* 0x000000e3de00723e */ /* 0x004fe600000010ff */
[----:B------:R-:W-:Y:S04]  /*6320*/  STS [R9+0x1e000], R2 ;  /* 0x01e0000209007388 */ /* 0x000fe80000000800 */
[----:B------:R1:W-:Y:S04]  /*6330*/  STS [R9+0x1e400], R0 ;  /* 0x01e4000009007388 */ /* 0x0003e80000000800 */
[----:B------:R-:W-:Y:S08]  /*6340*/  LDSM.16.M88.4 R64, [R148+0x8000] ;  /* 0x008000009440783b */ /* 0x000ff00000000200 */
[----:B------:R-:W2:Y:S08]  /*6350*/  LDSM.16.M88.4 R16, [R187+UR4+0x10000] ;  /* 0x01000004bb10783b */ /* 0x000eb00008000200 */
[----:B------:R-:W3:Y:S08]  /*6360*/  LDSM.16.M88.4 R60, [R148+0xa000] ;  /* 0x00a00000943c783b */ /* 0x000ef00000000200 */
[----:B-1----:R-:W4:Y:S04]  /*6370*/  LDL R0, [R1+0x60] ;  /* 0x0000600001007983 */ /* 0x002f280000100800 */
[----:B------:R-:W4:Y:S04]  /*6380*/  LDL R2, [R1+0x5c] ;  /* 0x00005c0001027983 */ /* 0x000f280000100800 */
[----:B------:R-:W1:Y:S08]  /*6390*/  LDSM.16.M88.4 R32, [R187+UR4+0x10800] ;  /* 0x01080004bb20783b */ /* 0x000e700008000200 */
[----:B------:R-:W1:Y:S01]  /*63a0*/  LDSM.16.M88.4 R48, [R187+UR4+0x11000] ;  /* 0x01100004bb30783b */ /* 0x000e620008000200 */
[-C--:B--2---:R-:W-:Y:S07]  /*63b0*/  HMMA.16816.F32.BF16 R4, R64, R16.reuse, RZ ;  /* 0x000000104004723c */ /* 0x084fee00000418ff */
[----:B------:R-:W2:Y:S01]  /*63c0*/  LDSM.16.M88.4 R132, [R187+UR4+0x11800] ;  /* 0x01180004bb84783b */ /* 0x000ea20008000200 */
[C---:B---3--:R-:W-:Y:S07]  /*63d0*/  HMMA.16816.F32.BF16 R8, R60.reuse, R16, RZ ;  /* 0x000000103c08723c */ /* 0x048fee00000418ff */
[----:B------:R-:W-:Y:S01]  /*63e0*/  LDSM.16.M88.4 R136, [R150+0x8000] ;  /* 0x008000009688783b */ /* 0x000fe20000000200 */
[-C--:B------:R-:W-:Y:S07]  /*63f0*/  HMMA.16816.F32.BF16 R12, R60, R18.reuse, RZ ;  /* 0x000000123c0c723c */ /* 0x080fee00000418ff */
[----:B------:R-:W3:Y:S01]  /*6400*/  LDSM.16.M88.4 R140, [R189+0x4000] ;  /* 0x00400000bd8c783b */ /* 0x000ee20000000200 */
[C---:B------:R-:W-:Y:S07]  /*6410*/  HMMA.16816.F32.BF16 R16, R64.reuse, R18, RZ ;  /* 0x000000124010723c */ /* 0x040fee00000418ff */
[----:B------:R-:W3:Y:S01]  /*6420*/  LDSM.16.M88.4 R144, [R150+0xa000] ;  /* 0x00a000009690783b */ /* 0x000ee20000000200 */
[-C--:B-1----:R-:W-:Y:S06]  /*6430*/  HMMA.16816.F32.BF16 R20, R64, R32.reuse, RZ ;  /* 0x000000204014723c */ /* 0x082fec00000418ff */
[C---:B------:R-:W-:Y:S06]  /*6440*/  HMMA.16816.F32.BF16 R24, R60.reuse, R32, RZ ;  /* 0x000000203c18723c */ /* 0x040fec00000418ff */
[-C--:B------:R-:W-:Y:S06]  /*6450*/  HMMA.16816.F32.BF16 R28, R60, R34.reuse, RZ ;  /* 0x000000223c1c723c */ /* 0x080fec00000418ff */
[C---:B------:R-:W-:Y:S06]  /*6460*/  HMMA.16816.F32.BF16 R32, R64.reuse, R34, RZ ;  /* 0x000000224020723c */ /* 0x040fec00000418ff */
[-C--:B------:R-:W-:Y:S06]  /*6470*/  HMMA.16816.F32.BF16 R36, R64, R48.reuse, RZ ;  /* 0x000000304024723c */ /* 0x080fec00000418ff */
[C---:B------:R-:W-:Y:S06]  /*6480*/  HMMA.16816.F32.BF16 R40, R60.reuse, R48, RZ ;  /* 0x000000303c28723c */ /* 0x040fec00000418ff */
[-C--:B------:R-:W-:Y:S06]  /*6490*/  HMMA.16816.F32.BF16 R44, R60, R50.reuse, RZ ;  /* 0x000000323c2c723c */ /* 0x080fec00000418ff */
[C---:B------:R-:W-:Y:S06]  /*64a0*/  HMMA.16816.F32.BF16 R48, R64.reuse, R50, RZ ;  /* 0x000000324030723c */ /* 0x040fec00000418ff */
[-C--:B--2---:R-:W-:Y:S06]  /*64b0*/  HMMA.16816.F32.BF16 R52, R64, R132.reuse, RZ ;  /* 0x000000844034723c */ /* 0x084fec00000418ff */
[C---:B------:R-:W-:Y:S06]  /*64c0*/  HMMA.16816.F32.BF16 R56, R60.reuse, R132, RZ ;  /* 0x000000843c38723c */ /* 0x040fec00000418ff */
[-C--:B------:R-:W-:Y:S06]  /*64d0*/  HMMA.16816.F32.BF16 R60, R60, R134.reuse, RZ ;  /* 0x000000863c3c723c */ /* 0x080fec00000418ff */
[----:B------:R-:W-:Y:S01]  /*64e0*/  HMMA.16816.F32.BF16 R64, R64, R134, RZ ;  /* 0x000000864040723c */ /* 0x000fe200000418ff */
[----:B------:R-:W1:Y:S05]  /*64f0*/  LDSM.16.M88.4 R132, [R189+0x4800] ;  /* 0x00480000bd84783b */ /* 0x000e6a0000000200 */
[-C--:B---3--:R-:W-:Y:S06]  /*6500*/  HMMA.16816.F32.BF16 R4, R136, R140.reuse, R4 ;  /* 0x0000008c8804723c */ /* 0x088fec0000041804 */
[C---:B------:R-:W-:Y:S06]  /*6510*/  HMMA.16816.F32.BF16 R8, R144.reuse, R140, R8 ;  /* 0x0000008c9008723c */ /* 0x040fec0000041808 */
[-C--:B------:R-:W-:Y:S06]  /*6520*/  HMMA.16816.F32.BF16 R12, R144, R142.reuse, R12 ;  /* 0x0000008e900c723c */ /* 0x080fec000004180c */
[C---:B------:R-:W-:Y:S01]  /*6530*/  HMMA.16816.F32.BF16 R16, R136.reuse, R142, R16 ;  /* 0x0000008e8810723c */ /* 0x040fe20000041810 */
[----:B------:R-:W2:Y:S05]  /*6540*/  LDSM.16.M88.4 R140, [R189+0x5000] ;  /* 0x00500000bd8c783b */ /* 0x000eaa0000000200 */
[-C--:B-1----:R-:W-:Y:S06]  /*6550*/  HMMA.16816.F32.BF16 R20, R136, R132.reuse, R20 ;  /* 0x000000848814723c */ /* 0x082fec0000041814 */
[C---:B------:R-:W-:Y:S06]  /*6560*/  HMMA.16816.F32.BF16 R24, R144.reuse, R132, R24 ;  /* 0x000000849018723c */ /* 0x040fec0000041818 */
[-C--:B------:R-:W-:Y:S06]  /*6570*/  HMMA.16816.F32.BF16 R28, R144, R134.reuse, R28 ;  /* 0x00000086901c723c */ /* 0x080fec000004181c */
[C---:B------:R-:W-:Y:S01]  /*6580*/  HMMA.16816.F32.BF16 R32, R136.reuse, R134, R32 ;  /* 0x000000868820723c */ /* 0x040fe20000041820 */
[----:B------:R-:W1:Y:S05]  /*6590*/  LDSM.16.M88.4 R132, [R189+0x5800] ;  /* 0x00580000bd84783b */ /* 0x000e6a0000000200 */
[-C--:B--2---:R-:W-:Y:S06]  /*65a0*/  HMMA.16816.F32.BF16 R36, R136, R140.reuse, R36 ;  /* 0x0000008c8824723c */ /* 0x084fec0000041824 */
[C---:B------:R-:W-:Y:S06]  /*65b0*/  HMMA.16816.F32.BF16 R40, R144.reuse, R140, R40 ;  /* 0x0000008c9028723c */ /* 0x040fec0000041828 */
[-C--:B------:R-:W-:Y:S06]  /*65c0*/  HMMA.16816.F32.BF16 R44, R144, R142.reuse, R44 ;  /* 0x0000008e902c723c */ /* 0x080fec000004182c */
[C---:B------:R-:W-:Y:S01]  /*65d0*/  HMMA.16816.F32.BF16 R48, R136.reuse, R142, R48 ;  /* 0x0000008e8830723c */ /* 0x040fe20000041830 */
[----:B------:R-:W-:Y:S05]  /*65e0*/  LDSM.16.M88.4 R140, [R149+0x8000] ;  /* 0x00800000958c783b */ /* 0x000fea0000000200 */
[-C--:B-1----:R-:W-:Y:S06]  /*65f0*/  HMMA.16816.F32.BF16 R52, R136, R132.reuse, R52 ;  /* 0x000000848834723c */ /* 0x082fec0000041834 */
[C---:B------:R-:W-:Y:S06]  /*6600*/  HMMA.16816.F32.BF16 R56, R144.reuse, R132, R56 ;  /* 0x000000849038723c */ /* 0x040fec0000041838 */
[-C--:B------:R-:W-:Y:S06]  /*6610*/  HMMA.16816.F32.BF16 R60, R144, R134.reuse, R60 ;  /* 0x00000086903c723c */ /* 0x080fec000004183c */
[----:B------:R-:W-:Y:S01]  /*6620*/  HMMA.16816.F32.BF16 R64, R136, R134, R64 ;  /* 0x000000868840723c */ /* 0x000fe20000041840 */
[----:B------:R-:W1:Y:S08]  /*6630*/  LDSM.16.M88.4 R132, [R186+0x4000] ;  /* 0x00400000ba84783b */ /* 0x000e700000000200 */
[----:B------:R-:W2:Y:S01]  /*6640*/  LDSM.16.M88.4 R136, [R149+0xa000] ;  /* 0x00a000009588783b */ /* 0x000ea20000000200 */
[-C--:B-1----:R-:W-:Y:S06]  /*6650*/  HMMA.16816.F32.BF16 R4, R140, R132.reuse, R4 ;  /* 0x000000848c04723c */ /* 0x082fec0000041804 */
[C---:B--2---:R-:W-:Y:S06]  /*6660*/  HMMA.16816.F32.BF16 R8, R136.reuse, R132, R8 ;  /* 0x000000848808723c */ /* 0x044fec0000041808 */
[-C--:B------:R-:W-:Y:S06]  /*6670*/  HMMA.16816.F32.BF16 R12, R136, R134.reuse, R12 ;  /* 0x00000086880c723c */ /* 0x080fec000004180c */
[C---:B------:R-:W-:Y:S01]  /*6680*/  HMMA.16816.F32.BF16 R16, R140.reuse, R134, R16 ;  /* 0x000000868c10723c */ /* 0x040fe20000041810 */
[----:B------:R-:W1:Y:S04]  /*6690*/  LDSM.16.M88.4 R132, [R186+0x4800] ;  /* 0x00480000ba84783b */ /* 0x000e680000000200 */
[----:B----4-:R-:W-:Y:S02]  /*66a0*/  IADD3 R146, P0, R0, UR15, RZ ;  /* 0x0000000f00927c10 */ /* 0x010fe4000ff1e0ff */
[----:B------:R-:W-:Y:S04]  /*66b0*/  IADD3 R0, R191, R149, RZ ;  /* 0x00000095bf007210 */ /* 0x000fe80007ffe0ff */
[----:B------:R-:W-:Y:S02]  /*66c0*/  IADD3.X R147, R2, UR14, RZ, P0, !PT ;  /* 0x0000000e02937c10 */ /* 0x000fe400087fe4ff */
[----:B------:R-:W-:Y:S03]  /*66d0*/  PLOP3.LUT P0, PT, PT, PT, UP3, 0x80, 0x0 ;  /* 0x000000000000781c */ /* 0x000fe60003f0f038 */
[----:B------:R-:W2:Y:S04]  /*66e0*/  LDG.E R144, desc[UR10][R146.64] ;  /* 0x0000000a92907981 */ /* 0x000ea8000c1e1900 */
[----:B------:R3:W5:Y:S01]  /*66f0*/  LDG.E R2, desc[UR10][R146.64+0x100] ;  /* 0x0001000a92027981 */ /* 0x000762000c1e1900 */
        /* <DEDUP_REMOVED lines=16> */
[----:B------:R4:W3:Y:S02]  /*6800*/  LDSM.16.M88.4 R140, [R0+0xa000] ;  /* 0x00a00000008c783b */ /* 0x0008e40000000200 */
[----:B----4-:R-:W-:Y:S04]  /*6810*/  FFMA.FTZ R0, -R100, R100, 1 ;  /* 0x3f80000064007423 */ /* 0x010fe80000010164 */
[----:B------:R-:W-:Y:S01]  /*6820*/  FMUL.FTZ R0, R0, UR6 ;  /* 0x0000000600007c20 */ /* 0x000fe20008410000 */
        /* <DEDUP_REMOVED lines=9> */
[----:B------:R-:W1:Y:S04]  /*68c0*/  LDSM.16.M88.4 R136, [R188+0x5000] ;  /* 0x00500000bc88783b */ /* 0x000e680000000200 */
[C---:B--2---:R-:W-:Y:S01]  /*68d0*/  FADD.FTZ R4, -R144.reuse, R4 ;  /* 0x0000000490047221 */ /* 0x044fe20000010100 */
[C---:B------:R-:W-:Y:S01]  /*68e0*/  FADD.FTZ R5, -R144.reuse, R5 ;  /* 0x0000000590057221 */ /* 0x040fe20000010100 */
[C---:B------:R-:W-:Y:S01]  /*68f0*/  FADD.FTZ R16, -R144.reuse, R16 ;  /* 0x0000001090107221 */ /* 0x040fe20000010100 */
[----:B------:R-:W-:Y:S03]  /*6900*/  FADD.FTZ R17, -R144, R17 ;  /* 0x0000001190117221 */ /* 0x000fe60000010100 */
[----:B------:R-:W-:Y:S01]  /*6910*/  FMUL.FTZ R4, R101, R4 ;  /* 0x0000000465047220 */ /* 0x000fe20000410000 */
[----:B------:R-:W-:Y:S01]  /*6920*/  FMUL.FTZ R151, R151, R5 ;  /* 0x0000000597977220 */ /* 0x000fe20000410000 */
[----:B------:R2:W5:Y:S01]  /*6930*/  LDL.LU R101, [R1+0x134] ;  /* 0x0001340001657983 */ /* 0x0005620000300800 */
[----:B------:R-:W-:Y:S01]  /*6940*/  FFMA.FTZ R5, -R99, R99, 1 ;  /* 0x3f80000063057423 */ /* 0x000fe20000010163 */
[----:B------:R-:W-:Y:S01]  /*6950*/  FMUL.FTZ R145, R4, R0 ;  /* 0x0000000004917220 */ /* 0x000fe20000410000 */
[C---:B------:R-:W-:Y:S01]  /*6960*/  FADD.FTZ R20, -R144.reuse, R20 ;  /* 0x0000001490147221 */ /* 0x040fe20000010100 */
[----:B------:R-:W3:Y:S01]  /*6970*/  LDG.E R4, desc[UR10][R146.64+0x20] ;  /* 0x0000200a92047981 */ /* 0x000ee2000c1e1900 */
[C---:B------:R-:W-:Y:S06]  /*6980*/  FADD.FTZ R21, -R144.reuse, R21 ;  /* 0x0000001590157221 */ /* 0x040fec0000010100 */
[C---:B------:R-:W-:Y:S01]  /*6990*/  FADD.FTZ R32, -R144.reuse, R32 ;  /* 0x0000002090207221 */ /* 0x040fe20000010100 */
[C---:B------:R-:W-:Y:S01]  /*69a0*/  FADD.FTZ R33, -R144.reuse, R33 ;  /* 0x0000002190217221 */ /* 0x040fe20000010100 */
[----:B------:R2:W5:Y:S01]  /*69b0*/  LDL.LU R100, [R1+0x130] ;  /* 0x0001300001647983 */ /* 0x0005620000300800 */
[----:B------:R-:W-:Y:S03]  /*69c0*/  FMUL.FTZ R5, R5, UR6 ;  /* 0x0000000605057c20 */ /* 0x000fe60008410000 */
[----:B------:R2:W5:Y:S01]  /*69d0*/  LDL.LU R99, [R1+0x12c] ;  /* 0x00012c0001637983 */ /* 0x0005620000300800 */
[----:B------:R-:W-:Y:S03]  /*69e0*/  FMUL.FTZ R5, R151, R5 ;  /* 0x0000000597057220 */ /* 0x000fe60000410000 */
[----:B------:R2:W5:Y:S01]  /*69f0*/  LDG.E R0, desc[UR10][R146.64+0x120] ;  /* 0x0001200a92007981 */ /* 0x000562000c1e1900 */
[-C--:B-1----:R-:W-:Y:S03]  /*6a00*/  HMMA.16816.F32.BF16 R36, R132, R136.reuse, R36 ;  /* 0x000000888424723c */ /* 0x082fe60000041824 */
[----:B------:R-:W-:Y:S03]  /*6a10*/  F2FP.BF16.F32.PACK_AB R5, R5, R145 ;  /* 0x000000910505723e */ /* 0x000fe600000010ff */
[C---:B------:R-:W-:Y:S06]  /*6a20*/  HMMA.16816.F32.BF16 R40, R140.reuse, R136, R40 ;  /* 0x000000888c28723c */ /* 0x040fec0000041828 */
[-C--:B------:R-:W-:Y:S06]  /*6a30*/  HMMA.16816.F32.BF16 R44, R140, R138.reuse, R44 ;  /* 0x0000008a8c2c723c */ /* 0x080fec000004182c */
[C---:B------:R-:W-:Y:S01]  /*6a40*/  HMMA.16816.F32.BF16 R48, R132.reuse, R138, R48 ;  /* 0x0000008a8430723c */ /* 0x040fe20000041830 */
[----:B------:R-:W1:Y:S05]  /*6a50*/  LDSM.16.M88.4 R136, [R188+0x5800] ;  /* 0x00580000bc88783b */ /* 0x000e6a0000000200 */
[-C--:B-1----:R-:W-:Y:S06]  /*6a60*/  HMMA.16816.F32.BF16 R52, R132, R136.reuse, R52 ;  /* 0x000000888434723c */ /* 0x082fec0000041834 */
[C---:B------:R-:W-:Y:S06]  /*6a70*/  HMMA.16816.F32.BF16 R56, R140.reuse, R136, R56 ;  /* 0x000000888c38723c */ /* 0x040fec0000041838 */
[-C--:B------:R-:W-:Y:S06]  /*6a80*/  HMMA.16816.F32.BF16 R60, R140, R138.reuse, R60 ;  /* 0x0000008a8c3c723c */ /* 0x080fec000004183c */
[----:B------:R-:W-:Y:S06]  /*6a90*/  HMMA.16816.F32.BF16 R64, R132, R138, R64 ;  /* 0x0000008a8440723c */ /* 0x000fec0000041840 */
[----:B------:R-:W-:Y:S01]  /*6aa0*/  FADD.FTZ R52, -R144, R52 ;  /* 0x0000003490347221 */ /* 0x000fe20000010100 */
[----:B------:R-:W-:Y:S01]  /*6ab0*/  FMUL.FTZ R132, R98, R16 ;  /* 0x0000001062847220 */ /* 0x000fe20000410000 */
[----:B------:R-:W-:Y:S01]  /*6ac0*/  FMUL.FTZ R133, R97, R17 ;  /* 0x0000001161857220 */ /* 0x000fe20000410000 */
[----:B------:R2:W5:Y:S02]  /*6ad0*/  LDL.LU R98, [R1+0x128] ;  /* 0x0001280001627983 */ /* 0x0005640000300800 */
[----:B------:R-:W-:Y:S01]  /*6ae0*/  FMUL.FTZ R134, R96, R20 ;  /* 0x0000001460867220 */ /* 0x000fe20000410000 */
[----:B------:R-:W-:Y:S01]  /*6af0*/  FMUL.FTZ R135, R95, R21 ;  /* 0x000000155f877220 */ /* 0x000fe20000410000 */
[----:B------:R2:W5:Y:S01]  /*6b00*/  LDL.LU R97, [R1+0x124] ;  /* 0x0001240001617983 */ /* 0x0005620000300800 */
[----:B------:R-:W-:Y:S01]  /*6b10*/  FFMA.FTZ R16, -R94, R94, 1 ;  /* 0x3f8000005e107423 */ /* 0x000fe2000001015e */
[----:B------:R-:W-:Y:S01]  /*6b20*/  FFMA.FTZ R21, -R92, R92, 1 ;  /* 0x3f8000005c157423 */ /* 0x000fe2000001015c */
[----:B------:R-:W-:Y:S01]  /*6b30*/  FFMA.FTZ R17, -R91, R91, 1 ;  /* 0x3f8000005b117423 */ /* 0x000fe2000001015b */
[----:B------:R2:W5:Y:S01]  /*6b40*/  LDL.LU R96, [R1+0x120] ;  /* 0x0001200001607983 */ /* 0x0005620000300800 */
[----:B------:R-:W-:Y:S01]  /*6b50*/  FFMA.FTZ R20, -R93, R93, 1 ;  /* 0x3f8000005d147423 */ /* 0x000fe2000001015d */
[----:B------:R-:W-:Y:S01]  /*6b60*/  FMUL.FTZ R21, R21, UR6 ;  /* 0x0000000615157c20 */ /* 0x000fe20008410000 */
[----:B------:R-:W-:Y:S01]  /*6b70*/  FMUL.FTZ R17, R17, UR6 ;  /* 0x0000000611117c20 */ /* 0x000fe20008410000 */
[----:B------:R2:W5:Y:S01]  /*6b80*/  LDL.LU R95, [R1+0x11c] ;  /* 0x00011c00015f7983 */ /* 0x0005620000300800 */
[----:B------:R-:W-:Y:S01]  /*6b90*/  FMUL.FTZ R20, R20, UR6 ;  /* 0x0000000614147c20 */ /* 0x000fe20008410000 */
[----:B------:R-:W-:Y:S01]  /*6ba0*/  FMUL.FTZ R21, R134, R21 ;  /* 0x0000001586157220 */ /* 0x000fe20000410000 */
[----:B------:R-:W-:Y:S01]  /*6bb0*/  FMUL.FTZ R17, R135, R17 ;  /* 0x0000001187117220 */ /* 0x000fe20000410000 */
[----:B------:R2:W5:Y:S01]  /*6bc0*/  LDL.LU R94, [R1+0x118] ;  /* 0x00011800015e7983 */ /* 0x0005620000300800 */
[----:B------:R-:W-:Y:S01]  /*6bd0*/  FMUL.FTZ R20, R133, R20 ;  /* 0x0000001485147220 */ /* 0x000fe20000410000 */
[----:B------:R-:W-:Y:S01]  /*6be0*/  FFMA.FTZ R133, -R88, R88, 1 ;  /* 0x3f80000058857423 */ /* 0x000fe20000010158 */
[----:B------:R-:W-:Y:S01]  /*6bf0*/  FADD.FTZ R134, -R144, R53 ;  /* 0x0000003590867221 */ /* 0x000fe20000010100 */
[----:B------:R2:W5:Y:S01]  /*6c00*/  LDL.LU R93, [R1+0x114] ;  /* 0x00011400015d7983 */ /* 0x0005620000300800 */
[----:B------:R-:W-:Y:S01]  /*6c10*/  FMUL.FTZ R53, R78, R52 ;  /* 0x000000344e357220 */ /* 0x000fe20000410000 */
[----:B------:R-:W-:Y:S01]  /*6c20*/  F2FP.BF16.F32.PACK_AB R135, R17, R21 ;  /* 0x000000151187723e */ /* 0x000fe200000010ff */
[----:B------:R-:W-:Y:S01]  /*6c30*/  FMUL.FTZ R17, R90, R32 ;  /* 0x000000205a117220 */ /* 0x000fe20000410000 */
[----:B------:R2:W5:Y:S01]  /*6c40*/  LDL.LU R92, [R1+0x110] ;  /* 0x00011000015c7983 */ /* 0x0005620000300800 */
[----:B------:R-:W-:Y:S01]  /*6c50*/  FMUL.FTZ R21, R89, R33 ;  /* 0x0000002159157220 */ /* 0x000fe20000410000 */
[----:B------:R-:W-:Y:S01]  /*6c60*/  FMUL.FTZ R134, R77, R134 ;  /* 0x000000864d867220 */ /* 0x000fe20000410000 */
[----:B------:R-:W-:Y:S01]  /*6c70*/  FADD.FTZ R32, -R144, R36 ;  /* 0x0000002490207221 */ /* 0x000fe20000010100 */
[----:B------:R2:W5:Y:S01]  /*6c80*/  LDL.LU R91, [R1+0x10c] ;  /* 0x00010c00015b7983 */ /* 0x0005620000300800 */
[----:B------:R-:W-:Y:S01]  /*6c90*/  FFMA.FTZ R36, -R80, R80, 1 ;  /* 0x3f80000050247423 */ /* 0x000fe20000010150 */
[----:B------:R-:W-:Y:S01]  /*6ca0*/  FADD.FTZ R33, -R144, R37 ;  /* 0x0000002590217221 */ /* 0x000fe20000010100 */
[----:B------:R-:W-:Y:S01]  /*6cb0*/  FMUL.FTZ R32, R86, R32 ;  /* 0x0000002056207220 */ /* 0x000fe20000410000 */
[----:B------:R2:W5:Y:S01]  /*6cc0*/  LDL.LU R90, [R1+0x108] ;  /* 0x00010800015a7983 */ /* 0x0005620000300800 */
[----:B------:R-:W-:Y:S01]  /*6cd0*/  FFMA.FTZ R37, -R83, R83, 1 ;  /* 0x3f80000053257423 */ /* 0x000fe20000010153 */
[----:B------:R-:W-:Y:S01]  /*6ce0*/  FMUL.FTZ R33, R85, R33 ;  /* 0x0000002155217220 */ /* 0x000fe20000410000 */
[----:B------:R-:W-:Y:S01]  /*6cf0*/  FADD.FTZ R52, -R144, R65 ;  /* 0x0000004190347221 */ /* 0x000fe20000010100 */
[----:B------:R2:W5:Y:S01]  /*6d00*/  LDL.LU R89, [R1+0x104] ;  /* 0x0001040001597983 */ /* 0x0005620000300800 */
[----:B------:R-:W-:Y:S01]  /*6d10*/  FMUL.FTZ R16, R16, UR6 ;  /* 0x0000000610107c20 */ /* 0x000fe20008410000 */
[----:B------:R-:W-:Y:S01]  /*6d20*/  FMUL.FTZ R37, R37, UR6 ;  /* 0x0000000625257c20 */ /* 0x000fe20008410000 */
[----:B------:R-:W-:Y:S01]  /*6d30*/  FMUL.FTZ R52, R75, R52 ;  /* 0x000000344b347220 */ /* 0x000fe20000410000 */
[----:B------:R2:W5:Y:S01]  /*6d40*/  LDL.LU R88, [R1+0x100] ;  /* 0x0001000001587983 */ /* 0x0005620000300800 */
[----:B------:R-:W-:Y:S01]  /*6d50*/  FMUL.FTZ R16, R132, R16 ;  /* 0x0000001084107220 */ /* 0x000fe20000410000 */
[----:B------:R-:W-:Y:S01]  /*6d60*/  FFMA.FTZ R132, -R87, R87, 1 ;  /* 0x3f80000057847423 */ /* 0x000fe20000010157 */
[----:B------:R-:W-:Y:S01]  /*6d70*/  FMUL.FTZ R37, R33, R37 ;  /* 0x0000002521257220 */ /* 0x000fe20000410000 */
[----:B------:R2:W5:Y:S01]  /*6d80*/  LDL.LU R87, [R1+0xfc] ;  /* 0x0000fc0001577983 */ /* 0x0005620000300800 */
[----:B------:R-:W-:Y:S01]  /*6d90*/  FFMA.FTZ R33, -R79, R79, 1 ;  /* 0x3f8000004f217423 */ /* 0x000fe2000001014f */
[----:B------:R-:W-:Y:S01]  /*6da0*/  F2FP.BF16.F32.PACK_AB R20, R20, R16 ;  /* 0x000000101414723e */ /* 0x000fe200000010ff */
[----:B------:R-:W-:Y:S01]  /*6db0*/  FFMA.FTZ R16, -R84, R84, 1 ;  /* 0x3f80000054107423 */ /* 0x000fe20000010154 */
[----:B------:R2:W5:Y:S01]  /*6dc0*/  LDL.LU R86, [R1+0xf8] ;  /* 0x0000f80001567983 */ /* 0x0005620000300800 */
[----:B------:R-:W-:Y:S01]  /*6dd0*/  FMUL.FTZ R36, R36, UR6 ;  /* 0x0000000624247c20 */ /* 0x000fe20008410000 */
[----:B------:R-:W-:Y:S01]  /*6de0*/  FMUL.FTZ R33, R33, UR6 ;  /* 0x0000000621217c20 */ /* 0x000fe20008410000 */
[----:B------:R-:W-:Y:S01]  /*6df0*/  FMUL.FTZ R16, R16, UR6 ;  /* 0x0000000610107c20 */ /* 0x000fe20008410000 */
[----:B------:R2:W5:Y:S01]  /*6e00*/  LDL.LU R85, [R1+0xf4] ;  /* 0x0000f40001557983 */ /* 0x0005620000300800 */
[----:B------:R-:W-:Y:S01]  /*6e10*/  FMUL.FTZ R132, R132, UR6 ;  /* 0x0000000684847c20 */ /* 0x000fe20008410000 */
[----:B------:R-:W-:Y:S02]  /*6e20*/  FMUL.FTZ R133, R133, UR6 ;  /* 0x0000000685857c20 */ /* 0x000fe40008410000 */
[----:B------:R2:W5:Y:S01]  /*6e30*/  LDL.LU R84, [R1+0xf0] ;  /* 0x0000f00001547983 */ /* 0x0005620000300800 */
[----:B------:R-:W-:Y:S01]  /*6e40*/  FMUL.FTZ R132, R21, R132 ;  /* 0x0000008415847220 */ /* 0x000fe20000410000 */
[----:B------:R-:W-:Y:S01]  /*6e50*/  FADD.FTZ R21, -R144, R48 ;  /* 0x0000003090157221 */ /* 0x000fe20000010100 */
[----:B------:R-:W-:Y:S01]  /*6e60*/  FMUL.FTZ R48, R32, R16 ;  /* 0x0000001020307220 */ /* 0x000fe20000410000 */
[----:B------:R2:W5:Y:S01]  /*6e70*/  LDL.LU R83, [R1+0xec] ;  /* 0x0000ec0001537983 */ /* 0x0005620000300800 */
[----:B------:R-:W-:Y:S01]  /*6e80*/  FMUL.FTZ R133, R17, R133 ;  /* 0x0000008511857220 */ /* 0x000fe20000410000 */
[----:B------:R-:W-:Y:S01]  /*6e90*/  FMUL.FTZ R16, R82, R21 ;  /* 0x0000001552107220 */ /* 0x000fe20000410000 */
[C---:B------:R-:W-:Y:S01]  /*6ea0*/  FADD.FTZ R17, -R144.reuse, R49 ;  /* 0x0000003190117221 */ /* 0x040fe20000010100 */
[----:B------:R2:W5:Y:S01]  /*6eb0*/  LDL.LU R82, [R1+0xe8] ;  /* 0x0000e80001527983 */ /* 0x0005620000300800 */
[----:B------:R-:W-:Y:S01]  /*6ec0*/  FADD.FTZ R49, -R144, R64 ;  /* 0x0000004090317221 */ /* 0x000fe20000010100 */
[----:B------:R-:W-:Y:S01]  /*6ed0*/  FFMA.FTZ R32, -R74, R74, 1 ;  /* 0x3f8000004a207423 */ /* 0x000fe2000001014a */
[----:B------:R-:W-:Y:S01]  /*6ee0*/  FMUL.FTZ R17, R81, R17 ;  /* 0x0000001151117220 */ /* 0x000fe20000410000 */
[----:B------:R-:W-:Y:S01]  /*6ef0*/  FFMA.FTZ R21, -R73, R73, 1 ;  /* 0x3f80000049157423 */ /* 0x000fe20000010149 */
[----:B------:R2:W5:Y:S01]  /*6f00*/  LDL.LU R81, [R1+0xe4] ;  /* 0x0000e40001517983 */ /* 0x0005620000300800 */
[----:B------:R-:W-:Y:S01]  /*6f10*/  FMUL.FTZ R49, R76, R49 ;  /* 0x000000314c317220 */ /* 0x000fe20000410000 */
[----:B------:R-:W-:Y:S01]  /*6f20*/  FMUL.FTZ R36, R16, R36 ;  /* 0x0000002410247220 */ /* 0x000fe20000410000 */
[----:B------:R-:W-:Y:S01]  /*6f30*/  FFMA.FTZ R16, -R71, R71, 1 ;  /* 0x3f80000047107423 */ /* 0x000fe20000010147 */
[----:B------:R2:W5:Y:S01]  /*6f40*/  LDL.LU R80, [R1+0xe0] ;  /* 0x0000e00001507983 */ /* 0x0005620000300800 */
[----:B------:R-:W-:Y:S01]  /*6f50*/  FMUL.FTZ R33, R17, R33 ;  /* 0x0000002111217220 */ /* 0x000fe20000410000 */
[----:B------:R-:W-:Y:S01]  /*6f60*/  FFMA.FTZ R17, -R72, R72, 1 ;  /* 0x3f80000048117423 */ /* 0x000fe20000010148 */
[----:B------:R-:W-:Y:S01]  /*6f70*/  FMUL.FTZ R32, R32, UR6 ;  /* 0x0000000620207c20 */ /* 0x000fe20008410000 */
[----:B------:R2:W5:Y:S01]  /*6f80*/  LDL.LU R79, [R1+0xdc] ;  /* 0x0000dc00014f7983 */ /* 0x0005620000300800 */
[----:B------:R-:W-:Y:S01]  /*6f90*/  FMUL.FTZ R21, R21, UR6 ;  /* 0x0000000615157c20 */ /* 0x000fe20008410000 */
[----:B------:R-:W-:Y:S01]  /*6fa0*/  FMUL.FTZ R16, R16, UR6 ;  /* 0x0000000610107c20 */ /* 0x000fe20008410000 */
[----:B------:R-:W-:Y:S01]  /*6fb0*/  FMUL.FTZ R32, R53, R32 ;  /* 0x0000002035207220 */ /* 0x000fe20000410000 */
[----:B------:R2:W5:Y:S01]  /*6fc0*/  LDL.LU R78, [R1+0xd8] ;  /* 0x0000d800014e7983 */ /* 0x0005620000300800 */
[----:B------:R-:W-:Y:S01]  /*6fd0*/  FMUL.FTZ R21, R134, R21 ;  /* 0x0000001586157220 */ /* 0x000fe20000410000 */
[----:B------:R-:W-:Y:S01]  /*6fe0*/  FMUL.FTZ R16, R52, R16 ;  /* 0x0000001034107220 */ /* 0x000fe20000410000 */
[----:B------:R-:W-:Y:S01]  /*6ff0*/  F2FP.BF16.F32.PACK_AB R52, R33, R36 ;  /* 0x000000242134723e */ /* 0x000fe200000010ff */
[----:B------:R2:W5:Y:S01]  /*7000*/  LDL.LU R77, [R1+0xd4] ;  /* 0x0000d400014d7983 */ /* 0x0005620000300800 */
[----:B------:R-:W-:Y:S01]  /*7010*/  FFMA.FTZ R33, -R70, R70, 1 ;  /* 0x3f80000046217423 */ /* 0x000fe20000010146 */
[----:B------:R-:W-:Y:S01]  /*7020*/  FMUL.FTZ R17, R17, UR6 ;  /* 0x0000000611117c20 */ /* 0x000fe20008410000 */
[----:B------:R-:W-:Y:S01]  /*7030*/  F2FP.BF16.F32.PACK_AB R53, R37, R48 ;  /* 0x000000302535723e */ /* 0x000fe200000010ff */
[----:B------:R2:W5:Y:S01]  /*7040*/  LDL.LU R76, [R1+0xd0] ;  /* 0x0000d000014c7983 */ /* 0x0005620000300800 */
[----:B------:R-:W-:Y:S01]  /*7050*/  F2FP.BF16.F32.PACK_AB R132, R132, R133 ;  /* 0x000000858484723e */ /* 0x000fe200000010ff */
[----:B------:R-:W-:Y:S01]  /*7060*/  FMUL.FTZ R17, R49, R17 ;  /* 0x0000001131117220 */ /* 0x000fe20000410000 */
[----:B------:R-:W-:Y:S01]  /*7070*/  F2FP.BF16.F32.PACK_AB R49, R21, R32 ;  /* 0x000000201531723e */ /* 0x000fe200000010ff */
[----:B------:R2:W5:Y:S01]  /*7080*/  LDL.LU R75, [R1+0xcc] ;  /* 0x0000cc00014b7983 */ /* 0x0005620000300800 */
[----:B------:R-:W-:Y:S01]  /*7090*/  FFMA.FTZ R21, -R69, R69, 1 ;  /* 0x3f80000045157423 */ /* 0x000fe20000010145 */
[----:B------:R-:W-:Y:S01]  /*70a0*/  FMUL.FTZ R33, R33, UR6 ;  /* 0x0000000621217c20 */ /* 0x000fe20008410000 */
[----:B------:R-:W-:Y:S01]  /*70b0*/  F2FP.BF16.F32.PACK_AB R48, R16, R17 ;  /* 0x000000111030723e */ /* 0x000fe200000010ff */
[----:B------:R2:W5:Y:S01]  /*70c0*/  LDL.LU R74, [R1+0xc8] ;  /* 0x0000c800014a7983 */ /* 0x0005620000300800 */
[----:B------:R-:W-:Y:S03]  /*70d0*/  FMUL.FTZ R21, R21, UR6 ;  /* 0x0000000615157c20 */ /* 0x000fe60008410000 */
[----:B------:R2:W5:Y:S04]  /*70e0*/  LDL.LU R73, [R1+0xc4] ;  /* 0x0000c40001497983 */ /* 0x0005680000300800 */
[----:B------:R2:W5:Y:S04]  /*70f0*/  LDL.LU R72, [R1+0xc0] ;  /* 0x0000c00001487983 */ /* 0x0005680000300800 */
[----:B------:R2:W5:Y:S04]  /*7100*/  LDL.LU R71, [R1+0xbc] ;  /* 0x0000bc0001477983 */ /* 0x0005680000300800 */
[----:B------:R2:W5:Y:S04]  /*7110*/  LDL.LU R70, [R1+0xb8] ;  /* 0x0000b80001467983 */ /* 0x0005680000300800 */
[----:B------:R2:W5:Y:S01]  /*7120*/  LDL.LU R69, [R1+0xb4] ;  /* 0x0000b40001457983 */ /* 0x0005620000300800 */
[C---:B---3--:R-:W-:Y:S01]  /*7130*/  FADD.FTZ R6, -R4.reuse, R6 ;  /* 0x0000000604067221 */ /* 0x048fe20000010100 */
[----:B------:R-:W-:Y:S03]  /*7140*/  FADD.FTZ R7, -R4, R7 ;  /* 0x0000000704077221 */ /* 0x000fe60000010100 */
[----:B------:R-:W-:Y:S01]  /*7150*/  FMUL.FTZ R36, R68, R6 ;  /* 0x0000000644247220 */ /* 0x000fe20000410000 */
[----:B------:R-:W-:Y:S01]  /*7160*/  FMUL.FTZ R32, R3, R7 ;  /* 0x0000000703207220 */ /* 0x000fe20000410000 */
[----:B------:R2:W5:Y:S04]  /*7170*/  LDL.LU R68, [R1+0xb0] ;  /* 0x0000b00001447983 */ /* 0x0005680000300800 */
[----:B------:R2:W5:Y:S01]  /*7180*/  LDL.LU R3, [R1+0xac] ;  /* 0x0000ac0001037983 */ /* 0x0005620000300800 */
[----:B------:R-:W-:Y:S05]  /*7190*/  @!P0 BRA `(.L_x_1661) ;  /* 0x0000000000908947 */ /* 0x000fea0003800000 */
[----:B------:R-:W3:Y:S01]  /*71a0*/  LDL.LU R136, [R1+0x30] ;  /* 0x0000300001887983 */ /* 0x000ee20000300800 */
[----:B------:R-:W1:Y:S01]  /*71b0*/  LDC R37, c[0x0][0x240] ;  /* 0x00009000ff257b82 */ /* 0x000e620000000800 */
[----:B------:R-:W-:Y:S02]  /*71c0*/  ULOP3.LUT UR16, UR9, 0x1, URZ, 0xc0, !UPT ;  /* 0x0000000109107892 */ /* 0x000fe4000f8ec03f */
[----:B------:R-:W4:Y:S02]  /*71d0*/  LDL.LU R64, [R1+0x34] ;  /* 0x0000340001407983 */ /* 0x000f240000300800 */
[----:B------:R-:W-:Y:S02]  /*71e0*/  UISETP.NE.U32.AND UP1, UPT, UR16, 0x1, UPT ;  /* 0x000000011000788c */ /* 0x000fe4000bf25070 */
[----:B------:R-:W2:Y:S02]  /*71f0*/  LDL.LU R65, [R1+0x4] ;  /* 0x0000040001417983 */ /* 0x000ea40000300800 */
[----:B------:R-:W-:Y:S06]  /*7200*/  USEL UR16, UR60, 0x4000, !UP1 ;  /* 0x000040003c107887 */ /* 0x000fec000c800000 */
[----:B------:R-:W-:Y:S01]  /*7210*/  IADD3 R190, R190, UR16, RZ ;  /* 0x00000010bebe7c10 */ /* 0x000fe2000fffe0ff */
[----:B--2---:R-:W-:Y:S01]  /*7220*/  VIADD R65, R65, UR16 ;  /* 0x0000001041417c36 */ /* 0x004fe20008000000 */
[----:B---3--:R-:W-:Y:S01]  /*7230*/  MOV R7, R136 ;  /* 0x0000008800077202 */ /* 0x008fe20000000f00 */
[----:B----4-:R-:W-:Y:S02]  /*7240*/  IMAD.MOV.U32 R6, RZ, RZ, R64 ;  /* 0x000000ffff067224 */ /* 0x010fe400078e0040 */
[C---:B-1----:R-:W-:Y:S02]  /*7250*/  IMAD.U32 R16, R37.reuse, -0x80, RZ ;  /* 0xffffff8025107824 */ /* 0x042fe400078e00ff */
[C---:B------:R-:W-:Y:S03]  /*7260*/  IMAD.SHL.U32 R64, R37.reuse, 0x40, RZ ;  /* 0x0000004025407824 */ /* 0x040fe600078e00ff */
[C---:B------:R-:W-:Y:S02]  /*7270*/  LEA R17, P1, R16.reuse, R6, 0x1 ;  /* 0x0000000610117211 */ /* 0x040fe400078208ff */
[----:B------:R-:W1:Y:S02]  /*7280*/  LDC R6, c[0x0][0x244] ;  /* 0x00009100ff067b82 */ /* 0x000e640000000800 */
[----:B------:R-:W-:Y:S01]  /*7290*/  LEA.HI.X.SX32 R133, R16, R7, 0x1, P1 ;  /* 0x0000000710857211 */ /* 0x000fe200008f0eff */
[----:B------:R2:W-:Y:S01]  /*72a0*/  STL [R1+0x34], R17 ;  /* 0x0000341101007387 */ /* 0x0005e20000100800 */
[----:B------:R-:W-:Y:S03]  /*72b0*/  MOV R16, R17 ;  /* 0x0000001100107202 */ /* 0x000fe60000000f00 */
[----:B------:R3:W-:Y:S04]  /*72c0*/  STL [R1+0x30], R133 ;  /* 0x0000308501007387 */ /* 0x0007e80000100800 */
[----:B------:R3:W-:Y:S01]  /*72d0*/  STL [R1+0x4], R65 ;  /* 0x0000044101007387 */ /* 0x0007e20000100800 */
[----:B-1----:R-:W-:Y:S02]  /*72e0*/  SHF.L.U64.HI R37, R37, 0x6, R6 ;  /* 0x0000000625257819 */ /* 0x002fe40000010206 */
[-C--:B------:R-:W-:Y:S01]  /*72f0*/  IADD3 R6, P1, R16, R64.reuse, RZ ;  /* 0x0000004010067210 */ /* 0x080fe20007f3e0ff */
[----:B--2---:R-:W-:Y:S04]  /*7300*/  IMAD.MOV.U32 R17, RZ, RZ, R133 ;  /* 0x000000ffff117224 */ /* 0x004fe800078e0085 */
[--C-:B------:R-:W-:Y:S01]  /*7310*/  IMAD.X R7, R17, 0x1, R37.reuse, P1 ;  /* 0x0000000111077824 */ /* 0x100fe200008e0625 */
[----:B------:R-:W-:Y:S01]  /*7320*/  @!PT LDS RZ, [RZ] ;  /* 0x00000000fffff984 */ /* 0x000fe20000000800 */
[----:B------:R-:W-:Y:S01]  /*7330*/  @!PT LDS RZ, [RZ] ;  /* 0x00000000fffff984 */ /* 0x000fe20000000800 */
[----:B------:R-:W-:Y:S01]  /*7340*/  @!PT LDS RZ, [RZ] ;  /* 0x00000000fffff984 */ /* 0x000fe20000000800 */
[----:B------:R-:W-:Y:S04]  /*7350*/  LDGSTS.E.BYPASS.LTC128B.128 [R65], desc[UR10][R16.64] ;  /* 0x0000000010417fae */ /* 0x000fe8000b901d4a */
[----:B------:R1:W-:Y:S02]  /*7360*/  LDGSTS.E.BYPASS.LTC128B.128 [R65+0x1000], desc[UR10][R6.64] ;  /* 0x0100000006417fae */ /* 0x0003e4000b901d4a */
[-C--:B-1----:R-:W-:Y:S04]  /*7370*/  IADD3 R6, P1, R6, R64.reuse, RZ ;  /* 0x0000004006067210 */ /* 0x082fe80007f3e0ff */
[----:B------:R-:W-:Y:S05]  /*7380*/  IADD3.X R7, R7, R37, RZ, P1, !PT ;  /* 0x0000002507077210 */ /* 0x000fea0000ffe4ff */
[----:B------:R1:W-:Y:S02]  /*7390*/  LDGSTS.E.BYPASS.LTC128B.128 [R65+0x2000], desc[UR10][R6.64] ;  /* 0x0200000006417fae */ /* 0x0003e4000b901d4a */
[----:B-1----:R-:W-:Y:S05]  /*73a0*/  IADD3 R6, P1, R6, R64, RZ ;  /* 0x0000004006067210 */ /* 0x002fea0007f3e0ff */
[----:B------:R-:W-:Y:S05]  /*73b0*/  IMAD.X R7, R7, 0x1, R37, P1 ;  /* 0x0000000107077824 */ /* 0x000fea00008e0625 */
[----:B------:R3:W-:Y:S04]  /*73c0*/  LDGSTS.E.BYPASS.LTC128B.128 [R65+0x3000], desc[UR10][R6.64] ;  /* 0x0300000006417fae */ /* 0x0007e8000b901d4a */
[----:B------:R-:W0:Y:S02]  /*73d0*/  LDGDEPBAR ;  /* 0x00000000000079af */ /* 0x000e240000000000 */
.L_x_1661:
[----:B------:R-:W4:Y:S01]  /*73e0*/  LDL.LU R37, [R1] ;  /* 0x0000000001257983 */ /* 0x000f220000300800 */
[----:B-----5:R-:W-:Y:S01]  /*73f0*/  FADD.FTZ R10, -R0, R10 ;  /* 0x0000000a000a7221 */ /* 0x020fe20000010100 */
[----:B------:R-:W-:Y:S01]  /*7400*/  FFMA.FTZ R16, -R182, R182, 1 ;  /* 0x3f800000b6107423 */ /* 0x000fe200000101b6 */
[C---:B------:R-:W-:Y:S01]  /*7410*/  FADD.FTZ R19, -R4.reuse, R19 ;  /* 0x0000001304137221 */ /* 0x040fe20000010100 */
[----:B------:R-:W2:Y:S01]  /*7420*/  LDL R138, [R1+0xc] ;  /* 0x00000c00018a7983 */ /* 0x000ea20000100800 */
[C---:B------:R-:W-:Y:S01]  /*7430*/  FADD.FTZ R18, -R4.reuse, R18 ;  /* 0x0000001204127221 */ /* 0x040fe20000010100 */
[----:B---3--:R-:W-:Y:S01]  /*7440*/  FFMA.FTZ R7, -R181, R181, 1 ;  /* 0x3f800000b5077423 */ /* 0x008fe200000101b5 */
[----:B------:R-:W-:Y:S01]  /*7450*/  FFMA.FTZ R6, -R175, R175, 1 ;  /* 0x3f800000af067423 */ /* 0x000fe200000101af */
[----:B------:R-:W3:Y:S01]  /*7460*/  LDL R137, [R1+0x14] ;  /* 0x0000140001897983 */ /* 0x000ee20000100800 */
[----:B------:R-:W-:Y:S01]  /*7470*/  FADD.FTZ R22, -R4, R22 ;  /* 0x0000001604167221 */ /* 0x000fe20000010100 */
[----:B------:R-:W-:Y:S01]  /*7480*/  FMUL.FTZ R17, R16, UR6 ;  /* 0x0000000610117c20 */ /* 0x000fe20008410000 */
[----:B------:R-:W-:Y:S01]  /*7490*/  FMUL.FTZ R19, R230, R19 ;  /* 0x00000013e6137220 */ /* 0x000fe20000410000 */
[----:B------:R-:W3:Y:S01]  /*74a0*/  LDL R136, [R1+0x24] ;  /* 0x0000240001887983 */ /* 0x000ee20000100800 */
[----:B------:R-:W-:Y:S01]  /*74b0*/  FMUL.FTZ R18, R231, R18 ;  /* 0x00000012e7127220 */ /* 0x000fe20000410000 */
[----:B------:R-:W-:Y:S01]  /*74c0*/  FMUL.FTZ R16, R7, UR6 ;  /* 0x0000000607107c20 */ /* 0x000fe20008410000 */
[----:B------:R-:W-:Y:S01]  /*74d0*/  FMUL.FTZ R22, R221, R22 ;  /* 0x00000016dd167220 */ /* 0x000fe20000410000 */
[----:B------:R-:W3:Y:S01]  /*74e0*/  LDL R134, [R1+0x20] ;  /* 0x0000200001867983 */ /* 0x000ee20000100800 */
[----:B------:R-:W-:Y:S01]  /*74f0*/  FMUL.FTZ R7, R6, UR6 ;  /* 0x0000000606077c20 */ /* 0x000fe20008410000 */
[----:B------:R-:W-:Y:S01]  /*7500*/  FMUL.FTZ R18, R18, R17 ;  /* 0x0000001112127220 */ /* 0x000fe20000410000 */
[----:B------:R-:W-:Y:S01]  /*7510*/  FADD.FTZ R23, -R4, R23 ;  /* 0x0000001704177221 */ /* 0x000fe20000010100 */
[----:B------:R-:W3:Y:S01]  /*7520*/  LDL R133, [R1+0x8] ;  /* 0x0000080001857983 */ /* 0x000ee20000100800 */
[----:B------:R-:W-:Y:S01]  /*7530*/  FMUL.FTZ R22, R22, R7 ;  /* 0x0000000716167220 */ /* 0x000fe20000410000 */
[----:B------:R-:W-:Y:S01]  /*7540*/  FFMA.FTZ R7, -R164, R164, 1 ;  /* 0x3f800000a4077423 */ /* 0x000fe200000101a4 */
[----:B------:R-:W-:Y:S01]  /*7550*/  FMUL.FTZ R23, R220, R23 ;  /* 0x00000017dc177220 */ /* 0x000fe20000410000 */
[----:B------:R-:W3:Y:S01]  /*7560*/  LDL R65, [R1+0x10] ;  /* 0x0000100001417983 */ /* 0x000ee20000100800 */
[C---:B------:R-:W-:Y:S01]  /*7570*/  FADD.FTZ R38, -R4.reuse, R38 ;  /* 0x0000002604267221 */ /* 0x040fe20000010100 */
[----:B------:R-:W-:Y:S01]  /*7580*/  FMUL.FTZ R17, R7, UR6 ;  /* 0x0000000607117c20 */ /* 0x000fe20008410000 */
[----:B------:R-:W-:Y:S01]  /*7590*/  FADD.FTZ R39, -R4, R39 ;  /* 0x0000002704277221 */ /* 0x000fe20000010100 */
[----:B------:R-:W3:Y:S01]  /*75a0*/  LDL R64, [R1+0x1c] ;  /* 0x00001c0001407983 */ /* 0x000ee20000100800 */
[----:B------:R-:W-:Y:S01]  /*75b0*/  FFMA.FTZ R7, -R160, R160, 1 ;  /* 0x3f800000a0077423 */ /* 0x000fe200000101a0 */
[----:B------:R-:W-:Y:S01]  /*75c0*/  FMUL.FTZ R33, R36, R33 ;  /* 0x0000002124217220 */ /* 0x000fe20000410000 */
[----:B------:R-:W-:Y:S01]  /*75d0*/  FMUL.FTZ R21, R32, R21 ;  /* 0x0000001520157220 */ /* 0x000fe20000410000 */
[----:B------:R-:W-:Y:S01]  /*75e0*/  FMUL.FTZ R38, R204, R38 ;  /* 0x00000026cc267220 */ /* 0x000fe20000410000 */
[----:B------:R-:W-:Y:S01]  /*75f0*/  FMUL.FTZ R39, R203, R39 ;  /* 0x00000027cb277220 */ /* 0x000fe20000410000 */
[----:B------:R-:W-:Y:S01]  /*7600*/  FMUL.FTZ R7, R7, UR6 ;  /* 0x0000000607077c20 */ /* 0x000fe20008410000 */
[C---:B------:R-:W-:Y:S01]  /*7610*/  FADD.FTZ R50, -R4.reuse, R50 ;  /* 0x0000003204327221 */ /* 0x040fe20000010100 */
[C---:B------:R-:W-:Y:S01]  /*7620*/  FADD.FTZ R51, -R4.reuse, R51 ;  /* 0x0000003304337221 */ /* 0x040fe20000010100 */
[C---:B------:R-:W-:Y:S01]  /*7630*/  FADD.FTZ R34, -R4.reuse, R34 ;  /* 0x0000002204227221 */ /* 0x040fe20000010100 */
[----:B------:R-:W-:Y:S01]  /*7640*/  FADD.FTZ R35, -R4, R35 ;  /* 0x0000002304237221 */ /* 0x000fe20000010100 */
[----:B------:R-:W-:Y:S01]  /*7650*/  FMUL.FTZ R50, R176, R50 ;  /* 0x00000032b0327220 */ /* 0x000fe20000410000 */
[C---:B------:R-:W-:Y:S01]  /*7660*/  FADD.FTZ R54, -R4.reuse, R54 ;  /* 0x0000003604367221 */ /* 0x040fe20000010100 */
[C---:B------:R-:W-:Y:S01]  /*7670*/  FADD.FTZ R55, -R4.reuse, R55 ;  /* 0x0000003704377221 */ /* 0x040fe20000010100 */
[C---:B------:R-:W-:Y:S01]  /*7680*/  FADD.FTZ R66, -R4.reuse, R66 ;  /* 0x0000004204427221 */ /* 0x040fe20000010100 */
[----:B------:R-:W-:Y:S01]  /*7690*/  FADD.FTZ R67, -R4, R67 ;  /* 0x0000004304437221 */ /* 0x000fe20000010100 */
[----:B------:R-:W-:Y:S01]  /*76a0*/  FMUL.FTZ R51, R173, R51 ;  /* 0x00000033ad337220 */ /* 0x000fe20000410000 */
[----:B------:R-:W-:Y:S01]  /*76b0*/  FFMA.FTZ R4, -R152, R152, 1 ;  /* 0x3f80000098047423 */ /* 0x000fe20000010198 */
[----:B------:R-:W-:Y:S01]  /*76c0*/  FMUL.FTZ R55, R168, R55 ;  /* 0x00000037a8377220 */ /* 0x000fe20000410000 */
[----:B------:R-:W-:Y:S01]  /*76d0*/  FMUL.FTZ R67, R166, R67 ;  /* 0x00000043a6437220 */ /* 0x000fe20000410000 */
[----:B------:R-:W-:Y:S01]  /*76e0*/  FMUL.FTZ R66, R167, R66 ;  /* 0x00000042a7427220 */ /* 0x000fe20000410000 */
[----:B------:R-:W-:Y:S01]  /*76f0*/  FMUL.FTZ R4, R4, UR6 ;  /* 0x0000000604047c20 */ /* 0x000fe20008410000 */
[C---:B------:R-:W-:Y:S01]  /*7700*/  FADD.FTZ R8, -R2.reuse, R8 ;  /* 0x0000000802087221 */ /* 0x040fe20000010100 */
[C---:B------:R-:W-:Y:S01]  /*7710*/  FADD.FTZ R13, -R2.reuse, R13 ;  /* 0x0000000d020d7221 */ /* 0x040fe20000010100 */
[----:B------:R-:W-:Y:S01]  /*7720*/  FADD.FTZ R9, -R2, R9 ;  /* 0x0000000902097221 */ /* 0x000fe20000010100 */
[----:B------:R-:W-:Y:S01]  /*7730*/  FMUL.FTZ R34, R210, R34 ;  /* 0x00000022d2227220 */ /* 0x000fe20000410000 */
[----:B------:R-:W-:Y:S01]  /*7740*/  FMUL.FTZ R35, R209, R35 ;  /* 0x00000023d1237220 */ /* 0x000fe20000410000 */
[----:B------:R-:W-:Y:S01]  /*7750*/  FMUL.FTZ R13, R242, R13 ;  /* 0x0000000df20d7220 */ /* 0x000fe20000410000 */
[----:B------:R-:W-:Y:S01]  /*7760*/  FADD.FTZ R29, -R2, R29 ;  /* 0x0000001d021d7221 */ /* 0x000fe20000010100 */
[----:B------:R-:W-:Y:S01]  /*7770*/  FMUL.FTZ R9, R246, R9 ;  /* 0x00000009f6097220 */ /* 0x000fe20000410000 */
[C---:B------:R-:W-:Y:S01]  /*7780*/  FADD.FTZ R12, -R2.reuse, R12 ;  /* 0x0000000c020c7221 */ /* 0x040fe20000010100 */
[----:B------:R-:W-:Y:S01]  /*7790*/  FADD.FTZ R25, -R2, R25 ;  /* 0x0000001902197221 */ /* 0x000fe20000010100 */
[----:B------:R-:W-:Y:S01]  /*77a0*/  FMUL.FTZ R29, R234, R29 ;  /* 0x0000001dea1d7220 */ /* 0x000fe20000410000 */
[----:B------:R-:W-:Y:S01]  /*77b0*/  FADD.FTZ R28, -R2, R28 ;  /* 0x0000001c021c7221 */ /* 0x000fe20000010100 */
[----:B------:R-:W-:Y:S01]  /*77c0*/  FMUL.FTZ R12, R243, R12 ;  /* 0x0000000cf30c7220 */ /* 0x000fe20000410000 */
[----:B------:R-:W-:Y:S01]  /*77d0*/  FMUL.FTZ R25, R238, R25 ;  /* 0x00000019ee197220 */ /* 0x000fe20000410000 */
[C---:B------:R-:W-:Y:S01]  /*77e0*/  FADD.FTZ R41, -R2.reuse, R41 ;  /* 0x0000002902297221 */ /* 0x040fe20000010100 */
[----:B------:R-:W-:Y:S01]  /*77f0*/  FMUL.FTZ R28, R235, R28 ;  /* 0x0000001ceb1c7220 */ /* 0x000fe20000410000 */
[C---:B------:R-:W-:Y:S01]  /*7800*/  FADD.FTZ R24, -R2.reuse, R24 ;  /* 0x0000001802187221 */ /* 0x040fe20000010100 */
[C---:B------:R-:W-:Y:S01]  /*7810*/  FADD.FTZ R40, -R2.reuse, R40 ;  /* 0x0000002802287221 */ /* 0x040fe20000010100 */
[----:B------:R-:W-:Y:S01]  /*7820*/  FMUL.FTZ R41, R223, R41 ;  /* 0x00000029df297220 */ /* 0x000fe20000410000 */
[C---:B------:R-:W-:Y:S01]  /*7830*/  FADD.FTZ R44, -R2.reuse, R44 ;  /* 0x0000002c022c7221 */ /* 0x040fe20000010100 */
[C---:B------:R-:W-:Y:S01]  /*7840*/  FADD.FTZ R45, -R2.reuse, R45 ;  /* 0x0000002d022d7221 */ /* 0x040fe20000010100 */
[C---:B------:R-:W-:Y:S01]  /*7850*/  FADD.FTZ R56, -R2.reuse, R56 ;  /* 0x0000003802387221 */ /* 0x040fe20000010100 */
[C---:B------:R-:W-:Y:S01]  /*7860*/  FADD.FTZ R57, -R2.reuse, R57 ;  /* 0x0000003902397221 */ /* 0x040fe20000010100 */
[C---:B------:R-:W-:Y:S01]  /*7870*/  FADD.FTZ R60, -R2.reuse, R60 ;  /* 0x0000003c023c7221 */ /* 0x040fe20000010100 */
[----:B------:R-:W-:Y:S01]  /*7880*/  FADD.FTZ R61, -R2, R61 ;  /* 0x0000003d023d7221 */ /* 0x000fe20000010100 */
[----:B------:R-:W-:Y:S01]  /*7890*/  FFMA.FTZ R2, -R162, R162, 1 ;  /* 0x3f800000a2027423 */ /* 0x000fe200000101a2 */
        /* <DEDUP_REMOVED lines=17> */
[----:B------:R-:W-:Y:S01]  /*79b0*/  FMUL.FTZ R56, R213, R56 ;  /* 0x00000038d5387220 */ /* 0x000fe20000410000 */
[C---:B------:R-:W-:Y:S01]  /*79c0*/  FADD.FTZ R27, -R0.reuse, R27 ;  /* 0x0000001b001b7221 */ /* 0x040fe20000010100 */
[----:B------:R-:W-:Y:S01]  /*79d0*/  FMUL.FTZ R30, R245, R30 ;  /* 0x0000001ef51e7220 */ /* 0x000fe20000410000 */
[C---:B------:R-:W-:Y:S01]  /*79e0*/  FADD.FTZ R43, -R0.reuse, R43 ;  /* 0x0000002b002b7221 */ /* 0x040fe20000010100 */
[----:B------:R-:W-:Y:S01]  /*79f0*/  FADD.FTZ R46, -R0, R46 ;  /* 0x0000002e002e7221 */ /* 0x000fe20000010100 */
[----:B------:R-:W-:Y:S01]  /*7a00*/  FMUL.FTZ R27, R248, R27 ;  /* 0x0000001bf81b7220 */ /* 0x000fe20000410000 */
[----:B------:R-:W-:Y:S01]  /*7a10*/  FADD.FTZ R31, -R0, R31 ;  /* 0x0000001f001f7221 */ /* 0x000fe20000010100 */
[----:B------:R-:W-:Y:S01]  /*7a20*/  FMUL.FTZ R43, R240, R43 ;  /* 0x0000002bf02b7220 */ /* 0x000fe20000410000 */
[----:B------:R-:W-:Y:S01]  /*7a30*/  FMUL.FTZ R46, R237, R46 ;  /* 0x0000002eed2e7220 */ /* 0x000fe20000410000 */
[----:B------:R-:W-:Y:S01]  /*7a40*/  FADD.FTZ R58, -R0, R58 ;  /* 0x0000003a003a7221 */ /* 0x000fe20000010100 */
[----:B------:R-:W-:Y:S01]  /*7a50*/  FMUL.FTZ R31, R244, R31 ;  /* 0x0000001ff41f7220 */ /* 0x000fe20000410000 */
[C---:B------:R-:W-:Y:S01]  /*7a60*/  FADD.FTZ R59, -R0.reuse, R59 ;  /* 0x0000003b003b7221 */ /* 0x040fe20000010100 */
[C---:B------:R-:W-:Y:S01]  /*7a70*/  FADD.FTZ R47, -R0.reuse, R47 ;  /* 0x0000002f002f7221 */ /* 0x040fe20000010100 */
[----:B------:R-:W-:Y:S01]  /*7a80*/  FMUL.FTZ R58, R233, R58 ;  /* 0x0000003ae93a7220 */ /* 0x000fe20000410000 */
[----:B------:R-:W-:Y:S01]  /*7a90*/  FADD.FTZ R42, -R0, R42 ;  /* 0x0000002a002a7221 */ /* 0x000fe20000010100 */
[----:B------:R-:W-:Y:S01]  /*7aa0*/  FMUL.FTZ R59, R232, R59 ;  /* 0x0000003be83b7220 */ /* 0x000fe20000410000 */
[----:B------:R-:W-:Y:S01]  /*7ab0*/  FMUL.FTZ R47, R236, R47 ;  /* 0x0000002fec2f7220 */ /* 0x000fe20000410000 */
[C---:B------:R-:W-:Y:S01]  /*7ac0*/  FADD.FTZ R62, -R0.reuse, R62 ;  /* 0x0000003e003e7221 */ /* 0x040fe20000010100 */
[----:B------:R-:W-:Y:S01]  /*7ad0*/  FMUL.FTZ R42, R241, R42 ;  /* 0x0000002af12a7220 */ /* 0x000fe20000410000 */
[----:B------:R-:W-:Y:S01]  /*7ae0*/  FADD.FTZ R63, -R0, R63 ;  /* 0x0000003f003f7221 */ /* 0x000fe20000010100 */
[----:B------:R-:W-:Y:S01]  /*7af0*/  FFMA.FTZ R0, -R174, R174, 1 ;  /* 0x3f800000ae007423 */ /* 0x000fe200000101ae */
[----:B------:R-:W-:Y:S02]  /*7b00*/  FMUL.FTZ R62, R227, R62 ;  /* 0x0000003ee33e7220 */ /* 0x000fe40000410000 */
[----:B------:R-:W-:Y:S01]  /*7b10*/  FMUL.FTZ R63, R222, R63 ;  /* 0x0000003fde3f7220 */ /* 0x000fe20000410000 */
[----:B------:R-:W-:Y:S01]  /*7b20*/  FMUL.FTZ R0, R0, UR6 ;  /* 0x0000000600007c20 */ /* 0x000fe20008410000 */
[----:B----4-:R-:W-:Y:S02]  /*7b30*/  FMUL.FTZ R10, R37, R10 ;  /* 0x0000000a250a7220 */ /* 0x010fe40000410000 */
[----:B------:R-:W4:Y:S04]  /*7b40*/  LDL R37, [R1+0x18] ;  /* 0x0000180001257983 */ /* 0x000f280000100800 */
[----:B--2---:R1:W-:Y:S02]  /*7b50*/  STS [R138+0x14000], R5 ;  /* 0x014000058a007388 */ /* 0x0043e40000000800 */
[----:B-1----:R-:W-:Y:S04]  /*7b60*/  FFMA.FTZ R5, -R172, R172, 1 ;  /* 0x3f800000ac057423 */ /* 0x002fe800000101ac */
[----:B------:R-:W-:Y:S01]  /*7b70*/  FMUL.FTZ R6, R5, UR6 ;  /* 0x0000000605067c20 */ /* 0x000fe20008410000 */
[----:B------:R-:W-:Y:S01]  /*7b80*/  FMUL.FTZ R5, R19, R16 ;  /* 0x0000001013057220 */ /* 0x000fe20000410000 */
[----:B------:R-:W-:Y:S02]  /*7b90*/  FFMA.FTZ R16, -R165, R165, 1 ;  /* 0x3f800000a5107423 */ /* 0x000fe400000101a5 */
[----:B------:R-:W-:Y:S01]  /*7ba0*/  FMUL.FTZ R23, R23, R6 ;  /* 0x0000000617177220 */ /* 0x000fe20000410000 */
[----:B------:R-:W-:Y:S01]  /*7bb0*/  F2FP.BF16.F32.PACK_AB R6, R21, R33 ;  /* 0x000000211506723e */ /* 0x000fe200000010ff */
[----:B------:R-:W-:Y:S01]  /*7bc0*/  FMUL.FTZ R33, R67, R4 ;  /* 0x0000000443217220 */ /* 0x000fe20000410000 */
[----:B------:R-:W-:Y:S01]  /*7bd0*/  F2FP.BF16.F32.PACK_AB R5, R5, R18 ;  /* 0x000000120505723e */ /* 0x000fe200000010ff */
[----:B------:R-:W-:Y:S01]  /*7be0*/  FMUL.FTZ R18, R16, UR6 ;  /* 0x0000000610127c20 */ /* 0x000fe20008410000 */
[----:B------:R-:W-:Y:S01]  /*7bf0*/  FFMA.FTZ R16, -R161, R161, 1 ;  /* 0x3f800000a1107423 */ /* 0x000fe200000101a1 */
[----:B------:R-:W-:Y:S01]  /*7c00*/  F2FP.BF16.F32.PACK_AB R36, R23, R22 ;  /* 0x000000161724723e */ /* 0x000fe200000010ff */
[----:B------:R-:W-:Y:S01]  /*7c10*/  FMUL.FTZ R22, R39, R7 ;  /* 0x0000000727167220 */ /* 0x000fe20000410000 */
[----:B------:R-:W-:Y:S01]  /*7c20*/  FFMA.FTZ R7, -R156, R156, 1 ;  /* 0x3f8000009c077423 */ /* 0x000fe2000001019c */
[----:B------:R-:W-:Y:S01]  /*7c30*/  FMUL.FTZ R16, R16, UR6 ;  /* 0x0000000610107c20 */ /* 0x000fe20008410000 */
[----:B------:R1:W-:Y:S01]  /*7c40*/  STS [R138+0x14400], R6 ;  /* 0x014400068a007388 */ /* 0x0003e20000000800 */
[----:B------:R-:W-:Y:S01]  /*7c50*/  FFMA.FTZ R4, -R207, R207, 1 ;  /* 0x3f800000cf047423 */ /* 0x000fe200000101cf */
[----:B------:R-:W-:Y:S01]  /*7c60*/  FMUL.FTZ R7, R7, UR6 ;  /* 0x0000000607077c20 */ /* 0x000fe20008410000 */
[----:B------:R-:W-:Y:S01]  /*7c70*/  FMUL.FTZ R38, R38, R16 ;  /* 0x0000001026267220 */ /* 0x000fe20000410000 */
[----:B------:R-:W-:Y:S01]  /*7c80*/  FFMA.FTZ R16, -R157, R157, 1 ;  /* 0x3f8000009d107423 */ /* 0x000fe2000001019d */
[----:B------:R-:W-:Y:S01]  /*7c90*/  FMUL.FTZ R4, R4, UR6 ;  /* 0x0000000604047c20 */ /* 0x000fe20008410000 */
[----:B------:R-:W-:Y:S01]  /*7ca0*/  FMUL.FTZ R21, R51, R7 ;  /* 0x0000000733157220 */ /* 0x000fe20000410000 */
[----:B------:R-:W-:Y:S01]  /*7cb0*/  FFMA.FTZ R7, -R153, R153, 1 ;  /* 0x3f80000099077423 */ /* 0x000fe20000010199 */
[----:B------:R-:W-:Y:S01]  /*7cc0*/  FMUL.FTZ R16, R16, UR6 ;  /* 0x0000000610107c20 */ /* 0x000fe20008410000 */
[----:B---3--:R-:W-:Y:S01]  /*7cd0*/  STS [R137+0x14000], R20 ;  /* 0x0140001489007388 */ /* 0x008fe20000000800 */
[----:B------:R-:W-:Y:S01]  /*7ce0*/  FMUL.FTZ R13, R13, R4 ;  /* 0x000000040d0d7220 */ /* 0x000fe20000410000 */
[----:B------:R-:W-:Y:S01]  /*7cf0*/  FMUL.FTZ R7, R7, UR6 ;  /* 0x0000000607077c20 */ /* 0x000fe20008410000 */
[----:B------:R-:W-:Y:S01]  /*7d00*/  FMUL.FTZ R50, R50, R16 ;  /* 0x0000001032327220 */ /* 0x000fe20000410000 */
[----:B------:R-:W-:Y:S01]  /*7d10*/  FFMA.FTZ R16, -R154, R154, 1 ;  /* 0x3f8000009a107423 */ /* 0x000fe2000001019a */
[----:B------:R2:W-:Y:S01]  /*7d20*/  STS [R137+0x14400], R5 ;  /* 0x0144000589007388 */ /* 0x0005e20000000800 */
[----:B------:R-:W-:Y:S01]  /*7d30*/  FMUL.FTZ R66, R66, R7 ;  /* 0x0000000742427220 */ /* 0x000fe20000410000 */
[----:B------:R-:W-:Y:S01]  /*7d40*/  FFMA.FTZ R7, -R211, R211, 1 ;  /* 0x3f800000d3077423 */ /* 0x000fe200000101d3 */
[----:B------:R-:W-:Y:S01]  /*7d50*/  FMUL.FTZ R16, R16, UR6 ;  /* 0x0000000610107c20 */ /* 0x000fe20008410000 */
[----:B------:R-:W-:Y:S01]  /*7d60*/  FFMA.FTZ R4, -R197, R197, 1 ;  /* 0x3f800000c5047423 */ /* 0x000fe200000101c5 */
[----:B------:R-:W-:Y:S01]  /*7d70*/  FMUL.FTZ R18, R34, R18 ;  /* 0x0000001222127220 */ /* 0x000fe20000410000 */
[----:B------:R-:W-:Y:S01]  /*7d80*/  FMUL.FTZ R7, R7, UR6 ;  /* 0x0000000607077c20 */ /* 0x000fe20008410000 */
[----:B------:R-:W-:Y:S01]  /*7d90*/  FMUL.FTZ R32, R55, R16 ;  /* 0x0000001037207220 */ /* 0x000fe20000410000 */
[----:B------:R-:W-:Y:S01]  /*7da0*/  FMUL.FTZ R16, R247, R8 ;  /* 0x00000008f7107220 */ /* 0x000fe20000410000 */
[----:B------:R-:W-:Y:S01]  /*7db0*/  FFMA.FTZ R8, -R212, R212, 1 ;  /* 0x3f800000d4087423 */ /* 0x000fe200000101d4 */
[----:B------:R-:W-:Y:S01]  /*7dc0*/  FMUL.FTZ R23, R35, R17 ;  /* 0x0000001123177220 */ /* 0x000fe20000410000 */
[----:B------:R-:W-:Y:S01]  /*7dd0*/  FMUL.FTZ R9, R9, R7 ;  /* 0x0000000709097220 */ /* 0x000fe20000410000 */
[----:B------:R-:W-:Y:S01]  /*7de0*/  FMUL.FTZ R4, R4, UR6 ;  /* 0x0000000604047c20 */ /* 0x000fe20008410000 */
[----:B------:R-:W-:Y:S01]  /*7df0*/  FMUL.FTZ R8, R8, UR6 ;  /* 0x0000000608087c20 */ /* 0x000fe20008410000 */
[----:B-1----:R-:W-:Y:S01]  /*7e00*/  FFMA.FTZ R6, -R208, R208, 1 ;  /* 0x3f800000d0067423 */ /* 0x002fe200000101d0 */
[----:B------:R-:W-:Y:S01]  /*7e10*/  F2FP.BF16.F32.PACK_AB R23, R23, R18 ;  /* 0x000000121717723e */ /* 0x000fe200000010ff */
[----:B------:R-:W-:Y:S01]  /*7e20*/  FMUL.FTZ R18, R29, R4 ;  /* 0x000000041d127220 */ /* 0x000fe20000410000 */
[----:B------:R-:W-:Y:S01]  /*7e30*/  FMUL.FTZ R16, R16, R8 ;  /* 0x0000000810107220 */ /* 0x000fe20000410000 */
[----:B------:R-:W-:Y:S01]  /*7e40*/  FMUL.FTZ R6, R6, UR6 ;  /* 0x0000000606067c20 */ /* 0x000fe20008410000 */
[----:B------:R-:W-:Y:S01]  /*7e50*/  FFMA.FTZ R7, -R201, R201, 1 ;  /* 0x3f800000c9077423 */ /* 0x000fe200000101c9 */
[----:B------:R-:W-:Y:S01]  /*7e60*/  FFMA.FTZ R8, -R202, R202, 1 ;  /* 0x3f800000ca087423 */ /* 0x000fe200000101ca */
[----:B------:R-:W-:Y:S01]  /*7e70*/  FFMA.FTZ R17, -R155, R155, 1 ;  /* 0x3f8000009b117423 */ /* 0x000fe2000001019b */
[----:B------:R-:W-:Y:S01]  /*7e80*/  F2FP.BF16.F32.PACK_AB R4, R9, R16 ;  /* 0x000000100904723e */ /* 0x000fe200000010ff */
[----:B------:R-:W-:Y:S01]  /*7e90*/  FMUL.FTZ R12, R12, R6 ;  /* 0x000000060c0c7220 */ /* 0x000fe20000410000 */
[----:B------:R-:W-:Y:S01]  /*7ea0*/  FMUL.FTZ R7, R7, UR6 ;  /* 0x0000000607077c20 */ /* 0x000fe20008410000 */
[----:B------:R-:W-:Y:S01]  /*7eb0*/  FFMA.FTZ R6, -R198, R198, 1 ;  /* 0x3f800000c6067423 */ /* 0x000fe200000101c6 */
[----:B--2---:R-:W-:Y:S01]  /*7ec0*/  FFMA.FTZ R5, -R169, R169, 1 ;  /* 0x3f800000a9057423 */ /* 0x004fe200000101a9 */
[----:B------:R1:W-:Y:S01]  /*7ed0*/  STS [R138+0x16000], R4 ;  /* 0x016000048a007388 */ /* 0x0003e20000000800 */
[----:B------:R-:W-:Y:S01]  /*7ee0*/  FMUL.FTZ R19, R25, R7 ;  /* 0x0000000719137220 */ /* 0x000fe20000410000 */
[----:B------:R-:W-:Y:S01]  /*7ef0*/  FMUL.FTZ R6, R6, UR6 ;  /* 0x0000000606067c20 */ /* 0x000fe20008410000 */
[----:B------:R-:W-:Y:S01]  /*7f00*/  FFMA.FTZ R7, -R183, R183, 1 ;  /* 0x3f800000b7077423 */ /* 0x000fe200000101b7 */
[----:B------:R-:W-:Y:S01]  /*7f10*/  F2FP.BF16.F32.PACK_AB R20, R13, R12 ;  /* 0x0000000c0d14723e */ /* 0x000fe200000010ff */
[----:B------:R-:W-:Y:S01]  /*7f20*/  FMUL.FTZ R5, R5, UR6 ;  /* 0x0000000605057c20 */ /* 0x000fe20008410000 */
[----:B------:R-:W-:Y:S01]  /*7f30*/  FMUL.FTZ R28, R28, R6 ;  /* 0x000000061c1c7220 */ /* 0x000fe20000410000 */
[----:B------:R-:W-:Y:S01]  /*7f40*/  FMUL.FTZ R7, R7, UR6 ;  /* 0x0000000607077c20 */ /* 0x000fe20008410000 */
[----:B------:R-:W-:Y:S01]  /*7f50*/  FFMA.FTZ R6, -R170, R170, 1 ;  /* 0x3f800000aa067423 */ /* 0x000fe200000101aa */
[----:B------:R-:W-:Y:S01]  /*7f60*/  FMUL.FTZ R12, R45, R5 ;  /* 0x000000052d0c7220 */ /* 0x000fe20000410000 */
[----:B------:R-:W-:Y:S01]  /*7f70*/  FFMA.FTZ R5, -R159, R159, 1 ;  /* 0x3f8000009f057423 */ /* 0x000fe2000001019f */
[----:B------:R-:W-:Y:S01]  /*7f80*/  FMUL.FTZ R13, R41, R7 ;  /* 0x00000007290d7220 */ /* 0x000fe20000410000 */
[----:B------:R-:W-:Y:S01]  /*7f90*/  FMUL.FTZ R6, R6, UR6 ;  /* 0x0000000606067c20 */ /* 0x000fe20008410000 */
[----:B------:R-:W-:Y:S01]  /*7fa0*/  FMUL.FTZ R7, R2, UR6 ;  /* 0x0000000602077c20 */ /* 0x000fe20008410000 */
[----:B------:R-:W-:Y:S01]  /*7fb0*/  FFMA.FTZ R2, -R158, R158, 1 ;  /* 0x3f8000009e027423 */ /* 0x000fe2000001019e */
[----:B------:R-:W-:Y:S01]  /*7fc0*/  FMUL.FTZ R8, R8, UR6 ;  /* 0x0000000608087c20 */ /* 0x000fe20008410000 */
[----:B------:R-:W-:Y:S01]  /*7fd0*/  FMUL.FTZ R44, R44, R6 ;  /* 0x000000062c2c7220 */ /* 0x000fe20000410000 */
[----:B------:R-:W-:Y:S01]  /*7fe0*/  FFMA.FTZ R6, -R163, R163, 1 ;  /* 0x3f800000a3067423 */ /* 0x000fe200000101a3 */
[----:B------:R-:W-:Y:S01]  /*7ff0*/  FMUL.FTZ R2, R2, UR6 ;  /* 0x0000000602027c20 */ /* 0x000fe20008410000 */
[----:B------:R-:W-:Y:S01]  /*8000*/  FMUL.FTZ R17, R17, UR6 ;  /* 0x0000000611117c20 */ /* 0x000fe20008410000 */
[----:B------:R-:W-:Y:S01]  /*8010*/  FMUL.FTZ R5, R5, UR6 ;  /* 0x0000000605057c20 */ /* 0x000fe20008410000 */
[----:B------:R-:W-:Y:S01]  /*8020*/  FMUL.FTZ R6, R6, UR6 ;  /* 0x0000000606067c20 */ /* 0x000fe20008410000 */
[----:B------:R-:W-:Y:S01]  /*8030*/  FMUL.FTZ R16, R61, R2 ;  /* 0x000000023d107220 */ /* 0x000fe20000410000 */
[----:B------:R-:W-:Y:S01]  /*8040*/  FFMA.FTZ R2, -R228, R228, 1 ;  /* 0x3f800000e4027423 */ /* 0x000fe200000101e4 */
[----:B------:R-:W-:Y:S01]  /*8050*/  FMUL.FTZ R24, R24, R8 ;  /* 0x0000000818187220 */ /* 0x000fe20000410000 */
[----:B-1----:R-:W-:Y:S01]  /*8060*/  FFMA.FTZ R4, -R229, R229, 1 ;  /* 0x3f800000e5047423 */ /* 0x002fe200000101e5 */
[----:B------:R-:W-:Y:S01]  /*8070*/  FMUL.FTZ R54, R54, R17 ;  /* 0x0000001136367220 */ /* 0x000fe20000410000 */
[----:B------:R-:W-:Y:S01]  /*8080*/  FFMA.FTZ R8, -R194, R194, 1 ;  /* 0x3f800000c2087423 */ /* 0x000fe200000101c2 */
[----:B------:R-:W-:Y:S01]  /*8090*/  FMUL.FTZ R17, R57, R6 ;  /* 0x0000000639117220 */ /* 0x000fe20000410000 */
[----:B------:R-:W-:Y:S01]  /*80a0*/  FMUL.FTZ R60, R60, R5 ;  /* 0x000000053c3c7220 */ /* 0x000fe20000410000 */
[----:B------:R-:W-:Y:S01]  /*80b0*/  FMUL.FTZ R6, R4, UR6 ;  /* 0x0000000604067c20 */ /* 0x000fe20008410000 */
[----:B------:R-:W-:Y:S01]  /*80c0*/  FMUL.FTZ R5, R2, UR6 ;  /* 0x0000000602057c20 */ /* 0x000fe20008410000 */
[----:B------:R-:W-:Y:S01]  /*80d0*/  FMUL.FTZ R8, R8, UR6 ;  /* 0x0000000608087c20 */ /* 0x000fe20008410000 */
[----:B------:R-:W-:Y:S01]  /*80e0*/  FFMA.FTZ R4, -R226, R226, 1 ;  /* 0x3f800000e2047423 */ /* 0x000fe200000101e2 */
[----:B------:R-:W-:Y:S01]  /*80f0*/  FMUL.FTZ R6, R10, R6 ;  /* 0x000000060a067220 */ /* 0x000fe20000410000 */
[----:B------:R-:W-:Y:S01]  /*8100*/  FMUL.FTZ R9, R11, R5 ;  /* 0x000000050b097220 */ /* 0x000fe20000410000 */
[----:B------:R-:W-:Y:S01]  /*8110*/  FFMA.FTZ R2, -R225, R225, 1 ;  /* 0x3f800000e1027423 */ /* 0x000fe200000101e1 */
[----:B------:R-:W-:Y:S01]  /*8120*/  FMUL.FTZ R8, R40, R8 ;  /* 0x0000000828087220 */ /* 0x000fe20000410000 */
[----:B------:R-:W-:Y:S01]  /*8130*/  FMUL.FTZ R4, R4, UR6 ;  /* 0x0000000604047c20 */ /* 0x000fe20008410000 */
[----:B------:R-:W-:Y:S01]  /*8140*/  FMUL.FTZ R56, R56, R7 ;  /* 0x0000000738387220 */ /* 0x000fe20000410000 */
[----:B------:R-:W-:Y:S01]  /*8150*/  FMUL.FTZ R2, R2, UR6 ;  /* 0x0000000602027c20 */ /* 0x000fe20008410000 */
[----:B------:R-:W-:Y:S01]  /*8160*/  F2FP.BF16.F32.PACK_AB R9, R9, R6 ;  /* 0x000000060909723e */ /* 0x000fe200000010ff */
[----:B------:R-:W-:Y:S01]  /*8170*/  FMUL.FTZ R14, R14, R4 ;  /* 0x000000040e0e7220 */ /* 0x000fe20000410000 */
[----:B------:R-:W-:Y:S01]  /*8180*/  F2FP.BF16.F32.PACK_AB R13, R13, R8 ;  /* 0x000000080d0d723e */ /* 0x000fe200000010ff */
[----:B------:R-:W-:Y:S01]  /*8190*/  FMUL.FTZ R8, R15, R2 ;  /* 0x000000020f087220 */ /* 0x000fe20000410000 */
[----:B------:R-:W-:Y:S01]  /*81a0*/  FFMA.FTZ R4, -R219, R219, 1 ;  /* 0x3f800000db047423 */ /* 0x000fe200000101db */
[----:B------:R-:W-:Y:S01]  /*81b0*/  STS [R138+0x16400], R9 ;  /* 0x016400098a007388 */ /* 0x000fe20000000800 */
[----:B------:R-:W-:Y:S01]  /*81c0*/  FFMA.FTZ R2, -R218, R218, 1 ;  /* 0x3f800000da027423 */ /* 0x000fe200000101da */
[----:B------:R-:W-:Y:S01]  /*81d0*/  F2FP.BF16.F32.PACK_AB R19, R19, R24 ;  /* 0x000000181313723e */ /* 0x000fe200000010ff */
[----:B------:R-:W-:Y:S01]  /*81e0*/  FMUL.FTZ R5, R4, UR6 ;  /* 0x0000000604057c20 */ /* 0x000fe20008410000 */
[----:B------:R-:W-:Y:S01]  /*81f0*/  F2FP.BF16.F32.PACK_AB R8, R8, R14 ;  /* 0x0000000e0808723e */ /* 0x000fe200000010ff */
[----:B------:R-:W-:Y:S01]  /*8200*/  STS [R137+0x16000], R20 ;  /* 0x0160001489007388 */ /* 0x000fe20000000800 */
[----:B------:R-:W-:Y:S01]  /*8210*/  FFMA.FTZ R4, -R215, R215, 1 ;  /* 0x3f800000d7047423 */ /* 0x000fe200000101d7 */
[----:B------:R-:W-:Y:S01]  /*8220*/  FMUL.FTZ R26, R26, R5 ;  /* 0x000000051a1a7220 */ /* 0x000fe20000410000 */
[----:B------:R-:W-:Y:S01]  /*8230*/  FFMA.FTZ R5, -R205, R205, 1 ;  /* 0x3f800000cd057423 */ /* 0x000fe200000101cd */
[----:B------:R-:W-:Y:S01]  /*8240*/  STS [R137+0x16400], R8 ;  /* 0x0164000889007388 */ /* 0x000fe20000000800 */
[----:B------:R-:W-:Y:S01]  /*8250*/  FMUL.FTZ R4, R4, UR6 ;  /* 0x0000000604047c20 */ /* 0x000fe20008410000 */
[----:B------:R-:W-:Y:S01]  /*8260*/  FMUL.FTZ R7, R2, UR6 ;  /* 0x0000000602077c20 */ /* 0x000fe20008410000 */
[----:B------:R-:W-:Y:S01]  /*8270*/  FMUL.FTZ R5, R5, UR6 ;  /* 0x0000000605057c20 */ /* 0x000fe20008410000 */
[----:B------:R-:W-:Y:S01]  /*8280*/  STS [R136+0x14000], R135 ;  /* 0x0140008788007388 */ /* 0x000fe20000000800 */
[----:B------:R-:W-:Y:S01]  /*8290*/  FMUL.FTZ R30, R30, R4 ;  /* 0x000000041e1e7220 */ /* 0x000fe20000410000 */
[----:B------:R-:W-:Y:S01]  /*82a0*/  FFMA.FTZ R4, -R200, R200, 1 ;  /* 0x3f800000c8047423 */ /* 0x000fe200000101c8 */
[----:B------:R-:W-:Y:S01]  /*82b0*/  FMUL.FTZ R7, R27, R7 ;  /* 0x000000071b077220 */ /* 0x000fe20000410000 */
[----:B------:R1:W-:Y:S01]  /*82c0*/  STS [R136+0x14400], R36 ;  /* 0x0144002488007388 */ /* 0x0003e20000000800 */
[----:B------:R-:W-:Y:S01]  /*82d0*/  FFMA.FTZ R2, -R214, R214, 1 ;  /* 0x3f800000d6027423 */ /* 0x000fe200000101d6 */
[----:B------:R-:W-:Y:S01]  /*82e0*/  FMUL.FTZ R4, R4, UR6 ;  /* 0x0000000604047c20 */ /* 0x000fe20008410000 */
[----:B------:R-:W-:Y:S01]  /*82f0*/  FMUL.FTZ R43, R43, R5 ;  /* 0x000000052b2b7220 */ /* 0x000fe20000410000 */
[----:B------:R-:W-:Y:S01]  /*8300*/  STS [R134+0x14000], R132 ;  /* 0x0140008486007388 */ /* 0x000fe20000000800 */
[----:B------:R-:W-:Y:S01]  /*8310*/  FFMA.FTZ R5, -R196, R196, 1 ;  /* 0x3f800000c4057423 */ /* 0x000fe200000101c4 */
[----:B------:R-:W-:Y:S01]  /*8320*/  FMUL.FTZ R46, R46, R4 ;  /* 0x000000042e2e7220 */ /* 0x000fe20000410000 */
[----:B------:R-:W-:Y:S01]  /*8330*/  FMUL.FTZ R2, R2, UR6 ;  /* 0x0000000602027c20 */ /* 0x000fe20008410000 */
[----:B------:R-:W-:Y:S01]  /*8340*/  STS [R134+0x14400], R23 ;  /* 0x0144001786007388 */ /* 0x000fe20000000800 */
[----:B------:R-:W-:Y:S01]  /*8350*/  FFMA.FTZ R4, -R195, R195, 1 ;  /* 0x3f800000c3047423 */ /* 0x000fe200000101c3 */
[----:B------:R-:W-:Y:S01]  /*8360*/  F2FP.BF16.F32.PACK_AB R7, R7, R26 ;  /* 0x0000001a0707723e */ /* 0x000fe200000010ff */
[----:B------:R-:W-:Y:S01]  /*8370*/  FMUL.FTZ R5, R5, UR6 ;  /* 0x0000000605057c20 */ /* 0x000fe20008410000 */
[----:B------:R-:W-:Y:S01]  /*8380*/  STS [R136+0x16000], R19 ;  /* 0x0160001388007388 */ /* 0x000fe20000000800 */
[----:B------:R-:W-:Y:S01]  /*8390*/  FMUL.FTZ R31, R31, R2 ;  /* 0x000000021f1f7220 */ /* 0x000fe20000410000 */
[----:B------:R-:W-:Y:S01]  /*83a0*/  FMUL.FTZ R4, R4, UR6 ;  /* 0x0000000604047c20 */ /* 0x000fe20008410000 */
[----:B------:R-:W-:Y:S01]  /*83b0*/  F2FP.BF16.F32.PACK_AB R18, R18, R28 ;  /* 0x0000001c1212723e */ /* 0x000fe200000010ff */
[----:B------:R-:W-:Y:S01]  /*83c0*/  STS [R136+0x16400], R7 ;  /* 0x0164000788007388 */ /* 0x000fe20000000800 */
[----:B------:R-:W-:Y:S01]  /*83d0*/  FMUL.FTZ R58, R58, R5 ;  /* 0x000000053a3a7220 */ /* 0x000fe20000410000 */
[----:B------:R-:W-:Y:S01]  /*83e0*/  FMUL.FTZ R5, R59, R4 ;  /* 0x000000043b057220 */ /* 0x000fe20000410000 */
[----:B------:R-:W-:Y:S01]  /*83f0*/  F2FP.BF16.F32.PACK_AB R4, R31, R30 ;  /* 0x0000001e1f04723e */ /* 0x000fe200000010ff */
[----:B------:R-:W-:Y:S01]  /*8400*/  STS [R134+0x16000], R18 ;  /* 0x0160001286007388 */ /* 0x000fe20000000800 */
[----:B------:R-:W-:Y:S01]  /*8410*/  FFMA.FTZ R2, -R199, R199, 1 ;  /* 0x3f800000c7027423 */ /* 0x000fe200000101c7 */
[----:B------:R-:W-:Y:S01]  /*8420*/  F2FP.BF16.F32.PACK_AB R22, R22, R38 ;  /* 0x000000261616723e */ /* 0x000fe200000010ff */
[----:B------:R-:W-:Y:S01]  /*8430*/  FFMA.FTZ R6, -R206, R206, 1 ;  /* 0x3f800000ce067423 */ /* 0x000fe200000101ce */
[----:B------:R-:W-:Y:S01]  /*8440*/  STS [R134+0x16400], R4 ;  /* 0x0164000486007388 */ /* 0x000fe20000000800 */
[----:B------:R-:W-:Y:S01]  /*8450*/  FMUL.FTZ R2, R2, UR6 ;  /* 0x0000000602027c20 */ /* 0x000fe20008410000 */
[----:B------:R-:W-:Y:S01]  /*8460*/  F2FP.BF16.F32.PACK_AB R21, R21, R50 ;  /* 0x000000321515723e */ /* 0x000fe200000010ff */
[----:B------:R-:W-:Y:S01]  /*8470*/  FMUL.FTZ R6, R6, UR6 ;  /* 0x0000000606067c20 */ /* 0x000fe20008410000 */
[----:B------:R-:W-:Y:S01]  /*8480*/  STS [R133+0x14000], R53 ;  /* 0x0140003585007388 */ /* 0x000fe20000000800 */
[----:B------:R-:W-:Y:S01]  /*8490*/  FMUL.FTZ R47, R47, R2 ;  /* 0x000000022f2f7220 */ /* 0x000fe20000410000 */
[----:B------:R-:W-:Y:S01]  /*84a0*/  FFMA.FTZ R2, -R180, R180, 1 ;  /* 0x3f800000b4027423 */ /* 0x000fe200000101b4 */
[----:B------:R-:W-:Y:S01]  /*84b0*/  FMUL.FTZ R42, R42, R6 ;  /* 0x000000062a2a7220 */ /* 0x000fe20000410000 */
[----:B------:R-:W-:Y:S01]  /*84c0*/  STS [R133+0x14400], R22 ;  /* 0x0144001685007388 */ /* 0x000fe20000000800 */
[----:B------:R-:W-:Y:S01]  /*84d0*/  F2FP.BF16.F32.PACK_AB R12, R12, R44 ;  /* 0x0000002c0c0c723e */ /* 0x000fe200000010ff */
[----:B------:R-:W-:Y:S01]  /*84e0*/  FMUL.FTZ R2, R2, UR6 ;  /* 0x0000000602027c20 */ /* 0x000fe20008410000 */
        /* <DEDUP_REMOVED lines=9> */
[----:B------:R-:W-:Y:S02]  /*8580*/  F2FP.BF16.F32.PACK_AB R17, R17, R56 ;  /* 0x000000381111723e */ /* 0x000fe400000010ff */
[----:B------:R-:W-:Y:S01]  /*8590*/  F2FP.BF16.F32.PACK_AB R5, R5, R58 ;  /* 0x0000003a0505723e */ /* 0x000fe200000010ff */
[----:B------:R2:W-:Y:S01]  /*85a0*/  STS [R133+0x16400], R2 ;  /* 0x0164000285007388 */ /* 0x0005e20000000800 */
[----:B------:R-:W-:Y:S02]  /*85b0*/  F2FP.BF16.F32.PACK_AB R16, R16, R60 ;  /* 0x0000003c1010723e */ /* 0x000fe400000010ff */
[----:B------:R-:W-:Y:S01]  /*85c0*/  F2FP.BF16.F32.PACK_AB R6, R6, R62 ;  /* 0x0000003e0606723e */ /* 0x000fe200000010ff */
[----:B------:R-:W-:Y:S01]  /*85d0*/  STS [R65+0x16000], R12 ;  /* 0x0160000c41007388 */ /* 0x000fe20000000800 */
[----:B-1----:R-:W-:Y:S03]  /*85e0*/  SHF.L.U32 R36, R192, 0x1, RZ ;  /* 0x00000001c0247819 */ /* 0x002fe600000006ff */
[----:B------:R1:W-:Y:S04]  /*85f0*/  STS [R65+0x16400], R0 ;  /* 0x0164000041007388 */ /* 0x0003e80000000800 */
[----:B------:R-:W-:Y:S04]  /*8600*/  STS [R64+0x14000], R49 ;  /* 0x0140003140007388 */ /* 0x000fe80000000800 */
[----:B------:R-:W-:Y:S04]  /*8610*/  STS [R64+0x14400], R32 ;  /* 0x0144002040007388 */ /* 0x000fe80000000800 */
[----:B------:R-:W3:Y:S04]  /*8620*/  LDL R39, [R1+0x64] ;  /* 0x0000640001277983 */ /* 0x000ee80000100800 */
[----:B------:R-:W3:Y:S01]  /*8630*/  LDL.LU R38, [R1+0x28] ;  /* 0x0000280001267983 */ /* 0x000ee20000300800 */
[----:B--2---:R-:W-:Y:S04]  /*8640*/  MOV R2, UR4 ;  /* 0x0000000400027c02 */ /* 0x004fe80008000f00 */
[----:B------:R-:W-:Y:S04]  /*8650*/  IADD3 R2, R36, 0x8000, R2 ;  /* 0x0000800024027810 */ /* 0x000fe80007ffe002 */
[----:B-1----:R-:W-:Y:S01]  /*8660*/  IADD3 R0, R2, R185, RZ ;  /* 0x000000b902007210 */ /* 0x002fe20007ffe0ff */
[----:B----4-:R-:W-:Y:S04]  /*8670*/  STS [R37+0x14000], R48 ;  /* 0x0140003025007388 */ /* 0x010fe80000000800 */
[----:B------:R-:W-:Y:S04]  /*8680*/  STS [R37+0x14400], R33 ;  /* 0x0144002125007388 */ /* 0x000fe80000000800 */
[----:B------:R-:W-:Y:S04]  /*8690*/  STS [R64+0x16000], R17 ;  /* 0x0160001140007388 */ /* 0x000fe80000000800 */
[----:B------:R-:W-:Y:S04]  /*86a0*/  STS [R64+0x16400], R5 ;  /* 0x0164000540007388 */ /* 0x000fe80000000800 */
[----:B------:R-:W-:Y:S04]  /*86b0*/  STS [R37+0x16000], R16 ;  /* 0x0160001025007388 */ /* 0x000fe80000000800 */
[----:B------:R1:W-:Y:S01]  /*86c0*/  STS [R37+0x16400], R6 ;  /* 0x0164000625007388 */ /* 0x0003e20000000800 */
[----:B------:R-:W-:Y:S06]  /*86d0*/  BAR.SYNC.DEFER_BLOCKING 0x0 ;  /* 0x0000000000007b1d */ /* 0x000fec0000010000 */
[----:B------:R-:W-:Y:S04]  /*86e0*/  LDSM.16.MT88.4 R4, [R3+0x1c000] ;  /* 0x01c000000304783b */ /* 0x000fe80000004200 */
[----:B------:R-:W2:Y:S04]  /*86f0*/  LDSM.16.MT88.4 R8, [R2] ;  /* 0x000000000208783b */ /* 0x000ea80000004200 */
[----:B------:R-:W4:Y:S04]  /*8700*/  LDSM.16.MT88.4 R12, [R3+0x20000] ;  /* 0x02000000030c783b */ /* 0x000f280000004200 */
[----:B------:R-:W4:Y:S04]  /*8710*/  LDSM.16.MT88.4 R16, [R0] ;  /* 0x000000000010783b */ /* 0x000f280000004200 */
[----:B-1----:R-:W3:Y:S04]  /*8720*/  LDL.LU R37, [R1+0x2c] ;  /* 0x00002c0001257983 */ /* 0x002ee80000300800 */
[----:B------:R-:W-:Y:S04]  /*8730*/  LDSM.16.MT88.4 R20, [R3+0x1c800] ;  /* 0x01c800000314783b */ /* 0x000fe80000004200 */
[----:B------:R-:W1:Y:S04]  /*8740*/  LDSM.16.MT88.4 R24, [R2+0x800] ;  /* 0x000800000218783b */ /* 0x000e680000004200 */
[----:B------:R-:W1:Y:S04]  /*8750*/  LDSM.16.MT88.4 R28, [R3+0x20800] ;  /* 0x02080000031c783b */ /* 0x000e680000004200 */
[----:B------:R-:W1:Y:S01]  /*8760*/  LDSM.16.MT88.4 R32, [R0+0x800] ;  /* 0x000800000020783b */ /* 0x000e620000004200 */
[-C--:B--2---:R-:W-:Y:S06]  /*8770*/  HMMA.16816.F32.BF16 R68, R4, R8.reuse, R68 ;  /* 0x000000080444723c */ /* 0x084fec0000041844 */
[C---:B----4-:R-:W-:Y:S06]  /*8780*/  HMMA.16816.F32.BF16 R72, R12.reuse, R8, R72 ;  /* 0x000000080c48723c */ /* 0x050fec0000041848 */
        /* <DEDUP_REMOVED lines=8> */
[----:B------:R-:W2:Y:S04]  /*8810*/  LDSM.16.MT88.4 R4, [R3+0x1d000] ;  /* 0x01d000000304783b */ /* 0x000ea80000004200 */
[----:B------:R-:W4:Y:S01]  /*8820*/  LDSM.16.MT88.4 R16, [R0+0x1000] ;  /* 0x001000000010783b */ /* 0x000f220000004200 */
[-C--:B-1----:R-:W-:Y:S06]  /*8830*/  HMMA.16816.F32.BF16 R68, R20, R24.reuse, R68 ;  /* 0x000000181444723c */ /* 0x082fec0000041844 */
        /* <DEDUP_REMOVED lines=9> */
[----:B------:R-:W1:Y:S04]  /*88d0*/  LDSM.16.MT88.4 R20, [R3+0x1d800] ;  /* 0x01d800000314783b */ /* 0x000e680000004200 */
[----:B------:R-:W1:Y:S01]  /*88e0*/  LDSM.16.MT88.4 R32, [R0+0x1800] ;  /* 0x001800000020783b */ /* 0x000e620000004200 */
[-C--:B--2---:R-:W-:Y:S06]  /*88f0*/  HMMA.16816.F32.BF16 R68, R4, R8.reuse, R68 ;  /* 0x000000080444723c */ /* 0x084fec0000041844 */
[C---:B------:R-:W-:Y:S06]  /*8900*/  HMMA.16816.F32.BF16 R72, R12.reuse, R8, R72 ;  /* 0x000000080c48723c */ /* 0x040fec0000041848 */
[-C--:B------:R-:W-:Y:S06]  /*8910*/  HMMA.16816.F32.BF16 R76, R12, R10.reuse, R76 ;  /* 0x0000000a0c4c723c */ /* 0x080fec000004184c */
[C---:B------:R-:W-:Y:S01]  /*8920*/  HMMA.16816.F32.BF16 R80, R4.reuse, R10, R80 ;  /* 0x0000000a0450723c */ /* 0x040fe20000041850 */
[----:B------:R-:W-:Y:S05]  /*8930*/  LDSM.16.MT88.4 R8, [R2+0x2000] ;  /* 0x002000000208783b */ /* 0x000fea0000004200 */
[-C--:B----4-:R-:W-:Y:S06]  /*8940*/  HMMA.16816.F32.BF16 R84, R4, R16.reuse, R84 ;  /* 0x000000100454723c */ /* 0x090fec0000041854 */
[C---:B------:R-:W-:Y:S05]  /*8950*/  HMMA.16816.F32.BF16 R88, R12.reuse, R16, R88 ;  /* 0x000000100c58723c */ /* 0x040fea0000041858 */
[----:B---3--:R-:W-:Y:S01]  /*8960*/  LEA R145, R39, UR4, 0x1 ;  /* 0x0000000427917c11 */ /* 0x008fe2000f8e08ff */
[-C--:B------:R-:W-:Y:S01]  /*8970*/  HMMA.16816.F32.BF16 R92, R12, R18.reuse, R92 ;  /* 0x000000120c5c723c */ /* 0x080fe2000004185c */
[----:B------:R-:W-:Y:S04]  /*8980*/  LDSM.16.MT88.4 R12, [R3+0x22000] ;  /* 0x02200000030c783b */ /* 0x000fe80000004200 */
[----:B------:R-:W-:Y:S01]  /*8990*/  MOV R147, R38 ;  /* 0x0000002600937202 */ /* 0x000fe20000000f00 */
[----:B------:R-:W-:Y:S01]  /*89a0*/  HMMA.16816.F32.BF16 R96, R4, R18, R96 ;  /* 0x000000120460723c */ /* 0x000fe20000041860 */
[----:B------:R-:W2:Y:S04]  /*89b0*/  LDSM.16.MT88.4 R4, [R3+0x1e000] ;  /* 0x01e000000304783b */ /* 0x000ea80000004200 */
[----:B------:R-:W3:Y:S01]  /*89c0*/  LDSM.16.MT88.4 R16, [R0+0x2000] ;  /* 0x002000000010783b */ /* 0x000ee20000004200 */
        /* <DEDUP_REMOVED lines=11> */
[----:B------:R-:W4:Y:S01]  /*8a80*/  LDSM.16.MT88.4 R32, [R0+0x2800] ;  /* 0x002800000020783b */ /* 0x000f220000004200 */
[-C--:B--2---:R-:W-:Y:S06]  /*8a90*/  HMMA.16816.F32.BF16 R68, R4, R8.reuse, R68 ;  /* 0x000000080444723c */ /* 0x084fec0000041844 */
        /* <DEDUP_REMOVED lines=16> */
[-C--:B----4-:R-:W-:Y:S06]  /*8ba0*/  HMMA.16816.F32.BF16 R84, R20, R32.reuse, R84 ;  /* 0x000000201454723c */ /* 0x090fec0000041854 */
[C---:B------:R-:W-:Y:S05]  /*8bb0*/  HMMA.16816.F32.BF16 R88, R28.reuse, R32, R88 ;  /* 0x000000201c58723c */ /* 0x040fea0000041858 */
[----:B------:R-:W-:Y:S01]  /*8bc0*/  MOV R146, R37 ;  /* 0x0000002500927202 */ /* 0x000fe20000000f00 */
[-C--:B------:R-:W-:Y:S01]  /*8bd0*/  HMMA.16816.F32.BF16 R92, R28, R34.reuse, R92 ;  /* 0x000000221c5c723c */ /* 0x080fe2000004185c */
[----:B------:R-:W-:Y:S05]  /*8be0*/  LDSM.16.MT88.4 R28, [R3+0x23800] ;  /* 0x02380000031c783b */ /* 0x000fea0000004200 */
[----:B------:R-:W-:Y:S01]  /*8bf0*/  HMMA.16816.F32.BF16 R96, R20, R34, R96 ;  /* 0x000000221460723c */ /* 0x000fe20000041860 */
[----:B------:R-:W1:Y:S04]  /*8c00*/  LDSM.16.MT88.4 R20, [R3+0x1f800] ;  /* 0x01f800000314783b */ /* 0x000e680000004200 */
[----:B------:R-:W4:Y:S01]  /*8c10*/  LDSM.16.MT88.4 R32, [R0+0x3800] ;  /* 0x003800000020783b */ /* 0x000f220000004200 */
[-C--:B--2---:R-:W-:Y:S01]  /*8c20*/  HMMA.16816.F32.BF16 R68, R4, R8.reuse, R68 ;  /* 0x000000080444723c */ /* 0x084fe20000041844 */
[----:B------:R-:W-:Y:S05]  /*8c30*/  BAR.SYNC.DEFER_BLOCKING 0x0 ;  /* 0x0000000000007b1d */ /* 0x000fea0000010000 */
[C---:B------:R-:W-:Y:S06]  /*8c40*/  HMMA.16816.F32.BF16 R72, R12.reuse, R8, R72 ;  /* 0x000000080c48723c */ /* 0x040fec0000041848 */
[-C--:B------:R-:W-:Y:S06]  /*8c50*/  HMMA.16816.F32.BF16 R76, R12, R10.reuse, R76 ;  /* 0x0000000a0c4c723c */ /* 0x080fec000004184c */
[C---:B------:R-:W-:Y:S06]  /*8c60*/  HMMA.16816.F32.BF16 R80, R4.reuse, R10, R80 ;  /* 0x0000000a0450723c */ /* 0x040fec0000041850 */
[-C--:B---3--:R-:W-:Y:S06]  /*8c70*/  HMMA.16816.F32.BF16 R84, R4, R16.reuse, R84 ;  /* 0x000000100454723c */ /* 0x088fec0000041854 */
[C---:B------:R-:W-:Y:S06]  /*8c80*/  HMMA.16816.F32.BF16 R88, R12.reuse, R16, R88 ;  /* 0x000000100c58723c */ /* 0x040fec0000041858 */
[-C--:B------:R-:W-:Y:S06]  /*8c90*/  HMMA.16816.F32.BF16 R92, R12, R18.reuse, R92 ;  /* 0x000000120c5c723c */ /* 0x080fec000004185c */
[----:B------:R-:W-:Y:S06]  /*8ca0*/  HMMA.16816.F32.BF16 R96, R4, R18, R96 ;  /* 0x000000120460723c */ /* 0x000fec0000041860 */
[-C--:B-1----:R-:W-:Y:S06]  /*8cb0*/  HMMA.16816.F32.BF16 R68, R20, R24.reuse, R68 ;  /* 0x000000181444723c */ /* 0x082fec0000041844 */
        /* <DEDUP_REMOVED lines=10> */
[----:B------:R-:W2:Y:S01]  /*8d60*/  LDL.LU R38, [R1+0x48] ;  /* 0x0000480001267983 */ /* 0x000ea20000300800 */
[----:B------:R-:W1:Y:S03]  /*8d70*/  LDC R7, c[0x0][0x420] ;  /* 0x00010800ff077b82 */ /* 0x000e660000000800 */
[----:B------:R-:W3:Y:S05]  /*8d80*/  LDL.LU R37, [R1+0x4c] ;  /* 0x00004c0001257983 */ /* 0x000eea0000300800 */
[----:B------:R-:W4:Y:S01]  /*8d90*/  LDC R11, c[0x0][0x424] ;  /* 0x00010900ff0b7b82 */ /* 0x000f220000000800 */
[----:B---3--:R-:W-:Y:S01]  /*8da0*/  IMAD.MOV.U32 R4, RZ, RZ, R37 ;  /* 0x000000ffff047224 */ /* 0x008fe200078e0025 */
[C---:B-1----:R-:W-:Y:S01]  /*8db0*/  SHF.L.U32 R10, R7.reuse, 0x6, RZ ;  /* 0x00000006070a7819 */ /* 0x042fe200000006ff */
[C---:B------:R-:W-:Y:S02]  /*8dc0*/  IMAD.U32 R0, R7.reuse, -0x80, RZ ;  /* 0xffffff8007007824 */ /* 0x040fe400078e00ff */
[----:B--2---:R-:W-:Y:S03]  /*8dd0*/  IMAD.MOV.U32 R5, RZ, RZ, R38 ;  /* 0x000000ffff057224 */ /* 0x004fe600078e0026 */
[C---:B------:R-:W-:Y:S04]  /*8de0*/  LEA R6, P1, R0.reuse, R4, 0x1 ;  /* 0x0000000400067211 */ /* 0x040fe800078208ff */
[----:B------:R-:W-:Y:S01]  /*8df0*/  LEA.HI.X.SX32 R8, R0, R5, 0x1, P1 ;  /* 0x0000000500087211 */ /* 0x000fe200008f0eff */
[----:B------:R-:W-:Y:S01]  /*8e00*/  STL [R1+0x4c], R6 ;  /* 0x00004c0601007387 */ /* 0x000fe20000100800 */
[----:B----4-:R-:W-:Y:S03]  /*8e10*/  SHF.L.U64.HI R0, R7, 0x6, R11 ;  /* 0x0000000607007819 */ /* 0x010fe6000001020b */
[----:B------:R1:W-:Y:S01]  /*8e20*/  STL [R1+0x48], R8 ;  /* 0x0000480801007387 */ /* 0x0003e20000100800 */
[----:B------:R-:W-:Y:S02]  /*8e30*/  IMAD.MOV.U32 R9, RZ, RZ, R8 ;  /* 0x000000ffff097224 */ /* 0x000fe400078e0008 */
[----:B-1----:R-:W-:Y:S05]  /*8e40*/  IMAD.MOV.U32 R8, RZ, RZ, R6 ;  /* 0x000000ffff087224 */ /* 0x002fea00078e0006 */
[----:B------:R-:W-:Y:S01]  /*8e50*/  @!PT LDS RZ, [RZ] ;  /* 0x00000000fffff984 */ /* 0x000fe20000000800 */
[----:B------:R-:W-:Y:S01]  /*8e60*/  @!PT LDS RZ, [RZ] ;  /* 0x00000000fffff984 */ /* 0x000fe20000000800 */
[----:B------:R-:W-:Y:S01]  /*8e70*/  @!PT LDS RZ, [RZ] ;  /* 0x00000000fffff984 */ /* 0x000fe20000000800 */
[----:B------:R1:W-:Y:S01]  /*8e80*/  LDGSTS.E.BYPASS.LTC128B.128 [R145+0x8000], desc[UR10][R8.64] ;  /* 0x0800000008917fae */ /* 0x0003e2000b901d4a */
[-C--:B------:R-:W-:Y:S04]  /*8e90*/  IADD3 R6, P1, R8, R10.reuse, RZ ;  /* 0x0000000a08067210 */ /* 0x080fe80007f3e0ff */
        /* <DEDUP_REMOVED lines=9> */
.L_x_1662:
[----:B------:R-:W-:Y:S01]  /*8f30*/  LDSM.16.M88.4 R32, [R148+0x14000] ;  /* 0x014000009420783b */ /* 0x000fe20000000200 */
[----:B------:R-:W-:Y:S01]  /*8f40*/  VIADD R0, R36, UR5 ;  /* 0x0000000524007c36 */ /* 0x000fe20008000000 */
[----:B------:R-:W-:Y:S01]  /*8f50*/  ULOP3.LUT UR16, UR9, 0x1, URZ, 0xc0, !UPT ;  /* 0x0000000109107892 */ /* 0x000fe2000f8ec03f */
[----:B------:R-:W-:Y:S01]  /*8f60*/  IMAD.IADD R144, R185, 0x1, R150 ;  /* 0x00000001b9907824 */ /* 0x000fe200078e0296 */
[----:B------:R-:W1:Y:S01]  /*8f70*/  LDSM.16.MT88.4 R16, [R2+0x4000] ;  /* 0x004000000210783b */ /* 0x000e620000004200 */
[----:B------:R-:W-:Y:S01]  /*8f80*/  IMAD.IADD R0, R0, 0x1, R185 ;  /* 0x0000000100007824 */ /* 0x000fe200078e02b9 */
[----:B------:R-:W-:Y:S02]  /*8f90*/  UISETP.NE.U32.AND UP1, UPT, UR16, 0x1, UPT ;  /* 0x000000011000788c */ /* 0x000fe4000bf25070 */
[----:B------:R-:W2:Y:S01]  /*8fa0*/  LDSM.16.M88.4 R28, [R148+0x16000] ;  /* 0x01600000941c783b */ /* 0x000ea20000000200 */
[----:B------:R-:W-:Y:S03]  /*8fb0*/  UIADD3 UR16, UR9, -0x1, URZ ;  /* 0xffffffff09107890 */ /* 0x000fe6000fffe03f */
[----:B------:R-:W3:Y:S04]  /*8fc0*/  LDSM.16.MT88.4 R36, [R0] ;  /* 0x000000000024783b */ /* 0x000ee80000004200 */
[----:B------:R-:W4:Y:S04]  /*8fd0*/  LDL R156, [R1+0x54] ;  /* 0x00005400019c7983 */ /* 0x000f280000100800 */
[----:B------:R-:W5:Y:S04]  /*8fe0*/  LDL R155, [R1+0x58] ;  /* 0x00005800019b7983 */ /* 0x000f680000100800 */
[----:B------:R-:W5:Y:S04]  /*8ff0*/  LDL R151, [R1+0x3c] ;  /* 0x00003c0001977983 */ /* 0x000f680000100800 */
[----:B------:R-:W-:Y:S04]  /*9000*/  LDSM.16.M88.4 R40, [R150+0x14000] ;  /* 0x014000009628783b */ /* 0x000fe80000000200 */
[----:B------:R-:W5:Y:S04]  /*9010*/  LDL R152, [R1+0x38] ;  /* 0x0000380001987983 */ /* 0x000f680000100800 */
[----:B------:R-:W3:Y:S04]  /*9020*/  LDSM.16.MT88.4 R44, [R2+0x4800] ;  /* 0x00480000022c783b */ /* 0x000ee80000004200 */
[----:B------:R-:W5:Y:S01]  /*9030*/  LDL R153, [R1+0x44] ;  /* 0x0000440001997983 */ /* 0x000f620000100800 */
[-C--:B-1----:R-:W-:Y:S03]  /*9040*/  HMMA.16816.F32.BF16 R4, R32, R16.reuse, RZ ;  /* 0x000000102004723c */ /* 0x082fe600000418ff */
[----:B------:R-:W1:Y:S04]  /*9050*/  LDSM.16.M88.4 R48, [R150+0x16000] ;  /* 0x016000009630783b */ /* 0x000e680000000200 */
[----:B------:R-:W5:Y:S01]  /*9060*/  LDL R154, [R1+0x40] ;  /* 0x00004000019a7983 */ /* 0x000f620000100800 */
[C---:B--2---:R-:W-:Y:S03]  /*9070*/  HMMA.16816.F32.BF16 R8, R28.reuse, R16, RZ ;  /* 0x000000101c08723c */ /* 0x044fe600000418ff */
[----:B------:R-:W2:Y:S03]  /*9080*/  LDSM.16.MT88.4 R52, [R0+0x800] ;  /* 0x000800000034783b */ /* 0x000ea60000004200 */
[-C--:B------:R-:W-:Y:S01]  /*9090*/  HMMA.16816.F32.BF16 R12, R28, R18.reuse, RZ ;  /* 0x000000121c0c723c */ /* 0x080fe200000418ff */
[----:B------:R-:W-:Y:S04]  /*90a0*/  LDSM.16.M88.4 R56, [R149+0x14000] ;  /* 0x014000009538783b */ /* 0x000fe80000000200 */
[----:B------:R-:W2:Y:S01]  /*90b0*/  LDSM.16.MT88.4 R60, [R2+0x5000] ;  /* 0x00500000023c783b */ /* 0x000ea20000004200 */
[C---:B------:R-:W-:Y:S03]  /*90c0*/  HMMA.16816.F32.BF16 R16, R32.reuse, R18, RZ ;  /* 0x000000122010723c */ /* 0x040fe600000418ff */
[----:B------:R-:W2:Y:S03]  /*90d0*/  LDSM.16.M88.4 R64, [R149+0x16000] ;  /* 0x016000009540783b */ /* 0x000ea60000000200 */
[-C--:B---3--:R-:W-:Y:S01]  /*90e0*/  HMMA.16816.F32.BF16 R20, R32, R36.reuse, RZ ;  /* 0x000000242014723c */ /* 0x088fe200000418ff */
[----:B------:R-:W3:Y:S04]  /*90f0*/  LDSM.16.MT88.4 R132, [R0+0x1000] ;  /* 0x001000000084783b */ /* 0x000ee80000004200 */
[----:B------:R-:W-:Y:S01]  /*9100*/  LDSM.16.M88.4 R136, [R144+0x16000] ;  /* 0x016000009088783b */ /* 0x000fe20000000200 */
[C---:B------:R-:W-:Y:S03]  /*9110*/  HMMA.16816.F32.BF16 R24, R28.reuse, R36, RZ ;  /* 0x000000241c18723c */ /* 0x040fe600000418ff */
[----:B------:R-:W-:Y:S03]  /*9120*/  LDSM.16.MT88.4 R140, [R0+0x1800] ;  /* 0x00180000008c783b */ /* 0x000fe60000004200 */
[-C--:B------:R-:W-:Y:S06]  /*9130*/  HMMA.16816.F32.BF16 R28, R28, R38.reuse, RZ ;  /* 0x000000261c1c723c */ /* 0x080fec00000418ff */
[----:B------:R-:W-:Y:S01]  /*9140*/  HMMA.16816.F32.BF16 R32, R32, R38, RZ ;  /* 0x000000262020723c */ /* 0x000fe200000418ff */
[----:B------:R-:W-:Y:S05]  /*9150*/  LDSM.16.M88.4 R36, [R144+0x14000] ;  /* 0x014000009024783b */ /* 0x000fea0000000200 */
        /* <DEDUP_REMOVED lines=8> */
[----:B------:R-:W-:Y:S05]  /*91e0*/  LDSM.16.MT88.4 R48, [R2+0x6000] ;  /* 0x006000000230783b */ /* 0x000fea0000004200 */
[----:B------:R-:W-:Y:S01]  /*91f0*/  HMMA.16816.F32.BF16 R32, R40, R54, R32 ;  /* 0x000000362820723c */ /* 0x000fe20000041820 */
[----:B------:R-:W2:Y:S04]  /*9200*/  LDSM.16.M88.4 R40, [R148+0x18000] ;  /* 0x018000009428783b */ /* 0x000ea80000000200 */
[----:B------:R-:W2:Y:S01]  /*9210*/  LDSM.16.M88.4 R52, [R148+0x1a000] ;  /* 0x01a000009434783b */ /* 0x000ea20000000200 */
[-C--:B------:R-:W-:Y:S06]  /*9220*/  HMMA.16816.F32.BF16 R4, R56, R60.reuse, R4 ;  /* 0x0000003c3804723c */ /* 0x080fec0000041804 */
[C---:B------:R-:W-:Y:S06]  /*9230*/  HMMA.16816.F32.BF16 R8, R64.reuse, R60, R8 ;  /* 0x0000003c4008723c */ /* 0x040fec0000041808 */
[-C--:B------:R-:W-:Y:S06]  /*9240*/  HMMA.16816.F32.BF16 R12, R64, R62.reuse, R12 ;  /* 0x0000003e400c723c */ /* 0x080fec000004180c */
[C---:B------:R-:W-:Y:S01]  /*9250*/  HMMA.16816.F32.BF16 R16, R56.reuse, R62, R16 ;  /* 0x0000003e3810723c */ /* 0x040fe20000041810 */
[----:B------:R-:W2:Y:S05]  /*9260*/  LDSM.16.MT88.4 R60, [R0+0x2000] ;  /* 0x00200000003c783b */ /* 0x000eaa0000004200 */
[-C--:B---3--:R-:W-:Y:S06]  /*9270*/  HMMA.16816.F32.BF16 R20, R56, R132.reuse, R20 ;  /* 0x000000843814723c */ /* 0x088fec0000041814 */
        /* <DEDUP_REMOVED lines=18> */
[-C--:B--2---:R-:W-:Y:S06]  /*93a0*/  HMMA.16816.F32.BF16 R4, R40, R48.reuse, R4 ;  /* 0x000000302804723c */ /* 0x084fec0000041804 */
        /* <DEDUP_REMOVED lines=10> */
[----:B------:R-:W5:Y:S01]  /*9450*/  LDSM.16.M88.4 R40, [R144+0x18000] ;  /* 0x018000009028783b */ /* 0x000f620000000200 */
[-C--:B-1----:R-:W-:Y:S06]  /*9460*/  HMMA.16816.F32.BF16 R4, R44, R56.reuse, R4 ;  /* 0x000000382c04723c */ /* 0x082fec0000041804 */
[C---:B------:R-:W-:Y:S06]  /*9470*/  HMMA.16816.F32.BF16 R8, R64.reuse, R56, R8 ;  /* 0x000000384008723c */ /* 0x040fec0000041808 */
[-C--:B------:R-:W-:Y:S06]  /*9480*/  HMMA.16816.F32.BF16 R12, R64, R58.reuse, R12 ;  /* 0x0000003a400c723c */ /* 0x080fec000004180c */
[C---:B------:R-:W-:Y:S01]  /*9490*/  HMMA.16816.F32.BF16 R16, R44.reuse, R58, R16 ;  /* 0x0000003a2c10723c */ /* 0x040fe20000041810 */
[----:B---3--:R-:W1:Y:S01]  /*94a0*/  LDC R0, c[0x0][0x270] ;  /* 0x00009c00ff007b82 */ /* 0x008e620000000800 */
[----:B------:R-:W3:Y:S04]  /*94b0*/  LDSM.16.M88.4 R56, [R144+0x1a000] ;  /* 0x01a000009038783b */ /* 0x000ee80000000200 */
[-C--:B------:R-:W-:Y:S06]  /*94c0*/  HMMA.16816.F32.BF16 R20, R44, R132.reuse, R20 ;  /* 0x000000842c14723c */ /* 0x080fec0000041814 */
[C---:B------:R-:W-:Y:S06]  /*94d0*/  HMMA.16816.F32.BF16 R24, R64.reuse, R132, R24 ;  /* 0x000000844018723c */ /* 0x040fec0000041818 */
[-C--:B------:R-:W-:Y:S06]  /*94e0*/  HMMA.16816.F32.BF16 R28, R64, R134.reuse, R28 ;  /* 0x00000086401c723c */ /* 0x080fec000004181c */
[----:B------:R-:W-:Y:S06]  /*94f0*/  HMMA.16816.F32.BF16 R32, R44, R134, R32 ;  /* 0x000000862c20723c */ /* 0x000fec0000041820 */
[-C--:B--2---:R-:W-:Y:S05]  /*9500*/  HMMA.16816.F32.BF16 R4, R36, R48.reuse, R4 ;  /* 0x000000302404723c */ /* 0x084fea0000041804 */
[----:B----4-:R-:W-:Y:S01]  /*9510*/  @P0 IADD3 R44, P1, R156, UR13, RZ ;  /* 0x0000000d9c2c0c10 */ /* 0x010fe2000ff3e0ff */
[C---:B------:R-:W-:Y:S01]  /*9520*/  HMMA.16816.F32.BF16 R8, R136.reuse, R48, R8 ;  /* 0x000000308808723c */ /* 0x040fe20000041808 */
[----:B------:R-:W-:Y:S04]  /*9530*/  @UP3 UIADD3 UR13, UP2, UR13, -0x200, URZ ;  /* 0xfffffe000d0d3890 */ /* 0x000fe8000ff5e03f */
[----:B-----5:R-:W-:Y:S01]  /*9540*/  @P0 IADD3.X R45, R155, UR12, RZ, P1, !PT ;  /* 0x0000000c9b2d0c10 */ /* 0x020fe20008ffe4ff */
[-C--:B------:R-:W-:Y:S01]  /*9550*/  HMMA.16816.F32.BF16 R12, R136, R50.reuse, R12 ;  /* 0x00000032880c723c */ /* 0x080fe2000004180c */
[----:B------:R-:W-:Y:S03]  /*9560*/  @UP3 UIADD3.X UR12, UR12, -0x1, URZ, UP2, !UPT ;  /* 0xffffffff0c0c3890 */ /* 0x000fe600097fe43f */
[----:B------:R-:W2:Y:S02]  /*9570*/  @P0 LDG.E R151, desc[UR10][R44.64+0x120] ;  /* 0x0001200a2c970981 */ /* 0x000ea4000c1e1900 */
[C---:B------:R-:W-:Y:S02]  /*9580*/  HMMA.16816.F32.BF16 R16, R36.reuse, R50, R16 ;  /* 0x000000322410723c */ /* 0x040fe40000041810 */
[----:B------:R-:W4:Y:S04]  /*9590*/  @P0 LDG.E R152, desc[UR10][R44.64+0x100] ;  /* 0x0001000a2c980981 */ /* 0x000f28000c1e1900 */
[-C--:B------:R-:W-:Y:S01]  /*95a0*/  HMMA.16816.F32.BF16 R20, R36, R140.reuse, R20 ;  /* 0x0000008c2414723c */ /* 0x080fe20000041814 */
[----:B------:R-:W5:Y:S04]  /*95b0*/  @P0 LDG.E R153, desc[UR10][R44.64+0x20] ;  /* 0x0000200a2c990981 */ /* 0x000f68000c1e1900 */
[----:B------:R3:W5:Y:S01]  /*95c0*/  @P0 LDG.E R154, desc[UR10][R44.64] ;  /* 0x0000000a2c9a0981 */ /* 0x000762000c1e1900 */
[C---:B------:R-:W-:Y:S06]  /*95d0*/  HMMA.16816.F32.BF16 R24, R136.reuse, R140, R24 ;  /* 0x0000008c8818723c */ /* 0x040fec0000041818 */
[-C--:B------:R-:W-:Y:S06]  /*95e0*/  HMMA.16816.F32.BF16 R28, R136, R142.reuse, R28 ;  /* 0x0000008e881c723c */ /* 0x080fec000004181c */
[----:B------:R-:W-:Y:S06]  /*95f0*/  HMMA.16816.F32.BF16 R32, R36, R142, R32 ;  /* 0x0000008e2420723c */ /* 0x000fec0000041820 */
[-C--:B------:R-:W-:Y:S05]  /*9600*/  HMMA.16816.F32.BF16 R4, R40, R52.reuse, R4 ;  /* 0x000000342804723c */ /* 0x080fea0000041804 */
[----:B-1----:R-:W-:Y:S01]  /*9610*/  IMAD R38, R0, UR18, RZ ;  /* 0x0000001200267c24 */ /* 0x002fe2000f8e02ff */
[C---:B---3--:R-:W-:Y:S05]  /*9620*/  HMMA.16816.F32.BF16 R8, R56.reuse, R52, R8 ;  /* 0x000000343808723c */ /* 0x048fea0000041808 */
[----:B------:R-:W-:Y:S01]  /*9630*/  IMAD.U32 R0, R38, -0x80, RZ ;  /* 0xffffff8026007824 */ /* 0x000fe200078e00ff */
[-C--:B------:R-:W-:Y:S05]  /*9640*/  HMMA.16816.F32.BF16 R12, R56, R54.reuse, R12 ;  /* 0x00000036380c723c */ /* 0x080fea000004180c */
[C---:B------:R-:W-:Y:S01]  /*9650*/  LEA R2, P1, R0.reuse, R146, 0x2 ;  /* 0x0000009200027211 */ /* 0x040fe200078210ff */
[C---:B------:R-:W-:Y:S04]  /*9660*/  HMMA.16816.F32.BF16 R16, R40.reuse, R54, R16 ;  /* 0x000000362810723c */ /* 0x040fe80000041810 */
[----:B------:R-:W-:Y:S01]  /*9670*/  STL [R1+0x2c], R2 ;  /* 0x00002c0201007387 */ /* 0x000fe20000100800 */
[----:B------:R-:W-:Y:S01]  /*9680*/  LEA.HI.X.SX32 R36, R0, R147, 0x2, P1 ;  /* 0x0000009300247211 */ /* 0x000fe200008f16ff */
[-C--:B------:R-:W-:Y:S04]  /*9690*/  HMMA.16816.F32.BF16 R20, R40, R60.reuse, R20 ;  /* 0x0000003c2814723c */ /* 0x080fe80000041814 */
[----:B------:R1:W-:Y:S01]  /*96a0*/  STL [R1+0x28], R36 ;  /* 0x0000282401007387 */ /* 0x0003e20000100800 */
[----:B------:R-:W-:Y:S01]  /*96b0*/  IMAD.MOV.U32 R37, RZ, RZ, R36 ;  /* 0x000000ffff257224 */ /* 0x000fe200078e0024 */
[C---:B------:R-:W-:Y:S05]  /*96c0*/  HMMA.16816.F32.BF16 R24, R56.reuse, R60, R24 ;  /* 0x0000003c3818723c */ /* 0x040fea0000041818 */
[C---:B------:R-:W-:Y:S01]  /*96d0*/  IMAD.SHL.U32 R0, R38.reuse, 0x8, RZ ;  /* 0x0000000826007824 */ /* 0x040fe200078e00ff */
[-C--:B------:R-:W-:Y:S05]  /*96e0*/  HMMA.16816.F32.BF16 R28, R56, R62.reuse, R28 ;  /* 0x0000003e381c723c */ /* 0x080fea000004181c */
[C---:B------:R-:W-:Y:S01]  /*96f0*/  IMAD.SHL.U32 R45, R38.reuse, 0x10, RZ ;  /* 0x00000010262d7824 */ /* 0x040fe200078e00ff */
[----:B------:R-:W-:Y:S05]  /*9700*/  HMMA.16816.F32.BF16 R32, R40, R62, R32 ;  /* 0x0000003e2820723c */ /* 0x000fea0000041820 */
[C---:B------:R-:W-:Y:S02]  /*9710*/  IMAD R44, R38.reuse, 0x28, RZ ;  /* 0x00000028262c7824 */ /* 0x040fe400078e02ff */
[C---:B------:R-:W-:Y:S04]  /*9720*/  IMAD.SHL.U32 R41, R38.reuse, 0x20, RZ ;  /* 0x0000002026297824 */ /* 0x040fe800078e00ff */
[----:B-1----:R-:W-:Y:S02]  /*9730*/  IMAD.MOV.U32 R36, RZ, RZ, R2 ;  /* 0x000000ffff247224 */ /* 0x002fe400078e0002 */
[C---:B------:R-:W-:Y:S02]  /*9740*/  IMAD R2, R38.reuse, 0x18, RZ ;  /* 0x0000001826027824 */ /* 0x040fe400078e02ff */
[----:B------:R-:W-:Y:S01]  /*9750*/  IMAD R39, R38, 0x30, RZ ;  /* 0x0000003026277824 */ /* 0x000fe200078e02ff */
[CC--:B------:R-:W-:Y:S01]  /*9760*/  LEA R52, P1, R0.reuse, R36.reuse, 0x2 ;  /* 0x0000002400347211 */ /* 0x0c0fe200078210ff */
[----:B------:R1:W-:Y:S01]  /*9770*/  REDG.E.ADD.F32.FTZ.RN.STRONG.GPU desc[UR10][R36.64], R4 ;  /* 0x00000004240079a6 */ /* 0x0003e2000c10f38a */
[CC--:B------:R-:W-:Y:S02]  /*9780*/  LEA R40, P2, R41.reuse, R36.reuse, 0x2 ;  /* 0x0000002429287211 */ /* 0x0c0fe400078410ff */
[-C--:B------:R-:W-:Y:S02]  /*9790*/  LEA.HI.X.SX32 R53, R0, R37.reuse, 0x2, P1 ;  /* 0x0000002500357211 */ /* 0x080fe400008f16ff */
[-C--:B------:R-:W-:Y:S03]  /*97a0*/  LEA.HI.X.SX32 R41, R41, R37.reuse, 0x2, P2 ;  /* 0x0000002529297211 */ /* 0x080fe600010f16ff */
[----:B------:R3:W-:Y:S01]  /*97b0*/  REDG.E.ADD.F32.FTZ.RN.STRONG.GPU desc[UR10][R52.64], R5 ;  /* 0x00000005340079a6 */ /* 0x0007e2000c10f38a */
[CC--:B-1----:R-:W-:Y:S04]  /*97c0*/  LEA R4, P1, R45.reuse, R36.reuse, 0x2 ;  /* 0x000000242d047211 */ /* 0x0c2fe800078210ff */
[-C--:B---3--:R-:W-:Y:S05]  /*97d0*/  LEA.HI.X.SX32 R5, R45, R37.reuse, 0x2, P1 ;  /* 0x000000252d057211 */ /* 0x088fea00008f16ff */
[----:B------:R1:W-:Y:S02]  /*97e0*/  REDG.E.ADD.F32.FTZ.RN.STRONG.GPU desc[UR10][R4.64], R6 ;  /* 0x00000006040079a6 */ /* 0x0003e4000c10f38a */
[-C--:B-1----:R-:W-:Y:S02]  /*97f0*/  LEA R6, P1, R44, R36.reuse, 0x2 ;  /* 0x000000242c067211 */ /* 0x082fe400078210ff */
[----:B--2---:R-:W-:Y:S04]  /*9800*/  @P0 STL [R1+0x3c], R151 ;  /* 0x00003c9701000387 */ /* 0x004fe80000100800 */
[----:B----4-:R-:W-:Y:S04]  /*9810*/  @P0 STL [R1+0x38], R152 ;  /* 0x0000389801000387 */ /* 0x010fe80000100800 */
[----:B-----5:R-:W-:Y:S04]  /*9820*/  @P0 STL [R1+0x44], R153 ;  /* 0x0000449901000387 */ /* 0x020fe80000100800 */
[----:B------:R-:W-:Y:S01]  /*9830*/  @P0 STL [R1+0x40], R154 ;  /* 0x0000409a01000387 */ /* 0x000fe20000100800 */
[CC--:B------:R-:W-:Y:S03]  /*9840*/  LEA R42, P0, R2.reuse, R36.reuse, 0x2 ;  /* 0x00000024022a7211 */ /* 0x0c0fe600078010ff */
[----:B------:R-:W2:Y:S01]  /*9850*/  LDL R185, [R1+0x50] ;  /* 0x0000500001b97983 */ /* 0x000ea20000100800 */
[-C--:B------:R-:W-:Y:S01]  /*9860*/  LEA.HI.X.SX32 R43, R2, R37.reuse, 0x2, P0 ;  /* 0x00000025022b7211 */ /* 0x080fe200000f16ff */
[C---:B------:R-:W-:Y:S01]  /*9870*/  IMAD R2, R38.reuse, 0x48, RZ ;  /* 0x0000004826027824 */ /* 0x040fe200078e02ff */
[CC--:B------:R-:W-:Y:S03]  /*9880*/  LEA R4, P0, R39.reuse, R36.reuse, 0x2 ;  /* 0x0000002427047211 */ /* 0x0c0fe600078010ff */
[----:B------:R1:W-:Y:S01]  /*9890*/  REDG.E.ADD.F32.FTZ.RN.STRONG.GPU desc[UR10][R42.64], R7 ;  /* 0x000000072a0079a6 */ /* 0x0003e2000c10f38a */
[-C--:B------:R-:W-:Y:S01]  /*98a0*/  LEA.HI.X.SX32 R5, R39, R37.reuse, 0x2, P0 ;  /* 0x0000002527057211 */ /* 0x080fe200000f16ff */
[----:B------:R-:W-:Y:S02]  /*98b0*/  IMAD R39, R38, 0x50, RZ ;  /* 0x0000005026277824 */ /* 0x000fe400078e02ff */
[----:B------:R3:W-:Y:S01]  /*98c0*/  REDG.E.ADD.F32.FTZ.RN.STRONG.GPU desc[UR10][R40.64], R8 ;  /* 0x00000008280079a6 */ /* 0x0007e2000c10f38a */
[-C--:B-1----:R-:W-:Y:S01]  /*98d0*/  LEA.HI.X.SX32 R7, R44, R37.reuse, 0x2, P1 ;  /* 0x000000252c077211 */ /* 0x082fe200008f16ff */
[C---:B---3--:R-:W-:Y:S04]  /*98e0*/  IMAD R8, R38.reuse, 0x38, RZ ;  /* 0x0000003826087824 */ /* 0x048fe800078e02ff */
[----:B------:R1:W-:Y:S04]  /*98f0*/  REDG.E.ADD.F32.FTZ.RN.STRONG.GPU desc[UR10][R6.64], R9 ;  /* 0x00000009060079a6 */ /* 0x0003e8000c10f38a */
[----:B------:R3:W-:Y:S01]  /*9900*/  REDG.E.ADD.F32.FTZ.RN.STRONG.GPU desc[UR10][R4.64], R10 ;  /* 0x0000000a040079a6 */ /* 0x0007e2000c10f38a */
[----:B-1----:R-:W-:Y:S01]  /*9910*/  IMAD.SHL.U32 R7, R38, 0x40, RZ ;  /* 0x0000004026077824 */ /* 0x002fe200078e00ff */
[-C--:B---3--:R-:W-:Y:S01]  /*9920*/  LEA R4, P0, R8, R36.reuse, 0x2 ;  /* 0x0000002408047211 */ /* 0x088fe200078010ff */
[----:B------:R-:W-:Y:S03]  /*9930*/  IMAD R10, R38, 0x58, RZ ;  /* 0x00000058260a7824 */ /* 0x000fe600078e02ff */
[CC--:B------:R-:W-:Y:S02]  /*9940*/  LEA R40, P2, R7.reuse, R36.reuse, 0x2 ;  /* 0x0000002407287211 */ /* 0x0c0fe400078410ff */
[-C--:B------:R-:W-:Y:S02]  /*9950*/  LEA.HI.X.SX32 R5, R8, R37.reuse, 0x2, P0 ;  /* 0x0000002508057211 */ /* 0x080fe400000f16ff */
[CC--:B------:R-:W-:Y:S02]  /*9960*/  LEA R8, P1, R2.reuse, R36.reuse, 0x2 ;  /* 0x0000002402087211 */ /* 0x0c0fe400078210ff */
[-C--:B------:R-:W-:Y:S01]  /*9970*/  LEA.HI.X.SX32 R41, R7, R37.reuse, 0x2, P2 ;  /* 0x0000002507297211 */ /* 0x080fe200010f16ff */
[----:B------:R1:W-:Y:S01]  /*9980*/  REDG.E.ADD.F32.FTZ.RN.STRONG.GPU desc[UR10][R4.64], R11 ;  /* 0x0000000b040079a6 */ /* 0x0003e2000c10f38a */
[CC--:B------:R-:W-:Y:S02]  /*9990*/  LEA R6, P0, R39.reuse, R36.reuse, 0x2 ;  /* 0x0000002427067211 */ /* 0x0c0fe400078010ff */
[-C--:B------:R-:W-:Y:S01]  /*99a0*/  LEA.HI.X.SX32 R9, R2, R37.reuse, 0x2, P1 ;  /* 0x0000002502097211 */ /* 0x080fe200008f16ff */
[----:B------:R-:W-:Y:S01]  /*99b0*/  REDG.E.ADD.F32.FTZ.RN.STRONG.GPU desc[UR10][R40.64], R16 ;  /* 0x00000010280079a6 */ /* 0x000fe2000c10f38a */
[-C--:B------:R-:W-:Y:S01]  /*99c0*/  LEA.HI.X.SX32 R7, R39, R37.reuse, 0x2, P0 ;  /* 0x0000002527077211 */ /* 0x080fe200000f16ff */
[----:B------:R-:W-:Y:S02]  /*99d0*/  VIADD R2, R45, 0x20 ;  /* 0x000000202d027836 */ /* 0x000fe40000000000 */
[----:B------:R3:W-:Y:S02]  /*99e0*/  REDG.E.ADD.F32.FTZ.RN.STRONG.GPU desc[UR10][R8.64], R17 ;  /* 0x00000011080079a6 */ /* 0x0007e4000c10f38a */
[----:B------:R-:W-:Y:S02]  /*99f0*/  IMAD.IADD R39, R0, 0x1, R2 ;  /* 0x0000000100277824 */ /* 0x000fe400078e0202 */
[----:B------:R4:W-:Y:S01]  /*9a00*/  REDG.E.ADD.F32.FTZ.RN.STRONG.GPU desc[UR10][R6.64], R18 ;  /* 0x00000012060079a6 */ /* 0x0009e2000c10f38a */
[CC--:B-1----:R-:W-:Y:S04]  /*9a10*/  LEA R4, P1, R10.reuse, R36.reuse, 0x2 ;  /* 0x000000240a047211 */ /* 0x0c2fe800078210ff */
[-C--:B------:R-:W-:Y:S01]  /*9a20*/  LEA.HI.X.SX32 R5, R10, R37.reuse, 0x2, P1 ;  /* 0x000000250a057211 */ /* 0x080fe200008f16ff */
[C---:B---3--:R-:W-:Y:S04]  /*9a30*/  IMAD R9, R38.reuse, 0x60, RZ ;  /* 0x0000006026097824 */ /* 0x048fe800078e02ff */
[----:B------:R1:W-:Y:S01]  /*9a40*/  REDG.E.ADD.F32.FTZ.RN.STRONG.GPU desc[UR10][R4.64], R19 ;  /* 0x00000013040079a6 */ /* 0x0003e2000c10f38a */
[----:B----4-:R-:W-:Y:S01]  /*9a50*/  IMAD R7, R38, 0x68, RZ ;  /* 0x0000006826077824 */ /* 0x010fe200078e02ff */
[-C--:B------:R-:W-:Y:S01]  /*9a60*/  LEA R10, P0, R9, R36.reuse, 0x2 ;  /* 0x00000024090a7211 */ /* 0x080fe200078010ff */
[----:B------:R-:W-:Y:S03]  /*9a70*/  IMAD.IADD R6, R0, 0x1, R39 ;  /* 0x0000000100067824 */ /* 0x000fe600078e0227 */
[-C--:B------:R-:W-:Y:S02]  /*9a80*/  LEA R8, P2, R7, R36.reuse, 0x2 ;  /* 0x0000002407087211 */ /* 0x080fe400078410ff */
[-C--:B------:R-:W-:Y:S02]  /*9a90*/  LEA.HI.X.SX32 R11, R9, R37.reuse, 0x2, P0 ;  /* 0x00000025090b7211 */ /* 0x080fe400000f16ff */
[-C--:B------:R-:W-:Y:S02]  /*9aa0*/  LEA.HI.X.SX32 R9, R7, R37.reuse, 0x2, P2 ;  /* 0x0000002507097211 */ /* 0x080fe400010f16ff */
[CC--:B------:R-:W-:Y:S01]  /*9ab0*/  LEA R48, P2, R39.reuse, R36.reuse, 0x2 ;  /* 0x0000002427307211 */ /* 0x0c0fe200078410ff */
[----:B------:R3:W-:Y:S03]  /*9ac0*/  REDG.E.ADD.F32.FTZ.RN.STRONG.GPU desc[UR10][R10.64], R12 ;  /* 0x0000000c0a0079a6 */ /* 0x0007e6000c10f38a */
[-C--:B------:R-:W-:Y:S01]  /*9ad0*/  LEA.HI.X.SX32 R49, R39, R37.reuse, 0x2, P2 ;  /* 0x0000002527317211 */ /* 0x080fe200010f16ff */
[----:B------:R4:W-:Y:S01]  /*9ae0*/  REDG.E.ADD.F32.FTZ.RN.STRONG.GPU desc[UR10][R8.64], R13 ;  /* 0x0000000d080079a6 */ /* 0x0009e2000c10f38a */
[C---:B-1----:R-:W-:Y:S02]  /*9af0*/  IMAD R4, R38.reuse, 0x70, RZ ;  /* 0x0000007026047824 */ /* 0x042fe400078e02ff */
[----:B------:R-:W-:Y:S02]  /*9b00*/  IMAD R38, R38, 0x78, RZ ;  /* 0x0000007826267824 */ /* 0x000fe400078e02ff */
[----:B------:R-:W-:Y:S01]  /*9b10*/  IMAD.IADD R5, R0, 0x1, R6 ;  /* 0x0000000100057824 */ /* 0x000fe200078e0206 */
[-C--:B------:R-:W-:Y:S02]  /*9b20*/  LEA R16, P1, R4, R36.reuse, 0x2 ;  /* 0x0000002404107211 */ /* 0x080fe400078210ff */
[-C--:B------:R-:W-:Y:S02]  /*9b30*/  LEA R18, P0, R38, R36.reuse, 0x2 ;  /* 0x0000002426127211 */ /* 0x080fe400078010ff */
[-C--:B------:R-:W-:Y:S02]  /*9b40*/  LEA.HI.X.SX32 R17, R4, R37.reuse, 0x2, P1 ;  /* 0x0000002504117211 */ /* 0x080fe400008f16ff */
[-C--:B------:R-:W-:Y:S02]  /*9b50*/  LEA.HI.X.SX32 R19, R38, R37.reuse, 0x2, P0 ;  /* 0x0000002526137211 */ /* 0x080fe400000f16ff */
[-C--:B------:R-:W-:Y:S01]  /*9b60*/  LEA R50, P0, R2, R36.reuse, 0x2 ;  /* 0x0000002402327211 */ /* 0x080fe200078010ff */
[----:B------:R1:W-:Y:S01]  /*9b70*/  REDG.E.ADD.F32.FTZ.RN.STRONG.GPU desc[UR10][R16.64], R14 ;  /* 0x0000000e100079a6 */ /* 0x0003e2000c10f38a */
[-C--:B------:R-:W-:Y:S01]  /*9b80*/  LEA R46, P1, R6, R36.reuse, 0x2 ;  /* 0x00000024062e7211 */ /* 0x080fe200078210ff */
[----:B---3--:R-:W-:Y:S01]  /*9b90*/  IMAD.IADD R10, R0, 0x1, R5 ;  /* 0x00000001000a7824 */ /* 0x008fe200078e0205 */
[-C--:B------:R-:W-:Y:S01]  /*9ba0*/  LEA.HI.X.SX32 R51, R2, R37.reuse, 0x2, P0 ;  /* 0x0000002502337211 */ /* 0x080fe200000f16ff */
[----:B------:R3:W-:Y:S01]  /*9bb0*/  REDG.E.ADD.F32.FTZ.RN.STRONG.GPU desc[UR10][R18.64], R15 ;  /* 0x0000000f120079a6 */ /* 0x0007e2000c10f38a */
[CC--:B------:R-:W-:Y:S01]  /*9bc0*/  LEA R44, P0, R5.reuse, R36.reuse, 0x2 ;  /* 0x00000024052c7211 */ /* 0x0c0fe200078010ff */
[----:B----4-:R-:W-:Y:S01]  /*9bd0*/  IMAD.IADD R9, R0, 0x1, R10 ;  /* 0x0000000100097824 */ /* 0x010fe200078e020a */
[-C--:B------:R-:W-:Y:S01]  /*9be0*/  LEA.HI.X.SX32 R47, R6, R37.reuse, 0x2, P1 ;  /* 0x00000025062f7211 */ /* 0x080fe200008f16ff */
[----:B------:R-:W-:Y:S01]  /*9bf0*/  REDG.E.ADD.F32.FTZ.RN.STRONG.GPU desc[UR10][R36.64+0x80], R20 ;  /* 0x00008014240079a6 */ /* 0x000fe2000c10f38a */
[-C--:B------:R-:W-:Y:S01]  /*9c00*/  LEA.HI.X.SX32 R45, R5, R37.reuse, 0x2, P0 ;  /* 0x00000025052d7211 */ /* 0x080fe200000f16ff */
[----:B------:R-:W-:Y:S01]  /*9c10*/  IMAD.IADD R4, R0, 0x1, R9 ;  /* 0x0000000100047824 */ /* 0x000fe200078e0209 */
[-C--:B------:R-:W-:Y:S01]  /*9c20*/  LEA R42, P2, R10, R36.reuse, 0x2 ;  /* 0x000000240a2a7211 */ /* 0x080fe200078410ff */
[----:B------:R-:W-:Y:S01]  /*9c30*/  REDG.E.ADD.F32.FTZ.RN.STRONG.GPU desc[UR10][R52.64+0x80], R21 ;  /* 0x00008015340079a6 */ /* 0x000fe2000c10f38a */
[CC--:B------:R-:W-:Y:S01]  /*9c40*/  LEA R40, P1, R9.reuse, R36.reuse, 0x2 ;  /* 0x0000002409287211 */ /* 0x0c0fe200078210ff */
[----:B------:R-:W-:Y:S01]  /*9c50*/  IMAD.IADD R8, R0, 0x1, R4 ;  /* 0x0000000100087824 */ /* 0x000fe200078e0204 */
[-C--:B------:R-:W-:Y:S01]  /*9c60*/  LEA.HI.X.SX32 R43, R10, R37.reuse, 0x2, P2 ;  /* 0x000000250a2b7211 */ /* 0x080fe200010f16ff */
[----:B------:R-:W-:Y:S01]  /*9c70*/  REDG.E.ADD.F32.FTZ.RN.STRONG.GPU desc[UR10][R50.64], R22 ;  /* 0x00000016320079a6 */ /* 0x000fe2000c10f38a */
[-C--:B------:R-:W-:Y:S01]  /*9c80*/  LEA R38, P0, R4, R36.reuse, 0x2 ;  /* 0x0000002404267211 */ /* 0x080fe200078010ff */
[----:B------:R-:W-:Y:S01]  /*9c90*/  IMAD.IADD R7, R0, 0x1, R8 ;  /* 0x0000000100077824 */ /* 0x000fe200078e0208 */
[-C--:B------:R-:W-:Y:S01]  /*9ca0*/  LEA.HI.X.SX32 R41, R9, R37.reuse, 0x2, P1 ;  /* 0x0000002509297211 */ /* 0x080fe200008f16ff */
[----:B------:R-:W-:Y:S01]  /*9cb0*/  REDG.E.ADD.F32.FTZ.RN.STRONG.GPU desc[UR10][R48.64], R23 ;  /* 0x00000017300079a6 */ /* 0x000fe2000c10f38a */
[-C--:B------:R-:W-:Y:S01]  /*9cc0*/  LEA.HI.X.SX32 R39, R4, R37.reuse, 0x2, P0 ;  /* 0x0000002504277211 */ /* 0x080fe200000f16ff */
[C---:B------:R-:W-:Y:S02]  /*9cd0*/  IMAD.IADD R6, R0.reuse, 0x1, R7 ;  /* 0x0000000100067824 */ /* 0x040fe400078e0207 */
[----:B------:R-:W-:Y:S02]  /*9ce0*/  REDG.E.ADD.F32.FTZ.RN.STRONG.GPU desc[UR10][R46.64], R24 ;  /* 0x000000182e0079a6 */ /* 0x000fe4000c10f38a */
[----:B------:R-:W-:Y:S01]  /*9cf0*/  IMAD.IADD R5, R0, 0x1, R6 ;  /* 0x0000000100057824 */ /* 0x000fe200078e0206 */
[CC--:B-1----:R-:W-:Y:S01]  /*9d00*/  LEA R16, P1, R7.reuse, R36.reuse, 0x2 ;  /* 0x0000002407107211 */ /* 0x0c2fe200078210ff */
[----:B------:R-:W-:Y:S01]  /*9d10*/  REDG.E.ADD.F32.FTZ.RN.STRONG.GPU desc[UR10][R44.64], R25 ;  /* 0x000000192c0079a6 */ /* 0x000fe2000c10f38a */
[-C--:B------:R-:W-:Y:S01]  /*9d20*/  LEA R14, P0, R6, R36.reuse, 0x2 ;  /* 0x00000024060e7211 */ /* 0x080fe200078010ff */
[----:B------:R-:W-:Y:S01]  /*9d30*/  IMAD.IADD R4, R0, 0x1, R5 ;  /* 0x0000000100047824 */ /* 0x000fe200078e0205 */
[-C--:B---3--:R-:W-:Y:S01]  /*9d40*/  LEA R18, P2, R8, R36.reuse, 0x2 ;  /* 0x0000002408127211 */ /* 0x088fe200078410ff */
[----:B------:R-:W-:Y:S01]  /*9d50*/  REDG.E.ADD.F32.FTZ.RN.STRONG.GPU desc[UR10][R42.64], R26 ;  /* 0x0000001a2a0079a6 */ /* 0x000fe2000c10f38a */
[-C--:B------:R-:W-:Y:S01]  /*9d60*/  LEA.HI.X.SX32 R17, R7, R37.reuse, 0x2, P1 ;  /* 0x0000002507117211 */ /* 0x080fe200008f16ff */
[----:B------:R-:W-:Y:S01]  /*9d70*/  IMAD.IADD R2, R0, 0x1, R4 ;  /* 0x0000000100027824 */ /* 0x000fe200078e0204 */
[-C--:B------:R-:W-:Y:S01]  /*9d80*/  LEA.HI.X.SX32 R19, R8, R37.reuse, 0x2, P2 ;  /* 0x0000002508137211 */ /* 0x080fe200010f16ff */
[----:B------:R-:W-:Y:S01]  /*9d90*/  REDG.E.ADD.F32.FTZ.RN.STRONG.GPU desc[UR10][R40.64], R27 ;  /* 0x0000001b280079a6 */ /* 0x000fe2000c10f38a */
[-C--:B------:R-:W-:Y:S01]  /*9da0*/  LEA.HI.X.SX32 R15, R6, R37.reuse, 0x2, P0 ;  /* 0x00000025060f7211 */ /* 0x080fe200000f16ff */
[----:B------:R-:W-:Y:S01]  /*9db0*/  IMAD.IADD R0, R0, 0x1, R2 ;  /* 0x0000000100007824 */ /* 0x000fe200078e0202 */
[CC--:B------:R-:W-:Y:S01]  /*9dc0*/  LEA R12, P3, R5.reuse, R36.reuse, 0x2 ;  /* 0x00000024050c7211 */ /* 0x0c0fe200078610ff */
        /* <DEDUP_REMOVED lines=19> */
[----:B------:R-:W-:Y:S04]  /*9f00*/  REDG.E.ADD.F32.FTZ.RN.STRONG.GPU desc[UR10][R6.64], R31 ;  /* 0x0000001f060079a6 */ /* 0x000fe8000c10f38a */
[----:B------:R-:W-:Y:S04]  /*9f10*/  LDSM.16.MT88.4 R4, [R3+0x14000] ;  /* 0x014000000304783b */ /* 0x000fe80000004200 */
[----:B------:R-:W1:Y:S04]  /*9f20*/  LDSM.16.MT88.4 R8, [R184] ;  /* 0x00000000b808783b */ /* 0x000e680000004200 */
[----:B------:R-:W3:Y:S04]  /*9f30*/  LDSM.16.MT88.4 R12, [R3+0x18000] ;  /* 0x01800000030c783b */ /* 0x000ee80000004200 */
[----:B------:R-:W-:Y:S04]  /*9f40*/  LDSM.16.MT88.4 R20, [R3+0x14800] ;  /* 0x014800000314783b */ /* 0x000fe80000004200 */
[----:B------:R-:W-:Y:S04]  /*9f50*/  LDSM.16.MT88.4 R24, [R184+0x800] ;  /* 0x00080000b818783b */ /* 0x000fe80000004200 */
[----:B------:R-:W-:Y:S04]  /*9f60*/  LDSM.16.MT88.4 R32, [R3+0x18800] ;  /* 0x018800000320783b */ /* 0x000fe80000004200 */
[----:B------:R-:W-:Y:S04]  /*9f70*/  LDSM.16.MT88.4 R36, [R184+0x1000] ;  /* 0x00100000b824783b */ /* 0x000fe80000004200 */
[----:B------:R-:W-:Y:S01]  /*9f80*/  LDSM.16.MT88.4 R40, [R3+0x19000] ;  /* 0x019000000328783b */ /* 0x000fe20000004200 */
[-C--:B-1----:R-:W-:Y:S06]  /*9f90*/  HMMA.16816.F32.BF16 R100, R4, R8.reuse, R100 ;  /* 0x000000080464723c */ /* 0x082fec0000041864 */
[C---:B---3--:R-:W-:Y:S06]  /*9fa0*/  HMMA.16816.F32.BF16 R104, R12.reuse, R8, R104 ;  /* 0x000000080c68723c */ /* 0x048fec0000041868 */
[-C--:B------:R-:W-:Y:S06]  /*9fb0*/  HMMA.16816.F32.BF16 R108, R12, R10.reuse, R108 ;  /* 0x0000000a0c6c723c */ /* 0x080fec000004186c */
[C---:B------:R-:W-:Y:S01]  /*9fc0*/  HMMA.16816.F32.BF16 R112, R4.reuse, R10, R112 ;  /* 0x0000000a0470723c */ /* 0x040fe20000041870 */
[----:B------:R-:W-:Y:S04]  /*9fd0*/  LDSM.16.MT88.4 R8, [R3+0x15000] ;  /* 0x015000000308783b */ /* 0x000fe80000004200 */
[----:B--2---:R-:W-:Y:S05]  /*9fe0*/  IMAD.IADD R0, R185, 0x1, R184 ;  /* 0x00000001b9007824 */ /* 0x004fea00078e02b8 */
[----:B------:R-:W1:Y:S04]  /*9ff0*/  LDSM.16.MT88.4 R16, [R0] ;  /* 0x000000000010783b */ /* 0x000e680000004200 */
[----:B------:R-:W2:Y:S01]  /*a000*/  LDSM.16.MT88.4 R28, [R0+0x800] ;  /* 0x00080000001c783b */ /* 0x000ea20000004200 */
[-C--:B-1----:R-:W-:Y:S06]  /*a010*/  HMMA.16816.F32.BF16 R116, R4, R16.reuse, R116 ;  /* 0x000000100474723c */ /* 0x082fec0000041874 */
[C---:B------:R-:W-:Y:S06]  /*a020*/  HMMA.16816.F32.BF16 R120, R12.reuse, R16, R120 ;  /* 0x000000100c78723c */ /* 0x040fec0000041878 */
[-C--:B------:R-:W-:Y:S01]  /*a030*/  HMMA.16816.F32.BF16 R124, R12, R18.reuse, R124 ;  /* 0x000000120c7c723c */ /* 0x080fe2000004187c */
[----:B------:R-:W1:Y:S05]  /*a040*/  LDSM.16.MT88.4 R12, [R0+0x1000] ;  /* 0x00100000000c783b */ /* 0x000e6a0000004200 */
[----:B------:R-:W-:Y:S01]  /*a050*/  HMMA.16816.F32.BF16 R128, R4, R18, R128 ;  /* 0x000000120480723c */ /* 0x000fe20000041880 */
[----:B------:R-:W-:Y:S04]  /*a060*/  LDSM.16.MT88.4 R4, [R3+0x15800] ;  /* 0x015800000304783b */ /* 0x000fe80000004200 */
[----:B------:R-:W3:Y:S01]  /*a070*/  LDSM.16.MT88.4 R16, [R184+0x1800] ;  /* 0x00180000b810783b */ /* 0x000ee20000004200 */
        /* <DEDUP_REMOVED lines=11> */
[----:B------:R-:W5:Y:S01]  /*a130*/  LDSM.16.MT88.4 R28, [R184+0x2000] ;  /* 0x00200000b81c783b */ /* 0x000f620000004200 */
[-C--:B------:R-:W-:Y:S06]  /*a140*/  HMMA.16816.F32.BF16 R100, R8, R36.reuse, R100 ;  /* 0x000000240864723c */ /* 0x080fec0000041864 */
[C---:B------:R-:W-:Y:S06]  /*a150*/  HMMA.16816.F32.BF16 R104, R40.reuse, R36, R104 ;  /* 0x000000242868723c */ /* 0x040fec0000041868 */
[-C--:B------:R-:W-:Y:S06]  /*a160*/  HMMA.16816.F32.BF16 R108, R40, R38.reuse, R108 ;  /* 0x00000026286c723c */ /* 0x080fec000004186c */
[C---:B------:R-:W-:Y:S01]  /*a170*/  HMMA.16816.F32.BF16 R112, R8.reuse, R38, R112 ;  /* 0x000000260870723c */ /* 0x040fe20000041870 */
[----:B------:R-:W5:Y:S05]  /*a180*/  LDSM.16.MT88.4 R36, [R3+0x1a000] ;  /* 0x01a000000324783b */ /* 0x000f6a0000004200 */
[-C--:B-1----:R-:W-:Y:S06]  /*a190*/  HMMA.16816.F32.BF16 R116, R8, R12.reuse, R116 ;  /* 0x0000000c0874723c */ /* 0x082fec0000041874 */
[C---:B------:R-:W-:Y:S06]  /*a1a0*/  HMMA.16816.F32.BF16 R120, R40.reuse, R12, R120 ;  /* 0x0000000c2878723c */ /* 0x040fec0000041878 */
[-C--:B------:R-:W-:Y:S01]  /*a1b0*/  HMMA.16816.F32.BF16 R124, R40, R14.reuse, R124 ;  /* 0x0000000e287c723c */ /* 0x080fe2000004187c */
[----:B------:R-:W1:Y:S05]  /*a1c0*/  LDSM.16.MT88.4 R40, [R0+0x2000] ;  /* 0x002000000028783b */ /* 0x000e6a0000004200 */
[----:B------:R-:W-:Y:S01]  /*a1d0*/  HMMA.16816.F32.BF16 R128, R8, R14, R128 ;  /* 0x0000000e0880723c */ /* 0x000fe20000041880 */
[----:B------:R-:W-:Y:S04]  /*a1e0*/  LDSM.16.MT88.4 R8, [R3+0x16800] ;  /* 0x016800000308783b */ /* 0x000fe80000004200 */
[----:B------:R-:W1:Y:S01]  /*a1f0*/  LDSM.16.MT88.4 R12, [R184+0x2800] ;  /* 0x00280000b80c783b */ /* 0x000e620000004200 */
[-C--:B---3--:R-:W-:Y:S06]  /*a200*/  HMMA.16816.F32.BF16 R100, R4, R16.reuse, R100 ;  /* 0x000000100464723c */ /* 0x088fec0000041864 */
[C---:B----4-:R-:W-:Y:S06]  /*a210*/  HMMA.16816.F32.BF16 R104, R24.reuse, R16, R104 ;  /* 0x000000101868723c */ /* 0x050fec0000041868 */
[-C--:B------:R-:W-:Y:S06]  /*a220*/  HMMA.16816.F32.BF16 R108, R24, R18.reuse, R108 ;  /* 0x00000012186c723c */ /* 0x080fec000004186c */
[C---:B------:R-:W-:Y:S01]  /*a230*/  HMMA.16816.F32.BF16 R112, R4.reuse, R18, R112 ;  /* 0x000000120470723c */ /* 0x040fe20000041870 */
[----:B------:R-:W3:Y:S05]  /*a240*/  LDSM.16.MT88.4 R16, [R3+0x1a800] ;  /* 0x01a800000310783b */ /* 0x000eea0000004200 */
[-C--:B--2---:R-:W-:Y:S06]  /*a250*/  HMMA.16816.F32.BF16 R116, R4, R32.reuse, R116 ;  /* 0x000000200474723c */ /* 0x084fec0000041874 */
[C---:B------:R-:W-:Y:S06]  /*a260*/  HMMA.16816.F32.BF16 R120, R24.reuse, R32, R120 ;  /* 0x000000201878723c */ /* 0x040fec0000041878 */
[-C--:B------:R-:W-:Y:S01]  /*a270*/  HMMA.16816.F32.BF16 R124, R24, R34.reuse, R124 ;  /* 0x00000022187c723c */ /* 0x080fe2000004187c */
[----:B------:R-:W2:Y:S05]  /*a280*/  LDSM.16.MT88.4 R24, [R0+0x2800] ;  /* 0x002800000018783b */ /* 0x000eaa0000004200 */
[----:B------:R-:W-:Y:S01]  /*a290*/  HMMA.16816.F32.BF16 R128, R4, R34, R128 ;  /* 0x000000220480723c */ /* 0x000fe20000041880 */
[----:B------:R-:W-:Y:S04]  /*a2a0*/  LDSM.16.MT88.4 R4, [R3+0x17000] ;  /* 0x017000000304783b */ /* 0x000fe80000004200 */
[----:B------:R-:W-:Y:S01]  /*a2b0*/  LDSM.16.MT88.4 R32, [R3+0x1b000] ;  /* 0x01b000000320783b */ /* 0x000fe20000004200 */
[-C--:B-----5:R-:W-:Y:S06]  /*a2c0*/  HMMA.16816.F32.BF16 R100, R20, R28.reuse, R100 ;  /* 0x0000001c1464723c */ /* 0x0a0fec0000041864 */
[C---:B------:R-:W-:Y:S06]  /*a2d0*/  HMMA.16816.F32.BF16 R104, R36.reuse, R28, R104 ;  /* 0x0000001c2468723c */ /* 0x040fec0000041868 */
[-C--:B------:R-:W-:Y:S06]  /*a2e0*/  HMMA.16816.F32.BF16 R108, R36, R30.reuse, R108 ;  /* 0x0000001e246c723c */ /* 0x080fec000004186c */
[C---:B------:R-:W-:Y:S01]  /*a2f0*/  HMMA.16816.F32.BF16 R112, R20.reuse, R30, R112 ;  /* 0x0000001e1470723c */ /* 0x040fe20000041870 */
[----:B------:R-:W4:Y:S05]  /*a300*/  LDSM.16.MT88.4 R28, [R184+0x3000] ;  /* 0x00300000b81c783b */ /* 0x000f2a0000004200 */
[-C--:B-1----:R-:W-:Y:S06]  /*a310*/  HMMA.16816.F32.BF16 R116, R20, R40.reuse, R116 ;  /* 0x000000281474723c */ /* 0x082fec0000041874 */
[C---:B------:R-:W-:Y:S06]  /*a320*/  HMMA.16816.F32.BF16 R120, R36.reuse, R40, R120 ;  /* 0x000000282478723c */ /* 0x040fec0000041878 */
[-C--:B------:R-:W-:Y:S01]  /*a330*/  HMMA.16816.F32.BF16 R124, R36, R42.reuse, R124 ;  /* 0x0000002a247c723c */ /* 0x080fe2000004187c */
[----:B------:R-:W1:Y:S05]  /*a340*/  LDSM.16.MT88.4 R36, [R0+0x3000] ;  /* 0x003000000024783b */ /* 0x000e6a0000004200 */
        /* <DEDUP_REMOVED lines=8> */
[-C--:B--2---:R-:W-:Y:S06]  /*a3d0*/  HMMA.16816.F32.BF16 R116, R8, R24.reuse, R116 ;  /* 0x000000180874723c */ /* 0x084fec0000041874 */
[C---:B------:R-:W-:Y:S06]  /*a3e0*/  HMMA.16816.F32.BF16 R120, R16.reuse, R24, R120 ;  /* 0x000000181078723c */ /* 0x040fec0000041878 */
[-C--:B------:R-:W-:Y:S01]  /*a3f0*/  HMMA.16816.F32.BF16 R124, R16, R26.reuse, R124 ;  /* 0x0000001a107c723c */ /* 0x080fe2000004187c */
[----:B------:R2:W5:Y:S05]  /*a400*/  LDSM.16.MT88.4 R16, [R0+0x3800] ;  /* 0x003800000010783b */ /* 0x00056a0000004200 */
[----:B------:R-:W-:Y:S06]  /*a410*/  HMMA.16816.F32.BF16 R128, R8, R26, R128 ;  /* 0x0000001a0880723c */ /* 0x000fec0000041880 */
[-C--:B----4-:R-:W-:Y:S06]  /*a420*/  HMMA.16816.F32.BF16 R100, R4, R28.reuse, R100 ;  /* 0x0000001c0464723c */ /* 0x090fec0000041864 */
[C---:B------:R-:W-:Y:S06]  /*a430*/  HMMA.16816.F32.BF16 R104, R32.reuse, R28, R104 ;  /* 0x0000001c2068723c */ /* 0x040fec0000041868 */
[-C--:B------:R-:W-:Y:S05]  /*a440*/  HMMA.16816.F32.BF16 R108, R32, R30.reuse, R108 ;  /* 0x0000001e206c723c */ /* 0x080fea000004186c */
[C---:B--2---:R-:W-:Y:S01]  /*a450*/  VIADD R0, R184.reuse, 0xffffc000 ;  /* 0xffffc000b8007836 */ /* 0x044fe20000000000 */
[C---:B------:R-:W-:Y:S05]  /*a460*/  HMMA.16816.F32.BF16 R112, R4.reuse, R30, R112 ;  /* 0x0000001e0470723c */ /* 0x040fea0000041870 */
[----:B------:R-:W-:Y:S01]  /*a470*/  @P0 VIADD R0, R184, 0x4000 ;  /* 0x00004000b8000836 */ /* 0x000fe20000000000 */
[-C--:B-1----:R-:W-:Y:S05]  /*a480*/  HMMA.16816.F32.BF16 R116, R4, R36.reuse, R116 ;  /* 0x000000240474723c */ /* 0x082fea0000041874 */
        /* <DEDUP_REMOVED lines=8> */
[-C--:B-----5:R-:W-:Y:S06]  /*a510*/  HMMA.16816.F32.BF16 R116, R12, R16.reuse, R116 ;  /* 0x000000100c74723c */ /* 0x0a0fec0000041874 */
        /* <DEDUP_REMOVED lines=10> */
[----:B------:R-:W5:Y:S04]  /*a5c0*/  LDL R53, [R1+0x78] ;  /* 0x0000780001357983 */ /* 0x000f680000100800 */
        /* <DEDUP_REMOVED lines=8> */
[----:B------:R-:W5:Y:S01]  /*a650*/  LDL R44, [R1+0x94] ;  /* 0x00009400012c7983 */ /* 0x000f620000100800 */
        /* <DEDUP_REMOVED lines=80> */
[----:B-----5:R-:W-:Y:S04]  /*ab60*/  STS [R53], R11 ;  /* 0x0000000b35007388 */ /* 0x020fe80000000800 */
        /* <DEDUP_REMOVED lines=41> */
.L_x_1664:
        /* <DEDUP_REMOVED lines=23> */
.L_x_1665:
        /* <DEDUP_REMOVED lines=13> */
[----:B------:R-:W-:-:S03]  /*b040*/  SHF.R.S32.HI R17, RZ, 0x1f, R0 ;  /* 0x0000001fff117819 */ /* 0x000fc60000011400 */
[----:B------:R-:W-:Y:S01]  /*b050*/  MOV R2, UR14 ;  /* 0x0000000e00027c02 */ /* 0x000fe20008000f00 */
[----:B------:R-:W-:Y:S01]  /*b060*/  ULDC.64 UR14, c[0x0][0x468] ;  /* 0x00011a00000e7ab9 */ /* 0x000fe20000000a00 */
[----:B------:R-:W-:Y:S01]  /*b070*/  IADD3 R4, P0, R4, UR21, RZ ;  /* 0x0000001504047c10 */ /* 0x000fe2000ff1e0ff */
[----:B------:R-:W-:Y:S01]  /*b080*/  UIMAD UR16, UR16, UR14, URZ ;  /* 0x0000000e101072a4 */ /* 0x000fe2000f8e023f */
[----:B------:R-:W-:Y:S02]  /*b090*/  VIADD R6, R0, 0x20 ;  /* 0x0000002000067836 */ /* 0x000fe40000000000 */
[----:B------:R-:W-:Y:S01]  /*b0a0*/  IADD3.X R5, R5, UR22, R2, P0, !PT ;  /* 0x0000001605057c10 */ /* 0x000fe200087fe402 */
[----:B------:R-:W-:Y:S01]  /*b0b0*/  IMAD.U32 R2, RZ, RZ, UR14 ;  /* 0x0000000eff027e24 */ /* 0x000fe2000f8e00ff */
[----:B------:R1:W2:Y:S01]  /*b0c0*/  LDS.128 R20, [R145+0xd000] ;  /* 0x00d0000091147984 */ /* 0x0002a20000000c00 */
[----:B------:R-:W-:Y:S01]  /*b0d0*/  UIMAD UR15, UR56, UR15, UR16 ;  /* 0x0000000f380f72a4 */ /* 0x000fe2000f8e0210 */
[----:B------:R-:W-:Y:S01]  /*b0e0*/  ISETP.GE.AND P3, PT, R6, UR7, PT ;  /* 0x0000000706007c0c */ /* 0x000fe2000bf66270 */
[----:B------:R-:W-:Y:S01]  /*b0f0*/  IMAD.WIDE.U32 R4, R2, UR56, R4 ;  /* 0x0000003802047c25 */ /* 0x000fe2000f8e0004 */
[----:B------:R1:W4:Y:S03]  /*b100*/  LDS.128 R24, [R145+0x11000] ;  /* 0x0110000091187984 */ /* 0x0003260000000c00 */
[C---:B------:R-:W-:Y:S01]  /*b110*/  VIADD R7, R0.reuse, 0x40 ;  /* 0x0000004000077836 */ /* 0x040fe20000000000 */
[----:B------:R1:W1:Y:S01]  /*b120*/  LDS.128 R28, [R145+0x12000] ;  /* 0x01200000911c7984 */ /* 0x0002620000000c00 */
[----:B------:R-:W-:Y:S01]  /*b130*/  VIADD R6, R0, 0x60 ;  /* 0x0000006000067836 */ /* 0x000fe20000000000 */
[----:B------:R-:W-:-:S02]  /*b140*/  IADD3 R16, R5, UR15, RZ ;  /* 0x0000000f05107c10 */ /* 0x000fc4000fffe0ff */
[----:B------:R1:W1:Y:S01]  /*b150*/  LDS.128 R32, [R145+0x13000] ;  /* 0x0130000091207984 */ /* 0x0002620000000c00 */
[----:B------:R-:W-:Y:S02]  /*b160*/  ISETP.GE.AND P2, PT, R7, UR7, PT ;  /* 0x0000000707007c0c */ /* 0x000fe4000bf46270 */
[----:B------:R-:W-:Y:S01]  /*b170*/  ISETP.GE.AND P1, PT, R6, UR7, PT ;  /* 0x0000000706007c0c */ /* 0x000fe2000bf26270 */
[----:B------:R-:W-:-:S12]  /*b180*/  @P4 BRA `(.L_x_1667) ;  /* 0x00000000002c4947 */ /* 0x000fd80003800000 */
[----:B------:R-:W5:Y:S01]  /*b190*/  LDS.128 R12, [R145+0xc000] ;  /* 0x00c00000910c7984 */ /* 0x000f620000000c00 */
        /* <DEDUP_REMOVED lines=9> */
[----:B-----5:R1:W-:Y:S04]  /*b230*/  STG.E.128 desc[UR10][R8.64], R12 ;  /* 0x0000000c08007986 */ /* 0x0203e8000c101d0a */
.L_x_1667:
[----:B------:R-:W-:Y:S05]  /*b240*/  BSYNC B0 ;  /* 0x0000000000007941 */ /* 0x000fea0003800000 */
.L_x_1666:
        /* <DEDUP_REMOVED lines=13> */
[----:B--2---:R1:W-:Y:S02]  /*b320*/  STG.E.128 desc[UR10][R8.64], R20 ;  /* 0x0000001408007986 */ /* 0x0043e4000c101d0a */
.L_x_1669:
[----:B------:R-:W-:Y:S05]  /*b330*/  BSYNC B0 ;  /* 0x0000000000007941 */ /* 0x000fea0003800000 */
.L_x_1668:
[----:B-1----:R1:W1:Y:S01]  /*b340*/  LDS.128 R12, [R145+0xe000] ;  /* 0x00e00000910c7984 */ /* 0x0022620000000c00 */
        /* <DEDUP_REMOVED lines=14> */
.L_x_1671:
[----:B------:R-:W-:Y:S05]  /*b430*/  BSYNC B0 ;  /* 0x0000000000007941 */ /* 0x000fea0003800000 */
.L_x_1670:
        /* <DEDUP_REMOVED lines=15> */
.L_x_1673:
[----:B------:R-:W-:Y:S05]  /*b530*/  BSYNC B0 ;  /* 0x0000000000007941 */ /* 0x000fea0003800000 */
.L_x_1672:
        /* <DEDUP_REMOVED lines=27> */
.L_x_1675:
[----:B------:R-:W-:Y:S05]  /*b6f0*/  BSYNC B0 ;  /* 0x0000000000007941 */ /* 0x000fea0003800000 */
.L_x_1674:
        /* <DEDUP_REMOVED lines=13> */
[----:B----4-:R1:W-:Y:S02]  /*b7d0*/  STG.E.128 desc[UR10][R8.64], R24 ;  /* 0x0000001808007986 */ /* 0x0103e4000c101d0a */
.L_x_1677:
[----:B------:R-:W-:Y:S05]  /*b7e0*/  BSYNC B0 ;  /* 0x0000000000007941 */ /* 0x000fea0003800000 */
.L_x_1676:
        /* <DEDUP_REMOVED lines=13> */
[----:B------:R1:W-:Y:S02]  /*b8c0*/  STG.E.128 desc[UR10][R8.64], R28 ;  /* 0x0000001c08007986 */ /* 0x0003e4000c101d0a */
.L_x_1679:
[----:B------:R-:W-:Y:S05]  /*b8d0*/  BSYNC B0 ;  /* 0x0000000000007941 */ /* 0x000fea0003800000 */
.L_x_1678:
        /* <DEDUP_REMOVED lines=14> */
.L_x_1660:
        /* <DEDUP_REMOVED lines=25> */
.L_x_1681:
        /* <DEDUP_REMOVED lines=23> */
.L_x_1682:
        /* <DEDUP_REMOVED lines=35> */
.L_x_1684:
[----:B------:R-:W-:Y:S05]  /*bef0*/  BSYNC B0 ;  /* 0x0000000000007941 */ /* 0x000fea0003800000 */
.L_x_1683:
        /* <DEDUP_REMOVED lines=14> */
.L_x_1686:
[----:B------:R-:W-:Y:S05]  /*bfe0*/  BSYNC B0 ;  /* 0x0000000000007941 */ /* 0x000fea0003800000 */
.L_x_1685:
        /* <DEDUP_REMOVED lines=14> */
.L_x_1688:
[----:B------:R-:W-:Y:S05]  /*c0d0*/  BSYNC B0 ;  /* 0x0000000000007941 */ /* 0x000fea0003800000 */
.L_x_1687:
        /* <DEDUP_REMOVED lines=14> */
.L_x_1690:
[----:B------:R-:W-:Y:S05]  /*c1c0*/  BSYNC B0 ;  /* 0x0000000000007941 */ /* 0x000fea0003800000 */
.L_x_1689:
        /* <DEDUP_REMOVED lines=26> */
.L_x_1692:
[----:B------:R-:W-:Y:S05]  /*c370*/  BSYNC B0 ;  /* 0x0000000000007941 */ /* 0x000fea0003800000 */
.L_x_1691:
[----:B------:R-:W-:Y:S04]  /*c380*/  BSSY B0, `(.L_x_1693) ;  /* 0x000000e000007945 */ /* 0x000fe80003800000 */
[----:B------:R-:W-:Y:S05]  /*c390*/  @P3 BRA `(.L_x_1694) ;  /* 0x0000000000303947 */ /* 0x000fea0003800000 */
[----:B------:R-:W-:Y:S01]  /*c3a0*/  IADD3 R2, P0, R0, 0x20, RZ ;  /* 0x0000002000027810 */ /* 0x000fe20007f1e0ff */
[----:B------:R-:W-:Y:S01]  /*c3b0*/  ULDC.64 UR6, c[0x0][0x3f8] ;  /* 0x0000fe0000067ab9 */ /* 0x000fe20000000a00 */
[----:B----4-:R-:W-:-:S03]  /*c3c0*/  MOV R7, R10 ;  /* 0x0000000a00077202 */ /* 0x010fc60000000f00 */
        /* <DEDUP_REMOVED lines=9> */
.L_x_1694:
[----:B------:R-:W-:Y:S05]  /*c460*/  BSYNC B0 ;  /* 0x0000000000007941 */ /* 0x000fea0003800000 */
.L_x_1693:
[----:B------:R-:W-:Y:S04]  /*c470*/  BSSY B0, `(.L_x_1695) ;  /* 0x000000e000007945 */ /* 0x000fe80003800000 */
[----:B------:R-:W-:Y:S05]  /*c480*/  @P2 BRA `(.L_x_1696) ;  /* 0x0000000000302947 */ /* 0x000fea0003800000 */
[----:B------:R-:W-:Y:S01]  /*c490*/  IADD3 R2, P0, R0, 0x40, RZ ;  /* 0x0000004000027810 */ /* 0x000fe20007f1e0ff */
[----:B------:R-:W-:Y:S01]  /*c4a0*/  ULDC.64 UR6, c[0x0][0x3f8] ;  /* 0x0000fe0000067ab9 */ /* 0x000fe20000000a00 */
[----:B----4-:R-:W-:-:S03]  /*c4b0*/  MOV R7, R10 ;  /* 0x0000000a00077202 */ /* 0x010fc60000000f00 */
        /* <DEDUP_REMOVED lines=9> */
.L_x_1696:
[----:B------:R-:W-:Y:S05]  /*c550*/  BSYNC B0 ;  /* 0x0000000000007941 */ /* 0x000fea0003800000 */
.L_x_1695:
        /* <DEDUP_REMOVED lines=13> */
.L_x_1680:
[----:B------:R-:W-:Y:S05]  /*c630*/  BSYNC B1 ;  /* 0x0000000000017941 */ /* 0x000fea0003800000 */
.L_x_1655:
[----:B------:R-:W5:Y:S01]  /*c640*/  LDL R2, [R1+0xa8] ;  /* 0x0000a80001027983 */ /* 0x000f620000100800 */
[----:B------:R-:W-:Y:S02]  /*c650*/  ULDC UR6, c[0x0][0xc] ;  /* 0x0000030000067ab9 */ /* 0x000fe40000000800 */
[----:B------:R-:W-:Y:S01]  /*c660*/  UIADD3 UR24, UR6, UR24, URZ ;  /* 0x0000001806187290 */ /* 0x000fe2000fffe03f */
[----:B-----5:R-:W-:-:S13]  /*c670*/  R2UR UR7, R2 ;  /* 0x00000000020772ca */ /* 0x020fda00000e0000 */
[----:B------:R-:W-:-:S06]  /*c680*/  UISETP.GE.AND UP0, UPT, UR24, UR7, UPT ;  /* 0x000000071800728c */ /* 0x000fcc000bf06270 */
[----:B------:R-:W-:-:S13]  /*c690*/  PLOP3.LUT P0, PT, PT, PT, UP0, 0x80, 0x0 ;  /* 0x000000000000781c */ /* 0x000fda0003f0f008 */
[----:B------:R-:W-:Y:S05]  /*c6a0*/  @P0 BRA `(.L_x_1697) ;  /* 0x0000000000040947 */ /* 0x000fea0003800000 */
[----:B------:R-:W-:Y:S05]  /*c6b0*/  BRA `(.L_x_1698) ;  /* 0xffffff4400507947 */ /* 0x000fea000383ffff */
.L_x_1697:
[----:B------:R-:W-:Y:S05]  /*c6c0*/  EXIT ;  /* 0x000000000000794d */ /* 0x000fea0003800000 */
.L_x_1699:
        /* <DEDUP_REMOVED lines=11> */
.L_x_2488:


//--------------------- .text._ZN5flash44flash_bwd_dq_dk_dv_loop_seqk_parallel_kernelI23Flash_bwd_kernel_traitsILi64ELi128ELi128ELi8ELi4ELi4ELi4ELb0ELb0EN7cutlass10bfloat16_tE19Flash_kernel_traitsILi64ELi128ELi128ELi8ES3_EELb1ELb0ELb0ELb0ELb0ELb0ELb0EEEvNS_16Flash_bwd_paramsE --------------------------
	.section	.text._ZN5flash44flash_bwd_dq_dk_dv_loop_seqk_parallel_kernelI23Flash_bwd_kernel_traitsILi64ELi128ELi128ELi8ELi4ELi4ELi4ELb0ELb0EN7cutlass10bfloat16_tE19Flash_kernel_traitsILi64ELi128ELi128ELi8ES3_EELb1ELb0ELb0ELb0ELb0ELb0ELb0EEEvNS_16Flash_bwd_paramsE,"ax",@progbits
	.align	128
        .global         _ZN5flash44flash_bwd_dq_dk_dv_loop_seqk_parallel_kernelI23Flash_bwd_kernel_traitsILi64ELi128ELi128ELi8ELi4ELi4ELi4ELb0ELb0EN7cutlass10bfloat16_tE19Flash_kernel_traitsILi64ELi128ELi128ELi8ES3_EELb1ELb0ELb0ELb0ELb0ELb0ELb0EEEvNS_16Flash_bwd_paramsE
        .type           _ZN5flash44flash_bwd_dq_dk_dv_loop_seqk_parallel_kernelI23Flash_bwd_kernel_traitsILi64ELi128ELi128ELi8ELi4ELi4ELi4ELb0ELb0EN7cutlass10bfloat16_tE19Flash_kernel_traitsILi64ELi128ELi128ELi8ES3_EELb1ELb0ELb0ELb0ELb0ELb0ELb0EEEvNS_16Flash_bwd_paramsE,@function
        .size           _ZN5flash44flash_bwd_dq_dk_dv_loop_seqk_parallel_kernelI23Flash_bwd_kernel_traitsILi64ELi128ELi128ELi8ELi4ELi4ELi4ELb0ELb0EN7cutlass10bfloat16_tE19Flash_kernel_traitsILi64ELi128ELi128ELi8ES3_EELb1ELb0ELb0ELb0ELb0ELb0ELb0EEEvNS_16Flash_bwd_paramsE,(.L_x_2489 - _ZN5flash44flash_bwd_dq_dk_dv_loop_seqk_parallel_kernelI23Flash_bwd_kernel_traitsILi64ELi128ELi128ELi8ELi4ELi4ELi4ELb0ELb0EN7cutlass10bfloat16_tE19Flash_kernel_traitsILi64ELi128ELi128ELi8ES3_EELb1ELb0ELb0ELb0ELb0ELb0ELb0EEEvNS_16Flash_bwd_paramsE)
        .other          _ZN5flash44flash_bwd_dq_dk_dv_loop_seqk_parallel_kernelI23Flash_bwd_kernel_traitsILi64ELi128ELi128ELi8ELi4ELi4ELi4ELb0ELb0EN7cutlass10bfloat16_tE19Flash_kernel_traitsILi64ELi128ELi128ELi8ES3_EELb1ELb0ELb0ELb0ELb0ELb0ELb0EEEvNS_16Flash_bwd_paramsE,@"STO_CUDA_ENTRY STV_DEFAULT"
_ZN5flash44flash_bwd_dq_dk_dv_loop_seqk_parallel_kernelI23Flash_bwd_kernel_traitsILi64ELi128ELi128ELi8ELi4ELi4ELi4ELb0ELb0EN7cutlass10bfloat16_tE19Flash_kernel_traitsILi64ELi128ELi128ELi8ES3_EELb1ELb0ELb0ELb0ELb0ELb0ELb0EEEvNS_16Flash_bwd_paramsE:
.text._ZN5flash44flash_bwd_dq_dk_dv_loop_seqk_parallel_kernelI23Flash_bwd_kernel_traitsILi64ELi128ELi128ELi8ELi4ELi4ELi4ELb0ELb0EN7cutlass10bfloat16_tE19Flash_kernel_traitsILi64ELi128ELi128ELi8ES3_EELb1ELb0ELb0ELb0ELb0ELb0ELb0EEEvNS_16Flash_bwd_paramsE:
        /* <DEDUP_REMOVED lines=24> */
[CC--:B------:R-:W-:Y:S02]  /*0180*/  LEA.HI R0, R6.reuse, R11.reuse, RZ, 0x5 ;  /* 0x0000000b06007211 */ /* 0x0c0fe400078f28ff */
[----:B------:R-:W-:Y:S01]  /*0190*/  SHF.R.S32.HI R5, RZ, 0x4, R4 ;  /* 0x00000004ff057819 */ /* 0x000fe20000011404 */
[----:B----4-:R-:W-:Y:S01]  /*01a0*/  USHF.R.S32.HI UR6, URZ, 0x1f, UR58 ;  /* 0x0000001f3f067899 */ /* 0x010fe2000801143a */
[CC--:B------:R-:W-:Y:S02]  /*01b0*/  LEA.HI R248, R6.reuse, R11.reuse, RZ, 0x7 ;  /* 0x0000000b06f87211 */ /* 0x0c0fe400078f38ff */
[CC--:B------:R-:W-:Y:S02]  /*01c0*/  LEA.HI R10, R6.reuse, R11.reuse, RZ, 0x3 ;  /* 0x0000000b060a7211 */ /* 0x0c0fe400078f18ff */
[----:B------:R-:W-:-:S02]  /*01d0*/  LEA.HI R14, R6, R11, RZ, 0x6 ;  /* 0x0000000b060e7211 */ /* 0x000fc400078f30ff */
[----:B------:R-:W-:Y:S02]  /*01e0*/  LEA.HI R6, R6, R11, RZ, 0x2 ;  /* 0x0000000b06067211 */ /* 0x000fe400078f10ff */
[----:B------:R-:W-:Y:S02]  /*01f0*/  LOP3.LUT R3, R0, 0xffffffe0, RZ, 0xc0, !PT ;  /* 0xffffffe000037812 */ /* 0x000fe400078ec0ff */
[--C-:B------:R-:W-:Y:S02]  /*0200*/  SHF.R.S32.HI R8, RZ, 0x5, R0.reuse ;  /* 0x00000005ff087819 */ /* 0x100fe40000011400 */
[----:B------:R-:W-:Y:S02]  /*0210*/  SHF.R.S32.HI R7, RZ, 0x1f, R0 ;  /* 0x0000001fff077819 */ /* 0x000fe40000011400 */
[C---:B------:R-:W-:Y:S02]  /*0220*/  LEA.HI R0, R4.reuse, R5, RZ, 0x1 ;  /* 0x0000000504007211 */ /* 0x040fe400078f08ff */
[----:B------:R-:W-:Y:S01]  /*0230*/  LOP3.LUT R2, R4, 0xfffffff0, RZ, 0xc0, !PT ;  /* 0xfffffff004027812 */ /* 0x000fe200078ec0ff */
[----:B------:R-:W-:Y:S01]  /*0240*/  IMAD.IADD R4, R11, 0x1, -R3 ;  /* 0x000000010b047824 */ /* 0x000fe200078e0a03 */
[----:B------:R-:W-:-:S02]  /*0250*/  LOP3.LUT R13, R10, 0xfffffff8, RZ, 0xc0, !PT ;  /* 0xfffffff80a0d7812 */ /* 0x000fc400078ec0ff */
[----:B------:R-:W-:Y:S01]  /*0260*/  LOP3.LUT R12, R6, 0x7ffffffc, RZ, 0xc0, !PT ;  /* 0x7ffffffc060c7812 */ /* 0x000fe200078ec0ff */
[C---:B------:R-:W-:Y:S01]  /*0270*/  IMAD.IADD R9, R11.reuse, 0x1, -R2 ;  /* 0x000000010b097824 */ /* 0x040fe200078e0a02 */
[----:B------:R-:W-:Y:S01]  /*0280*/  LOP3.LUT R0, R0, 0xfffffffe, RZ, 0xc0, !PT ;  /* 0xfffffffe00007812 */ /* 0x000fe200078ec0ff */
[----:B------:R-:W-:Y:S01]  /*0290*/  IMAD.IADD R2, R11, 0x1, -R13 ;  /* 0x000000010b027824 */ /* 0x000fe200078e0a0d */
[----:B------:R-:W-:Y:S01]  /*02a0*/  LEA.HI R3, R7, R8, RZ, 0x2 ;  /* 0x0000000807037211 */ /* 0x000fe200078f10ff */
[----:B------:R-:W-:Y:S01]  /*02b0*/  IMAD.IADD R13, R11, 0x1, -R12 ;  /* 0x000000010b0d7824 */ /* 0x000fe200078e0a0c */
[----:B------:R-:W-:Y:S01]  /*02c0*/  SHF.R.S32.HI R11, RZ, 0x3, R10 ;  /* 0x00000003ff0b7819 */ /* 0x000fe2000001140a */
[----:B------:R-:W-:Y:S01]  /*02d0*/  IMAD.IADD R12, R5, 0x1, -R0 ;  /* 0x00000001050c7824 */ /* 0x000fe200078e0a00 */
[----:B------:R-:W-:Y:S01]  /*02e0*/  LOP3.LUT R0, R3, 0xfffffffc, RZ, 0xc0, !PT ;  /* 0xfffffffc03007812 */ /* 0x000fe200078ec0ff */
[----:B------:R-:W-:Y:S01]  /*02f0*/  IMAD.SHL.U32 R234, R2, 0x8, RZ ;  /* 0x0000000802ea7824 */ /* 0x000fe200078e00ff */
[----:B------:R-:W-:Y:S01]  /*0300*/  SHF.R.S32.HI R5, RZ, 0x1f, R4 ;  /* 0x0000001fff057819 */ /* 0x000fe20000011404 */
[----:B------:R-:W-:Y:S01]  /*0310*/  IMAD.SHL.U32 R176, R12, 0x200, RZ ;  /* 0x000002000cb07824 */ /* 0x000fe200078e00ff */
[----:B------:R-:W-:Y:S01]  /*0320*/  SHF.R.S32.HI R7, RZ, 0x2, R6 ;  /* 0x00000002ff077819 */ /* 0x000fe20000011406 */
[----:B------:R-:W-:Y:S01]  /*0330*/  IMAD.IADD R252, R8, 0x1, -R0 ;  /* 0x0000000108fc7824 */ /* 0x000fe200078e0a00 */
[----:B------:R-:W-:Y:S01]  /*0340*/  LEA.HI R245, R5, R4, RZ, 0x2 ;  /* 0x0000000405f57211 */ /* 0x000fe200078f10ff */
[----:B------:R-:W-:Y:S01]  /*0350*/  IMAD.SHL.U32 R0, R11, 0x40, RZ ;  /* 0x000000400b007824 */ /* 0x000fe200078e00ff */
[----:B------:R-:W-:-:S02]  /*0360*/  SHF.R.S32.HI R4, RZ, 0x1f, R9 ;  /* 0x0000001fff047819 */ /* 0x000fc40000011409 */
[----:B------:R-:W-:Y:S02]  /*0370*/  SHF.R.S32.HI R3, RZ, 0x1f, R6 ;  /* 0x0000001fff037819 */ /* 0x000fe40000011406 */
[----:B------:R-:W-:Y:S02]  /*0380*/  LOP3.LUT R0, R0, 0x1c0, RZ, 0xc0, !PT ;  /* 0x000001c000007812 */ /* 0x000fe400078ec0ff */
[----:B------:R-:W-:Y:S02]  /*0390*/  LEA.HI R8, R4, R9, RZ, 0x3 ;  /* 0x0000000904087211 */ /* 0x000fe400078f18ff */
[----:B------:R-:W-:Y:S02]  /*03a0*/  SHF.R.U32.HI R6, RZ, 0x3, R0 ;  /* 0x00000003ff067819 */ /* 0x000fe40000011600 */
[----:B------:R-:W-:Y:S01]  /*03b0*/  LOP3.LUT R5, R0, 0x38, R234, 0xf8, !PT ;  /* 0x0000003800057812 */ /* 0x000fe200078ef8ea */
[C---:B------:R-:W-:Y:S01]  /*03c0*/  IMAD.SHL.U32 R0, R2.reuse, 0x40, RZ ;  /* 0x0000004002007824 */ /* 0x040fe200078e00ff */
[----:B------:R-:W-:-:S02]  /*03d0*/  LOP3.LUT P4, RZ, R2, 0x2, RZ, 0xc0, !PT ;  /* 0x0000000202ff7812 */ /* 0x000fc4000788c0ff */
[----:B------:R-:W-:Y:S01]  /*03e0*/  LOP3.LUT P3, RZ, R2, 0x4, RZ, 0xc0, !PT ;  /* 0x0000000402ff7812 */ /* 0x000fe2000786c0ff */
[----:B------:R-:W-:Y:S01]  /*03f0*/  IMAD.SHL.U32 R2, R252, 0x10, RZ ;  /* 0x00000010fc027824 */ /* 0x000fe200078e00ff */
[C---:B------:R-:W-:Y:S01]  /*0400*/  LOP3.LUT R4, R8.reuse, 0xfffffff8, RZ, 0xc0, !PT ;  /* 0xfffffff808047812 */ /* 0x040fe200078ec0ff */
[----:B------:R-:W-:Y:S01]  /*0410*/  IMAD.SHL.U32 R8, R8, 0x40, RZ ;  /* 0x0000004008087824 */ /* 0x000fe200078e00ff */
[----:B------:R-:W-:Y:S02]  /*0420*/  LEA.HI R3, R3, R7, RZ, 0x3 ;  /* 0x0000000703037211 */ /* 0x000fe400078f18ff */
[----:B------:R-:W-:Y:S01]  /*0430*/  LOP3.LUT R0, R0, 0x1c0, RZ, 0xc0, !PT ;  /* 0x000001c000007812 */ /* 0x000fe200078ec0ff */
[----:B------:R-:W-:Y:S01]  /*0440*/  IMAD.IADD R11, R9, 0x1, -R4 ;  /* 0x00000001090b7824 */ /* 0x000fe200078e0a04 */
[----:B------:R-:W-:Y:S02]  /*0450*/  LOP3.LUT R3, R3, 0xfffffff8, RZ, 0xc0, !PT ;  /* 0xfffffff803037812 */ /* 0x000fe400078ec0ff */
[----:B------:R-:W-:-:S02]  /*0460*/  LOP3.LUT R4, R0, 0x30, R2, 0xf8, !PT ;  /* 0x0000003000047812 */ /* 0x000fc400078ef802 */
[----:B------:R-:W-:Y:S01]  /*0470*/  SHF.R.S32.HI R248, RZ, 0x7, R248 ;  /* 0x00000007fff87819 */ /* 0x000fe200000114f8 */
[----:B------:R-:W-:Y:S01]  /*0480*/  IMAD.IADD R3, R7, 0x1, -R3 ;  /* 0x0000000107037824 */ /* 0x000fe200078e0a03 */
[----:B------:R-:W-:Y:S02]  /*0490*/  LOP3.LUT R180, R0, 0x8, R10, 0xf8, !PT ;  /* 0x0000000800b47812 */ /* 0x000fe400078ef80a */
[----:B------:R-:W-:Y:S02]  /*04a0*/  SHF.R.U32.HI R0, RZ, 0x3, R0 ;  /* 0x00000003ff007819 */ /* 0x000fe40000011600 */
[----:B------:R-:W-:Y:S02]  /*04b0*/  LOP3.LUT R4, R4, 0x8, R10, 0xf8, !PT ;  /* 0x0000000804047812 */ /* 0x000fe400078ef80a */
[----:B------:R-:W-:Y:S01]  /*04c0*/  LEA.HI.SX32 R245, R245, R2, 0x1e ;  /* 0x00000002f5f57211 */ /* 0x000fe200078ff2ff */
[----:B------:R-:W-:Y:S01]  /*04d0*/  IMAD R2, R248, 0x1000, R176 ;  /* 0x00001000f8027824 */ /* 0x000fe200078e02b0 */
[----:B------:R-:W-:-:S02]  /*04e0*/  LOP3.LUT R180, R180, R0, RZ, 0x3c, !PT ;  /* 0x00000000b4b47212 */ /* 0x000fc400078e3cff */
[----:B------:R-:W-:Y:S01]  /*04f0*/  LOP3.LUT R7, R5, R6, RZ, 0x3c, !PT ;  /* 0x0000000605077212 */ /* 0x000fe200078e3cff */
[----:B------:R-:W-:Y:S01]  /*0500*/  IMAD.SHL.U32 R6, R14, 0x8, RZ ;  /* 0x000000080e067824 */ /* 0x000fe200078e00ff */
        /* <DEDUP_REMOVED lines=13> */
[----:B------:R-:W-:Y:S01]  /*05e0*/  IMAD R6, R248, 0x2000, R4 ;  /* 0x00002000f8067824 */ /* 0x000fe200078e0204 */
[----:B------:R-:W-:-:S02]  /*05f0*/  SHF.R.U32.HI R3, RZ, 0x3, R0 ;  /* 0x00000003ff037819 */ /* 0x000fc40000011600 */
[----:B------:R-:W-:Y:S01]  /*0600*/  LOP3.LUT R10, R2, 0x10, R5, 0xf8, !PT ;  /* 0x00000010020a7812 */ /* 0x000fe200078ef805 */
[----:B------:R-:W-:Y:S01]  /*0610*/  IMAD.SHL.U32 R5, R12, 0x8, RZ ;  /* 0x000000080c057824 */ /* 0x000fe200078e00ff */
[-C--:B------:R-:W-:Y:S01]  /*0620*/  LOP3.LUT R9, R3, R0.reuse, R2, 0x1e, !PT ;  /* 0x0000000003097212 */ /* 0x080fe200078e1e02 */
[----:B------:R-:W-:Y:S01]  /*0630*/  IMAD.SHL.U32 R2, R11, 0x40, RZ ;  /* 0x000000400b027824 */ /* 0x000fe200078e00ff */
[----:B------:R-:W-:Y:S01]  /*0640*/  LOP3.LUT R7, R3, R0, RZ, 0xfc, !PT ;  /* 0x0000000003077212 */ /* 0x000fe200078efcff */
[----:B------:R-:W-:Y:S01]  /*0650*/  IMAD R0, R252, 0x400, R4 ;  /* 0x00000400fc007824 */ /* 0x000fe200078e0204 */
        /* <DEDUP_REMOVED lines=9> */
[----:B------:R-:W-:Y:S02]  /*06f0*/  SEL R228, R228, 0xffffffe0, !P1 ;  /* 0xffffffe0e4e47807 */ /* 0x000fe40004800000 */
[----:B------:R-:W-:Y:S02]  /*0700*/  LOP3.LUT R2, R2, R5, RZ, 0x3c, !PT ;  /* 0x0000000502027212 */ /* 0x000fe400078e3cff */
[----:B------:R-:W-:Y:S02]  /*0710*/  LOP3.LUT R4, R5, R10, R4, 0x1e, !PT ;  /* 0x0000000a05047212 */ /* 0x000fe400078e1e04 */
[----:B------:R-:W-:Y:S01]  /*0720*/  LEA R225, R7, UR4, 0x1 ;  /* 0x0000000407e17c11 */ /* 0x000fe2000f8e08ff */
[----:B------:R-:W-:Y:S01]  /*0730*/  IMAD.IADD R185, R3, 0x1, R2 ;  /* 0x0000000103b97824 */ /* 0x000fe200078e0202 */
[----:B------:R-:W-:Y:S01]  /*0740*/  LOP3.LUT R186, R4, R0, RZ, 0xfc, !PT ;  /* 0x0000000004ba7212 */ /* 0x000fe200078efcff */
[----:B------:R-:W-:Y:S01]  /*0750*/  IMAD.U32 R0, RZ, RZ, UR5 ;  /* 0x00000005ff007e24 */ /* 0x000fe2000f8e00ff */
[----:B------:R-:W-:Y:S01]  /*0760*/  USHF.R.S32.HI UR5, URZ, 0x1f, UR58 ;  /* 0x0000001f3f057899 */ /* 0x000fe2000801143a */
[----:B------:R-:W-:Y:S01]  /*0770*/  IMAD.U32 R2, RZ, RZ, UR6 ;  /* 0x00000006ff027e24 */ /* 0x000fe2000f8e00ff */
[----:B------:R-:W-:Y:S01]  /*0780*/  USHF.R.S32.HI UR6, URZ, 0x1f, UR47 ;  /* 0x0000001f3f067899 */ /* 0x000fe2000801142f */
[----:B------:R-:W-:Y:S01]  /*0790*/  SEL R226, R226, 0x10, !P0 ;  /* 0x00000010e2e27807 */ /* 0x000fe20004000000 */
[----:B------:R-:W-:Y:S01]  /*07a0*/  IMAD.IADD R231, R225, 0x1, R228 ;  /* 0x00000001e1e77824 */ /* 0x000fe200078e02e4 */
[----:B------:R-:W-:Y:S01]  /*07b0*/  LEA R176, R176, UR4, 0x1 ;  /* 0x00000004b0b07c11 */ /* 0x000fe2000f8e08ff */
[----:B------:R-:W-:-:S02]  /*07c0*/  IMAD.U32 R2, RZ, RZ, UR5 ;  /* 0x00000005ff027e24 */ /* 0x000fc4000f8e00ff */
        /* <DEDUP_REMOVED lines=16> */
[----:B------:R-:W-:Y:S01]  /*08d0*/  STL [R1], R8 ;  /* 0x0000000801007387 */ /* 0x000fe20000100800 */
[----:B------:R-:W-:-:S02]  /*08e0*/  IMAD.IADD R6, R228, 0x1, R8 ;  /* 0x00000001e4067824 */ /* 0x000fc400078e0208 */
        /* <DEDUP_REMOVED lines=20> */
[----:B------:R-:W-:Y:S02]  /*0a30*/  IMAD.IADD R181, R181, 0x1, R179 ;  /* 0x00000001b5b57824 */ /* 0x000fe400078e02b3 */
        /* <DEDUP_REMOVED lines=12> */
.L_x_1776:
        /* <DEDUP_REMOVED lines=67> */
.L_x_1700:
        /* <DEDUP_REMOVED lines=8> */
[----:B------:R-:W-:Y:S02]  /*0fb0*/  UISETP.NE.AND UP0, UPT, UR25, -0x1, UPT ;  /* 0xffffffff1900788c */ /* 0x000fe4000bf05270 */
[----:B------:R-:W-:Y:S01]  /*0fc0*/  UISETP.NE.AND UP1, UPT, UR7, -0x1, UPT ;  /* 0xffffffff0700788c */ /* 0x000fe2000bf25270 */
[----:B------:R-:W-:Y:S01]  /*0fd0*/  ULDC.64 UR8, c[0x0][0x228] ;  /* 0x00008a0000087ab9 */ /* 0x000fe20000000a00 */
[----:B------:R-:W-:Y:S02]  /*0fe0*/  ULDC.64 UR10, c[0x0][0x488] ;  /* 0x00012200000a7ab9 */ /* 0x000fe40000000a00 */
[----:B------:R-:W2:Y:S01]  /*0ff0*/  S2UR UR14, SR_CTAID.X ;  /* 0x00000000000e79c3 */ /* 0x000ea20000002500 */
[----:B------:R-:W-:Y:S02]  /*1000*/  UIMAD.WIDE.U32 UR28, UR47, UR8, URZ ;  /* 0x000000082f1c72a5 */ /* 0x000fe4000f8e003f */
[----:B------:R-:W-:-:S02]  /*1010*/  UIMAD UR8, UR57, UR8, URZ ;  /* 0x00000008390872a4 */ /* 0x000fc4000f8e023f */
[----:B------:R-:W-:Y:S01]  /*1020*/  UIADD3 UR16, UR41, 0x7f, URZ ;  /* 0x0000007f29107890 */ /* 0x000fe2000fffe03f */
[----:B------:R-:W-:Y:S01]  /*1030*/  ULDC UR59, c[0x0][0x2d4] ;  /* 0x0000b500003b7ab9 */ /* 0x000fe20000000800 */
[----:B------:R-:W-:Y:S01]  /*1040*/  USHF.L.U64.HI UR17, UR47, 0x7, UR57 ;  /* 0x000000072f117899 */ /* 0x000fe20008010239 */
[----:B------:R-:W-:Y:S01]  /*1050*/  ULDC.U8 UR23, c[0x0][0x480] ;  /* 0x0001200000177ab9 */ /* 0x000fe20000000000 */
[----:B------:R-:W-:Y:S01]  /*1060*/  ULDC.U8 UR22, c[0x0][0x3d8] ;  /* 0x0000f60000167ab9 */ /* 0x000fe20000000000 */
[----:B------:R-:W-:Y:S02]  /*1070*/  USHF.R.S32.HI UR19, URZ, 0x1f, UR16 ;  /* 0x0000001f3f137899 */ /* 0x000fe40008011410 */
[----:B------:R-:W-:Y:S01]  /*1080*/  @UP0 UIADD3 UR18, UR24, UR25, URZ ;  /* 0x0000001918120290 */ /* 0x000fe2000fffe03f */
[----:B-1----:R-:W-:Y:S01]  /*1090*/  IABS R5, R6 ;  /* 0x0000000600057213 */ /* 0x002fe20000000000 */
[----:B------:R-:W-:Y:S01]  /*10a0*/  UIMAD UR31, UR47, UR9, UR8 ;  /* 0x000000092f1f72a4 */ /* 0x000fe2000f8e0208 */
[----:B------:R-:W-:Y:S01]  /*10b0*/  ISETP.NE.AND P3, PT, R6, RZ, PT ;  /* 0x000000ff0600720c */ /* 0x000fe20003f65270 */
[----:B------:R-:W-:Y:S01]  /*10c0*/  USHF.R.S32.HI UR39, URZ, 0x1f, UR59 ;  /* 0x0000001f3f277899 */ /* 0x000fe2000801143b */
[----:B------:R-:W1:Y:S01]  /*10d0*/  I2F.RP R2, R5 ;  /* 0x0000000500027306 */ /* 0x000e620000209400 */
[----:B------:R-:W-:-:S02]  /*10e0*/  UISETP.NE.AND UP4, UPT, UR23, URZ, UPT ;  /* 0x0000003f1700728c */ /* 0x000fc4000bf85270 */
[----:B------:R-:W-:Y:S02]  /*10f0*/  UISETP.NE.AND UP3, UPT, UR22, URZ, UPT ;  /* 0x0000003f1600728c */ /* 0x000fe4000bf65270 */
[----:B--2---:R-:W-:Y:S01]  /*1100*/  UIMAD.WIDE.U32 UR32, UR14, UR10, URZ ;  /* 0x0000000a0e2072a5 */ /* 0x004fe2000f8e003f */
[----:B------:R-:W-:Y:S01]  /*1110*/  @!UP1 ULDC.64 UR8, c[0x0][0x418] ;  /* 0x0001060000089ab9 */ /* 0x000fe20000000a00 */
[----:B------:R-:W-:Y:S02]  /*1120*/  @UP0 ULDC.64 UR22, c[0x0][0x248] ;  /* 0x0000920000160ab9 */ /* 0x000fe40000000a00 */
[----:B------:R-:W-:Y:S02]  /*1130*/  UIMAD UR51, UR14, UR11, UR33 ;  /* 0x0000000b0e3372a4 */ /* 0x000fe4000f8e0221 */
[----:B------:R-:W-:Y:S01]  /*1140*/  USHF.L.U32 UR14, UR47, 0x7, URZ ;  /* 0x000000072f0e7899 */ /* 0x000fe2000800063f */
[----:B------:R-:W-:Y:S01]  /*1150*/  @UP1 ULDC.64 UR10, c[0x0][0x420] ;  /* 0x00010800000a1ab9 */ /* 0x000fe20000000a00 */
[----:B------:R-:W-:Y:S01]  /*1160*/  USEL UR38, UR17, URZ, UP2 ;  /* 0x0000003f11267287 */ /* 0x000fe20009000000 */
[----:B-1----:R-:W1:Y:S01]  /*1170*/  MUFU.RCP R2, R2 ;  /* 0x0000000200027308 */ /* 0x002e620000001000 */
[----:B------:R-:W-:-:S02]  /*1180*/  @UP1 UIMAD.WIDE.U32 UR42, UR7, UR10, URZ ;  /* 0x0000000a072a12a5 */ /* 0x000fc4000f8e003f */
[----:B------:R-:W-:Y:S02]  /*1190*/  ULEA.HI UR45, UR19, UR16, URZ, 0x7 ;  /* 0x00000010132d7291 */ /* 0x000fe4000f8f383f */
[----:B------:R-:W-:Y:S02]  /*11a0*/  @!UP1 UIMAD UR10, UR57, UR8, URZ ;  /* 0x00000008390a92a4 */ /* 0x000fe4000f8e023f */
[----:B------:R-:W-:Y:S02]  /*11b0*/  @UP0 UIMAD.WIDE.U32 UR16, UR18, UR22, URZ ;  /* 0x00000016121002a5 */ /* 0x000fe4000f8e003f */
[----:B------:R-:W-:Y:S02]  /*11c0*/  @UP0 UIMAD UR19, UR18, UR23, URZ ;  /* 0x00000017121302a4 */ /* 0x000fe4000f8e023f */
[----:B------:R-:W-:Y:S01]  /*11d0*/  UIMAD UR18, UR39, UR47, URZ ;  /* 0x0000002f271272a4 */ /* 0x000fe2000f8e023f */
[----:B------:R-:W-:Y:S01]  /*11e0*/  ULDC.64 UR26, c[0x0][0x240] ;  /* 0x00009000001a7ab9 */ /* 0x000fe20000000a00 */
[----:B------:R-:W-:Y:S01]  /*11f0*/  ULDC UR40, c[0x0][0x2dc] ;  /* 0x0000b70000287ab9 */ /* 0x000fe20000000800 */
[----:B------:R-:W-:Y:S01]  /*1200*/  ULDC UR61, c[0x0][0x270] ;  /* 0x00009c00003d7ab9 */ /* 0x000fe20000000800 */
[----:B------:R-:W-:Y:S01]  /*1210*/  USEL UR35, UR14, URZ, UP2 ;  /* 0x0000003f0e237287 */ /* 0x000fe20009000000 */
[----:B-1----:R-:W-:Y:S01]  /*1220*/  VIADD R2, R2, 0xffffffe ;  /* 0x0ffffffe02027836 */ /* 0x002fe20000000000 */
[----:B------:R-:W-:-:S02]  /*1230*/  @UP1 UIMAD UR49, UR7, UR11, UR43 ;  /* 0x0000000b073112a4 */ /* 0x000fc4000f8e022b */
[----:B------:R-:W-:Y:S01]  /*1240*/  @!UP1 UIMAD.WIDE.U32 UR36, UR47, UR8, URZ ;  /* 0x000000082f2492a5 */ /* 0x000fe2000f8e003f */
[----:B------:R-:W1:Y:S01]  /*1250*/  F2I.FTZ.U32.TRUNC.NTZ R3, R2 ;  /* 0x0000000200037305 */ /* 0x000e62000021f000 */
[----:B------:R-:W-:Y:S02]  /*1260*/  @!UP1 UIMAD UR34, UR47, UR9, UR10 ;  /* 0x000000092f2292a4 */ /* 0x000fe4000f8e020a */
[----:B------:R-:W-:Y:S02]  /*1270*/  UIMAD.WIDE.U32 UR14, UR7, UR26, URZ ;  /* 0x0000001a070e72a5 */ /* 0x000fe4000f8e003f */
[----:B------:R-:W-:Y:S02]  /*1280*/  UIMAD UR20, UR7, UR27, URZ ;  /* 0x0000001b071472a4 */ /* 0x000fe4000f8e023f */
[----:B------:R-:W-:Y:S02]  /*1290*/  UIMAD.WIDE UR8, UR40, UR61, URZ ;  /* 0x0000003d280872a5 */ /* 0x000fe4000f8e023f */
[----:B------:R-:W-:-:S02]  /*12a0*/  UIMAD.WIDE.U32 UR10, UR47, UR59, URZ ;  /* 0x0000003b2f0a72a5 */ /* 0x000fc4000f8e003f */
[----:B------:R-:W-:Y:S02]  /*12b0*/  UIMAD UR18, UR57, UR59, UR18 ;  /* 0x0000003b391272a4 */ /* 0x000fe4000f8e0212 */
[----:B------:R-:W-:Y:S01]  /*12c0*/  UIMAD UR50, UR58, UR40, URZ ;  /* 0x000000283a3272a4 */ /* 0x000fe2000f8e023f */
[--C-:B-1----:R-:W-:Y:S01]  /*12d0*/  IMAD.MOV R0, RZ, RZ, -R3.reuse ;  /* 0x000000ffff007224 */ /* 0x102fe200078e0a03 */
[----:B------:R-:W-:Y:S01]  /*12e0*/  UIADD3 UR48, UR29, UR31, URZ ;  /* 0x0000001f1d307290 */ /* 0x000fe2000fffe03f */
[----:B------:R-:W-:Y:S01]  /*12f0*/  IMAD.MOV.U32 R2, RZ, RZ, RZ ;  /* 0x000000ffff027224 */ /* 0x000fe200078e00ff */
[----:B------:R-:W-:Y:S01]  /*1300*/  USEL UR56, UR28, UR14, !UP1 ;  /* 0x0000000e1c387287 */ /* 0x000fe2000c800000 */
[----:B------:R-:W-:Y:S01]  /*1310*/  IMAD R0, R0, R5, RZ ;  /* 0x0000000500007224 */ /* 0x000fe200078e02ff */
[----:B------:R-:W-:Y:S02]  /*1320*/  @UP1 UIADD3 UR48, UR15, UR20, URZ ;  /* 0x000000140f301290 */ /* 0x000fe4000fffe03f */
[----:B------:R-:W-:Y:S01]  /*1330*/  @UP0 UIADD3 UR40, UR17, UR19, URZ ;  /* 0x0000001311280290 */ /* 0x000fe2000fffe03f */
[----:B------:R-:W-:Y:S01]  /*1340*/  IMAD.HI.U32 R0, R3, R0, R2 ;  /* 0x0000000003007227 */ /* 0x000fe200078e0002 */
[----:B------:R-:W-:Y:S01]  /*1350*/  MOV R2, R4 ;  /* 0x0000000400027202 */ /* 0x000fe20000000f00 */
[----:B------:R-:W-:Y:S01]  /*1360*/  @UP0 UMOV UR31, UR16 ;  /* 0x00000010001f0c82 */ /* 0x000fe20008000000 */
[----:B------:R-:W-:-:S02]  /*1370*/  UIMAD.WIDE.U32 UR14, UR8, UR10, URZ ;  /* 0x0000000a080e72a5 */ /* 0x000fc4000f8e003f */
[----:B------:R-:W-:Y:S01]  /*1380*/  UIMAD UR17, UR9, UR10, URZ ;  /* 0x0000000a091172a4 */ /* 0x000fe2000f8e023f */
[----:B------:R-:W-:Y:S01]  /*1390*/  IMAD.HI.U32 R0, R0, R2, RZ ;  /* 0x0000000200007227 */ /* 0x000fe200078e00ff */
[----:B------:R-:W-:Y:S02]  /*13a0*/  UIADD3 UR16, UR11, UR18, URZ ;  /* 0x000000120b107290 */ /* 0x000fe4000fffe03f */
[----:B------:R-:W-:Y:S01]  /*13b0*/  UIMAD.WIDE.U32 UR10, UR8, UR7, URZ ;  /* 0x00000007080a72a5 */ /* 0x000fe2000f8e003f */
[----:B------:R-:W-:Y:S01]  /*13c0*/  IMAD.MOV R3, RZ, RZ, -R0 ;  /* 0x000000ffff037224 */ /* 0x000fe200078e0a00 */
[----:B------:R-:W-:Y:S01]  /*13d0*/  ULDC UR52, c[0x0][0x2c4] ;  /* 0x0000b10000347ab9 */ /* 0x000fe20000000800 */
[----:B------:R-:W-:Y:S02]  /*13e0*/  UIMAD UR16, UR8, UR16, UR17 ;  /* 0x00000010081072a4 */ /* 0x000fe4000f8e0211 */
[----:B------:R-:W-:Y:S01]  /*13f0*/  IMAD R2, R5, R3, R2 ;  /* 0x0000000305027224 */ /* 0x000fe200078e0202 */
[----:B------:R-:W-:-:S02]  /*1400*/  @UP3 UIMAD UR17, UR47, UR52, URZ ;  /* 0x000000342f1132a4 */ /* 0x000fc4000f8e023f */
[----:B------:R-:W-:Y:S02]  /*1410*/  USEL UR55, UR14, UR10, !UP1 ;  /* 0x0000000a0e377287 */ /* 0x000fe4000c800000 */
[----:B------:R-:W-:Y:S01]  /*1420*/  ISETP.GT.U32.AND P1, PT, R5, R2, PT ;  /* 0x000000020500720c */ /* 0x000fe20003f24070 */
[----:B------:R-:W-:Y:S02]  /*1430*/  ULOP3.LUT UR14, UR45, 0xffffff80, URZ, 0xc0, !UPT ;  /* 0xffffff802d0e7892 */ /* 0x000fe4000f8ec03f */
[----:B------:R-:W-:Y:S02]  /*1440*/  @UP3 USEL UR10, UR17, UR7, !UP1 ;  /* 0x00000007110a3287 */ /* 0x000fe4000c800000 */
[----:B------:R-:W-:Y:S01]  /*1450*/  UIADD3 UR14, UR14, -0x80, URZ ;  /* 0xffffff800e0e7890 */ /* 0x000fe2000fffe03f */
[----:B------:R-:W-:Y:S01]  /*1460*/  @UP3 ULDC UR18, c[0x0][0x2e4] ;  /* 0x0000b90000123ab9 */ /* 0x000fe20000000800 */
[----:B------:R-:W-:Y:S02]  /*1470*/  UIADD3 UR46, UR15, UR16, URZ ;  /* 0x000000100f2e7290 */ /* 0x000fe4000fffe03f */
[----:B------:R-:W-:-:S02]  /*1480*/  @!UP3 UIMAD UR16, UR47, UR61, UR58 ;  /* 0x0000003d2f10b2a4 */ /* 0x000fc4000f8e023a */
[----:B------:R-:W-:Y:S02]  /*1490*/  @UP3 UIMAD UR18, UR58, UR18, UR10 ;  /* 0x000000123a1232a4 */ /* 0x000fe4000f8e020a */
[----:B------:R-:W-:Y:S01]  /*14a0*/  @!P1 IMAD.IADD R2, R2, 0x1, -R5 ;  /* 0x0000000102029824 */ /* 0x000fe200078e0a05 */
[----:B------:R-:W-:Y:S01]  /*14b0*/  USHF.R.S32.HI UR19, URZ, 0x1f, UR14 ;  /* 0x0000001f3f137899 */ /* 0x000fe2000801140e */
[----:B------:R-:W-:Y:S01]  /*14c0*/  @!P1 IADD3 R0, R0, 0x1, RZ ;  /* 0x0000000100009810 */ /* 0x000fe20007ffe0ff */
[----:B------:R-:W-:Y:S01]  /*14d0*/  UIADD3 UR15, UP2, UR14, UR35, URZ ;  /* 0x000000230e0f7290 */ /* 0x000fe2000ff5e03f */
[----:B------:R-:W-:Y:S01]  /*14e0*/  PLOP3.LUT P1, PT, PT, PT, UP0, 0x80, 0x0 ;  /* 0x000000000000781c */ /* 0x000fe20003f2f008 */
[----:B------:R-:W-:Y:S01]  /*14f0*/  UIMAD UR10, UR9, UR7, URZ ;  /* 0x00000007090a72a4 */ /* 0x000fe2000f8e023f */
[----:B------:R-:W-:Y:S01]  /*1500*/  ISETP.GE.U32.AND P0, PT, R2, R5, PT ;  /* 0x000000050200720c */ /* 0x000fe20003f06070 */
[----:B------:R-:W-:Y:S01]  /*1510*/  @!UP3 UIMAD UR18, UR16, UR52, URZ ;  /* 0x000000341012b2a4 */ /* 0x000fe2000f8e023f */
[----:B------:R-:W-:Y:S01]  /*1520*/  LOP3.LUT R2, R6, UR58, RZ, 0x3c, !PT ;  /* 0x0000003a06027c12 */ /* 0x000fe2000f8e3cff */
[----:B------:R-:W-:-:S02]  /*1530*/  UIADD3.X UR16, UR19, UR38, URZ, UP2, !UPT ;  /* 0x0000002613107290 */ /* 0x000fc400097fe43f */
[----:B------:R-:W-:Y:S01]  /*1540*/  UIMAD UR9, UR9, UR15, URZ ;  /* 0x0000000f090972a4 */ /* 0x000fe2000f8e023f */
[----:B------:R-:W-:Y:S01]  /*1550*/  ISETP.GE.AND P2, PT, R2, RZ, PT ;  /* 0x000000ff0200720c */ /* 0x000fe20003f46270 */
[----:B------:R-:W-:Y:S02]  /*1560*/  @UP0 UIADD3 UR33, UR24, UR25, URZ ;  /* 0x0000001918210290 */ /* 0x000fe4000fffe03f */
[----:B------:R-:W-:Y:S02]  /*1570*/  @UP1 UIADD3 UR46, UR11, UR10, URZ ;  /* 0x0000000a0b2e1290 */ /* 0x000fe4000fffe03f */
[----:B------:R-:W-:Y:S01]  /*1580*/  UIMAD.WIDE.U32 UR38, UR8, UR15, URZ ;  /* 0x0000000f082672a5 */ /* 0x000fe2000f8e003f */
[----:B------:R-:W-:Y:S01]  /*1590*/  @UP0 ULDC.64 UR10, c[0x0][0x250] ;  /* 0x00009400000a0ab9 */ /* 0x000fe20000000a00 */
[----:B------:R-:W-:Y:S01]  /*15a0*/  UIMAD UR15, UR8, UR16, UR9 ;  /* 0x00000010080f72a4 */ /* 0x000fe2000f8e0209 */
        /* <DEDUP_REMOVED lines=28> */
.L_x_1702:
        /* <DEDUP_REMOVED lines=13> */
.L_x_1703:
        /* <DEDUP_REMOVED lines=11> */
.L_x_1704:
[----:B------:R-:W-:-:S04]  /*18f0*/  UIMAD UR7, UR47, UR61, UR58 ;  /* 0x0000003d2f0772a4 */ /* 0x000fc8000f8e023a */
[----:B------:R-:W-:-:S12]  /*1900*/  UIMAD UR7, UR7, UR59, URZ ;  /* 0x0000003b070772a4 */ /* 0x000fd8000f8e023f */
.L_x_1705:
[----:B------:R-:W1:Y:S01]  /*1910*/  S2R R21, SR_TID.X ;  /* 0x0000000000157919 */ /* 0x000e620000002100 */
[----:B------:R-:W2:Y:S01]  /*1920*/  LDC.64 R4, c[0x0][0x420] ;  /* 0x00010800ff047b82 */ /* 0x000ea20000000a00 */
[----:B------:R-:W-:Y:S01]  /*1930*/  SHF.R.S32.HI R235, RZ, 0x1f, R234 ;  /* 0x0000001fffeb7819 */ /* 0x000fe200000114ea */
[----:B------:R-:W-:Y:S01]  /*1940*/  ULDC UR9, c[0x0][0x2dc] ;  /* 0x0000b70000097ab9 */ /* 0x000fe20000000800 */
[----:B------:R-:W-:Y:S01]  /*1950*/  IADD3 R6, P0, R234, UR8, RZ ;  /* 0x00000008ea067c10 */ /* 0x000fe2000ff1e0ff */
[----:B------:R-:W-:Y:S01]  /*1960*/  USHF.R.S32.HI UR16, URZ, 0x1f, UR58 ;  /* 0x0000001f3f107899 */ /* 0x000fe2000801143a */
[----:B------:R-:W-:Y:S01]  /*1970*/  BSSY B1, `(.L_x_1701) ;  /* 0x0000b8b000017945 */ /* 0x000fe20003800000 */
[----:B------:R-:W-:Y:S01]  /*1980*/  UIMAD UR15, UR9, UR61, URZ ;  /* 0x0000003d090f72a4 */ /* 0x000fe2000f8e023f */
[----:B------:R-:W-:Y:S01]  /*1990*/  IADD3.X R7, R235, UR49, RZ, P0, !PT ;  /* 0x00000031eb077c10 */ /* 0x000fe200087fe4ff */
[----:B------:R-:W-:Y:S01]  /*19a0*/  UIADD3 UR39, UR14, UR7, URZ ;  /* 0x000000070e277290 */ /* 0x000fe2000fffe03f */
[----:B------:R-:W-:Y:S01]  /*19b0*/  ULDC.64 UR8, c[0x0][0x428] ;  /* 0x00010a0000087ab9 */ /* 0x000fe20000000a00 */
[----:B------:R-:W-:-:S02]  /*19c0*/  UIADD3 UR18, UR14, UR18, URZ ;  /* 0x000000120e127290 */ /* 0x000fc4000fffe03f */
[----:B------:R-:W-:Y:S02]  /*19d0*/  UIMAD UR7, UR16, UR8, URZ ;  /* 0x00000008100772a4 */ /* 0x000fe4000f8e023f */
[----:B------:R-:W-:Y:S02]  /*19e0*/  UISETP.GE.AND UP2, UPT, UR41, 0x1, UPT ;  /* 0x000000012900788c */ /* 0x000fe4000bf46270 */
[----:B------:R-:W-:Y:S02]  /*19f0*/  UIMAD UR17, UR58, UR9, UR7 ;  /* 0x000000093a1172a4 */ /* 0x000fe4000f8e0207 */
[----:B------:R-:W-:Y:S01]  /*1a00*/  USHF.L.U32 UR7, UR15, 0x7, URZ ;  /* 0x000000070f077899 */ /* 0x000fe2000800063f */
[----:B------:R-:W-:Y:S01]  /*1a10*/  ULDC.64 UR36, c[0x0][0x210] ;  /* 0x0000840000247ab9 */ /* 0x000fe20000000a00 */
[----:B------:R-:W-:Y:S01]  /*1a20*/  ULDC.64 UR34, c[0x0][0x3e0] ;  /* 0x0000f80000227ab9 */ /* 0x000fe20000000a00 */
[----:B------:R-:W-:Y:S01]  /*1a30*/  ULDC.64 UR32, c[0x0][0x400] ;  /* 0x0001000000207ab9 */ /* 0x000fe20000000a00 */
[C---:B--2---:R-:W-:Y:S01]  /*1a40*/  IMAD R3, R4.reuse, UR19, RZ ;  /* 0x0000001304037c24 */ /* 0x044fe2000f8e02ff */
[----:B------:R-:W-:Y:S01]  /*1a50*/  ULEA.HI.SX32 UR42, UR45, 0xffffffff, 0x19 ;  /* 0xffffffff2d2a7891 */ /* 0x000fe2000f8fca3f */
[----:B------:R-:W-:-:S04]  /*1a60*/  IMAD.WIDE.U32 R6, R4, UR14, R6 ;  /* 0x0000000e04067c25 */ /* 0x000fc8000f8e0006 */
[----:B------:R-:W-:Y:S01]  /*1a70*/  IMAD R3, R5, UR14, R3 ;  /* 0x0000000e05037c24 */ /* 0x000fe2000f8e0203 */
[----:B-1----:R-:W-:-:S03]  /*1a80*/  SHF.R.S32.HI R22, RZ, 0x1f, R21 ;  /* 0x0000001fff167819 */ /* 0x002fc60000011415 */
[----:B------:R-:W-:Y:S01]  /*1a90*/  IMAD.IADD R7, R7, 0x1, R3 ;  /* 0x0000000107077824 */ /* 0x000fe200078e0203 */
[----:B------:R-:W-:-:S04]  /*1aa0*/  LEA.HI R2, R22, R21, RZ, 0x3 ;  /* 0x0000001516027211 */ /* 0x000fc800078f18ff */
[----:B------:R-:W-:-:S04]  /*1ab0*/  SHF.R.S32.HI R2, RZ, 0x3, R2 ;  /* 0x00000003ff027819 */ /* 0x000fc80000011402 */
[----:B------:R-:W-:Y:S02]  /*1ac0*/  SHF.R.S32.HI R20, RZ, 0x1f, R2 ;  /* 0x0000001fff147819 */ /* 0x000fe40000011402 */
[----:B------:R-:W-:-:S04]  /*1ad0*/  IADD3 R0, P1, R2, UR14, RZ ;  /* 0x0000000e02007c10 */ /* 0x000fc8000ff3e0ff */
[----:B------:R-:W-:-:S05]  /*1ae0*/  IADD3.X R8, R20, UR19, RZ, P1, !PT ;  /* 0x0000001314087c10 */ /* 0x000fca0008ffe4ff */
[----:B------:R-:W-:-:S04]  /*1af0*/  IMAD R8, R8, UR26, RZ ;  /* 0x0000001a08087c24 */ /* 0x000fc8000f8e02ff */
[C---:B------:R-:W-:Y:S02]  /*1b00*/  IMAD R10, R0.reuse, UR27, R8 ;  /* 0x0000001b000a7c24 */ /* 0x040fe4000f8e0208 */
[----:B------:R-:W-:-:S04]  /*1b10*/  IMAD.WIDE.U32 R8, R0, UR26, R234 ;  /* 0x0000001a00087c25 */ /* 0x000fc8000f8e00ea */
[----:B------:R-:W-:Y:S01]  /*1b20*/  IMAD.U32 R0, RZ, RZ, UR8 ;  /* 0x00000008ff007e24 */ /* 0x000fe2000f8e00ff */
[----:B------:R-:W-:Y:S01]  /*1b30*/  IADD3 R8, P0, R8, UR56, RZ ;  /* 0x0000003808087c10 */ /* 0x000fe2000ff1e0ff */
[----:B------:R-:W-:Y:S01]  /*1b40*/  ULDC.64 UR8, c[0x0][0x258] ;  /* 0x0000960000087ab9 */ /* 0x000fe20000000a00 */
[----:B------:R-:W-:Y:S01]  /*1b50*/  ULDC.64 UR56, c[0x0][0x2b0] ;  /* 0x0000ac0000387ab9 */ /* 0x000fe20000000a00 */
[----:B------:R-:W-:Y:S01]  /*1b60*/  IMAD.WIDE.U32 R6, R0, UR58, R6 ;  /* 0x0000003a00067c25 */ /* 0x000fe2000f8e0006 */
[----:B------:R-:W-:Y:S01]  /*1b70*/  IADD3.X R9, R9, UR48, R10, P0, !PT ;  /* 0x0000003009097c10 */ /* 0x000fe200087fe40a */
[----:B------:R-:W-:Y:S01]  /*1b80*/  UIMAD UR14, UR16, UR8, URZ ;  /* 0x00000008100e72a4 */ /* 0x000fe2000f8e023f */
[----:B------:R-:W-:Y:S01]  /*1b90*/  LEA.HI R10, R22, R21, RZ, 0x5 ;  /* 0x00000015160a7211 */ /* 0x000fe200078f28ff */
[----:B------:R-:W-:Y:S01]  /*1ba0*/  UIADD3 UR16, UP1, UP0, UR38, UR7, UR50 ;  /* 0x0000000726107290 */ /* 0x000fe2000f83e032 */
[----:B------:R-:W-:Y:S01]  /*1bb0*/  IMAD.U32 R3, RZ, RZ, UR8 ;  /* 0x00000008ff037e24 */ /* 0x000fe2000f8e00ff */
[----:B------:R-:W-:Y:S01]  /*1bc0*/  USHF.R.S32.HI UR7, URZ, 0x1f, UR7 ;  /* 0x0000001f3f077899 */ /* 0x000fe20008011407 */
[----:B------:R-:W-:Y:S01]  /*1bd0*/  LOP3.LUT R0, R10, 0xffffffe0, RZ, 0xc0, !PT ;  /* 0xffffffe00a007812 */ /* 0x000fe200078ec0ff */
[----:B------:R-:W-:Y:S01]  /*1be0*/  UIMAD UR20, UR58, UR9, UR14 ;  /* 0x000000093a1472a4 */ /* 0x000fe2000f8e020e */
[----:B------:R-:W-:Y:S01]  /*1bf0*/  SHF.R.S32.HI R10, RZ, 0x5, R10 ;  /* 0x00000005ff0a7819 */ /* 0x000fe2000001140a */
[----:B------:R-:W-:Y:S01]  /*1c00*/  UIADD3.X UR7, UR51, UR7, UR54, UP1, UP0 ;  /* 0x0000000733077290 */ /* 0x000fe20008fe0436 */
[----:B------:R-:W-:Y:S01]  /*1c10*/  IMAD.WIDE.U32 R8, R3, UR58, R8 ;  /* 0x0000003a03087c25 */ /* 0x000fe2000f8e0008 */
[----:B------:R-:W-:Y:S01]  /*1c20*/  UIADD3 UR14, UP1, UP0, UR52, UR16, UR55 ;  /* 0x00000010340e7290 */ /* 0x000fe2000f83e037 */
[----:B------:R-:W-:Y:S01]  /*1c30*/  PLOP3.LUT P0, PT, PT, PT, UP2, 0x80, 0x0 ;  /* 0x000000000000781c */ /* 0x000fe20003f0f028 */
[----:B------:R-:W-:Y:S01]  /*1c40*/  UIMAD.WIDE UR18, UR18, 0x4, UR56 ;  /* 0x00000004121278a5 */ /* 0x000fe2000f8e0238 */
[----:B------:R-:W-:Y:S01]  /*1c50*/  IMAD.IADD R15, R21, 0x1, -R0 ;  /* 0x00000001150f7824 */ /* 0x000fe200078e0a00 */
[----:B------:R-:W-:Y:S01]  /*1c60*/  UIADD3.X UR7, UR53, UR7, UR46, UP1, UP0 ;  /* 0x0000000735077290 */ /* 0x000fe20008fe042e */
[----:B------:R-:W-:Y:S01]  /*1c70*/  VIADD R7, R7, UR17 ;  /* 0x0000001107077c36 */ /* 0x000fe20008000000 */
[----:B------:R-:W-:Y:S01]  /*1c80*/  LEA R12, P3, R8, UR36, 0x1 ;  /* 0x00000024080c7c11 */ /* 0x000fe2000f8608ff */
[----:B------:R-:W-:Y:S01]  /*1c90*/  IMAD R3, R10, UR15, R15 ;  /* 0x0000000f0a037c24 */ /* 0x000fe2000f8e020f */
[----:B------:R-:W-:Y:S01]  /*1ca0*/  ULDC.64 UR56, c[0x0][0x478] ;  /* 0x00011e0000387ab9 */ /* 0x000fe20000000a00 */
[-C--:B------:R-:W-:Y:S01]  /*1cb0*/  IMAD R10, R20, R4.reuse, RZ ;  /* 0x00000004140a7224 */ /* 0x080fe200078e02ff */
[----:B------:R-:W-:Y:S01]  /*1cc0*/  UIMAD.WIDE UR8, UR39, 0x4, UR56 ;  /* 0x00000004270878a5 */ /* 0x000fe2000f8e0238 */
[----:B------:R-:W-:Y:S01]  /*1cd0*/  IMAD.WIDE.U32 R6, R2, R4, R6 ;  /* 0x0000000402067225 */ /* 0x000fe200078e0006 */
[----:B------:R-:W-:-:S03]  /*1ce0*/  IADD3 R0, P1, R3, UR14, RZ ;  /* 0x0000000e03007c10 */ /* 0x000fc6000ff3e0ff */
[----:B------:R-:W-:Y:S01]  /*1cf0*/  IMAD R10, R2, R5, R10 ;  /* 0x00000005020a7224 */ /* 0x000fe200078e020a */
[----:B------:R-:W-:Y:S01]  /*1d00*/  LEA.HI.X.SX32 R11, R3, UR7, 0x1, P1 ;  /* 0x00000007030b7c11 */ /* 0x000fe200088f0eff */
[----:B------:R-:W-:Y:S01]  /*1d10*/  VIADD R9, R9, UR20 ;  /* 0x0000001409097c36 */ /* 0x000fe20008000000 */
[----:B------:R-:W-:Y:S01]  /*1d20*/  LEA R233, P1, R0, UR32, 0x2 ;  /* 0x0000002000e97c11 */ /* 0x000fe2000f8210ff */
[----:B------:R-:W-:Y:S01]  /*1d30*/  IMAD.IADD R3, R7, 0x1, R10 ;  /* 0x0000000107037824 */ /* 0x000fe200078e020a */
[----:B------:R-:W-:Y:S02]  /*1d40*/  LEA R13, P2, R6, UR34, 0x1 ;  /* 0x00000022060d7c11 */ /* 0x000fe4000f8408ff */
[----:B------:R-:W-:Y:S02]  /*1d50*/  LEA.HI.X R232, R0, UR33, R11, 0x2, P1 ;  /* 0x0000002100e87c11 */ /* 0x000fe400088f140b */
[----:B------:R-:W-:Y:S02]  /*1d60*/  LEA.HI.X R9, R8, UR37, R9, 0x1, P3 ;  /* 0x0000002508097c11 */ /* 0x000fe400098f0c09 */
[----:B------:R-:W-:Y:S01]  /*1d70*/  LEA.HI.X R6, R6, UR35, R3, 0x1, P2 ;  /* 0x0000002306067c11 */ /* 0x000fe200090f0c03 */
[----:B------:R-:W-:Y:S06]  /*1d80*/  @!P0 BRA `(.L_x_1706) ;  /* 0x000000a800008947 */ /* 0x000fec0003800000 */
[----:B------:R-:W-:Y:S01]  /*1d90*/  PLOP3.LUT P0, PT, PT, PT, UP4, 0x80, 0x0 ;  /* 0x000000000000781c */ /* 0x000fe20003f0f048 */
[----:B------:R-:W-:Y:S01]  /*1da0*/  UMOV UR14, UR42 ;  /* 0x0000002a000e7c82 */ /* 0x000fe20008000000 */
[C---:B------:R-:W-:Y:S01]  /*1db0*/  LEA R0, R251.reuse, UR4, 0x1 ;  /* 0x00000004fb007c11 */ /* 0x040fe2000f8e08ff */
        /* <DEDUP_REMOVED lines=8> */
[----:B------:R-:W-:Y:S01]  /*1e40*/  VIADD R3, R251, 0x2000 ;  /* 0x00002000fb037836 */ /* 0x000fe20000000000 */
[----:B------:R-:W-:Y:S01]  /*1e50*/  UMOV UR17, UR9 ;  /* 0x0000000900117c82 */ /* 0x000fe20008000000 */
[----:B------:R-:W-:Y:S01]  /*1e60*/  @P0 BAR.SYNC.DEFER_BLOCKING 0x0 ;  /* 0x0000000000000b1d */ /* 0x000fe20000010000 */
[----:B------:R-:W-:Y:S01]  /*1e70*/  UIADD3 UR8, UR14, -UR8, URZ ;  /* 0x800000080e087290 */ /* 0x000fe2000fffe03f */
[----:B------:R-:W-:Y:S01]  /*1e80*/  IMAD.MOV.U32 R238, RZ, RZ, R12 ;  /* 0x000000ffffee7224 */ /* 0x000fe200078e000c */
[----:B------:R-:W-:Y:S01]  /*1e90*/  ISETP.GE.AND P4, PT, R10, UR7, PT ;  /* 0x000000070a007c0c */ /* 0x000fe2000bf86270 */
[----:B------:R-:W-:Y:S01]  /*1ea0*/  IMAD.MOV.U32 R239, RZ, RZ, R13 ;  /* 0x000000ffffef7224 */ /* 0x000fe200078e000d */
[----:B------:R-:W-:Y:S01]  /*1eb0*/  UISETP.NE.AND UP0, UPT, UR8, 0x1, UPT ;  /* 0x000000010800788c */ /* 0x000fe2000bf05270 */
[----:B------:R-:W-:Y:S01]  /*1ec0*/  BSSY B0, `(.L_x_1707) ;  /* 0x0000012000007945 */ /* 0x000fe20003800000 */
        /* <DEDUP_REMOVED lines=17> */
.L_x_1708:
[----:B------:R-:W-:Y:S05]  /*1fe0*/  BSYNC B0 ;  /* 0x0000000000007941 */ /* 0x000fea0003800000 */
.L_x_1707:
        /* <DEDUP_REMOVED lines=14> */
.L_x_1710:
[----:B------:R-:W-:Y:S05]  /*20d0*/  BSYNC B0 ;  /* 0x0000000000007941 */ /* 0x000fea0003800000 */
.L_x_1709:
        /* <DEDUP_REMOVED lines=13> */
.L_x_1712:
[----:B------:R-:W-:Y:S05]  /*21b0*/  BSYNC B0 ;  /* 0x0000000000007941 */ /* 0x000fea0003800000 */
.L_x_1711:
        /* <DEDUP_REMOVED lines=16> */
.L_x_1714:
[----:B------:R-:W-:Y:S05]  /*22c0*/  BSYNC B0 ;  /* 0x0000000000007941 */ /* 0x000fea0003800000 */
.L_x_1713:
        /* <DEDUP_REMOVED lines=21> */
.L_x_1716:
[----:B------:R-:W-:Y:S05]  /*2420*/  BSYNC B0 ;  /* 0x0000000000007941 */ /* 0x000fea0003800000 */
.L_x_1715:
        /* <DEDUP_REMOVED lines=21> */
.L_x_1718:
[----:B------:R-:W-:Y:S05]  /*2580*/  BSYNC B0 ;  /* 0x0000000000007941 */ /* 0x000fea0003800000 */
.L_x_1717:
        /* <DEDUP_REMOVED lines=21> */
.L_x_1720:
[----:B------:R-:W-:Y:S05]  /*26e0*/  BSYNC B0 ;  /* 0x0000000000007941 */ /* 0x000fea0003800000 */
.L_x_1719:
        /* <DEDUP_REMOVED lines=23> */
.L_x_1722:
[----:B------:R-:W-:Y:S05]  /*2860*/  BSYNC B0 ;  /* 0x0000000000007941 */ /* 0x000fea0003800000 */
.L_x_1721:
        /* <DEDUP_REMOVED lines=43> */
.L_x_1724:
[----:B------:R-:W-:Y:S05]  /*2b20*/  BSYNC B0 ;  /* 0x0000000000007941 */ /* 0x000fea0003800000 */
.L_x_1723:
        /* <DEDUP_REMOVED lines=23> */
.L_x_1726:
[----:B------:R-:W-:Y:S05]  /*2ca0*/  BSYNC B0 ;  /* 0x0000000000007941 */ /* 0x000fea0003800000 */
.L_x_1725:
        /* <DEDUP_REMOVED lines=23> */
.L_x_1728:
[----:B------:R-:W-:Y:S05]  /*2e20*/  BSYNC B0 ;  /* 0x0000000000007941 */ /* 0x000fea0003800000 */
.L_x_1727:
        /* <DEDUP_REMOVED lines=23> */
.L_x_1730:
[----:B------:R-:W-:Y:S05]  /*2fa0*/  BSYNC B0 ;  /* 0x0000000000007941 */ /* 0x000fea0003800000 */
.L_x_1729:
        /* <DEDUP_REMOVED lines=32> */
.L_x_1732:
[----:B------:R-:W-:Y:S05]  /*31b0*/  BSYNC B0 ;  /* 0x0000000000007941 */ /* 0x000fea0003800000 */
.L_x_1731:
        /* <DEDUP_REMOVED lines=22> */
.L_x_1734:
[----:B------:R-:W-:Y:S05]  /*3320*/  BSYNC B0 ;  /* 0x0000000000007941 */ /* 0x000fea0003800000 */
.L_x_1733:
[----:B------:R-:W1:Y:S01]  /*3330*/  LDC.64 R18, c[0x0][0x3b8] ;  /* 0x0000ee00ff127b82 */ /* 0x000e620000000a00 */
        /* <DEDUP_REMOVED lines=22> */
.L_x_1736:
[----:B------:R-:W-:Y:S05]  /*34a0*/  BSYNC B0 ;  /* 0x0000000000007941 */ /* 0x000fea0003800000 */
.L_x_1735:
        /* <DEDUP_REMOVED lines=21> */
.L_x_1738:
[----:B------:R-:W-:Y:S05]  /*3600*/  BSYNC B0 ;  /* 0x0000000000007941 */ /* 0x000fea0003800000 */
.L_x_1737:
[----:B------:R-:W2:Y:S01]  /*3610*/  S2R R10, SR_TID.X ;  /* 0x00000000000a7919 */ /* 0x000ea20000002100 */
[----:B-1----:R-:W-:Y:S01]  /*3620*/  IMAD.MOV.U32 R2, RZ, RZ, 0x4 ;  /* 0x00000004ff027424 */ /* 0x002fe200078e00ff */
[----:B------:R-:W-:Y:S01]  /*3630*/  ISETP.NE.AND P3, PT, R13, RZ, PT ;  /* 0x000000ff0d00720c */ /* 0x000fe20003f65270 */
[----:B------:R-:W-:Y:S01]  /*3640*/  IMAD.MOV.U32 R243, RZ, RZ, 0x7f800000 ;  /* 0x7f800000fff37424 */ /* 0x000fe200078e00ff */
[----:B------:R-:W2:Y:S01]  /*3650*/  LDG.E.64 R8, desc[UR12][R18.64] ;  /* 0x0000000c12087981 */ /* 0x000ea2000c1e1b00 */
[----:B------:R-:W-:Y:S01]  /*3660*/  IMAD.MOV.U32 R244, RZ, RZ, 0x7f800000 ;  /* 0x7f800000fff47424 */ /* 0x000fe200078e00ff */
[----:B------:R-:W-:Y:S01]  /*3670*/  ISETP.NE.AND P2, PT, R17, RZ, PT ;  /* 0x000000ff1100720c */ /* 0x000fe20003f45270 */
[----:B------:R-:W-:Y:S01]  /*3680*/  IMAD.MOV.U32 R241, RZ, RZ, 0x7f800000 ;  /* 0x7f800000fff17424 */ /* 0x000fe200078e00ff */
[----:B------:R-:W2:Y:S01]  /*3690*/  LDG.E.64 R4, desc[UR12][R18.64+0x8] ;  /* 0x0000080c12047981 */ /* 0x000ea2000c1e1b00 */
[----:B------:R-:W-:Y:S01]  /*36a0*/  ISETP.NE.AND P0, PT, R12, RZ, PT ;  /* 0x000000ff0c00720c */ /* 0x000fe20003f05270 */
[----:B------:R-:W-:-:S02]  /*36b0*/  IMAD.WIDE R2, R245, R2, UR18 ;  /* 0x00000012f5027e25 */ /* 0x000fc4000f8e0202 */
[----:B------:R-:W0:Y:S02]  /*36c0*/  LDGDEPBAR ;  /* 0x00000000000079af */ /* 0x000e240000000000 */
[----:B------:R-:W-:Y:S02]  /*36d0*/  IMAD.MOV.U32 R6, RZ, RZ, 0x4 ;  /* 0x00000004ff067424 */ /* 0x000fe400078e00ff */
[----:B------:R-:W-:Y:S01]  /*36e0*/  IMAD.MOV.U32 R242, RZ, RZ, 0x7f800000 ;  /* 0x7f800000fff27424 */ /* 0x000fe200078e00ff */
[----:B------:R-:W5:Y:S01]  /*36f0*/  @!P3 LDG.E R243, desc[UR12][R2.64] ;  /* 0x0000000c02f3b981 */ /* 0x000f62000c1e1900 */
[----:B------:R-:W-:Y:S01]  /*3700*/  UIMAD UR7, UR47, UR61, UR58 ;  /* 0x0000003d2f0772a4 */ /* 0x000fe2000f8e023a */
[----:B------:R-:W-:Y:S01]  /*3710*/  IMAD.MOV.U32 R184, RZ, RZ, 0x20 ;  /* 0x00000020ffb87424 */ /* 0x000fe200078e00ff */
[----:B------:R-:W-:Y:S01]  /*3720*/  ULDC UR22, c[0x0][0x2d0] ;  /* 0x0000b40000167ab9 */ /* 0x000fe20000000800 */
[----:B------:R-:W5:Y:S01]  /*3730*/  @!P2 LDG.E R244, desc[UR12][R2.64+0x20] ;  /* 0x0000200c02f4a981 */ /* 0x000f62000c1e1900 */
[----:B------:R-:W-:Y:S01]  /*3740*/  IMAD.MOV.U32 R178, RZ, RZ, 0x40 ;  /* 0x00000040ffb27424 */ /* 0x000fe200078e00ff */
[----:B------:R-:W-:Y:S01]  /*3750*/  ULDC UR23, c[0x0][0x2dc] ;  /* 0x0000b70000177ab9 */ /* 0x000fe20000000800 */
[----:B------:R-:W-:Y:S01]  /*3760*/  IMAD.MOV.U32 R249, RZ, RZ, 0x40 ;  /* 0x00000040fff97424 */ /* 0x000fe200078e00ff */
[----:B------:R1:W5:Y:S01]  /*3770*/  @!P0 LDG.E R241, desc[UR12][R2.64+0x100] ;  /* 0x0001000c02f18981 */ /* 0x000362000c1e1900 */
[----:B------:R-:W-:-:S02]  /*3780*/  CS2R R126, SRZ ;  /* 0x00000000007e7805 */ /* 0x000fc4000001ff00 */
[----:B------:R-:W-:Y:S02]  /*3790*/  CS2R R124, SRZ ;  /* 0x00000000007c7805 */ /* 0x000fe4000001ff00 */
[----:B------:R-:W-:Y:S02]  /*37a0*/  CS2R R130, SRZ ;  /* 0x0000000000827805 */ /* 0x000fe4000001ff00 */
[----:B------:R-:W-:Y:S02]  /*37b0*/  CS2R R128, SRZ ;  /* 0x0000000000807805 */ /* 0x000fe4000001ff00 */
[----:B------:R-:W-:Y:S02]  /*37c0*/  CS2R R122, SRZ ;  /* 0x00000000007a7805 */ /* 0x000fe4000001ff00 */
[----:B------:R-:W-:Y:S02]  /*37d0*/  CS2R R120, SRZ ;  /* 0x0000000000787805 */ /* 0x000fe4000001ff00 */
[----:B--234-:R-:W-:-:S02]  /*37e0*/  SHF.R.S32.HI R0, RZ, 0x1f, R10 ;  /* 0x0000001fff007819 */ /* 0x01cfc4000001140a */
[----:B------:R-:W-:Y:S02]  /*37f0*/  CS2R R118, SRZ ;  /* 0x0000000000767805 */ /* 0x000fe4000001ff00 */
[----:B------:R-:W-:Y:S02]  /*3800*/  CS2R R116, SRZ ;  /* 0x0000000000747805 */ /* 0x000fe4000001ff00 */
[----:B------:R-:W-:Y:S02]  /*3810*/  CS2R R110, SRZ ;  /* 0x00000000006e7805 */ /* 0x000fe4000001ff00 */
[----:B------:R-:W-:Y:S02]  /*3820*/  LEA.HI R0, R0, R10, RZ, 0x4 ;  /* 0x0000000a00007211 */ /* 0x000fe400078f20ff */
[----:B------:R-:W-:Y:S02]  /*3830*/  CS2R R108, SRZ ;  /* 0x00000000006c7805 */ /* 0x000fe4000001ff00 */
[----:B------:R-:W-:-:S02]  /*3840*/  CS2R R114, SRZ ;  /* 0x0000000000727805 */ /* 0x000fc4000001ff00 */
[----:B------:R-:W-:Y:S02]  /*3850*/  CS2R R112, SRZ ;  /* 0x0000000000707805 */ /* 0x000fe4000001ff00 */
[----:B------:R-:W-:Y:S01]  /*3860*/  LOP3.LUT R0, R0, 0xfffffff0, RZ, 0xc0, !PT ;  /* 0xfffffff000007812 */ /* 0x000fe200078ec0ff */
[----:B------:R-:W-:Y:S01]  /*3870*/  @!P6 IMAD.WIDE R6, R11, R6, UR18 ;  /* 0x000000120b06ee25 */ /* 0x000fe2000f8e0206 */
        /* <DEDUP_REMOVED lines=8> */
[----:B-1----:R-:W-:Y:S01]  /*3900*/  LEA.HI R2, R22, R21, RZ, 0x4 ;  /* 0x0000001516027211 */ /* 0x002fe200078f20ff */
[----:B------:R-:W-:Y:S01]  /*3910*/  IMAD.IADD R0, R10, 0x1, -R0 ;  /* 0x000000010a007824 */ /* 0x000fe200078e0a00 */
[----:B------:R1:W5:Y:S01]  /*3920*/  @!P6 LDG.E R242, desc[UR12][R6.64] ;  /* 0x0000000c06f2e981 */ /* 0x000362000c1e1900 */
[----:B------:R-:W-:-:S02]  /*3930*/  CS2R R90, SRZ ;  /* 0x00000000005a7805 */ /* 0x000fc4000001ff00 */
[----:B------:R-:W-:Y:S02]  /*3940*/  LOP3.LUT R2, R2, 0xfffffff0, RZ, 0xc0, !PT ;  /* 0xfffffff002027812 */ /* 0x000fe400078ec0ff */
[----:B------:R-:W-:Y:S02]  /*3950*/  CS2R R88, SRZ ;  /* 0x0000000000587805 */ /* 0x000fe4000001ff00 */
[----:B------:R-:W-:Y:S02]  /*3960*/  CS2R R86, SRZ ;  /* 0x0000000000567805 */ /* 0x000fe4000001ff00 */
[----:B------:R-:W-:Y:S02]  /*3970*/  CS2R R84, SRZ ;  /* 0x0000000000547805 */ /* 0x000fe4000001ff00 */
[----:B------:R-:W-:Y:S01]  /*3980*/  CS2R R78, SRZ ;  /* 0x00000000004e7805 */ /* 0x000fe2000001ff00 */
[----:B------:R-:W-:Y:S01]  /*3990*/  IMAD.IADD R2, R21, 0x1, -R2 ;  /* 0x0000000115027824 */ /* 0x000fe200078e0a02 */
[----:B------:R-:W-:-:S02]  /*39a0*/  SHF.R.S32.HI R3, RZ, 0x1f, R0 ;  /* 0x0000001fff037819 */ /* 0x000fc40000011400 */
[----:B------:R-:W-:Y:S02]  /*39b0*/  CS2R R76, SRZ ;  /* 0x00000000004c7805 */ /* 0x000fe4000001ff00 */
[----:B------:R-:W-:Y:S02]  /*39c0*/  CS2R R82, SRZ ;  /* 0x0000000000527805 */ /* 0x000fe4000001ff00 */
[----:B------:R-:W-:Y:S02]  /*39d0*/  CS2R R80, SRZ ;  /* 0x0000000000507805 */ /* 0x000fe4000001ff00 */
[----:B------:R-:W-:Y:S02]  /*39e0*/  LEA.HI R3, R3, R0, RZ, 0x3 ;  /* 0x0000000003037211 */ /* 0x000fe400078f18ff */
[----:B------:R-:W-:Y:S02]  /*39f0*/  CS2R R74, SRZ ;  /* 0x00000000004a7805 */ /* 0x000fe4000001ff00 */
[----:B------:R-:W-:-:S02]  /*3a00*/  CS2R R72, SRZ ;  /* 0x0000000000487805 */ /* 0x000fc4000001ff00 */
[----:B------:R-:W-:Y:S02]  /*3a10*/  CS2R R70, SRZ ;  /* 0x0000000000467805 */ /* 0x000fe4000001ff00 */
[----:B------:R-:W-:Y:S02]  /*3a20*/  LOP3.LUT R3, R3, 0xfffffff8, RZ, 0xc0, !PT ;  /* 0xfffffff803037812 */ /* 0x000fe400078ec0ff */
[----:B------:R-:W-:Y:S01]  /*3a30*/  CS2R R68, SRZ ;  /* 0x0000000000447805 */ /* 0x000fe2000001ff00 */
[----:B------:R-:W-:Y:S01]  /*3a40*/  IMAD.MOV.U32 R236, RZ, RZ, R198 ;  /* 0x000000ffffec7224 */ /* 0x000fe200078e00c6 */
[----:B------:R-:W-:Y:S01]  /*3a50*/  ULDC.U8 UR11, c[0x0][0x388] ;  /* 0x0000e200000b7ab9 */ /* 0x000fe20000000000 */
[----:B------:R-:W-:Y:S01]  /*3a60*/  ULDC UR10, c[0x0][0x2ec] ;  /* 0x0000bb00000a7ab9 */ /* 0x000fe20000000800 */
[----:B-1----:R-:W-:-:S04]  /*3a70*/  SHF.R.S32.HI R6, RZ, 0x1f, R2 ;  /* 0x0000001fff067819 */ /* 0x002fc80000011402 */
[----:B------:R-:W-:-:S04]  /*3a80*/  LEA.HI R6, R6, R2, RZ, 0x3 ;  /* 0x0000000206067211 */ /* 0x000fc800078f18ff */
[----:B------:R-:W-:Y:S01]  /*3a90*/  LOP3.LUT R6, R6, 0xfffffff8, RZ, 0xc0, !PT ;  /* 0xfffffff806067812 */ /* 0x000fe200078ec0ff */
[----:B------:R-:W-:-:S04]  /*3aa0*/  IMAD.IADD R0, R0, 0x1, -R3 ;  /* 0x0000000100007824 */ /* 0x000fc800078e0a03 */
[----:B------:R-:W-:Y:S01]  /*3ab0*/  IMAD.IADD R2, R2, 0x1, -R6 ;  /* 0x0000000102027824 */ /* 0x000fe200078e0a06 */
[----:B------:R-:W-:Y:S01]  /*3ac0*/  USHF.L.U32 UR7, UR7, 0x5, URZ ;  /* 0x0000000507077899 */ /* 0x000fe2000800063f */
[----:B------:R-:W-:Y:S01]  /*3ad0*/  LOP3.LUT P2, RZ, R0, 0x4, RZ, 0xc0, !PT ;  /* 0x0000000400ff7812 */ /* 0x000fe2000784c0ff */
[----:B------:R-:W-:Y:S02]  /*3ae0*/  VIADD R0, R185, 0x2000 ;  /* 0x00002000b9007836 */ /* 0x000fe40000000000 */
[C---:B------:R-:W-:Y:S02]  /*3af0*/  LOP3.LUT P0, RZ, R2.reuse, 0x2, RZ, 0xc0, !PT ;  /* 0x0000000202ff7812 */ /* 0x040fe4000780c0ff */
[----:B------:R-:W-:Y:S01]  /*3b00*/  LOP3.LUT P5, RZ, R2, 0x4, RZ, 0xc0, !PT ;  /* 0x0000000402ff7812 */ /* 0x000fe200078ac0ff */
[----:B------:R-:W-:Y:S01]  /*3b10*/  VIADD R2, R186, 0x2000 ;  /* 0x00002000ba027836 */ /* 0x000fe20000000000 */
[----:B------:R-:W-:Y:S01]  /*3b20*/  USHF.R.S32.HI UR8, URZ, 0x1f, UR7 ;  /* 0x0000001f3f087899 */ /* 0x000fe20008011407 */
[----:B------:R-:W-:-:S02]  /*3b30*/  SHF.R.S32.HI R3, RZ, 0x1f, R15 ;  /* 0x0000001fff037819 */ /* 0x000fc4000001140f */
[----:B------:R-:W-:Y:S02]  /*3b40*/  SEL R0, R0, R185, !P1 ;  /* 0x000000b900007207 */ /* 0x000fe40004800000 */
[----:B------:R-:W-:Y:S02]  /*3b50*/  SEL R2, R2, R186, !P1 ;  /* 0x000000ba02027207 */ /* 0x000fe40004800000 */
[----:B------:R-:W-:Y:S02]  /*3b60*/  LEA R183, R0, UR4, 0x1 ;  /* 0x0000000400b77c11 */ /* 0x000fe4000f8e08ff */
[----:B------:R-:W-:Y:S02]  /*3b70*/  LEA R177, R2, UR4, 0x1 ;  /* 0x0000000402b17c11 */ /* 0x000fe4000f8e08ff */
[----:B------:R-:W-:Y:S02]  /*3b80*/  SEL R184, R184, 0xffffffe0, !P0 ;  /* 0xffffffe0b8b87807 */ /* 0x000fe40004000000 */
[----:B------:R-:W-:-:S02]  /*3b90*/  SEL R178, R178, 0xffffffc0, !P5 ;  /* 0xffffffc0b2b27807 */ /* 0x000fc40006800000 */
[----:B------:R-:W-:Y:S02]  /*3ba0*/  SEL R249, R249, 0xffffffc0, !P2 ;  /* 0xffffffc0f9f97807 */ /* 0x000fe40005000000 */
[----:B------:R-:W-:Y:S02]  /*3bb0*/  R2UR UR15, R9 ;  /* 0x00000000090f72ca */ /* 0x000fe400000e0000 */
[----:B------:R-:W-:Y:S02]  /*3bc0*/  R2UR UR16, R8 ;  /* 0x00000000081072ca */ /* 0x000fe400000e0000 */
[----:B------:R-:W-:Y:S01]  /*3bd0*/  IADD3 R246, P4, P3, R4, UR7, R15 ;  /* 0x0000000704f67c10 */ /* 0x000fe2000fb9e00f */
[----:B------:R-:W-:-:S03]  /*3be0*/  UIADD3 UR7, UR30, 0x80, URZ ;  /* 0x000000801e077890 */ /* 0x000fc6000fffe03f */
[----:B------:R-:W-:Y:S01]  /*3bf0*/  IADD3.X R250, R5, UR8, R3, P4, P3 ;  /* 0x0000000805fa7c10 */ /* 0x000fe2000a7e6403 */
[----:B------:R-:W-:Y:S01]  /*3c00*/  IMAD.WIDE.U32 R246, R246, -0x2daee0ad, RZ ;  /* 0xd2511f53f6f67825 */ /* 0x000fe200078e00ff */
[----:B------:R-:W-:-:S11]  /*3c10*/  UISETP.GE.AND UP0, UPT, UR7, UR6, UPT ;  /* 0x000000060700728c */ /* 0x000fd6000bf06270 */
.L_x_1741:
[----:B------:R-:W-:Y:S01]  /*3c20*/  PLOP3.LUT P0, PT, PT, PT, UP0, 0x80, 0x0 ;  /* 0x000000000000781c */ /* 0x000fe20003f0f008 */
[----:B------:R-:W0:Y:S01]  /*3c30*/  LDGDEPBAR ;  /* 0x00000000000079af */ /* 0x000e220000000000 */
[----:B------:R-:W-:Y:S01]  /*3c40*/  PLOP3.LUT P3, PT, PT, PT, UP0, 0x80, 0x0 ;  /* 0x000000000000781c */ /* 0x000fe20003f6f008 */
[C---:B------:R-:W-:Y:S01]  /*3c50*/  IMAD.IADD R0, R183.reuse, 0x1, R184 ;  /* 0x00000001b7007824 */ /* 0x040fe200078e02b8 */
[----:B------:R-:W-:Y:S01]  /*3c60*/  PLOP3.LUT P2, PT, PT, PT, UP0, 0x80, 0x0 ;  /* 0x000000000000781c */ /* 0x000fe20003f4f008 */
[----:B------:R-:W-:Y:S01]  /*3c70*/  UIADD3 UR9, UR16, -0x255992d5, URZ ;  /* 0xdaa66d2b10097890 */ /* 0x000fe2000fffe03f */
[----:B------:R-:W-:Y:S01]  /*3c80*/  PLOP3.LUT P1, PT, PT, PT, UP0, 0x80, 0x0 ;  /* 0x000000000000781c */ /* 0x000fe20003f2f008 */
[----:B------:R-:W-:Y:S01]  /*3c90*/  IMAD.U32 R2, RZ, RZ, UR21 ;  /* 0x00000015ff027e24 */ /* 0x000fe2000f8e00ff */
[----:B------:R-:W-:Y:S01]  /*3ca0*/  PLOP3.LUT P4, PT, PT, PT, UP0, 0x80, 0x0 ;  /* 0x000000000000781c */ /* 0x000fe20003f8f008 */
[----:B------:R-:W-:Y:S01]  /*3cb0*/  UIADD3 UR7, UR16, -0x61c88647, URZ ;  /* 0x9e3779b910077890 */ /* 0x000fe2000fffe03f */
[----:B------:R-:W-:Y:S01]  /*3cc0*/  PLOP3.LUT P5, PT, PT, PT, UP0, 0x80, 0x0 ;  /* 0x000000000000781c */ /* 0x000fe20003faf008 */
[----:B------:R-:W-:Y:S01]  /*3cd0*/  UIADD3 UR8, UR15, -0x4498517b, URZ ;  /* 0xbb67ae850f087890 */ /* 0x000fe2000fffe03f */
        /* <DEDUP_REMOVED lines=242> */
[----:B------:R-:W-:Y:S02]  /*4c00*/  PLOP3.LUT P2, PT, PT, PT, UP0, 0x80, 0x0 ;  /* 0x000000000000781c */ /* 0x000fe40003f4f008 */
[----:B------:R-:W-:Y:S01]  /*4c10*/  PLOP3.LUT P4, PT, PT, PT, UP0, 0x80, 0x0 ;  /* 0x000000000000781c */ /* 0x000fe20003f8f008 */
[C---:B------:R-:W-:Y:S01]  /*4c20*/  @P0 VIADD R149, R0.reuse, 0x30 ;  /* 0x0000003000950836 */ /* 0x040fe20000000000 */
[----:B------:R-:W-:Y:S01]  /*4c30*/  LOP3.LUT R133, R3, UR7, R134, 0x96, !PT ;  /* 0x0000000703857c12 */ /* 0x000fe2000f8e9686 */
[----:B------:R-:W-:Y:S01]  /*4c40*/  UIADD3 UR7, UR16, 0x3c6ef372, URZ ;  /* 0x3c6ef37210077890 */ /* 0x000fe2000fffe03f */
        /* <DEDUP_REMOVED lines=8> */
[----:B------:R-:W-:Y:S01]  /*4cd0*/  PLOP3.LUT P6, PT, PT, PT, UP0, 0x80, 0x0 ;  /* 0x000000000000781c */ /* 0x000fe20003fcf008 */
[----:B------:R-:W-:Y:S01]  /*4ce0*/  IMAD.WIDE.U32 R136, R136, -0x326172a9, RZ ;  /* 0xcd9e8d5788887825 */ /* 0x000fe200078e00ff */
[----:B------:R-:W-:Y:S02]  /*4cf0*/  @P2 ISETP.GE.AND P2, PT, R149, UR6, PT ;  /* 0x0000000695002c0c */ /* 0x000fe4000bf46270 */
[----:B------:R-:W-:Y:S01]  /*4d00*/  @P4 ISETP.GE.AND P4, PT, R148, UR6, PT ;  /* 0x0000000694004c0c */ /* 0x000fe2000bf86270 */
[----:B------:R-:W-:Y:S01]  /*4d10*/  IMAD.WIDE.U32 R134, R134, -0x326172a9, RZ ;  /* 0xcd9e8d5786867825 */ /* 0x000fe200078e00ff */
[----:B------:R-:W-:Y:S02]  /*4d20*/  @P5 ISETP.GE.AND P5, PT, R150, UR6, PT ;  /* 0x0000000696005c0c */ /* 0x000fe4000bfa6270 */
[--C-:B------:R-:W-:Y:S01]  /*4d30*/  LOP3.LUT R162, R137, UR7, R2.reuse, 0x96, !PT ;  /* 0x0000000789a27c12 */ /* 0x100fe2000f8e9602 */
[----:B------:R-:W-:Y:S01]  /*4d40*/  IMAD.WIDE.U32 R148, R152, -0x2daee0ad, RZ ;  /* 0xd2511f5398947825 */ /* 0x000fe200078e00ff */
[----:B------:R-:W-:Y:S02]  /*4d50*/  LOP3.LUT R158, R135, UR7, R2, 0x96, !PT ;  /* 0x00000007879e7c12 */ /* 0x000fe4000f8e9602 */
[--C-:B------:R-:W-:Y:S01]  /*4d60*/  LOP3.LUT R160, R137, UR7, R132.reuse, 0x96, !PT ;  /* 0x0000000789a07c12 */ /* 0x100fe2000f8e9684 */
        /* <DEDUP_REMOVED lines=18> */
[----:B------:R-:W-:Y:S02]  /*4e90*/  FSETP.NEU.FTZ.AND P0, PT, R241, -INF , PT ;  /* 0xff800000f100780b */ /* 0x000fe40003f1d000 */
[----:B------:R-:W-:Y:S01]  /*4ea0*/  LOP3.LUT R156, R161, UR7, R148, 0x96, !PT ;  /* 0x00000007a19c7c12 */ /* 0x000fe2000f8e9694 */
[----:B------:R-:W-:Y:S01]  /*4eb0*/  FMUL.FTZ R0, R241, 1.4426950216293334961 ;  /* 0x3fb8aa3bf1007820 */ /* 0x000fe20000410000 */
[----:B------:R-:W-:Y:S01]  /*4ec0*/  IMAD.WIDE.U32 R142, R133, -0x2daee0ad, RZ ;  /* 0xd2511f53858e7825 */ /* 0x000fe200078e00ff */
[----:B------:R-:W-:Y:S03]  /*4ed0*/  LOP3.LUT R133, R155, UR7, R2, 0x96, !PT ;  /* 0x000000079b857c12 */ /* 0x000fe6000f8e9602 */
[--C-:B------:R-:W-:Y:S01]  /*4ee0*/  FFMA.FTZ R7, R7, UR10, -R3.reuse ;  /* 0x0000000a07077c23 */ /* 0x100fe20008010803 */
[----:B------:R-:W-:Y:S01]  /*4ef0*/  FSEL R2, R0, RZ, P0 ;  /* 0x000000ff00027208 */ /* 0x000fe20000000000 */
[C---:B------:R-:W-:Y:S01]  /*4f00*/  FMUL.FTZ R0, R242.reuse, 1.4426950216293334961 ;  /* 0x3fb8aa3bf2007820 */ /* 0x040fe20000410000 */
[----:B------:R-:W-:Y:S01]  /*4f10*/  FSETP.NEU.FTZ.AND P0, PT, R242, -INF , PT ;  /* 0xff800000f200780b */ /* 0x000fe20003f1d000 */
[----:B------:R-:W-:Y:S01]  /*4f20*/  FFMA.FTZ R4, R4, UR10, -R132 ;  /* 0x0000000a04047c23 */ /* 0x000fe20008010884 */
[----:B------:R-:W-:Y:S01]  /*4f30*/  LOP3.LUT R152, R143, UR8, R140, 0x96, !PT ;  /* 0x000000088f987c12 */ /* 0x000fe2000f8e968c */
[----:B------:R-:W-:Y:S01]  /*4f40*/  FFMA.FTZ R5, R5, UR10, -R132 ;  /* 0x0000000a05057c23 */ /* 0x000fe20008010884 */
[----:B------:R-:W-:Y:S01]  /*4f50*/  FSEL R0, R0, RZ, P0 ;  /* 0x000000ff00007208 */ /* 0x000fe20000000000 */
[--C-:B------:R-:W-:Y:S01]  /*4f60*/  FFMA.FTZ R6, R6, UR10, -R3.reuse ;  /* 0x0000000a06067c23 */ /* 0x100fe20008010803 */
[----:B------:R-:W-:Y:S01]  /*4f70*/  PLOP3.LUT P0, PT, PT, PT, UP0, 0x80, 0x0 ;  /* 0x000000000000781c */ /* 0x000fe20003f0f008 */
[----:B------:R-:W1:Y:S01]  /*4f80*/  MUFU.EX2 R197, R4 ;  /* 0x0000000400c57308 */ /* 0x000e620000000800 */
[----:B------:R-:W-:Y:S01]  /*4f90*/  LOP3.LUT R143, R163, UR7, R150, 0x96, !PT ;  /* 0x00000007a38f7c12 */ /* 0x000fe2000f8e9696 */
[--C-:B------:R-:W-:Y:S01]  /*4fa0*/  FFMA.FTZ R8, R8, UR10, -R2.reuse ;  /* 0x0000000a08087c23 */ /* 0x100fe20008010802 */
[----:B------:R-:W-:Y:S01]  /*4fb0*/  FFMA.FTZ R9, R9, UR10, -R2 ;  /* 0x0000000a09097c23 */ /* 0x000fe20008010802 */
[--C-:B------:R-:W-:Y:S01]  /*4fc0*/  FFMA.FTZ R32, R32, UR10, -R132.reuse ;  /* 0x0000000a20207c23 */ /* 0x100fe20008010884 */
[--C-:B------:R-:W-:Y:S01]  /*4fd0*/  FFMA.FTZ R34, R34, UR10, -R3.reuse ;  /* 0x0000000a22227c23 */ /* 0x100fe20008010803 */
[--C-:B------:R-:W-:Y:S01]  /*4fe0*/  FFMA.FTZ R35, R35, UR10, -R3.reuse ;  /* 0x0000000a23237c23 */ /* 0x100fe20008010803 */
[----:B------:R-:W-:Y:S03]  /*4ff0*/  FFMA.FTZ R33, R33, UR10, -R132 ;  /* 0x0000000a21217c23 */ /* 0x000fe60008010884 */
[----:B------:R2:W-:Y:S01]  /*5000*/  MUFU.EX2 R196, R5 ;  /* 0x0000000500c47308 */ /* 0x0005e20000000800 */
[----:B------:R-:W-:Y:S04]  /*5010*/  IMAD.WIDE.U32 R148, R149, -0x326172a9, RZ ;  /* 0xcd9e8d5795947825 */ /* 0x000fe800078e00ff */
[----:B------:R-:W-:Y:S01]  /*5020*/  FFMA.FTZ R10, R10, UR10, -R0 ;  /* 0x0000000a0a0a7c23 */ /* 0x000fe20008010800 */
[----:B------:R-:W-:Y:S01]  /*5030*/  UIADD3 UR8, UR16, 0x78dde6e4, URZ ;  /* 0x78dde6e410087890 */ /* 0x000fe2000fffe03f */
[----:B------:R-:W-:Y:S01]  /*5040*/  @P0 FSEL R44, R44, -INF , !P1 ;  /* 0xff8000002c2c0808 */ /* 0x000fe20004800000 */
[----:B------:R-:W-:Y:S01]  /*5050*/  IMAD.WIDE.U32 R158, R158, -0x2daee0ad, RZ ;  /* 0xd2511f539e9e7825 */ /* 0x000fe200078e00ff */
[----:B------:R-:W-:Y:S01]  /*5060*/  PLOP3.LUT P0, PT, PT, PT, UP0, 0x80, 0x0 ;  /* 0x000000000000781c */ /* 0x000fe20003f0f008 */
[----:B------:R3:W4:Y:S02]  /*5070*/  MUFU.EX2 R194, R6 ;  /* 0x0000000600c27308 */ /* 0x0007240000000800 */
[----:B------:R-:W-:Y:S01]  /*5080*/  IMAD.WIDE.U32 R150, R151, -0x326172a9, RZ ;  /* 0xcd9e8d5797967825 */ /* 0x000fe200078e00ff */
[----:B------:R-:W-:Y:S01]  /*5090*/  LOP3.LUT R137, R159, UR7, R142, 0x96, !PT ;  /* 0x000000079f897c12 */ /* 0x000fe2000f8e968e */
[----:B------:R-:W-:Y:S02]  /*50a0*/  UIADD3 UR7, UR15, -0x126145ec, URZ ;  /* 0xed9eba140f077890 */ /* 0x000fe4000fffe03f */
[----:B------:R-:W-:Y:S01]  /*50b0*/  FFMA.FTZ R11, R11, UR10, -R0 ;  /* 0x0000000a0b0b7c23 */ /* 0x000fe20008010800 */
[----:B------:R-:W-:Y:S01]  /*50c0*/  IMAD.WIDE.U32 R156, R156, -0x326172a9, RZ ;  /* 0xcd9e8d579c9c7825 */ /* 0x000fe200078e00ff */
[----:B------:R-:W-:Y:S02]  /*50d0*/  LOP3.LUT R140, R151, UR9, R134, 0x96, !PT ;  /* 0x00000009978c7c12 */ /* 0x000fe4000f8e9686 */
[----:B------:R-:W-:Y:S01]  /*50e0*/  MUFU.EX2 R219, R8 ;  /* 0x0000000800db7308 */ /* 0x000fe20000000800 */
[----:B--2---:R-:W-:Y:S04]  /*50f0*/  IMAD.WIDE.U32 R4, R135, -0x326172a9, RZ ;  /* 0xcd9e8d5787047825 */ /* 0x004fe800078e00ff */
[----:B------:R-:W-:Y:S01]  /*5100*/  FFMA.FTZ R14, R14, UR10, -R0 ;  /* 0x0000000a0e0e7c23 */ /* 0x000fe20008010800 */
[----:B------:R-:W-:Y:S01]  /*5110*/  @P0 FSEL R46, R46, -INF , !P1 ;  /* 0xff8000002e2e0808 */ /* 0x000fe20004800000 */
[----:B------:R-:W-:Y:S01]  /*5120*/  IMAD.WIDE.U32 R142, R143, -0x326172a9, RZ ;  /* 0xcd9e8d578f8e7825 */ /* 0x000fe200078e00ff */
[----:B------:R-:W-:Y:S02]  /*5130*/  LOP3.LUT R5, R5, UR9, R136, 0x96, !PT ;  /* 0x0000000905057c12 */ /* 0x000fe4000f8e9688 */
[----:B------:R-:W-:Y:S01]  /*5140*/  LOP3.LUT R151, R157, UR8, R4, 0x96, !PT ;  /* 0x000000089d977c12 */ /* 0x000fe2000f8e9604 */
[----:B------:R2:W-:Y:S01]  /*5150*/  MUFU.EX2 R218, R9 ;  /* 0x0000000900da7308 */ /* 0x0005e20000000800 */
[----:B---3--:R-:W-:Y:S01]  /*5160*/  LOP3.LUT R6, R149, UR9, R136, 0x96, !PT ;  /* 0x0000000995067c12 */ /* 0x008fe2000f8e9688 */
[----:B------:R-:W-:Y:S01]  /*5170*/  IMAD.WIDE.U32 R152, R152, -0x326172a9, RZ ;  /* 0xcd9e8d5798987825 */ /* 0x000fe200078e00ff */
[----:B------:R-:W-:Y:S02]  /*5180*/  LOP3.LUT R159, R143, UR8, R148, 0x96, !PT ;  /* 0x000000088f9f7c12 */ /* 0x000fe4000f8e9694 */
[----:B------:R-:W-:Y:S01]  /*5190*/  PLOP3.LUT P0, PT, PT, PT, UP0, 0x80, 0x0 ;  /* 0x000000000000781c */ /* 0x000fe20003f0f008 */
[----:B------:R-:W-:Y:S01]  /*51a0*/  IMAD.WIDE.U32 R138, R133, -0x326172a9, RZ ;  /* 0xcd9e8d57858a7825 */ /* 0x000fe200078e00ff */
[----:B------:R-:W-:Y:S03]  /*51b0*/  LOP3.LUT R134, R153, UR9, R134, 0x96, !PT ;  /* 0x0000000999867c12 */ /* 0x000fe6000f8e9686 */
[----:B------:R3:W4:Y:S01]  /*51c0*/  MUFU.EX2 R215, R7 ;  /* 0x0000000700d77308 */ /* 0x0007220000000800 */
[----:B------:R-:W-:Y:S01]  /*51d0*/  UIADD3 UR9, UR15, -0x56f99767, URZ ;  /* 0xa90668990f097890 */ /* 0x000fe2000fffe03f */
[----:B------:R-:W-:Y:S01]  /*51e0*/  IMAD.WIDE.U32 R4, R5, -0x2daee0ad, RZ ;  /* 0xd2511f5305047825 */ /* 0x000fe200078e00ff */
[----:B------:R-:W-:Y:S03]  /*51f0*/  LOP3.LUT R148, R139, UR8, R150, 0x96, !PT ;  /* 0x000000088b947c12 */ /* 0x000fe6000f8e9696 */
[----:B------:R-:W-:Y:S01]  /*5200*/  FFMA.FTZ R13, R13, UR10, -R2 ;  /* 0x0000000a0d0d7c23 */ /* 0x000fe20008010802 */
[----:B------:R-:W-:Y:S01]  /*5210*/  IMAD.WIDE.U32 R150, R151, -0x2daee0ad, RZ ;  /* 0xd2511f5397967825 */ /* 0x000fe200078e00ff */
[----:B------:R-:W-:Y:S02]  /*5220*/  LOP3.LUT R160, R5, UR7, R160, 0x96, !PT ;  /* 0x0000000705a07c12 */ /* 0x000fe4000f8e96a0 */
[----:B------:R-:W-:Y:S01]  /*5230*/  MUFU.EX2 R166, R32 ;  /* 0x0000002000a67308 */ /* 0x000fe20000000800 */
[----:B------:R-:W-:Y:S01]  /*5240*/  FFMA.FTZ R17, R17, UR10, -R132 ;  /* 0x0000000a11117c23 */ /* 0x000fe20008010884 */
[----:B------:R-:W-:Y:S01]  /*5250*/  @P0 FSEL R48, R48, -INF , !P1 ;  /* 0xff80000030300808 */ /* 0x000fe20004800000 */
[----:B--2---:R-:W-:Y:S01]  /*5260*/  IMAD.WIDE.U32 R8, R6, -0x2daee0ad, RZ ;  /* 0xd2511f5306087825 */ /* 0x004fe200078e00ff */
[----:B------:R-:W-:Y:S03]  /*5270*/  PLOP3.LUT P0, PT, PT, PT, UP0, 0x80, 0x0 ;  /* 0x000000000000781c */ /* 0x000fe60003f0f008 */
[----:B------:R-:W-:Y:S01]  /*5280*/  FFMA.FTZ R12, R12, UR10, -R2 ;  /* 0x0000000a0c0c7c23 */ /* 0x000fe20008010802 */
[----:B------:R-:W-:Y:S01]  /*5290*/  FFMA.FTZ R48, R48, UR10, -R132 ;  /* 0x0000000a30307c23 */ /* 0x000fe20008010884 */
[----:B------:R-:W-:Y:S01]  /*52a0*/  LOP3.LUT R139, R9, UR7, R162, 0x96, !PT ;  /* 0x00000007098b7c12 */ /* 0x000fe2000f8e96a2 */
[----:B------:R-:W-:Y:S01]  /*52b0*/  MUFU.EX2 R187, R34 ;  /* 0x0000002200bb7308 */ /* 0x000fe20000000800 */
[----:B------:R-:W-:Y:S01]  /*52c0*/  LOP3.LUT R9, R151, UR9, R4, 0x96, !PT ;  /* 0x0000000997097c12 */ /* 0x000fe2000f8e9604 */
[----:B------:R-:W-:Y:S01]  /*52d0*/  IMAD.WIDE.U32 R140, R140, -0x2daee0ad, RZ ;  /* 0xd2511f538c8c7825 */ /* 0x000fe200078e00ff */
[----:B---3--:R-:W2:Y:S03]  /*52e0*/  LDSM.16.M88.4 R4, [R181+0x1800] ;  /* 0x00180000b504783b */ /* 0x008ea60000000200 */
[----:B------:R-:W-:Y:S01]  /*52f0*/  FFMA.FTZ R16, R16, UR10, -R132 ;  /* 0x0000000a10107c23 */ /* 0x000fe20008010884 */
[----:B------:R-:W-:Y:S01]  /*5300*/  IMAD.WIDE.U32 R134, R134, -0x2daee0ad, RZ ;  /* 0xd2511f5386867825 */ /* 0x000fe200078e00ff */
[----:B------:R-:W-:Y:S02]  /*5310*/  LOP3.LUT R153, R141, UR7, R154, 0x96, !PT ;  /* 0x000000078d997c12 */ /* 0x000fe4000f8e969a */
[----:B------:R-:W-:Y:S01]  /*5320*/  MUFU.EX2 R175, R35 ;  /* 0x0000002300af7308 */ /* 0x000fe20000000800 */
[----:B------:R-:W-:Y:S01]  /*5330*/  @P0 FSEL R50, R50, -INF , !P1 ;  /* 0xff80000032320808 */ /* 0x000fe20004800000 */
[----:B------:R-:W-:Y:S01]  /*5340*/  IMAD.WIDE.U32 R136, R137, -0x326172a9, RZ ;  /* 0xcd9e8d5789887825 */ /* 0x000fe200078e00ff */
[----:B------:R-:W-:Y:S02]  /*5350*/  PLOP3.LUT P0, PT, PT, PT, UP0, 0x80, 0x0 ;  /* 0x000000000000781c */ /* 0x000fe40003f0f008 */
[----:B------:R-:W-:Y:S01]  /*5360*/  PLOP3.LUT P1, PT, PT, PT, UP0, 0x80, 0x0 ;  /* 0x000000000000781c */ /* 0x000fe20003f2f008 */
[--C-:B------:R-:W-:Y:S01]  /*5370*/  FFMA.FTZ R50, R50, UR10, -R3.reuse ;  /* 0x0000000a32327c23 */ /* 0x100fe20008010803 */
[----:B------:R-:W-:Y:S03]  /*5380*/  LOP3.LUT R141, R135, UR7, R158, 0x96, !PT ;  /* 0x00000007878d7c12 */ /* 0x000fe6000f8e969e */
[----:B------:R-:W-:Y:S01]  /*5390*/  MUFU.EX2 R165, R33 ;  /* 0x0000002100a57308 */ /* 0x000fe20000000800 */
[----:B------:R-:W-:Y:S01]  /*53a0*/  LOP3.LUT R154, R137, UR8, R152, 0x96, !PT ;  /* 0x00000008899a7c12 */ /* 0x000fe2000f8e9698 */
[----:B------:R-:W-:Y:S04]  /*53b0*/  IMAD.WIDE.U32 R152, R153, -0x326172a9, RZ ;  /* 0xcd9e8d5799987825 */ /* 0x000fe800078e00ff */
[--C-:B------:R-:W-:Y:S01]  /*53c0*/  FFMA.FTZ R18, R18, UR10, -R3.reuse ;  /* 0x0000000a12127c23 */ /* 0x100fe20008010803 */
[----:B------:R-:W-:Y:S01]  /*53d0*/  UIADD3 UR8, UR16, -0x4ab325aa, URZ ;  /* 0xb54cda5610087890 */ /* 0x000fe2000fffe03f */
[----:B------:R-:W-:Y:S01]  /*53e0*/  FFMA.FTZ R15, R15, UR10, -R0 ;  /* 0x0000000a0f0f7c23 */ /* 0x000fe20008010800 */
[----:B------:R-:W-:Y:S04]  /*53f0*/  IMAD.WIDE.U32 R154, R154, -0x2daee0ad, RZ ;  /* 0xd2511f539a9a7825 */ /* 0x000fe800078e00ff */
[--C-:B------:R-:W-:Y:S01]  /*5400*/  FFMA.FTZ R19, R19, UR10, -R3.reuse ;  /* 0x0000000a13137c23 */ /* 0x100fe20008010803 */
[----:B------:R-:W-:Y:S01]  /*5410*/  MUFU.EX2 R164, R50 ;  /* 0x0000003200a47308 */ /* 0x000fe20000000800 */
[----:B------:R-:W-:Y:S01]  /*5420*/  @P0 FSEL R45, R45, -INF , !P3 ;  /* 0xff8000002d2d0808 */ /* 0x000fe20005800000 */
[--C-:B------:R-:W-:Y:S01]  /*5430*/  FFMA.FTZ R21, R21, UR10, -R132.reuse ;  /* 0x0000000a15157c23 */ /* 0x100fe20008010884 */
[----:B------:R-:W-:Y:S01]  /*5440*/  PLOP3.LUT P0, PT, PT, PT, UP0, 0x80, 0x0 ;  /* 0x000000000000781c */ /* 0x000fe20003f0f008 */
[----:B------:R-:W-:Y:S01]  /*5450*/  FFMA.FTZ R20, R20, UR10, -R132 ;  /* 0x0000000a14147c23 */ /* 0x000fe20008010884 */
[----:B------:R-:W-:Y:S01]  /*5460*/  @P1 FSEL R47, R47, -INF , !P3 ;  /* 0xff8000002f2f1808 */ /* 0x000fe20005800000 */
[--C-:B------:R-:W-:Y:S01]  /*5470*/  FFMA.FTZ R22, R22, UR10, -R3.reuse ;  /* 0x0000000a16167c23 */ /* 0x100fe20008010803 */
[----:B------:R-:W-:Y:S01]  /*5480*/  PLOP3.LUT P1, PT, PT, PT, UP0, 0x80, 0x0 ;  /* 0x000000000000781c */ /* 0x000fe20003f2f008 */
[----:B------:R-:W-:Y:S01]  /*5490*/  FFMA.FTZ R24, R24, UR10, -R2 ;  /* 0x0000000a18187c23 */ /* 0x000fe20008010802 */
[----:B------:R-:W-:Y:S01]  /*54a0*/  LOP3.LUT R143, R155, UR9, R134, 0x96, !PT ;  /* 0x000000099b8f7c12 */ /* 0x000fe2000f8e9686 */
[----:B------:R-:W-:Y:S01]  /*54b0*/  FFMA.FTZ R27, R27, UR10, -R0 ;  /* 0x0000000a1b1b7c23 */ /* 0x000fe20008010800 */
[--C-:B------:R-:W-:Y:S01]  /*54c0*/  FFMA.FTZ R28, R28, UR10, -R2.reuse ;  /* 0x0000000a1c1c7c23 */ /* 0x100fe20008010802 */
[--C-:B------:R-:W-:Y:S01]  /*54d0*/  FFMA.FTZ R23, R23, UR10, -R3.reuse ;  /* 0x0000000a17177c23 */ /* 0x100fe20008010803 */
[----:B------:R-:W-:Y:S01]  /*54e0*/  FFMA.FTZ R25, R25, UR10, -R2 ;  /* 0x0000000a19197c23 */ /* 0x000fe20008010802 */
[--C-:B------:R-:W-:Y:S01]  /*54f0*/  FFMA.FTZ R30, R30, UR10, -R0.reuse ;  /* 0x0000000a1e1e7c23 */ /* 0x100fe20008010800 */
[----:B------:R-:W-:Y:S01]  /*5500*/  FFMA.FTZ R31, R31, UR10, -R0 ;  /* 0x0000000a1f1f7c23 */ /* 0x000fe20008010800 */
[----:B------:R-:W-:Y:S01]  /*5510*/  @P0 FSEL R49, R49, -INF , !P3 ;  /* 0xff80000031310808 */ /* 0x000fe20005800000 */
[----:B------:R-:W-:Y:S01]  /*5520*/  FFMA.FTZ R29, R29, UR10, -R2 ;  /* 0x0000000a1d1d7c23 */ /* 0x000fe20008010802 */
[----:B------:R-:W-:Y:S01]  /*5530*/  PLOP3.LUT P0, PT, PT, PT, UP0, 0x80, 0x0 ;  /* 0x000000000000781c */ /* 0x000fe20003f0f008 */
[-C--:B--2---:R-:W-:Y:S01]  /*5540*/  HMMA.16816.F32.BF16 R52, R168, R4.reuse, R52 ;  /* 0x00000004a834723c */ /* 0x084fe20000041834 */
[----:B------:R-:W-:Y:S01]  /*5550*/  MUFU.EX2 R216, R13 ;  /* 0x0000000d00d87308 */ /* 0x000fe20000000800 */
[----:B------:R-:W-:Y:S01]  /*5560*/  UIADD3 UR7, UR16, 0x1715609d, URZ ;  /* 0x1715609d10077890 */ /* 0x000fe2000fffe03f */
[----:B------:R-:W-:Y:S01]  /*5570*/  @P1 FSEL R51, R51, -INF , !P3 ;  /* 0xff80000033331808 */ /* 0x000fe20005800000 */
[----:B------:R-:W-:Y:S01]  /*5580*/  FFMA.FTZ R49, R49, UR10, -R132 ;  /* 0x0000000a31317c23 */ /* 0x000fe20008010884 */
[----:B------:R-:W-:Y:S01]  /*5590*/  PLOP3.LUT P1, PT, PT, PT, UP0, 0x80, 0x0 ;  /* 0x000000000000781c */ /* 0x000fe20003f2f008 */
[C---:B------:R-:W-:Y:S01]  /*55a0*/  HMMA.16816.F32.BF16 R56, R144.reuse, R4, R56 ;  /* 0x000000049038723c */ /* 0x040fe20000041838 */
[----:B------:R-:W-:Y:S04]  /*55b0*/  PLOP3.LUT P3, PT, PT, PT, UP0, 0x80, 0x0 ;  /* 0x000000000000781c */ /* 0x000fe80003f6f008 */
[----:B------:R-:W-:Y:S01]  /*55c0*/  MUFU.EX2 R223, R10 ;  /* 0x0000000a00df7308 */ /* 0x000fe20000000800 */
[----:B------:R-:W-:Y:S01]  /*55d0*/  LOP3.LUT R133, R153, UR7, R138, 0x96, !PT ;  /* 0x0000000799857c12 */ /* 0x000fe2000f8e968a */
[-C--:B------:R-:W-:Y:S04]  /*55e0*/  HMMA.16816.F32.BF16 R60, R144, R6.reuse, R60 ;  /* 0x00000006903c723c */ /* 0x080fe8000004183c */
[--C-:B------:R-:W-:Y:S02]  /*55f0*/  FFMA.FTZ R51, R51, UR10, -R3.reuse ;  /* 0x0000000a33337c23 */ /* 0x100fe40008010803 */
[----:B------:R-:W-:Y:S02]  /*5600*/  HMMA.16816.F32.BF16 R64, R168, R6, R64 ;  /* 0x00000006a840723c */ /* 0x000fe40000041840 */
[----:B------:R2:W3:Y:S03]  /*5610*/  MUFU.EX2 R222, R11 ;  /* 0x0000000b00de7308 */ /* 0x0004e60000000800 */
[----:B------:R-:W-:Y:S01]  /*5620*/  IMAD.WIDE.U32 R138, R139, -0x326172a9, RZ ;  /* 0xcd9e8d578b8a7825 */ /* 0x000fe200078e00ff */
[----:B------:R-:W-:Y:S02]  /*5630*/  @P0 FSEL R52, R52, -INF , !P2 ;  /* 0xff80000034340808 */ /* 0x000fe40005000000 */
[----:B------:R-:W-:Y:S04]  /*5640*/  PLOP3.LUT P0, PT, PT, PT, UP0, 0x80, 0x0 ;  /* 0x000000000000781c */ /* 0x000fe80003f0f008 */
[----:B------:R-:W-:Y:S01]  /*5650*/  MUFU.EX2 R163, R51 ;  /* 0x0000003300a37308 */ /* 0x000fe20000000800 */
[----:B------:R-:W-:Y:S01]  /*5660*/  @P1 FSEL R54, R54, -INF , !P2 ;  /* 0xff80000036361808 */ /* 0x000fe20005000000 */
[--C-:B------:R-:W-:Y:S01]  /*5670*/  FFMA.FTZ R36, R36, UR10, -R132.reuse ;  /* 0x0000000a24247c23 */ /* 0x100fe20008010884 */
[----:B------:R-:W-:Y:S01]  /*5680*/  PLOP3.LUT P1, PT, PT, PT, UP0, 0x80, 0x0 ;  /* 0x000000000000781c */ /* 0x000fe20003f2f008 */
[----:B------:R-:W-:Y:S01]  /*5690*/  FFMA.FTZ R37, R37, UR10, -R132 ;  /* 0x0000000a25257c23 */ /* 0x000fe20008010884 */
[----:B------:R-:W-:Y:S01]  /*56a0*/  @P3 FSEL R56, R56, -INF , !P2 ;  /* 0xff80000038383808 */ /* 0x000fe20005000000 */
[--C-:B------:R-:W-:Y:S01]  /*56b0*/  FFMA.FTZ R38, R38, UR10, -R3.reuse ;  /* 0x0000000a26267c23 */ /* 0x100fe20008010803 */
[----:B------:R-:W-:Y:S03]  /*56c0*/  PLOP3.LUT P3, PT, PT, PT, UP0, 0x80, 0x0 ;  /* 0x000000000000781c */ /* 0x000fe60003f6f008 */
[----:B------:R1:W-:Y:S01]  /*56d0*/  MUFU.EX2 R221, R14 ;  /* 0x0000000e00dd7308 */ /* 0x0003e20000000800 */
[----:B------:R-:W-:Y:S01]  /*56e0*/  LOP3.LUT R151, R139, UR7, R142, 0x96, !PT ;  /* 0x000000078b977c12 */ /* 0x000fe2000f8e968e */
[--C-:B------:R-:W-:Y:S01]  /*56f0*/  FFMA.FTZ R39, R39, UR10, -R3.reuse ;  /* 0x0000000a27277c23 */ /* 0x100fe20008010803 */
[----:B------:R-:W-:Y:S01]  /*5700*/  @P0 FSEL R58, R58, -INF , !P2 ;  /* 0xff8000003a3a0808 */ /* 0x000fe20005000000 */
[----:B------:R-:W-:Y:S01]  /*5710*/  FFMA.FTZ R41, R41, UR10, -R2 ;  /* 0x0000000a29297c23 */ /* 0x000fe20008010802 */
[----:B------:R-:W-:Y:S01]  /*5720*/  PLOP3.LUT P0, PT, PT, PT, UP0, 0x80, 0x0 ;  /* 0x000000000000781c */ /* 0x000fe20003f0f008 */
[----:B------:R-:W-:Y:S01]  /*5730*/  IMAD.WIDE.U32 R148, R148, -0x2daee0ad, RZ ;  /* 0xd2511f5394947825 */ /* 0x000fe200078e00ff */
[----:B------:R-:W-:Y:S03]  /*5740*/  PLOP3.LUT P2, PT, PT, PT, UP0, 0x80, 0x0 ;  /* 0x000000000000781c */ /* 0x000fe60003f4f008 */
[----:B------:R4:W-:Y:S01]  /*5750*/  MUFU.EX2 R191, R17 ;  /* 0x0000001100bf7308 */ /* 0x0009e20000000800 */
[----:B------:R-:W-:Y:S01]  /*5760*/  @P1 FSEL R53, R53, -INF , !P4 ;  /* 0xff80000035351808 */ /* 0x000fe20006000000 */
[----:B------:R-:W-:Y:S01]  /*5770*/  IMAD.WIDE.U32 R158, R159, -0x2daee0ad, RZ ;  /* 0xd2511f539f9e7825 */ /* 0x000fe200078e00ff */
[----:B------:R-:W-:Y:S02]  /*5780*/  LOP3.LUT R137, R149, UR9, R140, 0x96, !PT ;  /* 0x0000000995897c12 */ /* 0x000fe4000f8e968c */
[----:B------:R-:W-:Y:S01]  /*5790*/  PLOP3.LUT P1, PT, PT, PT, UP0, 0x80, 0x0 ;  /* 0x000000000000781c */ /* 0x000fe20003f2f008 */
[----:B------:R-:W-:Y:S01]  /*57a0*/  IMAD.WIDE.U32 R140, R141, -0x326172a9, RZ ;  /* 0xcd9e8d578d8c7825 */ /* 0x000fe200078e00ff */
[----:B------:R-:W-:Y:S03]  /*57b0*/  LOP3.LUT R135, R159, UR9, R8, 0x96, !PT ;  /* 0x000000099f877c12 */ /* 0x000fe6000f8e9608 */
[----:B------:R3:W-:Y:S01]  /*57c0*/  MUFU.EX2 R217, R12 ;  /* 0x0000000c00d97308 */ /* 0x0007e20000000800 */
[----:B------:R-:W-:Y:S01]  /*57d0*/  @P3 FSEL R55, R55, -INF , !P4 ;  /* 0xff80000037373808 */ /* 0x000fe20006000000 */
[----:B--2---:R-:W-:Y:S01]  /*57e0*/  IMAD.WIDE.U32 R10, R160, -0x326172a9, RZ ;  /* 0xcd9e8d57a00a7825 */ /* 0x004fe200078e00ff */
[----:B------:R-:W-:Y:S02]  /*57f0*/  LOP3.LUT R153, R141, UR7, R136, 0x96, !PT ;  /* 0x000000078d997c12 */ /* 0x000fe4000f8e9688 */
[----:B------:R-:W-:Y:S01]  /*5800*/  @P0 FSEL R59, R59, -INF , !P4 ;  /* 0xff8000003b3b0808 */ /* 0x000fe20006000000 */
[----:B------:R-:W-:Y:S01]  /*5810*/  IMAD.WIDE.U32 R8, R9, -0x326172a9, RZ ;  /* 0xcd9e8d5709087825 */ /* 0x000fe200078e00ff */
[----:B------:R-:W-:Y:S03]  /*5820*/  LOP3.LUT R11, R11, UR7, R156, 0x96, !PT ;  /* 0x000000070b0b7c12 */ /* 0x000fe6000f8e969c */
[----:B------:R2:W-:Y:S01]  /*5830*/  MUFU.EX2 R192, R16 ;  /* 0x0000001000c07308 */ /* 0x0005e20000000800 */
[----:B------:R-:W-:Y:S01]  /*5840*/  PLOP3.LUT P0, PT, PT, PT, UP0, 0x80, 0x0 ;  /* 0x000000000000781c */ /* 0x000fe20003f0f008 */
[----:B------:R-:W-:Y:S01]  /*5850*/  IMAD.WIDE.U32 R4, R137, -0x326172a9, RZ ;  /* 0xcd9e8d5789047825 */ /* 0x000fe200078e00ff */
[----:B-1----:R-:W-:Y:S01]  /*5860*/  LOP3.LUT R14, R9, UR8, R10, 0x96, !PT ;  /* 0x00000008090e7c12 */ /* 0x002fe2000f8e960a */
[----:B------:R-:W-:Y:S01]  /*5870*/  UIADD3 UR7, UR15, 0x646e171e, URZ ;  /* 0x646e171e0f077890 */ /* 0x000fe2000fffe03f */
[----:B------:R-:W-:Y:S01]  /*5880*/  LOP3.LUT R134, R8, 0xff, RZ, 0xc0, !PT ;  /* 0x000000ff08867812 */ /* 0x000fe200078ec0ff */
[----:B------:R-:W-:Y:S01]  /*5890*/  FFMA.FTZ R42, R42, UR10, -R0 ;  /* 0x0000000a2a2a7c23 */ /* 0x000fe20008010800 */
[----:B------:R-:W-:Y:S03]  /*58a0*/  SHF.R.U32.HI R136, RZ, 0x18, R8 ;  /* 0x00000018ff887819 */ /* 0x000fe60000011608 */
[----:B------:R1:W-:Y:S01]  /*58b0*/  MUFU.EX2 R206, R18 ;  /* 0x0000001200ce7308 */ /* 0x0003e20000000800 */
[----:B------:R-:W-:Y:S01]  /*58c0*/  LOP3.LUT R139, R8, 0xffff, RZ, 0xc0, !PT ;  /* 0x0000ffff088b7812 */ /* 0x000fe200078ec0ff */
[----:B------:R-:W-:Y:S01]  /*58d0*/  FFMA.FTZ R40, R40, UR10, -R2 ;  /* 0x0000000a28287c23 */ /* 0x000fe20008010802 */
[----:B------:R-:W-:Y:S01]  /*58e0*/  SHF.R.U32.HI R141, RZ, 0x10, R8 ;  /* 0x00000010ff8d7819 */ /* 0x000fe20000011608 */
[----:B------:R-:W-:Y:S01]  /*58f0*/  IMAD.WIDE.U32 R8, R133, -0x2daee0ad, RZ ;  /* 0xd2511f5385087825 */ /* 0x000fe200078e00ff */
[----:B------:R-:W-:Y:S02]  /*5900*/  @P2 FSEL R57, R57, -INF , !P4 ;  /* 0xff80000039392808 */ /* 0x000fe40006000000 */
[----:B------:R-:W-:Y:S03]  /*5910*/  PLOP3.LUT P3, PT, PT, PT, UP0, 0x80, 0x0 ;  /* 0x000000000000781c */ /* 0x000fe60003f6f008 */
[----:B------:R1:W1:Y:S01]  /*5920*/  MUFU.EX2 R220, R15 ;  /* 0x0000000f00dc7308 */ /* 0x0002620000000800 */
[----:B------:R-:W-:Y:S01]  /*5930*/  LOP3.LUT R13, R9, UR7, R148, 0x96, !PT ;  /* 0x00000007090d7c12 */ /* 0x000fe2000f8e9694 */
[--C-:B------:R-:W-:Y:S01]  /*5940*/  FFMA.FTZ R43, R43, UR10, -R0.reuse ;  /* 0x0000000a2b2b7c23 */ /* 0x100fe20008010800 */
[----:B------:R-:W-:Y:S01]  /*5950*/  PLOP3.LUT P2, PT, PT, PT, UP0, 0x80, 0x0 ;  /* 0x000000000000781c */ /* 0x000fe20003f4f008 */
[----:B------:R-:W-:Y:S01]  /*5960*/  FFMA.FTZ R46, R46, UR10, -R0 ;  /* 0x0000000a2e2e7c23 */ /* 0x000fe20008010800 */
[----:B------:R-:W-:Y:S01]  /*5970*/  SHF.R.U32.HI R148, RZ, 0x10, R8 ;  /* 0x00000010ff947819 */ /* 0x000fe20000011608 */
[----:B------:R-:W-:Y:S01]  /*5980*/  FFMA.FTZ R47, R47, UR10, -R0 ;  /* 0x0000000a2f2f7c23 */ /* 0x000fe20008010800 */
[----:B------:R-:W-:Y:S03]  /*5990*/  LOP3.LUT R133, R8, 0xff, RZ, 0xc0, !PT ;  /* 0x000000ff08857812 */ /* 0x000fe600078ec0ff */
[----:B------:R1:W-:Y:S01]  /*59a0*/  MUFU.EX2 R205, R19 ;  /* 0x0000001300cd7308 */ /* 0x0003e20000000800 */
[----:B----4-:R-:W-:Y:S01]  /*59b0*/  SHF.R.U32.HI R17, RZ, 0x18, R8 ;  /* 0x00000018ff117819 */ /* 0x010fe20000011608 */
[----:B------:R-:W-:Y:S01]  /*59c0*/  FFMA.FTZ R26, R26, UR10, -R0 ;  /* 0x0000000a1a1a7c23 */ /* 0x000fe20008010800 */
[----:B------:R-:W-:Y:S01]  /*59d0*/  LOP3.LUT R142, R8, 0xffff, RZ, 0xc0, !PT ;  /* 0x0000ffff088e7812 */ /* 0x000fe200078ec0ff */
[----:B------:R-:W-:Y:S01]  /*59e0*/  IMAD.WIDE.U32 R10, R11, -0x2daee0ad, RZ ;  /* 0xd2511f530b0a7825 */ /* 0x000fe200078e00ff */
[----:B------:R-:W-:Y:S02]  /*59f0*/  @P1 FSEL R60, R60, -INF , !P5 ;  /* 0xff8000003c3c1808 */ /* 0x000fe40006800000 */
[----:B------:R-:W-:Y:S01]  /*5a00*/  PLOP3.LUT P1, PT, PT, PT, UP0, 0x80, 0x0 ;  /* 0x000000000000781c */ /* 0x000fe20003f2f008 */
[----:B------:R-:W-:Y:S01]  /*5a10*/  IMAD.WIDE.U32 R8, R135, -0x326172a9, RZ ;  /* 0xcd9e8d5787087825 */ /* 0x000fe200078e00ff */
[----:B------:R-:W-:Y:S01]  /*5a20*/  LOP3.LUT R149, R10, 0xffff, RZ, 0xc0, !PT ;  /* 0x0000ffff0a957812 */ /* 0x000fe200078ec0ff */
[----:B------:R4:W4:Y:S01]  /*5a30*/  MUFU.EX2 R188, R21 ;  /* 0x0000001500bc7308 */ /* 0x0009220000000800 */
[----:B---3--:R-:W-:Y:S01]  /*5a40*/  LOP3.LUT R12, R11, UR7, R150, 0x96, !PT ;  /* 0x000000070b0c7c12 */ /* 0x008fe2000f8e9696 */
[----:B------:R-:W-:Y:S01]  /*5a50*/  FFMA.FTZ R60, R60, UR10, -R2 ;  /* 0x0000000a3c3c7c23 */ /* 0x000fe20008010802 */
[----:B------:R-:W-:Y:S01]  /*5a60*/  LOP3.LUT R11, R9, UR8, R138, 0x96, !PT ;  /* 0x00000008090b7c12 */ /* 0x000fe2000f8e968a */
[----:B------:R-:W-:Y:S01]  /*5a70*/  FFMA.FTZ R44, R44, UR10, -R2 ;  /* 0x0000000a2c2c7c23 */ /* 0x000fe20008010802 */
[----:B--2---:R-:W-:Y:S01]  /*5a80*/  LOP3.LUT R16, R10, 0xff, RZ, 0xc0, !PT ;  /* 0x000000ff0a107812 */ /* 0x004fe200078ec0ff */
[--C-:B------:R-:W-:Y:S01]  /*5a90*/  FFMA.FTZ R54, R54, UR10, -R3.reuse ;  /* 0x0000000a36367c23 */ /* 0x100fe20008010803 */
[--C-:B-1----:R-:W-:Y:S03]  /*5aa0*/  SHF.R.U32.HI R18, RZ, 0x18, R10.reuse ;  /* 0x00000018ff127819 */ /* 0x102fe6000001160a */
[----:B------:R-:W-:Y:S01]  /*5ab0*/  MUFU.EX2 R157, R60 ;  /* 0x0000003c009d7308 */ /* 0x000fe20000000800 */
[----:B------:R-:W-:Y:S01]  /*5ac0*/  SHF.R.U32.HI R150, RZ, 0x10, R10 ;  /* 0x00000010ff967819 */ /* 0x000fe2000001160a */
[--C-:B------:R-:W-:Y:S01]  /*5ad0*/  FFMA.FTZ R55, R55, UR10, -R3.reuse ;  /* 0x0000000a37377c23 */ /* 0x100fe20008010803 */
[----:B------:R-:W-:Y:S01]  /*5ae0*/  LOP3.LUT R138, R8, 0xffff, RZ, 0xc0, !PT ;  /* 0x0000ffff088a7812 */ /* 0x000fe200078ec0ff */
[----:B------:R-:W-:Y:S01]  /*5af0*/  FFMA.FTZ R52, R52, UR10, -R132 ;  /* 0x0000000a34347c23 */ /* 0x000fe20008010884 */
[C---:B------:R-:W-:Y:S01]  /*5b00*/  LOP3.LUT R7, R4.reuse, 0xffff, RZ, 0xc0, !PT ;  /* 0x0000ffff04077812 */ /* 0x040fe200078ec0ff */
[----:B------:R-:W-:Y:S01]  /*5b10*/  FFMA.FTZ R45, R45, UR10, -R2 ;  /* 0x0000000a2d2d7c23 */ /* 0x000fe20008010802 */
[----:B------:R-:W-:Y:S03]  /*5b20*/  LOP3.LUT R10, R4, 0xff, RZ, 0xc0, !PT ;  /* 0x000000ff040a7812 */ /* 0x000fe600078ec0ff */
[----:B------:R-:W-:Y:S01]  /*5b30*/  MUFU.EX2 R159, R54 ;  /* 0x00000036009f7308 */ /* 0x000fe20000000800 */
[----:B------:R-:W-:Y:S01]  /*5b40*/  SHF.R.U32.HI R15, RZ, 0x10, R4 ;  /* 0x00000010ff0f7819 */ /* 0x000fe20000011604 */
[----:B------:R-:W-:Y:S01]  /*5b50*/  FFMA.FTZ R56, R56, UR10, -R2 ;  /* 0x0000000a38387c23 */ /* 0x000fe20008010802 */
[----:B------:R-:W-:Y:S01]  /*5b60*/  SHF.R.U32.HI R9, RZ, 0x18, R4 ;  /* 0x00000018ff097819 */ /* 0x000fe20000011604 */
[----:B------:R-:W-:Y:S01]  /*5b70*/  FFMA.FTZ R53, R53, UR10, -R132 ;  /* 0x0000000a35357c23 */ /* 0x000fe20008010884 */
[----:B------:R-:W-:Y:S01]  /*5b80*/  @P0 FSEL R66, R66, -INF , !P5 ;  /* 0xff80000042420808 */ /* 0x000fe20006800000 */
[----:B------:R-:W-:Y:S01]  /*5b90*/  FFMA.FTZ R57, R57, UR10, -R2 ;  /* 0x0000000a39397c23 */ /* 0x000fe20008010802 */
[----:B------:R-:W-:Y:S03]  /*5ba0*/  LOP3.LUT R4, R14, 0xff, RZ, 0xc0, !PT ;  /* 0x000000ff0e047812 */ /* 0x000fe600078ec0ff */
[----:B------:R-:W-:Y:S01]  /*5bb0*/  MUFU.EX2 R169, R56 ;  /* 0x0000003800a97308 */ /* 0x000fe20000000800 */
[----:B------:R-:W-:Y:S01]  /*5bc0*/  PLOP3.LUT P0, PT, PT, PT, UP0, 0x80, 0x0 ;  /* 0x000000000000781c */ /* 0x000fe20003f0f008 */
[--C-:B------:R-:W-:Y:S01]  /*5bd0*/  FFMA.FTZ R66, R66, UR10, -R3.reuse ;  /* 0x0000000a42427c23 */ /* 0x100fe20008010803 */
[----:B------:R-:W-:Y:S01]  /*5be0*/  LOP3.LUT R19, R8, 0xff, RZ, 0xc0, !PT ;  /* 0x000000ff08137812 */ /* 0x000fe200078ec0ff */
[----:B------:R-:W-:Y:S01]  /*5bf0*/  FFMA.FTZ R58, R58, UR10, -R0 ;  /* 0x0000000a3a3a7c23 */ /* 0x000fe20008010800 */
[----:B------:R-:W-:Y:S01]  /*5c00*/  SHF.R.U32.HI R135, RZ, 0x18, R8 ;  /* 0x00000018ff877819 */ /* 0x000fe20000011608 */
[----:B------:R-:W-:Y:S01]  /*5c10*/  FFMA.FTZ R59, R59, UR10, -R0 ;  /* 0x0000000a3b3b7c23 */ /* 0x000fe20008010800 */
[----:B------:R-:W-:Y:S03]  /*5c20*/  SHF.R.U32.HI R137, RZ, 0x10, R8 ;  /* 0x00000010ff897819 */ /* 0x000fe60000011608 */
[----:B------:R-:W-:Y:S01]  /*5c30*/  MUFU.EX2 R155, R66 ;  /* 0x00000042009b7308 */ /* 0x000fe20000000800 */
[----:B------:R-:W-:Y:S02]  /*5c40*/  @P3 FSEL R62, R62, -INF , !P5 ;  /* 0xff8000003e3e3808 */ /* 0x000fe40006800000 */
[----:B------:R-:W-:Y:S02]  /*5c50*/  @P2 FSEL R64, R64, -INF , !P5 ;  /* 0xff80000040402808 */ /* 0x000fe40006800000 */
[----:B------:R-:W-:Y:S01]  /*5c60*/  LOP3.LUT R8, R5, UR8, R152, 0x96, !PT ;  /* 0x0000000805087c12 */ /* 0x000fe2000f8e9698 */
[----:B------:R-:W-:Y:S01]  /*5c70*/  FFMA.FTZ R62, R62, UR10, -R0 ;  /* 0x0000000a3e3e7c23 */ /* 0x000fe20008010800 */
[----:B------:R-:W-:Y:S01]  /*5c80*/  ISETP.LE.U32.AND P5, PT, R4, UR11, PT ;  /* 0x0000000b04007c0c */ /* 0x000fe2000bfa3070 */
[----:B------:R-:W-:Y:S01]  /*5c90*/  FFMA.FTZ R64, R64, UR10, -R132 ;  /* 0x0000000a40407c23 */ /* 0x000fe20008010884 */
[----:B------:R-:W-:Y:S01]  /*5ca0*/  LOP3.LUT R4, R14, 0xffff, RZ, 0xc0, !PT ;  /* 0x0000ffff0e047812 */ /* 0x000fe200078ec0ff */
[----:B------:R-:W-:Y:S01]  /*5cb0*/  MUFU.EX2 R152, R49 ;  /* 0x0000003100987308 */ /* 0x000fe20000000800 */
[--C-:B------:R-:W-:Y:S02]  /*5cc0*/  SHF.R.U32.HI R5, RZ, 0x18, R14.reuse ;  /* 0x00000018ff057819 */ /* 0x100fe4000001160e */
[----:B------:R-:W-:Y:S02]  /*5cd0*/  SHF.R.U32.HI R14, RZ, 0x10, R14 ;  /* 0x00000010ff0e7819 */ /* 0x000fe4000001160e */
[----:B------:R-:W-:Y:S02]  /*5ce0*/  @P1 FSEL R61, R61, -INF , !P6 ;  /* 0xff8000003d3d1808 */ /* 0x000fe40007000000 */
[----:B------:R-:W-:Y:S03]  /*5cf0*/  LOP3.LUT R14, R14, 0xff, RZ, 0xc0, !PT ;  /* 0x000000ff0e0e7812 */ /* 0x000fe600078ec0ff */
[----:B------:R-:W-:Y:S01]  /*5d00*/  MUFU.EX2 R147, R64 ;  /* 0x0000004000937308 */ /* 0x000fe20000000800 */
[----:B------:R-:W-:Y:S01]  /*5d10*/  PLOP3.LUT P2, PT, PT, PT, UP0, 0x80, 0x0 ;  /* 0x000000000000781c */ /* 0x000fe20003f4f008 */
[----:B------:R-:W-:Y:S01]  /*5d20*/  FFMA.FTZ R2, R61, UR10, -R2 ;  /* 0x0000000a3d027c23 */ /* 0x000fe20008010802 */
[----:B------:R-:W-:Y:S01]  /*5d30*/  SHF.R.U32.HI R4, RZ, 0x8, R4 ;  /* 0x00000008ff047819 */ /* 0x000fe20000011604 */
[----:B------:R-:W-:Y:S01]  /*5d40*/  @!P5 FADD.FTZ R197, -R197, -RZ ;  /* 0x800000ffc5c5d221 */ /* 0x000fe20000010100 */
[----:B------:R-:W-:Y:S02]  /*5d50*/  PLOP3.LUT P1, PT, PT, PT, UP0, 0x80, 0x0 ;  /* 0x000000000000781c */ /* 0x000fe40003f2f008 */
[----:B------:R-:W-:Y:S03]  /*5d60*/  LOP3.LUT R4, R4, 0xffff, RZ, 0xc0, !PT ;  /* 0x0000ffff04047812 */ /* 0x000fe600078ec0ff */
[----:B------:R-:W-:Y:S01]  /*5d70*/  MUFU.EX2 R168, R62 ;  /* 0x0000003e00a87308 */ /* 0x000fe20000000800 */
[----:B------:R-:W-:Y:S02]  /*5d80*/  @P0 FSEL R65, R65, -INF , !P6 ;  /* 0xff80000041410808 */ /* 0x000fe40007000000 */
[----:B------:R-:W-:Y:S02]  /*5d90*/  ISETP.LE.U32.AND P0, PT, R14, UR11, PT ;  /* 0x0000000b0e007c0c */ /* 0x000fe4000bf03070 */
[----:B------:R-:W-:Y:S01]  /*5da0*/  LOP3.LUT R6, R8, 0xff, RZ, 0xc0, !PT ;  /* 0x000000ff08067812 */ /* 0x000fe200078ec0ff */
[----:B------:R-:W-:Y:S01]  /*5db0*/  FFMA.FTZ R132, R65, UR10, -R132 ;  /* 0x0000000a41847c23 */ /* 0x000fe20008010884 */
[----:B------:R-:W-:Y:S03]  /*5dc0*/  @P2 FSEL R63, R63, -INF , !P6 ;  /* 0xff8000003f3f2808 */ /* 0x000fe60007000000 */
[----:B------:R-:W-:Y:S01]  /*5dd0*/  MUFU.EX2 R156, R2 ;  /* 0x00000002009c7308 */ /* 0x000fe20000000800 */
[----:B------:R-:W-:Y:S02]  /*5de0*/  ISETP.LE.U32.AND P2, PT, R5, UR11, PT ;  /* 0x0000000b05007c0c */ /* 0x000fe4000bf43070 */
[----:B------:R-:W-:Y:S01]  /*5df0*/  @P1 FSEL R67, R67, -INF , !P6 ;  /* 0xff80000043431808 */ /* 0x000fe20007000000 */
[----:B------:R-:W-:Y:S01]  /*5e00*/  FFMA.FTZ R0, R63, UR10, -R0 ;  /* 0x0000000a3f007c23 */ /* 0x000fe20008010800 */
[----:B------:R-:W-:Y:S02]  /*5e10*/  ISETP.LE.U32.AND P6, PT, R4, UR11, PT ;  /* 0x0000000b04007c0c */ /* 0x000fe4000bfc3070 */
[----:B------:R-:W-:Y:S01]  /*5e20*/  LOP3.LUT R4, R8, 0xffff, RZ, 0xc0, !PT ;  /* 0x0000ffff08047812 */ /* 0x000fe200078ec0ff */
[----:B------:R-:W-:Y:S01]  /*5e30*/  FFMA.FTZ R3, R67, UR10, -R3 ;  /* 0x0000000a43037c23 */ /* 0x000fe20008010803 */
[--C-:B------:R-:W-:Y:S01]  /*5e40*/  SHF.R.U32.HI R5, RZ, 0x10, R8.reuse ;  /* 0x00000010ff057819 */ /* 0x100fe20000011608 */
[----:B------:R-:W-:Y:S01]  /*5e50*/  MUFU.EX2 R145, R132 ;  /* 0x0000008400917308 */ /* 0x000fe20000000800 */
[----:B------:R-:W-:Y:S01]  /*5e60*/  SHF.R.U32.HI R8, RZ, 0x18, R8 ;  /* 0x00000018ff087819 */ /* 0x000fe20000011608 */
[----:B------:R-:W-:Y:S01]  /*5e70*/  @!P0 FADD.FTZ R194, -R194, -RZ ;  /* 0x800000ffc2c28221 */ /* 0x000fe20000010100 */
[----:B------:R-:W-:Y:S01]  /*5e80*/  SHF.R.U32.HI R4, RZ, 0x8, R4 ;  /* 0x00000008ff047819 */ /* 0x000fe20000011604 */
[----:B------:R-:W-:Y:S01]  /*5e90*/  @!P2 FADD.FTZ R215, -R215, -RZ ;  /* 0x800000ffd7d7a221 */ /* 0x000fe20000010100 */
[----:B------:R-:W-:Y:S02]  /*5ea0*/  ISETP.LE.U32.AND P0, PT, R8, UR11, PT ;  /* 0x0000000b08007c0c */ /* 0x000fe4000bf03070 */
[----:B------:R-:W-:Y:S01]  /*5eb0*/  ISETP.LE.U32.AND P1, PT, R6, UR11, PT ;  /* 0x0000000b06007c0c */ /* 0x000fe2000bf23070 */
[----:B------:R-:W-:Y:S01]  /*5ec0*/  @!P6 FADD.FTZ R196, -R196, -RZ ;  /* 0x800000ffc4c4e221 */ /* 0x000fe20000010100 */
[----:B------:R-:W-:Y:S01]  /*5ed0*/  LOP3.LUT R5, R5, 0xff, RZ, 0xc0, !PT ;  /* 0x000000ff05057812 */ /* 0x000fe200078ec0ff */
[----:B------:R-:W-:Y:S01]  /*5ee0*/  MUFU.EX2 R167, R0 ;  /* 0x0000000000a77308 */ /* 0x000fe20000000800 */
[----:B------:R-:W-:Y:S02]  /*5ef0*/  LOP3.LUT R4, R4, 0xffff, RZ, 0xc0, !PT ;  /* 0x0000ffff04047812 */ /* 0x000fe400078ec0ff */
[----:B------:R-:W-:Y:S02]  /*5f00*/  ISETP.LE.U32.AND P5, PT, R5, UR11, PT ;  /* 0x0000000b05007c0c */ /* 0x000fe4000bfa3070 */
[----:B------:R-:W-:Y:S02]  /*5f10*/  ISETP.LE.U32.AND P6, PT, R4, UR11, PT ;  /* 0x0000000b04007c0c */ /* 0x000fe4000bfc3070 */
[----:B------:R-:W-:Y:S01]  /*5f20*/  SHF.R.U32.HI R4, RZ, 0x8, R7 ;  /* 0x00000008ff047819 */ /* 0x000fe20000011607 */
[----:B------:R-:W-:Y:S01]  /*5f30*/  @!P0 FADD.FTZ R222, -R222, -RZ ;  /* 0x800000ffdede8221 */ /* 0x000fe20000010100 */
[----:B------:R-:W-:Y:S01]  /*5f40*/  ISETP.LE.U32.AND P0, PT, R9, UR11, PT ;  /* 0x0000000b09007c0c */ /* 0x000fe2000bf03070 */
[----:B------:R-:W-:Y:S01]  /*5f50*/  @!P1 FADD.FTZ R219, -R219, -RZ ;  /* 0x800000ffdbdb9221 */ /* 0x000fe20000010100 */
[----:B------:R-:W-:Y:S01]  /*5f60*/  LOP3.LUT R4, R4, 0xffff, RZ, 0xc0, !PT ;  /* 0x0000ffff04047812 */ /* 0x000fe200078ec0ff */
[----:B------:R-:W-:Y:S01]  /*5f70*/  MUFU.EX2 R161, R57 ;  /* 0x0000003900a17308 */ /* 0x000fe20000000800 */
[----:B------:R-:W-:Y:S02]  /*5f80*/  LOP3.LUT R5, R141, 0xff, RZ, 0xc0, !PT ;  /* 0x000000ff8d057812 */ /* 0x000fe400078ec0ff */
[----:B------:R-:W-:Y:S01]  /*5f90*/  ISETP.LE.U32.AND P1, PT, R4, UR11, PT ;  /* 0x0000000b04007c0c */ /* 0x000fe2000bf23070 */
[----:B------:R-:W-:Y:S01]  /*5fa0*/  @!P5 FADD.FTZ R223, -R223, -RZ ;  /* 0x800000ffdfdfd221 */ /* 0x000fe20000010100 */
[----:B------:R-:W-:Y:S01]  /*5fb0*/  LOP3.LUT R4, R15, 0xff, RZ, 0xc0, !PT ;  /* 0x000000ff0f047812 */ /* 0x000fe200078ec0ff */
[----:B------:R-:W-:Y:S01]  /*5fc0*/  @!P6 FADD.FTZ R218, -R218, -RZ ;  /* 0x800000ffdadae221 */ /* 0x000fe20000010100 */
[----:B------:R-:W-:Y:S03]  /*5fd0*/  LOP3.LUT R6, R12, 0xffff, RZ, 0xc0, !PT ;  /* 0x0000ffff0c067812 */ /* 0x000fe600078ec0ff */
[----:B------:R-:W-:Y:S01]  /*5fe0*/  MUFU.EX2 R171, R58 ;  /* 0x0000003a00ab7308 */ /* 0x000fe20000000800 */
[----:B------:R-:W-:Y:S01]  /*5ff0*/  ISETP.LE.U32.AND P5, PT, R4, UR11, PT ;  /* 0x0000000b04007c0c */ /* 0x000fe2000bfa3070 */
[----:B------:R-:W-:Y:S01]  /*6000*/  @!P0 FADD.FTZ R220, -R220, -RZ ;  /* 0x800000ffdcdc8221 */ /* 0x000fe20000010100 */
[----:B------:R-:W-:Y:S02]  /*6010*/  ISETP.LE.U32.AND P0, PT, R5, UR11, PT ;  /* 0x0000000b05007c0c */ /* 0x000fe4000bf03070 */
[----:B------:R-:W-:Y:S02]  /*6020*/  SHF.R.U32.HI R6, RZ, 0x8, R6 ;  /* 0x00000008ff067819 */ /* 0x000fe40000011606 */
[----:B------:R-:W-:Y:S01]  /*6030*/  SHF.R.U32.HI R4, RZ, 0x8, R139 ;  /* 0x00000008ff047819 */ /* 0x000fe2000001168b */
[----:B------:R-:W-:Y:S01]  /*6040*/  @!P1 FADD.FTZ R216, -R216, -RZ ;  /* 0x800000ffd8d89221 */ /* 0x000fe20000010100 */
[----:B------:R-:W-:Y:S01]  /*6050*/  LOP3.LUT R6, R6, 0xffff, RZ, 0xc0, !PT ;  /* 0x0000ffff06067812 */ /* 0x000fe200078ec0ff */
[----:B------:R-:W-:Y:S01]  /*6060*/  MUFU.EX2 R170, R59 ;  /* 0x0000003b00aa7308 */ /* 0x000fe20000000800 */
[----:B------:R-:W-:Y:S02]  /*6070*/  LOP3.LUT R4, R4, 0xffff, RZ, 0xc0, !PT ;  /* 0x0000ffff04047812 */ /* 0x000fe400078ec0ff */
[----:B------:R-:W-:Y:S01]  /*6080*/  ISETP.LE.U32.AND P2, PT, R10, UR11, PT ;  /* 0x0000000b0a007c0c */ /* 0x000fe2000bf43070 */
[----:B------:R-:W-:Y:S01]  /*6090*/  @!P5 FADD.FTZ R221, -R221, -RZ ;  /* 0x800000ffddddd221 */ /* 0x000fe20000010100 */
[----:B------:R-:W-:Y:S01]  /*60a0*/  ISETP.LE.U32.AND P5, PT, R4, UR11, PT ;  /* 0x0000000b04007c0c */ /* 0x000fe2000bfa3070 */
[----:B------:R-:W-:Y:S01]  /*60b0*/  @!P0 FADD.FTZ R206, -R206, -RZ ;  /* 0x800000ffcece8221 */ /* 0x000fe20000010100 */
[----:B------:R-:W-:Y:S01]  /*60c0*/  ISETP.LE.U32.AND P0, PT, R6, UR11, PT ;  /* 0x0000000b06007c0c */ /* 0x000fe2000bf03070 */
[----:B------:R-:W-:Y:S01]  /*60d0*/  IMAD.WIDE.U32 R4, R143, -0x326172a9, RZ ;  /* 0xcd9e8d578f047825 */ /* 0x000fe200078e00ff */
[----:B------:R-:W-:Y:S01]  /*60e0*/  ISETP.LE.U32.AND P3, PT, R136, UR11, PT ;  /* 0x0000000b88007c0c */ /* 0x000fe2000bf63070 */
[----:B------:R1:W2:Y:S01]  /*60f0*/  MUFU.EX2 R174, R20 ;  /* 0x0000001400ae7308 */ /* 0x0002a20000000800 */
[----:B------:R-:W-:Y:S02]  /*6100*/  LOP3.LUT R7, R12, 0xff, RZ, 0xc0, !PT ;  /* 0x000000ff0c077812 */ /* 0x000fe400078ec0ff */
[----:B------:R-:W-:Y:S02]  /*6110*/  LOP3.LUT R10, R5, UR8, R140, 0x96, !PT ;  /* 0x00000008050a7c12 */ /* 0x000fe4000f8e968c */
[----:B----4-:R-:W-:Y:S01]  /*6120*/  LOP3.LUT R21, R4, 0xffff, RZ, 0xc0, !PT ;  /* 0x0000ffff04157812 */ /* 0x010fe200078ec0ff */
[----:B------:R-:W-:Y:S01]  /*6130*/  @!P2 FADD.FTZ R217, -R217, -RZ ;  /* 0x800000ffd9d9a221 */ /* 0x000fe20000010100 */
[----:B------:R-:W-:Y:S03]  /*6140*/  LOP3.LUT R5, R13, 0xff, RZ, 0xc0, !PT ;  /* 0x000000ff0d057812 */ /* 0x000fe600078ec0ff */
[----:B------:R3:W-:Y:S01]  /*6150*/  MUFU.EX2 R202, R22 ;  /* 0x0000001600ca7308 */ /* 0x0007e20000000800 */
[----:B------:R-:W-:Y:S01]  /*6160*/  SHF.R.U32.HI R6, RZ, 0x10, R12 ;  /* 0x00000010ff067819 */ /* 0x000fe2000001160c */
[----:B------:R-:W-:Y:S01]  /*6170*/  @!P0 FADD.FTZ R188, -R188, -RZ ;  /* 0x800000ffbcbc8221 */ /* 0x000fe20000010100 */
[----:B------:R-:W-:Y:S01]  /*6180*/  ISETP.LE.U32.AND P0, PT, R5, UR11, PT ;  /* 0x0000000b05007c0c */ /* 0x000fe2000bf03070 */
[----:B------:R-:W-:Y:S01]  /*6190*/  @!P5 FADD.FTZ R191, -R191, -RZ ;  /* 0x800000ffbfbfd221 */ /* 0x000fe20000010100 */
[----:B------:R-:W-:Y:S01]  /*61a0*/  ISETP.LE.U32.AND P5, PT, R7, UR11, PT ;  /* 0x0000000b07007c0c */ /* 0x000fe2000bfa3070 */
[----:B------:R-:W-:Y:S01]  /*61b0*/  @!P3 FADD.FTZ R205, -R205, -RZ ;  /* 0x800000ffcdcdb221 */ /* 0x000fe20000010100 */
[----:B------:R-:W-:Y:S03]  /*61c0*/  LOP3.LUT R15, R4, 0xff, RZ, 0xc0, !PT ;  /* 0x000000ff040f7812 */ /* 0x000fe600078ec0ff */
[----:B------:R-:W4:Y:S01]  /*61d0*/  MUFU.EX2 R209, R24 ;  /* 0x0000001800d17308 */ /* 0x000f220000000800 */
[----:B-1----:R-:W-:Y:S02]  /*61e0*/  SHF.R.U32.HI R20, RZ, 0x10, R4 ;  /* 0x00000010ff147819 */ /* 0x002fe40000011604 */
[--C-:B------:R-:W-:Y:S02]  /*61f0*/  SHF.R.U32.HI R5, RZ, 0x10, R13.reuse ;  /* 0x00000010ff057819 */ /* 0x100fe4000001160d */
[----:B------:R-:W-:Y:S02]  /*6200*/  LOP3.LUT R6, R6, 0xff, RZ, 0xc0, !PT ;  /* 0x000000ff06067812 */ /* 0x000fe400078ec0ff */
[----:B------:R-:W-:Y:S03]  /*6210*/  SHF.R.U32.HI R12, RZ, 0x18, R12 ;  /* 0x00000018ff0c7819 */ /* 0x000fe6000001160c */
[----:B------:R-:W1:Y:S01]  /*6220*/  MUFU.EX2 R213, R27 ;  /* 0x0000001b00d57308 */ /* 0x000e620000000800 */
[----:B---3--:R-:W-:Y:S01]  /*6230*/  SHF.R.U32.HI R22, RZ, 0x18, R4 ;  /* 0x00000018ff167819 */ /* 0x008fe20000011604 */
[----:B--2---:R-:W-:Y:S01]  /*6240*/  @!P5 FADD.FTZ R174, -R174, -RZ ;  /* 0x800000ffaeaed221 */ /* 0x004fe20000010100 */
[----:B------:R-:W-:Y:S02]  /*6250*/  LOP3.LUT R4, R13, 0xffff, RZ, 0xc0, !PT ;  /* 0x0000ffff0d047812 */ /* 0x000fe400078ec0ff */
[----:B------:R-:W-:Y:S02]  /*6260*/  SHF.R.U32.HI R13, RZ, 0x18, R13 ;  /* 0x00000018ff0d7819 */ /* 0x000fe4000001160d */
[----:B------:R-:W-:Y:S03]  /*6270*/  ISETP.LE.U32.AND P3, PT, R6, UR11, PT ;  /* 0x0000000b06007c0c */ /* 0x000fe6000bf63070 */
[----:B------:R-:W2:Y:S01]  /*6280*/  MUFU.EX2 R208, R28 ;  /* 0x0000001c00d07308 */ /* 0x000ea20000000800 */
[----:B----4-:R-:W-:Y:S01]  /*6290*/  @!P0 FADD.FTZ R209, -R209, -RZ ;  /* 0x800000ffd1d18221 */ /* 0x010fe20000010100 */
[----:B------:R-:W-:Y:S01]  /*62a0*/  ISETP.LE.U32.AND P0, PT, R13, UR11, PT ;  /* 0x0000000b0d007c0c */ /* 0x000fe2000bf03070 */
[----:B------:R-:W-:Y:S01]  /*62b0*/  IMAD.WIDE.U32 R6, R151, -0x2daee0ad, RZ ;  /* 0xd2511f5397067825 */ /* 0x000fe200078e00ff */
[----:B------:R-:W-:Y:S02]  /*62c0*/  ISETP.LE.U32.AND P6, PT, R133, UR11, PT ;  /* 0x0000000b85007c0c */ /* 0x000fe4000bfc3070 */
[----:B------:R-:W-:Y:S04]  /*62d0*/  ISETP.LE.U32.AND P5, PT, R12, UR11, PT ;  /* 0x0000000b0c007c0c */ /* 0x000fe8000bfa3070 */
[----:B------:R-:W3:Y:S01]  /*62e0*/  MUFU.EX2 R199, R23 ;  /* 0x0000001700c77308 */ /* 0x000ee20000000800 */
[----:B------:R-:W-:Y:S02]  /*62f0*/  SHF.R.U32.HI R12, RZ, 0x8, R142 ;  /* 0x00000008ff0c7819 */ /* 0x000fe4000001168e */
[----:B------:R-:W-:Y:S01]  /*6300*/  SHF.R.U32.HI R4, RZ, 0x8, R4 ;  /* 0x00000008ff047819 */ /* 0x000fe20000011604 */
[----:B------:R-:W-:Y:S01]  /*6310*/  @!P3 FADD.FTZ R202, -R202, -RZ ;  /* 0x800000ffcacab221 */ /* 0x000fe20000010100 */
[----:B------:R-:W-:Y:S02]  /*6320*/  LOP3.LUT R12, R12, 0xffff, RZ, 0xc0, !PT ;  /* 0x0000ffff0c0c7812 */ /* 0x000fe400078ec0ff */
[----:B------:R-:W-:Y:S03]  /*6330*/  LOP3.LUT R4, R4, 0xffff, RZ, 0xc0, !PT ;  /* 0x0000ffff04047812 */ /* 0x000fe600078ec0ff */
[----:B------:R-:W4:Y:S01]  /*6340*/  MUFU.EX2 R210, R25 ;  /* 0x0000001900d27308 */ /* 0x000f220000000800 */
[----:B-1----:R-:W-:Y:S01]  /*6350*/  @!P0 FADD.FTZ R213, -R213, -RZ ;  /* 0x800000ffd5d58221 */ /* 0x002fe20000010100 */
[----:B------:R-:W-:Y:S01]  /*6360*/  ISETP.LE.U32.AND P0, PT, R12, UR11, PT ;  /* 0x0000000b0c007c0c */ /* 0x000fe2000bf03070 */
[----:B--2---:R-:W-:Y:S01]  /*6370*/  @!P6 FADD.FTZ R208, -R208, -RZ ;  /* 0x800000ffd0d0e221 */ /* 0x004fe20000010100 */
[----:B------:R-:W-:Y:S02]  /*6380*/  ISETP.LE.U32.AND P3, PT, R4, UR11, PT ;  /* 0x0000000b04007c0c */ /* 0x000fe4000bf63070 */
[----:B------:R-:W-:Y:S04]  /*6390*/  LOP3.LUT R12, R148, 0xff, RZ, 0xc0, !PT ;  /* 0x000000ff940c7812 */ /* 0x000fe800078ec0ff */
[----:B------:R-:W1:Y:S01]  /*63a0*/  MUFU.EX2 R212, R30 ;  /* 0x0000001e00d47308 */ /* 0x000e620000000800 */
[----:B------:R-:W-:Y:S01]  /*63b0*/  LOP3.LUT R4, R5, 0xff, RZ, 0xc0, !PT ;  /* 0x000000ff05047812 */ /* 0x000fe200078ec0ff */
[----:B---3--:R-:W-:Y:S01]  /*63c0*/  @!P5 FADD.FTZ R199, -R199, -RZ ;  /* 0x800000ffc7c7d221 */ /* 0x008fe20000010100 */
[----:B------:R-:W-:Y:S02]  /*63d0*/  ISETP.LE.U32.AND P4, PT, R134, UR11, PT ;  /* 0x0000000b86007c0c */ /* 0x000fe4000bf83070 */
[----:B------:R-:W-:Y:S02]  /*63e0*/  ISETP.LE.U32.AND P6, PT, R12, UR11, PT ;  /* 0x0000000b0c007c0c */ /* 0x000fe4000bfc3070 */
[----:B------:R-:W-:Y:S03]  /*63f0*/  ISETP.LE.U32.AND P2, PT, R17, UR11, PT ;  /* 0x0000000b11007c0c */ /* 0x000fe6000bf43070 */
[----:B------:R-:W2:Y:S01]  /*6400*/  MUFU.EX2 R211, R31 ;  /* 0x0000001f00d37308 */ /* 0x000ea20000000800 */
[----:B------:R-:W-:Y:S01]  /*6410*/  ISETP.LE.U32.AND P5, PT, R4, UR11, PT ;  /* 0x0000000b04007c0c */ /* 0x000fe2000bfa3070 */
[----:B------:R-:W-:Y:S01]  /*6420*/  IMAD.WIDE.U32 R4, R153, -0x2daee0ad, RZ ;  /* 0xd2511f5399047825 */ /* 0x000fe200078e00ff */
[----:B------:R-:W-:Y:S03]  /*6430*/  ISETP.LE.U32.AND P1, PT, R16, UR11, PT ;  /* 0x0000000b10007c0c */ /* 0x000fe6000bf23070 */
[----:B----4-:R-:W-:Y:S01]  /*6440*/  @!P3 FADD.FTZ R210, -R210, -RZ ;  /* 0x800000ffd2d2b221 */ /* 0x010fe20000010100 */
[----:B------:R-:W-:Y:S02]  /*6450*/  LOP3.LUT R17, R6, 0xffff, RZ, 0xc0, !PT ;  /* 0x0000ffff06117812 */ /* 0x000fe400078ec0ff */
[----:B------:R-:W-:Y:S01]  /*6460*/  LOP3.LUT R16, R4, 0xffff, RZ, 0xc0, !PT ;  /* 0x0000ffff04107812 */ /* 0x000fe200078ec0ff */
[----:B------:R-:W-:Y:S01]  /*6470*/  @!P4 FADD.FTZ R192, -R192, -RZ ;  /* 0x800000ffc0c0c221 */ /* 0x000fe20000010100 */
[----:B------:R-:W-:Y:S01]  /*6480*/  ISETP.LE.U32.AND P3, PT, R19, UR11, PT ;  /* 0x0000000b13007c0c */ /* 0x000fe2000bf63070 */
[----:B-1----:R-:W-:Y:S01]  /*6490*/  @!P6 FADD.FTZ R212, -R212, -RZ ;  /* 0x800000ffd4d4e221 */ /* 0x002fe20000010100 */
[----:B------:R-:W-:Y:S01]  /*64a0*/  LOP3.LUT R9, R7, UR7, R158, 0x96, !PT ;  /* 0x0000000707097c12 */ /* 0x000fe2000f8e969e */
[----:B------:R-:W1:Y:S01]  /*64b0*/  MUFU.EX2 R207, R29 ;  /* 0x0000001d00cf7308 */ /* 0x000e620000000800 */
[----:B------:R-:W-:Y:S02]  /*64c0*/  LOP3.LUT R8, R5, UR7, R154, 0x96, !PT ;  /* 0x0000000705087c12 */ /* 0x000fe4000f8e969a */
[--C-:B------:R-:W-:Y:S01]  /*64d0*/  SHF.R.U32.HI R19, RZ, 0x10, R4.reuse ;  /* 0x00000010ff137819 */ /* 0x100fe20000011604 */
[----:B--2---:R-:W-:Y:S01]  /*64e0*/  @!P2 FADD.FTZ R211, -R211, -RZ ;  /* 0x800000ffd3d3a221 */ /* 0x004fe20000010100 */
[----:B------:R-:W-:Y:S01]  /*64f0*/  LOP3.LUT R7, R4, 0xff, RZ, 0xc0, !PT ;  /* 0x000000ff04077812 */ /* 0x000fe200078ec0ff */
[----:B------:R-:W-:Y:S01]  /*6500*/  @!P1 FADD.FTZ R166, -R166, -RZ ;  /* 0x800000ffa6a69221 */ /* 0x000fe20000010100 */
[----:B------:R-:W-:Y:S03]  /*6510*/  SHF.R.U32.HI R12, RZ, 0x18, R4 ;  /* 0x00000018ff0c7819 */ /* 0x000fe60000011604 */
[----:B------:R-:W2:Y:S01]  /*6520*/  MUFU.EX2 R162, R36 ;  /* 0x0000002400a27308 */ /* 0x000ea20000000800 */
[----:B------:R-:W-:Y:S02]  /*6530*/  LOP3.LUT R5, R150, 0xff, RZ, 0xc0, !PT ;  /* 0x000000ff96057812 */ /* 0x000fe400078ec0ff */
[----:B------:R-:W-:Y:S02]  /*6540*/  LOP3.LUT R4, R11, 0xff, RZ, 0xc0, !PT ;  /* 0x000000ff0b047812 */ /* 0x000fe400078ec0ff */
[----:B------:R-:W-:Y:S02]  /*6550*/  ISETP.LE.U32.AND P4, PT, R18, UR11, PT ;  /* 0x0000000b12007c0c */ /* 0x000fe4000bf83070 */
[----:B------:R-:W-:Y:S03]  /*6560*/  ISETP.LE.U32.AND P6, PT, R5, UR11, PT ;  /* 0x0000000b05007c0c */ /* 0x000fe6000bfc3070 */
[----:B------:R-:W-:Y:S01]  /*6570*/  MUFU.EX2 R160, R37 ;  /* 0x0000002500a07308 */ /* 0x000fe20000000800 */
[----:B------:R-:W-:Y:S01]  /*6580*/  ISETP.LE.U32.AND P2, PT, R4, UR11, PT ;  /* 0x0000000b04007c0c */ /* 0x000fe2000bf43070 */
[----:B-1----:R-:W-:Y:S01]  /*6590*/  @!P0 FADD.FTZ R207, -R207, -RZ ;  /* 0x800000ffcfcf8221 */ /* 0x002fe20000010100 */
[--C-:B------:R-:W-:Y:S02]  /*65a0*/  SHF.R.U32.HI R5, RZ, 0x18, R11.reuse ;  /* 0x00000018ff057819 */ /* 0x100fe4000001160b */
[----:B------:R-:W-:Y:S02]  /*65b0*/  LOP3.LUT R4, R11, 0xffff, RZ, 0xc0, !PT ;  /* 0x0000ffff0b047812 */ /* 0x000fe400078ec0ff */
[----:B------:R-:W-:Y:S03]  /*65c0*/  ISETP.LE.U32.AND P1, PT, R5, UR11, PT ;  /* 0x0000000b05007c0c */ /* 0x000fe6000bf23070 */
[----:B------:R-:W-:Y:S01]  /*65d0*/  MUFU.EX2 R173, R38 ;  /* 0x0000002600ad7308 */ /* 0x000fe20000000800 */
[----:B------:R-:W-:Y:S01]  /*65e0*/  SHF.R.U32.HI R5, RZ, 0x10, R11 ;  /* 0x00000010ff057819 */ /* 0x000fe2000001160b */
[----:B------:R-:W-:Y:S01]  /*65f0*/  @!P4 FADD.FTZ R175, -R175, -RZ ;  /* 0x800000ffafafc221 */ /* 0x000fe20000010100 */
[----:B------:R-:W-:Y:S01]  /*6600*/  SHF.R.U32.HI R4, RZ, 0x8, R4 ;  /* 0x00000008ff047819 */ /* 0x000fe20000011604 */
[----:B------:R-:W-:Y:S01]  /*6610*/  @!P6 FADD.FTZ R187, -R187, -RZ ;  /* 0x800000ffbbbbe221 */ /* 0x000fe20000010100 */
[--C-:B------:R-:W-:Y:S01]  /*6620*/  SHF.R.U32.HI R18, RZ, 0x10, R6.reuse ;  /* 0x00000010ff127819 */ /* 0x100fe20000011606 */
[----:B--2---:R-:W-:Y:S01]  /*6630*/  @!P2 FADD.FTZ R162, -R162, -RZ ;  /* 0x800000ffa2a2a221 */ /* 0x004fe20000010100 */
[----:B------:R-:W-:Y:S03]  /*6640*/  LOP3.LUT R13, R6, 0xff, RZ, 0xc0, !PT ;  /* 0x000000ff060d7812 */ /* 0x000fe600078ec0ff */
[----:B------:R-:W1:Y:S01]  /*6650*/  MUFU.EX2 R172, R39 ;  /* 0x0000002700ac7308 */ /* 0x000e620000000800 */
[----:B------:R-:W-:Y:S02]  /*6660*/  SHF.R.U32.HI R14, RZ, 0x18, R6 ;  /* 0x00000018ff0e7819 */ /* 0x000fe40000011606 */
[----:B------:R-:W-:Y:S02]  /*6670*/  LOP3.LUT R4, R4, 0xffff, RZ, 0xc0, !PT ;  /* 0x0000ffff04047812 */ /* 0x000fe400078ec0ff */
[----:B------:R-:W-:Y:S02]  /*6680*/  LOP3.LUT R5, R5, 0xff, RZ, 0xc0, !PT ;  /* 0x000000ff05057812 */ /* 0x000fe400078ec0ff */
[----:B------:R-:W-:Y:S03]  /*6690*/  SHF.R.U32.HI R6, RZ, 0x8, R149 ;  /* 0x00000008ff067819 */ /* 0x000fe60000011695 */
[----:B------:R-:W-:Y:S01]  /*66a0*/  MUFU.EX2 R193, R41 ;  /* 0x0000002900c17308 */ /* 0x000fe20000000800 */
[----:B------:R-:W-:Y:S02]  /*66b0*/  ISETP.LE.U32.AND P6, PT, R4, UR11, PT ;  /* 0x0000000b04007c0c */ /* 0x000fe4000bfc3070 */
[----:B------:R-:W-:Y:S02]  /*66c0*/  ISETP.LE.U32.AND P4, PT, R5, UR11, PT ;  /* 0x0000000b05007c0c */ /* 0x000fe4000bf83070 */
[----:B------:R-:W-:Y:S02]  /*66d0*/  LOP3.LUT R6, R6, 0xffff, RZ, 0xc0, !PT ;  /* 0x0000ffff06067812 */ /* 0x000fe400078ec0ff */
[----:B------:R-:W-:Y:S03]  /*66e0*/  LOP3.LUT R4, R10, 0xffff, RZ, 0xc0, !PT ;  /* 0x0000ffff0a047812 */ /* 0x000fe600078ec0ff */
[----:B------:R-:W2:Y:S01]  /*66f0*/  MUFU.EX2 R204, R42 ;  /* 0x0000002a00cc7308 */ /* 0x000ea20000000800 */
[----:B------:R-:W-:Y:S01]  /*6700*/  ISETP.LE.U32.AND P0, PT, R6, UR11, PT ;  /* 0x0000000b06007c0c */ /* 0x000fe2000bf03070 */
[----:B-1----:R-:W-:Y:S01]  /*6710*/  @!P1 FADD.FTZ R172, -R172, -RZ ;  /* 0x800000ffacac9221 */ /* 0x002fe20000010100 */
[----:B------:R-:W-:Y:S02]  /*6720*/  LOP3.LUT R5, R10, 0xff, RZ, 0xc0, !PT ;  /* 0x000000ff0a057812 */ /* 0x000fe400078ec0ff */
[----:B------:R-:W-:Y:S01]  /*6730*/  SHF.R.U32.HI R6, RZ, 0x10, R10 ;  /* 0x00000010ff067819 */ /* 0x000fe2000001160a */
[----:B------:R-:W-:Y:S01]  /*6740*/  @!P6 FADD.FTZ R160, -R160, -RZ ;  /* 0x800000ffa0a0e221 */ /* 0x000fe20000010100 */
[----:B------:R-:W-:Y:S01]  /*6750*/  SHF.R.U32.HI R4, RZ, 0x8, R4 ;  /* 0x00000008ff047819 */ /* 0x000fe20000011604 */
[----:B------:R-:W-:Y:S01]  /*6760*/  @!P4 FADD.FTZ R173, -R173, -RZ ;  /* 0x800000ffadadc221 */ /* 0x000fe20000010100 */
[----:B------:R-:W-:Y:S01]  /*6770*/  ISETP.LE.U32.AND P2, PT, R5, UR11, PT ;  /* 0x0000000b05007c0c */ /* 0x000fe2000bf43070 */
[----:B------:R-:W1:Y:S01]  /*6780*/  MUFU.EX2 R195, R40 ;  /* 0x0000002800c37308 */ /* 0x000e620000000800 */
[----:B------:R-:W-:Y:S02]  /*6790*/  LOP3.LUT R5, R6, 0xff, RZ, 0xc0, !PT ;  /* 0x000000ff06057812 */ /* 0x000fe400078ec0ff */
[----:B------:R-:W-:Y:S01]  /*67a0*/  LOP3.LUT R4, R4, 0xffff, RZ, 0xc0, !PT ;  /* 0x0000ffff04047812 */ /* 0x000fe200078ec0ff */
[----:B------:R-:W-:Y:S01]  /*67b0*/  @!P0 FADD.FTZ R165, -R165, -RZ ;  /* 0x800000ffa5a58221 */ /* 0x000fe20000010100 */
[----:B------:R-:W-:Y:S02]  /*67c0*/  ISETP.LE.U32.AND P4, PT, R5, UR11, PT ;  /* 0x0000000b05007c0c */ /* 0x000fe4000bf83070 */
[----:B------:R-:W-:Y:S03]  /*67d0*/  ISETP.LE.U32.AND P6, PT, R4, UR11, PT ;  /* 0x0000000b04007c0c */ /* 0x000fe6000bfc3070 */
[----:B------:R-:W3:Y:S01]  /*67e0*/  MUFU.EX2 R203, R43 ;  /* 0x0000002b00cb7308 */ /* 0x000ee20000000800 */
[----:B------:R-:W-:Y:S02]  /*67f0*/  SHF.R.U32.HI R10, RZ, 0x18, R10 ;  /* 0x00000018ff0a7819 */ /* 0x000fe4000001160a */
[----:B------:R-:W-:Y:S02]  /*6800*/  SHF.R.U32.HI R4, RZ, 0x8, R21 ;  /* 0x00000008ff047819 */ /* 0x000fe40000011615 */
[----:B------:R-:W-:Y:S02]  /*6810*/  ISETP.LE.U32.AND P1, PT, R10, UR11, PT ;  /* 0x0000000b0a007c0c */ /* 0x000fe4000bf23070 */
[----:B------:R-:W-:Y:S03]  /*6820*/  LOP3.LUT R4, R4, 0xffff, RZ, 0xc0, !PT ;  /* 0x0000ffff04047812 */ /* 0x000fe600078ec0ff */
[----:B------:R-:W4:Y:S01]  /*6830*/  MUFU.EX2 R201, R46 ;  /* 0x0000002e00c97308 */ /* 0x000f220000000800 */
[----:B------:R-:W-:Y:S01]  /*6840*/  LOP3.LUT R5, R20, 0xff, RZ, 0xc0, !PT ;  /* 0x000000ff14057812 */ /* 0x000fe200078ec0ff */
[----:B--2---:R-:W-:Y:S01]  /*6850*/  @!P4 FADD.FTZ R204, -R204, -RZ ;  /* 0x800000ffccccc221 */ /* 0x004fe20000010100 */
[----:B-1----:R-:W-:Y:S01]  /*6860*/  @!P2 FADD.FTZ R195, -R195, -RZ ;  /* 0x800000ffc3c3a221 */ /* 0x002fe20000010100 */
[----:B------:R-:W-:Y:S01]  /*6870*/  @!P6 FADD.FTZ R193, -R193, -RZ ;  /* 0x800000ffc1c1e221 */ /* 0x000fe20000010100 */
[----:B------:R-:W-:Y:S02]  /*6880*/  ISETP.LE.U32.AND P6, PT, R4, UR11, PT ;  /* 0x0000000b04007c0c */ /* 0x000fe4000bfc3070 */
[----:B------:R-:W-:Y:S03]  /*6890*/  ISETP.LE.U32.AND P4, PT, R5, UR11, PT ;  /* 0x0000000b05007c0c */ /* 0x000fe6000bf83070 */
[----:B------:R-:W1:Y:S01]  /*68a0*/  MUFU.EX2 R200, R47 ;  /* 0x0000002f00c87308 */ /* 0x000e620000000800 */
[----:B------:R-:W-:Y:S01]  /*68b0*/  LOP3.LUT R4, R137, 0xff, RZ, 0xc0, !PT ;  /* 0x000000ff89047812 */ /* 0x000fe200078ec0ff */
[----:B---3--:R-:W-:Y:S01]  /*68c0*/  @!P1 FADD.FTZ R203, -R203, -RZ ;  /* 0x800000ffcbcb9221 */ /* 0x008fe20000010100 */
[----:B------:R-:W-:Y:S02]  /*68d0*/  ISETP.LE.U32.AND P2, PT, R22, UR11, PT ;  /* 0x0000000b16007c0c */ /* 0x000fe4000bf43070 */
[----:B------:R-:W-:Y:S02]  /*68e0*/  ISETP.LE.U32.AND P1, PT, R4, UR11, PT ;  /* 0x0000000b04007c0c */ /* 0x000fe4000bf23070 */
[----:B------:R-:W-:Y:S03]  /*68f0*/  SHF.R.U32.HI R4, RZ, 0x8, R138 ;  /* 0x00000008ff047819 */ /* 0x000fe6000001168a */
[----:B------:R-:W2:Y:S01]  /*6900*/  MUFU.EX2 R153, R48 ;  /* 0x0000003000997308 */ /* 0x000ea20000000800 */
[----:B------:R-:W-:Y:S02]  /*6910*/  ISETP.LE.U32.AND P0, PT, R15, UR11, PT ;  /* 0x0000000b0f007c0c */ /* 0x000fe4000bf03070 */
[----:B------:R-:W-:Y:S01]  /*6920*/  LOP3.LUT R5, R4, 0xffff, RZ, 0xc0, !PT ;  /* 0x0000ffff04057812 */ /* 0x000fe200078ec0ff */
[----:B----4-:R-:W-:Y:S01]  /*6930*/  @!P4 FADD.FTZ R201, -R201, -RZ ;  /* 0x800000ffc9c9c221 */ /* 0x010fe20000010100 */
[----:B------:R-:W-:Y:S02]  /*6940*/  LOP3.LUT R4, R9, 0xffff, RZ, 0xc0, !PT ;  /* 0x0000ffff09047812 */ /* 0x000fe400078ec0ff */
[----:B------:R-:W-:Y:S03]  /*6950*/  ISETP.LE.U32.AND P4, PT, R5, UR11, PT ;  /* 0x0000000b05007c0c */ /* 0x000fe6000bf83070 */
[----:B------:R-:W3:Y:S01]  /*6960*/  MUFU.EX2 R214, R26 ;  /* 0x0000001a00d67308 */ /* 0x000ee20000000800 */
[----:B------:R-:W-:Y:S01]  /*6970*/  LOP3.LUT R5, R9, 0xff, RZ, 0xc0, !PT ;  /* 0x000000ff09057812 */ /* 0x000fe200078ec0ff */
[----:B-1----:R-:W-:Y:S01]  /*6980*/  @!P2 FADD.FTZ R200, -R200, -RZ ;  /* 0x800000ffc8c8a221 */ /* 0x002fe20000010100 */
[----:B------:R-:W-:Y:S01]  /*6990*/  SHF.R.U32.HI R4, RZ, 0x8, R4 ;  /* 0x00000008ff047819 */ /* 0x000fe20000011604 */
[----:B------:R-:W-:Y:S01]  /*69a0*/  @!P1 FADD.FTZ R164, -R164, -RZ ;  /* 0x800000ffa4a49221 */ /* 0x000fe20000010100 */
[----:B------:R-:W-:Y:S02]  /*69b0*/  ISETP.LE.U32.AND P2, PT, R5, UR11, PT ;  /* 0x0000000b05007c0c */ /* 0x000fe4000bf43070 */
[----:B------:R-:W-:Y:S03]  /*69c0*/  LOP3.LUT R4, R4, 0xffff, RZ, 0xc0, !PT ;  /* 0x0000ffff04047812 */ /* 0x000fe600078ec0ff */
[----:B------:R-:W1:Y:S01]  /*69d0*/  MUFU.EX2 R190, R44 ;  /* 0x0000002c00be7308 */ /* 0x000e620000000800 */
[--C-:B------:R-:W-:Y:S01]  /*69e0*/  SHF.R.U32.HI R5, RZ, 0x10, R9.reuse ;  /* 0x00000010ff057819 */ /* 0x100fe20000011609 */
[----:B--2---:R-:W-:Y:S01]  /*69f0*/  @!P3 FADD.FTZ R153, -R153, -RZ ;  /* 0x800000ff9999b221 */ /* 0x004fe20000010100 */
[----:B------:R-:W-:Y:S01]  /*6a00*/  ISETP.LE.U32.AND P3, PT, R4, UR11, PT ;  /* 0x0000000b04007c0c */ /* 0x000fe2000bf63070 */
[----:B------:R-:W-:Y:S01]  /*6a10*/  @!P4 FADD.FTZ R152, -R152, -RZ ;  /* 0x800000ff9898c221 */ /* 0x000fe20000010100 */
[----:B------:R-:W-:Y:S02]  /*6a20*/  LOP3.LUT R4, R5, 0xff, RZ, 0xc0, !PT ;  /* 0x000000ff05047812 */ /* 0x000fe400078ec0ff */
[----:B------:R-:W-:Y:S03]  /*6a30*/  LOP3.LUT R5, R18, 0xff, RZ, 0xc0, !PT ;  /* 0x000000ff12057812 */ /* 0x000fe600078ec0ff */
[----:B------:R2:W-:Y:S01]  /*6a40*/  MUFU.EX2 R154, R3 ;  /* 0x00000003009a7308 */ /* 0x0005e20000000800 */
[----:B------:R-:W-:Y:S01]  /*6a50*/  ISETP.LE.U32.AND P1, PT, R4, UR11, PT ;  /* 0x0000000b04007c0c */ /* 0x000fe2000bf23070 */
[----:B---3--:R-:W-:Y:S01]  /*6a60*/  @!P5 FADD.FTZ R214, -R214, -RZ ;  /* 0x800000ffd6d6d221 */ /* 0x008fe20000010100 */
[----:B------:R-:W-:Y:S02]  /*6a70*/  ISETP.LE.U32.AND P5, PT, R135, UR11, PT ;  /* 0x0000000b87007c0c */ /* 0x000fe4000bfa3070 */
[----:B------:R-:W-:Y:S02]  /*6a80*/  SHF.R.U32.HI R9, RZ, 0x18, R9 ;  /* 0x00000018ff097819 */ /* 0x000fe40000011609 */
[----:B------:R-:W-:Y:S03]  /*6a90*/  SHF.R.U32.HI R6, RZ, 0x8, R16 ;  /* 0x00000008ff067819 */ /* 0x000fe60000011610 */
[----:B------:R-:W3:Y:S01]  /*6aa0*/  MUFU.EX2 R151, R52 ;  /* 0x0000003400977308 */ /* 0x000ee20000000800 */
[----:B-1----:R-:W-:Y:S01]  /*6ab0*/  @!P0 FADD.FTZ R190, -R190, -RZ ;  /* 0x800000ffbebe8221 */ /* 0x002fe20000010100 */
[----:B------:R-:W-:Y:S02]  /*6ac0*/  ISETP.LE.U32.AND P0, PT, R13, UR11, PT ;  /* 0x0000000b0d007c0c */ /* 0x000fe4000bf03070 */
[----:B------:R-:W-:Y:S01]  /*6ad0*/  LOP3.LUT R4, R8, 0xff, RZ, 0xc0, !PT ;  /* 0x000000ff08047812 */ /* 0x000fe200078ec0ff */
[----:B------:R-:W-:Y:S01]  /*6ae0*/  @!P1 FADD.FTZ R159, -R159, -RZ ;  /* 0x800000ff9f9f9221 */ /* 0x000fe20000010100 */
[----:B------:R-:W-:Y:S04]  /*6af0*/  ISETP.LE.U32.AND P1, PT, R5, UR11, PT ;  /* 0x0000000b05007c0c */ /* 0x000fe8000bf23070 */
[----:B------:R-:W1:Y:S01]  /*6b00*/  MUFU.EX2 R158, R55 ;  /* 0x00000037009e7308 */ /* 0x000e620000000800 */
[----:B--2---:R-:W-:Y:S01]  /*6b10*/  LOP3.LUT R3, R19, 0xff, RZ, 0xc0, !PT ;  /* 0x000000ff13037812 */ /* 0x004fe200078ec0ff */
[----:B------:R-:W-:Y:S01]  /*6b20*/  @!P5 FADD.FTZ R163, -R163, -RZ ;  /* 0x800000ffa3a3d221 */ /* 0x000fe20000010100 */
[----:B------:R-:W-:Y:S02]  /*6b30*/  ISETP.LE.U32.AND P5, PT, R9, UR11, PT ;  /* 0x0000000b09007c0c */ /* 0x000fe4000bfa3070 */
[----:B------:R-:W-:Y:S01]  /*6b40*/  ISETP.LE.U32.AND P4, PT, R7, UR11, PT ;  /* 0x0000000b07007c0c */ /* 0x000fe2000bf83070 */
[----:B------:R-:W-:Y:S04]  /*6b50*/  @!P0 FADD.FTZ R147, -R147, -RZ ;  /* 0x800000ff93938221 */ /* 0x000fe80000010100 */
[----:B------:R-:W2:Y:S01]  /*6b60*/  MUFU.EX2 R189, R45 ;  /* 0x0000002d00bd7308 */ /* 0x000ea20000000800 */
[----:B------:R-:W-:Y:S01]  /*6b70*/  ISETP.LE.U32.AND P0, PT, R3, UR11, PT ;  /* 0x0000000b03007c0c */ /* 0x000fe2000bf03070 */
[----:B---3--:R-:W-:Y:S01]  /*6b80*/  @!P2 FADD.FTZ R151, -R151, -RZ ;  /* 0x800000ff9797a221 */ /* 0x008fe20000010100 */
[----:B------:R-:W-:Y:S01]  /*6b90*/  LOP3.LUT R3, R6, 0xffff, RZ, 0xc0, !PT ;  /* 0x0000ffff06037812 */ /* 0x000fe200078ec0ff */
[----:B------:R-:W-:Y:S01]  /*6ba0*/  @!P1 FADD.FTZ R155, -R155, -RZ ;  /* 0x800000ff9b9b9221 */ /* 0x000fe20000010100 */
[----:B------:R-:W-:Y:S02]  /*6bb0*/  ISETP.LE.U32.AND P2, PT, R4, UR11, PT ;  /* 0x0000000b04007c0c */ /* 0x000fe4000bf43070 */
[----:B------:R-:W-:Y:S03]  /*6bc0*/  SHF.R.U32.HI R4, RZ, 0x8, R17 ;  /* 0x00000008ff047819 */ /* 0x000fe60000011611 */
[----:B------:R-:W3:Y:S01]  /*6bd0*/  MUFU.EX2 R150, R53 ;  /* 0x0000003500967308 */ /* 0x000ee20000000800 */
[----:B------:R-:W-:Y:S01]  /*6be0*/  ISETP.LE.U32.AND P1, PT, R3, UR11, PT ;  /* 0x0000000b03007c0c */ /* 0x000fe2000bf23070 */
[----:B-1----:R-:W-:Y:S01]  /*6bf0*/  @!P5 FADD.FTZ R158, -R158, -RZ ;  /* 0x800000ff9e9ed221 */ /* 0x002fe20000010100 */
[----:B------:R-:W-:Y:S01]  /*6c00*/  F2FP.RELU.BF16.F32.PACK_AB R3, R196, R197 ;  /* 0x000000c5c403723e */ /* 0x000fe200000018ff */
[----:B------:R-:W-:Y:S01]  /*6c10*/  @!P4 FADD.FTZ R157, -R157, -RZ ;  /* 0x800000ff9d9dc221 */ /* 0x000fe20000010100 */
[----:B------:R-:W-:Y:S01]  /*6c20*/  LOP3.LUT R5, R4, 0xffff, RZ, 0xc0, !PT ;  /* 0x0000ffff04057812 */ /* 0x000fe200078ec0ff */
[----:B------:R-:W-:Y:S01]  /*6c30*/  @!P0 FADD.FTZ R168, -R168, -RZ ;  /* 0x800000ffa8a88221 */ /* 0x000fe20000010100 */
[--C-:B------:R-:W-:Y:S01]  /*6c40*/  SHF.R.U32.HI R4, RZ, 0x18, R8.reuse ;  /* 0x00000018ff047819 */ /* 0x100fe20000011608 */
[----:B------:R1:W-:Y:S01]  /*6c50*/  STS [R225+0x1c000], R3 ;  /* 0x01c00003e1007388 */ /* 0x0003e20000000800 */
[----:B------:R-:W-:Y:S01]  /*6c60*/  ISETP.LE.U32.AND P5, PT, R5, UR11, PT ;  /* 0x0000000b05007c0c */ /* 0x000fe2000bfa3070 */
[----:B--2---:R-:W-:Y:S01]  /*6c70*/  @!P6 FADD.FTZ R189, -R189, -RZ ;  /* 0x800000ffbdbde221 */ /* 0x004fe20000010100 */
[----:B------:R-:W-:Y:S01]  /*6c80*/  @!P2 FADD.FTZ R169, -R169, -RZ ;  /* 0x800000ffa9a9a221 */ /* 0x000fe20000010100 */
[----:B------:R-:W-:Y:S02]  /*6c90*/  ISETP.LE.U32.AND P6, PT, R14, UR11, PT ;  /* 0x0000000b0e007c0c */ /* 0x000fe4000bfc3070 */
[----:B------:R-:W-:Y:S01]  /*6ca0*/  ISETP.LE.U32.AND P2, PT, R4, UR11, PT ;  /* 0x0000000b04007c0c */ /* 0x000fe2000bf43070 */
[----:B------:R-:W-:Y:S01]  /*6cb0*/  @!P1 FADD.FTZ R156, -R156, -RZ ;  /* 0x800000ff9c9c9221 */ /* 0x000fe20000010100 */
[----:B------:R-:W-:Y:S01]  /*6cc0*/  SHF.R.U32.HI R4, RZ, 0x10, R8 ;  /* 0x00000010ff047819 */ /* 0x000fe20000011608 */
[----:B---3--:R-:W-:Y:S01]  /*6cd0*/  @!P3 FADD.FTZ R150, -R150, -RZ ;  /* 0x800000ff9696b221 */ /* 0x008fe20000010100 */
[----:B------:R-:W-:Y:S02]  /*6ce0*/  LOP3.LUT R5, R8, 0xffff, RZ, 0xc0, !PT ;  /* 0x0000ffff08057812 */ /* 0x000fe400078ec0ff */
[----:B------:R-:W-:Y:S02]  /*6cf0*/  LOP3.LUT R4, R4, 0xff, RZ, 0xc0, !PT ;  /* 0x000000ff04047812 */ /* 0x000fe400078ec0ff */
[----:B------:R-:W-:Y:S01]  /*6d00*/  SHF.R.U32.HI R5, RZ, 0x8, R5 ;  /* 0x00000008ff057819 */ /* 0x000fe20000011605 */
[----:B------:R-:W-:Y:S01]  /*6d10*/  @!P5 FADD.FTZ R145, -R145, -RZ ;  /* 0x800000ff9191d221 */ /* 0x000fe20000010100 */
[----:B------:R-:W-:Y:S01]  /*6d20*/  ISETP.LE.U32.AND P5, PT, R4, UR11, PT ;  /* 0x0000000b04007c0c */ /* 0x000fe2000bfa3070 */
[----:B------:R-:W-:Y:S01]  /*6d30*/  @!P6 FADD.FTZ R154, -R154, -RZ ;  /* 0x800000ff9a9ae221 */ /* 0x000fe20000010100 */
[----:B------:R-:W-:Y:S01]  /*6d40*/  LOP3.LUT R4, R5, 0xffff, RZ, 0xc0, !PT ;  /* 0x0000ffff05047812 */ /* 0x000fe200078ec0ff */
[----:B------:R-:W-:Y:S01]  /*6d50*/  @!P2 FADD.FTZ R170, -R170, -RZ ;  /* 0x800000ffaaaaa221 */ /* 0x000fe20000010100 */
[----:B------:R-:W-:Y:S02]  /*6d60*/  F2FP.RELU.BF16.F32.PACK_AB R5, R215, R194 ;  /* 0x000000c2d705723e */ /* 0x000fe400000018ff */
[----:B------:R-:W-:Y:S02]  /*6d70*/  ISETP.LE.U32.AND P6, PT, R4, UR11, PT ;  /* 0x0000000b04007c0c */ /* 0x000fe4000bfc3070 */
[----:B------:R-:W-:Y:S01]  /*6d80*/  F2FP.RELU.BF16.F32.PACK_AB R4, R191, R192 ;  /* 0x000000c0bf04723e */ /* 0x000fe200000018ff */
[----:B------:R2:W-:Y:S01]  /*6d90*/  STS [R225+0x1c400], R5 ;  /* 0x01c40005e1007388 */ /* 0x0005e20000000800 */
[----:B-1----:R-:W-:Y:S02]  /*6da0*/  F2FP.RELU.BF16.F32.PACK_AB R3, R205, R206 ;  /* 0x000000cecd03723e */ /* 0x002fe400000018ff */
[----:B------:R-:W-:Y:S01]  /*6db0*/  F2FP.RELU.BF16.F32.PACK_AB R6, R218, R219 ;  /* 0x000000dbda06723e */ /* 0x000fe200000018ff */
[----:B------:R1:W-:Y:S01]  /*6dc0*/  STS [R227+0x1c000], R4 ;  /* 0x01c00004e3007388 */ /* 0x0003e20000000800 */
[----:B------:R-:W-:Y:S01]  /*6dd0*/  F2FP.RELU.BF16.F32.PACK_AB R2, R163, R164 ;  /* 0x000000a4a302723e */ /* 0x000fe200000018ff */
[----:B------:R-:W-:Y:S01]  /*6de0*/  @!P5 FADD.FTZ R171, -R171, -RZ ;  /* 0x800000ffababd221 */ /* 0x000fe20000010100 */
[----:B------:R-:W-:Y:S01]  /*6df0*/  F2FP.RELU.BF16.F32.PACK_AB R0, R145, R147 ;  /* 0x000000939100723e */ /* 0x000fe200000018ff */
[----:B------:R3:W-:Y:S01]  /*6e00*/  STS [R227+0x1c400], R3 ;  /* 0x01c40003e3007388 */ /* 0x0007e20000000800 */
[----:B------:R-:W-:Y:S01]  /*6e10*/  ISETP.LE.U32.AND P3, PT, R12, UR11, PT ;  /* 0x0000000b0c007c0c */ /* 0x000fe2000bf63070 */
[----:B------:R-:W-:Y:S01]  /*6e20*/  @!P6 FADD.FTZ R161, -R161, -RZ ;  /* 0x800000ffa1a1e221 */ /* 0x000fe20000010100 */
[----:B------:R-:W-:Y:S01]  /*6e30*/  FSETP.GE.FTZ.AND P1, PT, R196, RZ, PT ;  /* 0x000000ffc400720b */ /* 0x000fe20003f36000 */
[----:B------:R4:W-:Y:S01]  /*6e40*/  STS [R225+0x1e000], R6 ;  /* 0x01e00006e1007388 */ /* 0x0009e20000000800 */
[----:B------:R-:W-:Y:S02]  /*6e50*/  FSETP.GE.FTZ.AND P2, PT, R197, RZ, PT ;  /* 0x000000ffc500720b */ /* 0x000fe40003f56000 */
[----:B------:R-:W-:Y:S07]  /*6e60*/  FSETP.GE.FTZ.AND P4, PT, R188, RZ, PT ;  /* 0x000000ffbc00720b */ /* 0x000fee0003f96000 */
[----:B------:R-:W-:Y:S01]  /*6e70*/  @!P3 FADD.FTZ R167, -R167, -RZ ;  /* 0x800000ffa7a7b221 */ /* 0x000fe20000010100 */
[----:B------:R-:W-:Y:S02]  /*6e80*/  FSETP.GE.FTZ.AND P3, PT, R166, RZ, PT ;  /* 0x000000ffa600720b */ /* 0x000fe40003f76000 */
[----:B--2---:R-:W-:Y:S02]  /*6e90*/  F2FP.RELU.BF16.F32.PACK_AB R5, R222, R223 ;  /* 0x000000dfde05723e */ /* 0x004fe400000018ff */
[----:B-1----:R-:W-:Y:S03]  /*6ea0*/  F2FP.RELU.BF16.F32.PACK_AB R4, R216, R217 ;  /* 0x000000d9d804723e */ /* 0x002fe600000018ff */
[----:B------:R1:W-:Y:S01]  /*6eb0*/  STS [R225+0x1e400], R5 ;  /* 0x01e40005e1007388 */ /* 0x0003e20000000800 */
[----:B---3--:R-:W-:Y:S03]  /*6ec0*/  F2FP.RELU.BF16.F32.PACK_AB R3, R220, R221 ;  /* 0x000000dddc03723e */ /* 0x008fe600000018ff */
[----:B------:R2:W-:Y:S01]  /*6ed0*/  STS [R227+0x1e000], R4 ;  /* 0x01e00004e3007388 */ /* 0x0005e20000000800 */
[----:B----4-:R-:W-:Y:S03]  /*6ee0*/  F2FP.RELU.BF16.F32.PACK_AB R6, R188, R174 ;  /* 0x000000aebc06723e */ /* 0x010fe600000018ff */
[----:B------:R3:W-:Y:S04]  /*6ef0*/  STS [R227+0x1e400], R3 ;  /* 0x01e40003e3007388 */ /* 0x0007e80000000800 */
[----:B------:R4:W-:Y:S01]  /*6f00*/  STS [R231+0x1c000], R6 ;  /* 0x01c00006e7007388 */ /* 0x0009e20000000800 */
[----:B-1----:R-:W-:Y:S02]  /*6f10*/  F2FP.RELU.BF16.F32.PACK_AB R5, R199, R202 ;  /* 0x000000cac705723e */ /* 0x002fe400000018ff */
[----:B--2---:R-:W-:Y:S03]  /*6f20*/  F2FP.RELU.BF16.F32.PACK_AB R4, R165, R166 ;  /* 0x000000a6a504723e */ /* 0x004fe600000018ff */
[----:B------:R1:W-:Y:S01]  /*6f30*/  STS [R231+0x1c400], R5 ;  /* 0x01c40005e7007388 */ /* 0x0003e20000000800 */
[----:B---3--:R-:W-:Y:S03]  /*6f40*/  F2FP.RELU.BF16.F32.PACK_AB R3, R175, R187 ;  /* 0x000000bbaf03723e */ /* 0x008fe600000018ff */
[----:B------:R2:W-:Y:S01]  /*6f50*/  STS [R230+0x1c000], R4 ;  /* 0x01c00004e6007388 */ /* 0x0005e20000000800 */
[----:B----4-:R-:W-:Y:S03]  /*6f60*/  F2FP.RELU.BF16.F32.PACK_AB R6, R172, R173 ;  /* 0x000000adac06723e */ /* 0x010fe600000018ff */
[----:B------:R3:W-:Y:S01]  /*6f70*/  STS [R230+0x1c400], R3 ;  /* 0x01c40003e6007388 */ /* 0x0007e20000000800 */
[----:B-1----:R-:W-:Y:S02]  /*6f80*/  F2FP.RELU.BF16.F32.PACK_AB R5, R210, R209 ;  /* 0x000000d1d205723e */ /* 0x002fe400000018ff */
[----:B--2---:R-:W-:Y:S03]  /*6f90*/  F2FP.RELU.BF16.F32.PACK_AB R4, R213, R214 ;  /* 0x000000d6d504723e */ /* 0x004fe600000018ff */
[----:B------:R1:W-:Y:S01]  /*6fa0*/  STS [R231+0x1e000], R5 ;  /* 0x01e00005e7007388 */ /* 0x0003e20000000800 */
[----:B---3--:R-:W-:Y:S03]  /*6fb0*/  F2FP.RELU.BF16.F32.PACK_AB R3, R207, R208 ;  /* 0x000000d0cf03723e */ /* 0x008fe600000018ff */
[----:B------:R2:W-:Y:S04]  /*6fc0*/  STS [R231+0x1e400], R4 ;  /* 0x01e40004e7007388 */ /* 0x0005e80000000800 */
[----:B------:R3:W-:Y:S01]  /*6fd0*/  STS [R230+0x1e000], R3 ;  /* 0x01e00003e6007388 */ /* 0x0007e20000000800 */
[----:B-1----:R-:W-:Y:S02]  /*6fe0*/  F2FP.RELU.BF16.F32.PACK_AB R5, R211, R212 ;  /* 0x000000d4d305723e */ /* 0x002fe400000018ff */
[----:B--2---:R-:W-:Y:S03]  /*6ff0*/  F2FP.RELU.BF16.F32.PACK_AB R4, R203, R204 ;  /* 0x000000cccb04723e */ /* 0x004fe600000018ff */
[----:B------:R1:W-:Y:S01]  /*7000*/  STS [R230+0x1e400], R5 ;  /* 0x01e40005e6007388 */ /* 0x0003e20000000800 */
[----:B---3--:R-:W-:Y:S03]  /*7010*/  F2FP.RELU.BF16.F32.PACK_AB R3, R160, R162 ;  /* 0x000000a2a003723e */ /* 0x008fe600000018ff */
[----:B------:R-:W-:Y:S04]  /*7020*/  STS [R224+0x1c400], R6 ;  /* 0x01c40006e0007388 */ /* 0x000fe80000000800 */
[----:B------:R2:W-:Y:S04]  /*7030*/  STS [R224+0x1c000], R3 ;  /* 0x01c00003e0007388 */ /* 0x0005e80000000800 */
[----:B------:R3:W-:Y:S01]  /*7040*/  STS [R226+0x1c400], R2 ;  /* 0x01c40002e2007388 */ /* 0x0007e20000000800 */
[----:B-1----:R-:W-:Y:S02]  /*7050*/  F2FP.RELU.BF16.F32.PACK_AB R5, R193, R195 ;  /* 0x000000c3c105723e */ /* 0x002fe400000018ff */
[----:B--2---:R-:W-:Y:S02]  /*7060*/  F2FP.RELU.BF16.F32.PACK_AB R3, R152, R153 ;  /* 0x000000999803723e */ /* 0x004fe400000018ff */
[----:B---3--:R-:W-:Y:S03]  /*7070*/  F2FP.RELU.BF16.F32.PACK_AB R2, R158, R159 ;  /* 0x0000009f9e02723e */ /* 0x008fe600000018ff */
[----:B------:R1:W-:Y:S04]  /*7080*/  STS [R226+0x1c000], R3 ;  /* 0x01c00003e2007388 */ /* 0x0003e80000000800 */
[----:B------:R2:W-:Y:S04]  /*7090*/  STS [R224+0x1e000], R5 ;  /* 0x01e00005e0007388 */ /* 0x0005e80000000800 */
[----:B------:R3:W-:Y:S01]  /*70a0*/  STS [R224+0x1e400], R4 ;  /* 0x01e40004e0007388 */ /* 0x0007e20000000800 */
[----:B-1----:R-:W-:Y:S02]  /*70b0*/  F2FP.RELU.BF16.F32.PACK_AB R3, R150, R151 ;  /* 0x000000979603723e */ /* 0x002fe400000018ff */
[----:B--2---:R-:W-:Y:S02]  /*70c0*/  F2FP.RELU.BF16.F32.PACK_AB R5, R189, R190 ;  /* 0x000000bebd05723e */ /* 0x004fe400000018ff */
[----:B---3--:R-:W-:Y:S03]  /*70d0*/  F2FP.RELU.BF16.F32.PACK_AB R4, R200, R201 ;  /* 0x000000c9c804723e */ /* 0x008fe600000018ff */
[----:B------:R1:W-:Y:S04]  /*70e0*/  STS [R226+0x1e000], R5 ;  /* 0x01e00005e2007388 */ /* 0x0003e80000000800 */
[----:B------:R2:W-:Y:S04]  /*70f0*/  STS [R226+0x1e400], R4 ;  /* 0x01e40004e2007388 */ /* 0x0005e80000000800 */
[----:B------:R3:W-:Y:S04]  /*7100*/  STS [R229+0x1c000], R3 ;  /* 0x01c00003e5007388 */ /* 0x0007e80000000800 */
[----:B------:R4:W-:Y:S04]  /*7110*/  STS [R229+0x1c400], R2 ;  /* 0x01c40002e5007388 */ /* 0x0009e80000000800 */
[----:B------:R4:W-:Y:S01]  /*7120*/  STS [R228+0x1c000], R0 ;  /* 0x01c00000e4007388 */ /* 0x0009e20000000800 */
[----:B-1----:R-:W-:Y:S02]  /*7130*/  F2FP.RELU.BF16.F32.PACK_AB R5, R161, R169 ;  /* 0x000000a9a105723e */ /* 0x002fe400000018ff */
[----:B--2---:R-:W-:Y:S02]  /*7140*/  F2FP.RELU.BF16.F32.PACK_AB R4, R170, R171 ;  /* 0x000000abaa04723e */ /* 0x004fe400000018ff */
[----:B---3--:R-:W-:Y:S02]  /*7150*/  F2FP.RELU.BF16.F32.PACK_AB R3, R156, R157 ;  /* 0x0000009d9c03723e */ /* 0x008fe400000018ff */
[----:B----4-:R-:W-:Y:S02]  /*7160*/  F2FP.RELU.BF16.F32.PACK_AB R2, R167, R168 ;  /* 0x000000a8a702723e */ /* 0x010fe400000018ff */
[----:B------:R-:W-:Y:S05]  /*7170*/  F2FP.RELU.BF16.F32.PACK_AB R0, R154, R155 ;  /* 0x0000009b9a00723e */ /* 0x000fea00000018ff */
[----:B------:R1:W-:Y:S04]  /*7180*/  STS [R228+0x1c400], R0 ;  /* 0x01c40000e4007388 */ /* 0x0003e80000000800 */
[----:B------:R-:W-:Y:S04]  /*7190*/  STS [R229+0x1e000], R5 ;  /* 0x01e00005e5007388 */ /* 0x000fe80000000800 */
[----:B------:R-:W-:Y:S04]  /*71a0*/  STS [R229+0x1e400], R4 ;  /* 0x01e40004e5007388 */ /* 0x000fe80000000800 */
[----:B------:R2:W-:Y:S04]  /*71b0*/  STS [R228+0x1e000], R3 ;  /* 0x01e00003e4007388 */ /* 0x0005e80000000800 */
[----:B------:R3:W-:Y:S04]  /*71c0*/  STS [R228+0x1e400], R2 ;  /* 0x01e40002e4007388 */ /* 0x0007e80000000800 */
[----:B------:R-:W-:Y:S01]  /*71d0*/  LDSM.16.M88.4 R16, [R180+UR4+0x10000] ;  /* 0x01000004b410783b */ /* 0x000fe20008000200 */
[C---:B-1----:R-:W-:Y:S07]  /*71e0*/  LEA R0, R185.reuse, UR4, 0x1 ;  /* 0x00000004b9007c11 */ /* 0x042fee000f8e08ff */
[----:B------:R-:W-:Y:S01]  /*71f0*/  LDSM.16.M88.4 R32, [R180+UR4+0x10800] ;  /* 0x01080004b420783b */ /* 0x000fe20008000200 */
[----:B------:R-:W-:Y:S07]  /*7200*/  IMAD.IADD R146, R178, 0x1, R0 ;  /* 0x00000001b2927824 */ /* 0x000fee00078e0200 */
[----:B------:R-:W1:Y:S01]  /*7210*/  LDSM.16.M88.4 R64, [R0+0x8000] ;  /* 0x008000000040783b */ /* 0x000e620000000200 */
[----:B--2---:R-:W-:Y:S01]  /*7220*/  IMAD.U32 R3, RZ, RZ, UR17 ;  /* 0x00000011ff037e24 */ /* 0x004fe2000f8e00ff */
[----:B---3--:R-:W-:Y:S06]  /*7230*/  LEA R2, R185, UR4, 0x1 ;  /* 0x00000004b9027c11 */ /* 0x008fec000f8e08ff */
[----:B------:R-:W2:Y:S08]  /*7240*/  LDSM.16.M88.4 R60, [R0+0xa000] ;  /* 0x00a00000003c783b */ /* 0x000eb00000000200 */
[----:B------:R-:W3:Y:S08]  /*7250*/  LDSM.16.M88.4 R48, [R180+UR4+0x11000] ;  /* 0x01100004b430783b */ /* 0x000ef00008000200 */
[----:B------:R-:W4:Y:S08]  /*7260*/  LDSM.16.M88.4 R132, [R180+UR4+0x11800] ;  /* 0x01180004b484783b */ /* 0x000f300008000200 */
[----:B------:R-:W-:Y:S01]  /*7270*/  LDSM.16.M88.4 R140, [R182+0x4000] ;  /* 0x00400000b68c783b */ /* 0x000fe20000000200 */
[-C--:B-1----:R-:W-:Y:S06]  /*7280*/  HMMA.16816.F32.BF16 R4, R64, R16.reuse, RZ ;  /* 0x000000104004723c */ /* 0x082fec00000418ff */
[C---:B--2---:R-:W-:Y:S06]  /*7290*/  HMMA.16816.F32.BF16 R8, R60.reuse, R16, RZ ;  /* 0x000000103c08723c */ /* 0x044fec00000418ff */
        /* <DEDUP_REMOVED lines=12> */
[-C--:B------:R-:W-:Y:S01]  /*7360*/  HMMA.16816.F32.BF16 R60, R60, R134.reuse, RZ ;  /* 0x000000863c3c723c */ /* 0x080fe200000418ff */
[----:B------:R-:W-:Y:S04]  /*7370*/  IMAD.IADD R132, R184, 0x1, R2 ;  /* 0x00000001b8847824 */ /* 0x000fe800078e0202 */
[----:B------:R-:W-:Y:S01]  /*7380*/  IMAD.U32 R2, RZ, RZ, UR20 ;  /* 0x00000014ff027e24 */ /* 0x000fe2000f8e00ff */
[----:B------:R-:W-:Y:S01]  /*7390*/  HMMA.16816.F32.BF16 R64, R64, R134, RZ ;  /* 0x000000864040723c */ /* 0x000fe200000418ff */
[----:B------:R-:W1:Y:S04]  /*73a0*/  LDSM.16.M88.4 R136, [R132+0x8000] ;  /* 0x008000008488783b */ /* 0x000e680000000200 */
[C---:B------:R-:W-:Y:S04]  /*73b0*/  LEA R148, P0, R245.reuse, R2, 0x2 ;  /* 0x00000002f5947211 */ /* 0x040fe800078010ff */
[----:B------:R-:W2:Y:S02]  /*73c0*/  LDSM.16.M88.4 R132, [R132+0xa000] ;  /* 0x00a000008484783b */ /* 0x000ea40000000200 */
[----:B------:R-:W-:Y:S02]  /*73d0*/  LEA.HI.X.SX32 R149, R245, R3, 0x2, P0 ;  /* 0x00000003f5957211 */ /* 0x000fe400000f16ff */
[----:B------:R-:W-:Y:S04]  /*73e0*/  FSETP.GE.FTZ.AND P0, PT, R194, RZ, PT ;  /* 0x000000ffc200720b */ /* 0x000fe80003f16000 */
[----:B------:R-:W3:Y:S04]  /*73f0*/  LDG.E R144, desc[UR12][R148.64] ;  /* 0x0000000c94907981 */ /* 0x000ee8000c1e1900 */
[----:B------:R-:W4:Y:S01]  /*7400*/  LDG.E R3, desc[UR12][R148.64+0x20] ;  /* 0x0000200c94037981 */ /* 0x000f22000c1e1900 */
        /* <DEDUP_REMOVED lines=44> */
[----:B------:R-:W2:Y:S01]  /*76d0*/  LDSM.16.M88.4 R140, [R140+0xa000] ;  /* 0x00a000008c8c783b */ /* 0x000ea20000000200 */
[-C--:B-1----:R-:W-:Y:S06]  /*76e0*/  HMMA.16816.F32.BF16 R4, R132, R136.reuse, R4 ;  /* 0x000000888404723c */ /* 0x082fec0000041804 */
[C---:B--2---:R-:W-:Y:S06]  /*76f0*/  HMMA.16816.F32.BF16 R8, R140.reuse, R136, R8 ;  /* 0x000000888c08723c */ /* 0x044fec0000041808 */
[-C--:B------:R-:W-:Y:S06]  /*7700*/  HMMA.16816.F32.BF16 R12, R140, R138.reuse, R12 ;  /* 0x0000008a8c0c723c */ /* 0x080fec000004180c */
[C---:B------:R-:W-:Y:S01]  /*7710*/  HMMA.16816.F32.BF16 R16, R132.reuse, R138, R16 ;  /* 0x0000008a8410723c */ /* 0x040fe20000041810 */
[----:B------:R-:W1:Y:S05]  /*7720*/  LDSM.16.M88.4 R136, [R181+0x4800] ;  /* 0x00480000b588783b */ /* 0x000e6a0000000200 */
[C---:B---3--:R-:W-:Y:S01]  /*7730*/  FADD.FTZ R2, -R144.reuse, R5 ;  /* 0x0000000590027221 */ /* 0x048fe20000010100 */
[C---:B----4-:R-:W-:Y:S01]  /*7740*/  FADD.FTZ R0, -R3.reuse, R6 ;  /* 0x0000000603007221 */ /* 0x050fe20000010100 */
[----:B------:R-:W-:Y:S03]  /*7750*/  FADD.FTZ R4, -R144, R4 ;  /* 0x0000000490047221 */ /* 0x000fe60000010100 */
[----:B------:R-:W-:Y:S01]  /*7760*/  FADD.FTZ R7, -R3, R7 ;  /* 0x0000000703077221 */ /* 0x000fe20000010100 */
[-C--:B------:R-:W-:Y:S02]  /*7770*/  FSEL R2, R2, R144.reuse, P1 ;  /* 0x0000009002027208 */ /* 0x080fe40000800000 */
[----:B------:R-:W-:Y:S02]  /*7780*/  FSEL R0, R0, R3, P0 ;  /* 0x0000000300007208 */ /* 0x000fe40000000000 */
[----:B------:R-:W-:Y:S01]  /*7790*/  FSEL R4, R4, R144, P2 ;  /* 0x0000009004047208 */ /* 0x000fe20001000000 */
[----:B------:R-:W-:Y:S01]  /*77a0*/  FMUL.FTZ R196, R196, R2 ;  /* 0x00000002c4c47220 */ /* 0x000fe20000410000 */
[----:B------:R-:W-:Y:S01]  /*77b0*/  FSETP.GE.FTZ.AND P1, PT, R191, RZ, PT ;  /* 0x000000ffbf00720b */ /* 0x000fe20003f36000 */
[----:B------:R-:W-:Y:S01]  /*77c0*/  FMUL.FTZ R194, R194, R0 ;  /* 0x00000000c2c27220 */ /* 0x000fe20000410000 */
[----:B------:R2:W5:Y:S01]  /*77d0*/  LDG.E R2, desc[UR12][R148.64+0x100] ;  /* 0x0001000c94027981 */ /* 0x000562000c1e1900 */
[----:B------:R-:W-:Y:S01]  /*77e0*/  FSETP.GE.FTZ.AND P0, PT, R174, RZ, PT ;  /* 0x000000ffae00720b */ /* 0x000fe20003f16000 */
[----:B------:R-:W-:Y:S01]  /*77f0*/  FMUL.FTZ R197, R197, R4 ;  /* 0x00000004c5c57220 */ /* 0x000fe20000410000 */
[----:B------:R-:W-:Y:S01]  /*7800*/  FSETP.GE.FTZ.AND P2, PT, R192, RZ, PT ;  /* 0x000000ffc000720b */ /* 0x000fe20003f56000 */
[----:B------:R2:W5:Y:S01]  /*7810*/  LDG.E R0, desc[UR12][R148.64+0x120] ;  /* 0x0001200c94007981 */ /* 0x000562000c1e1900 */
[C---:B------:R-:W-:Y:S01]  /*7820*/  FADD.FTZ R17, -R144.reuse, R17 ;  /* 0x0000001190117221 */ /* 0x040fe20000010100 */
[----:B------:R-:W-:Y:S04]  /*7830*/  FADD.FTZ R16, -R144, R16 ;  /* 0x0000001090107221 */ /* 0x000fe80000010100 */
[-C--:B------:R-:W-:Y:S02]  /*7840*/  FSEL R17, R17, R144.reuse, P1 ;  /* 0x0000009011117208 */ /* 0x080fe40000800000 */
[----:B------:R-:W-:Y:S02]  /*7850*/  FSETP.GE.FTZ.AND P1, PT, R162, RZ, PT ;  /* 0x000000ffa200720b */ /* 0x000fe40003f36000 */
[-C--:B------:R-:W-:Y:S02]  /*7860*/  FSEL R16, R16, R144.reuse, P2 ;  /* 0x0000009010107208 */ /* 0x080fe40001000000 */
[----:B------:R-:W-:Y:S01]  /*7870*/  FSETP.GE.FTZ.AND P2, PT, R165, RZ, PT ;  /* 0x000000ffa500720b */ /* 0x000fe20003f56000 */
[-C--:B-1----:R-:W-:Y:S06]  /*7880*/  HMMA.16816.F32.BF16 R20, R132, R136.reuse, R20 ;  /* 0x000000888414723c */ /* 0x082fec0000041814 */
[C---:B------:R-:W-:Y:S06]  /*7890*/  HMMA.16816.F32.BF16 R24, R140.reuse, R136, R24 ;  /* 0x000000888c18723c */ /* 0x040fec0000041818 */
[-C--:B------:R-:W-:Y:S06]  /*78a0*/  HMMA.16816.F32.BF16 R28, R140, R138.reuse, R28 ;  /* 0x0000008a8c1c723c */ /* 0x080fec000004181c */
[C---:B------:R-:W-:Y:S01]  /*78b0*/  HMMA.16816.F32.BF16 R32, R132.reuse, R138, R32 ;  /* 0x0000008a8420723c */ /* 0x040fe20000041820 */
[----:B------:R-:W1:Y:S05]  /*78c0*/  LDSM.16.M88.4 R136, [R181+0x5000] ;  /* 0x00500000b588783b */ /* 0x000e6a0000000200 */
[----:B------:R-:W-:Y:S05]  /*78d0*/  FADD.FTZ R20, -R144, R20 ;  /* 0x0000001490147221 */ /* 0x000fea0000010100 */
[----:B------:R-:W-:Y:S02]  /*78e0*/  FSEL R20, R20, R144, P0 ;  /* 0x0000009014147208 */ /* 0x000fe40000000000 */
[----:B------:R-:W-:Y:S03]  /*78f0*/  FSETP.GE.FTZ.AND P0, PT, R160, RZ, PT ;  /* 0x000000ffa000720b */ /* 0x000fe60003f16000 */
[----:B------:R-:W-:Y:S08]  /*7900*/  FMUL.FTZ R20, R174, R20 ;  /* 0x00000014ae147220 */ /* 0x000ff00000410000 */
[----:B------:R-:W-:Y:S05]  /*7910*/  FADD.FTZ R6, -R144, R33 ;  /* 0x0000002190067221 */ /* 0x000fea0000010100 */
[----:B------:R-:W-:Y:S02]  /*7920*/  FSEL R6, R6, R144, P2 ;  /* 0x0000009006067208 */ /* 0x000fe40001000000 */
[----:B------:R-:W-:Y:S03]  /*7930*/  FSETP.GE.FTZ.AND P2, PT, R151, RZ, PT ;  /* 0x000000ff9700720b */ /* 0x000fe60003f56000 */
[----:B------:R-:W-:Y:S01]  /*7940*/  FMUL.FTZ R6, R165, R6 ;  /* 0x00000006a5067220 */ /* 0x000fe20000410000 */
[-C--:B-1----:R-:W-:Y:S06]  /*7950*/  HMMA.16816.F32.BF16 R36, R132, R136.reuse, R36 ;  /* 0x000000888424723c */ /* 0x082fec0000041824 */
[C---:B------:R-:W-:Y:S06]  /*7960*/  HMMA.16816.F32.BF16 R40, R140.reuse, R136, R40 ;  /* 0x000000888c28723c */ /* 0x040fec0000041828 */
[-C--:B------:R-:W-:Y:S06]  /*7970*/  HMMA.16816.F32.BF16 R44, R140, R138.reuse, R44 ;  /* 0x0000008a8c2c723c */ /* 0x080fec000004182c */
[C---:B------:R-:W-:Y:S01]  /*7980*/  HMMA.16816.F32.BF16 R48, R132.reuse, R138, R48 ;  /* 0x0000008a8430723c */ /* 0x040fe20000041830 */
[----:B------:R-:W1:Y:S05]  /*7990*/  LDSM.16.M88.4 R136, [R181+0x5800] ;  /* 0x00580000b588783b */ /* 0x000e6a0000000200 */
[C---:B------:R-:W-:Y:S01]  /*79a0*/  FADD.FTZ R5, -R144.reuse, R36 ;  /* 0x0000002490057221 */ /* 0x040fe20000010100 */
[----:B------:R-:W-:Y:S01]  /*79b0*/  FADD.FTZ R4, -R144, R37 ;  /* 0x0000002590047221 */ /* 0x000fe20000010100 */
[----:B------:R-:W-:Y:S03]  /*79c0*/  F2FP.BF16.F32.PACK_AB R37, R196, R197 ;  /* 0x000000c5c425723e */ /* 0x000fe600000010ff */
[-C--:B------:R-:W-:Y:S02]  /*79d0*/  FSEL R5, R5, R144.reuse, P1 ;  /* 0x0000009005057208 */ /* 0x080fe40000800000 */
[----:B------:R-:W-:Y:S02]  /*79e0*/  FSEL R4, R4, R144, P0 ;  /* 0x0000009004047208 */ /* 0x000fe40000000000 */
[----:B------:R-:W-:Y:S01]  /*79f0*/  FSETP.GE.FTZ.AND P1, PT, R152, RZ, PT ;  /* 0x000000ff9800720b */ /* 0x000fe20003f36000 */
[----:B------:R-:W-:Y:S01]  /*7a00*/  FMUL.FTZ R5, R162, R5 ;  /* 0x00000005a2057220 */ /* 0x000fe20000410000 */
[----:B------:R-:W-:Y:S01]  /*7a10*/  FSETP.GE.FTZ.AND P0, PT, R150, RZ, PT ;  /* 0x000000ff9600720b */ /* 0x000fe20003f16000 */
[----:B------:R-:W-:Y:S06]  /*7a20*/  FMUL.FTZ R4, R160, R4 ;  /* 0x00000004a0047220 */ /* 0x000fec0000410000 */
[C---:B------:R-:W-:Y:S01]  /*7a30*/  FADD.FTZ R49, -R144.reuse, R49 ;  /* 0x0000003190317221 */ /* 0x040fe20000010100 */
[----:B------:R-:W-:Y:S04]  /*7a40*/  FADD.FTZ R48, -R144, R48 ;  /* 0x0000003090307221 */ /* 0x000fe80000010100 */
[----:B------:R-:W-:Y:S02]  /*7a50*/  FSEL R49, R49, R144, P1 ;  /* 0x0000009031317208 */ /* 0x000fe40000800000 */
[----:B------:R-:W-:Y:S03]  /*7a60*/  FSETP.GE.FTZ.AND P1, PT, R145, RZ, PT ;  /* 0x000000ff9100720b */ /* 0x000fe60003f36000 */
[----:B------:R-:W-:Y:S01]  /*7a70*/  FMUL.FTZ R49, R152, R49 ;  /* 0x0000003198317220 */ /* 0x000fe20000410000 */
[-C--:B-1----:R-:W-:Y:S06]  /*7a80*/  HMMA.16816.F32.BF16 R52, R132, R136.reuse, R52 ;  /* 0x000000888434723c */ /* 0x082fec0000041834 */
[C---:B------:R-:W-:Y:S06]  /*7a90*/  HMMA.16816.F32.BF16 R56, R140.reuse, R136, R56 ;  /* 0x000000888c38723c */ /* 0x040fec0000041838 */
[-C--:B------:R-:W-:Y:S06]  /*7aa0*/  HMMA.16816.F32.BF16 R60, R140, R138.reuse, R60 ;  /* 0x0000008a8c3c723c */ /* 0x080fec000004183c */
[----:B------:R-:W-:Y:S06]  /*7ab0*/  HMMA.16816.F32.BF16 R64, R132, R138, R64 ;  /* 0x0000008a8440723c */ /* 0x000fec0000041840 */
[----:B------:R-:W-:Y:S01]  /*7ac0*/  FADD.FTZ R53, -R144, R53 ;  /* 0x0000003590357221 */ /* 0x000fe20000010100 */
[----:B------:R-:W-:Y:S01]  /*7ad0*/  FMUL.FTZ R133, R192, R16 ;  /* 0x00000010c0857220 */ /* 0x000fe20000410000 */
[----:B------:R-:W-:Y:S03]  /*7ae0*/  FMUL.FTZ R132, R191, R17 ;  /* 0x00000011bf847220 */ /* 0x000fe60000410000 */
[-C--:B------:R-:W-:Y:S01]  /*7af0*/  FSEL R53, R53, R144.reuse, P0 ;  /* 0x0000009035357208 */ /* 0x080fe20000000000 */
[----:B------:R-:W-:Y:S01]  /*7b00*/  FADD.FTZ R16, -R144, R32 ;  /* 0x0000002090107221 */ /* 0x000fe20000010100 */
[----:B------:R-:W-:Y:S01]  /*7b10*/  F2FP.BF16.F32.PACK_AB R132, R132, R133 ;  /* 0x000000858484723e */ /* 0x000fe200000010ff */
[----:B------:R-:W-:Y:S01]  /*7b20*/  FADD.FTZ R17, -R144, R21 ;  /* 0x0000001590117221 */ /* 0x000fe20000010100 */
[----:B------:R-:W-:Y:S01]  /*7b30*/  F2FP.BF16.F32.PACK_AB R133, R4, R5 ;  /* 0x000000050485723e */ /* 0x000fe200000010ff */
[----:B------:R-:W-:Y:S01]  /*7b40*/  FADD.FTZ R4, -R144, R52 ;  /* 0x0000003490047221 */ /* 0x000fe20000010100 */
[----:B------:R-:W-:Y:S01]  /*7b50*/  FSEL R16, R16, R144, P3 ;  /* 0x0000009010107208 */ /* 0x000fe20001800000 */
[----:B------:R-:W-:Y:S01]  /*7b60*/  FMUL.FTZ R53, R150, R53 ;  /* 0x0000003596357220 */ /* 0x000fe20000410000 */
[----:B------:R-:W-:Y:S02]  /*7b70*/  FSETP.GE.FTZ.AND P3, PT, R153, RZ, PT ;  /* 0x000000ff9900720b */ /* 0x000fe40003f76000 */
[----:B------:R-:W-:Y:S01]  /*7b80*/  PLOP3.LUT P0, PT, PT, PT, UP3, 0x80, 0x0 ;  /* 0x000000000000781c */ /* 0x000fe20003f0f038 */
[----:B------:R-:W-:Y:S01]  /*7b90*/  FMUL.FTZ R16, R166, R16 ;  /* 0x00000010a6107220 */ /* 0x000fe20000410000 */
[-C--:B------:R-:W-:Y:S01]  /*7ba0*/  FSEL R48, R48, R144.reuse, P3 ;  /* 0x0000009030307208 */ /* 0x080fe20001800000 */
[----:B------:R-:W-:Y:S01]  /*7bb0*/  FADD.FTZ R64, -R144, R64 ;  /* 0x0000004090407221 */ /* 0x000fe20000010100 */
[-C--:B------:R-:W-:Y:S02]  /*7bc0*/  FSEL R4, R4, R144.reuse, P2 ;  /* 0x0000009004047208 */ /* 0x080fe40001000000 */
[----:B------:R-:W-:Y:S01]  /*7bd0*/  FSEL R17, R17, R144, P4 ;  /* 0x0000009011117208 */ /* 0x000fe20002000000 */
[----:B------:R-:W-:Y:S01]  /*7be0*/  FMUL.FTZ R48, R153, R48 ;  /* 0x0000003099307220 */ /* 0x000fe20000410000 */
[----:B------:R-:W-:Y:S01]  /*7bf0*/  FSETP.GE.FTZ.AND P2, PT, R147, RZ, PT ;  /* 0x000000ff9300720b */ /* 0x000fe20003f56000 */
[----:B------:R-:W-:Y:S01]  /*7c00*/  FMUL.FTZ R4, R151, R4 ;  /* 0x0000000497047220 */ /* 0x000fe20000410000 */
[----:B------:R-:W-:Y:S01]  /*7c10*/  F2FP.BF16.F32.PACK_AB R134, R6, R16 ;  /* 0x000000100686723e */ /* 0x000fe200000010ff */
[----:B------:R-:W-:Y:S01]  /*7c20*/  FMUL.FTZ R17, R188, R17 ;  /* 0x00000011bc117220 */ /* 0x000fe20000410000 */
[----:B------:R-:W-:Y:S01]  /*7c30*/  FSEL R64, R64, R144, P2 ;  /* 0x0000009040407208 */ /* 0x000fe20001000000 */
[----:B------:R-:W-:Y:S01]  /*7c40*/  @P1 FADD.FTZ R144, -R144, R65 ;  /* 0x0000004190901221 */ /* 0x000fe20000010100 */
[----:B------:R-:W-:Y:S02]  /*7c50*/  FSETP.GE.FTZ.AND P1, PT, R215, RZ, PT ;  /* 0x000000ffd700720b */ /* 0x000fe40003f36000 */
[----:B------:R-:W-:Y:S01]  /*7c60*/  F2FP.BF16.F32.PACK_AB R52, R49, R48 ;  /* 0x000000303134723e */ /* 0x000fe200000010ff */
[----:B------:R-:W-:Y:S01]  /*7c70*/  FMUL.FTZ R64, R147, R64 ;  /* 0x0000004093407220 */ /* 0x000fe20000410000 */
[----:B------:R-:W-:Y:S01]  /*7c80*/  F2FP.BF16.F32.PACK_AB R135, R17, R20 ;  /* 0x000000141187723e */ /* 0x000fe200000010ff */
[----:B------:R-:W-:Y:S01]  /*7c90*/  FMUL.FTZ R144, R145, R144 ;  /* 0x0000009091907220 */ /* 0x000fe20000410000 */
[----:B------:R-:W-:Y:S02]  /*7ca0*/  F2FP.BF16.F32.PACK_AB R53, R53, R4 ;  /* 0x000000043535723e */ /* 0x000fe400000010ff */
[----:B------:R-:W-:Y:S01]  /*7cb0*/  FSEL R48, R7, R3, P1 ;  /* 0x0000000307307208 */ /* 0x000fe20000800000 */
[----:B--2---:R-:W-:Y:S06]  /*7cc0*/  @!P0 BRA `(.L_x_1739) ;  /* 0x0000000400088947 */ /* 0x004fec0003800000 */
        /* <DEDUP_REMOVED lines=17> */
[-C--:B------:R-:W-:Y:S02]  /*7de0*/  @!P1 LEA R32, P2, R7, R238.reuse, 0x1 ;  /* 0x000000ee07209211 */ /* 0x080fe400078408ff */
[----:B--2---:R-:W-:Y:S01]  /*7df0*/  @!P1 LEA.HI.X R16, R36, R5, R16, 0x5, P3 ;  /* 0x0000000524109211 */ /* 0x004fe200018f2c10 */
[----:B----4-:R-:W-:Y:S01]  /*7e00*/  @!P1 IMAD R49, R49, 0x60, RZ ;  /* 0x0000006031319824 */ /* 0x010fe200078e02ff */
[----:B------:R-:W-:Y:S02]  /*7e10*/  LEA R6, P3, R4, R238, 0x1 ;  /* 0x000000ee04067211 */ /* 0x000fe400078608ff */
[-C--:B------:R-:W-:Y:S01]  /*7e20*/  @!P1 LEA.HI.X R33, R7, R237.reuse, R16, 0x1, P2 ;  /* 0x000000ed07219211 */ /* 0x080fe200010f0c10 */
[----:B------:R-:W-:Y:S01]  /*7e30*/  @!P1 IMAD.WIDE.U32 R16, R36, 0x60, R4 ;  /* 0x0000006024109825 */ /* 0x000fe200078e0004 */
[----:B------:R-:W-:Y:S02]  /*7e40*/  LEA.HI.X R7, R4, R237, R5, 0x1, P3 ;  /* 0x000000ed04077211 */ /* 0x000fe400018f0c05 */
[C---:B------:R-:W-:Y:S01]  /*7e50*/  @!P1 LEA R21, P2, R36.reuse, R4, 0x6 ;  /* 0x0000000424159211 */ /* 0x040fe200078430ff */
[----:B------:R-:W-:Y:S03]  /*7e60*/  @!P1 IMAD.IADD R17, R17, 0x1, R49 ;  /* 0x0000000111119824 */ /* 0x000fe600078e0231 */
[----:B---3--:R-:W-:Y:S01]  /*7e70*/  @!P1 LEA.HI.X R5, R36, R5, R20, 0x6, P2 ;  /* 0x0000000524059211 */ /* 0x008fe200010f3414 */
[----:B------:R-:W-:Y:S01]  /*7e80*/  VIADD R36, R236, UR7 ;  /* 0x00000007ec247c36 */ /* 0x000fe20008000000 */
[CC--:B------:R-:W-:Y:S02]  /*7e90*/  @!P1 LEA R20, P3, R21.reuse, R238.reuse, 0x1 ;  /* 0x000000ee15149211 */ /* 0x0c0fe400078608ff */
[C---:B------:R-:W-:Y:S01]  /*7ea0*/  @!P1 LEA R4, P2, R16.reuse, R238, 0x1 ;  /* 0x000000ee10049211 */ /* 0x040fe200078408ff */
[----:B------:R-:W-:Y:S01]  /*7eb0*/  IMAD.MOV.U32 R238, RZ, RZ, R6 ;  /* 0x000000ffffee7224 */ /* 0x000fe200078e0006 */
[----:B------:R-:W-:Y:S01]  /*7ec0*/  @!PT LDS RZ, [RZ] ;  /* 0x00000000fffff984 */ /* 0x000fe20000000800 */
[----:B------:R-:W-:Y:S01]  /*7ed0*/  @!PT LDS RZ, [RZ] ;  /* 0x00000000fffff984 */ /* 0x000fe20000000800 */
[----:B------:R-:W-:Y:S01]  /*7ee0*/  @!PT LDS RZ, [RZ] ;  /* 0x00000000fffff984 */ /* 0x000fe20000000800 */
[----:B------:R1:W-:Y:S01]  /*7ef0*/  @!P1 LDGSTS.E.BYPASS.LTC128B.128 [R36], desc[UR12][R6.64] ;  /* 0x0000000006249fae */ /* 0x0003e2000b901d4c */
[-C--:B------:R-:W-:Y:S02]  /*7f00*/  @!P1 LEA.HI.X R21, R21, R237.reuse, R5, 0x1, P3 ;  /* 0x000000ed15159211 */ /* 0x080fe400018f0c05 */
[----:B------:R-:W-:Y:S01]  /*7f10*/  @!P1 LEA.HI.X R5, R16, R237, R17, 0x1, P2 ;  /* 0x000000ed10059211 */ /* 0x000fe200010f0c11 */
[----:B------:R1:W-:Y:S01]  /*7f20*/  @P1 STS [R198+0x1000], RZ ;  /* 0x001000ffc6001388 */ /* 0x0003e20000000800 */
[C---:B------:R-:W-:Y:S02]  /*7f30*/  @!P1 VIADD R16, R236.reuse, UR7 ;  /* 0x00000007ec109c36 */ /* 0x040fe40008000000 */
        /* <DEDUP_REMOVED lines=27> */
.L_x_1739:
[C---:B------:R-:W-:Y:S01]  /*80f0*/  FADD.FTZ R22, -R3.reuse, R22 ;  /* 0x0000001603167221 */ /* 0x040fe20000010100 */
[C---:B------:R-:W-:Y:S01]  /*8100*/  FADD.FTZ R18, -R3.reuse, R18 ;  /* 0x0000001203127221 */ /* 0x040fe20000010100 */
[C---:B------:R-:W-:Y:S01]  /*8110*/  FADD.FTZ R19, -R3.reuse, R19 ;  /* 0x0000001303137221 */ /* 0x040fe20000010100 */
[----:B------:R-:W-:Y:S01]  /*8120*/  FSETP.GE.FTZ.AND P1, PT, R202, RZ, PT ;  /* 0x000000ffca00720b */ /* 0x000fe20003f36000 */
[----:B-1----:R-:W-:Y:S01]  /*8130*/  FADD.FTZ R4, -R3, R34 ;  /* 0x0000002203047221 */ /* 0x002fe20000010100 */
[----:B------:R-:W-:Y:S01]  /*8140*/  FSETP.GE.FTZ.AND P3, PT, R206, RZ, PT ;  /* 0x000000ffce00720b */ /* 0x000fe20003f76000 */
[----:B------:R-:W-:Y:S01]  /*8150*/  FMUL.FTZ R5, R215, R48 ;  /* 0x00000030d7057220 */ /* 0x000fe20000410000 */
[----:B------:R-:W-:Y:S01]  /*8160*/  FSETP.GE.FTZ.AND P2, PT, R205, RZ, PT ;  /* 0x000000ffcd00720b */ /* 0x000fe20003f56000 */
[C---:B------:R-:W-:Y:S01]  /*8170*/  FADD.FTZ R6, -R3.reuse, R23 ;  /* 0x0000001703067221 */ /* 0x040fe20000010100 */
[-C--:B------:R-:W-:Y:S01]  /*8180*/  FSEL R22, R22, R3.reuse, P1 ;  /* 0x0000000316167208 */ /* 0x080fe20000800000 */
[C---:B------:R-:W-:Y:S01]  /*8190*/  FADD.FTZ R35, -R3.reuse, R35 ;  /* 0x0000002303237221 */ /* 0x040fe20000010100 */
[-C--:B------:R-:W-:Y:S01]  /*81a0*/  FSEL R18, R18, R3.reuse, P3 ;  /* 0x0000000312127208 */ /* 0x080fe20001800000 */
[----:B------:R-:W-:Y:S01]  /*81b0*/  FADD.FTZ R16, -R3, R39 ;  /* 0x0000002703107221 */ /* 0x000fe20000010100 */
[----:B------:R-:W-:Y:S01]  /*81c0*/  FSEL R19, R19, R3, P2 ;  /* 0x0000000313137208 */ /* 0x000fe20001000000 */
[----:B------:R-:W-:Y:S01]  /*81d0*/  STS [R225+0x14000], R37 ;  /* 0x01400025e1007388 */ /* 0x000fe20000000800 */
[----:B------:R-:W-:Y:S01]  /*81e0*/  FSETP.GE.FTZ.AND P1, PT, R187, RZ, PT ;  /* 0x000000ffbb00720b */ /* 0x000fe20003f36000 */
[----:B------:R-:W-:Y:S01]  /*81f0*/  FMUL.FTZ R20, R206, R18 ;  /* 0x00000012ce147220 */ /* 0x000fe20000410000 */
[----:B------:R-:W-:Y:S01]  /*8200*/  FSETP.GE.FTZ.AND P2, PT, R199, RZ, PT ;  /* 0x000000ffc700720b */ /* 0x000fe20003f56000 */
[----:B------:R-:W-:Y:S01]  /*8210*/  FMUL.FTZ R19, R205, R19 ;  /* 0x00000013cd137220 */ /* 0x000fe20000410000 */
        /* <DEDUP_REMOVED lines=10> */
[-C--:B------:R-:W-:Y:S01]  /*82c0*/  FSEL R35, R35, R3.reuse, P3 ;  /* 0x0000000323237208 */ /* 0x080fe20001800000 */
[----:B------:R-:W-:Y:S01]  /*82d0*/  FMUL.FTZ R18, R199, R6 ;  /* 0x00000006c7127220 */ /* 0x000fe20000410000 */
[----:B------:R-:W-:Y:S01]  /*82e0*/  F2FP.BF16.F32.PACK_AB R4, R19, R20 ;  /* 0x000000141304723e */ /* 0x000fe200000010ff */
[----:B------:R-:W-:Y:S01]  /*82f0*/  FADD.FTZ R51, -R3, R51 ;  /* 0x0000003303337221 */ /* 0x000fe20000010100 */
[----:B------:R-:W-:Y:S01]  /*8300*/  FSEL R16, R16, R3, P1 ;  /* 0x0000000310107208 */ /* 0x000fe20000800000 */
[----:B------:R-:W-:Y:S01]  /*8310*/  FMUL.FTZ R6, R175, R35 ;  /* 0x00000023af067220 */ /* 0x000fe20000410000 */
[----:B------:R-:W-:Y:S01]  /*8320*/  FSETP.GE.FTZ.AND P1, PT, R154, RZ, PT ;  /* 0x000000ff9a00720b */ /* 0x000fe20003f36000 */
[----:B------:R2:W-:Y:S01]  /*8330*/  STS [R227+0x14400], R4 ;  /* 0x01440004e3007388 */ /* 0x0005e20000000800 */
[----:B------:R-:W-:Y:S01]  /*8340*/  FSETP.GE.FTZ.AND P2, PT, R173, RZ, PT ;  /* 0x000000ffad00720b */ /* 0x000fe20003f56000 */
[C---:B------:R-:W-:Y:S01]  /*8350*/  FADD.FTZ R54, -R3.reuse, R54 ;  /* 0x0000003603367221 */ /* 0x040fe20000010100 */
[----:B------:R-:W-:Y:S01]  /*8360*/  F2FP.BF16.F32.PACK_AB R23, R18, R22 ;  /* 0x000000161217723e */ /* 0x000fe200000010ff */
[----:B------:R-:W-:Y:S01]  /*8370*/  FMUL.FTZ R18, R172, R16 ;  /* 0x00000010ac127220 */ /* 0x000fe20000410000 */
[----:B------:R-:W-:Y:S01]  /*8380*/  F2FP.BF16.F32.PACK_AB R22, R6, R7 ;  /* 0x000000070616723e */ /* 0x000fe200000010ff */
[----:B------:R-:W-:Y:S01]  /*8390*/  FADD.FTZ R7, -R3, R55 ;  /* 0x0000003703077221 */ /* 0x000fe20000010100 */
[----:B------:R-:W-:Y:S01]  /*83a0*/  FSEL R17, R17, R3, P2 ;  /* 0x0000000311117208 */ /* 0x000fe20001000000 */
[----:B------:R-:W-:Y:S01]  /*83b0*/  FADD.FTZ R6, -R3, R66 ;  /* 0x0000004203067221 */ /* 0x000fe20000010100 */
[----:B------:R-:W-:Y:S01]  /*83c0*/  FSETP.GE.FTZ.AND P5, PT, R163, RZ, PT ;  /* 0x000000ffa300720b */ /* 0x000fe20003fb6000 */
[----:B-----5:R-:W-:Y:S01]  /*83d0*/  FADD.FTZ R8, -R2, R8 ;  /* 0x0000000802087221 */ /* 0x020fe20000010100 */
[----:B------:R-:W-:Y:S01]  /*83e0*/  FSETP.GE.FTZ.AND P6, PT, R164, RZ, PT ;  /* 0x000000ffa400720b */ /* 0x000fe20003fd6000 */
[----:B------:R-:W-:Y:S01]  /*83f0*/  FMUL.FTZ R19, R173, R17 ;  /* 0x00000011ad137220 */ /* 0x000fe20000410000 */
        /* <DEDUP_REMOVED lines=10> */
[-C--:B------:R-:W-:Y:S01]  /*84a0*/  FSEL R54, R54, R3.reuse, P4 ;  /* 0x0000000336367208 */ /* 0x080fe20002000000 */
[C---:B-1----:R-:W-:Y:S01]  /*84b0*/  FADD.FTZ R5, -R2.reuse, R40 ;  /* 0x0000002802057221 */ /* 0x042fe20000010100 */
[-C--:B------:R-:W-:Y:S01]  /*84c0*/  FSEL R7, R7, R3.reuse, P3 ;  /* 0x0000000307077208 */ /* 0x080fe20001800000 */
[----:B--2---:R-:W-:Y:S01]  /*84d0*/  FADD.FTZ R4, -R2, R41 ;  /* 0x0000002902047221 */ /* 0x004fe20000010100 */
[----:B------:R-:W-:Y:S01]  /*84e0*/  FSEL R6, R6, R3, P2 ;  /* 0x0000000306067208 */ /* 0x000fe20001000000 */
[----:B------:R-:W-:Y:S01]  /*84f0*/  @P1 FADD.FTZ R3, -R3, R67 ;  /* 0x0000004303031221 */ /* 0x000fe20000010100 */
[----:B------:R-:W-:Y:S01]  /*8500*/  FSETP.GE.FTZ.AND P1, PT, R219, RZ, PT ;  /* 0x000000ffdb00720b */ /* 0x000fe20003f36000 */
[----:B------:R-:W-:Y:S01]  /*8510*/  FMUL.FTZ R54, R159, R54 ;  /* 0x000000369f367220 */ /* 0x000fe20000410000 */
[----:B------:R-:W-:Y:S01]  /*8520*/  FMUL.FTZ R7, R158, R7 ;  /* 0x000000079e077220 */ /* 0x000fe20000410000 */
        /* <DEDUP_REMOVED lines=13> */
[----:B------:R-:W-:Y:S01]  /*8600*/  FSETP.GE.FTZ.AND P5, PT, R210, RZ, PT ;  /* 0x000000ffd200720b */ /* 0x000fe20003fb6000 */
[----:B------:R-:W-:Y:S01]  /*8610*/  FADD.FTZ R44, -R2, R44 ;  /* 0x0000002c022c7221 */ /* 0x000fe20000010100 */
[----:B------:R-:W-:Y:S01]  /*8620*/  F2FP.BF16.F32.PACK_AB R21, R18, R19 ;  /* 0x000000131215723e */ /* 0x000fe200000010ff */
[----:B------:R-:W-:Y:S01]  /*8630*/  STS [R227+0x14000], R132 ;  /* 0x01400084e3007388 */ /* 0x000fe20000000800 */
[----:B------:R-:W-:Y:S01]  /*8640*/  F2FP.BF16.F32.PACK_AB R19, R3, R6 ;  /* 0x000000060313723e */ /* 0x000fe200000010ff */
[----:B------:R-:W-:Y:S01]  /*8650*/  FADD.FTZ R26, -R0, R26 ;  /* 0x0000001a001a7221 */ /* 0x000fe20000010100 */
[----:B------:R-:W-:Y:S01]  /*8660*/  FSEL R24, R24, R2, P1 ;  /* 0x0000000218187208 */ /* 0x000fe20000800000 */
[----:B------:R-:W-:Y:S01]  /*8670*/  FADD.FTZ R30, -R0, R30 ;  /* 0x0000001e001e7221 */ /* 0x000fe20000010100 */
[----:B------:R-:W-:Y:S01]  /*8680*/  F2FP.BF16.F32.PACK_AB R54, R7, R54 ;  /* 0x000000360736723e */ /* 0x000fe200000010ff */
[----:B------:R-:W-:Y:S01]  /*8690*/  FADD.FTZ R7, -R2, R28 ;  /* 0x0000001c02077221 */ /* 0x000fe20000010100 */
[----:B------:R-:W-:Y:S01]  /*86a0*/  FSEL R3, R9, R2, P3 ;  /* 0x0000000209037208 */ /* 0x000fe20001800000 */
[----:B------:R-:W-:Y:S01]  /*86b0*/  FMUL.FTZ R24, R209, R24 ;  /* 0x00000018d1187220 */ /* 0x000fe20000410000 */
        /* <DEDUP_REMOVED lines=13> */
[C---:B------:R-:W-:Y:S01]  /*8790*/  FADD.FTZ R58, -R0.reuse, R58 ;  /* 0x0000003a003a7221 */ /* 0x040fe20000010100 */
[-C--:B------:R-:W-:Y:S01]  /*87a0*/  FSEL R7, R7, R2.reuse, P4 ;  /* 0x0000000207077208 */ /* 0x080fe20002000000 */
[----:B------:R-:W-:Y:S01]  /*87b0*/  FADD.FTZ R43, -R0, R43 ;  /* 0x0000002b002b7221 */ /* 0x000fe20000010100 */
[----:B------:R-:W-:Y:S01]  /*87c0*/  FSEL R5, R5, R2, P2 ;  /* 0x0000000205057208 */ /* 0x000fe20001000000 */
[----:B------:R-:W-:Y:S01]  /*87d0*/  IMAD.MOV.U32 R148, RZ, RZ, R233 ;  /* 0x000000ffff947224 */ /* 0x000fe200078e00e9 */
[----:B------:R-:W-:Y:S01]  /*87e0*/  FSETP.GE.FTZ.AND P3, PT, R207, RZ, PT ;  /* 0x000000ffcf00720b */ /* 0x000fe20003f76000 */
[----:B------:R-:W-:Y:S01]  /*87f0*/  IMAD.MOV.U32 R149, RZ, RZ, R232 ;  /* 0x000000ffff957224 */ /* 0x000fe200078e00e8 */
[----:B------:R-:W-:Y:S01]  /*8800*/  F2FP.BF16.F32.PACK_AB R20, R16, R17 ;  /* 0x000000111014723e */ /* 0x000fe200000010ff */
[----:B------:R-:W-:Y:S01]  /*8810*/  FMUL.FTZ R16, R208, R7 ;  /* 0x00000007d0107220 */ /* 0x000fe20000410000 */
[----:B------:R-:W-:Y:S01]  /*8820*/  F2FP.BF16.F32.PACK_AB R3, R3, R8 ;  /* 0x000000080303723e */ /* 0x000fe200000010ff */
[----:B------:R-:W-:Y:S01]  /*8830*/  FMUL.FTZ R8, R195, R5 ;  /* 0x00000005c3087220 */ /* 0x000fe20000410000 */
[----:B------:R-:W-:Y:S01]  /*8840*/  F2FP.BF16.F32.PACK_AB R18, R13, R12 ;  /* 0x0000000c0d12723e */ /* 0x000fe200000010ff */
[----:B------:R-:W-:Y:S01]  /*8850*/  FMUL.FTZ R12, R193, R4 ;  /* 0x00000004c10c7220 */ /* 0x000fe20000410000 */
[----:B------:R-:W-:Y:S01]  /*8860*/  F2FP.BF16.F32.PACK_AB R24, R6, R24 ;  /* 0x000000180618723e */ /* 0x000fe200000010ff */
[C---:B------:R-:W-:Y:S01]  /*8870*/  FADD.FTZ R7, -R2.reuse, R45 ;  /* 0x0000002d02077221 */ /* 0x040fe20000010100 */
[-C--:B------:R-:W-:Y:S01]  /*8880*/  FSEL R29, R29, R2.reuse, P3 ;  /* 0x000000021d1d7208 */ /* 0x080fe20001800000 */
[C---:B------:R-:W-:Y:S01]  /*8890*/  FADD.FTZ R6, -R2.reuse, R56 ;  /* 0x0000003802067221 */ /* 0x040fe20000010100 */
[C---:B------:R-:W-:Y:S01]  /*88a0*/  FADD.FTZ R5, -R2.reuse, R57 ;  /* 0x0000003902057221 */ /* 0x040fe20000010100 */
[----:B------:R-:W-:Y:S01]  /*88b0*/  FADD.FTZ R4, -R2, R60 ;  /* 0x0000003c02047221 */ /* 0x000fe20000010100 */
[----:B------:R-:W-:Y:S01]  /*88c0*/  FSETP.GE.FTZ.AND P6, PT, R190, RZ, PT ;  /* 0x000000ffbe00720b */ /* 0x000fe20003fd6000 */
[----:B------:R-:W-:Y:S01]  /*88d0*/  FMUL.FTZ R13, R207, R29 ;  /* 0x0000001dcf0d7220 */ /* 0x000fe20000410000 */
[----:B------:R-:W-:Y:S01]  /*88e0*/  FSETP.GE.FTZ.AND P5, PT, R189, RZ, PT ;  /* 0x000000ffbd00720b */ /* 0x000fe20003fb6000 */
[----:B------:R1:W-:Y:S01]  /*88f0*/  STS [R225+0x16000], R3 ;  /* 0x01600003e1007388 */ /* 0x0003e20000000800 */
[----:B------:R-:W-:Y:S02]  /*8900*/  FSETP.GE.FTZ.AND P4, PT, R169, RZ, PT ;  /* 0x000000ffa900720b */ /* 0x000fe40003f96000 */
[----:B------:R-:W-:Y:S02]  /*8910*/  FSETP.GE.FTZ.AND P3, PT, R161, RZ, PT ;  /* 0x000000ffa100720b */ /* 0x000fe40003f76000 */
[----:B------:R-:W-:Y:S02]  /*8920*/  FSETP.GE.FTZ.AND P2, PT, R157, RZ, PT ;  /* 0x000000ff9d00720b */ /* 0x000fe40003f56000 */
[-C--:B------:R-:W-:Y:S02]  /*8930*/  FSEL R44, R44, R2.reuse, P6 ;  /* 0x000000022c2c7208 */ /* 0x080fe40003000000 */
[-C--:B------:R-:W-:Y:S02]  /*8940*/  FSEL R7, R7, R2.reuse, P5 ;  /* 0x0000000207077208 */ /* 0x080fe40002800000 */
[----:B------:R-:W-:Y:S01]  /*8950*/  FSEL R6, R6, R2, P4 ;  /* 0x0000000206067208 */ /* 0x000fe20002000000 */
[----:B------:R-:W-:Y:S01]  /*8960*/  FMUL.FTZ R9, R190, R44 ;  /* 0x0000002cbe097220 */ /* 0x000fe20000410000 */
[-C--:B------:R-:W-:Y:S01]  /*8970*/  FSEL R5, R5, R2.reuse, P3 ;  /* 0x0000000205057208 */ /* 0x080fe20001800000 */
[----:B------:R-:W-:Y:S01]  /*8980*/  FMUL.FTZ R7, R189, R7 ;  /* 0x00000007bd077220 */ /* 0x000fe20000410000 */
[----:B------:R-:W-:Y:S01]  /*8990*/  FSEL R4, R4, R2, P2 ;  /* 0x0000000204047208 */ /* 0x000fe20001000000 */
[----:B------:R-:W-:Y:S01]  /*89a0*/  @P1 FADD.FTZ R2, -R2, R61 ;  /* 0x0000003d02021221 */ /* 0x000fe20000010100 */
[----:B------:R-:W-:Y:S01]  /*89b0*/  FMUL.FTZ R6, R169, R6 ;  /* 0x00000006a9067220 */ /* 0x000fe20000410000 */
[----:B------:R-:W-:Y:S01]  /*89c0*/  FMUL.FTZ R5, R161, R5 ;  /* 0x00000005a1057220 */ /* 0x000fe20000410000 */
[----:B------:R-:W-:Y:S01]  /*89d0*/  F2FP.BF16.F32.PACK_AB R13, R13, R16 ;  /* 0x000000100d0d723e */ /* 0x000fe200000010ff */
[----:B------:R-:W-:Y:S01]  /*89e0*/  FMUL.FTZ R4, R157, R4 ;  /* 0x000000049d047220 */ /* 0x000fe20000410000 */
[----:B------:R-:W-:Y:S01]  /*89f0*/  FMUL.FTZ R17, R156, R2 ;  /* 0x000000029c117220 */ /* 0x000fe20000410000 */
[----:B------:R-:W-:Y:S01]  /*8a00*/  FSETP.GE.FTZ.AND P2, PT, R221, RZ, PT ;  /* 0x000000ffdd00720b */ /* 0x000fe20003f56000 */
[C---:B------:R-:W-:Y:S01]  /*8a10*/  FADD.FTZ R2, -R0.reuse, R15 ;  /* 0x0000000f00027221 */ /* 0x040fe20000010100 */
[----:B------:R-:W-:Y:S01]  /*8a20*/  F2FP.BF16.F32.PACK_AB R16, R5, R6 ;  /* 0x000000060510723e */ /* 0x000fe200000010ff */
[C---:B------:R-:W-:Y:S01]  /*8a30*/  FADD.FTZ R6, -R0.reuse, R10 ;  /* 0x0000000a00067221 */ /* 0x040fe20000010100 */
[----:B------:R-:W-:Y:S01]  /*8a40*/  F2FP.BF16.F32.PACK_AB R17, R17, R4 ;  /* 0x000000041111723e */ /* 0x000fe200000010ff */
[C---:B------:R-:W-:Y:S01]  /*8a50*/  FADD.FTZ R4, -R0.reuse, R14 ;  /* 0x0000000e00047221 */ /* 0x040fe20000010100 */
[C---:B------:R-:W-:Y:S01]  /*8a60*/  FADD.FTZ R5, -R0.reuse, R11 ;  /* 0x0000000b00057221 */ /* 0x040fe20000010100 */
[----:B------:R-:W-:Y:S01]  /*8a70*/  FSETP.GE.FTZ.AND P4, PT, R223, RZ, PT ;  /* 0x000000ffdf00720b */ /* 0x000fe20003f96000 */
[----:B-1----:R-:W-:Y:S01]  /*8a80*/  FADD.FTZ R3, -R0, R59 ;  /* 0x0000003b00037221 */ /* 0x002fe20000010100 */
[----:B------:R-:W-:Y:S02]  /*8a90*/  FSETP.GE.FTZ.AND P3, PT, R222, RZ, PT ;  /* 0x000000ffde00720b */ /* 0x000fe40003f76000 */
[----:B------:R-:W-:Y:S02]  /*8aa0*/  FSETP.GE.FTZ.AND P1, PT, R220, RZ, PT ;  /* 0x000000ffdc00720b */ /* 0x000fe40003f36000 */
[-C--:B------:R-:W-:Y:S02]  /*8ab0*/  FSEL R4, R4, R0.reuse, P2 ;  /* 0x0000000004047208 */ /* 0x080fe40001000000 */
[----:B------:R-:W-:Y:S02]  /*8ac0*/  FSETP.GE.FTZ.AND P2, PT, R214, RZ, PT ;  /* 0x000000ffd600720b */ /* 0x000fe40003f56000 */
[----:B------:R-:W-:Y:S01]  /*8ad0*/  FSEL R6, R6, R0, P4 ;  /* 0x0000000006067208 */ /* 0x000fe20002000000 */
[----:B------:R-:W-:Y:S01]  /*8ae0*/  FMUL.FTZ R4, R221, R4 ;  /* 0x00000004dd047220 */ /* 0x000fe20000410000 */
[-C--:B------:R-:W-:Y:S02]  /*8af0*/  FSEL R5, R5, R0.reuse, P3 ;  /* 0x0000000005057208 */ /* 0x080fe40001800000 */
[----:B------:R-:W-:Y:S01]  /*8b00*/  FSEL R2, R2, R0, P1 ;  /* 0x0000000002027208 */ /* 0x000fe20000800000 */
        /* <DEDUP_REMOVED lines=12> */
[----:B------:R-:W-:Y:S01]  /*8bd0*/  FADD.FTZ R5, -R0, R47 ;  /* 0x0000002f00057221 */ /* 0x000fe20000010100 */
[----:B------:R-:W-:Y:S01]  /*8be0*/  F2FP.BF16.F32.PACK_AB R7, R2, R4 ;  /* 0x000000040207723e */ /* 0x000fe200000010ff */
[----:B------:R-:W-:Y:S01]  /*8bf0*/  FADD.FTZ R4, -R0, R46 ;  /* 0x0000002e00047221 */ /* 0x000fe20000010100 */
[----:B------:R-:W-:Y:S01]  /*8c00*/  FSETP.GE.FTZ.AND P1, PT, R213, RZ, PT ;  /* 0x000000ffd500720b */ /* 0x000fe20003f36000 */
[----:B------:R-:W-:Y:S01]  /*8c10*/  STS [R225+0x16400], R8 ;  /* 0x01640008e1007388 */ /* 0x000fe20000000800 */
[-C--:B------:R-:W-:Y:S01]  /*8c20*/  FSEL R42, R42, R0.reuse, P2 ;  /* 0x000000002a2a7208 */ /* 0x080fe20001000000 */
[----:B------:R-:W-:Y:S01]  /*8c30*/  FADD.FTZ R2, -R0, R62 ;  /* 0x0000003e00027221 */ /* 0x000fe20000010100 */
[----:B------:R-:W-:Y:S02]  /*8c40*/  FSETP.GE.FTZ.AND P2, PT, R201, RZ, PT ;  /* 0x000000ffc900720b */ /* 0x000fe40003f56000 */
        /* <DEDUP_REMOVED lines=34> */
[----:B------:R1:W-:Y:S01]  /*8e70*/  STS [R230+0x16400], R3 ;  /* 0x01640003e6007388 */ /* 0x0003e20000000800 */
        /* <DEDUP_REMOVED lines=14> */
[----:B------:R2:W-:Y:S01]  /*8f60*/  STS [R224+0x16400], R2 ;  /* 0x01640002e0007388 */ /* 0x0005e20000000800 */
[----:B-1----:R-:W-:Y:S04]  /*8f70*/  IMAD.U32 R3, RZ, RZ, UR4 ;  /* 0x00000004ff037e24 */ /* 0x002fe8000f8e00ff */
[----:B------:R-:W-:Y:S05]  /*8f80*/  STS [R226+0x16000], R9 ;  /* 0x01600009e2007388 */ /* 0x000fea0000000800 */
[----:B------:R1:W-:Y:S05]  /*8f90*/  STS [R226+0x16400], R0 ;  /* 0x01640000e2007388 */ /* 0x0003ea0000000800 */
[----:B------:R-:W-:Y:S05]  /*8fa0*/  STS [R229+0x14000], R53 ;  /* 0x01400035e5007388 */ /* 0x000fea0000000800 */
[----:B------:R-:W-:Y:S05]  /*8fb0*/  STS [R229+0x14400], R54 ;  /* 0x01440036e5007388 */ /* 0x000fea0000000800 */
[----:B------:R-:W-:Y:S05]  /*8fc0*/  STS [R228+0x14000], R64 ;  /* 0x01400040e4007388 */ /* 0x000fea0000000800 */
[----:B------:R-:W-:Y:S01]  /*8fd0*/  STS [R228+0x14400], R19 ;  /* 0x01440013e4007388 */ /* 0x000fe20000000800 */
[----:B--2---:R-:W-:Y:S04]  /*8fe0*/  IMAD.SHL.U32 R2, R186, 0x2, RZ ;  /* 0x00000002ba027824 */ /* 0x004fe800078e00ff */
[----:B------:R-:W-:Y:S01]  /*8ff0*/  STS [R229+0x16000], R16 ;  /* 0x01600010e5007388 */ /* 0x000fe20000000800 */
[----:B------:R-:W-:Y:S04]  /*9000*/  IADD3 R3, R2, 0x8000, R3 ;  /* 0x0000800002037810 */ /* 0x000fe80007ffe003 */
[----:B------:R-:W-:Y:S01]  /*9010*/  STS [R229+0x16400], R4 ;  /* 0x01640004e5007388 */ /* 0x000fe20000000800 */
[----:B-1----:R-:W-:Y:S04]  /*9020*/  IMAD.IADD R0, R3, 0x1, R178 ;  /* 0x0000000103007824 */ /* 0x002fe800078e02b2 */
        /* <DEDUP_REMOVED lines=149> */
.L_x_1740:
[----:B------:R-:W-:Y:S01]  /*9980*/  LEA R0, R185, UR4, 0x1 ;  /* 0x00000004b9007c11 */ /* 0x000fe2000f8e08ff */
[----:B------:R-:W-:Y:S01]  /*9990*/  LDSM.16.MT88.4 R16, [R3+0x4000] ;  /* 0x004000000310783b */ /* 0x000fe20000004200 */
[----:B------:R-:W-:Y:S01]  /*99a0*/  VIADD R2, R2, UR5 ;  /* 0x0000000502027c36 */ /* 0x000fe20008000000 */
[----:B------:R-:W-:Y:S01]  /*99b0*/  ULOP3.LUT UR7, UR14, 0x1, URZ, 0xc0, !UPT ;  /* 0x000000010e077892 */ /* 0x000fe2000f8ec03f */
[----:B------:R-:W-:Y:S01]  /*99c0*/  IMAD.MOV.U32 R150, RZ, RZ, 0x4 ;  /* 0x00000004ff967424 */ /* 0x000fe200078e00ff */
[----:B------:R-:W2:Y:S01]  /*99d0*/  LDSM.16.M88.4 R32, [R0+0x14000] ;  /* 0x014000000020783b */ /* 0x000ea20000000200 */
[----:B------:R-:W-:Y:S01]  /*99e0*/  IMAD.IADD R2, R2, 0x1, R178 ;  /* 0x0000000102027824 */ /* 0x000fe200078e02b2 */
[----:B------:R-:W-:Y:S01]  /*99f0*/  UISETP.NE.U32.AND UP1, UPT, UR7, 0x1, UPT ;  /* 0x000000010700788c */ /* 0x000fe2000bf25070 */
[----:B------:R-:W-:Y:S01]  /*9a00*/  IMAD.IADD R144, R184, 0x1, R0 ;  /* 0x00000001b8907824 */ /* 0x000fe200078e0200 */
[----:B------:R-:W1:Y:S01]  /*9a10*/  LDSM.16.M88.4 R28, [R0+0x16000] ;  /* 0x01600000001c783b */ /* 0x000e620000000200 */
[----:B------:R-:W-:Y:S02]  /*9a20*/  @UP3 UIADD3 UR8, UP2, UR18, -0x200, URZ ;  /* 0xfffffe0012083890 */ /* 0x000fe4000ff5e03f */
[----:B------:R-:W-:Y:S01]  /*9a30*/  IMAD.IADD R145, R178, 0x1, R144 ;  /* 0x00000001b2917824 */ /* 0x000fe200078e0290 */
[----:B------:R-:W3:Y:S01]  /*9a40*/  LDSM.16.MT88.4 R36, [R2] ;  /* 0x000000000224783b */ /* 0x000ee20000004200 */
[----:B------:R-:W-:Y:S01]  /*9a50*/  IMAD.MOV.U32 R178, RZ, RZ, R249 ;  /* 0x000000ffffb27224 */ /* 0x000fe200078e00f9 */
[----:B------:R-:W-:Y:S02]  /*9a60*/  UIADD3 UR9, UR14, -0x1, URZ ;  /* 0xffffffff0e097890 */ /* 0x000fe4000fffe03f */
[----:B------:R-:W-:Y:S01]  /*9a70*/  LDSM.16.MT88.4 R44, [R3+0x4800] ;  /* 0x00480000032c783b */ /* 0x000fe20000004200 */
[----:B------:R-:W-:Y:S03]  /*9a80*/  @UP3 UIADD3.X UR7, UR19, -0x1, URZ, UP2, !UPT ;  /* 0xffffffff13073890 */ /* 0x000fe600097fe43f */
        /* <DEDUP_REMOVED lines=87> */
[----:B------:R-:W-:Y:S01]  /*a000*/  IMAD.U32 R0, R38, -0x80, RZ ;  /* 0xffffff8026007824 */ /* 0x000fe200078e00ff */
[-C--:B------:R-:W-:Y:S05]  /*a010*/  HMMA.16816.F32.BF16 R12, R56, R54.reuse, R12 ;  /* 0x00000036380c723c */ /* 0x080fea000004180c */
[C---:B------:R-:W-:Y:S01]  /*a020*/  LEA R233, P1, R0.reuse, R148, 0x2 ;  /* 0x0000009400e97211 */ /* 0x040fe200078210ff */
        /* <DEDUP_REMOVED lines=409> */
.L_x_1742:
        /* <DEDUP_REMOVED lines=24> */
.L_x_1743:
        /* <DEDUP_REMOVED lines=47> */
.L_x_1745:
[----:B------:R-:W-:Y:S05]  /*be30*/  BSYNC B0 ;  /* 0x0000000000007941 */ /* 0x000fea0003800000 */
.L_x_1744:
        /* <DEDUP_REMOVED lines=14> */
.L_x_1747:
[----:B------:R-:W-:Y:S05]  /*bf20*/  BSYNC B0 ;  /* 0x0000000000007941 */ /* 0x000fea0003800000 */
.L_x_1746:
        /* <DEDUP_REMOVED lines=15> */
.L_x_1749:
[----:B------:R-:W-:Y:S05]  /*c020*/  BSYNC B0 ;  /* 0x0000000000007941 */ /* 0x000fea0003800000 */
.L_x_1748:
        /* <DEDUP_REMOVED lines=14> */
.L_x_1751:
[----:B------:R-:W-:Y:S05]  /*c110*/  BSYNC B0 ;  /* 0x0000000000007941 */ /* 0x000fea0003800000 */
.L_x_1750:
        /* <DEDUP_REMOVED lines=27> */
.L_x_1753:
[----:B------:R-:W-:Y:S05]  /*c2d0*/  BSYNC B0 ;  /* 0x0000000000007941 */ /* 0x000fea0003800000 */
.L_x_1752:
        /* <DEDUP_REMOVED lines=14> */
.L_x_1755:
[----:B------:R-:W-:Y:S05]  /*c3c0*/  BSYNC B0 ;  /* 0x0000000000007941 */ /* 0x000fea0003800000 */
.L_x_1754:
        /* <DEDUP_REMOVED lines=14> */
.L_x_1757:
[----:B------:R-:W-:Y:S05]  /*c4b0*/  BSYNC B0 ;  /* 0x0000000000007941 */ /* 0x000fea0003800000 */
.L_x_1756:
        /* <DEDUP_REMOVED lines=13> */
.L_x_1706:
        /* <DEDUP_REMOVED lines=26> */
.L_x_1759:
        /* <DEDUP_REMOVED lines=23> */
.L_x_1760:
        /* <DEDUP_REMOVED lines=36> */
.L_x_1762:
[----:B------:R-:W-:Y:S05]  /*cae0*/  BSYNC B0 ;  /* 0x0000000000007941 */ /* 0x000fea0003800000 */
.L_x_1761:
        /* <DEDUP_REMOVED lines=14> */
.L_x_1764:
[----:B------:R-:W-:Y:S05]  /*cbd0*/  BSYNC B0 ;  /* 0x0000000000007941 */ /* 0x000fea0003800000 */
.L_x_1763:
        /* <DEDUP_REMOVED lines=14> */
.L_x_1766:
[----:B------:R-:W-:Y:S05]  /*ccc0*/  BSYNC B0 ;  /* 0x0000000000007941 */ /* 0x000fea0003800000 */
.L_x_1765:
        /* <DEDUP_REMOVED lines=14> */
.L_x_1768:
[----:B------:R-:W-:Y:S05]  /*cdb0*/  BSYNC B0 ;  /* 0x0000000000007941 */ /* 0x000fea0003800000 */
.L_x_1767:
        /* <DEDUP_REMOVED lines=26> */
.L_x_1770:
[----:B------:R-:W-:Y:S05]  /*cf60*/  BSYNC B0 ;  /* 0x0000000000007941 */ /* 0x000fea0003800000 */
.L_x_1769:
        /* <DEDUP_REMOVED lines=14> */
.L_x_1772:
[----:B------:R-:W-:Y:S05]  /*d050*/  BSYNC B0 ;  /* 0x0000000000007941 */ /* 0x000fea0003800000 */
.L_x_1771:
        /* <DEDUP_REMOVED lines=14> */
.L_x_1774:
[----:B------:R-:W-:Y:S05]  /*d140*/  BSYNC B0 ;  /* 0x0000000000007941 */ /* 0x000fea0003800000 */
.L_x_1773:
        /* <DEDUP_REMOVED lines=13> */
.L_x_1758:
[----:B------:R-:W-:Y:S05]  /*d220*/  BSYNC B1 ;  /* 0x0000000000017941 */ /* 0x000fea0003800000 */
.L_x_1701:
        /* <DEDUP_REMOVED lines=11> */
.L_x_1775:
[----:B------:R-:W-:Y:S05]  /*d2e0*/  EXIT ;  /* 0x000000000000794d */ /* 0x000fea0003800000 */
.L_x_1777:
        /* <DEDUP_REMOVED lines=9> */
.L_x_2489:


//--------------------- .text._ZN5flash44flash_bwd_dq_dk_dv_loop_seqk_parallel_kernelI23Flash_bwd_kernel_traitsILi64ELi128ELi128ELi8ELi4ELi4ELi4ELb0ELb0EN7cutlass10bfloat16_tE19Flash_kernel_traitsILi64ELi128ELi128ELi8ES3_EELb0ELb0ELb0ELb0ELb0ELb0ELb1EEEvNS_16Flash_bwd_paramsE --------------------------
	.section	.text._ZN5flash44flash_bwd_dq_dk_dv_loop_seqk_parallel_kernelI23Flash_bwd_kernel_traitsILi64ELi128ELi128ELi8ELi4ELi4ELi4ELb0ELb0EN7cutlass10bfloat16_tE19Flash_kernel_traitsILi64ELi128ELi128ELi8ES3_EELb0ELb0ELb0ELb0ELb0ELb0ELb1EEEvNS_16Flash_bwd_paramsE,"ax",@progbits
	.align	128
        .global         _ZN5flash44flash_bwd_dq_dk_dv_loop_seqk_parallel_kernelI23Flash_bwd_kernel_traitsILi64ELi128ELi128ELi8ELi4ELi4ELi4ELb0ELb0EN7cutlass10bfloat16_tE19Flash_kernel_traitsILi64ELi128ELi128ELi8ES3_EELb0ELb0ELb0ELb0ELb0ELb0ELb1EEEvNS_16Flash_bwd_paramsE
        .type           _ZN5flash44flash_bwd_dq_dk_dv_loop_seqk_parallel_kernelI23Flash_bwd_kernel_traitsILi64ELi128ELi128ELi8ELi4ELi4ELi4ELb0ELb0EN7cutlass10bfloat16_tE19Flash_kernel_traitsILi64ELi128ELi128ELi8ES3_EELb0ELb0ELb0ELb0ELb0ELb0ELb1EEEvNS_16Flash_bwd_paramsE,@function
        .size           _ZN5flash44flash_bwd_dq_dk_dv_loop_seqk_parallel_kernelI23Flash_bwd_kernel_traitsILi64ELi128ELi128ELi8ELi4ELi4ELi4ELb0ELb0EN7cutlass10bfloat16_tE19Flash_kernel_traitsILi64ELi128ELi128ELi8ES3_EELb0ELb0ELb0ELb0ELb0ELb0ELb1EEEvNS_16Flash_bwd_paramsE,(.L_x_2490 - _ZN5flash44flash_bwd_dq_dk_dv_loop_seqk_parallel_kernelI23Flash_bwd_kernel_traitsILi64ELi128ELi128ELi8ELi4ELi4ELi4ELb0ELb0EN7cutlass10bfloat16_tE19Flash_kernel_traitsILi64ELi128ELi128ELi8ES3_EELb0ELb0ELb0ELb0ELb0ELb0ELb1EEEvNS_16Flash_bwd_paramsE)
        .other          _ZN5flash44flash_bwd_dq_dk_dv_loop_seqk_parallel_kernelI23Flash_bwd_kernel_traitsILi64ELi128ELi128ELi8ELi4ELi4ELi4ELb0ELb0EN7cutlass10bfloat16_tE19Flash_kernel_traitsILi64ELi128ELi128ELi8ES3_EELb0ELb0ELb0ELb0ELb0ELb0ELb1EEEvNS_16Flash_bwd_paramsE,@"STO_CUDA_ENTRY STV_DEFAULT"
_ZN5flash44flash_bwd_dq_dk_dv_loop_seqk_parallel_kernelI23Flash_bwd_kernel_traitsILi64ELi128ELi128ELi8ELi4ELi4ELi4ELb0ELb0EN7cutlass10bfloat16_tE19Flash_kernel_traitsILi64ELi128ELi128ELi8ES3_EELb0ELb0ELb0ELb0ELb0ELb0ELb1EEEvNS_16Flash_bwd_paramsE:
.text._ZN5flash44flash_bwd_dq_dk_dv_loop_seqk_parallel_kernelI23Flash_bwd_kernel_traitsILi64ELi128ELi128ELi8ELi4ELi4ELi4ELb0ELb0EN7cutlass10bfloat16_tE19Flash_kernel_traitsILi64ELi128ELi128ELi8ES3_EELb0ELb0ELb0ELb0ELb0ELb0ELb1EEEvNS_16Flash_bwd_paramsE:
        /* <DEDUP_REMOVED lines=12> */
[----:B------:R-:W2:Y:S01]  /*00c0*/  S2UR UR45, SR_CTAID.Y ;  /* 0x00000000002d79c3 */ /* 0x000ea20000002600 */
[----:B------:R-:W-:Y:S01]  /*00d0*/  UMOV UR5, 0x400 ;  /* 0x0000040000057882 */ /* 0x000fe20000000000 */
[----:B------:R-:W-:Y:S01]  /*00e0*/  ULDC.64 UR10, c[0x0][0x208] ;  /* 0x00008200000a7ab9 */ /* 0x000fe20000000a00 */
[----:B------:R-:W-:-:S05]  /*00f0*/  UMOV UR58, 0xffffc000 ;  /* 0xffffc000003a7882 */ /* 0x000fca0000000000 */
[----:B------:R-:W3:Y:S08]  /*0100*/  S2UR UR56, SR_CTAID.Z ;  /* 0x00000000003879c3 */ /* 0x000ef00000002700 */
[----:B------:R-:W4:Y:S01]  /*0110*/  S2UR UR4, SR_CgaCtaId ;  /* 0x00000000000479c3 */ /* 0x000f220000008800 */
[----:B--2---:R-:W-:Y:S01]  /*0120*/  USHF.L.U32 UR6, UR45, 0x7, URZ ;  /* 0x000000072d067899 */ /* 0x004fe2000800063f */
[----:B-1----:R-:W-:Y:S01]  /*0130*/  SHF.R.S32.HI R9, RZ, 0x1f, R14 ;  /* 0x0000001fff097819 */ /* 0x002fe2000001140e */
[----:B---3--:R-:W-:-:S03]  /*0140*/  USHF.R.S32.HI UR61, URZ, 0x1f, UR56 ;  /* 0x0000001f3f3d7899 */ /* 0x008fc60008011438 */
[CC--:B------:R-:W-:Y:S02]  /*0150*/  LEA.HI R3, R9.reuse, R14.reuse, RZ, 0x5 ;  /* 0x0000000e09037211 */ /* 0x0c0fe400078f28ff */
[----:B------:R-:W-:Y:S02]  /*0160*/  LEA.HI R6, R9, R14, RZ, 0x4 ;  /* 0x0000000e09067211 */ /* 0x000fe400078f20ff */
[--C-:B------:R-:W-:Y:S01]  /*0170*/  SHF.R.S32.HI R4, RZ, 0x5, R3.reuse ;  /* 0x00000005ff047819 */ /* 0x100fe20000011403 */
[----:B----4-:R-:W-:Y:S01]  /*0180*/  ULEA UR4, UR4, UR5, 0x18 ;  /* 0x0000000504047291 */ /* 0x010fe2000f8ec03f */
[----:B------:R-:W-:Y:S01]  /*0190*/  SHF.R.S32.HI R0, RZ, 0x1f, R3 ;  /* 0x0000001fff007819 */ /* 0x000fe20000011403 */
[----:B------:R-:W-:Y:S01]  /*01a0*/  USHF.R.S32.HI UR5, URZ, 0x1f, UR56 ;  /* 0x0000001f3f057899 */ /* 0x000fe20008011438 */
[----:B------:R-:W-:Y:S02]  /*01b0*/  LOP3.LUT R3, R3, 0xffffffe0, RZ, 0xc0, !PT ;  /* 0xffffffe003037812 */ /* 0x000fe400078ec0ff */
[----:B------:R-:W-:-:S02]  /*01c0*/  LEA.HI R0, R0, R4, RZ, 0x2 ;  /* 0x0000000400007211 */ /* 0x000fc400078f10ff */
[CC--:B------:R-:W-:Y:S02]  /*01d0*/  LEA.HI R15, R9.reuse, R14.reuse, RZ, 0x2 ;  /* 0x0000000e090f7211 */ /* 0x0c0fe400078f10ff */
[----:B------:R-:W-:Y:S01]  /*01e0*/  LOP3.LUT R2, R0, 0xfffffffc, RZ, 0xc0, !PT ;  /* 0xfffffffc00027812 */ /* 0x000fe200078ec0ff */
[----:B------:R-:W-:Y:S01]  /*01f0*/  IMAD.IADD R0, R14, 0x1, -R3 ;  /* 0x000000010e007824 */ /* 0x000fe200078e0a03 */
[----:B------:R-:W-:Y:S02]  /*0200*/  LEA.HI R16, R9, R14, RZ, 0x3 ;  /* 0x0000000e09107211 */ /* 0x000fe400078f18ff */
[----:B------:R-:W-:Y:S01]  /*0210*/  SHF.R.S32.HI R12, RZ, 0x2, R15 ;  /* 0x00000002ff0c7819 */ /* 0x000fe2000001140f */
[----:B------:R-:W-:Y:S01]  /*0220*/  IMAD.IADD R13, R4, 0x1, -R2 ;  /* 0x00000001040d7824 */ /* 0x000fe200078e0a02 */
[----:B------:R-:W-:Y:S02]  /*0230*/  SHF.R.S32.HI R4, RZ, 0x4, R6 ;  /* 0x00000004ff047819 */ /* 0x000fe40000011406 */
[----:B------:R-:W-:-:S02]  /*0240*/  SHF.R.S32.HI R2, RZ, 0x1f, R0 ;  /* 0x0000001fff027819 */ /* 0x000fc40000011400 */
[----:B------:R-:W-:Y:S02]  /*0250*/  LEA.HI R5, R6, R4, RZ, 0x1 ;  /* 0x0000000406057211 */ /* 0x000fe400078f08ff */
[----:B------:R-:W-:Y:S02]  /*0260*/  SHF.R.S32.HI R3, RZ, 0x1f, R15 ;  /* 0x0000001fff037819 */ /* 0x000fe4000001140f */
[----:B------:R-:W-:Y:S02]  /*0270*/  LOP3.LUT R7, R16, 0xfffffff8, RZ, 0xc0, !PT ;  /* 0xfffffff810077812 */ /* 0x000fe400078ec0ff */
[----:B------:R-:W-:Y:S02]  /*0280*/  LEA.HI R8, R2, R0, RZ, 0x2 ;  /* 0x0000000002087211 */ /* 0x000fe400078f10ff */
[----:B------:R-:W-:Y:S01]  /*0290*/  LOP3.LUT R2, R5, 0xfffffffe, RZ, 0xc0, !PT ;  /* 0xfffffffe05027812 */ /* 0x000fe200078ec0ff */
[----:B------:R-:W-:Y:S01]  /*02a0*/  IMAD.IADD R11, R14, 0x1, -R7 ;  /* 0x000000010e0b7824 */ /* 0x000fe200078e0a07 */
[----:B------:R-:W-:-:S02]  /*02b0*/  LEA.HI R0, R3, R12, RZ, 0x3 ;  /* 0x0000000c03007211 */ /* 0x000fc400078f18ff */
[----:B------:R-:W-:Y:S01]  /*02c0*/  LOP3.LUT R3, R6, 0xfffffff0, RZ, 0xc0, !PT ;  /* 0xfffffff006037812 */ /* 0x000fe200078ec0ff */
[----:B------:R-:W-:Y:S01]  /*02d0*/  IMAD.IADD R10, R4, 0x1, -R2 ;  /* 0x00000001040a7824 */ /* 0x000fe200078e0a02 */
[----:B------:R-:W-:Y:S01]  /*02e0*/  LOP3.LUT R0, R0, 0xfffffff8, RZ, 0xc0, !PT ;  /* 0xfffffff800007812 */ /* 0x000fe200078ec0ff */
[----:B------:R-:W-:Y:S01]  /*02f0*/  IMAD.SHL.U32 R2, R11, 0x40, RZ ;  /* 0x000000400b027824 */ /* 0x000fe200078e00ff */
[----:B------:R-:W-:Y:S01]  /*0300*/  LEA.HI R6, R9, R14, RZ, 0x7 ;  /* 0x0000000e09067211 */ /* 0x000fe200078f38ff */
[----:B------:R-:W-:Y:S02]  /*0310*/  IMAD.IADD R3, R14, 0x1, -R3 ;  /* 0x000000010e037824 */ /* 0x000fe400078e0a03 */
[----:B------:R-:W-:Y:S01]  /*0320*/  IMAD.IADD R4, R12, 0x1, -R0 ;  /* 0x000000010c047824 */ /* 0x000fe200078e0a00 */
[----:B------:R-:W-:Y:S01]  /*0330*/  LOP3.LUT R0, R2, 0x1c0, RZ, 0xc0, !PT ;  /* 0x000001c002007812 */ /* 0x000fe200078ec0ff */
[----:B------:R-:W-:Y:S01]  /*0340*/  IMAD.SHL.U32 R2, R13, 0x10, RZ ;  /* 0x000000100d027824 */ /* 0x000fe200078e00ff */
[----:B------:R-:W-:-:S02]  /*0350*/  SHF.R.S32.HI R12, RZ, 0x1f, R3 ;  /* 0x0000001fff0c7819 */ /* 0x000fc40000011403 */
[----:B------:R-:W-:Y:S02]  /*0360*/  LOP3.LUT R187, R0, 0x8, R16, 0xf8, !PT ;  /* 0x0000000800bb7812 */ /* 0x000fe400078ef810 */
[----:B------:R-:W-:Y:S02]  /*0370*/  LEA.HI.SX32 R5, R8, R2, 0x1e ;  /* 0x0000000208057211 */ /* 0x000fe400078ff2ff */
[----:B------:R-:W-:Y:S02]  /*0380*/  LEA.HI R12, R12, R3, RZ, 0x3 ;  /* 0x000000030c0c7211 */ /* 0x000fe400078f18ff */
[----:B------:R-:W-:Y:S01]  /*0390*/  LOP3.LUT R8, R0, 0x30, R2, 0xf8, !PT ;  /* 0x0000003000087812 */ /* 0x000fe200078ef802 */
[----:B------:R1:W-:Y:S01]  /*03a0*/  STL [R1+0x74], R5 ;  /* 0x0000740501007387 */ /* 0x0003e20000100800 */
[----:B------:R-:W-:Y:S02]  /*03b0*/  SHF.R.S32.HI R6, RZ, 0x7, R6 ;  /* 0x00000007ff067819 */ /* 0x000fe40000011406 */
[----:B------:R-:W-:-:S02]  /*03c0*/  SHF.R.U32.HI R0, RZ, 0x3, R0 ;  /* 0x00000003ff007819 */ /* 0x000fc40000011600 */
[----:B------:R-:W-:Y:S02]  /*03d0*/  LOP3.LUT R7, R12, 0xfffffff8, RZ, 0xc0, !PT ;  /* 0xfffffff80c077812 */ /* 0x000fe400078ec0ff */
[----:B------:R-:W-:Y:S02]  /*03e0*/  LOP3.LUT R187, R187, R0, RZ, 0x3c, !PT ;  /* 0x00000000bbbb7212 */ /* 0x000fe400078e3cff */
[----:B------:R-:W-:Y:S01]  /*03f0*/  LOP3.LUT R9, R4, 0x1, RZ, 0xc0, !PT ;  /* 0x0000000104097812 */ /* 0x000fe200078ec0ff */
[----:B------:R-:W-:Y:S01]  /*0400*/  IMAD.IADD R17, R3, 0x1, -R7 ;  /* 0x0000000103117824 */ /* 0x000fe200078e0a07 */
[----:B------:R-:W-:Y:S01]  /*0410*/  LOP3.LUT R3, R8, 0x8, R16, 0xf8, !PT ;  /* 0x0000000808037812 */ /* 0x000fe200078ef810 */
[----:B------:R-:W-:Y:S01]  /*0420*/  IMAD.SHL.U32 R8, R14, 0x2, RZ ;  /* 0x000000020e087824 */ /* 0x000fe200078e00ff */
[----:B------:R-:W-:Y:S01]  /*0430*/  ISETP.NE.U32.AND P0, PT, R9, 0x1, PT ;  /* 0x000000010900780c */ /* 0x000fe20003f05070 */
[----:B------:R-:W-:Y:S01]  /*0440*/  IMAD.SHL.U32 R7, R10, 0x10, RZ ;  /* 0x000000100a077824 */ /* 0x000fe200078e00ff */
[----:B------:R-:W-:Y:S02]  /*0450*/  STL [R1+0x7c], R17 ;  /* 0x00007c1101007387 */ /* 0x000fe40000100800 */
[----:B------:R-:W-:-:S02]  /*0460*/  R2P PR, R4, 0x6 ;  /* 0x0000000604007804 */ /* 0x000fc40000000000 */
[----:B------:R-:W-:Y:S02]  /*0470*/  LOP3.LUT R8, R8, 0x6, RZ, 0xc0, !PT ;  /* 0x0000000608087812 */ /* 0x000fe400078ec0ff */
[C---:B------:R-:W-:Y:S02]  /*0480*/  LOP3.LUT P4, RZ, R11.reuse, 0x2, RZ, 0xc0, !PT ;  /* 0x000000020bff7812 */ /* 0x040fe4000788c0ff */
[----:B------:R-:W-:Y:S01]  /*0490*/  LOP3.LUT P3, RZ, R11, 0x4, RZ, 0xc0, !PT ;  /* 0x000000040bff7812 */ /* 0x000fe2000786c0ff */
[----:B------:R-:W-:Y:S02]  /*04a0*/  IMAD R8, R6, 0x40, R8 ;  /* 0x0000004006087824 */ /* 0x000fe400078e0208 */
[----:B-1----:R-:W-:-:S03]  /*04b0*/  IMAD.SHL.U32 R5, R10, 0x200, RZ ;  /* 0x000002000a057824 */ /* 0x002fc600078e00ff */
[----:B------:R1:W-:Y:S01]  /*04c0*/  STL [R1+0x70], R8 ;  /* 0x0000700801007387 */ /* 0x0003e20000100800 */
[----:B------:R-:W-:Y:S01]  /*04d0*/  IMAD R2, R6, 0x1000, R5 ;  /* 0x0000100006027824 */ /* 0x000fe200078e0205 */
[----:B------:R-:W-:Y:S01]  /*04e0*/  LOP3.LUT R5, R5, R3, R0, 0xf6, !PT ;  /* 0x0000000305057212 */ /* 0x000fe200078ef600 */
[----:B------:R-:W-:Y:S02]  /*04f0*/  IMAD.SHL.U32 R0, R4, 0x40, RZ ;  /* 0x0000004004007824 */ /* 0x000fe400078e00ff */
[----:B------:R-:W-:Y:S01]  /*0500*/  IMAD.IADD R187, R2, 0x1, R187 ;  /* 0x0000000102bb7824 */ /* 0x000fe200078e02bb */
[----:B------:R-:W-:Y:S02]  /*0510*/  LOP3.LUT R2, R15, 0x7ffffffc, RZ, 0xc0, !PT ;  /* 0x7ffffffc0f027812 */ /* 0x000fe400078ec0ff */
[----:B------:R-:W-:Y:S02]  /*0520*/  LOP3.LUT R0, R0, 0x1c0, RZ, 0xc0, !PT ;  /* 0x000001c000007812 */ /* 0x000fe400078ec0ff */
[----:B------:R-:W-:Y:S01]  /*0530*/  SHF.L.U32 R187, R187, 0x1, RZ ;  /* 0x00000001bbbb7819 */ /* 0x000fe200000006ff */
[----:B------:R-:W-:-:S02]  /*0540*/  IMAD.IADD R3, R14, 0x1, -R2 ;  /* 0x000000010e037824 */ /* 0x000fc400078e0a02 */
[----:B------:R-:W-:Y:S02]  /*0550*/  IMAD.SHL.U32 R2, R6, 0x8, RZ ;  /* 0x0000000806027824 */ /* 0x000fe400078e00ff */
[----:B------:R-:W-:Y:S01]  /*0560*/  IMAD.SHL.U32 R4, R3, 0x2, RZ ;  /* 0x0000000203047824 */ /* 0x000fe200078e00ff */
[----:B------:R-:W-:Y:S02]  /*0570*/  SHF.R.U32.HI R3, RZ, 0x3, R0 ;  /* 0x00000003ff037819 */ /* 0x000fe40000011600 */
[----:B------:R-:W-:Y:S01]  /*0580*/  LOP3.LUT R2, R2, 0x8, RZ, 0xc0, !PT ;  /* 0x0000000802027812 */ /* 0x000fe200078ec0ff */
[----:B------:R-:W-:-:S03]  /*0590*/  IMAD R6, R6, 0x2000, R4 ;  /* 0x0000200006067824 */ /* 0x000fc600078e0204 */
[----:B------:R-:W-:Y:S02]  /*05a0*/  LOP3.LUT R14, R2, 0x10, R7, 0xf8, !PT ;  /* 0x00000010020e7812 */ /* 0x000fe400078ef807 */
[-C--:B------:R-:W-:Y:S01]  /*05b0*/  LOP3.LUT R9, R3, R0.reuse, R2, 0x1e, !PT ;  /* 0x0000000003097212 */ /* 0x080fe200078e1e02 */
[----:B------:R-:W-:Y:S01]  /*05c0*/  IMAD.SHL.U32 R2, R17, 0x40, RZ ;  /* 0x0000004011027824 */ /* 0x000fe200078e00ff */
[----:B------:R-:W-:Y:S01]  /*05d0*/  LOP3.LUT R7, R3, R0, RZ, 0xfc, !PT ;  /* 0x0000000003077212 */ /* 0x000fe200078efcff */
[C---:B------:R-:W-:Y:S01]  /*05e0*/  IMAD R0, R13.reuse, 0x400, R4 ;  /* 0x000004000d007824 */ /* 0x040fe200078e0204 */
[----:B------:R-:W-:Y:S01]  /*05f0*/  LEA R3, R13, R6, 0xa ;  /* 0x000000060d037211 */ /* 0x000fe200078e50ff */
[----:B------:R-:W-:Y:S01]  /*0600*/  IMAD.SHL.U32 R4, R10, 0x8, RZ ;  /* 0x000000080a047824 */ /* 0x000fe200078e00ff */
[----:B------:R-:W-:Y:S01]  /*0610*/  LOP3.LUT R2, R2, 0x1c0, RZ, 0xc0, !PT ;  /* 0x000001c002027812 */ /* 0x000fe200078ec0ff */
[----:B-1----:R-:W-:Y:S02]  /*0620*/  IMAD.SHL.U32 R8, R12, 0x40, RZ ;  /* 0x000000400c087824 */ /* 0x002fe400078e00ff */
[----:B------:R-:W-:Y:S01]  /*0630*/  IMAD.IADD R7, R7, 0x1, R3 ;  /* 0x0000000107077824 */ /* 0x000fe200078e0203 */
[----:B------:R-:W-:Y:S01]  /*0640*/  SHF.R.U32.HI R6, RZ, 0x3, R2 ;  /* 0x00000003ff067819 */ /* 0x000fe20000011602 */
[----:B------:R-:W-:Y:S01]  /*0650*/  IMAD.IADD R9, R0, 0x1, R9 ;  /* 0x0000000100097824 */ /* 0x000fe200078e0209 */
[----:B------:R-:W-:Y:S01]  /*0660*/  LOP3.LUT R3, R2, 0x8, R4, 0xf8, !PT ;  /* 0x0000000802037812 */ /* 0x000fe200078ef804 */
[----:B------:R-:W-:Y:S01]  /*0670*/  IMAD.SHL.U32 R10, R11, 0x8, RZ ;  /* 0x000000080b0a7824 */ /* 0x000fe200078e00ff */
[----:B------:R-:W-:-:S02]  /*0680*/  LOP3.LUT R0, R8, 0xfffffe00, RZ, 0xc0, !PT ;  /* 0xfffffe0008007812 */ /* 0x000fc400078ec0ff */
        /* <DEDUP_REMOVED lines=8> */
[----:B------:R-:W-:Y:S01]  /*0710*/  IMAD.MOV.U32 R0, RZ, RZ, 0x20 ;  /* 0x00000020ff007424 */ /* 0x000fe200078e00ff */
[----:B------:R1:W-:Y:S01]  /*0720*/  STL [R1+0x28], R10 ;  /* 0x0000280a01007387 */ /* 0x0003e20000100800 */
[----:B------:R-:W-:Y:S01]  /*0730*/  IMAD.U32 R3, RZ, RZ, UR5 ;  /* 0x00000005ff037e24 */ /* 0x000fe2000f8e00ff */
[----:B------:R-:W-:Y:S01]  /*0740*/  USHF.R.S32.HI UR5, URZ, 0x1f, UR45 ;  /* 0x0000001f3f057899 */ /* 0x000fe2000801142d */
[----:B------:R-:W-:Y:S01]  /*0750*/  IMAD.U32 R2, RZ, RZ, UR6 ;  /* 0x00000006ff027e24 */ /* 0x000fe2000f8e00ff */
[----:B------:R-:W-:Y:S01]  /*0760*/  UIADD3 UR6, UR4, 0xc000, URZ ;  /* 0x0000c00004067890 */ /* 0x000fe2000fffe03f */
[----:B------:R-:W-:Y:S01]  /*0770*/  IMAD.MOV.U32 R2, RZ, RZ, -0x10 ;  /* 0xfffffff0ff027424 */ /* 0x000fe200078e00ff */
[C---:B------:R-:W-:Y:S01]  /*0780*/  SEL R188, R0.reuse, 0xffffffe0, !P4 ;  /* 0xffffffe000bc7807 */ /* 0x040fe20006000000 */
[----:B------:R-:W-:Y:S01]  /*0790*/  IMAD.MOV.U32 R4, RZ, RZ, 0x40 ;  /* 0x00000040ff047424 */ /* 0x000fe200078e00ff */
[----:B------:R-:W-:Y:S01]  /*07a0*/  SEL R0, R0, 0xffffffe0, !P1 ;  /* 0xffffffe000007807 */ /* 0x000fe20004800000 */
[----:B------:R-:W-:Y:S01]  /*07b0*/  IMAD.MOV.U32 R6, RZ, RZ, 0x440 ;  /* 0x00000440ff067424 */ /* 0x000fe200078e00ff */
[----:B------:R-:W-:Y:S01]  /*07c0*/  SEL R2, R2, 0x10, !P0 ;  /* 0x0000001002027807 */ /* 0x000fe20004000000 */
[----:B------:R-:W-:Y:S01]  /*07d0*/  IMAD.U32 R3, RZ, RZ, UR5 ;  /* 0x00000005ff037e24 */ /* 0x000fe2000f8e00ff */
[C---:B------:R-:W-:Y:S01]  /*07e0*/  SEL R186, R4.reuse, 0xffffffc0, !P3 ;  /* 0xffffffc004ba7807 */ /* 0x040fe20005800000 */
[----:B------:R-:W-:Y:S01]  /*07f0*/  VIADD R189, R187, UR6 ;  /* 0x00000006bbbd7c36 */ /* 0x000fe20008000000 */
[----:B------:R-:W-:Y:S01]  /*0800*/  LEA R9, R9, UR6, 0x1 ;  /* 0x0000000609097c11 */ /* 0x000fe2000f8e08ff */
[----:B------:R-:W-:Y:S01]  /*0810*/  IMAD.IADD R13, R7, 0x1, R2 ;  /* 0x00000001070d7824 */ /* 0x000fe200078e0202 */
[----:B------:R-:W-:Y:S01]  /*0820*/  SHF.R.S32.HI R3, RZ, 0x3, R16 ;  /* 0x00000003ff037819 */ /* 0x000fe20000011410 */
[----:B------:R-:W-:Y:S01]  /*0830*/  IMAD.IADD R186, R189, 0x1, R186 ;  /* 0x00000001bdba7824 */ /* 0x000fe200078e02ba */
[----:B------:R-:W-:Y:S01]  /*0840*/  SEL R4, R4, 0xffffffc0, !P2 ;  /* 0xffffffc004047807 */ /* 0x000fe20005000000 */
[----:B------:R-:W-:Y:S01]  /*0850*/  STL [R1+0x78], R9 ;  /* 0x0000780901007387 */ /* 0x000fe20000100800 */
[----:B------:R-:W-:Y:S01]  /*0860*/  LEA R3, R5, UR4, 0x1 ;  /* 0x0000000405037c11 */ /* 0x000fe2000f8e08ff */
[C---:B------:R-:W-:Y:S01]  /*0870*/  IMAD.IADD R5, R7.reuse, 0x1, R0 ;  /* 0x0000000107057824 */ /* 0x040fe200078e0200 */
[----:B------:R-:W-:Y:S01]  /*0880*/  SEL R6, R6, 0x3c0, !P2 ;  /* 0x000003c006067807 */ /* 0x000fe20005000000 */
[----:B------:R2:W-:Y:S01]  /*0890*/  STL [R1+0xc], R7 ;  /* 0x00000c0701007387 */ /* 0x0005e20000100800 */
[----:B------:R-:W-:Y:S01]  /*08a0*/  IMAD.IADD R12, R7, 0x1, R4 ;  /* 0x00000001070c7824 */ /* 0x000fe200078e0204 */
[----:B------:R-:W-:Y:S01]  /*08b0*/  UIADD3 UR5, UR4, 0xc000, URZ ;  /* 0x0000c00004057890 */ /* 0x000fe2000fffe03f */
[----:B-1----:R-:W-:Y:S01]  /*08c0*/  IMAD.IADD R10, R4, 0x1, R9 ;  /* 0x00000001040a7824 */ /* 0x002fe200078e0209 */
[----:B------:R-:W-:Y:S01]  /*08d0*/  STL [R1+0x14], R13 ;  /* 0x0000140d01007387 */ /* 0x000fe20000100800 */
[----:B------:R-:W-:-:S02]  /*08e0*/  VIADD R15, R9, 0x420 ;  /* 0x00000420090f7836 */ /* 0x000fc40000000000 */
[C---:B------:R-:W-:Y:S01]  /*08f0*/  VIADD R8, R9.reuse, 0x2020 ;  /* 0x0000202009087836 */ /* 0x040fe20000000000 */
[----:B------:R1:W-:Y:S01]  /*0900*/  STL [R1+0x24], R5 ;  /* 0x0000240501007387 */ /* 0x0003e20000100800 */
[C---:B------:R-:W-:Y:S02]  /*0910*/  @P1 VIADD R15, R9.reuse, 0x3e0 ;  /* 0x000003e0090f1836 */ /* 0x040fe40000000000 */
[C---:B------:R-:W-:Y:S01]  /*0920*/  VIADD R14, R9.reuse, 0x2420 ;  /* 0x00002420090e7836 */ /* 0x040fe20000000000 */
[----:B------:R-:W-:Y:S01]  /*0930*/  STL [R1+0x8], R12 ;  /* 0x0000080c01007387 */ /* 0x000fe20000100800 */
[C---:B------:R-:W-:Y:S02]  /*0940*/  @P1 VIADD R8, R9.reuse, 0x1fe0 ;  /* 0x00001fe009081836 */ /* 0x040fe40000000000 */
[C---:B------:R-:W-:Y:S02]  /*0950*/  @P1 VIADD R14, R9.reuse, 0x23e0 ;  /* 0x000023e0090e1836 */ /* 0x040fe40000000000 */
[----:B------:R-:W-:-:S02]  /*0960*/  VIADD R11, R9, 0x2040 ;  /* 0x00002040090b7836 */ /* 0x000fc40000000000 */
[----:B------:R-:W-:Y:S02]  /*0970*/  IMAD.IADD R2, R2, 0x1, R12 ;  /* 0x0000000102027824 */ /* 0x000fe400078e020c */
[----:B------:R-:W-:Y:S02]  /*0980*/  @P2 VIADD R11, R9, 0x1fc0 ;  /* 0x00001fc0090b2836 */ /* 0x000fe40000000000 */
[----:B------:R-:W-:Y:S02]  /*0990*/  IMAD.IADD R4, R4, 0x1, R8 ;  /* 0x0000000104047824 */ /* 0x000fe400078e0208 */
[----:B--2---:R-:W-:Y:S02]  /*09a0*/  IMAD.IADD R7, R0, 0x1, R9 ;  /* 0x0000000100077824 */ /* 0x004fe400078e0209 */
[----:B------:R-:W-:Y:S02]  /*09b0*/  IMAD.IADD R189, R189, 0x1, R188 ;  /* 0x00000001bdbd7824 */ /* 0x000fe400078e02bc */
[----:B------:R-:W-:Y:S01]  /*09c0*/  IMAD.IADD R188, R188, 0x1, R186 ;  /* 0x00000001bcbc7824 */ /* 0x000fe200078e02ba */
[----:B------:R2:W-:Y:S01]  /*09d0*/  STL [R1+0xac], R7 ;  /* 0x0000ac0701007387 */ /* 0x0005e20000100800 */
[----:B-1----:R-:W-:-:S03]  /*09e0*/  IMAD.IADD R5, R9, 0x1, R6 ;  /* 0x0000000109057824 */ /* 0x002fc600078e0206 */
[----:B------:R-:W-:Y:S04]  /*09f0*/  STL [R1+0x90], R10 ;  /* 0x0000900a01007387 */ /* 0x000fe80000100800 */
[----:B------:R1:W-:Y:S04]  /*0a00*/  STL [R1+0x8c], R5 ;  /* 0x00008c0501007387 */ /* 0x0003e80000100800 */
[----:B------:R-:W-:Y:S04]  /*0a10*/  STL [R1+0x98], R15 ;  /* 0x0000980f01007387 */ /* 0x000fe80000100800 */
[----:B------:R-:W-:Y:S04]  /*0a20*/  STL [R1+0x80], R8 ;  /* 0x0000800801007387 */ /* 0x000fe80000100800 */
[----:B------:R-:W-:Y:S04]  /*0a30*/  STL [R1+0x94], R14 ;  /* 0x0000940e01007387 */ /* 0x000fe80000100800 */
[----:B------:R3:W-:Y:S01]  /*0a40*/  STL [R1+0x10], R2 ;  /* 0x0000100201007387 */ /* 0x0007e20000100800 */
[C---:B--2---:R-:W-:Y:S01]  /*0a50*/  IADD3 R7, R9.reuse, 0x2440, RZ ;  /* 0x0000244009077810 */ /* 0x044fe20007ffe0ff */
[----:B------:R-:W-:-:S02]  /*0a60*/  @P2 VIADD R7, R9, 0x23c0 ;  /* 0x000023c009072836 */ /* 0x000fc40000000000 */
[----:B------:R2:W-:Y:S01]  /*0a70*/  STL [R1+0x88], R11 ;  /* 0x0000880b01007387 */ /* 0x0005e20000100800 */
[----:B------:R-:W-:-:S03]  /*0a80*/  IMAD.IADD R9, R0, 0x1, R12 ;  /* 0x0000000100097824 */ /* 0x000fc600078e020c */
[----:B------:R4:W-:Y:S01]  /*0a90*/  STL [R1+0x84], R7 ;  /* 0x0000840701007387 */ /* 0x0009e20000100800 */
[C---:B-1----:R-:W-:Y:S02]  /*0aa0*/  IMAD.IADD R5, R0.reuse, 0x1, R5 ;  /* 0x0000000100057824 */ /* 0x042fe400078e0205 */
[C---:B---3--:R-:W-:Y:S02]  /*0ab0*/  IMAD.IADD R2, R0.reuse, 0x1, R2 ;  /* 0x0000000100027824 */ /* 0x048fe400078e0202 */
[----:B--2---:R-:W-:Y:S02]  /*0ac0*/  IMAD.IADD R11, R13, 0x1, R0 ;  /* 0x000000010d0b7824 */ /* 0x004fe400078e0200 */
[----:B----4-:R-:W-:-:S03]  /*0ad0*/  IMAD.IADD R7, R0, 0x1, R10 ;  /* 0x0000000100077824 */ /* 0x010fc600078e020a */
[----:B------:R1:W-:Y:S01]  /*0ae0*/  STL [R1+0x20], R11 ;  /* 0x0000200b01007387 */ /* 0x0003e20000100800 */
[----:B------:R-:W-:-:S03]  /*0af0*/  IMAD.IADD R0, R6, 0x1, R8 ;  /* 0x0000000106007824 */ /* 0x000fc600078e0208 */
[----:B------:R1:W-:Y:S04]  /*0b00*/  STL [R1+0x1c], R9 ;  /* 0x00001c0901007387 */ /* 0x0003e80000100800 */
[----:B------:R1:W-:Y:S04]  /*0b10*/  STL [R1+0xa8], R7 ;  /* 0x0000a80701007387 */ /* 0x0003e80000100800 */
[----:B------:R1:W-:Y:S04]  /*0b20*/  STL [R1+0xa4], R5 ;  /* 0x0000a40501007387 */ /* 0x0003e80000100800 */
[----:B------:R1:W-:Y:S04]  /*0b30*/  STL [R1+0xa0], R4 ;  /* 0x0000a00401007387 */ /* 0x0003e80000100800 */
[----:B------:R1:W-:Y:S04]  /*0b40*/  STL [R1+0x18], R2 ;  /* 0x0000180201007387 */ /* 0x0003e80000100800 */
[----:B------:R1:W-:Y:S02]  /*0b50*/  STL [R1+0x9c], R0 ;  /* 0x00009c0001007387 */ /* 0x0003e40000100800 */
.L_x_1854:
        /* <DEDUP_REMOVED lines=67> */
.L_x_1778:
        /* <DEDUP_REMOVED lines=8> */
[----:B------:R-:W-:Y:S01]  /*1010*/  ULDC.64 UR12, c[0x0][0x488] ;  /* 0x00012200000c7ab9 */ /* 0x000fe20000000a00 */
[----:B------:R-:W-:Y:S02]  /*1020*/  UISETP.NE.AND UP1, UPT, UR6, -0x1, UPT ;  /* 0xffffffff0600788c */ /* 0x000fe4000bf25270 */
[----:B------:R-:W-:Y:S01]  /*1030*/  UISETP.NE.AND UP0, UPT, UR27, -0x1, UPT ;  /* 0xffffffff1b00788c */ /* 0x000fe2000bf05270 */
[----:B------:R-:W-:Y:S02]  /*1040*/  ULDC.64 UR8, c[0x0][0x228] ;  /* 0x00008a0000087ab9 */ /* 0x000fe40000000a00 */
[----:B------:R-:W2:Y:S01]  /*1050*/  S2UR UR14, SR_CTAID.X ;  /* 0x00000000000e79c3 */ /* 0x000ea20000002500 */
[----:B------:R-:W-:Y:S02]  /*1060*/  UIADD3 UR16, UR40, 0x7f, URZ ;  /* 0x0000007f28107890 */ /* 0x000fe4000fffe03f */
[----:B------:R-:W-:-:S02]  /*1070*/  UIMAD.WIDE.U32 UR18, UR45, UR8, URZ ;  /* 0x000000082d1272a5 */ /* 0x000fc4000f8e003f */
[----:B------:R-:W-:Y:S02]  /*1080*/  UIMAD UR8, UR55, UR8, URZ ;  /* 0x00000008370872a4 */ /* 0x000fe4000f8e023f */
[----:B------:R-:W-:Y:S02]  /*1090*/  USHF.L.U64.HI UR20, UR45, 0x7, UR55 ;  /* 0x000000072d147899 */ /* 0x000fe40008010237 */
[----:B------:R-:W-:Y:S01]  /*10a0*/  USHF.R.S32.HI UR21, URZ, 0x1f, UR16 ;  /* 0x0000001f3f157899 */ /* 0x000fe20008011410 */
[----:B------:R-:W-:Y:S01]  /*10b0*/  ULDC.64 UR24, c[0x0][0x240] ;  /* 0x0000900000187ab9 */ /* 0x000fe20000000a00 */
[----:B------:R-:W-:Y:S01]  /*10c0*/  ULDC UR57, c[0x0][0x2d4] ;  /* 0x0000b50000397ab9 */ /* 0x000fe20000000800 */
[----:B------:R-:W-:Y:S01]  /*10d0*/  ULDC.U8 UR44, c[0x0][0x480] ;  /* 0x00012000002c7ab9 */ /* 0x000fe20000000000 */
[----:B------:R-:W-:Y:S01]  /*10e0*/  UIMAD UR28, UR45, UR9, UR8 ;  /* 0x000000092d1c72a4 */ /* 0x000fe2000f8e0208 */
[----:B-1----:R-:W-:Y:S01]  /*10f0*/  IABS R6, R7 ;  /* 0x0000000700067213 */ /* 0x002fe20000000000 */
[----:B------:R-:W-:Y:S01]  /*1100*/  @UP0 UIADD3 UR22, UR17, UR27, URZ ;  /* 0x0000001b11160290 */ /* 0x000fe2000fffe03f */
[----:B------:R-:W-:Y:S01]  /*1110*/  ISETP.NE.AND P3, PT, R7, RZ, PT ;  /* 0x000000ff0700720c */ /* 0x000fe20003f65270 */
[----:B------:R-:W-:Y:S01]  /*1120*/  UISETP.NE.AND UP4, UPT, UR44, URZ, UPT ;  /* 0x0000003f2c00728c */ /* 0x000fe2000bf85270 */
[----:B------:R-:W1:Y:S01]  /*1130*/  I2F.RP R4, R6 ;  /* 0x0000000600047306 */ /* 0x000e620000209400 */
[----:B------:R-:W-:Y:S01]  /*1140*/  @!UP1 ULDC.64 UR8, c[0x0][0x418] ;  /* 0x0001060000089ab9 */ /* 0x000fe20000000a00 */
[----:B------:R-:W-:-:S02]  /*1150*/  USEL UR38, UR20, URZ, UP2 ;  /* 0x0000003f14267287 */ /* 0x000fc40009000000 */
[----:B--2---:R-:W-:Y:S02]  /*1160*/  UIMAD.WIDE.U32 UR32, UR14, UR12, URZ ;  /* 0x0000000c0e2072a5 */ /* 0x004fe4000f8e003f */
[----:B------:R-:W-:Y:S02]  /*1170*/  ULEA.HI UR44, UR21, UR16, URZ, 0x7 ;  /* 0x00000010152c7291 */ /* 0x000fe4000f8f383f */
[----:B------:R-:W-:Y:S02]  /*1180*/  UIMAD UR48, UR14, UR13, UR33 ;  /* 0x0000000d0e3072a4 */ /* 0x000fe4000f8e0221 */
[----:B------:R-:W-:Y:S01]  /*1190*/  USHF.L.U32 UR14, UR45, 0x7, URZ ;  /* 0x000000072d0e7899 */ /* 0x000fe2000800063f */
[----:B------:R-:W-:Y:S01]  /*11a0*/  @UP1 ULDC.64 UR12, c[0x0][0x420] ;  /* 0x00010800000c1ab9 */ /* 0x000fe20000000a00 */
[----:B------:R-:W-:Y:S01]  /*11b0*/  USHF.R.S32.HI UR33, URZ, 0x1f, UR57 ;  /* 0x0000001f3f217899 */ /* 0x000fe20008011439 */
[----:B-1----:R-:W1:Y:S01]  /*11c0*/  MUFU.RCP R4, R4 ;  /* 0x0000000400047308 */ /* 0x002e620000001000 */
[----:B------:R-:W-:-:S02]  /*11d0*/  USEL UR34, UR14, URZ, UP2 ;  /* 0x0000003f0e227287 */ /* 0x000fc40009000000 */
[----:B------:R-:W-:Y:S02]  /*11e0*/  UIMAD.WIDE.U32 UR14, UR6, UR24, URZ ;  /* 0x00000018060e72a5 */ /* 0x000fe4000f8e003f */
[----:B------:R-:W-:Y:S01]  /*11f0*/  @UP1 UIMAD.WIDE.U32 UR42, UR6, UR12, URZ ;  /* 0x0000000c062a12a5 */ /* 0x000fe2000f8e003f */
[----:B------:R-:W-:Y:S01]  /*1200*/  @UP0 ULDC.64 UR20, c[0x0][0x248] ;  /* 0x0000920000140ab9 */ /* 0x000fe20000000a00 */
[----:B------:R-:W-:Y:S02]  /*1210*/  @!UP1 UIMAD UR12, UR55, UR8, URZ ;  /* 0x00000008370c92a4 */ /* 0x000fe4000f8e023f */
[----:B------:R-:W-:Y:S02]  /*1220*/  USEL UR54, UR18, UR14, !UP1 ;  /* 0x0000000e12367287 */ /* 0x000fe4000c800000 */
[----:B------:R-:W-:Y:S01]  /*1230*/  UIADD3 UR28, UR19, UR28, URZ ;  /* 0x0000001c131c7290 */ /* 0x000fe2000fffe03f */
[----:B------:R-:W-:Y:S01]  /*1240*/  ULDC.U8 UR35, c[0x0][0x3d8] ;  /* 0x0000f60000237ab9 */ /* 0x000fe20000000000 */
[----:B------:R-:W-:Y:S01]  /*1250*/  @UP0 UIMAD.WIDE.U32 UR18, UR22, UR20, URZ ;  /* 0x00000014161202a5 */ /* 0x000fe2000f8e003f */
[----:B-1----:R-:W-:Y:S01]  /*1260*/  VIADD R4, R4, 0xffffffe ;  /* 0x0ffffffe04047836 */ /* 0x002fe20000000000 */
[----:B------:R-:W-:Y:S01]  /*1270*/  UIMAD UR16, UR33, UR45, URZ ;  /* 0x0000002d211072a4 */ /* 0x000fe2000f8e023f */
[----:B------:R-:W-:-:S02]  /*1280*/  ULDC UR60, c[0x0][0x2dc] ;  /* 0x0000b700003c7ab9 */ /* 0x000fc40000000800 */
[----:B------:R-:W1:Y:S01]  /*1290*/  F2I.FTZ.U32.TRUNC.NTZ R5, R4 ;  /* 0x0000000400057305 */ /* 0x000e62000021f000 */
[----:B------:R-:W-:Y:S01]  /*12a0*/  ULDC UR59, c[0x0][0x270] ;  /* 0x00009c00003b7ab9 */ /* 0x000fe20000000800 */
[----:B------:R-:W-:Y:S02]  /*12b0*/  UISETP.NE.AND UP3, UPT, UR35, URZ, UPT ;  /* 0x0000003f2300728c */ /* 0x000fe4000bf65270 */
[----:B------:R-:W-:Y:S02]  /*12c0*/  @UP1 UIMAD UR47, UR6, UR13, UR43 ;  /* 0x0000000d062f12a4 */ /* 0x000fe4000f8e022b */
[----:B------:R-:W-:Y:S02]  /*12d0*/  @!UP1 UIMAD.WIDE.U32 UR36, UR45, UR8, URZ ;  /* 0x000000082d2492a5 */ /* 0x000fe4000f8e003f */
[----:B------:R-:W-:Y:S02]  /*12e0*/  @!UP1 UIMAD UR31, UR45, UR9, UR12 ;  /* 0x000000092d1f92a4 */ /* 0x000fe4000f8e020c */
[----:B------:R-:W-:-:S02]  /*12f0*/  UIMAD UR23, UR6, UR25, URZ ;  /* 0x00000019061772a4 */ /* 0x000fc4000f8e023f */
[----:B------:R-:W-:Y:S02]  /*1300*/  UIMAD.WIDE UR8, UR60, UR59, URZ ;  /* 0x0000003b3c0872a5 */ /* 0x000fe4000f8e023f */
[----:B------:R-:W-:Y:S01]  /*1310*/  UIMAD.WIDE.U32 UR12, UR45, UR57, URZ ;  /* 0x000000392d0c72a5 */ /* 0x000fe2000f8e003f */
[--C-:B-1----:R-:W-:Y:S01]  /*1320*/  IMAD.MOV R0, RZ, RZ, -R5.reuse ;  /* 0x000000ffff007224 */ /* 0x102fe200078e0a05 */
[----:B------:R-:W-:Y:S01]  /*1330*/  UIMAD UR16, UR55, UR57, UR16 ;  /* 0x00000039371072a4 */ /* 0x000fe2000f8e0210 */
[----:B------:R-:W-:Y:S01]  /*1340*/  IMAD.MOV.U32 R4, RZ, RZ, RZ ;  /* 0x000000ffff047224 */ /* 0x000fe200078e00ff */
[----:B------:R-:W-:Y:S01]  /*1350*/  @UP1 UIADD3 UR28, UR15, UR23, URZ ;  /* 0x000000170f1c1290 */ /* 0x000fe2000fffe03f */
[----:B------:R-:W-:Y:S01]  /*1360*/  IMAD R0, R0, R6, RZ ;  /* 0x0000000600007224 */ /* 0x000fe200078e02ff */
[----:B------:R-:W-:Y:S01]  /*1370*/  @UP0 UMOV UR33, UR18 ;  /* 0x0000001200210c82 */ /* 0x000fe20008000000 */
[----:B------:R-:W-:Y:S02]  /*1380*/  UIMAD.WIDE.U32 UR14, UR8, UR12, URZ ;  /* 0x0000000c080e72a5 */ /* 0x000fe4000f8e003f */
[----:B------:R-:W-:Y:S01]  /*1390*/  IMAD.HI.U32 R0, R5, R0, R4 ;  /* 0x0000000005007227 */ /* 0x000fe200078e0004 */
[----:B------:R-:W-:-:S02]  /*13a0*/  UIMAD UR18, UR9, UR12, URZ ;  /* 0x0000000c091272a4 */ /* 0x000fc4000f8e023f */
[----:B------:R-:W-:Y:S02]  /*13b0*/  UIADD3 UR16, UR13, UR16, URZ ;  /* 0x000000100d107290 */ /* 0x000fe4000fffe03f */
[----:B------:R-:W-:Y:S01]  /*13c0*/  UIMAD.WIDE.U32 UR12, UR8, UR6, URZ ;  /* 0x00000006080c72a5 */ /* 0x000fe2000f8e003f */
[----:B------:R-:W-:Y:S01]  /*13d0*/  IMAD.HI.U32 R0, R0, R2, RZ ;  /* 0x0000000200007227 */ /* 0x000fe200078e00ff */
[----:B------:R-:W-:Y:S01]  /*13e0*/  ULDC UR39, c[0x0][0x2c4] ;  /* 0x0000b10000277ab9 */ /* 0x000fe20000000800 */
[----:B------:R-:W-:Y:S02]  /*13f0*/  UIMAD UR16, UR8, UR16, UR18 ;  /* 0x00000010081072a4 */ /* 0x000fe4000f8e0212 */
[----:B------:R-:W-:Y:S01]  /*1400*/  @UP3 UIMAD UR18, UR45, UR39, URZ ;  /* 0x000000272d1232a4 */ /* 0x000fe2000f8e023f */
[----:B------:R-:W-:Y:S01]  /*1410*/  IADD3 R4, -R0, RZ, RZ ;  /* 0x000000ff00047210 */ /* 0x000fe20007ffe1ff */
[----:B------:R-:W-:Y:S02]  /*1420*/  USEL UR53, UR14, UR12, !UP1 ;  /* 0x0000000c0e357287 */ /* 0x000fe4000c800000 */
[----:B------:R-:W-:-:S02]  /*1430*/  @UP0 UIMAD UR22, UR22, UR21, URZ ;  /* 0x00000015161602a4 */ /* 0x000fc4000f8e023f */
[C---:B------:R-:W-:Y:S01]  /*1440*/  IMAD R2, R6.reuse, R4, R2 ;  /* 0x0000000406027224 */ /* 0x040fe200078e0202 */
[----:B------:R-:W-:Y:S02]  /*1450*/  ULOP3.LUT UR12, UR44, 0xffffff80, URZ, 0xc0, !UPT ;  /* 0xffffff802c0c7892 */ /* 0x000fe4000f8ec03f */
[----:B------:R-:W-:Y:S02]  /*1460*/  @UP3 USEL UR14, UR18, UR6, !UP1 ;  /* 0x00000006120e3287 */ /* 0x000fe4000c800000 */
[----:B------:R-:W-:Y:S01]  /*1470*/  ISETP.GT.U32.AND P1, PT, R6, R2, PT ;  /* 0x000000020600720c */ /* 0x000fe20003f24070 */
[----:B------:R-:W-:Y:S02]  /*1480*/  @UP0 UIADD3 UR35, UR19, UR22, URZ ;  /* 0x0000001613230290 */ /* 0x000fe4000fffe03f */
[----:B------:R-:W-:Y:S01]  /*1490*/  UIADD3 UR12, UR12, -0x80, URZ ;  /* 0xffffff800c0c7890 */ /* 0x000fe2000fffe03f */
[----:B------:R-:W-:Y:S01]  /*14a0*/  @UP3 ULDC UR19, c[0x0][0x2e4] ;  /* 0x0000b90000133ab9 */ /* 0x000fe20000000800 */
[----:B------:R-:W-:-:S02]  /*14b0*/  UIADD3 UR46, UR15, UR16, URZ ;  /* 0x000000100f2e7290 */ /* 0x000fc4000fffe03f */
[----:B------:R-:W-:Y:S02]  /*14c0*/  @!UP3 UIMAD UR15, UR45, UR59, UR56 ;  /* 0x0000003b2d0fb2a4 */ /* 0x000fe4000f8e0238 */
[----:B------:R-:W-:Y:S02]  /*14d0*/  @UP3 UIMAD UR22, UR56, UR19, UR14 ;  /* 0x00000013381632a4 */ /* 0x000fe4000f8e020e */
[----:B------:R-:W-:Y:S02]  /*14e0*/  USHF.R.S32.HI UR23, URZ, 0x1f, UR12 ;  /* 0x0000001f3f177899 */ /* 0x000fe4000801140c */
[----:B------:R-:W-:Y:S01]  /*14f0*/  @!P1 IMAD.IADD R2, R2, 0x1, -R6 ;  /* 0x0000000102029824 */ /* 0x000fe200078e0a06 */
[----:B------:R-:W-:Y:S01]  /*1500*/  UIADD3 UR14, UP2, UR12, UR34, URZ ;  /* 0x000000220c0e7290 */ /* 0x000fe2000ff5e03f */
[----:B------:R-:W-:Y:S01]  /*1510*/  @!P1 VIADD R0, R0, 0x1 ;  /* 0x0000000100009836 */ /* 0x000fe20000000000 */
[----:B------:R-:W-:Y:S01]  /*1520*/  @!UP3 UIMAD UR22, UR15, UR39, URZ ;  /* 0x000000270f16b2a4 */ /* 0x000fe2000f8e023f */
[----:B------:R-:W-:Y:S01]  /*1530*/  PLOP3.LUT P1, PT, PT, PT, UP0, 0x80, 0x0 ;  /* 0x000000000000781c */ /* 0x000fe20003f2f008 */
[----:B------:R-:W-:Y:S01]  /*1540*/  UIMAD UR15, UR9, UR6, URZ ;  /* 0x00000006090f72a4 */ /* 0x000fe2000f8e023f */
[----:B------:R-:W-:Y:S01]  /*1550*/  ISETP.GE.U32.AND P0, PT, R2, R6, PT ;  /* 0x000000060200720c */ /* 0x000fe20003f06070 */
[----:B------:R-:W-:Y:S01]  /*1560*/  UIADD3.X UR16, UR23, UR38, URZ, UP2, !UPT ;  /* 0x0000002617107290 */ /* 0x000fe200097fe43f */
[----:B------:R-:W-:Y:S01]  /*1570*/  LOP3.LUT R2, R7, UR56, RZ, 0x3c, !PT ;  /* 0x0000003807027c12 */ /* 0x000fe2000f8e3cff */
[----:B------:R-:W-:-:S02]  /*1580*/  UIMAD UR9, UR9, UR14, URZ ;  /* 0x0000000e090972a4 */ /* 0x000fc4000f8e023f */
[----:B------:R-:W-:Y:S01]  /*1590*/  @UP0 UIADD3 UR29, UR17, UR27, URZ ;  /* 0x0000001b111d0290 */ /* 0x000fe2000fffe03f */
[----:B------:R-:W-:Y:S01]  /*15a0*/  ISETP.GE.AND P2, PT, R2, RZ, PT ;  /* 0x000000ff0200720c */ /* 0x000fe20003f46270 */
[----:B------:R-:W-:Y:S01]  /*15b0*/  @UP1 UIADD3 UR46, UR13, UR15, URZ ;  /* 0x0000000f0d2e1290 */ /* 0x000fe2000fffe03f */
[----:B------:R-:W-:Y:S01]  /*15c0*/  @UP0 ULDC.64 UR18, c[0x0][0x250] ;  /* 0x0000940000120ab9 */ /* 0x000fe20000000a00 */
[----:B------:R-:W-:Y:S02]  /*15d0*/  UIMAD.WIDE.U32 UR38, UR8, UR14, URZ ;  /* 0x0000000e082672a5 */ /* 0x000fe4000f8e003f */
[----:B------:R-:W-:Y:S02]  /*15e0*/  UIMAD UR13, UR8, UR16, UR9 ;  /* 0x00000010080d72a4 */ /* 0x000fe4000f8e0209 */
[----:B------:R-:W-:Y:S01]  /*15f0*/  @P0 IADD3 R0, R0, 0x1, RZ ;  /* 0x0000000100000810 */ /* 0x000fe20007ffe0ff */
[----:B------:R-:W-:Y:S01]  /*1600*/  @UP0 UIMAD.WIDE.U32 UR8, UR29, UR18, URZ ;  /* 0x000000121d0802a5 */ /* 0x000fe2000f8e003f */
[----:B------:R-:W-:Y:S01]  /*1610*/  PLOP3.LUT P0, PT, PT, PT, UP3, 0x80, 0x0 ;  /* 0x000000000000781c */ /* 0x000fe20003f0f038 */
[----:B------:R-:W-:-:S02]  /*1620*/  UIMAD UR49, UR56, UR60, URZ ;  /* 0x0000003c383172a4 */ /* 0x000fc4000f8e023f */
[----:B------:R-:W-:Y:S01]  /*1630*/  @UP0 UIMAD UR14, UR29, UR19, URZ ;  /* 0x000000131d0e02a4 */ /* 0x000fe2000f8e023f */
[----:B------:R-:W-:Y:S01]  /*1640*/  IMAD.MOV.U32 R14, RZ, RZ, R0 ;  /* 0x000000ffff0e7224 */ /* 0x000fe200078e0000 */
[----:B------:R-:W-:Y:S02]  /*1650*/  @!UP1 UIADD3 UR47, UR37, UR31, URZ ;  /* 0x0000001f252f9290 */ /* 0x000fe4000fffe03f */
[----:B------:R-:W-:Y:S02]  /*1660*/  USEL UR50, UR32, URZ, UP4 ;  /* 0x0000003f20327287 */ /* 0x000fe4000a000000 */
[----:B------:R-:W-:Y:S01]  /*1670*/  USEL UR51, UR48, URZ, UP4 ;  /* 0x0000003f30337287 */ /* 0x000fe2000a000000 */
[----:B------:R-:W-:Y:S01]  /*1680*/  @!P2 IADD3 R14, -R14, RZ, RZ ;  /* 0x000000ff0e0ea210 */ /* 0x000fe20007ffe1ff */
[----:B------:R-:W-:Y:S01]  /*1690*/  USHF.R.S32.HI UR41, URZ, 0x1f, UR30 ;  /* 0x0000001f3f297899 */ /* 0x000fe2000801141e */
[----:B------:R-:W-:Y:S01]  /*16a0*/  @!P3 LOP3.LUT R14, RZ, R7, RZ, 0x33, !PT ;  /* 0x00000007ff0eb212 */ /* 0x000fe200078e33ff */
[----:B------:R-:W-:-:S02]  /*16b0*/  USHF.R.S32.HI UR52, URZ, 0x1f, UR49 ;  /* 0x0000001f3f347899 */ /* 0x000fc40008011431 */
        /* <DEDUP_REMOVED lines=16> */
.L_x_1780:
        /* <DEDUP_REMOVED lines=13> */
.L_x_1781:
        /* <DEDUP_REMOVED lines=11> */
.L_x_1782:
[----:B------:R-:W-:-:S04]  /*1940*/  UIMAD UR6, UR45, UR59, UR56 ;  /* 0x0000003b2d0672a4 */ /* 0x000fc8000f8e0238 */
[----:B------:R-:W-:-:S12]  /*1950*/  UIMAD UR6, UR6, UR57, URZ ;  /* 0x00000039060672a4 */ /* 0x000fd8000f8e023f */
.L_x_1783:
[----:B------:R-:W2:Y:S01]  /*1960*/  LDL.64 R4, [R1+0x28] ;  /* 0x0000280001047983 */ /* 0x000ea20000100a00 */
[----:B------:R-:W1:Y:S03]  /*1970*/  LDC.64 R8, c[0x0][0x420] ;  /* 0x00010800ff087b82 */ /* 0x000e660000000a00 */
[----:B------:R3:W2:Y:S01]  /*1980*/  LDL.64 R30, [R1+0x28] ;  /* 0x00002800011e7983 */ /* 0x0006a20000100a00 */
[----:B------:R-:W-:Y:S01]  /*1990*/  UIADD3 UR34, UR12, UR6, URZ ;  /* 0x000000060c227290 */ /* 0x000fe2000fffe03f */
[----:B------:R-:W-:Y:S01]  /*19a0*/  BSSY B1, `(.L_x_1779) ;  /* 0x0000b90000017945 */ /* 0x000fe20003800000 */
[----:B------:R-:W-:Y:S01]  /*19b0*/  UIMAD UR6, UR60, UR59, URZ ;  /* 0x0000003b3c0672a4 */ /* 0x000fe2000f8e023f */
[----:B------:R-:W4:Y:S01]  /*19c0*/  S2R R28, SR_TID.X ;  /* 0x00000000001c7919 */ /* 0x000f220000002100 */
[----:B------:R-:W-:Y:S02]  /*19d0*/  USHF.R.S32.HI UR13, URZ, 0x1f, UR56 ;  /* 0x0000001f3f0d7899 */ /* 0x000fe40008011438 */
[----:B------:R-:W-:Y:S01]  /*19e0*/  UIADD3 UR22, UR12, UR22, URZ ;  /* 0x000000160c167290 */ /* 0x000fe2000fffe03f */
[----:B------:R-:W5:Y:S01]  /*19f0*/  S2R R29, SR_TID.X ;  /* 0x00000000001d7919 */ /* 0x000f620000002100 */
[----:B------:R-:W-:Y:S01]  /*1a00*/  ULDC.64 UR14, c[0x0][0x258] ;  /* 0x00009600000e7ab9 */ /* 0x000fe20000000a00 */
[----:B------:R-:W-:Y:S01]  /*1a10*/  UISETP.GE.AND UP2, UPT, UR40, 0x1, UPT ;  /* 0x000000012800788c */ /* 0x000fe2000bf46270 */
[----:B------:R-:W3:Y:S01]  /*1a20*/  S2R R16, SR_TID.X ;  /* 0x0000000000107919 */ /* 0x000ee20000002100 */
[----:B------:R-:W-:Y:S01]  /*1a30*/  ULDC.64 UR42, c[0x0][0x210] ;  /* 0x00008400002a7ab9 */ /* 0x000fe20000000a00 */
[----:B------:R-:W-:Y:S01]  /*1a40*/  ULDC.64 UR36, c[0x0][0x3e0] ;  /* 0x0000f80000247ab9 */ /* 0x000fe20000000a00 */
[----:B------:R-:W-:Y:S01]  /*1a50*/  ULEA.HI.SX32 UR39, UR44, 0xffffffff, 0x19 ;  /* 0xffffffff2c277891 */ /* 0x000fe2000f8fca3f */
[----:B----4-:R-:W-:-:S04]  /*1a60*/  SHF.R.S32.HI R28, RZ, 0x1f, R28 ;  /* 0x0000001fff1c7819 */ /* 0x010fc8000001141c */
[----:B-----5:R-:W-:-:S04]  /*1a70*/  LEA.HI R28, R28, R29, RZ, 0x3 ;  /* 0x0000001d1c1c7211 */ /* 0x020fc800078f18ff */
[----:B------:R-:W-:Y:S02]  /*1a80*/  SHF.R.S32.HI R28, RZ, 0x3, R28 ;  /* 0x00000003ff1c7819 */ /* 0x000fe4000001141c */
[----:B---3--:R-:W-:Y:S02]  /*1a90*/  SHF.R.S32.HI R17, RZ, 0x1f, R16 ;  /* 0x0000001fff117819 */ /* 0x008fe40000011410 */
[----:B------:R-:W-:Y:S02]  /*1aa0*/  SHF.R.S32.HI R26, RZ, 0x1f, R28 ;  /* 0x0000001fff1a7819 */ /* 0x000fe4000001141c */
[----:B------:R-:W-:Y:S02]  /*1ab0*/  IADD3 R6, P0, R28, UR12, RZ ;  /* 0x0000000c1c067c10 */ /* 0x000fe4000ff1e0ff */
[----:B------:R-:W-:Y:S02]  /*1ac0*/  LEA.HI R2, R17, R16, RZ, 0x5 ;  /* 0x0000001011027211 */ /* 0x000fe400078f28ff */
[----:B------:R-:W-:-:S02]  /*1ad0*/  IADD3.X R0, R26, UR23, RZ, P0, !PT ;  /* 0x000000171a007c10 */ /* 0x000fc400087fe4ff */
[----:B------:R-:W-:Y:S02]  /*1ae0*/  LOP3.LUT R10, R2, 0xffffffe0, RZ, 0xc0, !PT ;  /* 0xffffffe0020a7812 */ /* 0x000fe400078ec0ff */
[----:B------:R-:W-:Y:S01]  /*1af0*/  SHF.R.S32.HI R2, RZ, 0x5, R2 ;  /* 0x00000005ff027819 */ /* 0x000fe20000011402 */
[----:B------:R-:W-:Y:S02]  /*1b00*/  IMAD R0, R0, UR24, RZ ;  /* 0x0000001800007c24 */ /* 0x000fe4000f8e02ff */
[----:B------:R-:W-:Y:S02]  /*1b10*/  IMAD.IADD R10, R16, 0x1, -R10 ;  /* 0x00000001100a7824 */ /* 0x000fe400078e0a0a */
[----:B------:R-:W-:Y:S02]  /*1b20*/  IMAD R11, R6, UR25, R0 ;  /* 0x00000019060b7c24 */ /* 0x000fe4000f8e0200 */
[----:B-1----:R-:W-:Y:S02]  /*1b30*/  IMAD R0, R8, UR23, RZ ;  /* 0x0000001708007c24 */ /* 0x002fe4000f8e02ff */
[----:B------:R-:W-:Y:S01]  /*1b40*/  IMAD R10, R2, UR6, R10 ;  /* 0x00000006020a7c24 */ /* 0x000fe2000f8e020a */
[----:B------:R-:W-:Y:S01]  /*1b50*/  USHF.L.U32 UR6, UR6, 0x7, URZ ;  /* 0x0000000706067899 */ /* 0x000fe2000800063f */
[----:B------:R-:W-:-:S02]  /*1b60*/  IMAD R0, R9, UR12, R0 ;  /* 0x0000000c09007c24 */ /* 0x000fc4000f8e0200 */
[----:B------:R-:W-:-:S04]  /*1b70*/  IMAD R2, R26, R8, RZ ;  /* 0x000000081a027224 */ /* 0x000fc800078e02ff */
[----:B------:R-:W-:Y:S02]  /*1b80*/  IMAD R2, R28, R9, R2 ;  /* 0x000000091c027224 */ /* 0x000fe400078e0202 */
[----:B--2---:R-:W-:-:S05]  /*1b90*/  IMAD.MOV.U32 R30, RZ, RZ, R4 ;  /* 0x000000ffff1e7224 */ /* 0x004fca00078e0004 */
[--C-:B------:R-:W-:Y:S02]  /*1ba0*/  SHF.R.S32.HI R31, RZ, 0x1f, R30.reuse ;  /* 0x0000001fff1f7819 */ /* 0x100fe4000001141e */
[----:B------:R-:W-:Y:S01]  /*1bb0*/  IADD3 R4, P0, R30, UR8, RZ ;  /* 0x000000081e047c10 */ /* 0x000fe2000ff1e0ff */
[----:B------:R-:W-:Y:S01]  /*1bc0*/  ULDC.64 UR8, c[0x0][0x428] ;  /* 0x00010a0000087ab9 */ /* 0x000fe20000000a00 */
[----:B------:R-:W-:Y:S02]  /*1bd0*/  IMAD.WIDE.U32 R6, R6, UR24, R30 ;  /* 0x0000001806067c25 */ /* 0x000fe4000f8e001e */
[----:B------:R-:W-:Y:S01]  /*1be0*/  IADD3.X R5, R31, UR47, RZ, P0, !PT ;  /* 0x0000002f1f057c10 */ /* 0x000fe200087fe4ff */
[----:B------:R1:W-:Y:S01]  /*1bf0*/  STL [R1+0x2c], R31 ;  /* 0x00002c1f01007387 */ /* 0x0003e20000100800 */
[----:B------:R-:W-:Y:S01]  /*1c00*/  IADD3 R6, P0, R6, UR54, RZ ;  /* 0x0000003606067c10 */ /* 0x000fe2000ff1e0ff */
[----:B------:R-:W-:Y:S01]  /*1c10*/  IMAD.WIDE.U32 R4, R8, UR12, R4 ;  /* 0x0000000c08047c25 */ /* 0x000fe2000f8e0004 */
[----:B------:R-:W-:-:S02]  /*1c20*/  UIMAD UR12, UR13, UR8, URZ ;  /* 0x000000080d0c72a4 */ /* 0x000fc4000f8e023f */
[----:B------:R-:W-:Y:S01]  /*1c30*/  UIMAD UR13, UR13, UR14, URZ ;  /* 0x0000000e0d0d72a4 */ /* 0x000fe2000f8e023f */
[----:B------:R-:W-:Y:S01]  /*1c40*/  IMAD.IADD R5, R5, 0x1, R0 ;  /* 0x0000000105057824 */ /* 0x000fe200078e0200 */
[----:B------:R-:W-:Y:S01]  /*1c50*/  UIMAD UR16, UR56, UR9, UR12 ;  /* 0x00000009381072a4 */ /* 0x000fe2000f8e020c */
[----:B------:R-:W-:Y:S01]  /*1c60*/  IMAD.U32 R0, RZ, RZ, UR8 ;  /* 0x00000008ff007e24 */ /* 0x000fe2000f8e00ff */
[----:B------:R-:W-:Y:S01]  /*1c70*/  USHF.R.S32.HI UR12, URZ, 0x1f, UR6 ;  /* 0x0000001f3f0c7899 */ /* 0x000fe20008011406 */
[----:B------:R-:W-:Y:S01]  /*1c80*/  IADD3.X R7, R7, UR28, R11, P0, !PT ;  /* 0x0000001c07077c10 */ /* 0x000fe200087fe40b */
[----:B------:R-:W-:Y:S01]  /*1c90*/  UIADD3 UR6, UP1, UP0, UR38, UR6, UR49 ;  /* 0x0000000626067290 */ /* 0x000fe2000f83e031 */
[----:B------:R-:W-:Y:S01]  /*1ca0*/  IMAD.WIDE.U32 R4, R0, UR56, R4 ;  /* 0x0000003800047c25 */ /* 0x000fe2000f8e0004 */
[----:B------:R-:W-:Y:S01]  /*1cb0*/  UIMAD UR15, UR56, UR15, UR13 ;  /* 0x0000000f380f72a4 */ /* 0x000fe2000f8e020d */
[----:B------:R-:W-:Y:S01]  /*1cc0*/  PLOP3.LUT P0, PT, PT, PT, UP2, 0x80, 0x0 ;  /* 0x000000000000781c */ /* 0x000fe20003f0f028 */
[----:B------:R-:W-:Y:S01]  /*1cd0*/  UIADD3.X UR12, UR48, UR12, UR52, UP1, UP0 ;  /* 0x0000000c300c7290 */ /* 0x000fe20008fe0434 */
[----:B------:R-:W-:Y:S01]  /*1ce0*/  IMAD.U32 R0, RZ, RZ, UR14 ;  /* 0x0000000eff007e24 */ /* 0x000fe2000f8e00ff */
[----:B------:R-:W-:Y:S01]  /*1cf0*/  UIADD3 UR13, UP1, UP0, UR50, UR6, UR53 ;  /* 0x00000006320d7290 */ /* 0x000fe2000f83e035 */
[----:B------:R-:W-:Y:S01]  /*1d00*/  VIADD R5, R5, UR16 ;  /* 0x0000001005057c36 */ /* 0x000fe20008000000 */
[----:B------:R-:W-:Y:S01]  /*1d10*/  ULDC.64 UR28, c[0x0][0x400] ;  /* 0x00010000001c7ab9 */ /* 0x000fe20000000a00 */
[----:B------:R-:W-:Y:S01]  /*1d20*/  IMAD.WIDE.U32 R6, R0, UR56, R6 ;  /* 0x0000003800067c25 */ /* 0x000fe2000f8e0006 */
[----:B------:R-:W-:-:S02]  /*1d30*/  UIADD3.X UR6, UR51, UR12, UR46, UP1, UP0 ;  /* 0x0000000c33067290 */ /* 0x000fc40008fe042e */
[----:B------:R-:W-:Y:S01]  /*1d40*/  IADD3 R0, P2, R10, UR13, RZ ;  /* 0x0000000d0a007c10 */ /* 0x000fe2000ff5e0ff */
[----:B------:R-:W-:Y:S01]  /*1d50*/  IMAD.WIDE.U32 R4, R28, R8, R4 ;  /* 0x000000081c047225 */ /* 0x000fe200078e0004 */
[----:B------:R-:W-:Y:S01]  /*1d60*/  ULDC.64 UR54, c[0x0][0x2b0] ;  /* 0x0000ac0000367ab9 */ /* 0x000fe20000000a00 */
[----:B------:R-:W-:Y:S01]  /*1d70*/  LEA R12, P4, R6, UR42, 0x1 ;  /* 0x0000002a060c7c11 */ /* 0x000fe2000f8808ff */
[----:B------:R-:W-:Y:S01]  /*1d80*/  UIMAD.WIDE UR8, UR22, 0x4, UR54 ;  /* 0x00000004160878a5 */ /* 0x000fe2000f8e0236 */
[----:B------:R-:W-:Y:S01]  /*1d90*/  VIADD R11, R7, UR15 ;  /* 0x0000000f070b7c36 */ /* 0x000fe20008000000 */
[----:B------:R-:W-:Y:S01]  /*1da0*/  LEA R23, P1, R0, UR28, 0x2 ;  /* 0x0000001c00177c11 */ /* 0x000fe2000f8210ff */
[----:B------:R-:W-:Y:S01]  /*1db0*/  IMAD.IADD R2, R5, 0x1, R2 ;  /* 0x0000000105027824 */ /* 0x000fe200078e0202 */
[----:B------:R-:W-:Y:S01]  /*1dc0*/  LEA R13, P3, R4, UR36, 0x1 ;  /* 0x00000024040d7c11 */ /* 0x000fe2000f8608ff */
[----:B------:R-:W-:Y:S01]  /*1dd0*/  ULDC.64 UR54, c[0x0][0x478] ;  /* 0x00011e0000367ab9 */ /* 0x000fe20000000a00 */
[----:B------:R-:W-:Y:S01]  /*1de0*/  LEA.HI.X.SX32 R7, R10, UR6, 0x1, P2 ;  /* 0x000000060a077c11 */ /* 0x000fe200090f0eff */
[----:B------:R-:W-:Y:S01]  /*1df0*/  UIMAD.WIDE UR22, UR34, 0x4, UR54 ;  /* 0x00000004221678a5 */ /* 0x000fe2000f8e0236 */
[----:B------:R-:W-:-:S02]  /*1e00*/  LEA.HI.X R11, R6, UR43, R11, 0x1, P4 ;  /* 0x0000002b060b7c11 */ /* 0x000fc4000a0f0c0b */
[----:B------:R-:W-:Y:S02]  /*1e10*/  LEA.HI.X R22, R0, UR29, R7, 0x2, P1 ;  /* 0x0000001d00167c11 */ /* 0x000fe400088f1407 */
[----:B------:R-:W-:Y:S01]  /*1e20*/  LEA.HI.X R4, R4, UR37, R2, 0x1, P3 ;  /* 0x0000002504047c11 */ /* 0x000fe200098f0c02 */
[----:B-1----:R-:W-:Y:S06]  /*1e30*/  @!P0 BRA `(.L_x_1784) ;  /* 0x000000a400f48947 */ /* 0x002fec0003800000 */
[----:B------:R-:W-:Y:S01]  /*1e40*/  PLOP3.LUT P0, PT, PT, PT, UP4, 0x80, 0x0 ;  /* 0x000000000000781c */ /* 0x000fe20003f0f048 */
[----:B------:R-:W-:Y:S01]  /*1e50*/  IMAD.SHL.U32 R0, R28, 0x40, RZ ;  /* 0x000000401c007824 */ /* 0x000fe200078e00ff */
[----:B------:R-:W-:Y:S01]  /*1e60*/  UMOV UR12, UR39 ;  /* 0x00000027000c7c82 */ /* 0x000fe20008000000 */
[----:B------:R-:W-:Y:S01]  /*1e70*/  LEA.HI R5, R17, R16, RZ, 0x6 ;  /* 0x0000001011057211 */ /* 0x000fe200078f30ff */
[----:B------:R-:W-:Y:S01]  /*1e80*/  ULEA.HI UR6, UR12, UR12, URZ, 0x1 ;  /* 0x0000000c0c067291 */ /* 0x000fe2000f8f083f */
[----:B------:R-:W-:Y:S01]  /*1e90*/  IMAD.MOV.U32 R7, RZ, RZ, R12 ;  /* 0x000000ffff077224 */ /* 0x000fe200078e000c */
[----:B------:R-:W-:Y:S01]  /*1ea0*/  LOP3.LUT R0, R0, 0x1c0, RZ, 0xc0, !PT ;  /* 0x000001c000007812 */ /* 0x000fe200078ec0ff */
[----:B------:R-:W-:Y:S01]  /*1eb0*/  UMOV UR14, UR8 ;  /* 0x00000008000e7c82 */ /* 0x000fe20008000000 */
[----:B------:R-:W-:Y:S01]  /*1ec0*/  ULOP3.LUT UR8, UR6, 0xfffffffe, URZ, 0xc0, !UPT ;  /* 0xfffffffe06087892 */ /* 0x000fe2000f8ec03f */
[----:B------:R-:W-:Y:S01]  /*1ed0*/  IMAD.MOV.U32 R6, RZ, RZ, R13 ;  /* 0x000000ffff067224 */ /* 0x000fe200078e000d */
[----:B------:R-:W-:Y:S01]  /*1ee0*/  LOP3.LUT R2, R0, 0x38, R30, 0xf8, !PT ;  /* 0x0000003800027812 */ /* 0x000fe200078ef81e */
[----:B------:R-:W-:Y:S01]  /*1ef0*/  UIMAD UR6, UR12, -0x80, UR40 ;  /* 0xffffff800c0678a4 */ /* 0x000fe2000f8e0228 */
[----:B------:R-:W-:Y:S01]  /*1f00*/  SHF.R.U32.HI R0, RZ, 0x3, R0 ;  /* 0x00000003ff007819 */ /* 0x000fe20000011600 */
[----:B------:R-:W-:Y:S01]  /*1f10*/  @P0 BAR.SYNC.DEFER_BLOCKING 0x0 ;  /* 0x0000000000000b1d */ /* 0x000fe20000010000 */
[----:B------:R-:W-:Y:S01]  /*1f20*/  UIADD3 UR8, UR12, -UR8, URZ ;  /* 0x800000080c087290 */ /* 0x000fe2000fffe03f */
[----:B------:R-:W-:Y:S01]  /*1f30*/  IMAD.MOV.U32 R10, RZ, RZ, R4 ;  /* 0x000000ffff0a7224 */ /* 0x000fe200078e0004 */
[----:B------:R-:W-:Y:S01]  /*1f40*/  LOP3.LUT R0, R2, R0, RZ, 0x3c, !PT ;  /* 0x0000000002007212 */ /* 0x000fe200078e3cff */
[----:B------:R-:W-:Y:S01]  /*1f50*/  IMAD.SHL.U32 R2, R5, 0x8, RZ ;  /* 0x0000000805027824 */ /* 0x000fe200078e00ff */
[----:B------:R-:W-:Y:S01]  /*1f60*/  UISETP.NE.AND UP0, UPT, UR8, 0x1, UPT ;  /* 0x000000010800788c */ /* 0x000fe2000bf05270 */
[C---:B------:R-:W-:Y:S01]  /*1f70*/  ISETP.GE.AND P5, PT, R28.reuse, UR6, PT ;  /* 0x000000061c007c0c */ /* 0x040fe2000bfa6270 */
[----:B------:R-:W-:Y:S01]  /*1f80*/  VIADD R21, R28, 0x20 ;  /* 0x000000201c157836 */ /* 0x000fe20000000000 */
[----:B------:R1:W-:Y:S01]  /*1f90*/  STL [R1+0x44], R7 ;  /* 0x0000440701007387 */ /* 0x0003e20000100800 */
[----:B------:R-:W-:Y:S01]  /*1fa0*/  LOP3.LUT R0, R0, 0xfffffe00, R2, 0xf8, !PT ;  /* 0xfffffe0000007812 */ /* 0x000fe200078ef802 */
[C---:B------:R-:W-:Y:S01]  /*1fb0*/  VIADD R24, R28.reuse, 0x40 ;  /* 0x000000401c187836 */ /* 0x040fe20000000000 */
[----:B------:R-:W-:Y:S01]  /*1fc0*/  PLOP3.LUT P1, PT, PT, PT, UP0, 0x80, 0x0 ;  /* 0x000000000000781c */ /* 0x000fe20003f2f008 */
[----:B------:R1:W-:Y:S01]  /*1fd0*/  STL [R1+0x40], R6 ;  /* 0x0000400601007387 */ /* 0x0003e20000100800 */
[----:B------:R-:W-:Y:S01]  /*1fe0*/  VIADD R25, R28, 0x60 ;  /* 0x000000601c197836 */ /* 0x000fe20000000000 */
[----:B------:R-:W-:Y:S01]  /*1ff0*/  UMOV UR13, UR9 ;  /* 0x00000009000d7c82 */ /* 0x000fe20008000000 */
[----:B------:R-:W-:Y:S01]  /*2000*/  VIADD R2, R0, 0x2000 ;  /* 0x0000200000027836 */ /* 0x000fe20000000000 */
[----:B------:R1:W-:Y:S01]  /*2010*/  STL [R1+0x48], R10 ;  /* 0x0000480a01007387 */ /* 0x0003e20000100800 */
[----:B------:R-:W-:Y:S01]  /*2020*/  UMOV UR16, UR22 ;  /* 0x0000001600107c82 */ /* 0x000fe20008000000 */
[----:B------:R-:W-:Y:S01]  /*2030*/  UMOV UR15, UR23 ;  /* 0x00000017000f7c82 */ /* 0x000fe20008000000 */
[----:B------:R-:W-:Y:S01]  /*2040*/  BSSY B0, `(.L_x_1785) ;  /* 0x0000013000007945 */ /* 0x000fe20003800000 */
[----:B------:R-:W-:-:S02]  /*2050*/  SEL R2, R2, R0, !P1 ;  /* 0x0000000002027207 */ /* 0x000fc40004800000 */
[----:B------:R-:W-:Y:S02]  /*2060*/  LEA R0, R0, UR4, 0x1 ;  /* 0x0000000400007c11 */ /* 0x000fe4000f8e08ff */
[----:B------:R-:W-:Y:S02]  /*2070*/  ISETP.GE.AND P4, PT, R21, UR6, PT ;  /* 0x0000000615007c0c */ /* 0x000fe4000bf86270 */
[----:B------:R-:W-:Y:S01]  /*2080*/  ISETP.GE.AND P3, PT, R24, UR6, PT ;  /* 0x0000000618007c0c */ /* 0x000fe2000bf66270 */
[----:B------:R1:W-:Y:S01]  /*2090*/  @P5 STS.128 [R0+0x8000], RZ ;  /* 0x008000ff00005388 */ /* 0x0003e20000000c00 */
[----:B------:R-:W-:Y:S02]  /*20a0*/  ISETP.GE.AND P2, PT, R25, UR6, PT ;  /* 0x0000000619007c0c */ /* 0x000fe4000bf46270 */
[----:B------:R-:W-:Y:S01]  /*20b0*/  LEA R194, R2, UR4, 0x1 ;  /* 0x0000000402c27c11 */ /* 0x000fe2000f8e08ff */
[----:B------:R-:W-:Y:S10]  /*20c0*/  @P5 BRA `(.L_x_1786) ;  /* 0x0000000000285947 */ /* 0x000ff40003800000 */
        /* <DEDUP_REMOVED lines=10> */
.L_x_1786:
[----:B------:R-:W-:Y:S05]  /*2170*/  BSYNC B0 ;  /* 0x0000000000007941 */ /* 0x000fea0003800000 */
.L_x_1785:
        /* <DEDUP_REMOVED lines=13> */
.L_x_1788:
[----:B------:R-:W-:Y:S05]  /*2250*/  BSYNC B0 ;  /* 0x0000000000007941 */ /* 0x000fea0003800000 */
.L_x_1787:
        /* <DEDUP_REMOVED lines=13> */
.L_x_1790:
[----:B------:R-:W-:Y:S05]  /*2330*/  BSYNC B0 ;  /* 0x0000000000007941 */ /* 0x000fea0003800000 */
.L_x_1789:
        /* <DEDUP_REMOVED lines=16> */
.L_x_1792:
[----:B------:R-:W-:Y:S05]  /*2440*/  BSYNC B0 ;  /* 0x0000000000007941 */ /* 0x000fea0003800000 */
.L_x_1791:
[----:B------:R-:W-:Y:S01]  /*2450*/  MOV R8, R11 ;  /* 0x0000000b00087202 */ /* 0x000fe20000000f00 */
[----:B------:R2:W-:Y:S01]  /*2460*/  @P5 STS [R194], RZ ;  /* 0x000000ffc2005388 */ /* 0x0005e20000000800 */
[----:B------:R-:W-:Y:S01]  /*2470*/  BSSY B0, `(.L_x_1793) ;  /* 0x0000014000007945 */ /* 0x000fe20003800000 */
[----:B-1----:R-:W-:Y:S02]  /*2480*/  MOV R6, UR20 ;  /* 0x0000001400067c02 */ /* 0x002fe40008000f00 */
[----:B------:R2:W-:Y:S04]  /*2490*/  @P5 STS [R194+0x4], RZ ;  /* 0x000004ffc2005388 */ /* 0x0005e80000000800 */
[----:B------:R2:W-:Y:S04]  /*24a0*/  STL [R1+0x3c], R8 ;  /* 0x00003c0801007387 */ /* 0x0005e80000100800 */
        /* <DEDUP_REMOVED lines=16> */
.L_x_1794:
[----:B------:R-:W-:Y:S05]  /*25b0*/  BSYNC B0 ;  /* 0x0000000000007941 */ /* 0x000fea0003800000 */
.L_x_1793:
        /* <DEDUP_REMOVED lines=21> */
.L_x_1796:
[----:B------:R-:W-:Y:S05]  /*2710*/  BSYNC B0 ;  /* 0x0000000000007941 */ /* 0x000fea0003800000 */
.L_x_1795:
        /* <DEDUP_REMOVED lines=21> */
.L_x_1798:
[----:B------:R-:W-:Y:S05]  /*2870*/  BSYNC B0 ;  /* 0x0000000000007941 */ /* 0x000fea0003800000 */
.L_x_1797:
        /* <DEDUP_REMOVED lines=23> */
.L_x_1800:
[----:B------:R-:W-:Y:S05]  /*29f0*/  BSYNC B0 ;  /* 0x0000000000007941 */ /* 0x000fea0003800000 */
.L_x_1799:
[----:B------:R-:W5:Y:S01]  /*2a00*/  LDL R27, [R1+0x74] ;  /* 0x00007400011b7983 */ /* 0x000f620000100800 */
[----:B------:R-:W-:Y:S01]  /*2a10*/  UIMAD UR8, UR41, UR20, URZ ;  /* 0x00000014290872a4 */ /* 0x000fe2000f8e023f */
[----:B---3--:R-:W-:Y:S01]  /*2a20*/  IMAD.WIDE.U32 R4, R6, UR30, R30 ;  /* 0x0000001e06047c25 */ /* 0x008fe2000f8e001e */
[----:B------:R-:W-:Y:S01]  /*2a30*/  ULDC.64 UR22, c[0x0][0x260] ;  /* 0x0000980000167ab9 */ /* 0x000fe20000000a00 */
[----:B------:R-:W-:Y:S01]  /*2a40*/  BSSY B0, `(.L_x_1801) ;  /* 0x0000030000007945 */ /* 0x000fe20003800000 */
[----:B------:R-:W-:Y:S01]  /*2a50*/  UIMAD UR8, UR30, UR21, UR8 ;  /* 0x000000151e0872a4 */ /* 0x000fe2000f8e0208 */
[----:B------:R-:W-:-:S05]  /*2a60*/  IADD3 R4, P0, R4, UR33, RZ ;  /* 0x0000002104047c10 */ /* 0x000fca000ff1e0ff */
[----:B--2---:R-:W-:Y:S01]  /*2a70*/  IMAD.U32 R8, RZ, RZ, UR8 ;  /* 0x00000008ff087e24 */ /* 0x004fe2000f8e00ff */
        /* <DEDUP_REMOVED lines=8> */
[C---:B------:R-:W-:Y:S01]  /*2b00*/  VIADD R7, R27.reuse, 0x8 ;  /* 0x000000081b077836 */ /* 0x040fe20000000000 */
        /* <DEDUP_REMOVED lines=10> */
[C---:B------:R-:W-:Y:S02]  /*2bb0*/  @!P6 LEA R16, P0, R2.reuse, UR14, 0x2 ;  /* 0x0000000e0210ec11 */ /* 0x040fe4000f8010ff */
[----:B------:R-:W-:Y:S01]  /*2bc0*/  P2R R19, PR, RZ, 0x8 ;  /* 0x00000008ff137803 */ /* 0x000fe20000000000 */
[----:B------:R-:W-:Y:S01]  /*2bd0*/  IMAD.IADD R10, R5, 0x1, R6 ;  /* 0x00000001050a7824 */ /* 0x000fe200078e0206 */
[----:B------:R-:W-:-:S02]  /*2be0*/  @!P6 LEA.HI.X R17, R2, UR13, R7, 0x2, P0 ;  /* 0x0000000d0211ec11 */ /* 0x000fc400080f1407 */
[----:B------:R-:W-:Y:S02]  /*2bf0*/  ISETP.GE.AND P0, PT, R27, UR6, PT ;  /* 0x000000061b007c0c */ /* 0x000fe4000bf06270 */
[----:B------:R-:W-:Y:S02]  /*2c00*/  IADD3.X R13, R8, UR13, RZ, P2, !PT ;  /* 0x0000000d080d7c10 */ /* 0x000fe400097fe4ff */
[----:B------:R-:W-:Y:S01]  /*2c10*/  P2R R11, PR, RZ, 0x1 ;  /* 0x00000001ff0b7803 */ /* 0x000fe20000000000 */
[----:B--2---:R-:W-:Y:S08]  /*2c20*/  @P5 BRA `(.L_x_1802) ;  /* 0x0000000000445947 */ /* 0x004ff00003800000 */
        /* <DEDUP_REMOVED lines=17> */
.L_x_1802:
[----:B------:R-:W-:Y:S05]  /*2d40*/  BSYNC B0 ;  /* 0x0000000000007941 */ /* 0x000fea0003800000 */
.L_x_1801:
        /* <DEDUP_REMOVED lines=23> */
.L_x_1804:
[----:B------:R-:W-:Y:S05]  /*2ec0*/  BSYNC B0 ;  /* 0x0000000000007941 */ /* 0x000fea0003800000 */
.L_x_1803:
        /* <DEDUP_REMOVED lines=23> */
.L_x_1806:
[----:B------:R-:W-:Y:S05]  /*3040*/  BSYNC B0 ;  /* 0x0000000000007941 */ /* 0x000fea0003800000 */
.L_x_1805:
        /* <DEDUP_REMOVED lines=23> */
.L_x_1808:
[----:B------:R-:W-:Y:S05]  /*31c0*/  BSYNC B0 ;  /* 0x0000000000007941 */ /* 0x000fea0003800000 */
.L_x_1807:
        /* <DEDUP_REMOVED lines=26> */
[----:B---3--:R-:W-:-:S04]  /*3370*/  LEA R8, P0, R6, UR8, 0x1 ;  /* 0x0000000806087c11 */ /* 0x008fc8000f8008ff */
[----:B------:R-:W-:-:S05]  /*3380*/  LEA.HI.X R9, R6, UR9, R2, 0x1, P0 ;  /* 0x0000000906097c11 */ /* 0x000fca00080f0c02 */
[----:B------:R-:W-:Y:S01]  /*3390*/  @!PT LDS RZ, [RZ] ;  /* 0x00000000fffff984 */ /* 0x000fe20000000800 */
[----:B------:R-:W-:Y:S01]  /*33a0*/  @!PT LDS RZ, [RZ] ;  /* 0x00000000fffff984 */ /* 0x000fe20000000800 */
[----:B------:R-:W-:Y:S01]  /*33b0*/  @!PT LDS RZ, [RZ] ;  /* 0x00000000fffff984 */ /* 0x000fe20000000800 */
[----:B------:R3:W-:Y:S04]  /*33c0*/  LDGSTS.E.BYPASS.LTC128B.128 [R0+0x10000], desc[UR10][R8.64] ;  /* 0x1000000008007fae */ /* 0x0007e8000b901d4a */
.L_x_1810:
[----:B------:R-:W-:Y:S05]  /*33d0*/  BSYNC B0 ;  /* 0x0000000000007941 */ /* 0x000fea0003800000 */
.L_x_1809:
        /* <DEDUP_REMOVED lines=22> */
.L_x_1812:
[----:B------:R-:W-:Y:S05]  /*3540*/  BSYNC B0 ;  /* 0x0000000000007941 */ /* 0x000fea0003800000 */
.L_x_1811:
        /* <DEDUP_REMOVED lines=22> */
.L_x_1814:
[----:B------:R-:W-:Y:S05]  /*36b0*/  BSYNC B0 ;  /* 0x0000000000007941 */ /* 0x000fea0003800000 */
.L_x_1813:
        /* <DEDUP_REMOVED lines=22> */
.L_x_1816:
[----:B------:R-:W-:Y:S05]  /*3820*/  BSYNC B0 ;  /* 0x0000000000007941 */ /* 0x000fea0003800000 */
.L_x_1815:
[----:B------:R-:W-:Y:S01]  /*3830*/  ISETP.NE.AND P0, PT, R18, RZ, PT ;  /* 0x000000ff1200720c */ /* 0x000fe20003f05270 */
[----:B-1----:R-:W-:Y:S01]  /*3840*/  IMAD.MOV.U32 R4, RZ, RZ, 0x7f800000 ;  /* 0x7f800000ff047424 */ /* 0x002fe200078e00ff */
[----:B------:R-:W-:Y:S01]  /*3850*/  ISETP.NE.AND P3, PT, R11, RZ, PT ;  /* 0x000000ff0b00720c */ /* 0x000fe20003f65270 */
[----:B------:R-:W-:Y:S01]  /*3860*/  IMAD.MOV.U32 R2, RZ, RZ, 0x7f800000 ;  /* 0x7f800000ff027424 */ /* 0x000fe200078e00ff */
[----:B------:R-:W-:Y:S01]  /*3870*/  ISETP.NE.AND P2, PT, R19, RZ, PT ;  /* 0x000000ff1300720c */ /* 0x000fe20003f45270 */
[----:B--234-:R-:W2:Y:S01]  /*3880*/  LDL R0, [R1+0x7c] ;  /* 0x00007c0001007983 */ /* 0x01cea20000100800 */
[----:B------:R-:W-:Y:S01]  /*3890*/  IMAD.MOV.U32 R6, RZ, RZ, 0x7f800000 ;  /* 0x7f800000ff067424 */ /* 0x000fe200078e00ff */
[----:B------:R-:W-:Y:S01]  /*38a0*/  ULDC UR18, c[0x0][0x2d0] ;  /* 0x0000b40000127ab9 */ /* 0x000fe20000000800 */
[----:B------:R-:W-:Y:S01]  /*38b0*/  IMAD.MOV.U32 R5, RZ, RZ, 0x7f800000 ;  /* 0x7f800000ff057424 */ /* 0x000fe200078e00ff */
[----:B------:R-:W3:Y:S04]  /*38c0*/  @!P6 LDG.E R2, desc[UR10][R16.64] ;  /* 0x0000000a1002e981 */ /* 0x000ee8000c1e1900 */
[----:B------:R-:W0:Y:S01]  /*38d0*/  LDGDEPBAR ;  /* 0x00000000000079af */ /* 0x000e220000000000 */
[----:B------:R-:W-:Y:S01]  /*38e0*/  VIADD R190, R193, 0x2000 ;  /* 0x00002000c1be7836 */ /* 0x000fe20000000000 */
[----:B------:R-:W-:Y:S01]  /*38f0*/  ULDC UR19, c[0x0][0x2dc] ;  /* 0x0000b70000137ab9 */ /* 0x000fe20000000800 */
[----:B------:R-:W-:Y:S01]  /*3900*/  VIADD R184, R192, 0x2000 ;  /* 0x00002000c0b87836 */ /* 0x000fe20000000000 */
[----:B------:R-:W4:Y:S01]  /*3910*/  @!P0 LDG.E R4, desc[UR10][R12.64+0x100] ;  /* 0x0001000a0c048981 */ /* 0x000f22000c1e1900 */
[----:B------:R-:W-:Y:S01]  /*3920*/  IMAD.MOV.U32 R185, RZ, RZ, 0x40 ;  /* 0x00000040ffb97424 */ /* 0x000fe200078e00ff */
[----:B------:R-:W-:-:S02]  /*3930*/  UIADD3 UR6, UR30, 0x80, URZ ;  /* 0x000000801e067890 */ /* 0x000fc4000fffe03f */
[----:B------:R-:W5:Y:S01]  /*3940*/  @!P3 LDG.E R6, desc[UR10][R12.64] ;  /* 0x0000000a0c06b981 */ /* 0x000f62000c1e1900 */
[----:B------:R-:W-:Y:S01]  /*3950*/  IMAD.MOV.U32 R191, RZ, RZ, 0x20 ;  /* 0x00000020ffbf7424 */ /* 0x000fe200078e00ff */
[----:B------:R-:W-:Y:S02]  /*3960*/  CS2R R126, SRZ ;  /* 0x00000000007e7805 */ /* 0x000fe4000001ff00 */
[----:B------:R-:W-:Y:S01]  /*3970*/  CS2R R124, SRZ ;  /* 0x00000000007c7805 */ /* 0x000fe2000001ff00 */
[----:B------:R-:W5:Y:S01]  /*3980*/  @!P2 LDG.E R5, desc[UR10][R12.64+0x20] ;  /* 0x0000200a0c05a981 */ /* 0x000f62000c1e1900 */
[----:B------:R-:W-:Y:S02]  /*3990*/  CS2R R130, SRZ ;  /* 0x0000000000827805 */ /* 0x000fe4000001ff00 */
[----:B------:R-:W-:Y:S02]  /*39a0*/  CS2R R128, SRZ ;  /* 0x0000000000807805 */ /* 0x000fe4000001ff00 */
[----:B------:R-:W-:Y:S01]  /*39b0*/  CS2R R122, SRZ ;  /* 0x00000000007a7805 */ /* 0x000fe2000001ff00 */
[----:B------:R-:W-:Y:S01]  /*39c0*/  STL [R1+0x34], R23 ;  /* 0x0000341701007387 */ /* 0x000fe20000100800 */
[----:B------:R-:W-:-:S02]  /*39d0*/  CS2R R120, SRZ ;  /* 0x0000000000787805 */ /* 0x000fc4000001ff00 */
[----:B------:R-:W-:Y:S02]  /*39e0*/  CS2R R118, SRZ ;  /* 0x0000000000767805 */ /* 0x000fe4000001ff00 */
[----:B------:R-:W-:Y:S01]  /*39f0*/  CS2R R116, SRZ ;  /* 0x0000000000747805 */ /* 0x000fe2000001ff00 */
[----:B------:R-:W-:Y:S01]  /*3a00*/  STL [R1+0x30], R22 ;  /* 0x0000301601007387 */ /* 0x000fe20000100800 */
[----:B------:R-:W-:Y:S02]  /*3a10*/  SEL R190, R190, R193, !P1 ;  /* 0x000000c1bebe7207 */ /* 0x000fe40004800000 */
[----:B------:R-:W-:Y:S02]  /*3a20*/  CS2R R110, SRZ ;  /* 0x00000000006e7805 */ /* 0x000fe4000001ff00 */
[----:B------:R-:W-:Y:S02]  /*3a30*/  SEL R184, R184, R192, !P1 ;  /* 0x000000c0b8b87207 */ /* 0x000fe40004800000 */
        /* <DEDUP_REMOVED lines=23> */
[----:B------:R-:W-:Y:S01]  /*3bb0*/  LEA R190, R190, UR4, 0x1 ;  /* 0x00000004bebe7c11 */ /* 0x000fe2000f8e08ff */
[----:B------:R-:W-:Y:S01]  /*3bc0*/  ULDC UR8, c[0x0][0x2ec] ;  /* 0x0000bb0000087ab9 */ /* 0x000fe20000000800 */
[----:B------:R-:W-:Y:S01]  /*3bd0*/  LEA R184, R184, UR4, 0x1 ;  /* 0x00000004b8b87c11 */ /* 0x000fe2000f8e08ff */
[----:B------:R-:W-:-:S03]  /*3be0*/  UISETP.GE.AND UP0, UPT, UR6, UR7, UPT ;  /* 0x000000070600728c */ /* 0x000fc6000bf06270 */
[----:B------:R-:W-:Y:S01]  /*3bf0*/  ULDC UR6, c[0x0][0x39c] ;  /* 0x0000e70000067ab9 */ /* 0x000fe20000000800 */
[C---:B--2---:R-:W-:Y:S02]  /*3c00*/  LOP3.LUT P3, RZ, R0.reuse, 0x4, RZ, 0xc0, !PT ;  /* 0x0000000400ff7812 */ /* 0x044fe4000786c0ff */
[C---:B------:R-:W-:Y:S02]  /*3c10*/  LOP3.LUT P0, RZ, R0.reuse, 0x2, RZ, 0xc0, !PT ;  /* 0x0000000200ff7812 */ /* 0x040fe4000780c0ff */
[----:B------:R-:W-:Y:S01]  /*3c20*/  LOP3.LUT P2, RZ, R0, 0x4, RZ, 0xc0, !PT ;  /* 0x0000000400ff7812 */ /* 0x000fe2000784c0ff */
[C---:B------:R-:W-:Y:S01]  /*3c30*/  VIADD R0, R27.reuse, 0xffffff80 ;  /* 0xffffff801b007836 */ /* 0x040fe20000000000 */
[----:B----4-:R-:W-:Y:S04]  /*3c40*/  STL [R1+0x4c], R4 ;  /* 0x00004c0401007387 */ /* 0x010fe80000100800 */
[----:B---3--:R1:W-:Y:S02]  /*3c50*/  STL [R1+0x50], R2 ;  /* 0x0000500201007387 */ /* 0x0083e40000100800 */
[----:B-1----:R-:W-:-:S05]  /*3c60*/  IMAD.SHL.U32 R2, R27, 0x4, RZ ;  /* 0x000000041b027824 */ /* 0x002fca00078e00ff */
[----:B------:R1:W-:Y:S04]  /*3c70*/  STL [R1+0x6c], R2 ;  /* 0x00006c0201007387 */ /* 0x0003e80000100800 */
[----:B-----5:R-:W-:Y:S04]  /*3c80*/  STL [R1+0x54], R6 ;  /* 0x0000540601007387 */ /* 0x020fe80000100800 */
[----:B------:R2:W-:Y:S01]  /*3c90*/  STL [R1+0x58], R5 ;  /* 0x0000580501007387 */ /* 0x0005e20000100800 */
[----:B------:R-:W-:Y:S01]  /*3ca0*/  IMAD.MOV.U32 R4, RZ, RZ, 0x40 ;  /* 0x00000040ff047424 */ /* 0x000fe200078e00ff */
[----:B-1----:R-:W-:-:S04]  /*3cb0*/  SHF.R.S32.HI R2, RZ, 0x1f, R0 ;  /* 0x0000001fff027819 */ /* 0x002fc80000011400 */
[C---:B------:R-:W-:Y:S01]  /*3cc0*/  SHF.L.U64.HI R2, R0.reuse, 0x2, R2 ;  /* 0x0000000200027819 */ /* 0x040fe20000010202 */
[----:B------:R-:W-:Y:S01]  /*3cd0*/  IMAD.SHL.U32 R0, R0, 0x4, RZ ;  /* 0x0000000400007824 */ /* 0x000fe200078e00ff */
[----:B--2---:R-:W-:-:S05]  /*3ce0*/  SHF.L.U64.HI R5, R27, 0x2, R20 ;  /* 0x000000021b057819 */ /* 0x004fca0000010214 */
[----:B------:R-:W-:Y:S04]  /*3cf0*/  STL [R1+0x68], R5 ;  /* 0x0000680501007387 */ /* 0x000fe80000100800 */
[----:B------:R-:W-:Y:S04]  /*3d00*/  STL [R1+0x64], R2 ;  /* 0x0000640201007387 */ /* 0x000fe80000100800 */
[----:B------:R1:W-:Y:S02]  /*3d10*/  STL [R1+0x60], R0 ;  /* 0x0000600001007387 */ /* 0x0003e40000100800 */
[----:B-1----:R-:W-:-:S05]  /*3d20*/  SEL R0, R4, 0xffffffc0, !P2 ;  /* 0xffffffc004007807 */ /* 0x002fca0005000000 */
[----:B------:R1:W-:Y:S04]  /*3d30*/  STL [R1+0x5c], R0 ;  /* 0x00005c0001007387 */ /* 0x0003e80000100800 */
[----:B------:R1:W-:Y:S01]  /*3d40*/  STL [R1+0x38], R194 ;  /* 0x000038c201007387 */ /* 0x0003e20000100800 */
[----:B------:R-:W-:Y:S02]  /*3d50*/  SEL R185, R185, 0xffffffc0, !P3 ;  /* 0xffffffc0b9b97807 */ /* 0x000fe40005800000 */
[----:B------:R-:W-:-:S07]  /*3d60*/  SEL R191, R191, 0xffffffe0, !P0 ;  /* 0xffffffe0bfbf7807 */ /* 0x000fce0004000000 */
.L_x_1819:
        /* <DEDUP_REMOVED lines=147> */
[----:B------:R-:W-:Y:S01]  /*46a0*/  MUFU.TANH R70, R6 ;  /* 0x0000000600467308 */ /* 0x000fe20000002400 */
[----:B--2---:R-:W-:Y:S01]  /*46b0*/  FMUL.FTZ R9, R2, 1.4426950216293334961 ;  /* 0x3fb8aa3b02097820 */ /* 0x004fe20000410000 */
[----:B-1----:R-:W-:Y:S04]  /*46c0*/  IMAD.MOV.U32 R2, RZ, RZ, R100 ;  /* 0x000000ffff027224 */ /* 0x002fe800078e0064 */
[----:B------:R-:W-:Y:S04]  /*46d0*/  FSEL R9, R9, RZ, P3 ;  /* 0x000000ff09097208 */ /* 0x000fe80001800000 */
[----:B------:R1:W2:Y:S01]  /*46e0*/  MUFU.TANH R69, R7 ;  /* 0x0000000700457308 */ /* 0x0002a20000002400 */
[C---:B------:R-:W-:Y:S09]  /*46f0*/  FSETP.NEU.FTZ.AND P3, PT, R195.reuse, -INF , PT ;  /* 0xff800000c300780b */ /* 0x040ff20003f7d000 */
[----:B------:R4:W-:Y:S10]  /*4700*/  MUFU.TANH R228, R11 ;  /* 0x0000000b00e47308 */ /* 0x0009f40000002400 */
[----:B------:R3:W-:Y:S01]  /*4710*/  MUFU.TANH R229, R10 ;  /* 0x0000000a00e57308 */ /* 0x0007e20000002400 */
[----:B-1----:R-:W1:Y:S09]  /*4720*/  LDSM.16.M88.4 R4, [R188+0x800] ;  /* 0x00080000bc04783b */ /* 0x002e720000000200 */
[----:B------:R2:W-:Y:S01]  /*4730*/  MUFU.TANH R212, R8 ;  /* 0x0000000800d47308 */ /* 0x0005e20000002400 */
[----:B----4-:R-:W4:Y:S09]  /*4740*/  LDL R11, [R1+0x4c] ;  /* 0x00004c00010b7983 */ /* 0x010f320000100800 */
[----:B------:R-:W1:Y:S01]  /*4750*/  MUFU.TANH R93, R17 ;  /* 0x00000011005d7308 */ /* 0x000e620000002400 */
[----:B---3--:R-:W-:Y:S04]  /*4760*/  IMAD.U32 R10, RZ, RZ, UR26 ;  /* 0x0000001aff0a7e24 */ /* 0x008fe8000f8e00ff */
[----:B------:R-:W-:Y:S01]  /*4770*/  @P1 IMAD R10, R10, 0x80, R196 ;  /* 0x000000800a0a1824 */ /* 0x000fe200078e02c4 */
[----:B------:R-:W-:Y:S04]  /*4780*/  PLOP3.LUT P1, PT, PT, PT, UP0, 0x80, 0x0 ;  /* 0x000000000000781c */ /* 0x000fe80003f2f008 */
[----:B------:R-:W-:Y:S01]  /*4790*/  MUFU.TANH R181, R18 ;  /* 0x0000001200b57308 */ /* 0x000fe20000002400 */
[----:B--2---:R-:W-:Y:S01]  /*47a0*/  FMUL.FTZ R8, R195, 1.4426950216293334961 ;  /* 0x3fb8aa3bc3087820 */ /* 0x004fe20000410000 */
[C---:B------:R-:W-:Y:S02]  /*47b0*/  @P0 IADD3 R0, R10.reuse, 0x1, RZ ;  /* 0x000000010a000810 */ /* 0x040fe40007ffe0ff */
[----:B------:R-:W-:Y:S02]  /*47c0*/  PLOP3.LUT P0, PT, PT, PT, UP0, 0x80, 0x0 ;  /* 0x000000000000781c */ /* 0x000fe40003f0f008 */
[----:B------:R-:W-:Y:S04]  /*47d0*/  @P4 ISETP.GE.AND P4, PT, R10, UR7, PT ;  /* 0x000000070a004c0c */ /* 0x000fe8000bf86270 */
[----:B------:R-:W-:Y:S01]  /*47e0*/  MUFU.TANH R208, R12 ;  /* 0x0000000c00d07308 */ /* 0x000fe20000002400 */
[----:B------:R-:W-:Y:S01]  /*47f0*/  @P5 ISETP.GE.AND P5, PT, R0, UR7, PT ;  /* 0x0000000700005c0c */ /* 0x000fe2000bfa6270 */
[----:B------:R-:W-:Y:S01]  /*4800*/  IMAD.MOV.U32 R0, RZ, RZ, R99 ;  /* 0x000000ffff007224 */ /* 0x000fe200078e0063 */
[----:B------:R-:W-:Y:S02]  /*4810*/  @P1 FSEL R2, R100, -INF , !P4 ;  /* 0xff80000064021808 */ /* 0x000fe40006000000 */
[----:B------:R-:W-:Y:S02]  /*4820*/  FSEL R8, R8, RZ, P3 ;  /* 0x000000ff08087208 */ /* 0x000fe40001800000 */
[----:B------:R-:W-:Y:S03]  /*4830*/  PLOP3.LUT P1, PT, PT, PT, UP0, 0x80, 0x0 ;  /* 0x000000000000781c */ /* 0x000fe60003f2f008 */
[----:B------:R2:W-:Y:S01]  /*4840*/  MUFU.TANH R223, R15 ;  /* 0x0000000f00df7308 */ /* 0x0005e20000002400 */
[-C--:B-1----:R-:W-:Y:S03]  /*4850*/  HMMA.16816.F32.BF16 R20, R176, R4.reuse, R20 ;  /* 0x00000004b014723c */ /* 0x082fe60000041814 */
[--C-:B------:R-:W-:Y:S01]  /*4860*/  FFMA.FTZ R2, R2, UR8, -R9.reuse ;  /* 0x0000000802027c23 */ /* 0x100fe20008010809 */
[----:B------:R-:W-:Y:S02]  /*4870*/  @P0 FSEL R0, R99, -INF , !P5 ;  /* 0xff80000063000808 */ /* 0x000fe40006800000 */
[C---:B------:R-:W-:Y:S03]  /*4880*/  HMMA.16816.F32.BF16 R24, R132.reuse, R4, R24 ;  /* 0x000000048418723c */ /* 0x040fe60000041818 */
[----:B------:R1:W-:Y:S01]  /*4890*/  MUFU.EX2 R101, R2 ;  /* 0x0000000200657308 */ /* 0x0003e20000000800 */
[----:B------:R-:W3:Y:S01]  /*48a0*/  LDL R5, [R1+0x50] ;  /* 0x0000500001057983 */ /* 0x000ee20000100800 */
[----:B------:R-:W-:Y:S01]  /*48b0*/  PLOP3.LUT P0, PT, PT, PT, UP0, 0x80, 0x0 ;  /* 0x000000000000781c */ /* 0x000fe20003f0f008 */
[----:B------:R-:W-:Y:S01]  /*48c0*/  FFMA.FTZ R0, R0, UR8, -R9 ;  /* 0x0000000800007c23 */ /* 0x000fe20008010809 */
[-C--:B------:R-:W-:Y:S06]  /*48d0*/  HMMA.16816.F32.BF16 R28, R132, R6.reuse, R28 ;  /* 0x00000006841c723c */ /* 0x080fec000004181c */
[----:B------:R1:W-:Y:S01]  /*48e0*/  MUFU.EX2 R151, R0 ;  /* 0x0000000000977308 */ /* 0x0003e20000000800 */
[----:B--2---:R-:W2:Y:S01]  /*48f0*/  LDL R15, [R1+0x14] ;  /* 0x00001400010f7983 */ /* 0x004ea20000100800 */
[----:B------:R-:W-:Y:S03]  /*4900*/  IMAD.MOV.U32 R4, RZ, RZ, R69 ;  /* 0x000000ffff047224 */ /* 0x000fe600078e0045 */
[----:B------:R-:W-:Y:S01]  /*4910*/  @P1 FSEL R4, R69, -INF , !P5 ;  /* 0xff80000045041808 */ /* 0x000fe20006800000 */
[C---:B------:R-:W-:Y:S01]  /*4920*/  HMMA.16816.F32.BF16 R32, R176.reuse, R6, R32 ;  /* 0x00000006b020723c */ /* 0x040fe20000041820 */
[----:B------:R-:W-:Y:S03]  /*4930*/  PLOP3.LUT P1, PT, PT, PT, UP0, 0x80, 0x0 ;  /* 0x000000000000781c */ /* 0x000fe60003f2f008 */
[----:B------:R1:W-:Y:S02]  /*4940*/  MUFU.TANH R94, R16 ;  /* 0x00000010005e7308 */ /* 0x0003e40000002400 */
[----:B-1----:R-:W-:Y:S01]  /*4950*/  MOV R2, R70 ;  /* 0x0000004600027202 */ /* 0x002fe20000000f00 */
[----:B------:R-:W-:Y:S01]  /*4960*/  FMUL.FTZ R20, R20, UR6 ;  /* 0x0000000614147c20 */ /* 0x000fe20008410000 */
[----:B------:R-:W-:Y:S03]  /*4970*/  @P2 FSEL R2, R70, -INF , !P4 ;  /* 0xff80000046022808 */ /* 0x000fe60006000000 */
[----:B------:R-:W-:Y:S01]  /*4980*/  FMUL.FTZ R21, R21, UR6 ;  /* 0x0000000615157c20 */ /* 0x000fe20008410000 */
[----:B------:R-:W-:Y:S02]  /*4990*/  FMUL.FTZ R24, R24, UR6 ;  /* 0x0000000618187c20 */ /* 0x000fe40008410000 */
[----:B------:R1:W-:Y:S01]  /*49a0*/  MUFU.TANH R207, R13 ;  /* 0x0000000d00cf7308 */ /* 0x0003e20000002400 */
[--C-:B------:R-:W-:Y:S01]  /*49b0*/  FFMA.FTZ R0, R2, UR8, -R8.reuse ;  /* 0x0000000802007c23 */ /* 0x100fe20008010808 */
[----:B------:R-:W-:Y:S01]  /*49c0*/  FMUL.FTZ R22, R22, UR6 ;  /* 0x0000000616167c20 */ /* 0x000fe20008410000 */
[----:B------:R-:W-:Y:S01]  /*49d0*/  FMUL.FTZ R26, R26, UR6 ;  /* 0x000000061a1a7c20 */ /* 0x000fe20008410000 */
[----:B------:R-:W-:Y:S01]  /*49e0*/  FMUL.FTZ R23, R23, UR6 ;  /* 0x0000000617177c20 */ /* 0x000fe20008410000 */
[----:B------:R-:W-:Y:S01]  /*49f0*/  FMUL.FTZ R27, R27, UR6 ;  /* 0x000000061b1b7c20 */ /* 0x000fe20008410000 */
        /* <DEDUP_REMOVED lines=10> */
[----:B------:R1:W-:Y:S02]  /*4aa0*/  MUFU.EX2 R68, R0 ;  /* 0x0000000000447308 */ /* 0x0003e40000000800 */
[----:B-1----:R-:W-:Y:S02]  /*4ab0*/  IMAD.MOV.U32 R13, RZ, RZ, R93 ;  /* 0x000000ffff0d7224 */ /* 0x002fe400078e005d */
[----:B------:R-:W-:Y:S06]  /*4ac0*/  FMUL.FTZ R30, R30, UR6 ;  /* 0x000000061e1e7c20 */ /* 0x000fec0008410000 */
[----:B------:R-:W-:Y:S10]  /*4ad0*/  MUFU.TANH R220, R26 ;  /* 0x0000001a00dc7308 */ /* 0x000ff40000002400 */
[----:B------:R-:W1:Y:S01]  /*4ae0*/  MUFU.TANH R224, R14 ;  /* 0x0000000e00e07308 */ /* 0x000e620000002400 */
[----:B------:R-:W-:Y:S09]  /*4af0*/  FFMA.FTZ R0, R4, UR8, -R8 ;  /* 0x0000000804007c23 */ /* 0x000ff20008010808 */
[----:B------:R-:W-:Y:S10]  /*4b00*/  MUFU.TANH R218, R27 ;  /* 0x0000001b00da7308 */ /* 0x000ff40000002400 */
[----:B------:R1:W-:Y:S02]  /*4b10*/  MUFU.EX2 R3, R0 ;  /* 0x0000000000037308 */ /* 0x0003e40000000800 */
[----:B-1----:R-:W-:Y:S01]  /*4b20*/  MOV R12, R224 ;  /* 0x000000e0000c7202 */ /* 0x002fe20000000f00 */
[----:B------:R-:W2:Y:S07]  /*4b30*/  LDL R14, [R1+0x24] ;  /* 0x00002400010e7983 */ /* 0x000eae0000100800 */
[----:B------:R-:W-:Y:S10]  /*4b40*/  MUFU.TANH R201, R25 ;  /* 0x0000001900c97308 */ /* 0x000ff40000002400 */
[----:B------:R-:W-:Y:S01]  /*4b50*/  MUFU.TANH R180, R19 ;  /* 0x0000001300b47308 */ /* 0x000fe20000002400 */
[----:B------:R-:W-:Y:S01]  /*4b60*/  IMAD.MOV.U32 R0, RZ, RZ, R212 ;  /* 0x000000ffff007224 */ /* 0x000fe200078e00d4 */
        /* <DEDUP_REMOVED lines=44> */
[----:B---3--:R-:W-:Y:S01]  /*4e30*/  STL [R1+0x4], R17 ;  /* 0x0000041101007387 */ /* 0x008fe20000100800 */
[----:B------:R-:W-:Y:S05]  /*4e40*/  MOV R5, R208 ;  /* 0x000000d000057202 */ /* 0x000fea0000000f00 */
[----:B------:R1:W3:Y:S02]  /*4e50*/  MUFU.EX2 R18, R4 ;  /* 0x0000000400127308 */ /* 0x0002e40000000800 */
[----:B-1----:R-:W-:Y:S01]  /*4e60*/  @P0 IADD3 R4, R10, 0x8, RZ ;  /* 0x000000080a040810 */ /* 0x002fe20007ffe0ff */
[----:B---3--:R-:W-:Y:S01]  /*4e70*/  STL [R1], R18 ;  /* 0x0000001201007387 */ /* 0x008fe20000100800 */
        /* <DEDUP_REMOVED lines=20> */
[--C-:B------:R-:W-:Y:S08]  /*4fc0*/  FFMA.FTZ R13, R13, UR8, -R9.reuse ;  /* 0x000000080d0d7c23 */ /* 0x100ff00008010809 */
        /* <DEDUP_REMOVED lines=24> */
[--C-:B-1----:R-:W-:Y:S01]  /*5150*/  FFMA.FTZ R11, R12, UR8, -R8.reuse ;  /* 0x000000080c0b7c23 */ /* 0x102fe20008010808 */
        /* <DEDUP_REMOVED lines=74> */
[--C-:B------:R-:W-:Y:S02]  /*5600*/  FFMA.FTZ R4, R4, UR8, -R0.reuse ;  /* 0x0000000804047c23 */ /* 0x100fe40008010800 */
        /* <DEDUP_REMOVED lines=443> */
[----:B------:R-:W-:Y:S06]  /*71c0*/  FMUL.FTZ R5, R5, UR6 ;  /* 0x0000000605057c20 */ /* 0x000fec0008410000 */
[C---:B------:R-:W-:Y:S01]  /*71d0*/  FADD.FTZ R32, -R144.reuse, R32 ;  /* 0x0000002090207221 */ /* 0x040fe20000010100 */
[C---:B------:R-:W-:Y:S01]  /*71e0*/  FADD.FTZ R33, -R144.reuse, R33 ;  /* 0x0000002190217221 */ /* 0x040fe20000010100 */
[----:B------:R2:W5:Y:S04]  /*71f0*/  LDL.LU R100, [R1+0x134] ;  /* 0x0001340001647983 */ /* 0x0005680000300800 */
[----:B------:R2:W5:Y:S04]  /*7200*/  LDL.LU R99, [R1+0x130] ;  /* 0x0001300001637983 */ /* 0x0005680000300800 */
        /* <DEDUP_REMOVED lines=10> */
[C---:B------:R-:W-:Y:S01]  /*72b0*/  FADD.FTZ R52, -R144.reuse, R52 ;  /* 0x0000003490347221 */ /* 0x040fe20000010100 */
[----:B------:R-:W-:Y:S01]  /*72c0*/  FADD.FTZ R135, -R144, R21 ;  /* 0x0000001590877221 */ /* 0x000fe20000010100 */
[----:B------:R-:W-:Y:S02]  /*72d0*/  FMUL.FTZ R21, R98, R16 ;  /* 0x0000001062157220 */ /* 0x000fe40000410000 */
[----:B------:R2:W5:Y:S01]  /*72e0*/  LDL.LU R98, [R1+0x12c] ;  /* 0x00012c0001627983 */ /* 0x0005620000300800 */
[----:B------:R-:W-:Y:S01]  /*72f0*/  FMUL.FTZ R133, R97, R17 ;  /* 0x0000001161857220 */ /* 0x000fe20000410000 */
[----:B------:R-:W-:Y:S01]  /*7300*/  FMUL.FTZ R134, R96, R20 ;  /* 0x0000001460867220 */ /* 0x000fe20000410000 */
[----:B------:R-:W-:Y:S01]  /*7310*/  FMUL.FTZ R135, R95, R135 ;  /* 0x000000875f877220 */ /* 0x000fe20000410000 */
[----:B------:R2:W5:Y:S01]  /*7320*/  LDL.LU R97, [R1+0x128] ;  /* 0x0001280001617983 */ /* 0x0005620000300800 */
[----:B------:R-:W-:Y:S01]  /*7330*/  FFMA.FTZ R20, -R94, R94, 1 ;  /* 0x3f8000005e147423 */ /* 0x000fe2000001015e */
[----:B------:R-:W-:Y:S01]  /*7340*/  FFMA.FTZ R16, -R92, R92, 1 ;  /* 0x3f8000005c107423 */ /* 0x000fe2000001015c */
[----:B------:R-:W-:Y:S01]  /*7350*/  FFMA.FTZ R17, -R93, R93, 1 ;  /* 0x3f8000005d117423 */ /* 0x000fe2000001015d */
[----:B------:R2:W5:Y:S01]  /*7360*/  LDL.LU R96, [R1+0x124] ;  /* 0x0001240001607983 */ /* 0x0005620000300800 */
[----:B------:R-:W-:Y:S01]  /*7370*/  FMUL.FTZ R52, R78, R52 ;  /* 0x000000344e347220 */ /* 0x000fe20000410000 */
[----:B------:R-:W-:Y:S01]  /*7380*/  FMUL.FTZ R132, R151, R5 ;  /* 0x0000000597847220 */ /* 0x000fe20000410000 */
[----:B------:R-:W-:Y:S01]  /*7390*/  FFMA.FTZ R5, -R91, R91, 1 ;  /* 0x3f8000005b057423 */ /* 0x000fe2000001015b */
[----:B------:R2:W5:Y:S01]  /*73a0*/  LDL.LU R95, [R1+0x120] ;  /* 0x00012000015f7983 */ /* 0x0005620000300800 */
[----:B------:R-:W-:Y:S01]  /*73b0*/  FADD.FTZ R53, -R144, R53 ;  /* 0x0000003590357221 */ /* 0x000fe20000010100 */
[----:B------:R-:W-:Y:S01]  /*73c0*/  FMUL.FTZ R16, R16, UR6 ;  /* 0x0000000610107c20 */ /* 0x000fe20008410000 */
[----:B------:R-:W-:Y:S01]  /*73d0*/  FMUL.FTZ R5, R5, UR6 ;  /* 0x0000000605057c20 */ /* 0x000fe20008410000 */
[----:B------:R2:W5:Y:S01]  /*73e0*/  LDL.LU R94, [R1+0x11c] ;  /* 0x00011c00015e7983 */ /* 0x0005620000300800 */
[----:B------:R-:W-:Y:S01]  /*73f0*/  FMUL.FTZ R53, R77, R53 ;  /* 0x000000354d357220 */ /* 0x000fe20000410000 */
[----:B------:R-:W-:Y:S01]  /*7400*/  FMUL.FTZ R16, R134, R16 ;  /* 0x0000001086107220 */ /* 0x000fe20000410000 */
[----:B------:R-:W-:Y:S01]  /*7410*/  FFMA.FTZ R134, -R88, R88, 1 ;  /* 0x3f80000058867423 */ /* 0x000fe20000010158 */
[----:B------:R2:W5:Y:S01]  /*7420*/  LDL.LU R93, [R1+0x118] ;  /* 0x00011800015d7983 */ /* 0x0005620000300800 */
[----:B------:R-:W-:Y:S01]  /*7430*/  FMUL.FTZ R5, R135, R5 ;  /* 0x0000000587057220 */ /* 0x000fe20000410000 */
[----:B------:R-:W-:Y:S01]  /*7440*/  FMUL.FTZ R20, R20, UR6 ;  /* 0x0000000614147c20 */ /* 0x000fe20008410000 */
[----:B------:R-:W-:Y:S01]  /*7450*/  FMUL.FTZ R17, R17, UR6 ;  /* 0x0000000611117c20 */ /* 0x000fe20008410000 */
[----:B------:R2:W5:Y:S01]  /*7460*/  LDL.LU R92, [R1+0x114] ;  /* 0x00011400015c7983 */ /* 0x0005620000300800 */
[----:B------:R-:W-:Y:S01]  /*7470*/  FMUL.FTZ R134, R134, UR6 ;  /* 0x0000000686867c20 */ /* 0x000fe20008410000 */
[----:B------:R-:W-:Y:S01]  /*7480*/  F2FP.BF16.F32.PACK_AB R135, R5, R16 ;  /* 0x000000100587723e */ /* 0x000fe200000010ff */
[----:B------:R-:W-:Y:S01]  /*7490*/  FMUL.FTZ R5, R90, R32 ;  /* 0x000000205a057220 */ /* 0x000fe20000410000 */
[----:B------:R2:W5:Y:S01]  /*74a0*/  LDL.LU R91, [R1+0x110] ;  /* 0x00011000015b7983 */ /* 0x0005620000300800 */
[----:B------:R-:W-:Y:S01]  /*74b0*/  FMUL.FTZ R16, R89, R33 ;  /* 0x0000002159107220 */ /* 0x000fe20000410000 */
[----:B------:R-:W-:Y:S01]  /*74c0*/  FFMA.FTZ R33, -R83, R83, 1 ;  /* 0x3f80000053217423 */ /* 0x000fe20000010153 */
[----:B------:R-:W-:Y:S01]  /*74d0*/  FFMA.FTZ R32, -R80, R80, 1 ;  /* 0x3f80000050207423 */ /* 0x000fe20000010150 */
[----:B------:R2:W5:Y:S01]  /*74e0*/  LDL.LU R90, [R1+0x10c] ;  /* 0x00010c00015a7983 */ /* 0x0005620000300800 */
[----:B------:R-:W-:Y:S01]  /*74f0*/  FMUL.FTZ R20, R21, R20 ;  /* 0x0000001415147220 */ /* 0x000fe20000410000 */
[----:B------:R-:W-:Y:S01]  /*7500*/  FMUL.FTZ R17, R133, R17 ;  /* 0x0000001185117220 */ /* 0x000fe20000410000 */
[----:B------:R-:W-:Y:S01]  /*7510*/  FFMA.FTZ R21, -R79, R79, 1 ;  /* 0x3f8000004f157423 */ /* 0x000fe2000001014f */
[----:B------:R2:W5:Y:S01]  /*7520*/  LDL.LU R89, [R1+0x108] ;  /* 0x0001080001597983 */ /* 0x0005620000300800 */
[----:B------:R-:W-:Y:S01]  /*7530*/  FMUL.FTZ R134, R5, R134 ;  /* 0x0000008605867220 */ /* 0x000fe20000410000 */
[C---:B------:R-:W-:Y:S01]  /*7540*/  FADD.FTZ R5, -R144.reuse, R48 ;  /* 0x0000003090057221 */ /* 0x040fe20000010100 */
[C---:B------:R-:W-:Y:S01]  /*7550*/  FADD.FTZ R48, -R144.reuse, R64 ;  /* 0x0000004090307221 */ /* 0x040fe20000010100 */
[----:B------:R2:W5:Y:S01]  /*7560*/  LDL.LU R88, [R1+0x104] ;  /* 0x0001040001587983 */ /* 0x0005620000300800 */
[----:B------:R-:W-:Y:S01]  /*7570*/  F2FP.BF16.F32.PACK_AB R133, R17, R20 ;  /* 0x000000141185723e */ /* 0x000fe200000010ff */
[C---:B------:R-:W-:Y:S01]  /*7580*/  FADD.FTZ R20, -R144.reuse, R37 ;  /* 0x0000002590147221 */ /* 0x040fe20000010100 */
[----:B------:R-:W-:Y:S01]  /*7590*/  FFMA.FTZ R37, -R87, R87, 1 ;  /* 0x3f80000057257423 */ /* 0x000fe20000010157 */
[----:B------:R-:W-:Y:S01]  /*75a0*/  FADD.FTZ R17, -R144, R36 ;  /* 0x0000002490117221 */ /* 0x000fe20000010100 */
[----:B------:R2:W5:Y:S01]  /*75b0*/  LDL.LU R87, [R1+0x100] ;  /* 0x0001000001577983 */ /* 0x0005620000300800 */
[----:B------:R-:W-:Y:S01]  /*75c0*/  FMUL.FTZ R20, R85, R20 ;  /* 0x0000001455147220 */ /* 0x000fe20000410000 */
[----:B------:R-:W-:Y:S01]  /*75d0*/  FFMA.FTZ R36, -R84, R84, 1 ;  /* 0x3f80000054247423 */ /* 0x000fe20000010154 */
[----:B------:R-:W-:Y:S01]  /*75e0*/  FMUL.FTZ R17, R86, R17 ;  /* 0x0000001156117220 */ /* 0x000fe20000410000 */
[----:B------:R-:W-:Y:S01]  /*75f0*/  FMUL.FTZ R5, R82, R5 ;  /* 0x0000000552057220 */ /* 0x000fe20000410000 */
[----:B------:R2:W5:Y:S01]  /*7600*/  LDL.LU R86, [R1+0xfc] ;  /* 0x0000fc0001567983 */ /* 0x0005620000300800 */
[----:B------:R-:W-:Y:S01]  /*7610*/  FMUL.FTZ R48, R76, R48 ;  /* 0x000000304c307220 */ /* 0x000fe20000410000 */
[----:B------:R-:W-:Y:S01]  /*7620*/  FMUL.FTZ R37, R37, UR6 ;  /* 0x0000000625257c20 */ /* 0x000fe20008410000 */
[----:B------:R-:W-:Y:S01]  /*7630*/  FMUL.FTZ R33, R33, UR6 ;  /* 0x0000000621217c20 */ /* 0x000fe20008410000 */
[----:B------:R2:W5:Y:S01]  /*7640*/  LDL.LU R85, [R1+0xf8] ;  /* 0x0000f80001557983 */ /* 0x0005620000300800 */
[----:B------:R-:W-:Y:S01]  /*7650*/  FMUL.FTZ R36, R36, UR6 ;  /* 0x0000000624247c20 */ /* 0x000fe20008410000 */
[----:B------:R-:W-:Y:S01]  /*7660*/  FMUL.FTZ R37, R16, R37 ;  /* 0x0000002510257220 */ /* 0x000fe20000410000 */
[C---:B------:R-:W-:Y:S01]  /*7670*/  FADD.FTZ R16, -R144.reuse, R49 ;  /* 0x0000003190107221 */ /* 0x040fe20000010100 */
[----:B------:R2:W5:Y:S01]  /*7680*/  LDL.LU R84, [R1+0xf4] ;  /* 0x0000f40001547983 */ /* 0x0005620000300800 */
[----:B------:R-:W-:Y:S01]  /*7690*/  FADD.FTZ R49, -R144, R65 ;  /* 0x0000004190317221 */ /* 0x000fe20000010100 */
[----:B------:R-:W-:Y:S01]  /*76a0*/  FMUL.FTZ R33, R20, R33 ;  /* 0x0000002114217220 */ /* 0x000fe20000410000 */
        /* <DEDUP_REMOVED lines=8> */
[----:B------:R-:W-:Y:S01]  /*7730*/  FMUL.FTZ R21, R21, UR6 ;  /* 0x0000000615157c20 */ /* 0x000fe20008410000 */
[----:B------:R2:W5:Y:S01]  /*7740*/  LDL.LU R81, [R1+0xe8] ;  /* 0x0000e80001517983 */ /* 0x0005620000300800 */
[----:B------:R-:W-:Y:S01]  /*7750*/  F2FP.BF16.F32.PACK_AB R64, R33, R36 ;  /* 0x000000242140723e */ /* 0x000fe200000010ff */
[----:B------:R-:W-:Y:S01]  /*7760*/  FFMA.FTZ R33, -R70, R70, 1 ;  /* 0x3f80000046217423 */ /* 0x000fe20000010146 */
        /* <DEDUP_REMOVED lines=10> */
[----:B------:R-:W-:Y:S01]  /*7810*/  FFMA.FTZ R5, -R71, R71, 1 ;  /* 0x3f80000047057423 */ /* 0x000fe20000010147 */
[----:B------:R-:W-:Y:S01]  /*7820*/  FMUL.FTZ R16, R48, R16 ;  /* 0x0000001030107220 */ /* 0x000fe20000410000 */
[----:B------:R-:W-:Y:S01]  /*7830*/  FMUL.FTZ R17, R17, UR6 ;  /* 0x0000000611117c20 */ /* 0x000fe20008410000 */
[----:B------:R2:W5:Y:S01]  /*7840*/  LDL.LU R77, [R1+0xd8] ;  /* 0x0000d800014d7983 */ /* 0x0005620000300800 */
[----:B------:R-:W-:Y:S01]  /*7850*/  FMUL.FTZ R5, R5, UR6 ;  /* 0x0000000605057c20 */ /* 0x000fe20008410000 */
[----:B------:R-:W-:Y:S01]  /*7860*/  FMUL.FTZ R20, R52, R20 ;  /* 0x0000001434147220 */ /* 0x000fe20000410000 */
[----:B------:R-:W-:Y:S01]  /*7870*/  FMUL.FTZ R17, R53, R17 ;  /* 0x0000001135117220 */ /* 0x000fe20000410000 */
[----:B------:R2:W5:Y:S01]  /*7880*/  LDL.LU R76, [R1+0xd4] ;  /* 0x0000d400014c7983 */ /* 0x0005620000300800 */
[----:B------:R-:W-:Y:S01]  /*7890*/  FMUL.FTZ R5, R49, R5 ;  /* 0x0000000531057220 */ /* 0x000fe20000410000 */
[----:B------:R-:W-:Y:S01]  /*78a0*/  F2FP.BF16.F32.PACK_AB R132, R132, R145 ;  /* 0x000000918484723e */ /* 0x000fe200000010ff */
[----:B------:R-:W-:Y:S01]  /*78b0*/  FMUL.FTZ R33, R33, UR6 ;  /* 0x0000000621217c20 */ /* 0x000fe20008410000 */
[----:B------:R2:W5:Y:S01]  /*78c0*/  LDL.LU R75, [R1+0xd0] ;  /* 0x0000d000014b7983 */ /* 0x0005620000300800 */
[----:B------:R-:W-:Y:S01]  /*78d0*/  F2FP.BF16.F32.PACK_AB R53, R21, R32 ;  /* 0x000000201535723e */ /* 0x000fe200000010ff */
[----:B------:R-:W-:Y:S01]  /*78e0*/  FMUL.FTZ R36, R36, UR6 ;  /* 0x0000000624247c20 */ /* 0x000fe20008410000 */
[----:B------:R-:W-:Y:S01]  /*78f0*/  F2FP.BF16.F32.PACK_AB R52, R17, R20 ;  /* 0x000000141134723e */ /* 0x000fe200000010ff */
[----:B------:R2:W5:Y:S01]  /*7900*/  LDL.LU R74, [R1+0xcc] ;  /* 0x0000cc00014a7983 */ /* 0x0005620000300800 */
[----:B------:R-:W-:Y:S03]  /*7910*/  F2FP.BF16.F32.PACK_AB R49, R5, R16 ;  /* 0x000000100531723e */ /* 0x000fe600000010ff */
        /* <DEDUP_REMOVED lines=12> */
[----:B------:R-:W3:Y:S01]  /*79e0*/  LDL.64 R140, [R1+0x28] ;  /* 0x00002800018c7983 */ /* 0x000ee20000100a00 */
[----:B------:R-:W1:Y:S01]  /*79f0*/  LDC R65, c[0x0][0x240] ;  /* 0x00009000ff417b82 */ /* 0x000e620000000800 */
[----:B------:R-:W-:Y:S02]  /*7a00*/  ULOP3.LUT UR9, UR12, 0x1, URZ, 0xc0, !UPT ;  /* 0x000000010c097892 */ /* 0x000fe4000f8ec03f */
[----:B------:R-:W4:Y:S02]  /*7a10*/  LDL.LU R138, [R1+0x44] ;  /* 0x00004400018a7983 */ /* 0x000f240000300800 */
[----:B------:R-:W-:Y:S02]  /*7a20*/  UISETP.NE.U32.AND UP1, UPT, UR9, 0x1, UPT ;  /* 0x000000010900788c */ /* 0x000fe4000bf25070 */
[----:B------:R-:W2:Y:S02]  /*7a30*/  LDL.LU R137, [R1+0x3c] ;  /* 0x00003c0001897983 */ /* 0x000ea40000300800 */
[----:B------:R-:W-:Y:S02]  /*7a40*/  USEL UR9, UR58, 0x4000, !UP1 ;  /* 0x000040003a097887 */ /* 0x000fe4000c800000 */
[----:B------:R-:W3:Y:S04]  /*7a50*/  LDL.LU R136, [R1+0x38] ;  /* 0x0000380001887983 */ /* 0x000ee80000300800 */
[----:B------:R-:W-:Y:S02]  /*7a60*/  VIADD R194, R194, UR9 ;  /* 0x00000009c2c27c36 */ /* 0x000fe40008000000 */
[----:B------:R-:W-:Y:S02]  /*7a70*/  VIADD R190, R190, UR9 ;  /* 0x00000009bebe7c36 */ /* 0x000fe40008000000 */
[----:B---3--:R-:W-:Y:S01]  /*7a80*/  VIADD R32, R136, UR9 ;  /* 0x0000000988207c36 */ /* 0x008fe20008000000 */
[----:B------:R-:W-:Y:S01]  /*7a90*/  ISETP.GE.AND P1, PT, R140, UR18, PT ;  /* 0x000000128c007c0c */ /* 0x000fe2000bf26270 */
[C---:B-1----:R-:W-:Y:S03]  /*7aa0*/  IMAD.U32 R6, R65.reuse, -0x80, RZ ;  /* 0xffffff8041067824 */ /* 0x042fe600078e00ff */
[----:B------:R1:W-:Y:S02]  /*7ab0*/  STL [R1+0x38], R32 ;  /* 0x0000382001007387 */ /* 0x0003e40000100800 */
[C---:B----4-:R-:W-:Y:S02]  /*7ac0*/  LEA R16, P2, R6.reuse, R138, 0x1 ;  /* 0x0000008a06107211 */ /* 0x050fe400078408ff */
[--C-:B------:R-:W-:Y:S04]  /*7ad0*/  SHF.R.S32.HI R7, RZ, 0x1f, R6.reuse ;  /* 0x0000001fff077819 */ /* 0x100fe80000011406 */
[----:B--2---:R-:W-:Y:S01]  /*7ae0*/  LEA.HI.X R17, R6, R137, R7, 0x1, P2 ;  /* 0x0000008906117211 */ /* 0x004fe200010f0c07 */
[----:B------:R1:W-:Y:S01]  /*7af0*/  @P1 STS [R194], RZ ;  /* 0x000000ffc2001388 */ /* 0x0003e20000000800 */
[----:B------:R-:W2:Y:S01]  /*7b00*/  @!P1 LDC R21, c[0x0][0x244] ;  /* 0x00009100ff159b82 */ /* 0x000ea20000000800 */
[----:B------:R-:W-:Y:S02]  /*7b10*/  @!P1 LEA R5, P3, R65, R6, 0x5 ;  /* 0x0000000641059211 */ /* 0x000fe400078628ff */
[----:B------:R1:W-:Y:S02]  /*7b20*/  @P1 STS [R194+0x4], RZ ;  /* 0x000004ffc2001388 */ /* 0x0003e40000000800 */
[----:B------:R-:W-:Y:S02]  /*7b30*/  @!P1 LEA R20, P2, R5, R138, 0x1 ;  /* 0x0000008a05149211 */ /* 0x000fe400078408ff */
[----:B------:R1:W-:Y:S04]  /*7b40*/  @P1 STS [R194+0x8], RZ ;  /* 0x000008ffc2001388 */ /* 0x0003e80000000800 */
[----:B------:R1:W-:Y:S04]  /*7b50*/  @P1 STS [R194+0xc], RZ ;  /* 0x00000cffc2001388 */ /* 0x0003e80000000800 */
[----:B------:R-:W-:Y:S01]  /*7b60*/  @!PT LDS RZ, [RZ] ;  /* 0x00000000fffff984 */ /* 0x000fe20000000800 */
[----:B------:R-:W-:Y:S01]  /*7b70*/  @!PT LDS RZ, [RZ] ;  /* 0x00000000fffff984 */ /* 0x000fe20000000800 */
[----:B------:R-:W-:Y:S01]  /*7b80*/  @!PT LDS RZ, [RZ] ;  /* 0x00000000fffff984 */ /* 0x000fe20000000800 */
[----:B------:R-:W-:Y:S04]  /*7b90*/  @!P1 LDGSTS.E.BYPASS.LTC128B.128 [R32], desc[UR10][R16.64] ;  /* 0x0000000010209fae */ /* 0x000fe8000b901d4a */
[----:B------:R1:W-:Y:S04]  /*7ba0*/  @P1 STS [R194+0x1000], RZ ;  /* 0x001000ffc2001388 */ /* 0x0003e80000000800 */
[----:B------:R1:W-:Y:S01]  /*7bb0*/  @P1 STS [R194+0x1004], RZ ;  /* 0x001004ffc2001388 */ /* 0x0003e20000000800 */
[----:B--2---:R-:W-:Y:S03]  /*7bc0*/  @!P1 LEA.HI.X R21, R65, R7, R21, 0x5, P3 ;  /* 0x0000000741159211 */ /* 0x004fe600018f2c15 */
[----:B------:R1:W-:Y:S01]  /*7bd0*/  @P1 STS [R194+0x1008], RZ ;  /* 0x001008ffc2001388 */ /* 0x0003e20000000800 */
[----:B------:R-:W-:Y:S01]  /*7be0*/  @!P1 LEA.HI.X R21, R5, R137, R21, 0x1, P2 ;  /* 0x0000008905159211 */ /* 0x000fe200010f0c15 */
[C---:B------:R-:W-:Y:S02]  /*7bf0*/  @!P1 VIADD R5, R136.reuse, UR9 ;  /* 0x0000000988059c36 */ /* 0x040fe40008000000 */
        /* <DEDUP_REMOVED lines=9> */
[----:B------:R1:W-:Y:S04]  /*7c90*/  STL [R1+0x44], R16 ;  /* 0x0000441001007387 */ /* 0x0003e80000100800 */
[----:B------:R1:W-:Y:S01]  /*7ca0*/  STL [R1+0x3c], R17 ;  /* 0x00003c1101007387 */ /* 0x0003e20000100800 */
[----:B--2---:R-:W2:Y:S01]  /*7cb0*/  @!P1 LDC R21, c[0x0][0x244] ;  /* 0x00009100ff159b82 */ /* 0x004ea20000000800 */
[C---:B------:R-:W-:Y:S04]  /*7cc0*/  @!P1 LEA R5, P2, R65.reuse, R6, 0x6 ;  /* 0x0000000641059211 */ /* 0x040fe800078430ff */
[C---:B--2---:R-:W-:Y:S01]  /*7cd0*/  @!P1 LEA.HI.X R21, R65.reuse, R7, R21, 0x6, P2 ;  /* 0x0000000741159211 */ /* 0x044fe200010f3415 */
[----:B------:R-:W-:Y:S01]  /*7ce0*/  @!P1 IMAD.WIDE.U32 R6, R65, 0x60, R6 ;  /* 0x0000006041069825 */ /* 0x000fe200078e0006 */
[CC--:B------:R-:W-:Y:S04]  /*7cf0*/  @!P1 LEA R20, P2, R5.reuse, R138.reuse, 0x1 ;  /* 0x0000008a05149211 */ /* 0x0c0fe800078408ff */
[-C--:B------:R-:W-:Y:S01]  /*7d00*/  @!P1 LEA.HI.X R21, R5, R137.reuse, R21, 0x1, P2 ;  /* 0x0000008905159211 */ /* 0x080fe200010f0c15 */
[----:B------:R-:W-:Y:S05]  /*7d10*/  @!P1 VIADD R5, R136, UR9 ;  /* 0x0000000988059c36 */ /* 0x000fea0008000000 */
[----:B------:R-:W-:Y:S01]  /*7d20*/  @!PT LDS RZ, [RZ] ;  /* 0x00000000fffff984 */ /* 0x000fe20000000800 */
[----:B------:R-:W-:Y:S01]  /*7d30*/  @!PT LDS RZ, [RZ] ;  /* 0x00000000fffff984 */ /* 0x000fe20000000800 */
[----:B------:R-:W-:Y:S01]  /*7d40*/  @!PT LDS RZ, [RZ] ;  /* 0x00000000fffff984 */ /* 0x000fe20000000800 */
[----:B------:R2:W-:Y:S04]  /*7d50*/  @!P1 LDGSTS.E.BYPASS.LTC128B.128 [R5+0x2000], desc[UR10][R20.64] ;  /* 0x0200000014059fae */ /* 0x0005e8000b901d4a */
[----:B------:R1:W-:Y:S04]  /*7d60*/  @P1 STS [R194+0x3000], RZ ;  /* 0x003000ffc2001388 */ /* 0x0003e80000000800 */
[----:B------:R1:W-:Y:S04]  /*7d70*/  @P1 STS [R194+0x3004], RZ ;  /* 0x003004ffc2001388 */ /* 0x0003e80000000800 */
[----:B------:R1:W-:Y:S04]  /*7d80*/  @P1 STS [R194+0x3008], RZ ;  /* 0x003008ffc2001388 */ /* 0x0003e80000000800 */
[----:B------:R1:W-:Y:S01]  /*7d90*/  @P1 STS [R194+0x300c], RZ ;  /* 0x00300cffc2001388 */ /* 0x0003e20000000800 */
[----:B--2---:R-:W2:Y:S01]  /*7da0*/  @!P1 LDC R5, c[0x0][0x244] ;  /* 0x00009100ff059b82 */ /* 0x004ea20000000800 */
[C---:B------:R-:W-:Y:S01]  /*7db0*/  @!P1 LEA R20, P2, R6.reuse, R138, 0x1 ;  /* 0x0000008a06149211 */ /* 0x040fe200078408ff */
[----:B--2---:R-:W-:Y:S04]  /*7dc0*/  @!P1 IMAD R5, R5, 0x60, RZ ;  /* 0x0000006005059824 */ /* 0x004fe800078e02ff */
[----:B------:R-:W-:Y:S05]  /*7dd0*/  @!P1 IMAD.IADD R5, R7, 0x1, R5 ;  /* 0x0000000107059824 */ /* 0x000fea00078e0205 */
[----:B------:R-:W-:Y:S01]  /*7de0*/  @!P1 LEA.HI.X R21, R6, R137, R5, 0x1, P2 ;  /* 0x0000008906159211 */ /* 0x000fe200010f0c05 */
[----:B------:R-:W-:Y:S05]  /*7df0*/  @!P1 VIADD R5, R136, UR9 ;  /* 0x0000000988059c36 */ /* 0x000fea0008000000 */
[----:B------:R-:W-:Y:S01]  /*7e00*/  @!PT LDS RZ, [RZ] ;  /* 0x00000000fffff984 */ /* 0x000fe20000000800 */
[----:B------:R-:W-:Y:S01]  /*7e10*/  @!PT LDS RZ, [RZ] ;  /* 0x00000000fffff984 */ /* 0x000fe20000000800 */
[----:B------:R-:W-:Y:S01]  /*7e20*/  @!PT LDS RZ, [RZ] ;  /* 0x00000000fffff984 */ /* 0x000fe20000000800 */
[----:B------:R1:W-:Y:S04]  /*7e30*/  @!P1 LDGSTS.E.BYPASS.LTC128B.128 [R5+0x3000], desc[UR10][R20.64] ;  /* 0x0300000014059fae */ /* 0x0003e8000b901d4a */
[----:B------:R-:W0:Y:S02]  /*7e40*/  LDGDEPBAR ;  /* 0x00000000000079af */ /* 0x000e240000000000 */
.L_x_1817:
[----:B------:R-:W3:Y:S01]  /*7e50*/  LDL.LU R136, [R1+0x4] ;  /* 0x0000040001887983 */ /* 0x000ee20000300800 */
[C---:B-----5:R-:W-:Y:S01]  /*7e60*/  FADD.FTZ R10, -R0.reuse, R10 ;  /* 0x0000000a000a7221 */ /* 0x060fe20000010100 */
[----:B------:R-:W-:Y:S01]  /*7e70*/  FADD.FTZ R11, -R0, R11 ;  /* 0x0000000b000b7221 */ /* 0x000fe20000010100 */
[----:B-1----:R-:W-:Y:S01]  /*7e80*/  FFMA.FTZ R16, -R181, R181, 1 ;  /* 0x3f800000b5107423 */ /* 0x002fe200000101b5 */
[----:B------:R-:W4:Y:S01]  /*7e90*/  LDL.LU R65, [R1] ;  /* 0x0000000001417983 */ /* 0x000f220000300800 */
[----:B------:R-:W-:Y:S01]  /*7ea0*/  FFMA.FTZ R7, -R180, R180, 1 ;  /* 0x3f800000b4077423 */ /* 0x000fe200000101b4 */
[C---:B------:R-:W-:Y:S01]  /*7eb0*/  FADD.FTZ R19, -R4.reuse, R19 ;  /* 0x0000001304137221 */ /* 0x040fe20000010100 */
[----:B------:R-:W-:Y:S01]  /*7ec0*/  FADD.FTZ R18, -R4, R18 ;  /* 0x0000001204127221 */ /* 0x000fe20000010100 */
[----:B------:R-:W2:Y:S01]  /*7ed0*/  LDL R142, [R1+0xc] ;  /* 0x00000c00018e7983 */ /* 0x000ea20000100800 */
[----:B------:R-:W-:Y:S01]  /*7ee0*/  FFMA.FTZ R6, -R174, R174, 1 ;  /* 0x3f800000ae067423 */ /* 0x000fe200000101ae */
[----:B------:R-:W-:Y:S01]  /*7ef0*/  FADD.FTZ R22, -R4, R22 ;  /* 0x0000001604167221 */ /* 0x000fe20000010100 */
[----:B------:R-:W-:Y:S01]  /*7f00*/  FFMA.FTZ R5, -R171, R171, 1 ;  /* 0x3f800000ab057423 */ /* 0x000fe200000101ab */
[----:B------:R-:W2:Y:S01]  /*7f10*/  LDL R141, [R1+0x14] ;  /* 0x00001400018d7983 */ /* 0x000ea20000100800 */
[----:B------:R-:W-:Y:S01]  /*7f20*/  FMUL.FTZ R21, R16, UR6 ;  /* 0x0000000610157c20 */ /* 0x000fe20008410000 */
[----:B------:R-:W-:Y:S01]  /*7f30*/  FMUL.FTZ R19, R231, R19 ;  /* 0x00000013e7137220 */ /* 0x000fe20000410000 */
[----:B------:R-:W-:Y:S01]  /*7f40*/  FMUL.FTZ R18, R232, R18 ;  /* 0x00000012e8127220 */ /* 0x000fe20000410000 */
[----:B------:R-:W2:Y:S01]  /*7f50*/  LDL R140, [R1+0x24] ;  /* 0x00002400018c7983 */ /* 0x000ea20000100800 */
[----:B------:R-:W-:Y:S01]  /*7f60*/  FMUL.FTZ R16, R7, UR6 ;  /* 0x0000000607107c20 */ /* 0x000fe20008410000 */
[----:B------:R-:W-:Y:S01]  /*7f70*/  FADD.FTZ R23, -R4, R23 ;  /* 0x0000001704177221 */ /* 0x000fe20000010100 */
[----:B------:R-:W-:Y:S01]  /*7f80*/  FMUL.FTZ R22, R222, R22 ;  /* 0x00000016de167220 */ /* 0x000fe20000410000 */
[----:B------:R-:W2:Y:S01]  /*7f90*/  LDL R139, [R1+0x20] ;  /* 0x00002000018b7983 */ /* 0x000ea20000100800 */
[----:B------:R-:W-:Y:S01]  /*7fa0*/  FMUL.FTZ R7, R6, UR6 ;  /* 0x0000000606077c20 */ /* 0x000fe20008410000 */
[----:B------:R-:W-:Y:S01]  /*7fb0*/  FMUL.FTZ R6, R5, UR6 ;  /* 0x0000000605067c20 */ /* 0x000fe20008410000 */
[----:B------:R-:W-:Y:S01]  /*7fc0*/  FMUL.FTZ R18, R18, R21 ;  /* 0x0000001512127220 */ /* 0x000fe20000410000 */
[----:B------:R-:W2:Y:S01]  /*7fd0*/  LDL R138, [R1+0x8] ;  /* 0x00000800018a7983 */ /* 0x000ea20000100800 */
[----:B------:R-:W-:Y:S01]  /*7fe0*/  FMUL.FTZ R5, R19, R16 ;  /* 0x0000001013057220 */ /* 0x000fe20000410000 */
[----:B------:R-:W-:Y:S01]  /*7ff0*/  FMUL.FTZ R17, R37, R36 ;  /* 0x0000002425117220 */ /* 0x000fe20000410000 */
[----:B------:R-:W-:Y:S01]  /*8000*/  FMUL.FTZ R20, R48, R33 ;  /* 0x0000002130147220 */ /* 0x000fe20000410000 */
[----:B------:R-:W2:Y:S01]  /*8010*/  LDL R137, [R1+0x10] ;  /* 0x0000100001897983 */ /* 0x000ea20000100800 */
[----:B------:R-:W-:Y:S01]  /*8020*/  FMUL.FTZ R23, R221, R23 ;  /* 0x00000017dd177220 */ /* 0x000fe20000410000 */
[----:B------:R-:W-:Y:S01]  /*8030*/  FMUL.FTZ R22, R22, R7 ;  /* 0x0000000716167220 */ /* 0x000fe20000410000 */
[----:B------:R-:W-:Y:S01]  /*8040*/  FFMA.FTZ R16, -R165, R165, 1 ;  /* 0x3f800000a5107423 */ /* 0x000fe200000101a5 */
[----:B------:R-:W-:Y:S01]  /*8050*/  FFMA.FTZ R7, -R164, R164, 1 ;  /* 0x3f800000a4077423 */ /* 0x000fe200000101a4 */
[----:B------:R-:W-:Y:S01]  /*8060*/  F2FP.BF16.F32.PACK_AB R5, R5, R18 ;  /* 0x000000120505723e */ /* 0x000fe200000010ff */
[----:B------:R-:W-:Y:S01]  /*8070*/  FMUL.FTZ R23, R23, R6 ;  /* 0x0000000617177220 */ /* 0x000fe20000410000 */
[----:B------:R-:W-:Y:S01]  /*8080*/  F2FP.BF16.F32.PACK_AB R6, R17, R20 ;  /* 0x000000141106723e */ /* 0x000fe200000010ff */
[----:B------:R-:W-:Y:S01]  /*8090*/  FMUL.FTZ R18, R16, UR6 ;  /* 0x0000000610127c20 */ /* 0x000fe20008410000 */
[----:B------:R-:W-:Y:S01]  /*80a0*/  FMUL.FTZ R17, R7, UR6 ;  /* 0x0000000607117c20 */ /* 0x000fe20008410000 */
[C---:B------:R-:W-:Y:S01]  /*80b0*/  FADD.FTZ R38, -R4.reuse, R38 ;  /* 0x0000002604267221 */ /* 0x040fe20000010100 */
[----:B------:R-:W-:Y:S01]  /*80c0*/  FFMA.FTZ R16, -R161, R161, 1 ;  /* 0x3f800000a1107423 */ /* 0x000fe200000101a1 */
[----:B------:R-:W-:Y:S01]  /*80d0*/  FADD.FTZ R39, -R4, R39 ;  /* 0x0000002704277221 */ /* 0x000fe20000010100 */
[----:B------:R-:W-:Y:S01]  /*80e0*/  FFMA.FTZ R7, -R160, R160, 1 ;  /* 0x3f800000a0077423 */ /* 0x000fe200000101a0 */
[----:B------:R-:W-:Y:S01]  /*80f0*/  FMUL.FTZ R38, R204, R38 ;  /* 0x00000026cc267220 */ /* 0x000fe20000410000 */
[----:B------:R-:W-:Y:S01]  /*8100*/  FMUL.FTZ R16, R16, UR6 ;  /* 0x0000000610107c20 */ /* 0x000fe20008410000 */
[----:B------:R-:W-:Y:S01]  /*8110*/  FMUL.FTZ R39, R203, R39 ;  /* 0x00000027cb277220 */ /* 0x000fe20000410000 */
[----:B------:R-:W-:Y:S01]  /*8120*/  FMUL.FTZ R7, R7, UR6 ;  /* 0x0000000607077c20 */ /* 0x000fe20008410000 */
[----:B------:R-:W-:Y:S01]  /*8130*/  F2FP.BF16.F32.PACK_AB R36, R23, R22 ;  /* 0x000000161724723e */ /* 0x000fe200000010ff */
[----:B------:R-:W-:Y:S01]  /*8140*/  FMUL.FTZ R38, R38, R16 ;  /* 0x0000001026267220 */ /* 0x000fe20000410000 */
[C---:B------:R-:W-:Y:S01]  /*8150*/  FADD.FTZ R50, -R4.reuse, R50 ;  /* 0x0000003204327221 */ /* 0x040fe20000010100 */
[----:B------:R-:W-:Y:S01]  /*8160*/  FMUL.FTZ R22, R39, R7 ;  /* 0x0000000727167220 */ /* 0x000fe20000410000 */
[----:B------:R-:W-:Y:S01]  /*8170*/  FFMA.FTZ R16, -R157, R157, 1 ;  /* 0x3f8000009d107423 */ /* 0x000fe2000001019d */
[----:B------:R-:W-:Y:S01]  /*8180*/  FADD.FTZ R51, -R4, R51 ;  /* 0x0000003304337221 */ /* 0x000fe20000010100 */
[----:B------:R-:W-:Y:S01]  /*8190*/  FFMA.FTZ R7, -R156, R156, 1 ;  /* 0x3f8000009c077423 */ /* 0x000fe2000001019c */
[C---:B------:R-:W-:Y:S01]  /*81a0*/  FADD.FTZ R34, -R4.reuse, R34 ;  /* 0x0000002204227221 */ /* 0x040fe20000010100 */
[----:B------:R-:W-:Y:S01]  /*81b0*/  FADD.FTZ R35, -R4, R35 ;  /* 0x0000002304237221 */ /* 0x000fe20000010100 */
[----:B------:R-:W-:Y:S01]  /*81c0*/  FMUL.FTZ R50, R177, R50 ;  /* 0x00000032b1327220 */ /* 0x000fe20000410000 */
[----:B------:R-:W-:Y:S01]  /*81d0*/  FMUL.FTZ R16, R16, UR6 ;  /* 0x0000000610107c20 */ /* 0x000fe20008410000 */
[C---:B------:R-:W-:Y:S01]  /*81e0*/  FADD.FTZ R54, -R4.reuse, R54 ;  /* 0x0000003604367221 */ /* 0x040fe20000010100 */
[C---:B------:R-:W-:Y:S01]  /*81f0*/  FADD.FTZ R55, -R4.reuse, R55 ;  /* 0x0000003704377221 */ /* 0x040fe20000010100 */
[C---:B------:R-:W-:Y:S01]  /*8200*/  FADD.FTZ R66, -R4.reuse, R66 ;  /* 0x0000004204427221 */ /* 0x040fe20000010100 */
[----:B------:R-:W-:Y:S01]  /*8210*/  FADD.FTZ R67, -R4, R67 ;  /* 0x0000004304437221 */ /* 0x000fe20000010100 */
[----:B------:R-:W-:Y:S01]  /*8220*/  FMUL.FTZ R51, R176, R51 ;  /* 0x00000033b0337220 */ /* 0x000fe20000410000 */
[----:B------:R-:W-:Y:S01]  /*8230*/  FMUL.FTZ R7, R7, UR6 ;  /* 0x0000000607077c20 */ /* 0x000fe20008410000 */
[----:B------:R-:W-:Y:S01]  /*8240*/  FFMA.FTZ R4, -R152, R152, 1 ;  /* 0x3f80000098047423 */ /* 0x000fe20000010198 */
[----:B------:R-:W-:Y:S01]  /*8250*/  FMUL.FTZ R50, R50, R16 ;  /* 0x0000001032327220 */ /* 0x000fe20000410000 */
[----:B------:R-:W-:Y:S01]  /*8260*/  FMUL.FTZ R67, R166, R67 ;  /* 0x00000043a6437220 */ /* 0x000fe20000410000 */
[----:B------:R-:W-:Y:S01]  /*8270*/  FMUL.FTZ R21, R51, R7 ;  /* 0x0000000733157220 */ /* 0x000fe20000410000 */
[----:B------:R-:W-:Y:S01]  /*8280*/  FMUL.FTZ R4, R4, UR6 ;  /* 0x0000000604047c20 */ /* 0x000fe20008410000 */
[----:B------:R-:W-:Y:S01]  /*8290*/  FFMA.FTZ R16, -R154, R154, 1 ;  /* 0x3f8000009a107423 */ /* 0x000fe2000001019a */
[----:B------:R-:W-:Y:S01]  /*82a0*/  FFMA.FTZ R7, -R153, R153, 1 ;  /* 0x3f80000099077423 */ /* 0x000fe20000010199 */
[----:B------:R-:W-:Y:S01]  /*82b0*/  FMUL.FTZ R55, R170, R55 ;  /* 0x00000037aa377220 */ /* 0x000fe20000410000 */
[----:B------:R-:W-:Y:S01]  /*82c0*/  FMUL.FTZ R33, R67, R4 ;  /* 0x0000000443217220 */ /* 0x000fe20000410000 */
[----:B------:R-:W-:Y:S01]  /*82d0*/  FMUL.FTZ R16, R16, UR6 ;  /* 0x0000000610107c20 */ /* 0x000fe20008410000 */
[----:B------:R-:W-:Y:S01]  /*82e0*/  FMUL.FTZ R66, R167, R66 ;  /* 0x00000042a7427220 */ /* 0x000fe20000410000 */
[----:B------:R-:W-:Y:S01]  /*82f0*/  FMUL.FTZ R7, R7, UR6 ;  /* 0x0000000607077c20 */ /* 0x000fe20008410000 */
[C---:B------:R-:W-:Y:S01]  /*8300*/  FADD.FTZ R8, -R2.reuse, R8 ;  /* 0x0000000802087221 */ /* 0x040fe20000010100 */
[----:B------:R-:W-:Y:S01]  /*8310*/  FADD.FTZ R13, -R2, R13 ;  /* 0x0000000d020d7221 */ /* 0x000fe20000010100 */
[----:B------:R-:W-:Y:S01]  /*8320*/  FFMA.FTZ R4, -R207, R207, 1 ;  /* 0x3f800000cf047423 */ /* 0x000fe200000101cf */
[----:B------:R-:W-:Y:S01]  /*8330*/  FMUL.FTZ R32, R55, R16 ;  /* 0x0000001037207220 */ /* 0x000fe20000410000 */
        /* <DEDUP_REMOVED lines=8> */
[----:B------:R-:W-:Y:S01]  /*83c0*/  FMUL.FTZ R35, R209, R35 ;  /* 0x00000023d1237220 */ /* 0x000fe20000410000 */
[----:B------:R-:W-:Y:S01]  /*83d0*/  FMUL.FTZ R13, R13, R4 ;  /* 0x000000040d0d7220 */ /* 0x000fe20000410000 */
[----:B------:R-:W-:Y:S01]  /*83e0*/  FADD.FTZ R29, -R2, R29 ;  /* 0x0000001d021d7221 */ /* 0x000fe20000010100 */
[----:B------:R-:W-:Y:S01]  /*83f0*/  FMUL.FTZ R9, R247, R9 ;  /* 0x00000009f7097220 */ /* 0x000fe20000410000 */
[----:B------:R-:W-:Y:S01]  /*8400*/  FMUL.FTZ R8, R8, UR6 ;  /* 0x0000000608087c20 */ /* 0x000fe20008410000 */
[----:B------:R-:W-:Y:S01]  /*8410*/  FMUL.FTZ R7, R7, UR6 ;  /* 0x0000000607077c20 */ /* 0x000fe20008410000 */
[----:B------:R-:W-:Y:S01]  /*8420*/  FFMA.FTZ R4, -R197, R197, 1 ;  /* 0x3f800000c5047423 */ /* 0x000fe200000101c5 */
[----:B------:R-:W-:Y:S01]  /*8430*/  FMUL.FTZ R18, R34, R18 ;  /* 0x0000001222127220 */ /* 0x000fe20000410000 */
[----:B------:R-:W-:Y:S01]  /*8440*/  FMUL.FTZ R23, R35, R17 ;  /* 0x0000001123177220 */ /* 0x000fe20000410000 */
[----:B------:R-:W-:Y:S01]  /*8450*/  FMUL.FTZ R29, R235, R29 ;  /* 0x0000001deb1d7220 */ /* 0x000fe20000410000 */
[----:B------:R-:W-:Y:S01]  /*8460*/  FMUL.FTZ R16, R16, R8 ;  /* 0x0000000810107220 */ /* 0x000fe20000410000 */
[----:B------:R-:W-:Y:S01]  /*8470*/  FMUL.FTZ R9, R9, R7 ;  /* 0x0000000709097220 */ /* 0x000fe20000410000 */
[----:B------:R-:W-:Y:S01]  /*8480*/  FMUL.FTZ R4, R4, UR6 ;  /* 0x0000000604047c20 */ /* 0x000fe20008410000 */
[----:B------:R-:W-:Y:S01]  /*8490*/  F2FP.BF16.F32.PACK_AB R23, R23, R18 ;  /* 0x000000121717723e */ /* 0x000fe200000010ff */
[C---:B------:R-:W-:Y:S01]  /*84a0*/  FADD.FTZ R12, -R2.reuse, R12 ;  /* 0x0000000c020c7221 */ /* 0x040fe20000010100 */
[----:B------:R-:W-:Y:S01]  /*84b0*/  FADD.FTZ R25, -R2, R25 ;  /* 0x0000001902197221 */ /* 0x000fe20000010100 */
[----:B------:R-:W-:Y:S01]  /*84c0*/  FMUL.FTZ R18, R29, R4 ;  /* 0x000000041d127220 */ /* 0x000fe20000410000 */
[----:B------:R-:W-:Y:S01]  /*84d0*/  F2FP.BF16.F32.PACK_AB R4, R9, R16 ;  /* 0x000000100904723e */ /* 0x000fe200000010ff */
[----:B------:R-:W-:Y:S01]  /*84e0*/  FMUL.FTZ R12, R244, R12 ;  /* 0x0000000cf40c7220 */ /* 0x000fe20000410000 */
[----:B------:R-:W-:Y:S01]  /*84f0*/  FFMA.FTZ R7, -R201, R201, 1 ;  /* 0x3f800000c9077423 */ /* 0x000fe200000101c9 */
[----:B------:R-:W-:Y:S01]  /*8500*/  FMUL.FTZ R25, R239, R25 ;  /* 0x00000019ef197220 */ /* 0x000fe20000410000 */
[C---:B------:R-:W-:Y:S01]  /*8510*/  FADD.FTZ R28, -R2.reuse, R28 ;  /* 0x0000001c021c7221 */ /* 0x040fe20000010100 */
[C---:B------:R-:W-:Y:S01]  /*8520*/  FADD.FTZ R41, -R2.reuse, R41 ;  /* 0x0000002902297221 */ /* 0x040fe20000010100 */
[----:B------:R-:W-:Y:S01]  /*8530*/  FMUL.FTZ R7, R7, UR6 ;  /* 0x0000000607077c20 */ /* 0x000fe20008410000 */
[----:B------:R-:W-:Y:S01]  /*8540*/  FADD.FTZ R24, -R2, R24 ;  /* 0x0000001802187221 */ /* 0x000fe20000010100 */
[----:B------:R-:W-:Y:S01]  /*8550*/  FMUL.FTZ R28, R236, R28 ;  /* 0x0000001cec1c7220 */ /* 0x000fe20000410000 */
[----:B------:R-:W-:Y:S01]  /*8560*/  FMUL.FTZ R41, R226, R41 ;  /* 0x00000029e2297220 */ /* 0x000fe20000410000 */
[----:B------:R-:W-:Y:S01]  /*8570*/  FMUL.FTZ R19, R25, R7 ;  /* 0x0000000719137220 */ /* 0x000fe20000410000 */
[----:B------:R-:W-:Y:S01]  /*8580*/  FFMA.FTZ R7, -R182, R182, 1 ;  /* 0x3f800000b6077423 */ /* 0x000fe200000101b6 */
[C---:B------:R-:W-:Y:S01]  /*8590*/  FADD.FTZ R40, -R2.reuse, R40 ;  /* 0x0000002802287221 */ /* 0x040fe20000010100 */
[C---:B------:R-:W-:Y:S01]  /*85a0*/  FADD.FTZ R44, -R2.reuse, R44 ;  /* 0x0000002c022c7221 */ /* 0x040fe20000010100 */
[C---:B------:R-:W-:Y:S01]  /*85b0*/  FADD.FTZ R45, -R2.reuse, R45 ;  /* 0x0000002d022d7221 */ /* 0x040fe20000010100 */
[----:B------:R-:W-:Y:S01]  /*85c0*/  FMUL.FTZ R7, R7, UR6 ;  /* 0x0000000607077c20 */ /* 0x000fe20008410000 */
[C---:B------:R-:W-:Y:S01]  /*85d0*/  FADD.FTZ R56, -R2.reuse, R56 ;  /* 0x0000003802387221 */ /* 0x040fe20000010100 */
[C---:B------:R-:W-:Y:S01]  /*85e0*/  FADD.FTZ R57, -R2.reuse, R57 ;  /* 0x0000003902397221 */ /* 0x040fe20000010100 */
[C---:B------:R-:W-:Y:S01]  /*85f0*/  FADD.FTZ R60, -R2.reuse, R60 ;  /* 0x0000003c023c7221 */ /* 0x040fe20000010100 */
[----:B------:R-:W-:Y:S01]  /*8600*/  FADD.FTZ R61, -R2, R61 ;  /* 0x0000003d023d7221 */ /* 0x000fe20000010100 */
[----:B------:R-:W-:Y:S01]  /*8610*/  FFMA.FTZ R2, -R162, R162, 1 ;  /* 0x3f800000a2027423 */ /* 0x000fe200000101a2 */
[----:B------:R-:W-:Y:S01]  /*8620*/  FMUL.FTZ R44, R219, R44 ;  /* 0x0000002cdb2c7220 */ /* 0x000fe20000410000 */
[----:B------:R-:W-:Y:S01]  /*8630*/  FMUL.FTZ R45, R217, R45 ;  /* 0x0000002dd92d7220 */ /* 0x000fe20000410000 */
[----:B------:R-:W-:Y:S01]  /*8640*/  FFMA.FTZ R8, -R202, R202, 1 ;  /* 0x3f800000ca087423 */ /* 0x000fe200000101ca */
[----:B------:R-:W-:Y:S01]  /*8650*/  FFMA.FTZ R17, -R155, R155, 1 ;  /* 0x3f8000009b117423 */ /* 0x000fe2000001019b */
[----:B------:R-:W-:Y:S01]  /*8660*/  FMUL.FTZ R61, R178, R61 ;  /* 0x0000003db23d7220 */ /* 0x000fe20000410000 */
[----:B------:R-:W-:Y:S01]  /*8670*/  FMUL.FTZ R24, R240, R24 ;  /* 0x00000018f0187220 */ /* 0x000fe20000410000 */
[----:B------:R-:W-:Y:S01]  /*8680*/  FMUL.FTZ R8, R8, UR6 ;  /* 0x0000000608087c20 */ /* 0x000fe20008410000 */
        /* <DEDUP_REMOVED lines=8> */
[C---:B------:R-:W-:Y:S01]  /*8710*/  FADD.FTZ R15, -R0.reuse, R15 ;  /* 0x0000000f000f7221 */ /* 0x040fe20000010100 */
[----:B------:R-:W-:Y:S01]  /*8720*/  FADD.FTZ R14, -R0, R14 ;  /* 0x0000000e000e7221 */ /* 0x000fe20000010100 */
[----:B------:R-:W-:Y:S01]  /*8730*/  FMUL.FTZ R8, R8, UR6 ;  /* 0x0000000608087c20 */ /* 0x000fe20008410000 */
[----:B------:R-:W-:Y:S01]  /*8740*/  FADD.FTZ R26, -R0, R26 ;  /* 0x0000001a001a7221 */ /* 0x000fe20000010100 */
[----:B------:R-:W-:Y:S01]  /*8750*/  FMUL.FTZ R15, R251, R15 ;  /* 0x0000000ffb0f7220 */ /* 0x000fe20000410000 */
[----:B------:R-:W-:Y:S01]  /*8760*/  FMUL.FTZ R14, R252, R14 ;  /* 0x0000000efc0e7220 */ /* 0x000fe20000410000 */
        /* <DEDUP_REMOVED lines=12> */
[----:B------:R-:W-:Y:S01]  /*8830*/  F2FP.BF16.F32.PACK_AB R19, R19, R24 ;  /* 0x000000181313723e */ /* 0x000fe200000010ff */
[C---:B------:R-:W-:Y:S01]  /*8840*/  FADD.FTZ R58, -R0.reuse, R58 ;  /* 0x0000003a003a7221 */ /* 0x040fe20000010100 */
[----:B------:R-:W-:Y:S01]  /*8850*/  FMUL.FTZ R31, R245, R31 ;  /* 0x0000001ff51f7220 */ /* 0x000fe20000410000 */
[C---:B------:R-:W-:Y:S01]  /*8860*/  FADD.FTZ R59, -R0.reuse, R59 ;  /* 0x0000003b003b7221 */ /* 0x040fe20000010100 */
[----:B------:R-:W-:Y:S01]  /*8870*/  FADD.FTZ R47, -R0, R47 ;  /* 0x0000002f002f7221 */ /* 0x000fe20000010100 */
[----:B------:R-:W-:Y:S01]  /*8880*/  FMUL.FTZ R58, R234, R58 ;  /* 0x0000003aea3a7220 */ /* 0x000fe20000410000 */
[----:B------:R-:W-:Y:S01]  /*8890*/  F2FP.BF16.F32.PACK_AB R22, R22, R38 ;  /* 0x000000261616723e */ /* 0x000fe200000010ff */
[----:B------:R-:W-:Y:S01]  /*88a0*/  FMUL.FTZ R59, R233, R59 ;  /* 0x0000003be93b7220 */ /* 0x000fe20000410000 */
[----:B------:R-:W-:Y:S01]  /*88b0*/  FMUL.FTZ R47, R237, R47 ;  /* 0x0000002fed2f7220 */ /* 0x000fe20000410000 */
[C---:B------:R-:W-:Y:S01]  /*88c0*/  FADD.FTZ R42, -R0.reuse, R42 ;  /* 0x0000002a002a7221 */ /* 0x040fe20000010100 */
[C---:B------:R-:W-:Y:S01]  /*88d0*/  FADD.FTZ R62, -R0.reuse, R62 ;  /* 0x0000003e003e7221 */ /* 0x040fe20000010100 */
[----:B------:R-:W-:Y:S01]  /*88e0*/  F2FP.BF16.F32.PACK_AB R21, R21, R50 ;  /* 0x000000321515723e */ /* 0x000fe200000010ff */
[----:B------:R-:W-:Y:S01]  /*88f0*/  FADD.FTZ R63, -R0, R63 ;  /* 0x0000003f003f7221 */ /* 0x000fe20000010100 */
[----:B------:R-:W-:Y:S01]  /*8900*/  FMUL.FTZ R42, R242, R42 ;  /* 0x0000002af22a7220 */ /* 0x000fe20000410000 */
[----:B------:R-:W-:Y:S01]  /*8910*/  FMUL.FTZ R62, R230, R62 ;  /* 0x0000003ee63e7220 */ /* 0x000fe20000410000 */
[----:B------:R-:W-:Y:S01]  /*8920*/  FFMA.FTZ R0, -R173, R173, 1 ;  /* 0x3f800000ad007423 */ /* 0x000fe200000101ad */
[----:B------:R-:W-:Y:S01]  /*8930*/  FMUL.FTZ R63, R225, R63 ;  /* 0x0000003fe13f7220 */ /* 0x000fe20000410000 */
[----:B------:R-:W-:Y:S01]  /*8940*/  F2FP.BF16.F32.PACK_AB R32, R32, R54 ;  /* 0x000000362020723e */ /* 0x000fe200000010ff */
[----:B------:R-:W1:Y:S01]  /*8950*/  S2R R151, SR_TID.X ;  /* 0x0000000000977919 */ /* 0x000e620000002100 */
[----:B------:R-:W-:Y:S01]  /*8960*/  FMUL.FTZ R0, R0, UR6 ;  /* 0x0000000600007c20 */ /* 0x000fe20008410000 */
[----:B------:R-:W-:Y:S02]  /*8970*/  F2FP.BF16.F32.PACK_AB R33, R33, R66 ;  /* 0x000000422121723e */ /* 0x000fe400000010ff */
[----:B------:R-:W-:Y:S01]  /*8980*/  SHF.L.U32 R40, R192, 0x1, RZ ;  /* 0x00000001c0287819 */ /* 0x000fe200000006ff */
[----:B------:R-:W1:Y:S02]  /*8990*/  S2R R152, SR_TID.X ;  /* 0x0000000000987919 */ /* 0x000e640000002100 */
[----:B-1----:R-:W-:Y:S04]  /*89a0*/  SHF.R.S32.HI R151, RZ, 0x1f, R151 ;  /* 0x0000001fff977819 */ /* 0x002fe80000011497 */
[----:B------:R-:W-:Y:S04]  /*89b0*/  LEA.HI R151, R151, R152, RZ, 0x3 ;  /* 0x0000009897977211 */ /* 0x000fe800078f18ff */
[----:B------:R-:W-:Y:S01]  /*89c0*/  SHF.R.S32.HI R151, RZ, 0x3, R151 ;  /* 0x00000003ff977819 */ /* 0x000fe20000011497 */
[----:B---3--:R-:W-:Y:S02]  /*89d0*/  FMUL.FTZ R10, R136, R10 ;  /* 0x0000000a880a7220 */ /* 0x008fe40000410000 */
[----:B------:R-:W3:Y:S01]  /*89e0*/  LDL R136, [R1+0x1c] ;  /* 0x00001c0001887983 */ /* 0x000ee20000100800 */
[----:B----4-:R-:W-:Y:S03]  /*89f0*/  FMUL.FTZ R11, R65, R11 ;  /* 0x0000000b410b7220 */ /* 0x010fe60000410000 */
[----:B------:R-:W4:Y:S04]  /*8a00*/  LDL R65, [R1+0x18] ;  /* 0x0000180001417983 */ /* 0x000f280000100800 */
[----:B--2---:R-:W-:Y:S04]  /*8a10*/  STS [R142+0x14000], R132 ;  /* 0x014000848e007388 */ /* 0x004fe80000000800 */
[----:B------:R1:W-:Y:S04]  /*8a20*/  STS [R142+0x14400], R6 ;  /* 0x014400068e007388 */ /* 0x0003e80000000800 */
[----:B------:R-:W-:Y:S04]  /*8a30*/  STS [R141+0x14000], R133 ;  /* 0x014000858d007388 */ /* 0x000fe80000000800 */
[----:B------:R2:W-:Y:S04]  /*8a40*/  STS [R141+0x14400], R5 ;  /* 0x014400058d007388 */ /* 0x0005e80000000800 */
[----:B------:R2:W-:Y:S01]  /*8a50*/  STS [R142+0x16000], R4 ;  /* 0x016000048e007388 */ /* 0x0005e20000000800 */
[----:B-1----:R-:W-:Y:S04]  /*8a60*/  FFMA.FTZ R6, -R208, R208, 1 ;  /* 0x3f800000d0067423 */ /* 0x002fe800000101d0 */
[----:B------:R-:W-:Y:S04]  /*8a70*/  FMUL.FTZ R6, R6, UR6 ;  /* 0x0000000606067c20 */ /* 0x000fe80008410000 */
[----:B------:R-:W-:Y:S01]  /*8a80*/  FMUL.FTZ R12, R12, R6 ;  /* 0x000000060c0c7220 */ /* 0x000fe20000410000 */
[----:B------:R-:W-:Y:S01]  /*8a90*/  FFMA.FTZ R6, -R198, R198, 1 ;  /* 0x3f800000c6067423 */ /* 0x000fe200000101c6 */
[----:B--2---:R-:W-:Y:S01]  /*8aa0*/  FFMA.FTZ R5, -R168, R168, 1 ;  /* 0x3f800000a8057423 */ /* 0x004fe200000101a8 */
[----:B------:R-:W-:Y:S02]  /*8ab0*/  FFMA.FTZ R4, -R229, R229, 1 ;  /* 0x3f800000e5047423 */ /* 0x000fe400000101e5 */
[----:B------:R-:W-:Y:S01]  /*8ac0*/  FMUL.FTZ R6, R6, UR6 ;  /* 0x0000000606067c20 */ /* 0x000fe20008410000 */
[----:B------:R-:W-:Y:S01]  /*8ad0*/  F2FP.BF16.F32.PACK_AB R20, R13, R12 ;  /* 0x0000000c0d14723e */ /* 0x000fe200000010ff */
[----:B------:R-:W-:Y:S01]  /*8ae0*/  FMUL.FTZ R13, R41, R7 ;  /* 0x00000007290d7220 */ /* 0x000fe20000410000 */
[----:B------:R-:W-:Y:S01]  /*8af0*/  FMUL.FTZ R5, R5, UR6 ;  /* 0x0000000605057c20 */ /* 0x000fe20008410000 */
[----:B------:R-:W-:Y:S01]  /*8b00*/  FMUL.FTZ R28, R28, R6 ;  /* 0x000000061c1c7220 */ /* 0x000fe20000410000 */
[----:B------:R-:W-:Y:S01]  /*8b10*/  FFMA.FTZ R6, -R169, R169, 1 ;  /* 0x3f800000a9067423 */ /* 0x000fe200000101a9 */
[----:B------:R-:W-:Y:S01]  /*8b20*/  FMUL.FTZ R7, R2, UR6 ;  /* 0x0000000602077c20 */ /* 0x000fe20008410000 */
[----:B------:R-:W-:Y:S01]  /*8b30*/  FFMA.FTZ R2, -R158, R158, 1 ;  /* 0x3f8000009e027423 */ /* 0x000fe2000001019e */
[----:B------:R-:W-:Y:S01]  /*8b40*/  FMUL.FTZ R12, R45, R5 ;  /* 0x000000052d0c7220 */ /* 0x000fe20000410000 */
[----:B------:R-:W-:Y:S01]  /*8b50*/  FMUL.FTZ R6, R6, UR6 ;  /* 0x0000000606067c20 */ /* 0x000fe20008410000 */
[----:B------:R-:W-:Y:S01]  /*8b60*/  FFMA.FTZ R5, -R159, R159, 1 ;  /* 0x3f8000009f057423 */ /* 0x000fe2000001019f */
[----:B------:R-:W-:Y:S01]  /*8b70*/  FMUL.FTZ R2, R2, UR6 ;  /* 0x0000000602027c20 */ /* 0x000fe20008410000 */
[----:B------:R-:W-:Y:S01]  /*8b80*/  F2FP.BF16.F32.PACK_AB R13, R13, R8 ;  /* 0x000000080d0d723e */ /* 0x000fe200000010ff */
[----:B------:R-:W-:Y:S01]  /*8b90*/  FMUL.FTZ R44, R44, R6 ;  /* 0x000000062c2c7220 */ /* 0x000fe20000410000 */
[----:B------:R-:W-:Y:S01]  /*8ba0*/  FFMA.FTZ R6, -R163, R163, 1 ;  /* 0x3f800000a3067423 */ /* 0x000fe200000101a3 */
[----:B------:R-:W-:Y:S01]  /*8bb0*/  FMUL.FTZ R16, R61, R2 ;  /* 0x000000023d107220 */ /* 0x000fe20000410000 */
[----:B------:R-:W-:Y:S01]  /*8bc0*/  FMUL.FTZ R5, R5, UR6 ;  /* 0x0000000605057c20 */ /* 0x000fe20008410000 */
[----:B------:R-:W-:Y:S01]  /*8bd0*/  FFMA.FTZ R2, -R228, R228, 1 ;  /* 0x3f800000e4027423 */ /* 0x000fe200000101e4 */
[----:B------:R-:W-:Y:S01]  /*8be0*/  FMUL.FTZ R6, R6, UR6 ;  /* 0x0000000606067c20 */ /* 0x000fe20008410000 */
[----:B------:R-:W-:Y:S01]  /*8bf0*/  FMUL.FTZ R56, R56, R7 ;  /* 0x0000000738387220 */ /* 0x000fe20000410000 */
[----:B------:R-:W-:Y:S01]  /*8c00*/  FMUL.FTZ R60, R60, R5 ;  /* 0x000000053c3c7220 */ /* 0x000fe20000410000 */
        /* <DEDUP_REMOVED lines=8> */
[----:B------:R-:W-:Y:S01]  /*8c90*/  F2FP.BF16.F32.PACK_AB R18, R18, R28 ;  /* 0x0000001c1212723e */ /* 0x000fe200000010ff */
[----:B------:R-:W-:Y:S01]  /*8ca0*/  FMUL.FTZ R2, R2, UR6 ;  /* 0x0000000602027c20 */ /* 0x000fe20008410000 */
[----:B------:R-:W-:Y:S01]  /*8cb0*/  F2FP.BF16.F32.PACK_AB R12, R12, R44 ;  /* 0x0000002c0c0c723e */ /* 0x000fe200000010ff */
[----:B------:R-:W-:Y:S01]  /*8cc0*/  FMUL.FTZ R14, R14, R4 ;  /* 0x000000040e0e7220 */ /* 0x000fe20000410000 */
[----:B------:R-:W-:Y:S01]  /*8cd0*/  F2FP.BF16.F32.PACK_AB R9, R9, R6 ;  /* 0x000000060909723e */ /* 0x000fe200000010ff */
[----:B------:R-:W-:Y:S01]  /*8ce0*/  FMUL.FTZ R8, R15, R2 ;  /* 0x000000020f087220 */ /* 0x000fe20000410000 */
[----:B------:R-:W-:Y:S01]  /*8cf0*/  FFMA.FTZ R4, -R220, R220, 1 ;  /* 0x3f800000dc047423 */ /* 0x000fe200000101dc */
[----:B------:R-:W-:Y:S01]  /*8d00*/  FFMA.FTZ R2, -R218, R218, 1 ;  /* 0x3f800000da027423 */ /* 0x000fe200000101da */
[----:B------:R-:W-:Y:S01]  /*8d10*/  FFMA.FTZ R6, -R206, R206, 1 ;  /* 0x3f800000ce067423 */ /* 0x000fe200000101ce */
[----:B------:R-:W-:Y:S01]  /*8d20*/  STS [R142+0x16400], R9 ;  /* 0x016400098e007388 */ /* 0x000fe20000000800 */
[----:B------:R-:W-:Y:S01]  /*8d30*/  F2FP.BF16.F32.PACK_AB R8, R8, R14 ;  /* 0x0000000e0808723e */ /* 0x000fe200000010ff */
[----:B------:R-:W-:Y:S01]  /*8d40*/  FMUL.FTZ R5, R4, UR6 ;  /* 0x0000000604057c20 */ /* 0x000fe20008410000 */
[----:B------:R-:W-:Y:S01]  /*8d50*/  FFMA.FTZ R4, -R216, R216, 1 ;  /* 0x3f800000d8047423 */ /* 0x000fe200000101d8 */
[----:B------:R-:W-:Y:S01]  /*8d60*/  STS [R141+0x16000], R20 ;  /* 0x016000148d007388 */ /* 0x000fe20000000800 */
[----:B------:R-:W-:Y:S01]  /*8d70*/  FMUL.FTZ R7, R2, UR6 ;  /* 0x0000000602077c20 */ /* 0x000fe20008410000 */
[----:B------:R-:W-:Y:S01]  /*8d80*/  FMUL.FTZ R26, R26, R5 ;  /* 0x000000051a1a7220 */ /* 0x000fe20000410000 */
[----:B------:R-:W-:Y:S01]  /*8d90*/  FMUL.FTZ R4, R4, UR6 ;  /* 0x0000000604047c20 */ /* 0x000fe20008410000 */
[----:B------:R-:W-:Y:S01]  /*8da0*/  STS [R141+0x16400], R8 ;  /* 0x016400088d007388 */ /* 0x000fe20000000800 */
[----:B------:R-:W-:Y:S01]  /*8db0*/  FFMA.FTZ R5, -R205, R205, 1 ;  /* 0x3f800000cd057423 */ /* 0x000fe200000101cd */
[----:B------:R-:W-:Y:S01]  /*8dc0*/  FMUL.FTZ R7, R27, R7 ;  /* 0x000000071b077220 */ /* 0x000fe20000410000 */
[----:B------:R-:W-:Y:S01]  /*8dd0*/  FMUL.FTZ R30, R30, R4 ;  /* 0x000000041e1e7220 */ /* 0x000fe20000410000 */
[----:B------:R-:W-:Y:S01]  /*8de0*/  STS [R140+0x14000], R135 ;  /* 0x014000878c007388 */ /* 0x000fe20000000800 */
[----:B------:R-:W-:Y:S01]  /*8df0*/  FFMA.FTZ R4, -R200, R200, 1 ;  /* 0x3f800000c8047423 */ /* 0x000fe200000101c8 */
[----:B------:R-:W-:Y:S01]  /*8e00*/  FMUL.FTZ R5, R5, UR6 ;  /* 0x0000000605057c20 */ /* 0x000fe20008410000 */
[----:B------:R-:W-:Y:S01]  /*8e10*/  FFMA.FTZ R2, -R215, R215, 1 ;  /* 0x3f800000d7027423 */ /* 0x000fe200000101d7 */
[----:B------:R-:W-:Y:S01]  /*8e20*/  STS [R140+0x14400], R36 ;  /* 0x014400248c007388 */ /* 0x000fe20000000800 */
[----:B------:R-:W-:Y:S01]  /*8e30*/  FMUL.FTZ R4, R4, UR6 ;  /* 0x0000000604047c20 */ /* 0x000fe20008410000 */
[----:B------:R-:W-:Y:S01]  /*8e40*/  FMUL.FTZ R43, R43, R5 ;  /* 0x000000052b2b7220 */ /* 0x000fe20000410000 */
[----:B------:R-:W-:Y:S01]  /*8e50*/  FFMA.FTZ R5, -R196, R196, 1 ;  /* 0x3f800000c4057423 */ /* 0x000fe200000101c4 */
[----:B------:R-:W-:Y:S01]  /*8e60*/  STS [R139+0x14000], R134 ;  /* 0x014000868b007388 */ /* 0x000fe20000000800 */
[----:B------:R-:W-:Y:S01]  /*8e70*/  FMUL.FTZ R46, R46, R4 ;  /* 0x000000042e2e7220 */ /* 0x000fe20000410000 */
[----:B------:R-:W-:Y:S01]  /*8e80*/  FMUL.FTZ R2, R2, UR6 ;  /* 0x0000000602027c20 */ /* 0x000fe20008410000 */
[----:B------:R-:W-:Y:S01]  /*8e90*/  FFMA.FTZ R4, -R195, R195, 1 ;  /* 0x3f800000c3047423 */ /* 0x000fe200000101c3 */
[----:B------:R-:W-:Y:S01]  /*8ea0*/  STS [R139+0x14400], R23 ;  /* 0x014400178b007388 */ /* 0x000fe20000000800 */
[----:B------:R-:W-:Y:S01]  /*8eb0*/  F2FP.BF16.F32.PACK_AB R7, R7, R26 ;  /* 0x0000001a0707723e */ /* 0x000fe200000010ff */
[----:B------:R-:W-:Y:S01]  /*8ec0*/  FMUL.FTZ R5, R5, UR6 ;  /* 0x0000000605057c20 */ /* 0x000fe20008410000 */
[----:B------:R-:W-:Y:S01]  /*8ed0*/  FMUL.FTZ R31, R31, R2 ;  /* 0x000000021f1f7220 */ /* 0x000fe20000410000 */
[----:B------:R-:W-:Y:S01]  /*8ee0*/  STS [R140+0x16000], R19 ;  /* 0x016000138c007388 */ /* 0x000fe20000000800 */
[----:B------:R-:W-:Y:S01]  /*8ef0*/  FMUL.FTZ R4, R4, UR6 ;  /* 0x0000000604047c20 */ /* 0x000fe20008410000 */
[----:B------:R-:W-:Y:S01]  /*8f00*/  FMUL.FTZ R58, R58, R5 ;  /* 0x000000053a3a7220 */ /* 0x000fe20000410000 */
[----:B------:R-:W-:Y:S01]  /*8f10*/  FFMA.FTZ R2, -R199, R199, 1 ;  /* 0x3f800000c7027423 */ /* 0x000fe200000101c7 */
[----:B------:R-:W-:Y:S01]  /*8f20*/  STS [R140+0x16400], R7 ;  /* 0x016400078c007388 */ /* 0x000fe20000000800 */
[----:B------:R-:W-:Y:S01]  /*8f30*/  FMUL.FTZ R5, R59, R4 ;  /* 0x000000043b057220 */ /* 0x000fe20000410000 */
[----:B------:R-:W-:Y:S01]  /*8f40*/  F2FP.BF16.F32.PACK_AB R4, R31, R30 ;  /* 0x0000001e1f04723e */ /* 0x000fe200000010ff */
[----:B------:R-:W-:Y:S01]  /*8f50*/  FMUL.FTZ R2, R2, UR6 ;  /* 0x0000000602027c20 */ /* 0x000fe20008410000 */
[----:B------:R-:W-:Y:S01]  /*8f60*/  STS [R139+0x16000], R18 ;  /* 0x016000128b007388 */ /* 0x000fe20000000800 */
[----:B------:R-:W-:Y:S01]  /*8f70*/  FMUL.FTZ R6, R6, UR6 ;  /* 0x0000000606067c20 */ /* 0x000fe20008410000 */
[----:B------:R-:W-:Y:S01]  /*8f80*/  F2FP.BF16.F32.PACK_AB R17, R17, R56 ;  /* 0x000000381111723e */ /* 0x000fe200000010ff */
[----:B------:R-:W-:Y:S01]  /*8f90*/  FMUL.FTZ R47, R47, R2 ;  /* 0x000000022f2f7220 */ /* 0x000fe20000410000 */
[----:B------:R-:W-:Y:S01]  /*8fa0*/  STS [R139+0x16400], R4 ;  /* 0x016400048b007388 */ /* 0x000fe20000000800 */
[----:B------:R-:W-:Y:S01]  /*8fb0*/  FFMA.FTZ R2, -R175, R175, 1 ;  /* 0x3f800000af027423 */ /* 0x000fe200000101af */
[----:B------:R-:W-:Y:S01]  /*8fc0*/  FMUL.FTZ R42, R42, R6 ;  /* 0x000000062a2a7220 */ /* 0x000fe20000410000 */
[----:B------:R-:W-:Y:S01]  /*8fd0*/  FMUL.FTZ R6, R63, R0 ;  /* 0x000000003f067220 */ /* 0x000fe20000410000 */
[----:B------:R-:W-:Y:S01]  /*8fe0*/  STS [R138+0x14000], R64 ;  /* 0x014000408a007388 */ /* 0x000fe20000000800 */
        /* <DEDUP_REMOVED lines=9> */
[----:B------:R-:W-:Y:S03]  /*9080*/  F2FP.BF16.F32.PACK_AB R6, R6, R62 ;  /* 0x0000003e0606723e */ /* 0x000fe600000010ff */
[----:B------:R-:W-:Y:S04]  /*9090*/  STS [R138+0x16000], R13 ;  /* 0x0160000d8a007388 */ /* 0x000fe80000000800 */
[----:B------:R1:W-:Y:S04]  /*90a0*/  STS [R138+0x16400], R2 ;  /* 0x016400028a007388 */ /* 0x0003e80000000800 */
[----:B------:R-:W-:Y:S04]  /*90b0*/  STS [R137+0x16000], R12 ;  /* 0x0160000c89007388 */ /* 0x000fe80000000800 */
[----:B------:R2:W-:Y:S04]  /*90c0*/  STS [R137+0x16400], R0 ;  /* 0x0164000089007388 */ /* 0x0005e80000000800 */
[----:B------:R-:W4:Y:S04]  /*90d0*/  LDL.LU R42, [R1+0x30] ;  /* 0x00003000012a7983 */ /* 0x000f280000300800 */
[----:B------:R-:W4:Y:S04]  /*90e0*/  LDL.LU R41, [R1+0x34] ;  /* 0x0000340001297983 */ /* 0x000f280000300800 */
[----:B------:R-:W4:Y:S01]  /*90f0*/  LDL.64 R180, [R1+0x28] ;  /* 0x0000280001b47983 */ /* 0x000f220000100a00 */
[----:B-1----:R-:W-:Y:S04]  /*9100*/  MOV R2, UR4 ;  /* 0x0000000400027c02 */ /* 0x002fe80008000f00 */
[----:B------:R-:W-:Y:S04]  /*9110*/  IADD3 R2, R40, 0x8000, R2 ;  /* 0x0000800028027810 */ /* 0x000fe80007ffe002 */
[----:B--2---:R-:W-:Y:S01]  /*9120*/  IADD3 R0, R2, R185, RZ ;  /* 0x000000b902007210 */ /* 0x004fe20007ffe0ff */
[----:B---3--:R-:W-:Y:S04]  /*9130*/  STS [R136+0x14000], R52 ;  /* 0x0140003488007388 */ /* 0x008fe80000000800 */
[----:B------:R-:W-:Y:S04]  /*9140*/  STS [R136+0x14400], R32 ;  /* 0x0144002088007388 */ /* 0x000fe80000000800 */
[----:B----4-:R-:W-:Y:S04]  /*9150*/  STS [R65+0x14000], R49 ;  /* 0x0140003141007388 */ /* 0x010fe80000000800 */
        /* <DEDUP_REMOVED lines=29> */
[-C--:B------:R-:W-:Y:S05]  /*9330*/  HMMA.16816.F32.BF16 R76, R28, R26.reuse, R76 ;  /* 0x0000001a1c4c723c */ /* 0x080fea000004184c */
[----:B------:R-:W-:Y:S01]  /*9340*/  MOV R147, R42 ;  /* 0x0000002a00937202 */ /* 0x000fe20000000f00 */
[C---:B------:R-:W-:Y:S01]  /*9350*/  HMMA.16816.F32.BF16 R80, R20.reuse, R26, R80 ;  /* 0x0000001a1450723c */ /* 0x040fe20000041850 */
[----:B------:R-:W3:Y:S04]  /*9360*/  LDSM.16.MT88.4 R24, [R2+0x1800] ;  /* 0x001800000218783b */ /* 0x000ee80000004200 */
[----:B------:R-:W-:Y:S01]  /*9370*/  MOV R146, R41 ;  /* 0x0000002900927202 */ /* 0x000fe20000000f00 */
[-C--:B------:R-:W-:Y:S06]  /*9380*/  HMMA.16816.F32.BF16 R84, R20, R32.reuse, R84 ;  /* 0x000000201454723c */ /* 0x080fec0000041854 */
[C---:B------:R-:W-:Y:S06]  /*9390*/  HMMA.16816.F32.BF16 R88, R28.reuse, R32, R88 ;  /* 0x000000201c58723c */ /* 0x040fec0000041858 */
[-C--:B------:R-:W-:Y:S01]  /*93a0*/  HMMA.16816.F32.BF16 R92, R28, R34.reuse, R92 ;  /* 0x000000221c5c723c */ /* 0x080fe2000004185c */
[----:B------:R-:W4:Y:S05]  /*93b0*/  LDSM.16.MT88.4 R28, [R3+0x21800] ;  /* 0x02180000031c783b */ /* 0x000f2a0000004200 */
[----:B------:R-:W-:Y:S01]  /*93c0*/  HMMA.16816.F32.BF16 R96, R20, R34, R96 ;  /* 0x000000221460723c */ /* 0x000fe20000041860 */
        /* <DEDUP_REMOVED lines=44> */
[C---:B------:R-:W-:Y:S01]  /*9690*/  HMMA.16816.F32.BF16 R88, R28.reuse, R16, R88 ;  /* 0x000000101c58723c */ /* 0x040fe20000041858 */
[----:B------:R-:W4:Y:S05]  /*96a0*/  S2R R16, SR_TID.X ;  /* 0x0000000000107919 */ /* 0x000f2a0000002100 */
[-C--:B------:R-:W-:Y:S01]  /*96b0*/  HMMA.16816.F32.BF16 R92, R28, R18.reuse, R92 ;  /* 0x000000121c5c723c */ /* 0x080fe2000004185c */
[----:B------:R-:W3:Y:S05]  /*96c0*/  LDSM.16.MT88.4 R28, [R3+0x23800] ;  /* 0x02380000031c783b */ /* 0x000eea0000004200 */
[----:B------:R-:W-:Y:S01]  /*96d0*/  HMMA.16816.F32.BF16 R96, R8, R18, R96 ;  /* 0x000000120860723c */ /* 0x000fe20000041860 */
[----:B------:R4:W3:Y:S01]  /*96e0*/  LDSM.16.MT88.4 R8, [R0+0x3800] ;  /* 0x003800000008783b */ /* 0x0008e20000004200 */
[----:B------:R-:W-:Y:S04]  /*96f0*/  BAR.SYNC.DEFER_BLOCKING 0x0 ;  /* 0x0000000000007b1d */ /* 0x000fe80000010000 */
[-C--:B-1----:R-:W-:Y:S06]  /*9700*/  HMMA.16816.F32.BF16 R68, R20, R32.reuse, R68 ;  /* 0x000000201444723c */ /* 0x082fec0000041844 */
[C---:B--2---:R-:W-:Y:S06]  /*9710*/  HMMA.16816.F32.BF16 R72, R36.reuse, R32, R72 ;  /* 0x000000202448723c */ /* 0x044fec0000041848 */
[-C--:B------:R-:W-:Y:S06]  /*9720*/  HMMA.16816.F32.BF16 R76, R36, R34.reuse, R76 ;  /* 0x00000022244c723c */ /* 0x080fec000004184c */
[C---:B------:R-:W-:Y:S05]  /*9730*/  HMMA.16816.F32.BF16 R80, R20.reuse, R34, R80 ;  /* 0x000000221450723c */ /* 0x040fea0000041850 */
[----:B----4-:R-:W-:Y:S01]  /*9740*/  SHF.L.U32 R0, R151, 0x6, RZ ;  /* 0x0000000697007819 */ /* 0x010fe200000006ff */
[-C--:B------:R-:W-:Y:S05]  /*9750*/  HMMA.16816.F32.BF16 R84, R20, R4.reuse, R84 ;  /* 0x000000041454723c */ /* 0x080fea0000041854 */
[----:B------:R-:W-:Y:S01]  /*9760*/  LOP3.LUT R0, R0, 0x1c0, RZ, 0xc0, !PT ;  /* 0x000001c000007812 */ /* 0x000fe200078ec0ff */
[C---:B------:R-:W-:Y:S06]  /*9770*/  HMMA.16816.F32.BF16 R88, R36.reuse, R4, R88 ;  /* 0x000000042458723c */ /* 0x040fec0000041858 */
[-C--:B------:R-:W-:Y:S05]  /*9780*/  HMMA.16816.F32.BF16 R92, R36, R6.reuse, R92 ;  /* 0x00000006245c723c */ /* 0x080fea000004185c */
[----:B------:R-:W-:Y:S01]  /*9790*/  SHF.R.S32.HI R4, RZ, 0x1f, R16 ;  /* 0x0000001fff047819 */ /* 0x000fe20000011410 */
[----:B------:R-:W-:Y:S05]  /*97a0*/  HMMA.16816.F32.BF16 R96, R20, R6, R96 ;  /* 0x000000061460723c */ /* 0x000fea0000041860 */
[----:B------:R-:W-:Y:S01]  /*97b0*/  LOP3.LUT R5, R0, 0x38, R180, 0xf8, !PT ;  /* 0x0000003800057812 */ /* 0x000fe200078ef8b4 */
[-C--:B---3--:R-:W-:Y:S05]  /*97c0*/  HMMA.16816.F32.BF16 R68, R12, R24.reuse, R68 ;  /* 0x000000180c44723c */ /* 0x088fea0000041844 */
[----:B------:R-:W-:Y:S01]  /*97d0*/  SHF.R.U32.HI R0, RZ, 0x3, R0 ;  /* 0x00000003ff007819 */ /* 0x000fe20000011600 */
[C---:B------:R-:W-:Y:S05]  /*97e0*/  HMMA.16816.F32.BF16 R72, R28.reuse, R24, R72 ;  /* 0x000000181c48723c */ /* 0x040fea0000041848 */
[----:B------:R-:W-:Y:S01]  /*97f0*/  LEA.HI R4, R4, R16, RZ, 0x6 ;  /* 0x0000001004047211 */ /* 0x000fe200078f30ff */
[-C--:B------:R-:W-:Y:S05]  /*9800*/  HMMA.16816.F32.BF16 R76, R28, R26.reuse, R76 ;  /* 0x0000001a1c4c723c */ /* 0x080fea000004184c */
[----:B------:R-:W-:Y:S01]  /*9810*/  LOP3.LUT R0, R5, R0, RZ, 0x3c, !PT ;  /* 0x0000000005007212 */ /* 0x000fe200078e3cff */
[C---:B------:R-:W-:Y:S05]  /*9820*/  HMMA.16816.F32.BF16 R80, R12.reuse, R26, R80 ;  /* 0x0000001a0c50723c */ /* 0x040fea0000041850 */
[----:B------:R-:W-:Y:S01]  /*9830*/  SHF.L.U32 R4, R4, 0x3, RZ ;  /* 0x0000000304047819 */ /* 0x000fe200000006ff */
[-C--:B------:R-:W-:Y:S05]  /*9840*/  HMMA.16816.F32.BF16 R84, R12, R8.reuse, R84 ;  /* 0x000000080c54723c */ /* 0x080fea0000041854 */
[----:B------:R-:W-:Y:S01]  /*9850*/  LOP3.LUT R0, R0, 0xfffffe00, R4, 0xf8, !PT ;  /* 0xfffffe0000007812 */ /* 0x000fe200078ef804 */
[C---:B------:R-:W-:Y:S05]  /*9860*/  HMMA.16816.F32.BF16 R88, R28.reuse, R8, R88 ;  /* 0x000000081c58723c */ /* 0x040fea0000041858 */
[----:B------:R-:W-:Y:S01]  /*9870*/  LEA R145, R0, UR4, 0x1 ;  /* 0x0000000400917c11 */ /* 0x000fe2000f8e08ff */
[-C--:B------:R-:W-:Y:S06]  /*9880*/  HMMA.16816.F32.BF16 R92, R28, R10.reuse, R92 ;  /* 0x0000000a1c5c723c */ /* 0x080fec000004185c */
[----:B------:R-:W-:Y:S01]  /*9890*/  HMMA.16816.F32.BF16 R96, R12, R10, R96 ;  /* 0x0000000a0c60723c */ /* 0x000fe20000041860 */
[----:B------:R-:W-:Y:S11]  /*98a0*/  @!UPT UIADD3 URZ, URZ, URZ, URZ ;  /* 0x0000003f3f3ff290 */ /* 0x000ff6000fffe03f */
[----:B------:R-:W-:Y:S01]  /*98b0*/  @!UPT UIADD3 URZ, URZ, URZ, URZ ;  /* 0x0000003f3f3ff290 */ /* 0x000fe2000fffe03f */
[----:B------:R-:W-:Y:S11]  /*98c0*/  @!P0 BRA `(.L_x_1818) ;  /* 0x0000000000bc8947 */ /* 0x000ff60003800000 */
[----:B------:R-:W2:Y:S01]  /*98d0*/  LDL.LU R42, [R1+0x40] ;  /* 0x00004000012a7983 */ /* 0x000ea20000300800 */
[----:B------:R-:W1:Y:S01]  /*98e0*/  LDC R6, c[0x0][0x420] ;  /* 0x00010800ff067b82 */ /* 0x000e620000000800 */
[----:B------:R-:W-:Y:S02]  /*98f0*/  ISETP.GE.AND P1, PT, R180, UR18, PT ;  /* 0x00000012b4007c0c */ /* 0x000fe4000bf26270 */
[----:B------:R-:W3:Y:S11]  /*9900*/  LDL.LU R41, [R1+0x48] ;  /* 0x0000480001297983 */ /* 0x000ef60000300800 */
[----:B------:R4:W-:Y:S01]  /*9910*/  @P1 STS.128 [R145+0x8000], RZ ;  /* 0x008000ff91001388 */ /* 0x0009e20000000c00 */
[----:B------:R-:W5:Y:S08]  /*9920*/  @!P1 LDC R13, c[0x0][0x424] ;  /* 0x00010900ff0d9b82 */ /* 0x000f700000000800 */
[----:B------:R-:W4:Y:S08]  /*9930*/  @!P1 LDC R14, c[0x0][0x424] ;  /* 0x00010900ff0e9b82 */ /* 0x000f300000000800 */
[----:B------:R-:W4:Y:S01]  /*9940*/  @!P1 LDC R15, c[0x0][0x424] ;  /* 0x00010900ff0f9b82 */ /* 0x000f220000000800 */
[C---:B-1----:R-:W-:Y:S05]  /*9950*/  IMAD.U32 R4, R6.reuse, -0x80, RZ ;  /* 0xffffff8006047824 */ /* 0x042fea00078e00ff */
[--C-:B------:R-:W-:Y:S02]  /*9960*/  SHF.R.S32.HI R5, RZ, 0x1f, R4.reuse ;  /* 0x0000001fff057819 */ /* 0x100fe40000011404 */
[CC--:B------:R-:W-:Y:S02]  /*9970*/  @!P1 LEA R0, P3, R6.reuse, R4.reuse, 0x5 ;  /* 0x0000000406009211 */ /* 0x0c0fe400078628ff */
[C---:B------:R-:W-:Y:S01]  /*9980*/  @!P1 LEA R11, P2, R6.reuse, R4, 0x6 ;  /* 0x00000004060b9211 */ /* 0x040fe200078430ff */
[C---:B------:R-:W-:Y:S01]  /*9990*/  @!P1 IMAD.WIDE.U32 R8, R6.reuse, 0x60, R4 ;  /* 0x0000006006089825 */ /* 0x040fe200078e0004 */
[CC--:B-----5:R-:W-:Y:S02]  /*99a0*/  @!P1 LEA.HI.X R13, R6.reuse, R5.reuse, R13, 0x5, P3 ;  /* 0x00000005060d9211 */ /* 0x0e0fe400018f2c0d */
[----:B----4-:R-:W-:Y:S01]  /*99b0*/  @!P1 LEA.HI.X R14, R6, R5, R14, 0x6, P2 ;  /* 0x00000005060e9211 */ /* 0x010fe200010f340e */
[----:B------:R-:W-:Y:S01]  /*99c0*/  @!P1 IMAD R15, R15, 0x60, RZ ;  /* 0x000000600f0f9824 */ /* 0x000fe200078e02ff */
[-C--:B--2---:R-:W-:Y:S02]  /*99d0*/  LEA R6, P4, R4, R42.reuse, 0x1 ;  /* 0x0000002a04067211 */ /* 0x084fe400078808ff */
[-C--:B------:R-:W-:Y:S02]  /*99e0*/  @!P1 LEA R12, P3, R0, R42.reuse, 0x1 ;  /* 0x0000002a000c9211 */ /* 0x080fe400078608ff */
[-C--:B---3--:R-:W-:Y:S02]  /*99f0*/  LEA.HI.X R7, R4, R41.reuse, R5, 0x1, P4 ;  /* 0x0000002904077211 */ /* 0x088fe400020f0c05 */
        /* <DEDUP_REMOVED lines=9> */
[C---:B------:R-:W-:Y:S03]  /*9a90*/  @!P1 LEA R4, P2, R8.reuse, R42, 0x1 ;  /* 0x0000002a08049211 */ /* 0x040fe600078408ff */
[----:B------:R-:W-:Y:S01]  /*9aa0*/  @!PT LDS RZ, [RZ] ;  /* 0x00000000fffff984 */ /* 0x000fe20000000800 */
[----:B------:R-:W-:Y:S01]  /*9ab0*/  @!PT LDS RZ, [RZ] ;  /* 0x00000000fffff984 */ /* 0x000fe20000000800 */
[----:B------:R-:W-:Y:S01]  /*9ac0*/  @!PT LDS RZ, [RZ] ;  /* 0x00000000fffff984 */ /* 0x000fe20000000800 */
[----:B------:R1:W-:Y:S01]  /*9ad0*/  @!P1 LDGSTS.E.BYPASS.LTC128B.128 [R145+0x9000], desc[UR10][R12.64] ;  /* 0x090000000c919fae */ /* 0x0003e2000b901d4a */
[----:B------:R-:W-:Y:S03]  /*9ae0*/  @!P1 LEA.HI.X R5, R8, R41, R0, 0x1, P2 ;  /* 0x0000002908059211 */ /* 0x000fe600010f0c00 */
        /* <DEDUP_REMOVED lines=10> */
[----:B------:R1:W-:Y:S04]  /*9b90*/  STL [R1+0x40], R6 ;  /* 0x0000400601007387 */ /* 0x0003e80000100800 */
[----:B------:R-:W0:Y:S04]  /*9ba0*/  LDGDEPBAR ;  /* 0x00000000000079af */ /* 0x000e280000000000 */
[----:B------:R1:W-:Y:S02]  /*9bb0*/  STL [R1+0x48], R7 ;  /* 0x0000480701007387 */ /* 0x0003e40000100800 */
.L_x_1818:
        /* <DEDUP_REMOVED lines=11> */
[----:B------:R-:W-:Y:S04]  /*9c70*/  LDSM.16.M88.4 R40, [R150+0x14000] ;  /* 0x014000009628783b */ /* 0x000fe80000000200 */
[----:B------:R-:W5:Y:S04]  /*9c80*/  LDL R156, [R1+0x64] ;  /* 0x00006400019c7983 */ /* 0x000f680000100800 */
[----:B------:R-:W3:Y:S04]  /*9c90*/  LDSM.16.MT88.4 R44, [R2+0x4800] ;  /* 0x00480000022c783b */ /* 0x000ee80000004200 */
[----:B------:R-:W5:Y:S04]  /*9ca0*/  LDL R152, [R1+0x50] ;  /* 0x0000500001987983 */ /* 0x000f680000100800 */
[----:B------:R-:W3:Y:S04]  /*9cb0*/  LDSM.16.M88.4 R48, [R150+0x16000] ;  /* 0x016000009630783b */ /* 0x000ee80000000200 */
[----:B------:R-:W5:Y:S01]  /*9cc0*/  LDL R153, [R1+0x4c] ;  /* 0x00004c0001997983 */ /* 0x000f620000100800 */
[-C--:B-1----:R-:W-:Y:S03]  /*9cd0*/  HMMA.16816.F32.BF16 R4, R32, R16.reuse, RZ ;  /* 0x000000102004723c */ /* 0x082fe600000418ff */
[----:B------:R-:W1:Y:S04]  /*9ce0*/  LDSM.16.MT88.4 R52, [R0+0x800] ;  /* 0x000800000034783b */ /* 0x000e680000004200 */
[----:B------:R-:W5:Y:S01]  /*9cf0*/  LDL R154, [R1+0x58] ;  /* 0x00005800019a7983 */ /* 0x000f620000100800 */
[C---:B--2---:R-:W-:Y:S03]  /*9d00*/  HMMA.16816.F32.BF16 R8, R28.reuse, R16, RZ ;  /* 0x000000101c08723c */ /* 0x044fe600000418ff */
[----:B------:R-:W-:Y:S03]  /*9d10*/  LDSM.16.M88.4 R56, [R149+0x14000] ;  /* 0x014000009538783b */ /* 0x000fe60000000200 */
[-C--:B------:R-:W-:Y:S01]  /*9d20*/  HMMA.16816.F32.BF16 R12, R28, R18.reuse, RZ ;  /* 0x000000121c0c723c */ /* 0x080fe200000418ff */
[----:B------:R-:W2:Y:S04]  /*9d30*/  LDL R155, [R1+0x54] ;  /* 0x00005400019b7983 */ /* 0x000ea80000100800 */
[----:B------:R-:W1:Y:S01]  /*9d40*/  LDSM.16.MT88.4 R60, [R2+0x5000] ;  /* 0x00500000023c783b */ /* 0x000e620000004200 */
[C---:B------:R-:W-:Y:S03]  /*9d50*/  HMMA.16816.F32.BF16 R16, R32.reuse, R18, RZ ;  /* 0x000000122010723c */ /* 0x040fe600000418ff */
[----:B------:R-:W1:Y:S03]  /*9d60*/  LDSM.16.M88.4 R64, [R149+0x16000] ;  /* 0x016000009540783b */ /* 0x000e660000000200 */
        /* <DEDUP_REMOVED lines=9> */
[C---:B------:R-:W-:Y:S06]  /*9e00*/  HMMA.16816.F32.BF16 R8, R48.reuse, R44, R8 ;  /* 0x0000002c3008723c */ /* 0x040fec0000041808 */
[-C--:B------:R-:W-:Y:S06]  /*9e10*/  HMMA.16816.F32.BF16 R12, R48, R46.reuse, R12 ;  /* 0x0000002e300c723c */ /* 0x080fec000004180c */
[C---:B------:R-:W-:Y:S01]  /*9e20*/  HMMA.16816.F32.BF16 R16, R40.reuse, R46, R16 ;  /* 0x0000002e2810723c */ /* 0x040fe20000041810 */
[----:B------:R-:W3:Y:S05]  /*9e30*/  LDSM.16.MT88.4 R44, [R2+0x5800] ;  /* 0x00580000022c783b */ /* 0x000eea0000004200 */
[-C--:B-1----:R-:W-:Y:S06]  /*9e40*/  HMMA.16816.F32.BF16 R20, R40, R52.reuse, R20 ;  /* 0x000000342814723c */ /* 0x082fec0000041814 */
[C---:B------:R-:W-:Y:S06]  /*9e50*/  HMMA.16816.F32.BF16 R24, R48.reuse, R52, R24 ;  /* 0x000000343018723c */ /* 0x040fec0000041818 */
[-C--:B------:R-:W-:Y:S01]  /*9e60*/  HMMA.16816.F32.BF16 R28, R48, R54.reuse, R28 ;  /* 0x00000036301c723c */ /* 0x080fe2000004181c */
[----:B------:R-:W-:Y:S05]  /*9e70*/  LDSM.16.MT88.4 R48, [R2+0x6000] ;  /* 0x006000000230783b */ /* 0x000fea0000004200 */
[----:B------:R-:W-:Y:S01]  /*9e80*/  HMMA.16816.F32.BF16 R32, R40, R54, R32 ;  /* 0x000000362820723c */ /* 0x000fe20000041820 */
[----:B------:R-:W1:Y:S04]  /*9e90*/  LDSM.16.M88.4 R40, [R148+0x18000] ;  /* 0x018000009428783b */ /* 0x000e680000000200 */
[----:B------:R-:W1:Y:S01]  /*9ea0*/  LDSM.16.M88.4 R52, [R148+0x1a000] ;  /* 0x01a000009434783b */ /* 0x000e620000000200 */
[-C--:B------:R-:W-:Y:S06]  /*9eb0*/  HMMA.16816.F32.BF16 R4, R56, R60.reuse, R4 ;  /* 0x0000003c3804723c */ /* 0x080fec0000041804 */
[C---:B------:R-:W-:Y:S06]  /*9ec0*/  HMMA.16816.F32.BF16 R8, R64.reuse, R60, R8 ;  /* 0x0000003c4008723c */ /* 0x040fec0000041808 */
[-C--:B------:R-:W-:Y:S06]  /*9ed0*/  HMMA.16816.F32.BF16 R12, R64, R62.reuse, R12 ;  /* 0x0000003e400c723c */ /* 0x080fec000004180c */
[C---:B------:R-:W-:Y:S01]  /*9ee0*/  HMMA.16816.F32.BF16 R16, R56.reuse, R62, R16 ;  /* 0x0000003e3810723c */ /* 0x040fe20000041810 */
[----:B------:R-:W1:Y:S05]  /*9ef0*/  LDSM.16.MT88.4 R60, [R0+0x2000] ;  /* 0x00200000003c783b */ /* 0x000e6a0000004200 */
[-C--:B---3--:R-:W-:Y:S06]  /*9f00*/  HMMA.16816.F32.BF16 R20, R56, R132.reuse, R20 ;  /* 0x000000843814723c */ /* 0x088fec0000041814 */
[C---:B------:R-:W-:Y:S06]  /*9f10*/  HMMA.16816.F32.BF16 R24, R64.reuse, R132, R24 ;  /* 0x000000844018723c */ /* 0x040fec0000041818 */
[-C--:B------:R-:W-:Y:S01]  /*9f20*/  HMMA.16816.F32.BF16 R28, R64, R134.reuse, R28 ;  /* 0x00000086401c723c */ /* 0x080fe2000004181c */
[----:B------:R-:W-:Y:S05]  /*9f30*/  LDSM.16.M88.4 R64, [R150+0x1a000] ;  /* 0x01a000009640783b */ /* 0x000fea0000000200 */
[----:B------:R-:W-:Y:S01]  /*9f40*/  HMMA.16816.F32.BF16 R32, R56, R134, R32 ;  /* 0x000000863820723c */ /* 0x000fe20000041820 */
[----:B------:R-:W-:Y:S04]  /*9f50*/  LDSM.16.MT88.4 R56, [R2+0x6800] ;  /* 0x006800000238783b */ /* 0x000fe80000004200 */
[----:B------:R-:W-:Y:S01]  /*9f60*/  LDSM.16.MT88.4 R132, [R0+0x2800] ;  /* 0x002800000084783b */ /* 0x000fe20000004200 */
[-C--:B------:R-:W-:Y:S06]  /*9f70*/  HMMA.16816.F32.BF16 R4, R36, R44.reuse, R4 ;  /* 0x0000002c2404723c */ /* 0x080fec0000041804 */
[C---:B------:R-:W-:Y:S06]  /*9f80*/  HMMA.16816.F32.BF16 R8, R136.reuse, R44, R8 ;  /* 0x0000002c8808723c */ /* 0x040fec0000041808 */
[-C--:B------:R-:W-:Y:S06]  /*9f90*/  HMMA.16816.F32.BF16 R12, R136, R46.reuse, R12 ;  /* 0x0000002e880c723c */ /* 0x080fec000004180c */
[C---:B------:R-:W-:Y:S01]  /*9fa0*/  HMMA.16816.F32.BF16 R16, R36.reuse, R46, R16 ;  /* 0x0000002e2410723c */ /* 0x040fe20000041810 */
[----:B------:R-:W3:Y:S05]  /*9fb0*/  LDSM.16.M88.4 R44, [R150+0x18000] ;  /* 0x01800000962c783b */ /* 0x000eea0000000200 */
[-C--:B------:R-:W-:Y:S06]  /*9fc0*/  HMMA.16816.F32.BF16 R20, R36, R140.reuse, R20 ;  /* 0x0000008c2414723c */ /* 0x080fec0000041814 */
[C---:B------:R-:W-:Y:S06]  /*9fd0*/  HMMA.16816.F32.BF16 R24, R136.reuse, R140, R24 ;  /* 0x0000008c8818723c */ /* 0x040fec0000041818 */
[-C--:B------:R-:W-:Y:S01]  /*9fe0*/  HMMA.16816.F32.BF16 R28, R136, R142.reuse, R28 ;  /* 0x0000008e881c723c */ /* 0x080fe2000004181c */
[----:B------:R-:W-:Y:S05]  /*9ff0*/  LDSM.16.M88.4 R136, [R149+0x1a000] ;  /* 0x01a000009588783b */ /* 0x000fea0000000200 */
[----:B------:R-:W-:Y:S01]  /*a000*/  HMMA.16816.F32.BF16 R32, R36, R142, R32 ;  /* 0x0000008e2420723c */ /* 0x000fe20000041820 */
[----:B------:R-:W-:Y:S04]  /*a010*/  LDSM.16.M88.4 R36, [R149+0x18000] ;  /* 0x018000009524783b */ /* 0x000fe80000000200 */
        /* <DEDUP_REMOVED lines=11> */
[----:B------:R4:W-:Y:S04]  /*a0d0*/  LDSM.16.MT88.4 R60, [R0+0x3800] ;  /* 0x00380000003c783b */ /* 0x0009e80000004200 */
[----:B------:R-:W4:Y:S01]  /*a0e0*/  LDSM.16.M88.4 R40, [R144+0x18000] ;  /* 0x018000009028783b */ /* 0x000f220000000200 */
[-C--:B---3--:R-:W-:Y:S06]  /*a0f0*/  HMMA.16816.F32.BF16 R4, R44, R56.reuse, R4 ;  /* 0x000000382c04723c */ /* 0x088fec0000041804 */
[C---:B------:R-:W-:Y:S06]  /*a100*/  HMMA.16816.F32.BF16 R8, R64.reuse, R56, R8 ;  /* 0x000000384008723c */ /* 0x040fec0000041808 */
[-C--:B------:R-:W-:Y:S06]  /*a110*/  HMMA.16816.F32.BF16 R12, R64, R58.reuse, R12 ;  /* 0x0000003a400c723c */ /* 0x080fec000004180c */
[C---:B------:R-:W-:Y:S01]  /*a120*/  HMMA.16816.F32.BF16 R16, R44.reuse, R58, R16 ;  /* 0x0000003a2c10723c */ /* 0x040fe20000041810 */
[----:B------:R-:W3:Y:S05]  /*a130*/  LDSM.16.M88.4 R56, [R144+0x1a000] ;  /* 0x01a000009038783b */ /* 0x000eea0000000200 */
[-C--:B------:R-:W-:Y:S06]  /*a140*/  HMMA.16816.F32.BF16 R20, R44, R132.reuse, R20 ;  /* 0x000000842c14723c */ /* 0x080fec0000041814 */
[C---:B------:R-:W-:Y:S06]  /*a150*/  HMMA.16816.F32.BF16 R24, R64.reuse, R132, R24 ;  /* 0x000000844018723c */ /* 0x040fec0000041818 */
[-C--:B------:R-:W-:Y:S06]  /*a160*/  HMMA.16816.F32.BF16 R28, R64, R134.reuse, R28 ;  /* 0x00000086401c723c */ /* 0x080fec000004181c */
[----:B------:R-:W-:Y:S01]  /*a170*/  HMMA.16816.F32.BF16 R32, R44, R134, R32 ;  /* 0x000000862c20723c */ /* 0x000fe20000041820 */
[----:B------:R-:W4:Y:S05]  /*a180*/  LDC R44, c[0x0][0x270] ;  /* 0x00009c00ff2c7b82 */ /* 0x000f2a0000000800 */
[-C--:B-1----:R-:W-:Y:S06]  /*a190*/  HMMA.16816.F32.BF16 R4, R36, R48.reuse, R4 ;  /* 0x000000302404723c */ /* 0x082fec0000041804 */
[C---:B------:R-:W-:Y:S06]  /*a1a0*/  HMMA.16816.F32.BF16 R8, R136.reuse, R48, R8 ;  /* 0x000000308808723c */ /* 0x040fec0000041808 */
[-C--:B------:R-:W-:Y:S06]  /*a1b0*/  HMMA.16816.F32.BF16 R12, R136, R50.reuse, R12 ;  /* 0x00000032880c723c */ /* 0x080fec000004180c */
[C---:B------:R-:W-:Y:S05]  /*a1c0*/  HMMA.16816.F32.BF16 R16, R36.reuse, R50, R16 ;  /* 0x000000322410723c */ /* 0x040fea0000041810 */
[----:B----4-:R-:W-:Y:S01]  /*a1d0*/  IMAD R44, R44, UR19, RZ ;  /* 0x000000132c2c7c24 */ /* 0x010fe2000f8e02ff */
[-C--:B------:R-:W-:Y:S05]  /*a1e0*/  HMMA.16816.F32.BF16 R20, R36, R140.reuse, R20 ;  /* 0x0000008c2414723c */ /* 0x080fea0000041814 */
[C---:B------:R-:W-:Y:S01]  /*a1f0*/  IMAD.U32 R0, R44.reuse, -0x80, RZ ;  /* 0xffffff802c007824 */ /* 0x040fe200078e00ff */
[C---:B------:R-:W-:Y:S05]  /*a200*/  HMMA.16816.F32.BF16 R24, R136.reuse, R140, R24 ;  /* 0x0000008c8818723c */ /* 0x040fea0000041818 */
[----:B------:R-:W-:Y:S01]  /*a210*/  IMAD.SHL.U32 R45, R44, 0x10, RZ ;  /* 0x000000102c2d7824 */ /* 0x000fe200078e00ff */
[-C--:B------:R-:W-:Y:S06]  /*a220*/  HMMA.16816.F32.BF16 R28, R136, R142.reuse, R28 ;  /* 0x0000008e881c723c */ /* 0x080fec000004181c */
[----:B------:R-:W-:Y:S06]  /*a230*/  HMMA.16816.F32.BF16 R32, R36, R142, R32 ;  /* 0x0000008e2420723c */ /* 0x000fec0000041820 */
[-C--:B------:R-:W-:Y:S05]  /*a240*/  HMMA.16816.F32.BF16 R4, R40, R52.reuse, R4 ;  /* 0x000000342804723c */ /* 0x080fea0000041804 */
[----:B------:R-:W-:Y:S01]  /*a250*/  @P0 IADD3 R38, P1, R157, UR14, RZ ;  /* 0x0000000e9d260c10 */ /* 0x000fe2000ff3e0ff */
[C---:B---3--:R-:W-:Y:S01]  /*a260*/  HMMA.16816.F32.BF16 R8, R56.reuse, R52, R8 ;  /* 0x000000343808723c */ /* 0x048fe20000041808 */
[----:B------:R-:W-:Y:S04]  /*a270*/  @UP3 UIADD3 UR14, UP2, UR14, -0x200, URZ ;  /* 0xfffffe000e0e3890 */ /* 0x000fe8000ff5e03f */
[----:B-----5:R-:W-:Y:S01]  /*a280*/  @P0 IADD3.X R39, R156, UR13, RZ, P1, !PT ;  /* 0x0000000d9c270c10 */ /* 0x020fe20008ffe4ff */
[-C--:B------:R-:W-:Y:S01]  /*a290*/  HMMA.16816.F32.BF16 R12, R56, R54.reuse, R12 ;  /* 0x00000036380c723c */ /* 0x080fe2000004180c */
[----:B------:R-:W-:Y:S03]  /*a2a0*/  @UP3 UIADD3.X UR13, UR13, -0x1, URZ, UP2, !UPT ;  /* 0xffffffff0d0d3890 */ /* 0x000fe600097fe43f */
[----:B------:R-:W3:Y:S01]  /*a2b0*/  @P0 LDG.E R152, desc[UR10][R38.64+0x120] ;  /* 0x0001200a26980981 */ /* 0x000ee2000c1e1900 */
[C---:B------:R-:W-:Y:S01]  /*a2c0*/  LEA R2, P1, R0.reuse, R146, 0x2 ;  /* 0x0000009200027211 */ /* 0x040fe200078210ff */
[C---:B------:R-:W-:Y:S02]  /*a2d0*/  HMMA.16816.F32.BF16 R16, R40.reuse, R54, R16 ;  /* 0x000000362810723c */ /* 0x040fe40000041810 */
[----:B------:R-:W4:Y:S03]  /*a2e0*/  @P0 LDG.E R153, desc[UR10][R38.64+0x100] ;  /* 0x0001000a26990981 */ /* 0x000f26000c1e1900 */
[----:B------:R-:W-:Y:S01]  /*a2f0*/  LEA.HI.X.SX32 R36, R0, R147, 0x2, P1 ;  /* 0x0000009300247211 */ /* 0x000fe200008f16ff */
[-C--:B------:R-:W-:Y:S01]  /*a300*/  HMMA.16816.F32.BF16 R20, R40, R60.reuse, R20 ;  /* 0x0000003c2814723c */ /* 0x080fe20000041814 */
[----:B------:R-:W5:Y:S04]  /*a310*/  @P0 LDG.E R154, desc[UR10][R38.64+0x20] ;  /* 0x0000200a269a0981 */ /* 0x000f68000c1e1900 */
[----:B--2---:R1:W2:Y:S01]  /*a320*/  @P0 LDG.E R155, desc[UR10][R38.64] ;  /* 0x0000000a269b0981 */ /* 0x0042a2000c1e1900 */
[C---:B------:R-:W-:Y:S03]  /*a330*/  HMMA.16816.F32.BF16 R24, R56.reuse, R60, R24 ;  /* 0x0000003c3818723c */ /* 0x040fe60000041818 */
[----:B------:R-:W-:Y:S02]  /*a340*/  STL [R1+0x34], R2 ;  /* 0x0000340201007387 */ /* 0x000fe40000100800 */
[----:B------:R-:W-:Y:S01]  /*a350*/  IMAD.MOV.U32 R37, RZ, RZ, R36 ;  /* 0x000000ffff257224 */ /* 0x000fe200078e0024 */
[-C--:B------:R-:W-:Y:S01]  /*a360*/  HMMA.16816.F32.BF16 R28, R56, R62.reuse, R28 ;  /* 0x0000003e381c723c */ /* 0x080fe2000004181c */
[----:B------:R1:W-:Y:S04]  /*a370*/  STL [R1+0x30], R36 ;  /* 0x0000302401007387 */ /* 0x0003e80000100800 */
[C---:B------:R-:W-:Y:S01]  /*a380*/  IMAD.SHL.U32 R0, R44.reuse, 0x8, RZ ;  /* 0x000000082c007824 */ /* 0x040fe200078e00ff */
[----:B------:R-:W-:Y:S07]  /*a390*/  HMMA.16816.F32.BF16 R32, R40, R62, R32 ;  /* 0x0000003e2820723c */ /* 0x000fee0000041820 */
[C---:B------:R-:W-:Y:S04]  /*a3a0*/  IMAD R43, R44.reuse, 0x28, RZ ;  /* 0x000000282c2b7824 */ /* 0x040fe800078e02ff */
[C---:B------:R-:W-:Y:S02]  /*a3b0*/  IMAD R42, R44.reuse, 0x30, RZ ;  /* 0x000000302c2a7824 */ /* 0x040fe400078e02ff */
[C---:B-1----:R-:W-:Y:S02]  /*a3c0*/  IMAD.SHL.U32 R39, R44.reuse, 0x20, RZ ;  /* 0x000000202c277824 */ /* 0x042fe400078e00ff */
[----:B------:R-:W-:Y:S02]  /*a3d0*/  IMAD.MOV.U32 R36, RZ, RZ, R2 ;  /* 0x000000ffff247224 */ /* 0x000fe400078e0002 */
[----:B------:R-:W-:Y:S03]  /*a3e0*/  IMAD R2, R44, 0x18, RZ ;  /* 0x000000182c027824 */ /* 0x000fe600078e02ff */
[CC--:B------:R-:W-:Y:S01]  /*a3f0*/  LEA R52, P1, R0.reuse, R36.reuse, 0x2 ;  /* 0x0000002400347211 */ /* 0x0c0fe200078210ff */
[----:B------:R1:W-:Y:S01]  /*a400*/  REDG.E.ADD.F32.FTZ.RN.STRONG.GPU desc[UR10][R36.64], R4 ;  /* 0x00000004240079a6 */ /* 0x0003e2000c10f38a */
[CC--:B------:R-:W-:Y:S02]  /*a410*/  LEA R38, P2, R39.reuse, R36.reuse, 0x2 ;  /* 0x0000002427267211 */ /* 0x0c0fe400078410ff */
[-C--:B------:R-:W-:Y:S02]  /*a420*/  LEA.HI.X.SX32 R53, R0, R37.reuse, 0x2, P1 ;  /* 0x0000002500357211 */ /* 0x080fe400008f16ff */
[-C--:B------:R-:W-:Y:S03]  /*a430*/  LEA.HI.X.SX32 R39, R39, R37.reuse, 0x2, P2 ;  /* 0x0000002527277211 */ /* 0x080fe600010f16ff */
[----:B------:R1:W-:Y:S02]  /*a440*/  REDG.E.ADD.F32.FTZ.RN.STRONG.GPU desc[UR10][R52.64], R5 ;  /* 0x00000005340079a6 */ /* 0x0003e4000c10f38a */
[CC--:B-1----:R-:W-:Y:S04]  /*a450*/  LEA R4, P1, R45.reuse, R36.reuse, 0x2 ;  /* 0x000000242d047211 */ /* 0x0c2fe800078210ff */
[-C--:B------:R-:W-:Y:S05]  /*a460*/  LEA.HI.X.SX32 R5, R45, R37.reuse, 0x2, P1 ;  /* 0x000000252d057211 */ /* 0x080fea00008f16ff */
[----:B------:R1:W-:Y:S02]  /*a470*/  REDG.E.ADD.F32.FTZ.RN.STRONG.GPU desc[UR10][R4.64], R6 ;  /* 0x00000006040079a6 */ /* 0x0003e4000c10f38a */
[CC--:B-1----:R-:W-:Y:S02]  /*a480*/  LEA R6, P1, R43.reuse, R36.reuse, 0x2 ;  /* 0x000000242b067211 */ /* 0x0c2fe400078210ff */
[----:B---3--:R-:W-:Y:S04]  /*a490*/  @P0 STL [R1+0x50], R152 ;  /* 0x0000509801000387 */ /* 0x008fe80000100800 */
[----:B----4-:R-:W-:Y:S04]  /*a4a0*/  @P0 STL [R1+0x4c], R153 ;  /* 0x00004c9901000387 */ /* 0x010fe80000100800 */
[----:B-----5:R-:W-:Y:S04]  /*a4b0*/  @P0 STL [R1+0x58], R154 ;  /* 0x0000589a01000387 */ /* 0x020fe80000100800 */
[----:B--2---:R-:W-:Y:S01]  /*a4c0*/  @P0 STL [R1+0x54], R155 ;  /* 0x0000549b01000387 */ /* 0x004fe20000100800 */
[CC--:B------:R-:W-:Y:S03]  /*a4d0*/  LEA R40, P0, R2.reuse, R36.reuse, 0x2 ;  /* 0x0000002402287211 */ /* 0x0c0fe600078010ff */
[----:B------:R-:W2:Y:S01]  /*a4e0*/  LDL R185, [R1+0x5c] ;  /* 0x00005c0001b97983 */ /* 0x000ea20000100800 */
[-C--:B------:R-:W-:Y:S01]  /*a4f0*/  LEA.HI.X.SX32 R41, R2, R37.reuse, 0x2, P0 ;  /* 0x0000002502297211 */ /* 0x080fe200000f16ff */
[----:B------:R-:W-:Y:S01]  /*a500*/  IMAD R2, R44, 0x48, RZ ;  /* 0x000000482c027824 */ /* 0x000fe200078e02ff */
[CC--:B------:R-:W-:Y:S03]  /*a510*/  LEA R4, P0, R42.reuse, R36.reuse, 0x2 ;  /* 0x000000242a047211 */ /* 0x0c0fe600078010ff */
[----:B------:R1:W-:Y:S01]  /*a520*/  REDG.E.ADD.F32.FTZ.RN.STRONG.GPU desc[UR10][R40.64], R7 ;  /* 0x00000007280079a6 */ /* 0x0003e2000c10f38a */
[-C--:B------:R-:W-:Y:S03]  /*a530*/  LEA.HI.X.SX32 R5, R42, R37.reuse, 0x2, P0 ;  /* 0x000000252a057211 */ /* 0x080fe600000f16ff */
[----:B------:R3:W-:Y:S01]  /*a540*/  REDG.E.ADD.F32.FTZ.RN.STRONG.GPU desc[UR10][R38.64], R8 ;  /* 0x00000008260079a6 */ /* 0x0007e2000c10f38a */
[-C--:B-1----:R-:W-:Y:S01]  /*a550*/  LEA.HI.X.SX32 R7, R43, R37.reuse, 0x2, P1 ;  /* 0x000000252b077211 */ /* 0x082fe200008f16ff */
[C---:B------:R-:W-:Y:S02]  /*a560*/  IMAD R40, R44.reuse, 0x50, RZ ;  /* 0x000000502c287824 */ /* 0x040fe400078e02ff */
[C---:B---3--:R-:W-:Y:S02]  /*a570*/  IMAD R8, R44.reuse, 0x38, RZ ;  /* 0x000000382c087824 */ /* 0x048fe400078e02ff */
[----:B------:R1:W-:Y:S04]  /*a580*/  REDG.E.ADD.F32.FTZ.RN.STRONG.GPU desc[UR10][R6.64], R9 ;  /* 0x00000009060079a6 */ /* 0x0003e8000c10f38a */
[----:B------:R3:W-:Y:S01]  /*a590*/  REDG.E.ADD.F32.FTZ.RN.STRONG.GPU desc[UR10][R4.64], R10 ;  /* 0x0000000a040079a6 */ /* 0x0007e2000c10f38a */
[----:B-1----:R-:W-:Y:S01]  /*a5a0*/  IMAD.SHL.U32 R7, R44, 0x40, RZ ;  /* 0x000000402c077824 */ /* 0x002fe200078e00ff */
[-C--:B---3--:R-:W-:Y:S01]  /*a5b0*/  LEA R4, P0, R8, R36.reuse, 0x2 ;  /* 0x0000002408047211 */ /* 0x088fe200078010ff */
[----:B------:R-:W-:Y:S03]  /*a5c0*/  IMAD R10, R44, 0x58, RZ ;  /* 0x000000582c0a7824 */ /* 0x000fe600078e02ff */
[CC--:B------:R-:W-:Y:S02]  /*a5d0*/  LEA R38, P2, R7.reuse, R36.reuse, 0x2 ;  /* 0x0000002407267211 */ /* 0x0c0fe400078410ff */
[-C--:B------:R-:W-:Y:S02]  /*a5e0*/  LEA.HI.X.SX32 R5, R8, R37.reuse, 0x2, P0 ;  /* 0x0000002508057211 */ /* 0x080fe400000f16ff */
[-C--:B------:R-:W-:Y:S02]  /*a5f0*/  LEA R8, P1, R2, R36.reuse, 0x2 ;  /* 0x0000002402087211 */ /* 0x080fe400078210ff */
[-C--:B------:R-:W-:Y:S01]  /*a600*/  LEA.HI.X.SX32 R39, R7, R37.reuse, 0x2, P2 ;  /* 0x0000002507277211 */ /* 0x080fe200010f16ff */
[----:B------:R1:W-:Y:S01]  /*a610*/  REDG.E.ADD.F32.FTZ.RN.STRONG.GPU desc[UR10][R4.64], R11 ;  /* 0x0000000b040079a6 */ /* 0x0003e2000c10f38a */
[-C--:B------:R-:W-:Y:S02]  /*a620*/  LEA R6, P0, R40, R36.reuse, 0x2 ;  /* 0x0000002428067211 */ /* 0x080fe400078010ff */
[-C--:B------:R-:W-:Y:S01]  /*a630*/  LEA.HI.X.SX32 R9, R2, R37.reuse, 0x2, P1 ;  /* 0x0000002502097211 */ /* 0x080fe200008f16ff */
[----:B------:R3:W-:Y:S01]  /*a640*/  REDG.E.ADD.F32.FTZ.RN.STRONG.GPU desc[UR10][R38.64], R16 ;  /* 0x00000010260079a6 */ /* 0x0007e2000c10f38a */
[-C--:B------:R-:W-:Y:S01]  /*a650*/  LEA.HI.X.SX32 R7, R40, R37.reuse, 0x2, P0 ;  /* 0x0000002528077211 */ /* 0x080fe200000f16ff */
[----:B------:R-:W-:Y:S02]  /*a660*/  VIADD R2, R45, 0x20 ;  /* 0x000000202d027836 */ /* 0x000fe40000000000 */
[----:B------:R4:W-:Y:S04]  /*a670*/  REDG.E.ADD.F32.FTZ.RN.STRONG.GPU desc[UR10][R8.64], R17 ;  /* 0x00000011080079a6 */ /* 0x0009e8000c10f38a */
[----:B------:R5:W-:Y:S01]  /*a680*/  REDG.E.ADD.F32.FTZ.RN.STRONG.GPU desc[UR10][R6.64], R18 ;  /* 0x00000012060079a6 */ /* 0x000be2000c10f38a */
[CC--:B-1----:R-:W-:Y:S04]  /*a690*/  LEA R4, P1, R10.reuse, R36.reuse, 0x2 ;  /* 0x000000240a047211 */ /* 0x0c2fe800078210ff */
[-C--:B------:R-:W-:Y:S01]  /*a6a0*/  LEA.HI.X.SX32 R5, R10, R37.reuse, 0x2, P1 ;  /* 0x000000250a057211 */ /* 0x080fe200008f16ff */
[----:B---3--:R-:W-:Y:S02]  /*a6b0*/  IMAD.IADD R38, R0, 0x1, R2 ;  /* 0x0000000100267824 */ /* 0x008fe400078e0202 */
[C---:B----4-:R-:W-:Y:S02]  /*a6c0*/  IMAD R9, R44.reuse, 0x60, RZ ;  /* 0x000000602c097824 */ /* 0x050fe400078e02ff */
[----:B------:R1:W-:Y:S01]  /*a6d0*/  REDG.E.ADD.F32.FTZ.RN.STRONG.GPU desc[UR10][R4.64], R19 ;  /* 0x00000013040079a6 */ /* 0x0003e2000c10f38a */
[----:B-----5:R-:W-:Y:S02]  /*a6e0*/  IMAD R7, R44, 0x68, RZ ;  /* 0x000000682c077824 */ /* 0x020fe400078e02ff */
[-C--:B------:R-:W-:Y:S01]  /*a6f0*/  LEA R10, P0, R9, R36.reuse, 0x2 ;  /* 0x00000024090a7211 */ /* 0x080fe200078010ff */
[----:B------:R-:W-:Y:S02]  /*a700*/  IMAD.IADD R6, R0, 0x1, R38 ;  /* 0x0000000100067824 */ /* 0x000fe400078e0226 */
        /* <DEDUP_REMOVED lines=251> */
[----:B------:R-:W-:Y:S01]  /*b6c0*/  F2FP.BF16.F32.PACK_AB R88, R89, R88 ;  /* 0x000000585958723e */ /* 0x000fe200000010ff */
[----:B------:R-:W-:Y:S01]  /*b6d0*/  UISETP.NE.AND UP0, UPT, UR27, -0x1, UPT ;  /* 0xffffffff1b00788c */ /* 0x000fe2000bf05270 */
[----:B------:R-:W-:-:S02]  /*b6e0*/  F2FP.BF16.F32.PACK_AB R90, R91, R90 ;  /* 0x0000005a5b5a723e */ /* 0x000fc400000010ff */
        /* <DEDUP_REMOVED lines=14> */
[----:B-----5:R1:W-:Y:S04]  /*b7d0*/  STS [R53], R11 ;  /* 0x0000000b35007388 */ /* 0x0203e80000000800 */
        /* <DEDUP_REMOVED lines=38> */
.L_x_1820:
[----:B------:R-:W-:Y:S01]  /*ba40*/  @UP0 UIADD3 UR16, UR17, UR27, URZ ;  /* 0x0000001b11100290 */ /* 0x000fe2000fffe03f */
[----:B------:R-:W-:Y:S01]  /*ba50*/  F2FP.BF16.F32.PACK_AB R94, R95, R94 ;  /* 0x0000005e5f5e723e */ /* 0x000fe200000010ff */
        /* <DEDUP_REMOVED lines=20> */
.L_x_1821:
[----:B------:R2:W-:Y:S01]  /*bba0*/  STS [R44+0x4000], R94 ;  /* 0x0040005e2c007388 */ /* 0x0005e20000000800 */
[----:B------:R-:W-:Y:S01]  /*bbb0*/  USHF.R.S32.HI UR14, URZ, 0x1f, UR6 ;  /* 0x0000001f3f0e7899 */ /* 0x000fe20008011406 */
[--C-:B-1----:R-:W-:Y:S01]  /*bbc0*/  SHF.R.S32.HI R11, RZ, 0x1f, R180.reuse ;  /* 0x0000001fff0b7819 */ /* 0x102fe200000114b4 */
[----:B------:R-:W-:Y:S01]  /*bbd0*/  UIMAD UR7, UR26, -0x80, UR7 ;  /* 0xffffff801a0778a4 */ /* 0x000fe2000f8e0207 */
[----:B------:R-:W-:Y:S01]  /*bbe0*/  BAR.SYNC.DEFER_BLOCKING 0x0 ;  /* 0x0000000000007b1d */ /* 0x000fe20000010000 */
[C---:B------:R-:W-:Y:S01]  /*bbf0*/  VIADD R2, R151.reuse, 0x20 ;  /* 0x0000002097027836 */ /* 0x040fe20000000000 */
[----:B------:R-:W-:Y:S01]  /*bc00*/  UIMAD UR15, UR14, UR8, URZ ;  /* 0x000000080e0f72a4 */ /* 0x000fe2000f8e023f */
[----:B------:R-:W-:Y:S01]  /*bc10*/  IMAD.U32 R0, RZ, RZ, UR8 ;  /* 0x00000008ff007e24 */ /* 0x000fe2000f8e00ff */
[----:B------:R-:W-:Y:S01]  /*bc20*/  USHF.R.S32.HI UR22, URZ, 0x1f, UR56 ;  /* 0x0000001f3f167899 */ /* 0x000fe20008011438 */
[----:B------:R-:W-:Y:S01]  /*bc30*/  IMAD.MOV.U32 R10, RZ, RZ, R180 ;  /* 0x000000ffff0a7224 */ /* 0x000fe200078e00b4 */
[----:B------:R-:W-:Y:S01]  /*bc40*/  ULDC UR16, c[0x0][0x2d0] ;  /* 0x0000b40000107ab9 */ /* 0x000fe20000000800 */
[----:B------:R-:W-:Y:S01]  /*bc50*/  UIMAD UR15, UR6, UR9, UR15 ;  /* 0x00000009060f72a4 */ /* 0x000fe2000f8e020f */
[----:B------:R-:W-:Y:S01]  /*bc60*/  ISETP.GE.AND P4, PT, R180, UR16, PT ;  /* 0x00000010b4007c0c */ /* 0x000fe2000bf86270 */
[----:B------:R-:W-:Y:S01]  /*bc70*/  IMAD.WIDE.U32 R4, R0, UR6, R10 ;  /* 0x0000000600047c25 */ /* 0x000fe2000f8e000a */
[----:B------:R-:W-:Y:S01]  /*bc80*/  ULDC.64 UR16, c[0x0][0x468] ;  /* 0x00011a0000107ab9 */ /* 0x000fe20000000a00 */
[----:B------:R-:W-:Y:S01]  /*bc90*/  BSSY B0, `(.L_x_1822) ;  /* 0x0000020000007945 */ /* 0x000fe20003800000 */
[----:B------:R-:W-:Y:S01]  /*bca0*/  ISETP.GE.OR P3, PT, R2, UR7, P4 ;  /* 0x0000000702007c0c */ /* 0x000fe2000a766670 */
[C---:B------:R-:W-:Y:S01]  /*bcb0*/  VIADD R6, R151.reuse, 0x40 ;  /* 0x0000004097067836 */ /* 0x040fe20000000000 */
[----:B------:R-:W-:Y:S01]  /*bcc0*/  MOV R0, UR15 ;  /* 0x0000000f00007c02 */ /* 0x000fe20008000f00 */
[----:B------:R-:W-:Y:S01]  /*bcd0*/  VIADD R2, R151, 0x60 ;  /* 0x0000006097027836 */ /* 0x000fe20000000000 */
[----:B------:R-:W-:Y:S01]  /*bce0*/  IADD3 R4, P0, R4, UR20, RZ ;  /* 0x0000001404047c10 */ /* 0x000fe2000ff1e0ff */
[----:B------:R-:W-:Y:S01]  /*bcf0*/  UIMAD UR15, UR22, UR16, URZ ;  /* 0x00000010160f72a4 */ /* 0x000fe2000f8e023f */
[----:B------:R-:W-:-:S02]  /*bd00*/  ISETP.GE.OR P2, PT, R6, UR7, P4 ;  /* 0x0000000706007c0c */ /* 0x000fc4000a746670 */
[----:B------:R-:W-:Y:S01]  /*bd10*/  ISETP.GE.OR P1, PT, R2, UR7, P4 ;  /* 0x0000000702007c0c */ /* 0x000fe2000a726670 */
[----:B------:R-:W-:Y:S01]  /*bd20*/  UIMAD UR17, UR56, UR17, UR15 ;  /* 0x00000011381172a4 */ /* 0x000fe2000f8e020f */
[----:B------:R-:W-:Y:S01]  /*bd30*/  ISETP.GE.OR P4, PT, R151, UR7, P4 ;  /* 0x0000000797007c0c */ /* 0x000fe2000a786670 */
[----:B------:R2:W1:Y:S01]  /*bd40*/  LDS.128 R20, [R145+0xd000] ;  /* 0x00d0000091147984 */ /* 0x0004620000000c00 */
[----:B------:R-:W-:Y:S01]  /*bd50*/  IADD3.X R5, R5, UR21, R0, P0, !PT ;  /* 0x0000001505057c10 */ /* 0x000fe200087fe400 */
[----:B------:R-:W-:Y:S01]  /*bd60*/  IMAD.U32 R0, RZ, RZ, UR16 ;  /* 0x00000010ff007e24 */ /* 0x000fe2000f8e00ff */
[----:B------:R-:W-:Y:S01]  /*bd70*/  SHF.R.S32.HI R17, RZ, 0x1f, R151 ;  /* 0x0000001fff117819 */ /* 0x000fe20000011497 */
[----:B------:R2:W3:Y:S02]  /*bd80*/  LDS.128 R24, [R145+0x11000] ;  /* 0x0110000091187984 */ /* 0x0004e40000000c00 */
[----:B------:R-:W-:Y:S02]  /*bd90*/  IMAD.WIDE.U32 R4, R0, UR56, R4 ;  /* 0x0000003800047c25 */ /* 0x000fe4000f8e0004 */
[----:B------:R2:W4:Y:S03]  /*bda0*/  LDS.128 R28, [R145+0x12000] ;  /* 0x01200000911c7984 */ /* 0x0005260000000c00 */
[----:B------:R-:W-:Y:S01]  /*bdb0*/  IADD3 R16, R5, UR17, RZ ;  /* 0x0000001105107c10 */ /* 0x000fe2000fffe0ff */
[----:B------:R2:W1:Y:S01]  /*bdc0*/  LDS.128 R32, [R145+0x13000] ;  /* 0x0130000091207984 */ /* 0x0004620000000c00 */
[----:B------:R-:W-:Y:S05]  /*bdd0*/  @P4 BRA `(.L_x_1823) ;  /* 0x00000000002c4947 */ /* 0x000fea0003800000 */
        /* <DEDUP_REMOVED lines=11> */
.L_x_1823:
[----:B------:R-:W-:Y:S05]  /*be90*/  BSYNC B0 ;  /* 0x0000000000007941 */ /* 0x000fea0003800000 */
.L_x_1822:
        /* <DEDUP_REMOVED lines=9> */
[----:B-1----:R-:W-:-:S03]  /*bf30*/  LEA R8, P0, R6, UR16, 0x1 ;  /* 0x0000001006087c11 */ /* 0x002fc6000f8008ff */
[----:B------:R-:W-:-:S05]  /*bf40*/  IMAD R0, R0, UR9, R2 ;  /* 0x0000000900007c24 */ /* 0x000fca000f8e0202 */
[----:B------:R-:W-:-:S04]  /*bf50*/  IADD3 R0, R7, R0, RZ ;  /* 0x0000000007007210 */ /* 0x000fc80007ffe0ff */
[----:B------:R-:W-:-:S05]  /*bf60*/  LEA.HI.X R9, R6, UR17, R0, 0x1, P0 ;  /* 0x0000001106097c11 */ /* 0x000fca00080f0c00 */
[----:B------:R1:W-:Y:S02]  /*bf70*/  STG.E.128 desc[UR10][R8.64], R20 ;  /* 0x0000001408007986 */ /* 0x0003e4000c101d0a */
.L_x_1825:
[----:B------:R-:W-:Y:S05]  /*bf80*/  BSYNC B0 ;  /* 0x0000000000007941 */ /* 0x000fea0003800000 */
.L_x_1824:
        /* <DEDUP_REMOVED lines=15> */
.L_x_1827:
[----:B------:R-:W-:Y:S05]  /*c080*/  BSYNC B0 ;  /* 0x0000000000007941 */ /* 0x000fea0003800000 */
.L_x_1826:
        /* <DEDUP_REMOVED lines=15> */
.L_x_1829:
[----:B------:R-:W-:Y:S05]  /*c180*/  BSYNC B0 ;  /* 0x0000000000007941 */ /* 0x000fea0003800000 */
.L_x_1828:
        /* <DEDUP_REMOVED lines=27> */
.L_x_1831:
[----:B------:R-:W-:Y:S05]  /*c340*/  BSYNC B0 ;  /* 0x0000000000007941 */ /* 0x000fea0003800000 */
.L_x_1830:
        /* <DEDUP_REMOVED lines=13> */
[----:B---3--:R1:W-:Y:S02]  /*c420*/  STG.E.128 desc[UR10][R8.64], R24 ;  /* 0x0000001808007986 */ /* 0x0083e4000c101d0a */
.L_x_1833:
[----:B------:R-:W-:Y:S05]  /*c430*/  BSYNC B0 ;  /* 0x0000000000007941 */ /* 0x000fea0003800000 */
.L_x_1832:
        /* <DEDUP_REMOVED lines=13> */
[----:B----4-:R1:W-:Y:S02]  /*c510*/  STG.E.128 desc[UR10][R8.64], R28 ;  /* 0x0000001c08007986 */ /* 0x0103e4000c101d0a */
.L_x_1835:
[----:B------:R-:W-:Y:S05]  /*c520*/  BSYNC B0 ;  /* 0x0000000000007941 */ /* 0x000fea0003800000 */
.L_x_1834:
        /* <DEDUP_REMOVED lines=14> */
.L_x_1784:
[----:B------:R-:W-:Y:S02]  /*c610*/  UISETP.NE.AND UP0, UPT, UR27, -0x1, UPT ;  /* 0xffffffff1b00788c */ /* 0x000fe4000bf05270 */
[----:B------:R-:W-:Y:S02]  /*c620*/  UIMAD UR19, UR26, -0x80, UR7 ;  /* 0xffffff801a1378a4 */ /* 0x000fe4000f8e0207 */
[----:B------:R-:W-:Y:S02]  /*c630*/  USHF.L.U32 UR18, UR26, 0x7, URZ ;  /* 0x000000071a127899 */ /* 0x000fe4000800063f */
[----:B------:R-:W-:-:S05]  /*c640*/  PLOP3.LUT P0, PT, PT, PT, UP0, 0x80, 0x0 ;  /* 0x000000000000781c */ /* 0x000fca0003f0f008 */
        /* <DEDUP_REMOVED lines=20> */
.L_x_1837:
[----:B------:R-:W-:Y:S01]  /*c790*/  @UP0 UIADD3 UR14, UR17, UR27, URZ ;  /* 0x0000001b110e0290 */ /* 0x000fe2000fffe03f */
[----:B------:R-:W-:Y:S01]  /*c7a0*/  @UP0 ULDC.64 UR8, c[0x0][0x458] ;  /* 0x0001160000080ab9 */ /* 0x000fe20000000a00 */
[----:B------:R-:W-:Y:S02]  /*c7b0*/  USHF.R.S32.HI UR20, URZ, 0x1f, UR18 ;  /* 0x0000001f3f147899 */ /* 0x000fe40008011412 */
        /* <DEDUP_REMOVED lines=18> */
.L_x_1838:
[----:B------:R-:W2:Y:S01]  /*c8e0*/  LDL.64 R14, [R1+0x28] ;  /* 0x00002800010e7983 */ /* 0x000ea20000100a00 */
[----:B------:R-:W-:Y:S01]  /*c8f0*/  ULDC UR13, c[0x0][0x2d0] ;  /* 0x0000b400000d7ab9 */ /* 0x000fe20000000800 */
[----:B------:R-:W-:Y:S01]  /*c900*/  UIMAD UR12, UR20, UR6, URZ ;  /* 0x00000006140c72a4 */ /* 0x000fe2000f8e023f */
[----:B------:R-:W-:Y:S01]  /*c910*/  IMAD.U32 R4, RZ, RZ, UR6 ;  /* 0x00000006ff047e24 */ /* 0x000fe2000f8e00ff */
[----:B------:R-:W1:Y:S01]  /*c920*/  S2R R12, SR_TID.X ;  /* 0x00000000000c7919 */ /* 0x000e620000002100 */
[----:B------:R-:W-:Y:S01]  /*c930*/  BSSY B0, `(.L_x_1839) ;  /* 0x0000024000007945 */ /* 0x000fe20003800000 */
[----:B------:R-:W-:Y:S01]  /*c940*/  UIMAD UR12, UR18, UR7, UR12 ;  /* 0x00000007120c72a4 */ /* 0x000fe2000f8e020c */
[----:B------:R-:W3:Y:S01]  /*c950*/  S2R R13, SR_TID.X ;  /* 0x00000000000d7919 */ /* 0x000ee20000002100 */
[----:B-1----:R-:W-:-:S04]  /*c960*/  SHF.R.S32.HI R12, RZ, 0x1f, R12 ;  /* 0x0000001fff0c7819 */ /* 0x002fc8000001140c */
[----:B---3--:R-:W-:-:S04]  /*c970*/  LEA.HI R12, R12, R13, RZ, 0x3 ;  /* 0x0000000d0c0c7211 */ /* 0x008fc800078f18ff */
[----:B------:R-:W-:-:S04]  /*c980*/  SHF.R.S32.HI R12, RZ, 0x3, R12 ;  /* 0x00000003ff0c7819 */ /* 0x000fc8000001140c */
[----:B------:R-:W-:Y:S01]  /*c990*/  SHF.R.S32.HI R11, RZ, 0x1f, R12 ;  /* 0x0000001fff0b7819 */ /* 0x000fe2000001140c */
[C---:B------:R-:W-:Y:S02]  /*c9a0*/  VIADD R2, R12.reuse, 0x40 ;  /* 0x000000400c027836 */ /* 0x040fe40000000000 */
[----:B------:R-:W-:Y:S01]  /*c9b0*/  VIADD R0, R12, 0x20 ;  /* 0x000000200c007836 */ /* 0x000fe20000000000 */
[----:B--2---:R-:W-:Y:S01]  /*c9c0*/  ISETP.GE.AND P4, PT, R14, UR13, PT ;  /* 0x0000000d0e007c0c */ /* 0x004fe2000bf86270 */
[----:B------:R-:W-:-:S03]  /*c9d0*/  IMAD.WIDE.U32 R4, R4, UR18, R14 ;  /* 0x0000001204047c25 */ /* 0x000fc6000f8e000e */
[----:B------:R-:W-:Y:S01]  /*c9e0*/  ISETP.GE.OR P2, PT, R2, UR19, P4 ;  /* 0x0000001302007c0c */ /* 0x000fe2000a746670 */
[----:B------:R-:W-:Y:S01]  /*c9f0*/  VIADD R2, R12, 0x60 ;  /* 0x000000600c027836 */ /* 0x000fe20000000000 */
[----:B------:R-:W-:Y:S01]  /*ca00*/  ISETP.GE.OR P3, PT, R0, UR19, P4 ;  /* 0x0000001300007c0c */ /* 0x000fe2000a766670 */
[----:B------:R-:W-:Y:S01]  /*ca10*/  IMAD.U32 R0, RZ, RZ, UR12 ;  /* 0x0000000cff007e24 */ /* 0x000fe2000f8e00ff */
[----:B------:R-:W-:Y:S01]  /*ca20*/  IADD3 R4, P0, R4, UR21, RZ ;  /* 0x0000001504047c10 */ /* 0x000fe2000ff1e0ff */
[----:B------:R-:W-:Y:S01]  /*ca30*/  ULDC.64 UR12, c[0x0][0x468] ;  /* 0x00011a00000c7ab9 */ /* 0x000fe20000000a00 */
[----:B------:R-:W-:Y:S01]  /*ca40*/  ISETP.GE.OR P1, PT, R2, UR19, P4 ;  /* 0x0000001302007c0c */ /* 0x000fe2000a726670 */
[----:B------:R-:W-:Y:S01]  /*ca50*/  UIMAD UR14, UR61, UR12, URZ ;  /* 0x0000000c3d0e72a4 */ /* 0x000fe2000f8e023f */
[----:B------:R-:W-:Y:S02]  /*ca60*/  ISETP.GE.OR P4, PT, R12, UR19, P4 ;  /* 0x000000130c007c0c */ /* 0x000fe4000a786670 */
[----:B------:R-:W-:Y:S01]  /*ca70*/  IADD3.X R5, R5, UR22, R0, P0, !PT ;  /* 0x0000001605057c10 */ /* 0x000fe200087fe400 */
[----:B------:R-:W-:Y:S01]  /*ca80*/  IMAD.U32 R0, RZ, RZ, UR12 ;  /* 0x0000000cff007e24 */ /* 0x000fe2000f8e00ff */
[----:B------:R-:W-:-:S03]  /*ca90*/  UIMAD UR13, UR56, UR13, UR14 ;  /* 0x0000000d380d72a4 */ /* 0x000fc6000f8e020e */
[----:B------:R-:W-:-:S04]  /*caa0*/  IMAD.WIDE.U32 R4, R0, UR56, R4 ;  /* 0x0000003800047c25 */ /* 0x000fc8000f8e0004 */
[----:B------:R-:W-:Y:S02]  /*cab0*/  VIADD R10, R5, UR13 ;  /* 0x0000000d050a7c36 */ /* 0x000fe40008000000 */
        /* <DEDUP_REMOVED lines=11> */
.L_x_1840:
[----:B------:R-:W-:Y:S05]  /*cb70*/  BSYNC B0 ;  /* 0x0000000000007941 */ /* 0x000fea0003800000 */
.L_x_1839:
        /* <DEDUP_REMOVED lines=13> */
[----:B------:R2:W-:Y:S02]  /*cc50*/  STG.E.128 desc[UR10][R8.64], RZ ;  /* 0x000000ff08007986 */ /* 0x0005e4000c101d0a */
.L_x_1842:
[----:B------:R-:W-:Y:S05]  /*cc60*/  BSYNC B0 ;  /* 0x0000000000007941 */ /* 0x000fea0003800000 */
.L_x_1841:
        /* <DEDUP_REMOVED lines=9> */
[----:B-12---:R-:W-:-:S03]  /*cd00*/  LEA R8, P0, R6, UR12, 0x1 ;  /* 0x0000000c06087c11 */ /* 0x006fc6000f8008ff */
[----:B------:R-:W-:-:S05]  /*cd10*/  IMAD R0, R0, UR7, R2 ;  /* 0x0000000700007c24 */ /* 0x000fca000f8e0202 */
[----:B------:R-:W-:-:S04]  /*cd20*/  IADD3 R0, R0, R7, RZ ;  /* 0x0000000700007210 */ /* 0x000fc80007ffe0ff */
[----:B------:R-:W-:-:S05]  /*cd30*/  LEA.HI.X R9, R6, UR13, R0, 0x1, P0 ;  /* 0x0000000d06097c11 */ /* 0x000fca00080f0c00 */
[----:B------:R3:W-:Y:S02]  /*cd40*/  STG.E.128 desc[UR10][R8.64], RZ ;  /* 0x000000ff08007986 */ /* 0x0007e4000c101d0a */
.L_x_1844:
[----:B------:R-:W-:Y:S05]  /*cd50*/  BSYNC B0 ;  /* 0x0000000000007941 */ /* 0x000fea0003800000 */
.L_x_1843:
        /* <DEDUP_REMOVED lines=14> */
.L_x_1846:
[----:B------:R-:W-:Y:S05]  /*ce40*/  BSYNC B0 ;  /* 0x0000000000007941 */ /* 0x000fea0003800000 */
.L_x_1845:
[----:B------:R-:W-:Y:S01]  /*ce50*/  UIMAD UR6, UR20, UR8, URZ ;  /* 0x00000008140672a4 */ /* 0x000fe2000f8e023f */
[----:B----4-:R-:W-:Y:S01]  /*ce60*/  IMAD.U32 R4, RZ, RZ, UR8 ;  /* 0x00000008ff047e24 */ /* 0x010fe2000f8e00ff */
[----:B------:R-:W-:Y:S02]  /*ce70*/  BSSY B0, `(.L_x_1847) ;  /* 0x0000017000007945 */ /* 0x000fe40003800000 */
        /* <DEDUP_REMOVED lines=22> */
.L_x_1848:
[----:B------:R-:W-:Y:S05]  /*cfe0*/  BSYNC B0 ;  /* 0x0000000000007941 */ /* 0x000fea0003800000 */
.L_x_1847:
        /* <DEDUP_REMOVED lines=9> */
[----:B-1234-:R-:W-:-:S03]  /*d080*/  LEA R8, P0, R6, UR6, 0x1 ;  /* 0x0000000606087c11 */ /* 0x01efc6000f8008ff */
[----:B------:R-:W-:-:S05]  /*d090*/  IMAD R0, R0, UR9, R2 ;  /* 0x0000000900007c24 */ /* 0x000fca000f8e0202 */
[----:B------:R-:W-:-:S04]  /*d0a0*/  IADD3 R0, R0, R7, RZ ;  /* 0x0000000700007210 */ /* 0x000fc80007ffe0ff */
[----:B------:R-:W-:-:S05]  /*d0b0*/  LEA.HI.X R9, R6, UR7, R0, 0x1, P0 ;  /* 0x0000000706097c11 */ /* 0x000fca00080f0c00 */
[----:B------:R1:W-:Y:S02]  /*d0c0*/  STG.E.128 desc[UR10][R8.64], RZ ;  /* 0x000000ff08007986 */ /* 0x0003e4000c101d0a */
.L_x_1850:
[----:B------:R-:W-:Y:S05]  /*d0d0*/  BSYNC B0 ;  /* 0x0000000000007941 */ /* 0x000fea0003800000 */
.L_x_1849:
        /* <DEDUP_REMOVED lines=14> */
.L_x_1852:
[----:B------:R-:W-:Y:S05]  /*d1c0*/  BSYNC B0 ;  /* 0x0000000000007941 */ /* 0x000fea0003800000 */
.L_x_1851:
        /* <DEDUP_REMOVED lines=13> */
.L_x_1836:
[----:B------:R-:W-:Y:S05]  /*d2a0*/  BSYNC B1 ;  /* 0x0000000000017941 */ /* 0x000fea0003800000 */
.L_x_1779:
        /* <DEDUP_REMOVED lines=11> */
.L_x_1853:
[----:B------:R-:W-:Y:S05]  /*d360*/  EXIT ;  /* 0x000000000000794d */ /* 0x000fea0003800000 */
.L_x_1855:
        /* <DEDUP_REMOVED lines=9> */
.L_x_2490:


//--------------------- .text._ZN5flash44flash_bwd_dq_dk_dv_loop_seqk_parallel_kernelI23Flash_bwd_kernel_traitsILi64ELi128ELi128ELi8ELi4ELi4ELi4ELb0ELb0EN7cutlass10bfloat16_tE19Flash_kernel_traitsILi64ELi128ELi128ELi8ES3_EELb1ELb0ELb1ELb0ELb0ELb0ELb0EEEvNS_16Flash_bwd_paramsE --------------------------
	.section	.text._ZN5flash44flash_bwd_dq_dk_dv_loop_seqk_parallel_kernelI23Flash_bwd_kernel_traitsILi64ELi128ELi128ELi8ELi4ELi4ELi4ELb0ELb0EN7cutlass10bfloat16_tE19Flash_kernel_traitsILi64ELi128ELi128ELi8ES3_EELb1ELb0ELb1ELb0ELb0ELb0ELb0EEEvNS_16Flash_bwd_paramsE,"ax",@progbits
	.align	128
        .global         _ZN5flash44flash_bwd_dq_dk_dv_loop_seqk_parallel_kernelI23Flash_bwd_kernel_traitsILi64ELi128ELi128ELi8ELi4ELi4ELi4ELb0ELb0EN7cutlass10bfloat16_tE19Flash_kernel_traitsILi64ELi128ELi128ELi8ES3_EELb1ELb0ELb1ELb0ELb0ELb0ELb0EEEvNS_16Flash_bwd_paramsE
        .type           _ZN5flash44flash_bwd_dq_dk_dv_loop_seqk_parallel_kernelI23Flash_bwd_kernel_traitsILi64ELi128ELi128ELi8ELi4ELi4ELi4ELb0ELb0EN7cutlass10bfloat16_tE19Flash_kernel_traitsILi64ELi128ELi128ELi8ES3_EELb1ELb0ELb1ELb0ELb0ELb0ELb0EEEvNS_16Flash_bwd_paramsE,@function
        .size           _ZN5flash44flash_bwd_dq_dk_dv_loop_seqk_parallel_kernelI23Flash_bwd_kernel_traitsILi64ELi128ELi128ELi8ELi4ELi4ELi4ELb0ELb0EN7cutlass10bfloat16_tE19Flash_kernel_traitsILi64ELi128ELi128ELi8ES3_EELb1ELb0ELb1ELb0ELb0ELb0ELb0EEEvNS_16Flash_bwd_paramsE,(.L_x_2491 - _ZN5flash44flash_bwd_dq_dk_dv_loop_seqk_parallel_kernelI23Flash_bwd_kernel_traitsILi64ELi128ELi128ELi8ELi4ELi4ELi4ELb0ELb0EN7cutlass10bfloat16_tE19Flash_kernel_traitsILi64ELi128ELi128ELi8ES3_EELb1ELb0ELb1ELb0ELb0ELb0ELb0EEEvNS_16Flash_bwd_paramsE)
        .other          _ZN5flash44flash_bwd_dq_dk_dv_loop_seqk_parallel_kernelI23Flash_bwd_kernel_traitsILi64ELi128ELi128ELi8ELi4ELi4ELi4ELb0ELb0EN7cutlass10bfloat16_tE19Flash_kernel_traitsILi64ELi128ELi128ELi8ES3_EELb1ELb0ELb1ELb0ELb0ELb0ELb0EEEvNS_16Flash_bwd_paramsE,@"STO_CUDA_ENTRY STV_DEFAULT"
_ZN5flash44flash_bwd_dq_dk_dv_loop_seqk_parallel_kernelI23Flash_bwd_kernel_traitsILi64ELi128ELi128ELi8ELi4ELi4ELi4ELb0ELb0EN7cutlass10bfloat16_tE19Flash_kernel_traitsILi64ELi128ELi128ELi8ES3_EELb1ELb0ELb1ELb0ELb0ELb0ELb0EEEvNS_16Flash_bwd_paramsE:
.text._ZN5flash44flash_bwd_dq_dk_dv_loop_seqk_parallel_kernelI23Flash_bwd_kernel_traitsILi64ELi128ELi128ELi8ELi4ELi4ELi4ELb0ELb0EN7cutlass10bfloat16_tE19Flash_kernel_traitsILi64ELi128ELi128ELi8ES3_EELb1ELb0ELb1ELb0ELb0ELb0ELb0EEEvNS_16Flash_bwd_paramsE:
        /* <DEDUP_REMOVED lines=22> */
[----:B---3--:R-:W-:-:S03]  /*0160*/  ULEA UR4, UR4, UR5, 0x18 ;  /* 0x0000000504047291 */ /* 0x008fc6000f8ec03f */
[CC--:B------:R-:W-:Y:S02]  /*0170*/  LEA.HI R4, R6.reuse, R11.reuse, RZ, 0x4 ;  /* 0x0000000b06047211 */ /* 0x0c0fe400078f20ff */
[CC--:B------:R-:W-:Y:S02]  /*0180*/  LEA.HI R0, R6.reuse, R11.reuse, RZ, 0x5 ;  /* 0x0000000b06007211 */ /* 0x0c0fe400078f28ff */
[----:B------:R-:W-:Y:S01]  /*0190*/  SHF.R.S32.HI R5, RZ, 0x4, R4 ;  /* 0x00000004ff057819 */ /* 0x000fe20000011404 */
[----:B----4-:R-:W-:Y:S01]  /*01a0*/  USHF.L.U32 UR5, UR49, 0x7, URZ ;  /* 0x0000000731057899 */ /* 0x010fe2000800063f */
        /* <DEDUP_REMOVED lines=27> */
[----:B------:R-:W-:Y:S01]  /*0360*/  SHF.R.S32.HI R4, RZ, 0x1f, R9 ;  /* 0x0000001fff047819 */ /* 0x000fe20000011409 */
[----:B------:R-:W-:Y:S01]  /*0370*/  IMAD.SHL.U32 R8, R12, 0x10, RZ ;  /* 0x000000100c087824 */ /* 0x000fe200078e00ff */
[----:B------:R-:W-:-:S02]  /*0380*/  SHF.R.S32.HI R3, RZ, 0x1f, R6 ;  /* 0x0000001fff037819 */ /* 0x000fc40000011406 */
[----:B------:R-:W-:Y:S02]  /*0390*/  LOP3.LUT R0, R0, 0x1c0, RZ, 0xc0, !PT ;  /* 0x000001c000007812 */ /* 0x000fe400078ec0ff */
[----:B------:R-:W-:Y:S02]  /*03a0*/  LEA.HI R11, R4, R9, RZ, 0x3 ;  /* 0x00000009040b7211 */ /* 0x000fe400078f18ff */
[----:B------:R-:W-:Y:S02]  /*03b0*/  SHF.R.U32.HI R6, RZ, 0x3, R0 ;  /* 0x00000003ff067819 */ /* 0x000fe40000011600 */
[----:B------:R-:W-:Y:S01]  /*03c0*/  LOP3.LUT R5, R0, 0x38, R236, 0xf8, !PT ;  /* 0x0000003800057812 */ /* 0x000fe200078ef8ec */
[C---:B------:R-:W-:Y:S01]  /*03d0*/  IMAD.SHL.U32 R0, R2.reuse, 0x40, RZ ;  /* 0x0000004002007824 */ /* 0x040fe200078e00ff */
[C---:B------:R-:W-:Y:S02]  /*03e0*/  LOP3.LUT P4, RZ, R2.reuse, 0x2, RZ, 0xc0, !PT ;  /* 0x0000000202ff7812 */ /* 0x040fe4000788c0ff */
[----:B------:R-:W-:Y:S01]  /*03f0*/  LOP3.LUT P3, RZ, R2, 0x4, RZ, 0xc0, !PT ;  /* 0x0000000402ff7812 */ /* 0x000fe2000786c0ff */
[----:B------:R-:W-:Y:S01]  /*0400*/  IMAD.SHL.U32 R2, R252, 0x10, RZ ;  /* 0x00000010fc027824 */ /* 0x000fe200078e00ff */
[----:B------:R-:W-:-:S02]  /*0410*/  LOP3.LUT R4, R11, 0xfffffff8, RZ, 0xc0, !PT ;  /* 0xfffffff80b047812 */ /* 0x000fc400078ec0ff */
[----:B------:R-:W-:Y:S02]  /*0420*/  LEA.HI R3, R3, R7, RZ, 0x3 ;  /* 0x0000000703037211 */ /* 0x000fe400078f18ff */
[----:B------:R-:W-:Y:S01]  /*0430*/  LOP3.LUT R0, R0, 0x1c0, RZ, 0xc0, !PT ;  /* 0x000001c000007812 */ /* 0x000fe200078ec0ff */
[----:B------:R-:W-:Y:S01]  /*0440*/  IMAD.IADD R9, R9, 0x1, -R4 ;  /* 0x0000000109097824 */ /* 0x000fe200078e0a04 */
[----:B------:R-:W-:Y:S02]  /*0450*/  LOP3.LUT R3, R3, 0xfffffff8, RZ, 0xc0, !PT ;  /* 0xfffffff803037812 */ /* 0x000fe400078ec0ff */
[C---:B------:R-:W-:Y:S02]  /*0460*/  LOP3.LUT R4, R0.reuse, 0x30, R2, 0xf8, !PT ;  /* 0x0000003000047812 */ /* 0x040fe400078ef802 */
[----:B------:R-:W-:Y:S01]  /*0470*/  SHF.R.S32.HI R247, RZ, 0x7, R247 ;  /* 0x00000007fff77819 */ /* 0x000fe200000114f7 */
[----:B------:R-:W-:Y:S01]  /*0480*/  IMAD.IADD R3, R7, 0x1, -R3 ;  /* 0x0000000107037824 */ /* 0x000fe200078e0a03 */
[----:B------:R-:W-:-:S02]  /*0490*/  LOP3.LUT R184, R0, 0x8, R10, 0xf8, !PT ;  /* 0x0000000800b87812 */ /* 0x000fc400078ef80a */
[----:B------:R-:W-:Y:S02]  /*04a0*/  SHF.R.U32.HI R0, RZ, 0x3, R0 ;  /* 0x00000003ff007819 */ /* 0x000fe40000011600 */
[----:B------:R-:W-:Y:S02]  /*04b0*/  LOP3.LUT R4, R4, 0x8, R10, 0xf8, !PT ;  /* 0x0000000804047812 */ /* 0x000fe400078ef80a */
[----:B------:R-:W-:Y:S01]  /*04c0*/  LEA.HI.SX32 R242, R242, R2, 0x1e ;  /* 0x00000002f2f27211 */ /* 0x000fe200078ff2ff */
[----:B------:R-:W-:Y:S01]  /*04d0*/  IMAD R2, R247, 0x1000, R180 ;  /* 0x00001000f7027824 */ /* 0x000fe200078e02b4 */
[----:B------:R-:W-:Y:S01]  /*04e0*/  LOP3.LUT R7, R5, R6, RZ, 0x3c, !PT ;  /* 0x0000000605077212 */ /* 0x000fe200078e3cff */
[----:B------:R-:W-:Y:S01]  /*04f0*/  IMAD.SHL.U32 R6, R14, 0x8, RZ ;  /* 0x000000080e067824 */ /* 0x000fe200078e00ff */
        /* <DEDUP_REMOVED lines=8> */
[C---:B------:R-:W-:Y:S01]  /*0580*/  IMAD.SHL.U32 R2, R247.reuse, 0x8, RZ ;  /* 0x00000008f7027824 */ /* 0x040fe200078e00ff */
[----:B------:R-:W-:Y:S01]  /*0590*/  LOP3.LUT R0, R0, 0x1c0, RZ, 0xc0, !PT ;  /* 0x000001c000007812 */ /* 0x000fe200078ec0ff */
[----:B------:R-:W-:Y:S01]  /*05a0*/  IMAD R4, R247, 0x2000, R6 ;  /* 0x00002000f7047824 */ /* 0x000fe200078e0206 */
[----:B------:R-:W-:Y:S01]  /*05b0*/  R2P PR, R3, 0x6 ;  /* 0x0000000603007804 */ /* 0x000fe20000000000 */
[----:B------:R-:W-:Y:S01]  /*05c0*/  IMAD.SHL.U32 R7, R9, 0x40, RZ ;  /* 0x0000004009077824 */ /* 0x000fe200078e00ff */
[----:B------:R-:W-:Y:S01]  /*05d0*/  SHF.R.U32.HI R3, RZ, 0x3, R0 ;  /* 0x00000003ff037819 */ /* 0x000fe20000011600 */
[----:B------:R-:W-:Y:S01]  /*05e0*/  IMAD R4, R252, 0x400, R4 ;  /* 0x00000400fc047824 */ /* 0x000fe200078e0204 */
[----:B------:R-:W-:Y:S01]  /*05f0*/  LOP3.LUT R2, R2, 0x8, RZ, 0xc0, !PT ;  /* 0x0000000802027812 */ /* 0x000fe200078ec0ff */
[----:B------:R-:W-:Y:S01]  /*0600*/  IMAD.SHL.U32 R184, R184, 0x2, RZ ;  /* 0x00000002b8b87824 */ /* 0x000fe200078e00ff */
        /* <DEDUP_REMOVED lines=19> */
[----:B------:R-:W-:Y:S01]  /*0740*/  IMAD.U32 R2, RZ, RZ, UR5 ;  /* 0x00000005ff027e24 */ /* 0x000fe2000f8e00ff */
[----:B------:R-:W-:Y:S01]  /*0750*/  SEL R232, R232, 0xffffffe0, !P1 ;  /* 0xffffffe0e8e87807 */ /* 0x000fe20004800000 */
[----:B------:R-:W-:Y:S01]  /*0760*/  IMAD.MOV.U32 R0, RZ, RZ, 0x40 ;  /* 0x00000040ff007424 */ /* 0x000fe200078e00ff */
[----:B------:R-:W-:Y:S01]  /*0770*/  USHF.R.S32.HI UR5, URZ, 0x1f, UR57 ;  /* 0x0000001f3f057899 */ /* 0x000fe20008011439 */
[----:B------:R-:W-:Y:S01]  /*0780*/  IMAD.IADD R190, R4, 0x1, R3 ;  /* 0x0000000104be7824 */ /* 0x000fe200078e0203 */
        /* <DEDUP_REMOVED lines=12> */
[----:B------:R-:W-:Y:S01]  /*0850*/  SEL R230, R230, 0x10, !P0 ;  /* 0x00000010e6e67807 */ /* 0x000fe20004000000 */
[--C-:B------:R-:W-:Y:S01]  /*0860*/  IMAD.IADD R6, R0, 0x1, R7.reuse ;  /* 0x0000000100067824 */ /* 0x100fe200078e0207 */
[----:B------:R-:W-:Y:S01]  /*0870*/  STL [R1], R7 ;  /* 0x0000000701007387 */ /* 0x000fe20000100800 */
[----:B------:R-:W-:Y:S01]  /*0880*/  IMAD.IADD R5, R232, 0x1, R7 ;  /* 0x00000001e8057824 */ /* 0x000fe200078e0207 */
[----:B------:R-:W-:Y:S01]  /*0890*/  LEA R180, R180, UR4, 0x1 ;  /* 0x00000004b4b47c11 */ /* 0x000fe2000f8e08ff */
[C---:B------:R-:W-:Y:S01]  /*08a0*/  VIADD R10, R7.reuse, 0x420 ;  /* 0x00000420070a7836 */ /* 0x040fe20000000000 */
[----:B------:R1:W-:Y:S01]  /*08b0*/  STL [R1+0x14], R6 ;  /* 0x0000140601007387 */ /* 0x0003e20000100800 */
[C---:B------:R-:W-:Y:S01]  /*08c0*/  IMAD.IADD R4, R7.reuse, 0x1, R2 ;  /* 0x0000000107047824 */ /* 0x040fe200078e0202 */
[----:B------:R-:W-:Y:S01]  /*08d0*/  UIADD3 UR5, UR4, 0xc000, URZ ;  /* 0x0000c00004057890 */ /* 0x000fe2000fffe03f */
[C---:B------:R-:W-:Y:S01]  /*08e0*/  VIADD R3, R7.reuse, 0x2020 ;  /* 0x0000202007037836 */ /* 0x040fe20000000000 */
[----:B------:R2:W-:Y:S01]  /*08f0*/  STL [R1+0x30], R5 ;  /* 0x0000300501007387 */ /* 0x0005e20000100800 */
[----:B------:R-:W-:-:S02]  /*0900*/  @P1 VIADD R10, R7, 0x3e0 ;  /* 0x000003e0070a1836 */ /* 0x000fc40000000000 */
[C---:B------:R-:W-:Y:S01]  /*0910*/  VIADD R9, R7.reuse, 0x2420 ;  /* 0x0000242007097836 */ /* 0x040fe20000000000 */
[----:B------:R-:W-:Y:S01]  /*0920*/  STL [R1+0x10], R4 ;  /* 0x0000100401007387 */ /* 0x000fe20000100800 */
[C---:B------:R-:W-:Y:S02]  /*0930*/  @P1 VIADD R3, R7.reuse, 0x1fe0 ;  /* 0x00001fe007031836 */ /* 0x040fe40000000000 */
[C---:B------:R-:W-:Y:S01]  /*0940*/  VIADD R8, R7.reuse, 0x2040 ;  /* 0x0000204007087836 */ /* 0x040fe20000000000 */
[----:B------:R-:W-:Y:S01]  /*0950*/  STL [R1+0x1c], R10 ;  /* 0x00001c0a01007387 */ /* 0x000fe20000100800 */
[C---:B------:R-:W-:Y:S02]  /*0960*/  @P1 VIADD R9, R7.reuse, 0x23e0 ;  /* 0x000023e007091836 */ /* 0x040fe40000000000 */
[----:B------:R-:W-:Y:S01]  /*0970*/  @P2 VIADD R8, R7, 0x1fc0 ;  /* 0x00001fc007082836 */ /* 0x000fe20000000000 */
[----:B------:R-:W-:Y:S01]  /*0980*/  STL [R1+0x4], R3 ;  /* 0x0000040301007387 */ /* 0x000fe20000100800 */
[----:B------:R-:W-:-:S02]  /*0990*/  IMAD.IADD R231, R229, 0x1, R230 ;  /* 0x00000001e5e77824 */ /* 0x000fc400078e02e6 */
[----:B------:R-:W-:Y:S01]  /*09a0*/  IMAD.IADD R183, R186, 0x1, R183 ;  /* 0x00000001bab77824 */ /* 0x000fe200078e02b7 */
[----:B------:R-:W-:Y:S01]  /*09b0*/  STL [R1+0x18], R9 ;  /* 0x0000180901007387 */ /* 0x000fe20000100800 */
[----:B------:R-:W-:Y:S02]  /*09c0*/  IMAD.IADD R230, R230, 0x1, R228 ;  /* 0x00000001e6e67824 */ /* 0x000fe400078e02e4 */
[----:B------:R-:W-:Y:S01]  /*09d0*/  IMAD.IADD R186, R186, 0x1, R185 ;  /* 0x00000001baba7824 */ /* 0x000fe200078e02b9 */
[----:B------:R-:W-:Y:S01]  /*09e0*/  STL [R1+0xc], R8 ;  /* 0x00000c0801007387 */ /* 0x000fe20000100800 */
[----:B-1----:R-:W-:Y:S02]  /*09f0*/  IMAD.IADD R6, R232, 0x1, R6 ;  /* 0x00000001e8067824 */ /* 0x002fe400078e0206 */
[----:B------:R-:W-:Y:S02]  /*0a00*/  IMAD.IADD R234, R231, 0x1, R232 ;  /* 0x00000001e7ea7824 */ /* 0x000fe400078e02e8 */
[----:B--2---:R-:W-:-:S02]  /*0a10*/  VIADD R5, R7, 0x2440 ;  /* 0x0000244007057836 */ /* 0x004fc40000000000 */
[----:B------:R-:W-:Y:S02]  /*0a20*/  @P2 VIADD R5, R7, 0x23c0 ;  /* 0x000023c007052836 */ /* 0x000fe40000000000 */
[C---:B------:R-:W-:Y:S02]  /*0a30*/  IMAD.IADD R233, R232.reuse, 0x1, R228 ;  /* 0x00000001e8e97824 */ /* 0x040fe400078e02e4 */
[----:B------:R-:W-:Y:S01]  /*0a40*/  IMAD.IADD R185, R185, 0x1, R183 ;  /* 0x00000001b9b97824 */ /* 0x000fe200078e02b7 */
[----:B------:R1:W-:Y:S04]  /*0a50*/  STL [R1+0x8], R5 ;  /* 0x0000080501007387 */ /* 0x0003e80000100800 */
[----:B------:R2:W-:Y:S01]  /*0a60*/  STL [R1+0x2c], R6 ;  /* 0x00002c0601007387 */ /* 0x0005e20000100800 */
[----:B-1----:R-:W-:-:S02]  /*0a70*/  IMAD.IADD R5, R232, 0x1, R4 ;  /* 0x00000001e8057824 */ /* 0x002fc400078e0204 */
[--C-:B------:R-:W-:Y:S02]  /*0a80*/  IMAD.IADD R4, R0, 0x1, R3.reuse ;  /* 0x0000000100047824 */ /* 0x100fe400078e0203 */
[----:B------:R-:W-:Y:S01]  /*0a90*/  IMAD.IADD R0, R2, 0x1, R3 ;  /* 0x0000000102007824 */ /* 0x000fe200078e0203 */
[----:B------:R2:W-:Y:S01]  /*0aa0*/  STL [R1+0x28], R5 ;  /* 0x0000280501007387 */ /* 0x0005e20000100800 */
[----:B------:R-:W-:-:S03]  /*0ab0*/  IMAD.IADD R232, R232, 0x1, R230 ;  /* 0x00000001e8e87824 */ /* 0x000fc600078e02e6 */
[----:B------:R2:W-:Y:S04]  /*0ac0*/  STL [R1+0x24], R4 ;  /* 0x0000240401007387 */ /* 0x0005e80000100800 */
[----:B------:R2:W-:Y:S02]  /*0ad0*/  STL [R1+0x20], R0 ;  /* 0x0000200001007387 */ /* 0x0005e40000100800 */
.L_x_1934:
        /* <DEDUP_REMOVED lines=15> */
[----:B------:R-:W-:Y:S01]  /*0bd0*/  @UP4 UIADD3.X UR13, UR6, UR9, URZ, UP1, !UPT ;  /* 0x00000009060d4290 */ /* 0x000fe20008ffe43f */
[----:B-12---:R-:W-:Y:S01]  /*0be0*/  IMAD.U32 R2, RZ, RZ, UR10 ;  /* 0x0000000aff027e24 */ /* 0x006fe2000f8e00ff */
[----:B------:R-:W-:Y:S01]  /*0bf0*/  UISETP.NE.U32.AND UP0, UPT, UR14, URZ, UPT ;  /* 0x0000003f0e00728c */ /* 0x000fe2000bf05070 */
[----:B--2---:R-:W-:Y:S01]  /*0c00*/  IMAD.U32 R4, RZ, RZ, UR12 ;  /* 0x0000000cff047e24 */ /* 0x004fe2000f8e00ff */
[----:B------:R-:W-:Y:S01]  /*0c10*/  UIADD3 UR16, UP2, UR17, UR14, URZ ;  /* 0x0000000e11107290 */ /* 0x000fe2000ff5e03f */
[----:B------:R-:W-:Y:S01]  /*0c20*/  IMAD.U32 R3, RZ, RZ, UR11 ;  /* 0x0000000bff037e24 */ /* 0x000fe2000f8e00ff */
[----:B------:R-:W-:Y:S01]  /*0c30*/  UISETP.NE.AND.EX UP0, UPT, UR15, URZ, UPT, UP0 ;  /* 0x0000003f0f00728c */ /* 0x000fe2000bf05300 */
[----:B------:R-:W-:Y:S01]  /*0c40*/  IMAD.U32 R5, RZ, RZ, UR13 ;  /* 0x0000000dff057e24 */ /* 0x000fe2000f8e00ff */
[----:B------:R-:W-:Y:S01]  /*0c50*/  ULDC.U8 UR14, c[0x0][0x3c2] ;  /* 0x0000f080000e7ab9 */ /* 0x000fe20000000000 */
[----:B------:R-:W-:Y:S01]  /*0c60*/  ULDC.64 UR8, c[0x0][0x2f8] ;  /* 0x0000be0000087ab9 */ /* 0x000fe20000000a00 */
[----:B------:R-:W-:-:S02]  /*0c70*/  UIADD3.X UR7, UR6, UR15, URZ, UP2, !UPT ;  /* 0x0000000f06077290 */ /* 0x000fc400097fe43f */
[----:B------:R-:W-:Y:S01]  /*0c80*/  UISETP.NE.AND UP2, UPT, UR14, URZ, UPT ;  /* 0x0000003f0e00728c */ /* 0x000fe2000bf45270 */
[----:B------:R-:W-:Y:S01]  /*0c90*/  PLOP3.LUT P3, PT, PT, PT, UP0, 0x80, 0x0 ;  /* 0x000000000000781c */ /* 0x000fe20003f6f008 */
[----:B------:R-:W-:Y:S01]  /*0ca0*/  UISETP.EQ.U32.AND UP4, UPT, UR8, URZ, UPT ;  /* 0x0000003f0800728c */ /* 0x000fe2000bf82070 */
[----:B---34-:R-:W2:Y:S03]  /*0cb0*/  @P1 LDG.E R7, desc[UR18][R4.64] ;  /* 0x0000001204071981 */ /* 0x018ea6000c1e1900 */
[----:B------:R-:W-:-:S06]  /*0cc0*/  UISETP.EQ.OR.EX UP4, UPT, UR9, URZ, !UP2, UP4 ;  /* 0x0000003f0900728c */ /* 0x000fcc000d782740 */
        /* <DEDUP_REMOVED lines=18> */
[----:B------:R-:W-:Y:S01]  /*0df0*/  @!UP3 ULDC UR7, c[0x0][0x2cc] ;  /* 0x0000b3000007bab9 */ /* 0x000fe20000000800 */
[----:B--2---:R-:W-:Y:S02]  /*0e00*/  @P1 R2UR UR28, R7 ;  /* 0x00000000071c12ca */ /* 0x004fe400000e0000 */
[----:B---3--:R-:W-:-:S02]  /*0e10*/  @P0 R2UR UR14, R5 ;  /* 0x00000000050e02ca */ /* 0x008fc400000e0000 */
[----:B------:R-:W-:Y:S01]  /*0e20*/  ISETP.NE.U32.AND P0, PT, RZ, UR8, PT ;  /* 0x00000008ff007c0c */ /* 0x000fe2000bf05070 */
[----:B------:R-:W-:-:S03]  /*0e30*/  @!UP3 USEL UR8, UR7, URZ, UP1 ;  /* 0x0000003f0708b287 */ /* 0x000fc60008800000 */
        /* <DEDUP_REMOVED lines=13> */
.L_x_1856:
        /* <DEDUP_REMOVED lines=31> */
[----:B------:R-:W-:-:S02]  /*1100*/  UIMAD.WIDE.U32 UR8, UR49, UR59, URZ ;  /* 0x0000003b310872a5 */ /* 0x000fc4000f8e003f */
[----:B--2---:R-:W-:Y:S02]  /*1110*/  UIMAD.WIDE.U32 UR32, UR12, UR10, URZ ;  /* 0x0000000a0c2072a5 */ /* 0x004fe4000f8e003f */
[----:B------:R-:W-:Y:S02]  /*1120*/  UIMAD UR50, UR57, UR46, URZ ;  /* 0x0000002e393272a4 */ /* 0x000fe4000f8e023f */
        /* <DEDUP_REMOVED lines=10> */
[----:B------:R-:W-:Y:S02]  /*11d0*/  UIMAD.WIDE UR12, UR46, UR61, URZ ;  /* 0x0000003d2e0c72a5 */ /* 0x000fe4000f8e023f */
[----:B------:R-:W-:-:S02]  /*11e0*/  ULEA.HI UR33, UR15, UR10, URZ, 0x7 ;  /* 0x0000000a0f217291 */ /* 0x000fc4000f8f383f */
[----:B------:R-:W-:Y:S01]  /*11f0*/  UIMAD UR15, UR37, UR49, URZ ;  /* 0x00000031250f72a4 */ /* 0x000fe2000f8e023f */
[----:B-1----:R-:W-:Y:S01]  /*1200*/  VIADD R2, R2, 0xffffffe ;  /* 0x0ffffffe02027836 */ /* 0x002fe20000000000 */
[----:B------:R-:W-:Y:S02]  /*1210*/  USEL UR55, UR24, UR22, !UP2 ;  /* 0x0000001618377287 */ /* 0x000fe4000d000000 */
[----:B------:R-:W-:Y:S01]  /*1220*/  UIADD3 UR46, UR25, UR27, URZ ;  /* 0x0000001b192e7290 */ /* 0x000fe2000fffe03f */
[----:B------:R-:W1:Y:S01]  /*1230*/  F2I.FTZ.U32.TRUNC.NTZ R3, R2 ;  /* 0x0000000200037305 */ /* 0x000e62000021f000 */
[----:B------:R-:W-:Y:S02]  /*1240*/  UIADD3 UR7, UR7, 0x7f, URZ ;  /* 0x0000007f07077890 */ /* 0x000fe4000fffe03f */
[----:B------:R-:W-:Y:S02]  /*1250*/  UIMAD.WIDE.U32 UR24, UR12, UR8, URZ ;  /* 0x000000080c1872a5 */ /* 0x000fe4000f8e003f */
[----:B------:R-:W-:-:S02]  /*1260*/  UIMAD UR27, UR13, UR8, URZ ;  /* 0x000000080d1b72a4 */ /* 0x000fc4000f8e023f */
[----:B------:R-:W-:Y:S02]  /*1270*/  UIMAD UR8, UR58, UR59, UR15 ;  /* 0x0000003b3a0872a4 */ /* 0x000fe4000f8e020f */
[----:B------:R-:W-:Y:S02]  /*1280*/  UIMAD UR26, UR6, UR17, URZ ;  /* 0x00000011061a72a4 */ /* 0x000fe4000f8e023f */
[----:B------:R-:W-:Y:S02]  /*1290*/  USHF.R.S32.HI UR15, URZ, 0x1f, UR7 ;  /* 0x0000001f3f0f7899 */ /* 0x000fe40008011407 */
[----:B------:R-:W-:Y:S01]  /*12a0*/  UIADD3 UR8, UR9, UR8, URZ ;  /* 0x0000000809087290 */ /* 0x000fe2000fffe03f */
[----:B-1----:R-:W-:Y:S01]  /*12b0*/  IMAD.MOV R0, RZ, RZ, -R3 ;  /* 0x000000ffff007224 */ /* 0x002fe200078e0a03 */
[----:B------:R-:W-:Y:S01]  /*12c0*/  @UP2 UIADD3 UR46, UR23, UR26, URZ ;  /* 0x0000001a172e2290 */ /* 0x000fe2000fffe03f */
[----:B------:R-:W-:Y:S01]  /*12d0*/  IMAD.MOV.U32 R2, RZ, RZ, RZ ;  /* 0x000000ffff027224 */ /* 0x000fe200078e00ff */
[----:B------:R-:W-:Y:S01]  /*12e0*/  ULEA.HI UR26, UR15, UR7, URZ, 0x7 ;  /* 0x000000070f1a7291 */ /* 0x000fe2000f8f383f */
[----:B------:R-:W-:Y:S01]  /*12f0*/  IMAD R0, R0, R5, RZ ;  /* 0x0000000500007224 */ /* 0x000fe200078e02ff */
[----:B------:R-:W-:-:S02]  /*1300*/  UIMAD UR7, UR12, UR8, UR27 ;  /* 0x000000080c0772a4 */ /* 0x000fc4000f8e021b */
[----:B------:R-:W-:Y:S01]  /*1310*/  @UP2 UIMAD UR48, UR6, UR11, UR45 ;  /* 0x0000000b063022a4 */ /* 0x000fe2000f8e022d */
        /* <DEDUP_REMOVED lines=9> */
[----:B------:R-:W-:Y:S01]  /*13b0*/  USEL UR35, UR11, URZ, UP0 ;  /* 0x0000003f0b237287 */ /* 0x000fe20008000000 */
[C---:B------:R-:W-:Y:S01]  /*13c0*/  IMAD R2, R5.reuse, R3, R2 ;  /* 0x0000000305027224 */ /* 0x040fe200078e0202 */
[----:B------:R-:W-:Y:S01]  /*13d0*/  UISETP.LT.AND UP0, UPT, UR15, UR7, UPT ;  /* 0x000000070f00728c */ /* 0x000fe2000bf01270 */
[----:B------:R-:W-:Y:S01]  /*13e0*/  ULDC.U8 UR40, c[0x0][0x480] ;  /* 0x0001200000287ab9 */ /* 0x000fe20000000000 */
[----:B------:R-:W-:Y:S02]  /*13f0*/  ULDC UR51, c[0x0][0x2c4] ;  /* 0x0000b10000337ab9 */ /* 0x000fe40000000800 */
[----:B------:R-:W-:Y:S01]  /*1400*/  ISETP.GT.U32.AND P1, PT, R5, R2, PT ;  /* 0x000000020500720c */ /* 0x000fe20003f24070 */
[----:B------:R-:W-:Y:S02]  /*1410*/  USEL UR56, UR24, UR22, !UP2 ;  /* 0x0000001618387287 */ /* 0x000fe4000d000000 */
[----:B------:R-:W-:Y:S02]  /*1420*/  UISETP.NE.AND UP4, UPT, UR40, URZ, UPT ;  /* 0x0000003f2800728c */ /* 0x000fe4000bf85270 */
[----:B------:R-:W-:-:S02]  /*1430*/  @UP3 UIMAD UR24, UR49, UR51, URZ ;  /* 0x00000033311832a4 */ /* 0x000fc4000f8e023f */
[----:B------:R-:W-:Y:S02]  /*1440*/  USEL UR40, UR15, UR7, UP0 ;  /* 0x000000070f287287 */ /* 0x000fe40008000000 */
[----:B------:R-:W-:Y:S02]  /*1450*/  UISETP.NE.AND UP1, UPT, UR38, -0x1, UPT ;  /* 0xffffffff2600788c */ /* 0x000fe4000bf25270 */
[----:B------:R-:W-:Y:S02]  /*1460*/  @UP3 USEL UR24, UR24, UR6, !UP2 ;  /* 0x0000000618183287 */ /* 0x000fe4000d000000 */
[----:B------:R-:W-:Y:S01]  /*1470*/  @!P1 IMAD.IADD R2, R2, 0x1, -R5 ;  /* 0x0000000102029824 */ /* 0x000fe200078e0a05 */
[----:B------:R-:W-:Y:S01]  /*1480*/  ULEA UR7, UR40, 0xffffff80, 0x7 ;  /* 0xffffff8028077891 */ /* 0x000fe2000f8e383f */
[----:B------:R-:W-:Y:S01]  /*1490*/  @!P1 IADD3 R0, R0, 0x1, RZ ;  /* 0x0000000100009810 */ /* 0x000fe20007ffe0ff */
[----:B------:R-:W-:Y:S01]  /*14a0*/  @UP3 ULDC UR15, c[0x0][0x2e4] ;  /* 0x0000b900000f3ab9 */ /* 0x000fe20000000800 */
[----:B------:R-:W-:Y:S01]  /*14b0*/  UIMAD UR22, UR13, UR6, URZ ;  /* 0x000000060d1672a4 */ /* 0x000fe2000f8e023f */
[----:B------:R-:W-:Y:S01]  /*14c0*/  ISETP.GE.U32.AND P0, PT, R2, R5, PT ;  /* 0x000000050200720c */ /* 0x000fe20003f06070 */
[----:B------:R-:W-:Y:S01]  /*14d0*/  @UP3 UIMAD UR27, UR57, UR15, UR24 ;  /* 0x0000000f391b32a4 */ /* 0x000fe2000f8e0218 */
[----:B------:R-:W-:Y:S01]  /*14e0*/  LOP3.LUT R2, R6, UR57, RZ, 0x3c, !PT ;  /* 0x0000003906027c12 */ /* 0x000fe2000f8e3cff */
[----:B------:R-:W-:Y:S01]  /*14f0*/  USHF.R.S32.HI UR33, URZ, 0x1f, UR7 ;  /* 0x0000001f3f217899 */ /* 0x000fe20008011407 */
[----:B------:R-:W-:Y:S01]  /*1500*/  PLOP3.LUT P1, PT, PT, PT, UP1, 0x80, 0x0 ;  /* 0x000000000000781c */ /* 0x000fe20003f2f018 */
[----:B------:R-:W-:Y:S01]  /*1510*/  UIADD3 UR15, UP0, UR7, UR36, URZ ;  /* 0x00000024070f7290 */ /* 0x000fe2000ff1e03f */
[----:B------:R-:W-:Y:S01]  /*1520*/  ISETP.GE.AND P2, PT, R2, RZ, PT ;  /* 0x000000ff0200720c */ /* 0x000fe20003f46270 */
[----:B------:R-:W-:-:S02]  /*1530*/  @UP1 UIADD3 UR30, UR28, UR38, URZ ;  /* 0x000000261c1e1290 */ /* 0x000fc4000fffe03f */
[----:B------:R-:W-:Y:S02]  /*1540*/  UIADD3.X UR24, UR33, UR35, URZ, UP0, !UPT ;  /* 0x0000002321187290 */ /* 0x000fe400087fe43f */
[----:B------:R-:W-:Y:S02]  /*1550*/  UIMAD UR13, UR13, UR15, URZ ;  /* 0x0000000f0d0d72a4 */ /* 0x000fe4000f8e023f */
[----:B------:R-:W-:Y:S01]  /*1560*/  @UP1 UIADD3 UR31, UR28, UR38, URZ ;  /* 0x000000261c1f1290 */ /* 0x000fe2000fffe03f */
[----:B------:R-:W-:Y:S01]  /*1570*/  @P0 VIADD R0, R0, 0x1 ;  /* 0x0000000100000836 */ /* 0x000fe20000000000 */
[----:B------:R-:W-:Y:S01]  /*1580*/  @UP1 ULDC.64 UR10, c[0x0][0x248] ;  /* 0x00009200000a1ab9 */ /* 0x000fe20000000a00 */
[----:B------:R-:W-:Y:S01]  /*1590*/  @UP1 ULDC.64 UR8, c[0x0][0x250] ;  /* 0x0000940000081ab9 */ /* 0x000fe20000000a00 */
[----:B------:R-:W-:Y:S01]  /*15a0*/  UIMAD.WIDE.U32 UR36, UR12, UR15, URZ ;  /* 0x0000000f0c2472a5 */ /* 0x000fe2000f8e003f */
[----:B------:R-:W-:Y:S01]  /*15b0*/  IMAD.MOV.U32 R11, RZ, RZ, R0 ;  /* 0x000000ffff0b7224 */ /* 0x000fe200078e0000 */
[----:B------:R-:W-:Y:S01]  /*15c0*/  @UP2 UIADD3 UR47, UR23, UR22, URZ ;  /* 0x00000016172f2290 */ /* 0x000fe2000fffe03f */
[----:B------:R-:W-:Y:S01]  /*15d0*/  PLOP3.LUT P0, PT, PT, PT, UP3, 0x80, 0x0 ;  /* 0x000000000000781c */ /* 0x000fe20003f0f038 */
[----:B------:R-:W-:-:S02]  /*15e0*/  UIMAD UR15, UR12, UR24, UR13 ;  /* 0x000000180c0f72a4 */ /* 0x000fc4000f8e020d */
[----:B------:R-:W-:Y:S01]  /*15f0*/  @UP1 UIMAD.WIDE.U32 UR22, UR30, UR10, URZ ;  /* 0x0000000a1e1612a5 */ /* 0x000fe2000f8e003f */
[----:B------:R-:W-:Y:S01]  /*1600*/  @!P2 IADD3 R11, -R11, RZ, RZ ;  /* 0x000000ff0b0ba210 */ /* 0x000fe20007ffe1ff */
[----:B------:R-:W-:Y:S01]  /*1610*/  @UP1 UIMAD.WIDE.U32 UR12, UR31, UR8, URZ ;  /* 0x000000081f0c12a5 */ /* 0x000fe2000f8e003f */
[----:B------:R-:W-:Y:S01]  /*1620*/  @!P3 LOP3.LUT R11, RZ, R6, RZ, 0x33, !PT ;  /* 0x00000006ff0bb212 */ /* 0x000fe200078e33ff */
[----:B------:R-:W-:Y:S02]  /*1630*/  @!UP3 UIMAD UR25, UR49, UR61, UR57 ;  /* 0x0000003d3119b2a4 */ /* 0x000fe4000f8e0239 */
[----:B------:R-:W-:Y:S02]  /*1640*/  @UP1 UIMAD UR26, UR30, UR11, URZ ;  /* 0x0000000b1e1a12a4 */ /* 0x000fe4000f8e023f */
[----:B------:R-:W-:Y:S02]  /*1650*/  @UP1 UIMAD UR24, UR31, UR9, URZ ;  /* 0x000000091f1812a4 */ /* 0x000fe4000f8e023f */
[----:B------:R-:W-:-:S02]  /*1660*/  @!UP2 UIADD3 UR48, UR43, UR34, URZ ;  /* 0x000000222b30a290 */ /* 0x000fc4000fffe03f */
[----:B------:R-:W-:Y:S02]  /*1670*/  @!UP3 UIMAD UR27, UR25, UR51, URZ ;  /* 0x00000033191bb2a4 */ /* 0x000fe4000f8e023f */
[----:B------:R-:W-:Y:S02]  /*1680*/  USEL UR53, UR32, URZ, UP4 ;  /* 0x0000003f20357287 */ /* 0x000fe4000a000000 */
[----:B------:R-:W-:Y:S02]  /*1690*/  USHF.R.S32.HI UR39, URZ, 0x1f, UR29 ;  /* 0x0000001f3f277899 */ /* 0x000fe4000801141d */
[----:B------:R-:W-:Y:S02]  /*16a0*/  USHF.R.S32.HI UR54, URZ, 0x1f, UR50 ;  /* 0x0000001f3f367899 */ /* 0x000fe40008011432 */
[----:B------:R-:W-:Y:S02]  /*16b0*/  @UP1 UIADD3 UR34, UR13, UR24, URZ ;  /* 0x000000180d221290 */ /* 0x000fe4000fffe03f */
[----:B------:R-:W-:-:S02]  /*16c0*/  USEL UR52, UR41, URZ, UP4 ;  /* 0x0000003f29347287 */ /* 0x000fc4000a000000 */
        /* <DEDUP_REMOVED lines=17> */
.L_x_1858:
        /* <DEDUP_REMOVED lines=13> */
.L_x_1859:
        /* <DEDUP_REMOVED lines=11> */
.L_x_1860:
[----:B------:R-:W-:-:S04]  /*1960*/  UIMAD UR6, UR49, UR61, UR57 ;  /* 0x0000003d310672a4 */ /* 0x000fc8000f8e0239 */
[----:B------:R-:W-:-:S12]  /*1970*/  UIMAD UR6, UR6, UR59, URZ ;  /* 0x0000003b060672a4 */ /* 0x000fd8000f8e023f */
.L_x_1861:
[----:B------:R-:W1:Y:S01]  /*1980*/  S2R R21, SR_TID.X ;  /* 0x0000000000157919 */ /* 0x000e620000002100 */
[----:B------:R-:W2:Y:S01]  /*1990*/  LDC.64 R4, c[0x0][0x420] ;  /* 0x00010800ff047b82 */ /* 0x000ea20000000a00 */
[----:B------:R-:W-:Y:S01]  /*19a0*/  UIADD3 UR22, UR7, UR27, URZ ;  /* 0x0000001b07167290 */ /* 0x000fe2000fffe03f */
[----:B------:R-:W-:Y:S01]  /*19b0*/  SHF.R.S32.HI R237, RZ, 0x1f, R236 ;  /* 0x0000001fffed7819 */ /* 0x000fe200000114ec */
[----:B------:R-:W-:Y:S01]  /*19c0*/  ULDC.64 UR24, c[0x0][0x2b0] ;  /* 0x0000ac0000187ab9 */ /* 0x000fe20000000a00 */
[----:B------:R-:W-:Y:S01]  /*19d0*/  USHF.R.S32.HI UR35, URZ, 0x1f, UR57 ;  /* 0x0000001f3f237899 */ /* 0x000fe20008011439 */
[----:B------:R-:W-:Y:S01]  /*19e0*/  BSSY B1, `(.L_x_1857) ;  /* 0x0000c02000017945 */ /* 0x000fe20003800000 */
[----:B------:R-:W-:Y:S02]  /*19f0*/  UIMAD.WIDE UR22, UR22, 0x4, UR24 ;  /* 0x00000004161678a5 */ /* 0x000fe4000f8e0218 */
[----:B------:R-:W-:Y:S01]  /*1a00*/  UIADD3 UR41, UR7, UR6, URZ ;  /* 0x0000000607297290 */ /* 0x000fe2000fffe03f */
[----:B------:R-:W-:Y:S01]  /*1a10*/  ULDC.64 UR24, c[0x0][0x428] ;  /* 0x00010a0000187ab9 */ /* 0x000fe20000000a00 */
[----:B------:R-:W-:Y:S01]  /*1a20*/  UIADD3 UR6, -UR14, UR20, UR29 ;  /* 0x000000140e067290 */ /* 0x000fe2000fffe11d */
[----:B------:R-:W-:Y:S01]  /*1a30*/  ULDC.64 UR26, c[0x0][0x258] ;  /* 0x00009600001a7ab9 */ /* 0x000fe20000000a00 */
[----:B------:R-:W-:Y:S01]  /*1a40*/  ULDC UR44, c[0x0][0x398] ;  /* 0x0000e600002c7ab9 */ /* 0x000fe20000000800 */
[----:B------:R-:W-:Y:S01]  /*1a50*/  ULDC UR13, c[0x0][0x2dc] ;  /* 0x0000b700000d7ab9 */ /* 0x000fe20000000800 */
[----:B------:R-:W-:Y:S01]  /*1a60*/  UIADD3 UR6, UR6, -UR44, URZ ;  /* 0x8000002c06067290 */ /* 0x000fe2000fffe03f */
[----:B------:R-:W-:Y:S01]  /*1a70*/  IMAD.U32 R10, RZ, RZ, UR26 ;  /* 0x0000001aff0a7e24 */ /* 0x000fe2000f8e00ff */
[----:B------:R-:W-:Y:S01]  /*1a80*/  UIMAD UR15, UR13, UR61, URZ ;  /* 0x0000003d0d0f72a4 */ /* 0x000fe2000f8e023f */
[----:B------:R-:W-:Y:S01]  /*1a90*/  ULDC.64 UR42, c[0x0][0x210] ;  /* 0x00008400002a7ab9 */ /* 0x000fe20000000a00 */
[----:B------:R-:W-:Y:S01]  /*1aa0*/  UIADD3 UR13, UR40, -0x1, URZ ;  /* 0xffffffff280d7890 */ /* 0x000fe2000fffe03f */
[----:B--2---:R-:W-:Y:S01]  /*1ab0*/  IMAD R8, R4, UR33, RZ ;  /* 0x0000002104087c24 */ /* 0x004fe2000f8e02ff */
[----:B-1----:R-:W-:-:S04]  /*1ac0*/  SHF.R.S32.HI R22, RZ, 0x1f, R21 ;  /* 0x0000001fff167819 */ /* 0x002fc80000011415 */
[----:B------:R-:W-:-:S04]  /*1ad0*/  LEA.HI R0, R22, R21, RZ, 0x3 ;  /* 0x0000001516007211 */ /* 0x000fc800078f18ff */
[----:B------:R-:W-:-:S04]  /*1ae0*/  SHF.R.S32.HI R0, RZ, 0x3, R0 ;  /* 0x00000003ff007819 */ /* 0x000fc80000011400 */
[----:B------:R-:W-:Y:S02]  /*1af0*/  SHF.R.S32.HI R20, RZ, 0x1f, R0 ;  /* 0x0000001fff147819 */ /* 0x000fe40000011400 */
[----:B------:R-:W-:-:S04]  /*1b00*/  IADD3 R2, P0, R0, UR7, RZ ;  /* 0x0000000700027c10 */ /* 0x000fc8000ff1e0ff */
[----:B------:R-:W-:Y:S01]  /*1b10*/  IADD3.X R3, R20, UR33, RZ, P0, !PT ;  /* 0x0000002114037c10 */ /* 0x000fe200087fe4ff */
[----:B------:R-:W-:-:S04]  /*1b20*/  IMAD.WIDE.U32 R6, R2, UR16, R236 ;  /* 0x0000001002067c25 */ /* 0x000fc8000f8e00ec */
[----:B------:R-:W-:Y:S01]  /*1b30*/  IMAD R3, R3, UR16, RZ ;  /* 0x0000001003037c24 */ /* 0x000fe2000f8e02ff */
[----:B------:R-:W-:-:S03]  /*1b40*/  IADD3 R6, P2, R6, UR55, RZ ;  /* 0x0000003706067c10 */ /* 0x000fc6000ff5e0ff */
[----:B------:R-:W-:Y:S01]  /*1b50*/  IMAD R9, R2, UR17, R3 ;  /* 0x0000001102097c24 */ /* 0x000fe2000f8e0203 */
[----:B------:R-:W-:Y:S01]  /*1b60*/  IADD3 R2, P0, R236, UR12, RZ ;  /* 0x0000000cec027c10 */ /* 0x000fe2000ff1e0ff */
[----:B------:R-:W-:-:S03]  /*1b70*/  UIMAD UR12, UR35, UR24, URZ ;  /* 0x00000018230c72a4 */ /* 0x000fc6000f8e023f */
[----:B------:R-:W-:Y:S01]  /*1b80*/  IADD3.X R3, R237, UR48, RZ, P0, !PT ;  /* 0x00000030ed037c10 */ /* 0x000fe200087fe4ff */
[----:B------:R-:W-:Y:S01]  /*1b90*/  UIMAD UR33, UR57, UR25, UR12 ;  /* 0x00000019392172a4 */ /* 0x000fe2000f8e020c */
[----:B------:R-:W-:Y:S01]  /*1ba0*/  IADD3.X R7, R7, UR46, R9, P2, !PT ;  /* 0x0000002e07077c10 */ /* 0x000fe200097fe409 */
[----:B------:R-:W-:Y:S01]  /*1bb0*/  UIMAD UR12, UR35, UR26, URZ ;  /* 0x0000001a230c72a4 */ /* 0x000fe2000f8e023f */
[----:B------:R-:W-:Y:S02]  /*1bc0*/  IMAD R9, R5, UR7, R8 ;  /* 0x0000000705097c24 */ /* 0x000fe4000f8e0208 */
[----:B------:R-:W-:Y:S01]  /*1bd0*/  IMAD.WIDE.U32 R2, R4, UR7, R2 ;  /* 0x0000000704027c25 */ /* 0x000fe2000f8e0002 */
[----:B------:R-:W-:Y:S02]  /*1be0*/  UIMAD UR35, UR57, UR27, UR12 ;  /* 0x0000001b392372a4 */ /* 0x000fe4000f8e020c */
[----:B------:R-:W-:Y:S01]  /*1bf0*/  USHF.R.S32.HI UR27, URZ, 0x1f, UR6 ;  /* 0x0000001f3f1b7899 */ /* 0x000fe20008011406 */
[----:B------:R-:W-:Y:S01]  /*1c00*/  IMAD.U32 R8, RZ, RZ, UR24 ;  /* 0x00000018ff087e24 */ /* 0x000fe2000f8e00ff */
[----:B------:R-:W-:Y:S01]  /*1c10*/  USHF.L.U32 UR7, UR15, 0x7, URZ ;  /* 0x000000070f077899 */ /* 0x000fe2000800063f */
[----:B------:R-:W-:Y:S01]  /*1c20*/  IMAD.IADD R3, R3, 0x1, R9 ;  /* 0x0000000103037824 */ /* 0x000fe200078e0209 */
[----:B------:R-:W-:Y:S01]  /*1c30*/  LEA.HI R9, R22, R21, RZ, 0x5 ;  /* 0x0000001516097211 */ /* 0x000fe200078f28ff */
[----:B------:R-:W-:Y:S01]  /*1c40*/  ULEA.HI UR27, UR27, UR6, URZ, 0x7 ;  /* 0x000000061b1b7291 */ /* 0x000fe2000f8f383f */
[----:B------:R-:W-:Y:S01]  /*1c50*/  IMAD.WIDE.U32 R6, R10, UR57, R6 ;  /* 0x000000390a067c25 */ /* 0x000fe2000f8e0006 */
[----:B------:R-:W-:-:S02]  /*1c60*/  UIADD3 UR12, UP2, UP0, UR36, UR7, UR50 ;  /* 0x00000007240c7290 */ /* 0x000fc4000f85e032 */
[----:B------:R-:W-:Y:S01]  /*1c70*/  USHF.R.S32.HI UR7, URZ, 0x1f, UR7 ;  /* 0x0000001f3f077899 */ /* 0x000fe20008011407 */
[----:B------:R-:W-:Y:S01]  /*1c80*/  IMAD.WIDE.U32 R2, R8, UR57, R2 ;  /* 0x0000003908027c25 */ /* 0x000fe2000f8e0002 */
[----:B------:R-:W-:Y:S01]  /*1c90*/  LOP3.LUT R8, R9, 0xffffffe0, RZ, 0xc0, !PT ;  /* 0xffffffe009087812 */ /* 0x000fe200078ec0ff */
[----:B------:R-:W-:Y:S01]  /*1ca0*/  USHF.R.S32.HI UR27, URZ, 0x7, UR27 ;  /* 0x000000073f1b7899 */ /* 0x000fe2000801141b */
[----:B------:R-:W-:Y:S01]  /*1cb0*/  SHF.R.S32.HI R9, RZ, 0x5, R9 ;  /* 0x00000005ff097819 */ /* 0x000fe20000011409 */
[----:B------:R-:W-:Y:S01]  /*1cc0*/  UIADD3.X UR7, UR51, UR7, UR54, UP2, UP0 ;  /* 0x0000000733077290 */ /* 0x000fe200097e0436 */
[----:B------:R-:W-:Y:S01]  /*1cd0*/  VIADD R3, R3, UR33 ;  /* 0x0000002103037c36 */ /* 0x000fe20008000000 */
[----:B------:R-:W-:Y:S01]  /*1ce0*/  UISETP.LT.AND UP0, UPT, URZ, UR27, UPT ;  /* 0x0000001b3f00728c */ /* 0x000fe2000bf01270 */
[----:B------:R-:W-:Y:S01]  /*1cf0*/  IMAD.IADD R12, R21, 0x1, -R8 ;  /* 0x00000001150c7824 */ /* 0x000fe200078e0a08 */
[----:B------:R-:W-:Y:S01]  /*1d00*/  UIADD3 UR6, UP3, UP2, UR53, UR12, UR56 ;  /* 0x0000000c35067290 */ /* 0x000fe2000fa7e038 */
[-C--:B------:R-:W-:Y:S01]  /*1d10*/  IMAD R10, R20, R4.reuse, RZ ;  /* 0x00000004140a7224 */ /* 0x080fe200078e02ff */
[----:B------:R-:W-:Y:S01]  /*1d20*/  USEL UR27, URZ, UR27, !UP0 ;  /* 0x0000001b3f1b7287 */ /* 0x000fe2000c000000 */
[----:B------:R-:W-:Y:S01]  /*1d30*/  IMAD R9, R9, UR15, R12 ;  /* 0x0000000f09097c24 */ /* 0x000fe2000f8e020c */
[----:B------:R-:W-:Y:S01]  /*1d40*/  UIADD3.X UR12, UR52, UR7, UR47, UP3, UP2 ;  /* 0x00000007340c7290 */ /* 0x000fe20009fe442f */
[----:B------:R-:W-:Y:S01]  /*1d50*/  IMAD.WIDE.U32 R2, R0, R4, R2 ;  /* 0x0000000400027225 */ /* 0x000fe200078e0002 */
[----:B------:R-:W-:Y:S01]  /*1d60*/  UISETP.GT.AND UP0, UPT, UR40, UR27, UPT ;  /* 0x0000001b2800728c */ /* 0x000fe2000bf04270 */
[----:B------:R-:W-:Y:S01]  /*1d70*/  LEA R239, P4, R6, UR42, 0x1 ;  /* 0x0000002a06ef7c11 */ /* 0x000fe2000f8808ff */
[----:B------:R-:W-:Y:S01]  /*1d80*/  ULDC.64 UR54, c[0x0][0x478] ;  /* 0x00011e0000367ab9 */ /* 0x000fe20000000a00 */
[C---:B------:R-:W-:Y:S01]  /*1d90*/  IADD3 R8, P0, R9.reuse, UR6, RZ ;  /* 0x0000000609087c10 */ /* 0x040fe2000ff1e0ff */
[----:B------:R-:W-:Y:S01]  /*1da0*/  IMAD R10, R0, R5, R10 ;  /* 0x00000005000a7224 */ /* 0x000fe200078e020a */
[----:B------:R-:W-:Y:S01]  /*1db0*/  ULDC.64 UR24, c[0x0][0x400] ;  /* 0x0001000000187ab9 */ /* 0x000fe20000000a00 */
[----:B------:R-:W-:Y:S01]  /*1dc0*/  UIMAD.WIDE UR6, UR41, 0x4, UR54 ;  /* 0x00000004290678a5 */ /* 0x000fe2000f8e0236 */
[----:B------:R-:W-:Y:S01]  /*1dd0*/  LEA.HI.X.SX32 R9, R9, UR12, 0x1, P0 ;  /* 0x0000000c09097c11 */ /* 0x000fe200080f0eff */
[----:B------:R-:W-:Y:S01]  /*1de0*/  ULDC.64 UR36, c[0x0][0x3e0] ;  /* 0x0000f80000247ab9 */ /* 0x000fe20000000a00 */
[----:B------:R-:W-:Y:S01]  /*1df0*/  PLOP3.LUT P0, PT, PT, PT, UP0, 0x80, 0x0 ;  /* 0x000000000000781c */ /* 0x000fe20003f0f008 */
[----:B------:R-:W-:Y:S01]  /*1e00*/  VIADD R7, R7, UR35 ;  /* 0x0000002307077c36 */ /* 0x000fe20008000000 */
[----:B------:R-:W-:Y:S01]  /*1e10*/  LEA R196, P2, R8, UR24, 0x2 ;  /* 0x0000001808c47c11 */ /* 0x000fe2000f8410ff */
[----:B------:R-:W-:Y:S01]  /*1e20*/  IMAD.IADD R3, R3, 0x1, R10 ;  /* 0x0000000103037824 */ /* 0x000fe200078e020a */
[----:B------:R-:W-:Y:S01]  /*1e30*/  LEA R241, P3, R2, UR36, 0x1 ;  /* 0x0000002402f17c11 */ /* 0x000fe2000f8608ff */
[----:B------:R-:W-:Y:S01]  /*1e40*/  UMOV UR26, UR6 ;  /* 0x00000006001a7c82 */ /* 0x000fe20008000000 */
[----:B------:R-:W-:Y:S01]  /*1e50*/  LEA.HI.X R197, R8, UR25, R9, 0x2, P2 ;  /* 0x0000001908c57c11 */ /* 0x000fe200090f1409 */
[----:B------:R-:W-:Y:S01]  /*1e60*/  UMOV UR25, UR7 ;  /* 0x0000000700197c82 */ /* 0x000fe20008000000 */
[----:B------:R-:W-:-:S02]  /*1e70*/  LEA.HI.X R238, R6, UR43, R7, 0x1, P4 ;  /* 0x0000002b06ee7c11 */ /* 0x000fc4000a0f0c07 */
        /* <DEDUP_REMOVED lines=21> */
.L_x_1863:
        /* <DEDUP_REMOVED lines=20> */
.L_x_1864:
        /* <DEDUP_REMOVED lines=35> */
.L_x_1866:
[----:B------:R-:W-:Y:S05]  /*2340*/  BSYNC B0 ;  /* 0x0000000000007941 */ /* 0x000fea0003800000 */
.L_x_1865:
        /* <DEDUP_REMOVED lines=14> */
.L_x_1868:
[----:B------:R-:W-:Y:S05]  /*2430*/  BSYNC B0 ;  /* 0x0000000000007941 */ /* 0x000fea0003800000 */
.L_x_1867:
        /* <DEDUP_REMOVED lines=14> */
.L_x_1870:
[----:B------:R-:W-:Y:S05]  /*2520*/  BSYNC B0 ;  /* 0x0000000000007941 */ /* 0x000fea0003800000 */
.L_x_1869:
        /* <DEDUP_REMOVED lines=14> */
.L_x_1872:
[----:B------:R-:W-:Y:S05]  /*2610*/  BSYNC B0 ;  /* 0x0000000000007941 */ /* 0x000fea0003800000 */
.L_x_1871:
        /* <DEDUP_REMOVED lines=26> */
.L_x_1874:
[----:B------:R-:W-:Y:S05]  /*27c0*/  BSYNC B0 ;  /* 0x0000000000007941 */ /* 0x000fea0003800000 */
.L_x_1873:
        /* <DEDUP_REMOVED lines=14> */
.L_x_1876:
[----:B------:R-:W-:Y:S05]  /*28b0*/  BSYNC B0 ;  /* 0x0000000000007941 */ /* 0x000fea0003800000 */
.L_x_1875:
        /* <DEDUP_REMOVED lines=14> */
.L_x_1878:
[----:B------:R-:W-:Y:S05]  /*29a0*/  BSYNC B0 ;  /* 0x0000000000007941 */ /* 0x000fea0003800000 */
.L_x_1877:
        /* <DEDUP_REMOVED lines=14> */
.L_x_1862:
        /* <DEDUP_REMOVED lines=32> */
.L_x_1881:
[----:B------:R-:W-:Y:S05]  /*2c90*/  BSYNC B0 ;  /* 0x0000000000007941 */ /* 0x000fea0003800000 */
.L_x_1880:
        /* <DEDUP_REMOVED lines=14> */
.L_x_1883:
[----:B------:R-:W-:Y:S05]  /*2d80*/  BSYNC B0 ;  /* 0x0000000000007941 */ /* 0x000fea0003800000 */
.L_x_1882:
        /* <DEDUP_REMOVED lines=13> */
.L_x_1885:
[----:B------:R-:W-:Y:S05]  /*2e60*/  BSYNC B0 ;  /* 0x0000000000007941 */ /* 0x000fea0003800000 */
.L_x_1884:
        /* <DEDUP_REMOVED lines=16> */
.L_x_1887:
[----:B------:R-:W-:Y:S05]  /*2f70*/  BSYNC B0 ;  /* 0x0000000000007941 */ /* 0x000fea0003800000 */
.L_x_1886:
        /* <DEDUP_REMOVED lines=19> */
.L_x_1889:
[----:B------:R-:W-:Y:S05]  /*30b0*/  BSYNC B0 ;  /* 0x0000000000007941 */ /* 0x000fea0003800000 */
.L_x_1888:
        /* <DEDUP_REMOVED lines=21> */
.L_x_1891:
[----:B------:R-:W-:Y:S05]  /*3210*/  BSYNC B0 ;  /* 0x0000000000007941 */ /* 0x000fea0003800000 */
.L_x_1890:
        /* <DEDUP_REMOVED lines=21> */
.L_x_1893:
[----:B------:R-:W-:Y:S05]  /*3370*/  BSYNC B0 ;  /* 0x0000000000007941 */ /* 0x000fea0003800000 */
.L_x_1892:
        /* <DEDUP_REMOVED lines=23> */
.L_x_1895:
[----:B------:R-:W-:Y:S05]  /*34f0*/  BSYNC B0 ;  /* 0x0000000000007941 */ /* 0x000fea0003800000 */
.L_x_1894:
[----:B------:R-:W-:Y:S01]  /*3500*/  UIMAD UR7, UR39, UR10, URZ ;  /* 0x0000000a270772a4 */ /* 0x000fe2000f8e023f */
[----:B---3--:R-:W-:Y:S01]  /*3510*/  IMAD.WIDE.U32 R4, R8, UR29, R236 ;  /* 0x0000001d08047c25 */ /* 0x008fe2000f8e00ec */
[----:B------:R-:W-:Y:S01]  /*3520*/  ULDC.64 UR16, c[0x0][0x260] ;  /* 0x0000980000107ab9 */ /* 0x000fe20000000a00 */
[----:B------:R-:W-:Y:S01]  /*3530*/  BSSY B0, `(.L_x_1896) ;  /* 0x0000028000007945 */ /* 0x000fe20003800000 */
[----:B------:R-:W-:Y:S01]  /*3540*/  UIMAD UR12, UR29, UR11, UR7 ;  /* 0x0000000b1d0c72a4 */ /* 0x000fe2000f8e0207 */
[----:B------:R-:W-:Y:S01]  /*3550*/  VIADD R6, R242, 0x8 ;  /* 0x00000008f2067836 */ /* 0x000fe20000000000 */
        /* <DEDUP_REMOVED lines=9> */
[----:B------:R-:W-:Y:S02]  /*35f0*/  VIADD R6, R242, 0x40 ;  /* 0x00000040f2067836 */ /* 0x000fe40000000000 */
        /* <DEDUP_REMOVED lines=27> */
.L_x_1897:
[----:B------:R-:W-:Y:S05]  /*37b0*/  BSYNC B0 ;  /* 0x0000000000007941 */ /* 0x000fea0003800000 */
.L_x_1896:
        /* <DEDUP_REMOVED lines=23> */
.L_x_1899:
[----:B------:R-:W-:Y:S05]  /*3930*/  BSYNC B0 ;  /* 0x0000000000007941 */ /* 0x000fea0003800000 */
.L_x_1898:
        /* <DEDUP_REMOVED lines=23> */
.L_x_1901:
[----:B------:R-:W-:Y:S05]  /*3ab0*/  BSYNC B0 ;  /* 0x0000000000007941 */ /* 0x000fea0003800000 */
.L_x_1900:
        /* <DEDUP_REMOVED lines=23> */
.L_x_1903:
[----:B------:R-:W-:Y:S05]  /*3c30*/  BSYNC B0 ;  /* 0x0000000000007941 */ /* 0x000fea0003800000 */
.L_x_1902:
        /* <DEDUP_REMOVED lines=32> */
.L_x_1905:
[----:B------:R-:W-:Y:S05]  /*3e40*/  BSYNC B0 ;  /* 0x0000000000007941 */ /* 0x000fea0003800000 */
.L_x_1904:
        /* <DEDUP_REMOVED lines=22> */
.L_x_1907:
[----:B------:R-:W-:Y:S05]  /*3fb0*/  BSYNC B0 ;  /* 0x0000000000007941 */ /* 0x000fea0003800000 */
.L_x_1906:
        /* <DEDUP_REMOVED lines=23> */
.L_x_1909:
[----:B------:R-:W-:Y:S05]  /*4130*/  BSYNC B0 ;  /* 0x0000000000007941 */ /* 0x000fea0003800000 */
.L_x_1908:
        /* <DEDUP_REMOVED lines=22> */
.L_x_1911:
[----:B------:R-:W-:Y:S05]  /*42a0*/  BSYNC B0 ;  /* 0x0000000000007941 */ /* 0x000fea0003800000 */
.L_x_1910:
[----:B------:R-:W1:Y:S02]  /*42b0*/  S2R R11, SR_TID.X ;  /* 0x00000000000b7919 */ /* 0x000e640000002100 */
[----:B-1234-:R-:W-:Y:S01]  /*42c0*/  IMAD.MOV.U32 R2, RZ, RZ, 0x4 ;  /* 0x00000004ff027424 */ /* 0x01efe200078e00ff */
[----:B------:R-:W-:Y:S01]  /*42d0*/  ISETP.NE.AND P3, PT, R15, RZ, PT ;  /* 0x000000ff0f00720c */ /* 0x000fe20003f65270 */
[----:B------:R-:W-:Y:S01]  /*42e0*/  IMAD.MOV.U32 R245, RZ, RZ, 0x7f800000 ;  /* 0x7f800000fff57424 */ /* 0x000fe200078e00ff */
[----:B------:R-:W2:Y:S01]  /*42f0*/  LDG.E.64 R8, desc[UR18][R18.64] ;  /* 0x0000001212087981 */ /* 0x000ea2000c1e1b00 */
[----:B------:R-:W-:Y:S01]  /*4300*/  IMAD.MOV.U32 R246, RZ, RZ, 0x7f800000 ;  /* 0x7f800000fff67424 */ /* 0x000fe200078e00ff */
[----:B------:R-:W-:Y:S01]  /*4310*/  ISETP.NE.AND P2, PT, R16, RZ, PT ;  /* 0x000000ff1000720c */ /* 0x000fe20003f45270 */
[----:B------:R-:W-:Y:S01]  /*4320*/  IMAD.MOV.U32 R243, RZ, RZ, 0x7f800000 ;  /* 0x7f800000fff37424 */ /* 0x000fe200078e00ff */
[----:B------:R-:W3:Y:S01]  /*4330*/  LDG.E.64 R4, desc[UR18][R18.64+0x8] ;  /* 0x0000081212047981 */ /* 0x000ee2000c1e1b00 */
        /* <DEDUP_REMOVED lines=14> */
[----:B------:R-:W-:Y:S01]  /*4420*/  IMAD.SHL.U32 R188, R190, 0x2, RZ ;  /* 0x00000002bebc7824 */ /* 0x000fe200078e00ff */
[----:B------:R-:W-:-:S02]  /*4430*/  CS2R R126, SRZ ;  /* 0x00000000007e7805 */ /* 0x000fc4000001ff00 */
[----:B------:R-:W-:Y:S02]  /*4440*/  CS2R R124, SRZ ;  /* 0x00000000007c7805 */ /* 0x000fe4000001ff00 */
[----:B------:R-:W-:Y:S02]  /*4450*/  CS2R R130, SRZ ;  /* 0x0000000000827805 */ /* 0x000fe4000001ff00 */
[----:B------:R-:W-:Y:S02]  /*4460*/  CS2R R128, SRZ ;  /* 0x0000000000807805 */ /* 0x000fe4000001ff00 */
[----:B------:R-:W-:Y:S02]  /*4470*/  CS2R R122, SRZ ;  /* 0x00000000007a7805 */ /* 0x000fe4000001ff00 */
[----:B------:R-:W-:Y:S02]  /*4480*/  SHF.R.S32.HI R0, RZ, 0x1f, R11 ;  /* 0x0000001fff007819 */ /* 0x000fe4000001140b */
[----:B------:R-:W-:-:S02]  /*4490*/  CS2R R120, SRZ ;  /* 0x0000000000787805 */ /* 0x000fc4000001ff00 */
[----:B------:R-:W-:Y:S02]  /*44a0*/  CS2R R118, SRZ ;  /* 0x0000000000767805 */ /* 0x000fe4000001ff00 */
[----:B------:R-:W-:Y:S02]  /*44b0*/  CS2R R116, SRZ ;  /* 0x0000000000747805 */ /* 0x000fe4000001ff00 */
[----:B------:R-:W-:Y:S02]  /*44c0*/  LEA.HI R0, R0, R11, RZ, 0x4 ;  /* 0x0000000b00007211 */ /* 0x000fe400078f20ff */
[----:B------:R-:W-:Y:S02]  /*44d0*/  CS2R R110, SRZ ;  /* 0x00000000006e7805 */ /* 0x000fe4000001ff00 */
[----:B------:R-:W-:Y:S02]  /*44e0*/  CS2R R108, SRZ ;  /* 0x00000000006c7805 */ /* 0x000fe4000001ff00 */
[----:B------:R-:W-:-:S02]  /*44f0*/  CS2R R114, SRZ ;  /* 0x0000000000727805 */ /* 0x000fc4000001ff00 */
[----:B------:R-:W-:Y:S01]  /*4500*/  LOP3.LUT R0, R0, 0xfffffff0, RZ, 0xc0, !PT ;  /* 0xfffffff000007812 */ /* 0x000fe200078ec0ff */
[----:B------:R-:W-:Y:S01]  /*4510*/  @!P6 IMAD.WIDE R6, R10, R6, UR22 ;  /* 0x000000160a06ee25 */ /* 0x000fe2000f8e0206 */
        /* <DEDUP_REMOVED lines=8> */
[----:B-1----:R-:W-:Y:S01]  /*45a0*/  LEA.HI R2, R22, R21, RZ, 0x4 ;  /* 0x0000001516027211 */ /* 0x002fe200078f20ff */
[----:B------:R-:W-:Y:S01]  /*45b0*/  IMAD.IADD R0, R11, 0x1, -R0 ;  /* 0x000000010b007824 */ /* 0x000fe200078e0a00 */
[----:B------:R1:W5:Y:S01]  /*45c0*/  @!P6 LDG.E R244, desc[UR18][R6.64] ;  /* 0x0000001206f4e981 */ /* 0x000362000c1e1900 */
[----:B------:R-:W-:Y:S02]  /*45d0*/  CS2R R96, SRZ ;  /* 0x0000000000607805 */ /* 0x000fe4000001ff00 */
[----:B------:R-:W-:-:S02]  /*45e0*/  LOP3.LUT R2, R2, 0xfffffff0, RZ, 0xc0, !PT ;  /* 0xfffffff002027812 */ /* 0x000fc400078ec0ff */
[----:B------:R-:W-:Y:S02]  /*45f0*/  CS2R R90, SRZ ;  /* 0x00000000005a7805 */ /* 0x000fe4000001ff00 */
[----:B------:R-:W-:Y:S02]  /*4600*/  CS2R R88, SRZ ;  /* 0x0000000000587805 */ /* 0x000fe4000001ff00 */
[----:B------:R-:W-:Y:S02]  /*4610*/  CS2R R86, SRZ ;  /* 0x0000000000567805 */ /* 0x000fe4000001ff00 */
[----:B------:R-:W-:Y:S01]  /*4620*/  CS2R R84, SRZ ;  /* 0x0000000000547805 */ /* 0x000fe2000001ff00 */
[----:B------:R-:W-:Y:S01]  /*4630*/  IMAD.IADD R2, R21, 0x1, -R2 ;  /* 0x0000000115027824 */ /* 0x000fe200078e0a02 */
        /* <DEDUP_REMOVED lines=8> */
[----:B------:R-:W-:Y:S02]  /*46c0*/  LOP3.LUT R3, R3, 0xfffffff8, RZ, 0xc0, !PT ;  /* 0xfffffff803037812 */ /* 0x000fe400078ec0ff */
[----:B------:R-:W-:Y:S02]  /*46d0*/  CS2R R70, SRZ ;  /* 0x0000000000467805 */ /* 0x000fe4000001ff00 */
[----:B------:R-:W-:Y:S01]  /*46e0*/  CS2R R68, SRZ ;  /* 0x0000000000447805 */ /* 0x000fe2000001ff00 */
[----:B------:R-:W-:Y:S01]  /*46f0*/  IMAD.MOV.U32 R227, RZ, RZ, R226 ;  /* 0x000000ffffe37224 */ /* 0x000fe200078e00e2 */
[----:B------:R-:W-:Y:S01]  /*4700*/  ULDC UR8, c[0x0][0x394] ;  /* 0x0000e50000087ab9 */ /* 0x000fe20000000800 */
[----:B------:R-:W-:Y:S01]  /*4710*/  ULDC UR32, c[0x0][0x2dc] ;  /* 0x0000b70000207ab9 */ /* 0x000fe20000000800 */
[----:B------:R-:W-:Y:S01]  /*4720*/  ULDC UR31, c[0x0][0x270] ;  /* 0x00009c00001f7ab9 */ /* 0x000fe20000000800 */
[----:B------:R-:W-:Y:S01]  /*4730*/  ULDC.U8 UR12, c[0x0][0x388] ;  /* 0x0000e200000c7ab9 */ /* 0x000fe20000000000 */
[----:B------:R-:W-:Y:S01]  /*4740*/  ULDC UR11, c[0x0][0x2ec] ;  /* 0x0000bb00000b7ab9 */ /* 0x000fe20000000800 */
[----:B-1----:R-:W-:-:S04]  /*4750*/  SHF.R.S32.HI R6, RZ, 0x1f, R2 ;  /* 0x0000001fff067819 */ /* 0x002fc80000011402 */
[----:B------:R-:W-:-:S04]  /*4760*/  LEA.HI R6, R6, R2, RZ, 0x3 ;  /* 0x0000000206067211 */ /* 0x000fc800078f18ff */
[----:B------:R-:W-:Y:S01]  /*4770*/  LOP3.LUT R6, R6, 0xfffffff8, RZ, 0xc0, !PT ;  /* 0xfffffff806067812 */ /* 0x000fe200078ec0ff */
[----:B------:R-:W-:Y:S01]  /*4780*/  IMAD.IADD R0, R0, 0x1, -R3 ;  /* 0x0000000100007824 */ /* 0x000fe200078e0a03 */
[----:B------:R-:W-:-:S03]  /*4790*/  USHF.L.U32 UR6, UR6, 0x5, URZ ;  /* 0x0000000506067899 */ /* 0x000fc6000800063f */
[----:B------:R-:W-:Y:S01]  /*47a0*/  IMAD.IADD R2, R2, 0x1, -R6 ;  /* 0x0000000102027824 */ /* 0x000fe200078e0a06 */
[----:B------:R-:W-:Y:S01]  /*47b0*/  LOP3.LUT P2, RZ, R0, 0x4, RZ, 0xc0, !PT ;  /* 0x0000000400ff7812 */ /* 0x000fe2000784c0ff */
[----:B------:R-:W-:-:S03]  /*47c0*/  VIADD R0, R191, 0x2000 ;  /* 0x00002000bf007836 */ /* 0x000fc60000000000 */
[C---:B------:R-:W-:Y:S02]  /*47d0*/  LOP3.LUT P0, RZ, R2.reuse, 0x2, RZ, 0xc0, !PT ;  /* 0x0000000202ff7812 */ /* 0x040fe4000780c0ff */
[----:B------:R-:W-:Y:S01]  /*47e0*/  LOP3.LUT P5, RZ, R2, 0x4, RZ, 0xc0, !PT ;  /* 0x0000000402ff7812 */ /* 0x000fe200078ac0ff */
[----:B------:R-:W-:Y:S01]  /*47f0*/  VIADD R2, R190, 0x2000 ;  /* 0x00002000be027836 */ /* 0x000fe20000000000 */
[----:B------:R-:W-:Y:S01]  /*4800*/  USHF.R.S32.HI UR7, URZ, 0x1f, UR6 ;  /* 0x0000001f3f077899 */ /* 0x000fe20008011406 */
[----:B------:R-:W-:Y:S02]  /*4810*/  SHF.R.S32.HI R3, RZ, 0x1f, R12 ;  /* 0x0000001fff037819 */ /* 0x000fe4000001140c */
[----:B------:R-:W-:Y:S02]  /*4820*/  SEL R0, R0, R191, !P1 ;  /* 0x000000bf00007207 */ /* 0x000fe40004800000 */
[----:B------:R-:W-:Y:S02]  /*4830*/  SEL R2, R2, R190, !P1 ;  /* 0x000000be02027207 */ /* 0x000fe40004800000 */
[----:B------:R-:W-:-:S02]  /*4840*/  LEA R181, R0, UR4, 0x1 ;  /* 0x0000000400b57c11 */ /* 0x000fc4000f8e08ff */
[----:B------:R-:W-:Y:S02]  /*4850*/  LEA R187, R2, UR4, 0x1 ;  /* 0x0000000402bb7c11 */ /* 0x000fe4000f8e08ff */
[----:B------:R-:W-:Y:S02]  /*4860*/  SEL R189, R189, 0xffffffe0, !P0 ;  /* 0xffffffe0bdbd7807 */ /* 0x000fe40004000000 */
[----:B------:R-:W-:Y:S02]  /*4870*/  SEL R182, R182, 0xffffffc0, !P5 ;  /* 0xffffffc0b6b67807 */ /* 0x000fe40006800000 */
[----:B------:R-:W-:Y:S01]  /*4880*/  SEL R249, R249, 0xffffffc0, !P2 ;  /* 0xffffffc0f9f97807 */ /* 0x000fe20005000000 */
[----:B------:R-:W-:Y:S01]  /*4890*/  UMOV UR24, UR8 ;  /* 0x0000000800187c82 */ /* 0x000fe20008000000 */
[----:B--2---:R-:W-:Y:S02]  /*48a0*/  R2UR UR16, R9 ;  /* 0x00000000091072ca */ /* 0x004fe400000e0000 */
[----:B------:R-:W-:-:S02]  /*48b0*/  R2UR UR17, R8 ;  /* 0x00000000081172ca */ /* 0x000fc400000e0000 */
[----:B---3--:R-:W-:Y:S01]  /*48c0*/  IADD3 R248, P4, P3, R4, UR6, R12 ;  /* 0x0000000604f87c10 */ /* 0x008fe2000fb9e00c */
[----:B------:R-:W-:-:S03]  /*48d0*/  UIADD3 UR6, UR29, UR20, URZ ;  /* 0x000000141d067290 */ /* 0x000fc6000fffe03f */
[----:B------:R-:W-:Y:S01]  /*48e0*/  IADD3.X R250, R5, UR7, R3, P4, P3 ;  /* 0x0000000705fa7c10 */ /* 0x000fe2000a7e6403 */
[----:B------:R-:W-:-:S04]  /*48f0*/  UIADD3 UR6, -UR14, 0x80, UR6 ;  /* 0x000000800e067890 */ /* 0x000fc8000fffe106 */
[----:B------:R-:W-:-:S12]  /*4900*/  UIADD3 UR29, UR6, -UR44, URZ ;  /* 0x8000002c061d7290 */ /* 0x000fd8000fffe03f */
.L_x_1916:
[----:B------:R-:W0:Y:S01]  /*4910*/  LDGDEPBAR ;  /* 0x00000000000079af */ /* 0x000e220000000000 */
[C---:B------:R-:W-:Y:S01]  /*4920*/  IADD3 R0, R187.reuse, R189, RZ ;  /* 0x000000bdbb007210 */ /* 0x040fe20007ffe0ff */
[----:B------:R-:W-:Y:S01]  /*4930*/  IMAD.U32 R2, RZ, RZ, UR26 ;  /* 0x0000001aff027e24 */ /* 0x000fe2000f8e00ff */
[----:B------:R-:W-:Y:S01]  /*4940*/  USHF.L.U32 UR6, UR13, 0x7, URZ ;  /* 0x000000070d067899 */ /* 0x000fe2000800063f */
[----:B------:R-:W-:Y:S01]  /*4950*/  IMAD.U32 R3, RZ, RZ, UR25 ;  /* 0x00000019ff037e24 */ /* 0x000fe2000f8e00ff */
[----:B------:R-:W-:Y:S02]  /*4960*/  UMOV UR8, UR60 ;  /* 0x0000003c00087c82 */ /* 0x000fe40008000000 */
[C---:B------:R-:W-:Y:S01]  /*4970*/  LEA R2, P0, R242.reuse, R2, 0x2 ;  /* 0x00000002f2027211 */ /* 0x040fe200078010ff */
[----:B------:R-:W-:Y:S03]  /*4980*/  UISETP.GE.AND UP0, UPT, UR6, UR29, UPT ;  /* 0x0000001d0600728c */ /* 0x000fe6000bf06270 */
[----:B------:R-:W-:Y:S03]  /*4990*/  LEA.HI.X.SX32 R3, R242, R3, 0x2, P0 ;  /* 0x00000003f2037211 */ /* 0x000fe600000f16ff */
[----:B------:R-:W-:Y:S01]  /*49a0*/  PLOP3.LUT P0, PT, PT, PT, UP0, 0x80, 0x0 ;  /* 0x000000000000781c */ /* 0x000fe20003f0f008 */
[----:B------:R-:W-:Y:S04]  /*49b0*/  DEPBAR.LE SB0, 0x0 ;  /* 0x000080000000791a */ /* 0x000fe80000000000 */
[----:B------:R-:W-:Y:S06]  /*49c0*/  BAR.SYNC.DEFER_BLOCKING 0x0 ;  /* 0x0000000000007b1d */ /* 0x000fec0000010000 */
[----:B------:R-:W-:Y:S06]  /*49d0*/  LDSM.16.M88.4 R64, [R187] ;  /* 0x00000000bb40783b */ /* 0x000fec0000000200 */
[----:B------:R-:W1:Y:S06]  /*49e0*/  LDSM.16.M88.4 R16, [R184+UR4+0xc000] ;  /* 0x00c00004b810783b */ /* 0x000e6c0008000200 */
[----:B------:R-:W2:Y:S06]  /*49f0*/  LDSM.16.M88.4 R60, [R187+0x2000] ;  /* 0x00200000bb3c783b */ /* 0x000eac0000000200 */
[----:B------:R-:W3:Y:S06]  /*4a00*/  LDSM.16.M88.4 R32, [R184+UR4+0xc800] ;  /* 0x00c80004b820783b */ /* 0x000eec0008000200 */
[----:B------:R-:W4:Y:S06]  /*4a10*/  LDSM.16.M88.4 R48, [R184+UR4+0xd000] ;  /* 0x00d00004b830783b */ /* 0x000f2c0008000200 */
[----:B------:R-:W4:Y:S06]  /*4a20*/  LDSM.16.M88.4 R132, [R184+UR4+0xd800] ;  /* 0x00d80004b884783b */ /* 0x000f2c0008000200 */
[----:B------:R-:W-:Y:S06]  /*4a30*/  LDSM.16.M88.4 R136, [R0] ;  /* 0x000000000088783b */ /* 0x000fec0000000200 */
[----:B------:R-:W4:Y:S01]  /*4a40*/  LDSM.16.M88.4 R140, [R186] ;  /* 0x00000000ba8c783b */ /* 0x000f220000000200 */
[-C--:B-1----:R-:W-:Y:S05]  /*4a50*/  HMMA.16816.F32.BF16 R4, R64, R16.reuse, RZ ;  /* 0x000000104004723c */ /* 0x082fea00000418ff */
[----:B------:R-:W1:Y:S01]  /*4a60*/  LDSM.16.M88.4 R144, [R0+0x2000] ;  /* 0x002000000090783b */ /* 0x000e620000000200 */
[C---:B--2---:R-:W-:Y:S05]  /*4a70*/  HMMA.16816.F32.BF16 R8, R60.reuse, R16, RZ ;  /* 0x000000103c08723c */ /* 0x044fea00000418ff */
[----:B------:R-:W2:Y:S01]  /*4a80*/  LDSM.16.M88.4 R148, [R186+0x800] ;  /* 0x00080000ba94783b */ /* 0x000ea20000000200 */
[-C--:B------:R-:W-:Y:S05]  /*4a90*/  HMMA.16816.F32.BF16 R12, R60, R18.reuse, RZ ;  /* 0x000000123c0c723c */ /* 0x080fea00000418ff */
[----:B------:R-:W2:Y:S01]  /*4aa0*/  LDSM.16.M88.4 R152, [R186+0x1000] ;  /* 0x00100000ba98783b */ /* 0x000ea20000000200 */
[C---:B------:R-:W-:Y:S05]  /*4ab0*/  HMMA.16816.F32.BF16 R16, R64.reuse, R18, RZ ;  /* 0x000000124010723c */ /* 0x040fea00000418ff */
[----:B------:R-:W2:Y:S01]  /*4ac0*/  LDSM.16.M88.4 R156, [R186+0x1800] ;  /* 0x00180000ba9c783b */ /* 0x000ea20000000200 */
[-C--:B---3--:R-:W-:Y:S05]  /*4ad0*/  HMMA.16816.F32.BF16 R20, R64, R32.reuse, RZ ;  /* 0x000000204014723c */ /* 0x088fea00000418ff */
[----:B------:R-:W-:Y:S01]  /*4ae0*/  LDSM.16.M88.4 R160, [R183+0x1000] ;  /* 0x00100000b7a0783b */ /* 0x000fe20000000200 */
        /* <DEDUP_REMOVED lines=9> */
[----:B-----5:R3:W5:Y:S01]  /*4b80*/  LDG.E R195, desc[UR18][R2.64] ;  /* 0x0000001202c37981 */ /* 0x020762000c1e1900 */
[-C--:B------:R-:W-:Y:S05]  /*4b90*/  HMMA.16816.F32.BF16 R44, R60, R50.reuse, RZ ;  /* 0x000000323c2c723c */ /* 0x080fea00000418ff */
[----:B------:R3:W5:Y:S06]  /*4ba0*/  LDG.E R194, desc[UR18][R2.64+0x20] ;  /* 0x0000201202c27981 */ /* 0x00076c000c1e1900 */
[----:B------:R3:W5:Y:S01]  /*4bb0*/  LDG.E R193, desc[UR18][R2.64+0x100] ;  /* 0x0001001202c17981 */ /* 0x000762000c1e1900 */
[C---:B------:R-:W-:Y:S05]  /*4bc0*/  HMMA.16816.F32.BF16 R48, R64.reuse, R50, RZ ;  /* 0x000000324030723c */ /* 0x040fea00000418ff */
[----:B------:R3:W5:Y:S01]  /*4bd0*/  LDG.E R192, desc[UR18][R2.64+0x120] ;  /* 0x0001201202c07981 */ /* 0x000762000c1e1900 */
[-C--:B------:R-:W-:Y:S06]  /*4be0*/  HMMA.16816.F32.BF16 R52, R64, R132.reuse, RZ ;  /* 0x000000844034723c */ /* 0x080fec00000418ff */
[C---:B------:R-:W-:Y:S06]  /*4bf0*/  HMMA.16816.F32.BF16 R56, R60.reuse, R132, RZ ;  /* 0x000000843c38723c */ /* 0x040fec00000418ff */
[-C--:B------:R-:W-:Y:S06]  /*4c00*/  HMMA.16816.F32.BF16 R60, R60, R134.reuse, RZ ;  /* 0x000000863c3c723c */ /* 0x080fec00000418ff */
[----:B------:R-:W-:Y:S06]  /*4c10*/  HMMA.16816.F32.BF16 R64, R64, R134, RZ ;  /* 0x000000864040723c */ /* 0x000fec00000418ff */
[-C--:B------:R-:W-:Y:S06]  /*4c20*/  HMMA.16816.F32.BF16 R4, R136, R140.reuse, R4 ;  /* 0x0000008c8804723c */ /* 0x080fec0000041804 */
[C---:B-1----:R-:W-:Y:S06]  /*4c30*/  HMMA.16816.F32.BF16 R8, R144.reuse, R140, R8 ;  /* 0x0000008c9008723c */ /* 0x042fec0000041808 */
[-C--:B------:R-:W-:Y:S06]  /*4c40*/  HMMA.16816.F32.BF16 R12, R144, R142.reuse, R12 ;  /* 0x0000008e900c723c */ /* 0x080fec000004180c */
[C---:B------:R-:W-:Y:S01]  /*4c50*/  HMMA.16816.F32.BF16 R16, R136.reuse, R142, R16 ;  /* 0x0000008e8810723c */ /* 0x040fe20000041810 */
[----:B------:R-:W-:Y:S05]  /*4c60*/  LDSM.16.M88.4 R140, [R183] ;  /* 0x00000000b78c783b */ /* 0x000fea0000000200 */
[-C--:B--2---:R-:W-:Y:S06]  /*4c70*/  HMMA.16816.F32.BF16 R20, R136, R148.reuse, R20 ;  /* 0x000000948814723c */ /* 0x084fec0000041814 */
        /* <DEDUP_REMOVED lines=66> */
.L_x_1912:
[----:B------:R-:W1:Y:S01]  /*50a0*/  S2R R2, SR_TID.X ;  /* 0x0000000000027919 */ /* 0x000e620000002100 */
[----:B------:R-:W-:Y:S01]  /*50b0*/  UIADD3 UR7, UR14, 0x1, -UR20 ;  /* 0x000000010e077890 */ /* 0x000fe2000fffe814 */
[----:B------:R-:W-:Y:S01]  /*50c0*/  VIADD R137, R242, UR6 ;  /* 0x00000006f2897c36 */ /* 0x000fe20008000000 */
[----:B------:R-:W-:Y:S01]  /*50d0*/  UMOV UR24, UR8 ;  /* 0x0000000800187c82 */ /* 0x000fe20008000000 */
[----:B------:R-:W-:Y:S01]  /*50e0*/  IMAD.U32 R0, RZ, RZ, UR21 ;  /* 0x00000015ff007e24 */ /* 0x000fe2000f8e00ff */
[----:B------:R-:W-:Y:S01]  /*50f0*/  UIADD3 UR6, UR7, UR33, URZ ;  /* 0x0000002107067290 */ /* 0x000fe2000fffe03f */
[C---:B------:R-:W-:Y:S01]  /*5100*/  VIADD R135, R137.reuse, 0x8 ;  /* 0x0000000889877836 */ /* 0x040fe20000000000 */
[----:B------:R-:W-:Y:S01]  /*5110*/  UIADD3 UR7, -UR8, UR14, -UR20 ;  /* 0x0000000e08077290 */ /* 0x000fe2000fffe914 */
[C---:B------:R-:W-:Y:S02]  /*5120*/  VIADD R133, R137.reuse, 0x40 ;  /* 0x0000004089857836 */ /* 0x040fe40000000000 */
[----:B------:R-:W-:Y:S02]  /*5130*/  VIADD R134, R137, 0x48 ;  /* 0x0000004889867836 */ /* 0x000fe40000000000 */
[----:B------:R-:W-:Y:S01]  /*5140*/  IMAD.U32 R132, RZ, RZ, UR6 ;  /* 0x00000006ff847e24 */ /* 0x000fe2000f8e00ff */
[----:B------:R-:W-:Y:S01]  /*5150*/  VIADDMNMX R135, R135, UR7, RZ, !PT ;  /* 0x0000000787877c46 */ /* 0x000fe2000f8001ff */
[----:B------:R-:W-:Y:S01]  /*5160*/  IMAD.U32 R3, RZ, RZ, UR6 ;  /* 0x00000006ff037e24 */ /* 0x000fe2000f8e00ff */
[----:B------:R-:W-:Y:S01]  /*5170*/  VIADDMNMX R133, R133, UR7, RZ, !PT ;  /* 0x0000000785857c46 */ /* 0x000fe2000f8001ff */
[----:B------:R-:W-:Y:S01]  /*5180*/  IMAD.U32 R136, RZ, RZ, UR6 ;  /* 0x00000006ff887e24 */ /* 0x000fe2000f8e00ff */
[--C-:B------:R-:W-:Y:S02]  /*5190*/  IADD3 R138, R132, 0x8, R137.reuse ;  /* 0x00000008848a7810 */ /* 0x100fe40007ffe089 */
[--C-:B------:R-:W-:Y:S02]  /*51a0*/  IADD3 R132, R3, 0x40, R137.reuse ;  /* 0x0000004003847810 */ /* 0x100fe40007ffe089 */
[----:B------:R-:W-:Y:S02]  /*51b0*/  VIADDMNMX R136, R137, R136, UR14, PT ;  /* 0x0000000e89887e46 */ /* 0x000fe4000b800188 */
[----:B------:R-:W-:Y:S02]  /*51c0*/  VIADDMNMX R3, R134, UR7, RZ, !PT ;  /* 0x0000000786037c46 */ /* 0x000fe4000f8001ff */
[----:B------:R-:W-:Y:S02]  /*51d0*/  VIMNMX R134, R138, UR14, PT ;  /* 0x0000000e8a867c48 */ /* 0x000fe4000bfe0100 */
[----:B------:R-:W-:Y:S01]  /*51e0*/  VIMNMX R132, R132, UR14, PT ;  /* 0x0000000e84847c48 */ /* 0x000fe2000bfe0100 */
[----:B-1----:R-:W-:Y:S05]  /*51f0*/  IMAD.SHL.U32 R2, R2, 0x2, RZ ;  /* 0x0000000202027824 */ /* 0x002fea00078e00ff */
[----:B------:R-:W-:Y:S05]  /*5200*/  LOP3.LUT R2, R2, 0x6, RZ, 0xc0, !PT ;  /* 0x0000000602027812 */ /* 0x000fea00078ec0ff */
[----:B------:R-:W-:Y:S04]  /*5210*/  IMAD R2, R247, 0x40, R2 ;  /* 0x00000040f7027824 */ /* 0x000fe800078e0202 */
[----:B------:R-:W-:Y:S02]  /*5220*/  IMAD R0, R0, 0x80, R2 ;  /* 0x0000008000007824 */ /* 0x000fe400078e0202 */
[----:B------:R-:W-:Y:S02]  /*5230*/  IMAD.U32 R2, RZ, RZ, UR6 ;  /* 0x00000006ff027e24 */ /* 0x000fe4000f8e00ff */
[C---:B------:R-:W-:Y:S01]  /*5240*/  VIADD R151, R0.reuse, 0x1 ;  /* 0x0000000100977836 */ /* 0x040fe20000000000 */
[C---:B------:R-:W-:Y:S01]  /*5250*/  ISETP.GE.AND P6, PT, R0.reuse, R135, PT ;  /* 0x000000870000720c */ /* 0x040fe20003fc6270 */
[----:B------:R-:W-:Y:S01]  /*5260*/  VIADD R150, R0, 0x8 ;  /* 0x0000000800967836 */ /* 0x000fe20000000000 */
[----:B------:R-:W-:Y:S01]  /*5270*/  IADD3 R2, R2, 0x48, R137 ;  /* 0x0000004802027810 */ /* 0x000fe20007ffe089 */
[C---:B------:R-:W-:Y:S01]  /*5280*/  VIADD R149, R0.reuse, 0x9 ;  /* 0x0000000900957836 */ /* 0x040fe20000000000 */
[----:B------:R-:W-:Y:S01]  /*5290*/  VIADDMNMX R137, R137, UR7, RZ, !PT ;  /* 0x0000000789897c46 */ /* 0x000fe2000f8001ff */
[----:B------:R-:W-:Y:S01]  /*52a0*/  VIADD R148, R0, 0x10 ;  /* 0x0000001000947836 */ /* 0x000fe20000000000 */
[----:B------:R-:W-:Y:S01]  /*52b0*/  VIMNMX R2, R2, UR14, PT ;  /* 0x0000000e02027c48 */ /* 0x000fe2000bfe0100 */
[C---:B------:R-:W-:Y:S01]  /*52c0*/  VIADD R147, R0.reuse, 0x11 ;  /* 0x0000001100937836 */ /* 0x040fe20000000000 */
[C---:B------:R-:W-:Y:S01]  /*52d0*/  ISETP.GE.AND P0, PT, R0.reuse, R137, PT ;  /* 0x000000890000720c */ /* 0x040fe20003f06270 */
[C---:B------:R-:W-:Y:S01]  /*52e0*/  VIADD R146, R0.reuse, 0x18 ;  /* 0x0000001800927836 */ /* 0x040fe20000000000 */
[C---:B------:R-:W-:Y:S01]  /*52f0*/  ISETP.GE.AND P5, PT, R0.reuse, R133, PT ;  /* 0x000000850000720c */ /* 0x040fe20003fa6270 */
[C---:B------:R-:W-:Y:S01]  /*5300*/  VIADD R145, R0.reuse, 0x19 ;  /* 0x0000001900917836 */ /* 0x040fe20000000000 */
[C---:B------:R-:W-:Y:S01]  /*5310*/  ISETP.GE.OR P0, PT, R0.reuse, R136, !P0 ;  /* 0x000000880000720c */ /* 0x040fe20004706670 */
[C---:B------:R-:W-:Y:S01]  /*5320*/  VIADD R144, R0.reuse, 0x20 ;  /* 0x0000002000907836 */ /* 0x040fe20000000000 */
[C---:B------:R-:W-:Y:S01]  /*5330*/  ISETP.GE.AND P4, PT, R0.reuse, R3, PT ;  /* 0x000000030000720c */ /* 0x040fe20003f86270 */
[----:B------:R-:W-:Y:S01]  /*5340*/  VIADD R143, R0, 0x21 ;  /* 0x00000021008f7836 */ /* 0x000fe20000000000 */
        /* <DEDUP_REMOVED lines=10> */
[C---:B------:R-:W-:Y:S02]  /*53f0*/  ISETP.GE.OR P6, PT, R0.reuse, R134, !P6 ;  /* 0x000000860000720c */ /* 0x040fe400077c6670 */
[C---:B------:R-:W-:Y:S02]  /*5400*/  ISETP.GE.OR P5, PT, R0.reuse, R132, !P5 ;  /* 0x000000840000720c */ /* 0x040fe40006fa6670 */
[C---:B------:R-:W-:Y:S01]  /*5410*/  ISETP.GE.OR P4, PT, R0.reuse, R2, !P4 ;  /* 0x000000020000720c */ /* 0x040fe20006786670 */
[----:B------:R-:W-:Y:S01]  /*5420*/  VIADD R0, R0, 0x39 ;  /* 0x0000003900007836 */ /* 0x000fe20000000000 */
        /* <DEDUP_REMOVED lines=179> */
.L_x_1913:
[C---:B------:R-:W-:Y:S01]  /*5f60*/  FSETP.NEU.FTZ.AND P1, PT, R245.reuse, -INF , PT ;  /* 0xff800000f500780b */ /* 0x040fe20003f3d000 */
[----:B------:R-:W-:Y:S01]  /*5f70*/  FMUL.FTZ R132, R245, 1.4426950216293334961 ;  /* 0x3fb8aa3bf5847820 */ /* 0x000fe20000410000 */
[C---:B------:R-:W-:Y:S01]  /*5f80*/  FSETP.NEU.FTZ.AND P0, PT, R246.reuse, -INF , PT ;  /* 0xff800000f600780b */ /* 0x040fe20003f1d000 */
[----:B------:R-:W-:Y:S01]  /*5f90*/  FMUL.FTZ R3, R246, 1.4426950216293334961 ;  /* 0x3fb8aa3bf6037820 */ /* 0x000fe20000410000 */
[----:B------:R-:W-:Y:S01]  /*5fa0*/  FMUL.FTZ R0, R244, 1.4426950216293334961 ;  /* 0x3fb8aa3bf4007820 */ /* 0x000fe20000410000 */
[----:B------:R-:W-:Y:S01]  /*5fb0*/  FMUL.FTZ R2, R243, 1.4426950216293334961 ;  /* 0x3fb8aa3bf3027820 */ /* 0x000fe20000410000 */
[----:B------:R-:W-:Y:S01]  /*5fc0*/  FSEL R132, R132, RZ, P1 ;  /* 0x000000ff84847208 */ /* 0x000fe20000800000 */
[----:B------:R-:W-:Y:S01]  /*5fd0*/  UIADD3 UR9, UR17, 0x78dde6e4, URZ ;  /* 0x78dde6e411097890 */ /* 0x000fe2000fffe03f */
[----:B------:R-:W-:Y:S01]  /*5fe0*/  FSEL R3, R3, RZ, P0 ;  /* 0x000000ff03037208 */ /* 0x000fe20000000000 */
[----:B------:R-:W-:Y:S01]  /*5ff0*/  UIADD3 UR8, UR16, -0x126145ec, URZ ;  /* 0xed9eba1410087890 */ /* 0x000fe2000fffe03f */
[----:B------:R-:W-:Y:S01]  /*6000*/  FSETP.NEU.FTZ.AND P0, PT, R244, -INF , PT ;  /* 0xff800000f400780b */ /* 0x000fe20003f1d000 */
[--C-:B------:R-:W-:Y:S01]  /*6010*/  FFMA.FTZ R4, R4, UR11, -R132.reuse ;  /* 0x0000000b04047c23 */ /* 0x100fe20008010884 */
[----:B------:R-:W-:Y:S01]  /*6020*/  FSETP.NEU.FTZ.AND P1, PT, R243, -INF , PT ;  /* 0xff800000f300780b */ /* 0x000fe20003f3d000 */
[--C-:B------:R-:W-:Y:S01]  /*6030*/  FFMA.FTZ R48, R48, UR11, -R132.reuse ;  /* 0x0000000b30307c23 */ /* 0x100fe20008010884 */
[----:B------:R-:W-:Y:S01]  /*6040*/  FSEL R0, R0, RZ, P0 ;  /* 0x000000ff00007208 */ /* 0x000fe20000000000 */
[----:B------:R1:W-:Y:S01]  /*6050*/  MUFU.EX2 R154, R4 ;  /* 0x00000004009a7308 */ /* 0x0003e20000000800 */
[----:B------:R-:W-:Y:S01]  /*6060*/  FSEL R2, R2, RZ, P1 ;  /* 0x000000ff02027208 */ /* 0x000fe20000800000 */
[--C-:B------:R-:W-:Y:S01]  /*6070*/  FFMA.FTZ R7, R7, UR11, -R3.reuse ;  /* 0x0000000b07077c23 */ /* 0x100fe20008010803 */
[----:B------:R-:W-:Y:S01]  /*6080*/  FFMA.FTZ R16, R16, UR11, -R132 ;  /* 0x0000000b10107c23 */ /* 0x000fe20008010884 */
[----:B------:R-:W-:Y:S01]  /*6090*/  FFMA.FTZ R15, R15, UR11, -R0 ;  /* 0x0000000b0f0f7c23 */ /* 0x000fe20008010800 */
[--C-:B------:R-:W-:Y:S01]  /*60a0*/  FFMA.FTZ R156, R6, UR11, -R3.reuse ;  /* 0x0000000b069c7c23 */ /* 0x100fe20008010803 */
[----:B------:R-:W-:Y:S01]  /*60b0*/  FFMA.FTZ R12, R12, UR11, -R2 ;  /* 0x0000000b0c0c7c23 */ /* 0x000fe20008010802 */
[----:B------:R-:W-:Y:S03]  /*60c0*/  IMAD.U32 R6, RZ, RZ, UR21 ;  /* 0x00000015ff067e24 */ /* 0x000fe6000f8e00ff */
[----:B------:R2:W-:Y:S01]  /*60d0*/  MUFU.EX2 R201, R15 ;  /* 0x0000000f00c97308 */ /* 0x0005e20000000800 */
[--C-:B------:R-:W-:Y:S01]  /*60e0*/  FFMA.FTZ R153, R14, UR11, -R0.reuse ;  /* 0x0000000b0e997c23 */ /* 0x100fe20008010800 */
[----:B------:R-:W-:Y:S01]  /*60f0*/  FFMA.FTZ R18, R18, UR11, -R3 ;  /* 0x0000000b12127c23 */ /* 0x000fe20008010803 */
[----:B------:R-:W-:Y:S02]  /*6100*/  IMAD R6, R6, 0x2, R247 ;  /* 0x0000000206067824 */ /* 0x000fe400078e02f7 */
[--C-:B------:R-:W-:Y:S01]  /*6110*/  FFMA.FTZ R150, R11, UR11, -R0.reuse ;  /* 0x0000000b0b967c23 */ /* 0x100fe20008010800 */
[----:B------:R-:W-:Y:S01]  /*6120*/  FFMA.FTZ R146, R10, UR11, -R0 ;  /* 0x0000000b0a927c23 */ /* 0x000fe20008010800 */
[----:B------:R-:W-:Y:S01]  /*6130*/  UIADD3 UR6, UR16, -0x4498517b, URZ ;  /* 0xbb67ae8510067890 */ /* 0x000fe2000fffe03f */
[----:B------:R-:W-:Y:S02]  /*6140*/  IMAD.SHL.U32 R6, R6, 0x2, RZ ;  /* 0x0000000206067824 */ /* 0x000fe400078e00ff */
[----:B------:R3:W-:Y:S01]  /*6150*/  MUFU.EX2 R200, R7 ;  /* 0x0000000700c87308 */ /* 0x0007e20000000800 */
[----:B-1----:R-:W-:Y:S02]  /*6160*/  IMAD.U32 R4, RZ, RZ, UR13 ;  /* 0x0000000dff047e24 */ /* 0x002fe4000f8e00ff */
[--C-:B------:R-:W-:Y:S01]  /*6170*/  FFMA.FTZ R51, R51, UR11, -R3.reuse ;  /* 0x0000000b33337c23 */ /* 0x100fe20008010803 */
[--C-:B------:R-:W-:Y:S01]  /*6180*/  FFMA.FTZ R50, R50, UR11, -R3.reuse ;  /* 0x0000000b32327c23 */ /* 0x100fe20008010803 */
[----:B------:R-:W-:Y:S01]  /*6190*/  FFMA.FTZ R64, R64, UR11, -R132 ;  /* 0x0000000b40407c23 */ /* 0x000fe20008010884 */
[----:B------:R-:W-:Y:S02]  /*61a0*/  IMAD R4, R4, 0x8, R252 ;  /* 0x0000000804047824 */ /* 0x000fe400078e02fc */
[--C-:B------:R-:W-:Y:S01]  /*61b0*/  FFMA.FTZ R67, R67, UR11, -R3.reuse ;  /* 0x0000000b43437c23 */ /* 0x100fe20008010803 */
[----:B------:R-:W-:Y:S01]  /*61c0*/  FFMA.FTZ R60, R60, UR11, -R2 ;  /* 0x0000000b3c3c7c23 */ /* 0x000fe20008010802 */
[----:B------:R1:W-:Y:S01]  /*61d0*/  MUFU.EX2 R202, R12 ;  /* 0x0000000c00ca7308 */ /* 0x0003e20000000800 */
[----:B------:R-:W-:Y:S02]  /*61e0*/  VIADD R14, R4, 0x4 ;  /* 0x00000004040e7836 */ /* 0x000fe40000000000 */
[--C-:B------:R-:W-:Y:S01]  /*61f0*/  FFMA.FTZ R49, R49, UR11, -R132.reuse ;  /* 0x0000000b31317c23 */ /* 0x100fe20008010884 */
[--C-:B------:R-:W-:Y:S01]  /*6200*/  FFMA.FTZ R66, R66, UR11, -R3.reuse ;  /* 0x0000000b42427c23 */ /* 0x100fe20008010803 */
[----:B------:R-:W-:Y:S01]  /*6210*/  FFMA.FTZ R65, R65, UR11, -R132 ;  /* 0x0000000b41417c23 */ /* 0x000fe20008010884 */
[----:B--2---:R-:W-:Y:S04]  /*6220*/  IMAD.WIDE.U32 R14, R14, -0x326172a9, RZ ;  /* 0xcd9e8d570e0e7825 */ /* 0x004fe800078e00ff */
[----:B------:R-:W-:Y:S01]  /*6230*/  FFMA.FTZ R63, R63, UR11, -R0 ;  /* 0x0000000b3f3f7c23 */ /* 0x000fe20008010800 */
[----:B------:R-:W-:Y:S01]  /*6240*/  UIADD3 UR7, UR17, 0x3c6ef372, URZ ;  /* 0x3c6ef37211077890 */ /* 0x000fe2000fffe03f */
[----:B------:R2:W-:Y:S01]  /*6250*/  MUFU.EX2 R209, R16 ;  /* 0x0000001000d17308 */ /* 0x0005e20000000800 */
[----:B---3--:R-:W-:Y:S01]  /*6260*/  LOP3.LUT R7, R250, UR17, RZ, 0x3c, !PT ;  /* 0x00000011fa077c12 */ /* 0x008fe2000f8e3cff */
[----:B------:R-:W-:Y:S01]  /*6270*/  FFMA.FTZ R145, R5, UR11, -R132 ;  /* 0x0000000b05917c23 */ /* 0x000fe20008010884 */
[----:B------:R-:W-:Y:S04]  /*6280*/  IMAD.WIDE.U32 R10, R248, -0x2daee0ad, RZ ;  /* 0xd2511f53f80a7825 */ /* 0x000fe800078e00ff */
[--C-:B------:R-:W-:Y:S01]  /*6290*/  FFMA.FTZ R144, R9, UR11, -R2.reuse ;  /* 0x0000000b09907c23 */ /* 0x100fe20008010802 */
[----:B------:R-:W-:Y:S01]  /*62a0*/  UISETP.GT.AND UP3, UPT, UR13, UR27, UPT ;  /* 0x0000001b0d00728c */ /* 0x000fe2000bf64270 */
[----:B------:R-:W-:Y:S01]  /*62b0*/  FFMA.FTZ R152, R8, UR11, -R2 ;  /* 0x0000000b08987c23 */ /* 0x000fe20008010802 */
[----:B------:R-:W-:Y:S01]  /*62c0*/  IMAD.WIDE.U32 R4, R4, -0x326172a9, RZ ;  /* 0xcd9e8d5704047825 */ /* 0x000fe200078e00ff */
[----:B------:R-:W-:Y:S01]  /*62d0*/  LOP3.LUT R8, R10, UR6, RZ, 0x3c, !PT ;  /* 0x000000060a087c12 */ /* 0x000fe2000f8e3cff */
[----:B------:R3:W-:Y:S01]  /*62e0*/  MUFU.EX2 R207, R18 ;  /* 0x0000001200cf7308 */ /* 0x0007e20000000800 */
[-C--:B-1----:R-:W-:Y:S01]  /*62f0*/  LOP3.LUT R12, R15, R7.reuse, RZ, 0x3c, !PT ;  /* 0x000000070f0c7212 */ /* 0x082fe200078e3cff */
[----:B------:R-:W-:Y:S01]  /*6300*/  VIADD R9, R6, 0x1 ;  /* 0x0000000106097836 */ /* 0x000fe20000000000 */
[----:B------:R-:W-:Y:S01]  /*6310*/  LOP3.LUT R10, R11, UR16, R6, 0x96, !PT ;  /* 0x000000100b0a7c12 */ /* 0x000fe2000f8e9606 */
[----:B------:R-:W-:Y:S01]  /*6320*/  FFMA.FTZ R19, R19, UR11, -R3 ;  /* 0x0000000b13137c23 */ /* 0x000fe20008010803 */
[----:B------:R-:W-:Y:S01]  /*6330*/  FFMA.FTZ R28, R28, UR11, -R2 ;  /* 0x0000000b1c1c7c23 */ /* 0x000fe20008010802 */
[----:B------:R-:W-:Y:S01]  /*6340*/  FFMA.FTZ R20, R20, UR11, -R132 ;  /* 0x0000000b14147c23 */ /* 0x000fe20008010884 */
[----:B------:R-:W-:Y:S01]  /*6350*/  LOP3.LUT R6, R11, UR16, R9, 0x96, !PT ;  /* 0x000000100b067c12 */ /* 0x000fe2000f8e9609 */
[----:B------:R-:W-:Y:S01]  /*6360*/  FFMA.FTZ R30, R30, UR11, -R0 ;  /* 0x0000000b1e1e7c23 */ /* 0x000fe20008010800 */
[----:B--2---:R-:W-:Y:S01]  /*6370*/  LOP3.LUT R16, R5, R7, RZ, 0x3c, !PT ;  /* 0x0000000705107212 */ /* 0x004fe200078e3cff */
[----:B------:R-:W-:Y:S01]  /*6380*/  FFMA.FTZ R147, R13, UR11, -R2 ;  /* 0x0000000b0d937c23 */ /* 0x000fe20008010802 */
[----:B------:R-:W1:Y:S01]  /*6390*/  MUFU.EX2 R210, R19 ;  /* 0x0000001300d27308 */ /* 0x000e620000000800 */
[--C-:B------:R-:W-:Y:S01]  /*63a0*/  FFMA.FTZ R23, R23, UR11, -R3.reuse ;  /* 0x0000000b17177c23 */ /* 0x100fe20008010803 */
[----:B------:R-:W-:Y:S04]  /*63b0*/  IMAD.WIDE.U32 R12, R12, -0x2daee0ad, RZ ;  /* 0xd2511f530c0c7825 */ /* 0x000fe800078e00ff */
[----:B------:R-:W-:Y:S01]  /*63c0*/  FFMA.FTZ R169, R17, UR11, -R132 ;  /* 0x0000000b11a97c23 */ /* 0x000fe20008010884 */
[----:B------:R-:W-:Y:S01]  /*63d0*/  UIADD3 UR6, UR17, -0x61c88647, URZ ;  /* 0x9e3779b911067890 */ /* 0x000fe2000fffe03f */
[----:B------:R-:W-:Y:S01]  /*63e0*/  FFMA.FTZ R31, R31, UR11, -R0 ;  /* 0x0000000b1f1f7c23 */ /* 0x000fe20008010800 */
[----:B------:R-:W-:Y:S01]  /*63f0*/  IMAD.WIDE.U32 R16, R16, -0x2daee0ad, RZ ;  /* 0xd2511f5310107825 */ /* 0x000fe200078e00ff */
[----:B------:R-:W-:Y:S01]  /*6400*/  LOP3.LUT R5, R8, R13, RZ, 0x3c, !PT ;  /* 0x0000000d08057212 */ /* 0x000fe200078e3cff */
[----:B------:R2:W-:Y:S02]  /*6410*/  MUFU.EX2 R216, R28 ;  /* 0x0000001c00d87308 */ /* 0x0005e40000000800 */
[----:B------:R-:W-:Y:S01]  /*6420*/  FFMA.FTZ R24, R24, UR11, -R2 ;  /* 0x0000000b18187c23 */ /* 0x000fe20008010802 */
[----:B------:R-:W-:Y:S01]  /*6430*/  IMAD.WIDE.U32 R10, R10, -0x326172a9, RZ ;  /* 0xcd9e8d570a0a7825 */ /* 0x000fe200078e00ff */
[----:B------:R-:W-:Y:S03]  /*6440*/  LOP3.LUT R9, R8, R17, RZ, 0x3c, !PT ;  /* 0x0000001108097212 */ /* 0x000fe600078e3cff */
[----:B------:R-:W-:Y:S01]  /*6450*/  FFMA.FTZ R27, R27, UR11, -R0 ;  /* 0x0000000b1b1b7c23 */ /* 0x000fe20008010800 */
[----:B------:R-:W-:Y:S01]  /*6460*/  IMAD.WIDE.U32 R6, R6, -0x326172a9, RZ ;  /* 0xcd9e8d5706067825 */ /* 0x000fe200078e00ff */
[C---:B---3--:R-:W-:Y:S01]  /*6470*/  LOP3.LUT R18, R11.reuse, UR6, R4, 0x96, !PT ;  /* 0x000000060b127c12 */ /* 0x048fe2000f8e9604 */
[----:B------:R3:W-:Y:S01]  /*6480*/  MUFU.EX2 R208, R20 ;  /* 0x0000001400d07308 */ /* 0x0007e20000000800 */
[----:B------:R-:W-:Y:S01]  /*6490*/  LOP3.LUT R13, R11, UR6, R14, 0x96, !PT ;  /* 0x000000060b0d7c12 */ /* 0x000fe2000f8e960e */
[----:B------:R-:W-:Y:S01]  /*64a0*/  FFMA.FTZ R148, R21, UR11, -R132 ;  /* 0x0000000b15947c23 */ /* 0x000fe20008010884 */
[----:B------:R-:W-:Y:S01]  /*64b0*/  LOP3.LUT R15, R7, UR6, R4, 0x96, !PT ;  /* 0x00000006070f7c12 */ /* 0x000fe2000f8e9604 */
[----:B------:R-:W-:Y:S01]  /*64c0*/  IMAD.WIDE.U32 R4, R5, -0x326172a9, RZ ;  /* 0xcd9e8d5705047825 */ /* 0x000fe200078e00ff */
[----:B------:R-:W-:Y:S01]  /*64d0*/  LOP3.LUT R11, R7, UR6, R14, 0x96, !PT ;  /* 0x00000006070b7c12 */ /* 0x000fe2000f8e960e */
[----:B------:R-:W-:Y:S02]  /*64e0*/  UIADD3 UR6, UR16, 0x76cf5d0a, URZ ;  /* 0x76cf5d0a10067890 */ /* 0x000fe4000fffe03f */
[--C-:B------:R-:W-:Y:S02]  /*64f0*/  FFMA.FTZ R161, R22, UR11, -R3.reuse ;  /* 0x0000000b16a17c23 */ /* 0x100fe40008010803 */
[----:B------:R4:W-:Y:S01]  /*6500*/  MUFU.EX2 R206, R30 ;  /* 0x0000001e00ce7308 */ /* 0x0009e20000000800 */
[----:B------:R-:W-:Y:S01]  /*6510*/  LOP3.LUT R22, R5, UR7, R10, 0x96, !PT ;  /* 0x0000000705167c12 */ /* 0x000fe2000f8e960a */
[----:B------:R-:W-:Y:S01]  /*6520*/  IMAD.WIDE.U32 R8, R9, -0x326172a9, RZ ;  /* 0xcd9e8d5709087825 */ /* 0x000fe200078e00ff */
[----:B--2---:R-:W-:Y:S03]  /*6530*/  LOP3.LUT R28, R5, UR7, R6, 0x96, !PT ;  /* 0x00000007051c7c12 */ /* 0x004fe6000f8e9606 */
[----:B------:R-:W-:Y:S01]  /*6540*/  FFMA.FTZ R32, R32, UR11, -R132 ;  /* 0x0000000b20207c23 */ /* 0x000fe20008010884 */
[----:B------:R-:W-:Y:S04]  /*6550*/  IMAD.WIDE.U32 R18, R18, -0x2daee0ad, RZ ;  /* 0xd2511f5312127825 */ /* 0x000fe800078e00ff */
[----:B------:R-:W-:Y:S01]  /*6560*/  FFMA.FTZ R163, R29, UR11, -R2 ;  /* 0x0000000b1da37c23 */ /* 0x000fe20008010802 */
[----:B------:R2:W-:Y:S01]  /*6570*/  MUFU.EX2 R205, R23 ;  /* 0x0000001700cd7308 */ /* 0x0005e20000000800 */
[----:B---3--:R-:W-:Y:S01]  /*6580*/  LOP3.LUT R20, R9, UR7, R10, 0x96, !PT ;  /* 0x0000000709147c12 */ /* 0x008fe2000f8e960a */
[----:B------:R-:W-:Y:S01]  /*6590*/  FFMA.FTZ R159, R26, UR11, -R0 ;  /* 0x0000000b1a9f7c23 */ /* 0x000fe20008010800 */
[----:B------:R-:W-:Y:S01]  /*65a0*/  LOP3.LUT R5, R19, UR6, R16, 0x96, !PT ;  /* 0x0000000613057c12 */ /* 0x000fe2000f8e9610 */
[----:B------:R-:W-:Y:S01]  /*65b0*/  FFMA.FTZ R149, R25, UR11, -R2 ;  /* 0x0000000b19957c23 */ /* 0x000fe20008010802 */
[--C-:B------:R-:W-:Y:S01]  /*65c0*/  FFMA.FTZ R35, R35, UR11, -R3.reuse ;  /* 0x0000000b23237c23 */ /* 0x100fe20008010803 */
[--C-:B------:R-:W-:Y:S01]  /*65d0*/  FFMA.FTZ R172, R33, UR11, -R132.reuse ;  /* 0x0000000b21ac7c23 */ /* 0x100fe20008010884 */
[----:B------:R-:W-:Y:S03]  /*65e0*/  FFMA.FTZ R36, R36, UR11, -R132 ;  /* 0x0000000b24247c23 */ /* 0x000fe60008010884 */
[----:B------:R3:W-:Y:S01]  /*65f0*/  MUFU.EX2 R217, R31 ;  /* 0x0000001f00d97308 */ /* 0x0007e20000000800 */
[----:B----4-:R-:W-:Y:S01]  /*6600*/  LOP3.LUT R30, R9, UR7, R6, 0x96, !PT ;  /* 0x00000007091e7c12 */ /* 0x010fe2000f8e9606 */
[----:B------:R-:W-:Y:S01]  /*6610*/  IMAD.WIDE.U32 R14, R15, -0x2daee0ad, RZ ;  /* 0xd2511f530f0e7825 */ /* 0x000fe200078e00ff */
[----:B------:R-:W-:Y:S03]  /*6620*/  UIADD3 UR7, UR16, 0x32370b8f, URZ ;  /* 0x32370b8f10077890 */ /* 0x000fe6000fffe03f */
[--C-:B------:R-:W-:Y:S01]  /*6630*/  FFMA.FTZ R34, R34, UR11, -R3.reuse ;  /* 0x0000000b22227c23 */ /* 0x100fe20008010803 */
[----:B------:R-:W-:Y:S01]  /*6640*/  IMAD.WIDE.U32 R6, R13, -0x2daee0ad, RZ ;  /* 0xd2511f530d067825 */ /* 0x000fe200078e00ff */
[----:B------:R-:W-:Y:S02]  /*6650*/  LOP3.LUT R19, R15, UR6, R16, 0x96, !PT ;  /* 0x000000060f137c12 */ /* 0x000fe4000f8e9610 */
[----:B------:R4:W-:Y:S01]  /*6660*/  MUFU.EX2 R204, R24 ;  /* 0x0000001800cc7308 */ /* 0x0009e20000000800 */
[----:B------:R-:W-:Y:S01]  /*6670*/  FFMA.FTZ R155, R37, UR11, -R132 ;  /* 0x0000000b259b7c23 */ /* 0x000fe20008010884 */
[----:B------:R-:W-:Y:S01]  /*6680*/  IMAD.WIDE.U32 R10, R11, -0x2daee0ad, RZ ;  /* 0xd2511f530b0a7825 */ /* 0x000fe200078e00ff */
[----:B------:R-:W-:Y:S03]  /*6690*/  LOP3.LUT R16, R7, UR6, R12, 0x96, !PT ;  /* 0x0000000607107c12 */ /* 0x000fe6000f8e960c */
[----:B------:R-:W-:Y:S01]  /*66a0*/  FFMA.FTZ R44, R44, UR11, -R2 ;  /* 0x0000000b2c2c7c23 */ /* 0x000fe20008010802 */
[----:B--2---:R-:W-:Y:S01]  /*66b0*/  IMAD.WIDE.U32 R22, R22, -0x2daee0ad, RZ ;  /* 0xd2511f5316167825 */ /* 0x004fe200078e00ff */
[----:B------:R-:W-:Y:S02]  /*66c0*/  LOP3.LUT R15, R11, UR6, R12, 0x96, !PT ;  /* 0x000000060b0f7c12 */ /* 0x000fe4000f8e960c */
[----:B------:R2:W-:Y:S01]  /*66d0*/  MUFU.EX2 R203, R27 ;  /* 0x0000001b00cb7308 */ /* 0x0005e20000000800 */
[----:B------:R-:W-:Y:S01]  /*66e0*/  FFMA.FTZ R47, R47, UR11, -R0 ;  /* 0x0000000b2f2f7c23 */ /* 0x000fe20008010800 */
[----:B------:R-:W-:Y:S01]  /*66f0*/  IMAD.WIDE.U32 R20, R20, -0x2daee0ad, RZ ;  /* 0xd2511f5314147825 */ /* 0x000fe200078e00ff */
[----:B------:R-:W-:Y:S01]  /*6700*/  LOP3.LUT R9, R23, UR7, R6, 0x96, !PT ;  /* 0x0000000717097c12 */ /* 0x000fe2000f8e9606 */
[----:B------:R-:W-:Y:S02]  /*6710*/  UIADD3 UR6, UR17, -0x255992d5, URZ ;  /* 0xdaa66d2b11067890 */ /* 0x000fe4000fffe03f */
[----:B------:R-:W-:Y:S01]  /*6720*/  FFMA.FTZ R40, R40, UR11, -R2 ;  /* 0x0000000b28287c23 */ /* 0x000fe20008010802 */
[----:B---3--:R-:W-:Y:S04]  /*6730*/  IMAD.WIDE.U32 R30, R30, -0x2daee0ad, RZ ;  /* 0xd2511f531e1e7825 */ /* 0x008fe800078e00ff */
[----:B------:R-:W-:Y:S01]  /*6740*/  FFMA.FTZ R43, R43, UR11, -R0 ;  /* 0x0000000b2b2b7c23 */ /* 0x000fe20008010800 */
[----:B------:R-:W-:Y:S01]  /*6750*/  MUFU.EX2 R224, R48 ;  /* 0x0000003000e07308 */ /* 0x000fe20000000800 */
[----:B----4-:R-:W-:Y:S01]  /*6760*/  LOP3.LUT R24, R21, UR7, R18, 0x96, !PT ;  /* 0x0000000715187c12 */ /* 0x010fe2000f8e9612 */
[----:B------:R-:W-:Y:S01]  /*6770*/  IMAD.WIDE.U32 R28, R28, -0x2daee0ad, RZ ;  /* 0xd2511f531c1c7825 */ /* 0x000fe200078e00ff */
[----:B------:R-:W-:Y:S03]  /*6780*/  LOP3.LUT R12, R31, UR7, R14, 0x96, !PT ;  /* 0x000000071f0c7c12 */ /* 0x000fe6000f8e960e */
[--C-:B------:R-:W-:Y:S01]  /*6790*/  FFMA.FTZ R171, R38, UR11, -R3.reuse ;  /* 0x0000000b26ab7c23 */ /* 0x100fe20008010803 */
[----:B------:R-:W-:Y:S01]  /*67a0*/  IMAD.WIDE.U32 R6, R5, -0x326172a9, RZ ;  /* 0xcd9e8d5705067825 */ /* 0x000fe200078e00ff */
[----:B------:R-:W-:Y:S02]  /*67b0*/  LOP3.LUT R5, R29, UR7, R10, 0x96, !PT ;  /* 0x000000071d057c12 */ /* 0x000fe4000f8e960a */
[----:B------:R3:W-:Y:S01]  /*67c0*/  MUFU.EX2 R220, R32 ;  /* 0x0000002000dc7308 */ /* 0x0007e20000000800 */
[----:B------:R-:W-:Y:S01]  /*67d0*/  FFMA.FTZ R52, R52, UR11, -R132 ;  /* 0x0000000b34347c23 */ /* 0x000fe20008010884 */
[----:B------:R-:W-:Y:S01]  /*67e0*/  IMAD.WIDE.U32 R16, R16, -0x326172a9, RZ ;  /* 0xcd9e8d5710107825 */ /* 0x000fe200078e00ff */
[----:B------:R-:W-:Y:S01]  /*67f0*/  LOP3.LUT R26, R7, UR6, R8, 0x96, !PT ;  /* 0x00000006071a7c12 */ /* 0x000fe2000f8e9608 */
[----:B------:R-:W-:Y:S02]  /*6800*/  UIADD3 UR7, UR17, 0x1715609d, URZ ;  /* 0x1715609d11077890 */ /* 0x000fe4000fffe03f */
[----:B------:R-:W-:Y:S01]  /*6810*/  FFMA.FTZ R132, R53, UR11, -R132 ;  /* 0x0000000b35847c23 */ /* 0x000fe20008010884 */
[----:B------:R-:W-:Y:S01]  /*6820*/  IMAD.WIDE.U32 R14, R15, -0x326172a9, RZ ;  /* 0xcd9e8d570f0e7825 */ /* 0x000fe200078e00ff */
[----:B------:R-:W-:Y:S02]  /*6830*/  LOP3.LUT R10, R17, UR6, R4, 0x96, !PT ;  /* 0x00000006110a7c12 */ /* 0x000fe4000f8e9604 */
[----:B------:R-:W-:Y:S01]  /*6840*/  MUFU.EX2 R225, R51 ;  /* 0x0000003300e17308 */ /* 0x000fe20000000800 */
[----:B------:R-:W-:Y:S01]  /*6850*/  FFMA.FTZ R46, R46, UR11, -R0 ;  /* 0x0000000b2e2e7c23 */ /* 0x000fe20008010800 */
[----:B------:R-:W-:Y:S01]  /*6860*/  IMAD.WIDE.U32 R18, R19, -0x326172a9, RZ ;  /* 0xcd9e8d5713127825 */ /* 0x000fe200078e00ff */
[----:B------:R-:W-:Y:S03]  /*6870*/  LOP3.LUT R7, R15, UR6, R4, 0x96, !PT ;  /* 0x000000060f077c12 */ /* 0x000fe6000f8e9604 */
[--C-:B------:R-:W-:Y:S01]  /*6880*/  FFMA.FTZ R55, R55, UR11, -R3.reuse ;  /* 0x0000000b37377c23 */ /* 0x100fe20008010803 */
[----:B------:R-:W-:Y:S01]  /*6890*/  IMAD.WIDE.U32 R24, R24, -0x326172a9, RZ ;  /* 0xcd9e8d5718187825 */ /* 0x000fe200078e00ff */
[----:B------:R-:W-:Y:S02]  /*68a0*/  LOP3.LUT R17, R19, UR6, R8, 0x96, !PT ;  /* 0x0000000613117c12 */ /* 0x000fe4000f8e9608 */
[----:B------:R-:W-:Y:S01]  /*68b0*/  MUFU.EX2 R219, R50 ;  /* 0x0000003200db7308 */ /* 0x000fe20000000800 */
[----:B------:R-:W-:Y:S01]  /*68c0*/  FFMA.FTZ R42, R42, UR11, -R0 ;  /* 0x0000000b2a2a7c23 */ /* 0x000fe20008010800 */
[----:B------:R-:W-:Y:S01]  /*68d0*/  IMAD.WIDE.U32 R4, R5, -0x326172a9, RZ ;  /* 0xcd9e8d5705047825 */ /* 0x000fe200078e00ff */
[----:B------:R-:W-:Y:S01]  /*68e0*/  LOP3.LUT R19, R25, UR9, R6, 0x96, !PT ;  /* 0x0000000919137c12 */ /* 0x000fe2000f8e9606 */
[----:B------:R-:W-:Y:S02]  /*68f0*/  UIADD3 UR6, UR16, -0x56f99767, URZ ;  /* 0xa906689910067890 */ /* 0x000fe4000fffe03f */
[----:B------:R-:W-:Y:S01]  /*6900*/  FFMA.FTZ R45, R45, UR11, -R2 ;  /* 0x0000000b2d2d7c23 */ /* 0x000fe20008010802 */
[----:B--2---:R-:W-:Y:S01]  /*6910*/  IMAD.WIDE.U32 R26, R26, -0x2daee0ad, RZ ;  /* 0xd2511f531a1a7825 */ /* 0x004fe200078e00ff */
[----:B------:R-:W-:Y:S02]  /*6920*/  LOP3.LUT R29, R5, UR9, R14, 0x96, !PT ;  /* 0x00000009051d7c12 */ /* 0x000fe4000f8e960e */
[----:B------:R-:W-:Y:S01]  /*6930*/  MUFU.EX2 R223, R64 ;  /* 0x0000004000df7308 */ /* 0x000fe20000000800 */
[----:B------:R-:W-:Y:S01]  /*6940*/  FFMA.FTZ R41, R41, UR11, -R2 ;  /* 0x0000000b29297c23 */ /* 0x000fe20008010802 */
[----:B------:R-:W-:Y:S01]  /*6950*/  IMAD.WIDE.U32 R12, R12, -0x326172a9, RZ ;  /* 0xcd9e8d570c0c7825 */ /* 0x000fe200078e00ff */
[----:B------:R-:W-:Y:S03]  /*6960*/  LOP3.LUT R20, R27, UR8, R20, 0x96, !PT ;  /* 0x000000081b147c12 */ /* 0x000fe6000f8e9614 */
[----:B------:R-:W-:Y:S01]  /*6970*/  FFMA.FTZ R56, R56, UR11, -R2 ;  /* 0x0000000b38387c23 */ /* 0x000fe20008010802 */
[----:B------:R-:W-:Y:S01]  /*6980*/  IMAD.WIDE.U32 R8, R9, -0x326172a9, RZ ;  /* 0xcd9e8d5709087825 */ /* 0x000fe200078e00ff */
[----:B------:R-:W-:Y:S02]  /*6990*/  LOP3.LUT R27, R13, UR9, R18, 0x96, !PT ;  /* 0x000000090d1b7c12 */ /* 0x000fe4000f8e9612 */
[----:B------:R-:W-:Y:S01]  /*69a0*/  MUFU.EX2 R221, R67 ;  /* 0x0000004300dd7308 */ /* 0x000fe20000000800 */
[----:B------:R-:W-:Y:S01]  /*69b0*/  FFMA.FTZ R57, R57, UR11, -R2 ;  /* 0x0000000b39397c23 */ /* 0x000fe20008010802 */
[----:B------:R-:W-:Y:S01]  /*69c0*/  IMAD.WIDE.U32 R10, R10, -0x2daee0ad, RZ ;  /* 0xd2511f530a0a7825 */ /* 0x000fe200078e00ff */
[----:B------:R-:W-:Y:S03]  /*69d0*/  LOP3.LUT R21, R9, UR9, R16, 0x96, !PT ;  /* 0x0000000909157c12 */ /* 0x000fe6000f8e9610 */
[----:B------:R-:W-:Y:S01]  /*69e0*/  FFMA.FTZ R2, R61, UR11, -R2 ;  /* 0x0000000b3d027c23 */ /* 0x000fe20008010802 */
[----:B------:R-:W-:Y:S01]  /*69f0*/  IMAD.WIDE.U32 R14, R17, -0x2daee0ad, RZ ;  /* 0xd2511f53110e7825 */ /* 0x000fe200078e00ff */
[----:B---3--:R-:W-:Y:S02]  /*6a00*/  LOP3.LUT R32, R11, UR8, R22, 0x96, !PT ;  /* 0x000000080b207c12 */ /* 0x008fe4000f8e9616 */
        /* <DEDUP_REMOVED lines=14> */
[----:B------:R2:W3:Y:S01]  /*6af0*/  MUFU.EX2 R222, R35 ;  /* 0x0000002300de7308 */ /* 0x0004e20000000800 */
[----:B------:R-:W-:Y:S01]  /*6b00*/  FFMA.FTZ R3, R54, UR11, -R3 ;  /* 0x0000000b36037c23 */ /* 0x000fe20008010803 */
[----:B------:R-:W-:Y:S01]  /*6b10*/  IMAD.WIDE.U32 R20, R21, -0x2daee0ad, RZ ;  /* 0xd2511f5315147825 */ /* 0x000fe200078e00ff */
[----:B------:R-:W-:Y:S03]  /*6b20*/  LOP3.LUT R7, R27, UR6, R14, 0x96, !PT ;  /* 0x000000061b077c12 */ /* 0x000fe6000f8e960e */
[----:B------:R-:W-:Y:S01]  /*6b30*/  IMAD.WIDE.U32 R32, R32, -0x326172a9, RZ ;  /* 0xcd9e8d5720207825 */ /* 0x000fe200078e00ff */
[----:B------:R-:W-:Y:S03]  /*6b40*/  LOP3.LUT R27, R21, UR6, R10, 0x96, !PT ;  /* 0x00000006151b7c12 */ /* 0x000fe6000f8e960a */
[----:B------:R4:W-:Y:S01]  /*6b50*/  MUFU.EX2 R212, R36 ;  /* 0x0000002400d47308 */ /* 0x0009e20000000800 */
[----:B------:R-:W-:Y:S01]  /*6b60*/  IMAD.WIDE.U32 R28, R29, -0x2daee0ad, RZ ;  /* 0xd2511f531d1c7825 */ /* 0x000fe200078e00ff */
[----:B------:R-:W-:Y:S03]  /*6b70*/  LOP3.LUT R5, R33, UR7, R8, 0x96, !PT ;  /* 0x0000000721057c12 */ /* 0x000fe6000f8e9608 */
[----:B------:R-:W-:Y:S01]  /*6b80*/  IMAD.WIDE.U32 R22, R22, -0x326172a9, RZ ;  /* 0xcd9e8d5716167825 */ /* 0x000fe200078e00ff */
[----:B------:R-:W-:Y:S04]  /*6b90*/  LOP3.LUT R21, R29, UR6, R6, 0x96, !PT ;  /* 0x000000061d157c12 */ /* 0x000fe8000f8e9606 */
[----:B------:R-:W-:Y:S01]  /*6ba0*/  MUFU.EX2 R199, R66 ;  /* 0x0000004200c77308 */ /* 0x000fe20000000800 */
[----:B------:R-:W-:Y:S01]  /*6bb0*/  UIADD3 UR6, UR16, 0x646e171e, URZ ;  /* 0x646e171e10067890 */ /* 0x000fe2000fffe03f */
[----:B------:R-:W-:Y:S01]  /*6bc0*/  IMAD.WIDE.U32 R24, R25, -0x326172a9, RZ ;  /* 0xcd9e8d5719187825 */ /* 0x000fe200078e00ff */
[----:B------:R-:W-:Y:S03]  /*6bd0*/  LOP3.LUT R29, R23, UR7, R12, 0x96, !PT ;  /* 0x00000007171d7c12 */ /* 0x000fe6000f8e960c */
[----:B------:R-:W-:Y:S01]  /*6be0*/  IMAD.WIDE.U32 R8, R9, -0x326172a9, RZ ;  /* 0xcd9e8d5709087825 */ /* 0x000fe200078e00ff */
[----:B------:R-:W-:Y:S03]  /*6bf0*/  LOP3.LUT R23, R25, UR7, R4, 0x96, !PT ;  /* 0x0000000719177c12 */ /* 0x000fe6000f8e9604 */
[----:B------:R1:W3:Y:S01]  /*6c00*/  MUFU.EX2 R213, R34 ;  /* 0x0000002200d57308 */ /* 0x0002e20000000800 */
[----:B------:R-:W-:Y:S01]  /*6c10*/  UIADD3 UR7, UR17, -0x4ab325aa, URZ ;  /* 0xb54cda5611077890 */ /* 0x000fe2000fffe03f */
[----:B------:R-:W-:Y:S01]  /*6c20*/  IMAD.WIDE.U32 R4, R5, -0x2daee0ad, RZ ;  /* 0xd2511f5305047825 */ /* 0x000fe200078e00ff */
[C---:B------:R-:W-:Y:S02]  /*6c30*/  LOP3.LUT R14, R8.reuse, 0xff, RZ, 0xc0, !PT ;  /* 0x000000ff080e7812 */ /* 0x040fe400078ec0ff */
[----:B------:R-:W-:Y:S01]  /*6c40*/  SHF.R.U32.HI R15, RZ, 0x18, R8 ;  /* 0x00000018ff0f7819 */ /* 0x000fe20000011608 */
[----:B------:R-:W-:Y:S01]  /*6c50*/  IMAD.WIDE.U32 R6, R7, -0x326172a9, RZ ;  /* 0xcd9e8d5707067825 */ /* 0x000fe200078e00ff */
[----:B------:R-:W-:Y:S03]  /*6c60*/  LOP3.LUT R19, R9, UR7, R16, 0x96, !PT ;  /* 0x0000000709137c12 */ /* 0x000fe6000f8e9610 */
[----:B------:R-:W-:Y:S01]  /*6c70*/  MUFU.EX2 R177, R65 ;  /* 0x0000004100b17308 */ /* 0x000fe20000000800 */
[----:B------:R-:W-:Y:S01]  /*6c80*/  SHF.R.U32.HI R30, RZ, 0x10, R8 ;  /* 0x00000010ff1e7819 */ /* 0x000fe20000011608 */
[----:B------:R-:W-:Y:S01]  /*6c90*/  IMAD.WIDE.U32 R10, R11, -0x2daee0ad, RZ ;  /* 0xd2511f530b0a7825 */ /* 0x000fe200078e00ff */
[----:B--2---:R-:W-:Y:S02]  /*6ca0*/  LOP3.LUT R35, R8, 0xffff, RZ, 0xc0, !PT ;  /* 0x0000ffff08237812 */ /* 0x004fe400078ec0ff */
[C---:B------:R-:W-:Y:S02]  /*6cb0*/  LOP3.LUT R9, R4.reuse, 0xff, RZ, 0xc0, !PT ;  /* 0x000000ff04097812 */ /* 0x040fe400078ec0ff */
[--C-:B------:R-:W-:Y:S03]  /*6cc0*/  SHF.R.U32.HI R8, RZ, 0x18, R4.reuse ;  /* 0x00000018ff087819 */ /* 0x100fe60000011604 */
[----:B------:R-:W-:Y:S01]  /*6cd0*/  MUFU.EX2 R168, R132 ;  /* 0x0000008400a87308 */ /* 0x000fe20000000800 */
[----:B------:R-:W-:Y:S02]  /*6ce0*/  SHF.R.U32.HI R33, RZ, 0x10, R4 ;  /* 0x00000010ff217819 */ /* 0x000fe40000011604 */
[----:B------:R-:W-:Y:S02]  /*6cf0*/  LOP3.LUT R37, R4, 0xffff, RZ, 0xc0, !PT ;  /* 0x0000ffff04257812 */ /* 0x000fe400078ec0ff */
[----:B------:R-:W-:Y:S02]  /*6d00*/  LOP3.LUT R4, R6, 0xff, RZ, 0xc0, !PT ;  /* 0x000000ff06047812 */ /* 0x000fe400078ec0ff */
[----:B------:R-:W-:Y:S03]  /*6d10*/  ISETP.LE.U32.AND P4, PT, R15, UR12, PT ;  /* 0x0000000c0f007c0c */ /* 0x000fe6000bf83070 */
[----:B------:R-:W-:Y:S01]  /*6d20*/  MUFU.EX2 R170, R63 ;  /* 0x0000003f00aa7308 */ /* 0x000fe20000000800 */
[----:B------:R-:W-:Y:S02]  /*6d30*/  SHF.R.U32.HI R12, RZ, 0x18, R10 ;  /* 0x00000018ff0c7819 */ /* 0x000fe4000001160a */
[----:B------:R-:W-:Y:S02]  /*6d40*/  ISETP.LE.U32.AND P3, PT, R14, UR12, PT ;  /* 0x0000000c0e007c0c */ /* 0x000fe4000bf63070 */
[----:B------:R-:W-:Y:S02]  /*6d50*/  LOP3.LUT R18, R11, UR6, R18, 0x96, !PT ;  /* 0x000000060b127c12 */ /* 0x000fe4000f8e9612 */
[----:B------:R-:W-:Y:S03]  /*6d60*/  LOP3.LUT R16, R5, UR6, R20, 0x96, !PT ;  /* 0x0000000605107c12 */ /* 0x000fe6000f8e9614 */
[----:B------:R-:W-:Y:S01]  /*6d70*/  MUFU.EX2 R198, R52 ;  /* 0x0000003400c67308 */ /* 0x000fe20000000800 */
[C---:B------:R-:W-:Y:S02]  /*6d80*/  LOP3.LUT R13, R10.reuse, 0xff, RZ, 0xc0, !PT ;  /* 0x000000ff0a0d7812 */ /* 0x040fe400078ec0ff */
[----:B------:R-:W-:Y:S02]  /*6d90*/  SHF.R.U32.HI R31, RZ, 0x10, R10 ;  /* 0x00000010ff1f7819 */ /* 0x000fe4000001160a */
[----:B----4-:R-:W-:Y:S01]  /*6da0*/  LOP3.LUT R36, R10, 0xffff, RZ, 0xc0, !PT ;  /* 0x0000ffff0a247812 */ /* 0x010fe200078ec0ff */
[----:B------:R-:W-:Y:S01]  /*6db0*/  IMAD.WIDE.U32 R10, R29, -0x2daee0ad, RZ ;  /* 0xd2511f531d0a7825 */ /* 0x000fe200078e00ff */
[----:B------:R-:W-:Y:S03]  /*6dc0*/  ISETP.LE.U32.AND P0, PT, R4, UR12, PT ;  /* 0x0000000c04007c0c */ /* 0x000fe6000bf03070 */
[----:B------:R2:W-:Y:S01]  /*6dd0*/  MUFU.EX2 R173, R3 ;  /* 0x0000000300ad7308 */ /* 0x0005e20000000800 */
[----:B------:R-:W-:Y:S01]  /*6de0*/  ISETP.LE.U32.AND P1, PT, R12, UR12, PT ;  /* 0x0000000c0c007c0c */ /* 0x000fe2000bf23070 */
[----:B------:R-:W-:Y:S01]  /*6df0*/  IMAD.WIDE.U32 R4, R21, -0x326172a9, RZ ;  /* 0xcd9e8d5715047825 */ /* 0x000fe200078e00ff */
[----:B------:R-:W-:Y:S02]  /*6e00*/  ISETP.LE.U32.AND P2, PT, R13, UR12, PT ;  /* 0x0000000c0d007c0c */ /* 0x000fe4000bf43070 */
[----:B------:R-:W-:Y:S02]  /*6e10*/  LOP3.LUT R17, R7, UR7, R22, 0x96, !PT ;  /* 0x0000000707117c12 */ /* 0x000fe4000f8e9616 */
[--C-:B------:R-:W-:Y:S03]  /*6e20*/  SHF.R.U32.HI R14, RZ, 0x18, R6.reuse ;  /* 0x00000018ff0e7819 */ /* 0x100fe60000011606 */
[----:B------:R-:W-:Y:S01]  /*6e30*/  MUFU.EX2 R178, R55 ;  /* 0x0000003700b27308 */ /* 0x000fe20000000800 */
[----:B-1----:R-:W-:Y:S02]  /*6e40*/  SHF.R.U32.HI R34, RZ, 0x10, R6 ;  /* 0x00000010ff227819 */ /* 0x002fe40000011606 */
[----:B------:R-:W-:Y:S01]  /*6e50*/  LOP3.LUT R38, R6, 0xffff, RZ, 0xc0, !PT ;  /* 0x0000ffff06267812 */ /* 0x000fe200078ec0ff */
[----:B------:R-:W-:Y:S01]  /*6e60*/  IMAD.WIDE.U32 R6, R23, -0x2daee0ad, RZ ;  /* 0xd2511f5317067825 */ /* 0x000fe200078e00ff */
[----:B------:R-:W-:Y:S02]  /*6e70*/  LOP3.LUT R13, R5, UR7, R24, 0x96, !PT ;  /* 0x00000007050d7c12 */ /* 0x000fe4000f8e9618 */
[----:B------:R-:W-:Y:S03]  /*6e80*/  LOP3.LUT R15, R11, UR6, R26, 0x96, !PT ;  /* 0x000000060b0f7c12 */ /* 0x000fe6000f8e961a */
[----:B------:R-:W-:Y:S01]  /*6e90*/  MUFU.EX2 R165, R2 ;  /* 0x0000000200a57308 */ /* 0x000fe20000000800 */
[C---:B------:R-:W-:Y:S02]  /*6ea0*/  LOP3.LUT R24, R4.reuse, 0xff, RZ, 0xc0, !PT ;  /* 0x000000ff04187812 */ /* 0x040fe400078ec0ff */
[--C-:B------:R-:W-:Y:S02]  /*6eb0*/  SHF.R.U32.HI R23, RZ, 0x18, R4.reuse ;  /* 0x00000018ff177819 */ /* 0x100fe40000011604 */
[----:B------:R-:W-:Y:S02]  /*6ec0*/  SHF.R.U32.HI R26, RZ, 0x10, R4 ;  /* 0x00000010ff1a7819 */ /* 0x000fe40000011604 */
[----:B------:R-:W-:Y:S03]  /*6ed0*/  LOP3.LUT R29, R4, 0xffff, RZ, 0xc0, !PT ;  /* 0x0000ffff041d7812 */ /* 0x000fe600078ec0ff */
[----:B------:R-:W-:Y:S01]  /*6ee0*/  MUFU.EX2 R157, R0 ;  /* 0x00000000009d7308 */ /* 0x000fe20000000800 */
[----:B------:R-:W-:Y:S02]  /*6ef0*/  SHF.R.U32.HI R4, RZ, 0x18, R19 ;  /* 0x00000018ff047819 */ /* 0x000fe40000011613 */
[----:B------:R-:W-:Y:S02]  /*6f00*/  ISETP.LE.U32.AND P6, PT, R9, UR12, PT ;  /* 0x0000000c09007c0c */ /* 0x000fe4000bfc3070 */
[----:B------:R-:W-:Y:S02]  /*6f10*/  LOP3.LUT R5, R19, 0xff, RZ, 0xc0, !PT ;  /* 0x000000ff13057812 */ /* 0x000fe400078ec0ff */
[----:B------:R-:W-:Y:S01]  /*6f20*/  ISETP.LE.U32.AND P5, PT, R8, UR12, PT ;  /* 0x0000000c08007c0c */ /* 0x000fe2000bfa3070 */
[----:B------:R-:W-:Y:S01]  /*6f30*/  IMAD.WIDE.U32 R8, R27, -0x326172a9, RZ ;  /* 0xcd9e8d571b087825 */ /* 0x000fe200078e00ff */
[----:B------:R-:W-:Y:S01]  /*6f40*/  LOP3.LUT R22, R10, 0xff, RZ, 0xc0, !PT ;  /* 0x000000ff0a167812 */ /* 0x000fe200078ec0ff */
[----:B------:R-:W-:Y:S01]  /*6f50*/  MUFU.EX2 R166, R56 ;  /* 0x0000003800a67308 */ /* 0x000fe20000000800 */
[----:B------:R-:W-:Y:S02]  /*6f60*/  LOP3.LUT R12, R7, UR6, R28, 0x96, !PT ;  /* 0x00000006070c7c12 */ /* 0x000fe4000f8e961c */
[C---:B------:R-:W-:Y:S02]  /*6f70*/  LOP3.LUT R20, R8.reuse, 0xff, RZ, 0xc0, !PT ;  /* 0x000000ff08147812 */ /* 0x040fe400078ec0ff */
[--C-:B------:R-:W-:Y:S02]  /*6f80*/  SHF.R.U32.HI R21, RZ, 0x18, R8.reuse ;  /* 0x00000018ff157819 */ /* 0x100fe40000011608 */
[----:B------:R-:W-:Y:S03]  /*6f90*/  LOP3.LUT R28, R8, 0xffff, RZ, 0xc0, !PT ;  /* 0x0000ffff081c7812 */ /* 0x000fe600078ec0ff */
[----:B------:R-:W1:Y:S01]  /*6fa0*/  MUFU.EX2 R215, R44 ;  /* 0x0000002c00d77308 */ /* 0x000e620000000800 */
[----:B------:R-:W-:Y:S02]  /*6fb0*/  SHF.R.U32.HI R25, RZ, 0x10, R8 ;  /* 0x00000010ff197819 */ /* 0x000fe40000011608 */
[C---:B------:R-:W-:Y:S02]  /*6fc0*/  LOP3.LUT R8, R6.reuse, 0xff, RZ, 0xc0, !PT ;  /* 0x000000ff06087812 */ /* 0x040fe400078ec0ff */
[----:B------:R-:W-:Y:S02]  /*6fd0*/  SHF.R.U32.HI R27, RZ, 0x10, R10 ;  /* 0x00000010ff1b7819 */ /* 0x000fe4000001160a */
[----:B------:R-:W-:Y:S03]  /*6fe0*/  LOP3.LUT R7, R6, 0xffff, RZ, 0xc0, !PT ;  /* 0x0000ffff06077812 */ /* 0x000fe600078ec0ff */
[----:B------:R-:W-:Y:S01]  /*6ff0*/  MUFU.EX2 R214, R47 ;  /* 0x0000002f00d67308 */ /* 0x000fe20000000800 */
[----:B--2---:R-:W-:Y:S04]  /*7000*/  LOP3.LUT R3, R16, 0xffff, RZ, 0xc0, !PT ;  /* 0x0000ffff10037812 */ /* 0x004fe800078ec0ff */
[----:B------:R-:W-:Y:S05]  /*7010*/  SHF.R.U32.HI R3, RZ, 0x8, R3 ;  /* 0x00000008ff037819 */ /* 0x000fea0000011603 */
[----:B------:R-:W-:Y:S01]  /*7020*/  MUFU.EX2 R156, R156 ;  /* 0x0000009c009c7308 */ /* 0x000fe20000000800 */
[----:B------:R-:W-:Y:S09]  /*7030*/  LOP3.LUT R3, R3, 0xffff, RZ, 0xc0, !PT ;  /* 0x0000ffff03037812 */ /* 0x000ff200078ec0ff */
        /* <DEDUP_REMOVED lines=22> */
[----:B------:R-:W2:Y:S10]  /*71a0*/  MUFU.EX2 R211, R39 ;  /* 0x0000002700d37308 */ /* 0x000eb40000000800 */
[----:B------:R-:W4:Y:S10]  /*71b0*/  MUFU.EX2 R164, R59 ;  /* 0x0000003b00a47308 */ /* 0x000f340000000800 */
[----:B------:R-:W-:Y:S10]  /*71c0*/  MUFU.EX2 R160, R57 ;  /* 0x0000003900a07308 */ /* 0x000ff40000000800 */
[----:B------:R-:W4:Y:S01]  /*71d0*/  MUFU.EX2 R158, R58 ;  /* 0x0000003a009e7308 */ /* 0x000f220000000800 */
        /* <DEDUP_REMOVED lines=15> */
[----:B------:R-:W-:Y:S01]  /*72d0*/  ISETP.LE.U32.AND P0, PT, R4, UR12, PT ;  /* 0x0000000c04007c0c */ /* 0x000fe2000bf03070 */
[----:B------:R-:W-:Y:S01]  /*72e0*/  @!P3 FADD.FTZ R225, -R225, -RZ ;  /* 0x800000ffe1e1b221 */ /* 0x000fe20000010100 */
[----:B------:R-:W-:Y:S02]  /*72f0*/  SHF.R.U32.HI R4, RZ, 0x18, R18 ;  /* 0x00000018ff047819 */ /* 0x000fe40000011612 */
[----:B------:R-:W-:Y:S01]  /*7300*/  LOP3.LUT R5, R31, 0xff, RZ, 0xc0, !PT ;  /* 0x000000ff1f057812 */ /* 0x000fe200078ec0ff */
[----:B------:R-:W-:Y:S01]  /*7310*/  @!P2 FADD.FTZ R154, -R154, -RZ ;  /* 0x800000ff9a9aa221 */ /* 0x000fe20000010100 */
[----:B------:R-:W-:Y:S01]  /*7320*/  ISETP.LE.U32.AND P3, PT, R4, UR12, PT ;  /* 0x0000000c04007c0c */ /* 0x000fe2000bf63070 */
[----:B------:R-:W-:Y:S01]  /*7330*/  @!P1 FADD.FTZ R207, -R207, -RZ ;  /* 0x800000ffcfcf9221 */ /* 0x000fe20000010100 */
[----:B------:R-:W-:Y:S02]  /*7340*/  LOP3.LUT R4, R16, 0xff, RZ, 0xc0, !PT ;  /* 0x000000ff10047812 */ /* 0x000fe400078ec0ff */
[----:B------:R-:W-:Y:S01]  /*7350*/  ISETP.LE.U32.AND P5, PT, R21, UR12, PT ;  /* 0x0000000c15007c0c */ /* 0x000fe2000bfa3070 */
[----:B------:R-:W-:Y:S01]  /*7360*/  @!P6 FADD.FTZ R202, -R202, -RZ ;  /* 0x800000ffcacae221 */ /* 0x000fe20000010100 */
[----:B------:R-:W-:Y:S01]  /*7370*/  ISETP.LE.U32.AND P4, PT, R5, UR12, PT ;  /* 0x0000000c05007c0c */ /* 0x000fe2000bf83070 */
[----:B------:R-:W-:Y:S01]  /*7380*/  @!P0 FADD.FTZ R208, -R208, -RZ ;  /* 0x800000ffd0d08221 */ /* 0x000fe20000010100 */
[----:B------:R-:W-:Y:S02]  /*7390*/  ISETP.LE.U32.AND P2, PT, R4, UR12, PT ;  /* 0x0000000c04007c0c */ /* 0x000fe4000bf43070 */
[----:B------:R-:W-:Y:S02]  /*73a0*/  SHF.R.U32.HI R4, RZ, 0x18, R16 ;  /* 0x00000018ff047819 */ /* 0x000fe40000011610 */
[----:B------:R-:W-:Y:S01]  /*73b0*/  LOP3.LUT R5, R33, 0xff, RZ, 0xc0, !PT ;  /* 0x000000ff21057812 */ /* 0x000fe200078ec0ff */
[----:B------:R-:W-:Y:S01]  /*73c0*/  @!P3 FADD.FTZ R205, -R205, -RZ ;  /* 0x800000ffcdcdb221 */ /* 0x000fe20000010100 */
[----:B------:R-:W-:Y:S02]  /*73d0*/  ISETP.LE.U32.AND P1, PT, R4, UR12, PT ;  /* 0x0000000c04007c0c */ /* 0x000fe4000bf23070 */
[----:B------:R-:W-:Y:S01]  /*73e0*/  LOP3.LUT R4, R17, 0xff, RZ, 0xc0, !PT ;  /* 0x000000ff11047812 */ /* 0x000fe200078ec0ff */
[----:B------:R-:W-:Y:S01]  /*73f0*/  @!P5 FADD.FTZ R201, -R201, -RZ ;  /* 0x800000ffc9c9d221 */ /* 0x000fe20000010100 */
[----:B------:R-:W-:Y:S01]  /*7400*/  ISETP.LE.U32.AND P6, PT, R5, UR12, PT ;  /* 0x0000000c05007c0c */ /* 0x000fe2000bfc3070 */
[----:B------:R-:W-:Y:S01]  /*7410*/  @!P4 FADD.FTZ R213, -R213, -RZ ;  /* 0x800000ffd5d5c221 */ /* 0x000fe20000010100 */
[----:B------:R-:W-:Y:S01]  /*7420*/  ISETP.LE.U32.AND P5, PT, R4, UR12, PT ;  /* 0x0000000c04007c0c */ /* 0x000fe2000bfa3070 */
[----:B------:R-:W-:Y:S01]  /*7430*/  @!P2 FADD.FTZ R204, -R204, -RZ ;  /* 0x800000ffcccca221 */ /* 0x000fe20000010100 */
[----:B------:R-:W-:Y:S02]  /*7440*/  ISETP.LE.U32.AND P4, PT, R24, UR12, PT ;  /* 0x0000000c18007c0c */ /* 0x000fe4000bf83070 */
[----:B------:R-:W-:Y:S02]  /*7450*/  LOP3.LUT R4, R34, 0xff, RZ, 0xc0, !PT ;  /* 0x000000ff22047812 */ /* 0x000fe400078ec0ff */
[----:B------:R-:W-:Y:S01]  /*7460*/  LOP3.LUT R14, R9, UR7, R32, 0x96, !PT ;  /* 0x00000007090e7c12 */ /* 0x000fe2000f8e9620 */
[----:B------:R-:W-:Y:S01]  /*7470*/  @!P1 FADD.FTZ R203, -R203, -RZ ;  /* 0x800000ffcbcb9221 */ /* 0x000fe20000010100 */
[----:B------:R-:W-:Y:S02]  /*7480*/  ISETP.LE.U32.AND P3, PT, R4, UR12, PT ;  /* 0x0000000c04007c0c */ /* 0x000fe4000bf63070 */
[----:B------:R-:W-:Y:S01]  /*7490*/  ISETP.LE.U32.AND P1, PT, R22, UR12, PT ;  /* 0x0000000c16007c0c */ /* 0x000fe2000bf23070 */
[----:B------:R-:W-:Y:S01]  /*74a0*/  @!P6 FADD.FTZ R206, -R206, -RZ ;  /* 0x800000ffcecee221 */ /* 0x000fe20000010100 */
[----:B------:R-:W-:Y:S01]  /*74b0*/  SHF.R.U32.HI R9, RZ, 0x18, R10 ;  /* 0x00000018ff097819 */ /* 0x000fe2000001160a */
[----:B------:R-:W-:Y:S01]  /*74c0*/  @!P5 FADD.FTZ R212, -R212, -RZ ;  /* 0x800000ffd4d4d221 */ /* 0x000fe20000010100 */
[----:B------:R-:W-:Y:S01]  /*74d0*/  SHF.R.U32.HI R5, RZ, 0x18, R17 ;  /* 0x00000018ff057819 */ /* 0x000fe20000011611 */
[----:B-1----:R-:W-:Y:S01]  /*74e0*/  @!P4 FADD.FTZ R215, -R215, -RZ ;  /* 0x800000ffd7d7c221 */ /* 0x002fe20000010100 */
[----:B------:R-:W-:Y:S02]  /*74f0*/  SHF.R.U32.HI R4, RZ, 0x8, R35 ;  /* 0x00000008ff047819 */ /* 0x000fe40000011623 */
[----:B------:R-:W-:Y:S02]  /*7500*/  ISETP.LE.U32.AND P0, PT, R5, UR12, PT ;  /* 0x0000000c05007c0c */ /* 0x000fe4000bf03070 */
[----:B------:R-:W-:Y:S01]  /*7510*/  ISETP.LE.U32.AND P2, PT, R23, UR12, PT ;  /* 0x0000000c17007c0c */ /* 0x000fe2000bf43070 */
[----:B------:R-:W-:Y:S01]  /*7520*/  @!P3 FADD.FTZ R219, -R219, -RZ ;  /* 0x800000ffdbdbb221 */ /* 0x000fe20000010100 */
[----:B------:R-:W-:Y:S01]  /*7530*/  ISETP.LE.U32.AND P6, PT, R9, UR12, PT ;  /* 0x0000000c09007c0c */ /* 0x000fe2000bfc3070 */
[----:B------:R-:W-:Y:S01]  /*7540*/  @!P1 FADD.FTZ R223, -R223, -RZ ;  /* 0x800000ffdfdf9221 */ /* 0x000fe20000010100 */
[----:B------:R-:W-:Y:S02]  /*7550*/  LOP3.LUT R4, R4, 0xffff, RZ, 0xc0, !PT ;  /* 0x0000ffff04047812 */ /* 0x000fe400078ec0ff */
[----:B------:R-:W-:Y:S02]  /*7560*/  SHF.R.U32.HI R5, RZ, 0x10, R19 ;  /* 0x00000010ff057819 */ /* 0x000fe40000011613 */
[----:B------:R-:W-:Y:S02]  /*7570*/  ISETP.LE.U32.AND P4, PT, R4, UR12, PT ;  /* 0x0000000c04007c0c */ /* 0x000fe4000bf83070 */
[----:B------:R-:W-:Y:S01]  /*7580*/  LOP3.LUT R5, R5, 0xff, RZ, 0xc0, !PT ;  /* 0x000000ff05057812 */ /* 0x000fe200078ec0ff */
[----:B--2---:R-:W-:Y:S01]  /*7590*/  @!P0 FADD.FTZ R211, -R211, -RZ ;  /* 0x800000ffd3d38221 */ /* 0x004fe20000010100 */
[----:B------:R-:W-:Y:S01]  /*75a0*/  SHF.R.U32.HI R4, RZ, 0x18, R14 ;  /* 0x00000018ff047819 */ /* 0x000fe2000001160e */
[----:B------:R-:W-:Y:S01]  /*75b0*/  @!P2 FADD.FTZ R214, -R214, -RZ ;  /* 0x800000ffd6d6a221 */ /* 0x000fe20000010100 */
[----:B------:R-:W-:Y:S01]  /*75c0*/  ISETP.LE.U32.AND P5, PT, R8, UR12, PT ;  /* 0x0000000c08007c0c */ /* 0x000fe2000bfa3070 */
[----:B------:R-:W-:Y:S01]  /*75d0*/  @!P6 FADD.FTZ R221, -R221, -RZ ;  /* 0x800000ffdddde221 */ /* 0x000fe20000010100 */
[----:B------:R-:W-:Y:S02]  /*75e0*/  ISETP.LE.U32.AND P3, PT, R5, UR12, PT ;  /* 0x0000000c05007c0c */ /* 0x000fe4000bf63070 */
[----:B------:R-:W-:Y:S02]  /*75f0*/  ISETP.LE.U32.AND P1, PT, R4, UR12, PT ;  /* 0x0000000c04007c0c */ /* 0x000fe4000bf23070 */
[----:B------:R-:W-:Y:S01]  /*7600*/  LOP3.LUT R5, R14, 0xff, RZ, 0xc0, !PT ;  /* 0x000000ff0e057812 */ /* 0x000fe200078ec0ff */
[----:B------:R-:W-:Y:S01]  /*7610*/  @!P4 FADD.FTZ R169, -R169, -RZ ;  /* 0x800000ffa9a9c221 */ /* 0x000fe20000010100 */
[----:B------:R-:W-:Y:S02]  /*7620*/  LOP3.LUT R4, R25, 0xff, RZ, 0xc0, !PT ;  /* 0x000000ff19047812 */ /* 0x000fe400078ec0ff */
[----:B------:R-:W-:Y:S02]  /*7630*/  ISETP.LE.U32.AND P2, PT, R5, UR12, PT ;  /* 0x0000000c05007c0c */ /* 0x000fe4000bf43070 */
[----:B------:R-:W-:Y:S01]  /*7640*/  ISETP.LE.U32.AND P6, PT, R4, UR12, PT ;  /* 0x0000000c04007c0c */ /* 0x000fe2000bfc3070 */
[----:B------:R-:W-:Y:S01]  /*7650*/  @!P5 FADD.FTZ R218, -R218, -RZ ;  /* 0x800000ffdadad221 */ /* 0x000fe20000010100 */
[----:B------:R-:W-:Y:S01]  /*7660*/  SHF.R.U32.HI R5, RZ, 0x10, R18 ;  /* 0x00000010ff057819 */ /* 0x000fe20000011612 */
[----:B------:R-:W-:Y:S01]  /*7670*/  @!P3 FADD.FTZ R156, -R156, -RZ ;  /* 0x800000ff9c9cb221 */ /* 0x000fe20000010100 */
[----:B------:R-:W-:Y:S01]  /*7680*/  SHF.R.U32.HI R4, RZ, 0x8, R36 ;  /* 0x00000008ff047819 */ /* 0x000fe20000011624 */
[----:B------:R-:W-:Y:S01]  /*7690*/  @!P1 FADD.FTZ R150, -R150, -RZ ;  /* 0x800000ff96969221 */ /* 0x000fe20000010100 */
[----:B------:R-:W-:Y:S02]  /*76a0*/  LOP3.LUT R32, R10, 0xffff, RZ, 0xc0, !PT ;  /* 0x0000ffff0a207812 */ /* 0x000fe400078ec0ff */
[--C-:B------:R-:W-:Y:S02]  /*76b0*/  SHF.R.U32.HI R10, RZ, 0x18, R6.reuse ;  /* 0x00000018ff0a7819 */ /* 0x100fe40000011606 */
[----:B------:R-:W-:Y:S01]  /*76c0*/  SHF.R.U32.HI R11, RZ, 0x10, R6 ;  /* 0x00000010ff0b7819 */ /* 0x000fe20000011606 */
[----:B------:R-:W-:Y:S01]  /*76d0*/  @!P2 FADD.FTZ R152, -R152, -RZ ;  /* 0x800000ff9898a221 */ /* 0x000fe20000010100 */
[----:B------:R-:W-:Y:S01]  /*76e0*/  LOP3.LUT R5, R5, 0xff, RZ, 0xc0, !PT ;  /* 0x000000ff05057812 */ /* 0x000fe200078ec0ff */
[----:B------:R-:W-:Y:S01]  /*76f0*/  @!P6 FADD.FTZ R153, -R153, -RZ ;  /* 0x800000ff9999e221 */ /* 0x000fe20000010100 */
[----:B------:R-:W-:Y:S02]  /*7700*/  LOP3.LUT R4, R4, 0xffff, RZ, 0xc0, !PT ;  /* 0x0000ffff04047812 */ /* 0x000fe400078ec0ff */
[----:B------:R-:W-:Y:S02]  /*7710*/  SHF.R.U32.HI R6, RZ, 0x10, R16 ;  /* 0x00000010ff067819 */ /* 0x000fe40000011610 */
[----:B------:R-:W-:Y:S02]  /*7720*/  ISETP.LE.U32.AND P5, PT, R5, UR12, PT ;  /* 0x0000000c05007c0c */ /* 0x000fe4000bfa3070 */
[----:B------:R-:W-:Y:S02]  /*7730*/  ISETP.LE.U32.AND P3, PT, R4, UR12, PT ;  /* 0x0000000c04007c0c */ /* 0x000fe4000bf63070 */
[----:B------:R-:W-:Y:S02]  /*7740*/  LOP3.LUT R5, R6, 0xff, RZ, 0xc0, !PT ;  /* 0x000000ff06057812 */ /* 0x000fe400078ec0ff */
[----:B------:R-:W-:Y:S02]  /*7750*/  SHF.R.U32.HI R4, RZ, 0x8, R37 ;  /* 0x00000008ff047819 */ /* 0x000fe40000011625 */
[----:B------:R-:W-:Y:S02]  /*7760*/  ISETP.LE.U32.AND P4, PT, R5, UR12, PT ;  /* 0x0000000c05007c0c */ /* 0x000fe4000bf83070 */
[----:B------:R-:W-:Y:S02]  /*7770*/  LOP3.LUT R4, R4, 0xffff, RZ, 0xc0, !PT ;  /* 0x0000ffff04047812 */ /* 0x000fe400078ec0ff */
[----:B------:R-:W-:Y:S01]  /*7780*/  SHF.R.U32.HI R5, RZ, 0x8, R38 ;  /* 0x00000008ff057819 */ /* 0x000fe20000011626 */
[----:B------:R-:W-:Y:S01]  /*7790*/  @!P5 FADD.FTZ R161, -R161, -RZ ;  /* 0x800000ffa1a1d221 */ /* 0x000fe20000010100 */
[----:B------:R-:W-:Y:S01]  /*77a0*/  SHF.R.U32.HI R6, RZ, 0x10, R17 ;  /* 0x00000010ff067819 */ /* 0x000fe20000011611 */
[----:B------:R-:W-:Y:S01]  /*77b0*/  @!P3 FADD.FTZ R172, -R172, -RZ ;  /* 0x800000ffacacb221 */ /* 0x000fe20000010100 */
[----:B------:R-:W-:Y:S02]  /*77c0*/  ISETP.LE.U32.AND P2, PT, R4, UR12, PT ;  /* 0x0000000c04007c0c */ /* 0x000fe4000bf43070 */
[----:B------:R-:W-:Y:S02]  /*77d0*/  LOP3.LUT R4, R5, 0xffff, RZ, 0xc0, !PT ;  /* 0x0000ffff05047812 */ /* 0x000fe400078ec0ff */
[----:B------:R-:W-:Y:S01]  /*77e0*/  LOP3.LUT R6, R6, 0xff, RZ, 0xc0, !PT ;  /* 0x000000ff06067812 */ /* 0x000fe200078ec0ff */
[----:B------:R-:W-:Y:S01]  /*77f0*/  @!P4 FADD.FTZ R159, -R159, -RZ ;  /* 0x800000ff9f9fc221 */ /* 0x000fe20000010100 */
[----:B------:R-:W-:Y:S02]  /*7800*/  ISETP.LE.U32.AND P6, PT, R4, UR12, PT ;  /* 0x0000000c04007c0c */ /* 0x000fe4000bfc3070 */
[----:B------:R-:W-:Y:S02]  /*7810*/  ISETP.LE.U32.AND P1, PT, R6, UR12, PT ;  /* 0x0000000c06007c0c */ /* 0x000fe4000bf23070 */
[----:B------:R-:W-:Y:S02]  /*7820*/  SHF.R.U32.HI R4, RZ, 0x18, R13 ;  /* 0x00000018ff047819 */ /* 0x000fe4000001160d */
[----:B------:R-:W-:Y:S01]  /*7830*/  LOP3.LUT R5, R13, 0xff, RZ, 0xc0, !PT ;  /* 0x000000ff0d057812 */ /* 0x000fe200078ec0ff */
[----:B------:R-:W-:Y:S01]  /*7840*/  @!P2 FADD.FTZ R163, -R163, -RZ ;  /* 0x800000ffa3a3a221 */ /* 0x000fe20000010100 */
[----:B------:R-:W-:Y:S02]  /*7850*/  ISETP.LE.U32.AND P3, PT, R4, UR12, PT ;  /* 0x0000000c04007c0c */ /* 0x000fe4000bf63070 */
[----:B------:R-:W-:Y:S02]  /*7860*/  ISETP.LE.U32.AND P5, PT, R5, UR12, PT ;  /* 0x0000000c05007c0c */ /* 0x000fe4000bfa3070 */
[----:B------:R-:W-:Y:S01]  /*7870*/  LOP3.LUT R4, R26, 0xff, RZ, 0xc0, !PT ;  /* 0x000000ff1a047812 */ /* 0x000fe200078ec0ff */
[----:B------:R-:W-:Y:S01]  /*7880*/  @!P6 FADD.FTZ R179, -R179, -RZ ;  /* 0x800000ffb3b3e221 */ /* 0x000fe20000010100 */
[----:B------:R-:W-:Y:S01]  /*7890*/  LOP3.LUT R5, R15, 0xff, RZ, 0xc0, !PT ;  /* 0x000000ff0f057812 */ /* 0x000fe200078ec0ff */
[----:B------:R-:W-:Y:S01]  /*78a0*/  @!P1 FADD.FTZ R171, -R171, -RZ ;  /* 0x800000ffabab9221 */ /* 0x000fe20000010100 */
[----:B------:R-:W-:Y:S02]  /*78b0*/  ISETP.LE.U32.AND P4, PT, R4, UR12, PT ;  /* 0x0000000c04007c0c */ /* 0x000fe4000bf83070 */
[----:B------:R-:W-:Y:S02]  /*78c0*/  SHF.R.U32.HI R4, RZ, 0x18, R15 ;  /* 0x00000018ff047819 */ /* 0x000fe4000001160f */
[----:B------:R-:W-:Y:S01]  /*78d0*/  ISETP.LE.U32.AND P2, PT, R5, UR12, PT ;  /* 0x0000000c05007c0c */ /* 0x000fe2000bf43070 */
[----:B------:R-:W-:Y:S01]  /*78e0*/  @!P3 FADD.FTZ R175, -R175, -RZ ;  /* 0x800000ffafafb221 */ /* 0x000fe20000010100 */
[----:B------:R-:W-:Y:S01]  /*78f0*/  ISETP.LE.U32.AND P1, PT, R4, UR12, PT ;  /* 0x0000000c04007c0c */ /* 0x000fe2000bf23070 */
[----:B------:R-:W-:Y:S01]  /*7900*/  @!P5 FADD.FTZ R174, -R174, -RZ ;  /* 0x800000ffaeaed221 */ /* 0x000fe20000010100 */
[----:B------:R-:W-:Y:S02]  /*7910*/  LOP3.LUT R5, R27, 0xff, RZ, 0xc0, !PT ;  /* 0x000000ff1b057812 */ /* 0x000fe400078ec0ff */
[----:B------:R-:W-:Y:S02]  /*7920*/  LOP3.LUT R4, R12, 0xff, RZ, 0xc0, !PT ;  /* 0x000000ff0c047812 */ /* 0x000fe400078ec0ff */
[----:B------:R-:W-:Y:S01]  /*7930*/  LOP3.LUT R19, R19, 0xffff, RZ, 0xc0, !PT ;  /* 0x0000ffff13137812 */ /* 0x000fe200078ec0ff */
[----:B------:R-:W-:Y:S01]  /*7940*/  @!P4 FADD.FTZ R176, -R176, -RZ ;  /* 0x800000ffb0b0c221 */ /* 0x000fe20000010100 */
[----:B------:R-:W-:Y:S02]  /*7950*/  ISETP.LE.U32.AND P6, PT, R5, UR12, PT ;  /* 0x0000000c05007c0c */ /* 0x000fe4000bfc3070 */
[----:B------:R-:W-:Y:S01]  /*7960*/  ISETP.LE.U32.AND P5, PT, R4, UR12, PT ;  /* 0x0000000c04007c0c */ /* 0x000fe2000bfa3070 */
[----:B------:R-:W-:Y:S01]  /*7970*/  @!P2 FADD.FTZ R198, -R198, -RZ ;  /* 0x800000ffc6c6a221 */ /* 0x000fe20000010100 */
[----:B------:R-:W-:Y:S01]  /*7980*/  SHF.R.U32.HI R5, RZ, 0x18, R12 ;  /* 0x00000018ff057819 */ /* 0x000fe2000001160c */
[----:B------:R-:W-:Y:S01]  /*7990*/  @!P1 FADD.FTZ R178, -R178, -RZ ;  /* 0x800000ffb2b29221 */ /* 0x000fe20000010100 */
[----:B------:R-:W-:Y:S02]  /*79a0*/  SHF.R.U32.HI R4, RZ, 0x8, R19 ;  /* 0x00000008ff047819 */ /* 0x000fe40000011613 */
[----:B------:R-:W-:Y:S02]  /*79b0*/  SHF.R.U32.HI R6, RZ, 0x10, R14 ;  /* 0x00000010ff067819 */ /* 0x000fe4000001160e */
[----:B------:R-:W-:Y:S02]  /*79c0*/  ISETP.LE.U32.AND P3, PT, R5, UR12, PT ;  /* 0x0000000c05007c0c */ /* 0x000fe4000bf63070 */
[----:B------:R-:W-:Y:S01]  /*79d0*/  LOP3.LUT R4, R4, 0xffff, RZ, 0xc0, !PT ;  /* 0x0000ffff04047812 */ /* 0x000fe200078ec0ff */
[----:B------:R-:W-:Y:S01]  /*79e0*/  @!P6 FADD.FTZ R199, -R199, -RZ ;  /* 0x800000ffc7c7e221 */ /* 0x000fe20000010100 */
[----:B------:R-:W-:Y:S01]  /*79f0*/  LOP3.LUT R5, R6, 0xff, RZ, 0xc0, !PT ;  /* 0x000000ff06057812 */ /* 0x000fe200078ec0ff */
[----:B------:R-:W-:Y:S01]  /*7a00*/  @!P5 FADD.FTZ R166, -R166, -RZ ;  /* 0x800000ffa6a6d221 */ /* 0x000fe20000010100 */
[----:B------:R-:W-:Y:S02]  /*7a10*/  LOP3.LUT R18, R18, 0xffff, RZ, 0xc0, !PT ;  /* 0x0000ffff12127812 */ /* 0x000fe400078ec0ff */
[----:B------:R-:W-:Y:S02]  /*7a20*/  ISETP.LE.U32.AND P4, PT, R4, UR12, PT ;  /* 0x0000000c04007c0c */ /* 0x000fe4000bf83070 */
[----:B------:R-:W-:Y:S02]  /*7a30*/  ISETP.LE.U32.AND P2, PT, R5, UR12, PT ;  /* 0x0000000c05007c0c */ /* 0x000fe4000bf43070 */
[----:B------:R-:W-:Y:S01]  /*7a40*/  SHF.R.U32.HI R4, RZ, 0x8, R28 ;  /* 0x00000008ff047819 */ /* 0x000fe2000001161c */
[----:B----4-:R-:W-:Y:S01]  /*7a50*/  @!P3 FADD.FTZ R164, -R164, -RZ ;  /* 0x800000ffa4a4b221 */ /* 0x010fe20000010100 */
[----:B------:R-:W-:Y:S02]  /*7a60*/  SHF.R.U32.HI R5, RZ, 0x8, R18 ;  /* 0x00000008ff057819 */ /* 0x000fe40000011612 */
[----:B------:R-:W-:Y:S02]  /*7a70*/  LOP3.LUT R4, R4, 0xffff, RZ, 0xc0, !PT ;  /* 0x0000ffff04047812 */ /* 0x000fe400078ec0ff */
[----:B------:R-:W-:Y:S02]  /*7a80*/  LOP3.LUT R5, R5, 0xffff, RZ, 0xc0, !PT ;  /* 0x0000ffff05057812 */ /* 0x000fe400078ec0ff */
[----:B------:R-:W-:Y:S01]  /*7a90*/  LOP3.LUT R17, R17, 0xffff, RZ, 0xc0, !PT ;  /* 0x0000ffff11117812 */ /* 0x000fe200078ec0ff */
[----:B------:R-:W-:Y:S01]  /*7aa0*/  @!P4 FADD.FTZ R145, -R145, -RZ ;  /* 0x800000ff9191c221 */ /* 0x000fe20000010100 */
[----:B------:R-:W-:Y:S01]  /*7ab0*/  ISETP.LE.U32.AND P1, PT, R4, UR12, PT ;  /* 0x0000000c04007c0c */ /* 0x000fe2000bf23070 */
[----:B------:R-:W-:Y:S01]  /*7ac0*/  @!P2 FADD.FTZ R146, -R146, -RZ ;  /* 0x800000ff9292a221 */ /* 0x000fe20000010100 */
[----:B------:R-:W-:Y:S02]  /*7ad0*/  ISETP.LE.U32.AND P6, PT, R5, UR12, PT ;  /* 0x0000000c05007c0c */ /* 0x000fe4000bfc3070 */
[----:B------:R-:W-:Y:S02]  /*7ae0*/  SHF.R.U32.HI R4, RZ, 0x8, R17 ;  /* 0x00000008ff047819 */ /* 0x000fe40000011611 */
[----:B------:R-:W-:Y:S02]  /*7af0*/  ISETP.LE.U32.AND P4, PT, R3, UR12, PT ;  /* 0x0000000c03007c0c */ /* 0x000fe4000bf83070 */
[----:B------:R-:W-:Y:S02]  /*7b00*/  LOP3.LUT R4, R4, 0xffff, RZ, 0xc0, !PT ;  /* 0x0000ffff04047812 */ /* 0x000fe400078ec0ff */
[----:B------:R-:W-:Y:S02]  /*7b10*/  SHF.R.U32.HI R5, RZ, 0x10, R13 ;  /* 0x00000010ff057819 */ /* 0x000fe4000001160d */
[----:B------:R-:W-:Y:S01]  /*7b20*/  ISETP.LE.U32.AND P2, PT, R4, UR12, PT ;  /* 0x0000000c04007c0c */ /* 0x000fe2000bf43070 */
[----:B------:R-:W-:Y:S01]  /*7b30*/  @!P1 FADD.FTZ R147, -R147, -RZ ;  /* 0x800000ff93939221 */ /* 0x000fe20000010100 */
[----:B------:R-:W-:Y:S01]  /*7b40*/  LOP3.LUT R3, R11, 0xff, RZ, 0xc0, !PT ;  /* 0x000000ff0b037812 */ /* 0x000fe200078ec0ff */
[----:B------:R-:W-:Y:S01]  /*7b50*/  @!P6 FADD.FTZ R148, -R148, -RZ ;  /* 0x800000ff9494e221 */ /* 0x000fe20000010100 */
[----:B------:R-:W-:Y:S02]  /*7b60*/  LOP3.LUT R5, R5, 0xff, RZ, 0xc0, !PT ;  /* 0x000000ff05057812 */ /* 0x000fe400078ec0ff */
[----:B------:R-:W-:Y:S01]  /*7b70*/  SHF.R.U32.HI R4, RZ, 0x8, R29 ;  /* 0x00000008ff047819 */ /* 0x000fe2000001161d */
[----:B------:R-:W-:Y:S01]  /*7b80*/  @!P4 FADD.FTZ R149, -R149, -RZ ;  /* 0x800000ff9595c221 */ /* 0x000fe20000010100 */
[----:B------:R-:W-:Y:S02]  /*7b90*/  ISETP.LE.U32.AND P1, PT, R3, UR12, PT ;  /* 0x0000000c03007c0c */ /* 0x000fe4000bf23070 */
[----:B------:R-:W-:Y:S02]  /*7ba0*/  ISETP.LE.U32.AND P6, PT, R5, UR12, PT ;  /* 0x0000000c05007c0c */ /* 0x000fe4000bfc3070 */
[----:B------:R-:W-:Y:S01]  /*7bb0*/  LOP3.LUT R3, R4, 0xffff, RZ, 0xc0, !PT ;  /* 0x0000ffff04037812 */ /* 0x000fe200078ec0ff */
[----:B------:R-:W-:Y:S01]  /*7bc0*/  @!P2 FADD.FTZ R155, -R155, -RZ ;  /* 0x800000ff9b9ba221 */ /* 0x000fe20000010100 */
[----:B------:R-:W-:Y:S02]  /*7bd0*/  SHF.R.U32.HI R4, RZ, 0x10, R15 ;  /* 0x00000010ff047819 */ /* 0x000fe4000001160f */
[----:B------:R-:W-:Y:S02]  /*7be0*/  ISETP.LE.U32.AND P4, PT, R3, UR12, PT ;  /* 0x0000000c03007c0c */ /* 0x000fe4000bf83070 */
[----:B------:R-:W-:Y:S02]  /*7bf0*/  LOP3.LUT R4, R4, 0xff, RZ, 0xc0, !PT ;  /* 0x000000ff04047812 */ /* 0x000fe400078ec0ff */
[----:B------:R-:W-:Y:S01]  /*7c00*/  SHF.R.U32.HI R3, RZ, 0x8, R32 ;  /* 0x00000008ff037819 */ /* 0x000fe20000011620 */
[----:B------:R-:W-:Y:S01]  /*7c10*/  @!P1 FADD.FTZ R157, -R157, -RZ ;  /* 0x800000ff9d9d9221 */ /* 0x000fe20000010100 */
[----:B------:R-:W-:Y:S01]  /*7c20*/  LOP3.LUT R5, R14, 0xffff, RZ, 0xc0, !PT ;  /* 0x0000ffff0e057812 */ /* 0x000fe200078ec0ff */
[----:B------:R-:W-:Y:S01]  /*7c30*/  @!P6 FADD.FTZ R162, -R162, -RZ ;  /* 0x800000ffa2a2e221 */ /* 0x000fe20000010100 */
[----:B------:R-:W-:Y:S02]  /*7c40*/  ISETP.LE.U32.AND P2, PT, R4, UR12, PT ;  /* 0x0000000c04007c0c */ /* 0x000fe4000bf43070 */
[----:B------:R-:W-:Y:S02]  /*7c50*/  LOP3.LUT R3, R3, 0xffff, RZ, 0xc0, !PT ;  /* 0x0000ffff03037812 */ /* 0x000fe400078ec0ff */
[----:B------:R-:W-:Y:S01]  /*7c60*/  SHF.R.U32.HI R5, RZ, 0x8, R5 ;  /* 0x00000008ff057819 */ /* 0x000fe20000011605 */
[----:B------:R-:W-:Y:S01]  /*7c70*/  @!P4 FADD.FTZ R167, -R167, -RZ ;  /* 0x800000ffa7a7c221 */ /* 0x000fe20000010100 */
[----:B------:R-:W-:Y:S02]  /*7c80*/  LOP3.LUT R13, R13, 0xffff, RZ, 0xc0, !PT ;  /* 0x0000ffff0d0d7812 */ /* 0x000fe400078ec0ff */
[----:B------:R-:W-:Y:S02]  /*7c90*/  ISETP.LE.U32.AND P6, PT, R3, UR12, PT ;  /* 0x0000000c03007c0c */ /* 0x000fe4000bfc3070 */
[----:B------:R-:W-:Y:S02]  /*7ca0*/  LOP3.LUT R3, R5, 0xffff, RZ, 0xc0, !PT ;  /* 0x0000ffff05037812 */ /* 0x000fe400078ec0ff */
[----:B------:R-:W-:Y:S01]  /*7cb0*/  SHF.R.U32.HI R4, RZ, 0x8, R13 ;  /* 0x00000008ff047819 */ /* 0x000fe2000001160d */
[----:B------:R-:W-:Y:S01]  /*7cc0*/  @!P2 FADD.FTZ R173, -R173, -RZ ;  /* 0x800000ffadada221 */ /* 0x000fe20000010100 */
[----:B------:R-:W-:Y:S02]  /*7cd0*/  ISETP.LE.U32.AND P4, PT, R3, UR12, PT ;  /* 0x0000000c03007c0c */ /* 0x000fe4000bf83070 */
[----:B------:R-:W-:Y:S02]  /*7ce0*/  LOP3.LUT R4, R4, 0xffff, RZ, 0xc0, !PT ;  /* 0x0000ffff04047812 */ /* 0x000fe400078ec0ff */
[----:B------:R-:W-:Y:S02]  /*7cf0*/  LOP3.LUT R15, R15, 0xffff, RZ, 0xc0, !PT ;  /* 0x0000ffff0f0f7812 */ /* 0x000fe400078ec0ff */
[----:B------:R-:W-:Y:S01]  /*7d00*/  ISETP.LE.U32.AND P2, PT, R4, UR12, PT ;  /* 0x0000000c04007c0c */ /* 0x000fe2000bf43070 */
[----:B------:R-:W-:Y:S01]  /*7d10*/  @!P6 FADD.FTZ R177, -R177, -RZ ;  /* 0x800000ffb1b1e221 */ /* 0x000fe20000010100 */
[----:B------:R-:W-:Y:S02]  /*7d20*/  SHF.R.U32.HI R4, RZ, 0x10, R12 ;  /* 0x00000010ff047819 */ /* 0x000fe4000001160c */
[----:B------:R-:W-:Y:S02]  /*7d30*/  SHF.R.U32.HI R3, RZ, 0x8, R15 ;  /* 0x00000008ff037819 */ /* 0x000fe4000001160f */
[----:B------:R-:W-:Y:S01]  /*7d40*/  LOP3.LUT R4, R4, 0xff, RZ, 0xc0, !PT ;  /* 0x000000ff04047812 */ /* 0x000fe200078ec0ff */
[----:B------:R-:W-:Y:S01]  /*7d50*/  @!P4 FADD.FTZ R144, -R144, -RZ ;  /* 0x800000ff9090c221 */ /* 0x000fe20000010100 */
[----:B------:R-:W-:Y:S02]  /*7d60*/  LOP3.LUT R3, R3, 0xffff, RZ, 0xc0, !PT ;  /* 0x0000ffff03037812 */ /* 0x000fe400078ec0ff */
[----:B------:R-:W-:Y:S02]  /*7d70*/  ISETP.LE.U32.AND P4, PT, R4, UR12, PT ;  /* 0x0000000c04007c0c */ /* 0x000fe4000bf83070 */
[----:B------:R-:W-:Y:S01]  /*7d80*/  F2FP.RELU.BF16.F32.PACK_AB R4, R145, R154 ;  /* 0x0000009a9104723e */ /* 0x000fe200000018ff */
[----:B------:R-:W-:Y:S01]  /*7d90*/  @!P2 FADD.FTZ R151, -R151, -RZ ;  /* 0x800000ff9797a221 */ /* 0x000fe20000010100 */
[----:B------:R-:W-:Y:S02]  /*7da0*/  ISETP.LE.U32.AND P6, PT, R3, UR12, PT ;  /* 0x0000000c03007c0c */ /* 0x000fe4000bfc3070 */
[----:B------:R-:W-:Y:S01]  /*7db0*/  SHF.R.U32.HI R3, RZ, 0x8, R7 ;  /* 0x00000008ff037819 */ /* 0x000fe20000011607 */
[----:B------:R1:W-:Y:S01]  /*7dc0*/  STS [R229+0x1c000], R4 ;  /* 0x01c00004e5007388 */ /* 0x0003e20000000800 */
[----:B------:R-:W-:Y:S02]  /*7dd0*/  LOP3.LUT R5, R12, 0xffff, RZ, 0xc0, !PT ;  /* 0x0000ffff0c057812 */ /* 0x000fe400078ec0ff */
[----:B------:R-:W-:Y:S02]  /*7de0*/  LOP3.LUT R6, R3, 0xffff, RZ, 0xc0, !PT ;  /* 0x0000ffff03067812 */ /* 0x000fe400078ec0ff */
[----:B------:R-:W-:Y:S01]  /*7df0*/  F2FP.RELU.BF16.F32.PACK_AB R3, R200, R156 ;  /* 0x0000009cc803723e */ /* 0x000fe200000018ff */
[----:B------:R-:W-:Y:S01]  /*7e00*/  @!P4 FADD.FTZ R158, -R158, -RZ ;  /* 0x800000ff9e9ec221 */ /* 0x000fe20000010100 */
[----:B------:R-:W-:Y:S02]  /*7e10*/  SHF.R.U32.HI R5, RZ, 0x8, R5 ;  /* 0x00000008ff057819 */ /* 0x000fe40000011605 */
[----:B------:R-:W-:Y:S01]  /*7e20*/  F2FP.RELU.BF16.F32.PACK_AB R7, R144, R152 ;  /* 0x000000989007723e */ /* 0x000fe200000018ff */
[----:B------:R2:W-:Y:S01]  /*7e30*/  STS [R229+0x1c400], R3 ;  /* 0x01c40003e5007388 */ /* 0x0005e20000000800 */
[----:B------:R-:W-:Y:S01]  /*7e40*/  LOP3.LUT R5, R5, 0xffff, RZ, 0xc0, !PT ;  /* 0x0000ffff05057812 */ /* 0x000fe200078ec0ff */
[----:B------:R-:W-:Y:S01]  /*7e50*/  @!P6 FADD.FTZ R168, -R168, -RZ ;  /* 0x800000ffa8a8e221 */ /* 0x000fe20000010100 */
[----:B------:R-:W-:Y:S02]  /*7e60*/  ISETP.LE.U32.AND P2, PT, R6, UR12, PT ;  /* 0x0000000c06007c0c */ /* 0x000fe4000bf43070 */
[----:B------:R-:W-:Y:S02]  /*7e70*/  ISETP.LE.U32.AND P6, PT, R5, UR12, PT ;  /* 0x0000000c05007c0c */ /* 0x000fe4000bfc3070 */
[----:B------:R-:W-:Y:S02]  /*7e80*/  F2FP.RELU.BF16.F32.PACK_AB R5, R169, R209 ;  /* 0x000000d1a905723e */ /* 0x000fe400000018ff */
[----:B------:R-:W-:Y:S02]  /*7e90*/  F2FP.RELU.BF16.F32.PACK_AB R6, R150, R146 ;  /* 0x000000929606723e */ /* 0x000fe400000018ff */
[----:B------:R-:W-:Y:S01]  /*7ea0*/  F2FP.RELU.BF16.F32.PACK_AB R2, R225, R219 ;  /* 0x000000dbe102723e */ /* 0x000fe200000018ff */
[----:B------:R3:W-:Y:S01]  /*7eb0*/  STS [R231+0x1c000], R5 ;  /* 0x01c00005e7007388 */ /* 0x0007e20000000800 */
[----:B------:R-:W-:Y:S02]  /*7ec0*/  F2FP.RELU.BF16.F32.PACK_AB R0, R177, R223 ;  /* 0x000000dfb100723e */ /* 0x000fe400000018ff */
[----:B-1----:R-:W-:Y:S01]  /*7ed0*/  F2FP.RELU.BF16.F32.PACK_AB R4, R210, R207 ;  /* 0x000000cfd204723e */ /* 0x002fe200000018ff */
[----:B------:R-:W-:Y:S01]  /*7ee0*/  @!P2 FADD.FTZ R165, -R165, -RZ ;  /* 0x800000ffa5a5a221 */ /* 0x000fe20000010100 */
[----:B------:R-:W-:Y:S01]  /*7ef0*/  ISETP.LE.U32.AND P0, PT, R10, UR12, PT ;  /* 0x0000000c0a007c0c */ /* 0x000fe2000bf03070 */
[----:B------:R-:W-:Y:S01]  /*7f00*/  @!P6 FADD.FTZ R160, -R160, -RZ ;  /* 0x800000ffa0a0e221 */ /* 0x000fe20000010100 */
[----:B------:R-:W-:Y:S01]  /*7f10*/  FSETP.GE.FTZ.AND P3, PT, R152, RZ, PT ;  /* 0x000000ff9800720b */ /* 0x000fe20003f76000 */
[----:B------:R1:W-:Y:S01]  /*7f20*/  STS [R231+0x1c400], R4 ;  /* 0x01c40004e7007388 */ /* 0x0003e20000000800 */
[----:B------:R-:W-:Y:S02]  /*7f30*/  FSETP.GE.FTZ.AND P2, PT, R144, RZ, PT ;  /* 0x000000ff9000720b */ /* 0x000fe40003f56000 */
[----:B------:R-:W-:Y:S01]  /*7f40*/  FSETP.GE.FTZ.AND P1, PT, R154, RZ, PT ;  /* 0x000000ff9a00720b */ /* 0x000fe20003f36000 */
[----:B------:R4:W-:Y:S01]  /*7f50*/  STS [R229+0x1e000], R7 ;  /* 0x01e00007e5007388 */ /* 0x0009e20000000800 */
[----:B--2---:R-:W-:Y:S03]  /*7f60*/  F2FP.RELU.BF16.F32.PACK_AB R3, R147, R202 ;  /* 0x000000ca9303723e */ /* 0x004fe600000018ff */
[----:B------:R2:W-:Y:S02]  /*7f70*/  STS [R229+0x1e400], R6 ;  /* 0x01e40006e5007388 */ /* 0x0005e40000000800 */
[----:B------:R-:W-:Y:S01]  /*7f80*/  @!P0 FADD.FTZ R170, -R170, -RZ ;  /* 0x800000ffaaaa8221 */ /* 0x000fe20000010100 */
[----:B------:R-:W-:Y:S01]  /*7f90*/  FSETP.GE.FTZ.AND P0, PT, R145, RZ, PT ;  /* 0x000000ff9100720b */ /* 0x000fe20003f16000 */
[----:B------:R2:W-:Y:S01]  /*7fa0*/  STS [R231+0x1e000], R3 ;  /* 0x01e00003e7007388 */ /* 0x0005e20000000800 */
[----:B---3--:R-:W-:Y:S02]  /*7fb0*/  F2FP.RELU.BF16.F32.PACK_AB R5, R205, R161 ;  /* 0x000000a1cd05723e */ /* 0x008fe400000018ff */
[----:B-1----:R-:W-:Y:S02]  /*7fc0*/  F2FP.RELU.BF16.F32.PACK_AB R4, R172, R220 ;  /* 0x000000dcac04723e */ /* 0x002fe400000018ff */
[----:B----4-:R-:W-:Y:S02]  /*7fd0*/  F2FP.RELU.BF16.F32.PACK_AB R7, R201, R153 ;  /* 0x00000099c907723e */ /* 0x010fe400000018ff */
[----:B--2---:R-:W-:Y:S03]  /*7fe0*/  F2FP.RELU.BF16.F32.PACK_AB R6, R148, R208 ;  /* 0x000000d09406723e */ /* 0x004fe600000018ff */
[----:B------:R1:W-:Y:S01]  /*7ff0*/  STS [R231+0x1e400], R7 ;  /* 0x01e40007e7007388 */ /* 0x0003e20000000800 */
[----:B------:R-:W-:Y:S03]  /*8000*/  F2FP.RELU.BF16.F32.PACK_AB R3, R222, R213 ;  /* 0x000000d5de03723e */ /* 0x000fe600000018ff */
[----:B------:R2:W-:Y:S04]  /*8010*/  STS [R235+0x1c000], R6 ;  /* 0x01c00006eb007388 */ /* 0x0005e80000000800 */
[----:B------:R3:W-:Y:S04]  /*8020*/  STS [R235+0x1c400], R5 ;  /* 0x01c40005eb007388 */ /* 0x0007e80000000800 */
[----:B------:R4:W-:Y:S04]  /*8030*/  STS [R234+0x1c000], R4 ;  /* 0x01c00004ea007388 */ /* 0x0009e80000000800 */
[----:B------:R4:W-:Y:S01]  /*8040*/  STS [R234+0x1c400], R3 ;  /* 0x01c40003ea007388 */ /* 0x0009e20000000800 */
[----:B-1----:R-:W-:Y:S02]  /*8050*/  F2FP.RELU.BF16.F32.PACK_AB R7, R149, R204 ;  /* 0x000000cc9507723e */ /* 0x002fe400000018ff */
[----:B--2---:R-:W-:Y:S03]  /*8060*/  F2FP.RELU.BF16.F32.PACK_AB R6, R203, R159 ;  /* 0x0000009fcb06723e */ /* 0x004fe600000018ff */
[----:B------:R-:W-:Y:S01]  /*8070*/  STS [R235+0x1e000], R7 ;  /* 0x01e00007eb007388 */ /* 0x000fe20000000800 */
[----:B---3--:R-:W-:Y:S03]  /*8080*/  F2FP.RELU.BF16.F32.PACK_AB R5, R163, R216 ;  /* 0x000000d8a305723e */ /* 0x008fe600000018ff */
[----:B------:R1:W-:Y:S01]  /*8090*/  STS [R235+0x1e400], R6 ;  /* 0x01e40006eb007388 */ /* 0x0003e20000000800 */
[----:B----4-:R-:W-:Y:S03]  /*80a0*/  F2FP.RELU.BF16.F32.PACK_AB R4, R217, R206 ;  /* 0x000000ced904723e */ /* 0x010fe600000018ff */
[----:B------:R2:W-:Y:S01]  /*80b0*/  STS [R234+0x1e000], R5 ;  /* 0x01e00005ea007388 */ /* 0x0005e20000000800 */
[----:B------:R-:W-:Y:S03]  /*80c0*/  F2FP.RELU.BF16.F32.PACK_AB R3, R155, R212 ;  /* 0x000000d49b03723e */ /* 0x000fe600000018ff */
[----:B------:R3:W-:Y:S04]  /*80d0*/  STS [R234+0x1e400], R4 ;  /* 0x01e40004ea007388 */ /* 0x0007e80000000800 */
[----:B------:R4:W-:Y:S01]  /*80e0*/  STS [R228+0x1c000], R3 ;  /* 0x01c00003e4007388 */ /* 0x0009e20000000800 */
[----:B-1----:R-:W-:Y:S02]  /*80f0*/  F2FP.RELU.BF16.F32.PACK_AB R6, R211, R171 ;  /* 0x000000abd306723e */ /* 0x002fe400000018ff */
[----:B--2---:R-:W-:Y:S03]  /*8100*/  F2FP.RELU.BF16.F32.PACK_AB R5, R151, R174 ;  /* 0x000000ae9705723e */ /* 0x004fe600000018ff */
[----:B------:R-:W-:Y:S01]  /*8110*/  STS [R228+0x1c400], R6 ;  /* 0x01c40006e4007388 */ /* 0x000fe20000000800 */
[----:B---3--:R-:W-:Y:S03]  /*8120*/  F2FP.RELU.BF16.F32.PACK_AB R4, R175, R162 ;  /* 0x000000a2af04723e */ /* 0x008fe600000018ff */
[----:B------:R1:W-:Y:S01]  /*8130*/  STS [R230+0x1c400], R2 ;  /* 0x01c40002e6007388 */ /* 0x0003e20000000800 */
[----:B----4-:R-:W-:Y:S05]  /*8140*/  F2FP.RELU.BF16.F32.PACK_AB R3, R179, R224 ;  /* 0x000000e0b303723e */ /* 0x010fea00000018ff */
[----:B------:R2:W-:Y:S04]  /*8150*/  STS [R230+0x1c000], R3 ;  /* 0x01c00003e6007388 */ /* 0x0005e80000000800 */
[----:B------:R3:W-:Y:S04]  /*8160*/  STS [R228+0x1e000], R5 ;  /* 0x01e00005e4007388 */ /* 0x0007e80000000800 */
[----:B------:R4:W-:Y:S01]  /*8170*/  STS [R228+0x1e400], R4 ;  /* 0x01e40004e4007388 */ /* 0x0009e20000000800 */
[----:B-1----:R-:W-:Y:S02]  /*8180*/  F2FP.RELU.BF16.F32.PACK_AB R2, R178, R173 ;  /* 0x000000adb202723e */ /* 0x002fe400000018ff */
[----:B--2---:R-:W-:Y:S02]  /*8190*/  F2FP.RELU.BF16.F32.PACK_AB R3, R168, R198 ;  /* 0x000000c6a803723e */ /* 0x004fe400000018ff */
[----:B---3--:R-:W-:Y:S02]  /*81a0*/  F2FP.RELU.BF16.F32.PACK_AB R5, R167, R215 ;  /* 0x000000d7a705723e */ /* 0x008fe400000018ff */
[----:B----4-:R-:W-:Y:S03]  /*81b0*/  F2FP.RELU.BF16.F32.PACK_AB R4, R214, R176 ;  /* 0x000000b0d604723e */ /* 0x010fe600000018ff */
        /* <DEDUP_REMOVED lines=13> */
[----:B------:R-:W-:Y:S04]  /*8290*/  STS [R232+0x1e000], R3 ;  /* 0x01e00003e8007388 */ /* 0x000fe80000000800 */
[----:B------:R2:W-:Y:S04]  /*82a0*/  STS [R232+0x1e400], R2 ;  /* 0x01e40002e8007388 */ /* 0x0005e80000000800 */
[----:B------:R-:W-:Y:S01]  /*82b0*/  LDSM.16.M88.4 R16, [R184+UR4+0x10000] ;  /* 0x01000004b810783b */ /* 0x000fe20008000200 */
[----:B-1----:R-:W-:Y:S07]  /*82c0*/  IMAD.SHL.U32 R0, R190, 0x2, RZ ;  /* 0x00000002be007824 */ /* 0x002fee00078e00ff */
[----:B------:R-:W-:Y:S08]  /*82d0*/  LDSM.16.M88.4 R32, [R184+UR4+0x10800] ;  /* 0x01080004b820783b */ /* 0x000ff00008000200 */
[----:B------:R-:W1:Y:S01]  /*82e0*/  LDSM.16.M88.4 R64, [R0+UR4+0x8000] ;  /* 0x008000040040783b */ /* 0x000e620008000200 */
[----:B--2---:R-:W-:Y:S07]  /*82f0*/  IMAD.U32 R2, RZ, RZ, UR4 ;  /* 0x00000004ff027e24 */ /* 0x004fee000f8e00ff */
[----:B------:R2:W3:Y:S08]  /*8300*/  LDSM.16.M88.4 R60, [R0+UR4+0xa000] ;  /* 0x00a00004003c783b */ /* 0x0004f00008000200 */
[----:B------:R-:W4:Y:S08]  /*8310*/  LDSM.16.M88.4 R48, [R184+UR4+0x11000] ;  /* 0x01100004b830783b */ /* 0x000f300008000200 */
[----:B------:R-:W4:Y:S01]  /*8320*/  LDSM.16.M88.4 R132, [R184+UR4+0x11800] ;  /* 0x01180004b884783b */ /* 0x000f220008000200 */
[----:B--2---:R-:W-:Y:S05]  /*8330*/  IADD3 R0, R0, 0x8000, R2 ;  /* 0x0000800000007810 */ /* 0x004fea0007ffe002 */
[C---:B------:R-:W-:Y:S02]  /*8340*/  IMAD.IADD R140, R0.reuse, 0x1, R189 ;  /* 0x00000001008c7824 */ /* 0x040fe400078e02bd */
[----:B------:R-:W-:Y:S01]  /*8350*/  IMAD.IADD R0, R0, 0x1, R182 ;  /* 0x0000000100007824 */ /* 0x000fe200078e02b6 */
[-C--:B-1----:R-:W-:Y:S02]  /*8360*/  HMMA.16816.F32.BF16 R4, R64, R16.reuse, RZ ;  /* 0x000000104004723c */ /* 0x082fe400000418ff */
[----:B------:R-:W-:Y:S04]  /*8370*/  LDSM.16.M88.4 R136, [R140] ;  /* 0x000000008c88783b */ /* 0x000fe80000000200 */
[C---:B---3--:R-:W-:Y:S04]  /*8380*/  HMMA.16816.F32.BF16 R8, R60.reuse, R16, RZ ;  /* 0x000000103c08723c */ /* 0x048fe800000418ff */
[----:B------:R-:W-:Y:S02]  /*8390*/  LDSM.16.M88.4 R140, [R140+0x2000] ;  /* 0x002000008c8c783b */ /* 0x000fe40000000200 */
[-C--:B------:R-:W-:Y:S06]  /*83a0*/  HMMA.16816.F32.BF16 R12, R60, R18.reuse, RZ ;  /* 0x000000123c0c723c */ /* 0x080fec00000418ff */
[C---:B------:R-:W-:Y:S06]  /*83b0*/  HMMA.16816.F32.BF16 R16, R64.reuse, R18, RZ ;  /* 0x000000124010723c */ /* 0x040fec00000418ff */
[-C--:B------:R-:W-:Y:S06]  /*83c0*/  HMMA.16816.F32.BF16 R20, R64, R32.reuse, RZ ;  /* 0x000000204014723c */ /* 0x080fec00000418ff */
        /* <DEDUP_REMOVED lines=32> */
[----:B------:R-:W-:Y:S08]  /*85d0*/  LDSM.16.M88.4 R132, [R0] ;  /* 0x000000000084783b */ /* 0x000ff00000000200 */
        /* <DEDUP_REMOVED lines=22> */
[----:B------:R-:W1:Y:S08]  /*8740*/  LDSM.16.M88.4 R132, [R140] ;  /* 0x000000008c84783b */ /* 0x000e700000000200 */
        /* <DEDUP_REMOVED lines=10> */
[-C--:B------:R-:W-:Y:S01]  /*87f0*/  FSEL R3, R3, R195.reuse, P1 ;  /* 0x000000c303037208 */ /* 0x080fe20000800000 */
[C---:B------:R-:W-:Y:S01]  /*8800*/  FADD.FTZ R4, -R193.reuse, R9 ;  /* 0x00000009c1047221 */ /* 0x040fe20000010100 */
[----:B------:R-:W-:Y:S01]  /*8810*/  FSEL R0, R0, R195, P0 ;  /* 0x000000c300007208 */ /* 0x000fe20000000000 */
[----:B------:R-:W-:Y:S01]  /*8820*/  FADD.FTZ R8, -R193, R8 ;  /* 0x00000008c1087221 */ /* 0x000fe20000010100 */
[----:B------:R-:W-:Y:S01]  /*8830*/  FSETP.GE.FTZ.AND P1, PT, R156, RZ, PT ;  /* 0x000000ff9c00720b */ /* 0x000fe20003f36000 */
[----:B------:R-:W-:Y:S01]  /*8840*/  FMUL.FTZ R154, R154, R3 ;  /* 0x000000039a9a7220 */ /* 0x000fe20000410000 */
[----:B------:R-:W-:Y:S01]  /*8850*/  FSETP.GE.FTZ.AND P0, PT, R200, RZ, PT ;  /* 0x000000ffc800720b */ /* 0x000fe20003f16000 */
[----:B------:R-:W-:Y:S01]  /*8860*/  FADD.FTZ R14, -R192, R14 ;  /* 0x0000000ec00e7221 */ /* 0x000fe20000010100 */
[-C--:B------:R-:W-:Y:S01]  /*8870*/  FSEL R6, R6, R194.reuse, P1 ;  /* 0x000000c206067208 */ /* 0x080fe20000800000 */
[----:B------:R-:W-:Y:S01]  /*8880*/  FADD.FTZ R15, -R192, R15 ;  /* 0x0000000fc00f7221 */ /* 0x000fe20000010100 */
[----:B------:R-:W-:Y:S01]  /*8890*/  FSEL R7, R7, R194, P0 ;  /* 0x000000c207077208 */ /* 0x000fe20000000000 */
[C---:B------:R-:W-:Y:S01]  /*88a0*/  FADD.FTZ R5, -R193.reuse, R12 ;  /* 0x0000000cc1057221 */ /* 0x040fe20000010100 */
[----:B------:R-:W-:Y:S01]  /*88b0*/  FSETP.GE.FTZ.AND P1, PT, R146, RZ, PT ;  /* 0x000000ff9200720b */ /* 0x000fe20003f36000 */
[----:B------:R-:W-:Y:S01]  /*88c0*/  FMUL.FTZ R6, R156, R6 ;  /* 0x000000069c067220 */ /* 0x000fe20000410000 */
[----:B------:R-:W-:Y:S01]  /*88d0*/  FSETP.GE.FTZ.AND P0, PT, R150, RZ, PT ;  /* 0x000000ff9600720b */ /* 0x000fe20003f16000 */
[----:B------:R-:W-:Y:S01]  /*88e0*/  FMUL.FTZ R7, R200, R7 ;  /* 0x00000007c8077220 */ /* 0x000fe20000410000 */
[-C--:B------:R-:W-:Y:S01]  /*88f0*/  FSEL R8, R8, R193.reuse, P3 ;  /* 0x000000c108087208 */ /* 0x080fe20001800000 */
[----:B------:R-:W-:Y:S01]  /*8900*/  FADD.FTZ R13, -R193, R13 ;  /* 0x0000000dc10d7221 */ /* 0x000fe20000010100 */
[-C--:B------:R-:W-:Y:S01]  /*8910*/  FSEL R4, R4, R193.reuse, P2 ;  /* 0x000000c104047208 */ /* 0x080fe20001000000 */
        /* <DEDUP_REMOVED lines=8> */
[----:B------:R-:W-:Y:S01]  /*89a0*/  FADD.FTZ R0, -R192, R11 ;  /* 0x0000000bc0007221 */ /* 0x000fe20000010100 */
[----:B------:R-:W-:Y:S01]  /*89b0*/  FSEL R5, R5, R193, P3 ;  /* 0x000000c105057208 */ /* 0x000fe20001800000 */
[----:B------:R-:W-:Y:S01]  /*89c0*/  FMUL.FTZ R146, R146, R3 ;  /* 0x0000000392927220 */ /* 0x000fe20000410000 */
[----:B------:R-:W-:Y:S01]  /*89d0*/  FSEL R4, R13, R193, P2 ;  /* 0x000000c10d047208 */ /* 0x000fe20001000000 */
[-C--:B-1----:R-:W-:Y:S03]  /*89e0*/  HMMA.16816.F32.BF16 R20, R132, R136.reuse, R20 ;  /* 0x000000888414723c */ /* 0x082fe60000041814 */
[----:B------:R-:W-:Y:S01]  /*89f0*/  FSEL R0, R0, R192, P0 ;  /* 0x000000c000007208 */ /* 0x000fe20000000000 */
[----:B------:R-:W-:Y:S01]  /*8a00*/  FMUL.FTZ R5, R202, R5 ;  /* 0x00000005ca057220 */ /* 0x000fe20000410000 */
[----:B------:R-:W-:Y:S01]  /*8a10*/  FSETP.GE.FTZ.AND P0, PT, R201, RZ, PT ;  /* 0x000000ffc900720b */ /* 0x000fe20003f16000 */
[----:B------:R-:W-:Y:S01]  /*8a20*/  FMUL.FTZ R4, R147, R4 ;  /* 0x0000000493047220 */ /* 0x000fe20000410000 */
[----:B------:R-:W-:Y:S01]  /*8a30*/  FSEL R3, R14, R192, P1 ;  /* 0x000000c00e037208 */ /* 0x000fe20000800000 */
[C---:B------:R-:W-:Y:S04]  /*8a40*/  HMMA.16816.F32.BF16 R24, R140.reuse, R136, R24 ;  /* 0x000000888c18723c */ /* 0x040fe80000041818 */
[----:B------:R-:W-:Y:S01]  /*8a50*/  FSETP.GE.FTZ.AND P1, PT, R207, RZ, PT ;  /* 0x000000ffcf00720b */ /* 0x000fe20003f36000 */
[----:B------:R-:W-:Y:S01]  /*8a60*/  FMUL.FTZ R10, R150, R0 ;  /* 0x00000000960a7220 */ /* 0x000fe20000410000 */
[----:B------:R-:W-:Y:S01]  /*8a70*/  FSEL R0, R15, R192, P0 ;  /* 0x000000c00f007208 */ /* 0x000fe20000000000 */
[-C--:B------:R-:W-:Y:S03]  /*8a80*/  HMMA.16816.F32.BF16 R28, R140, R138.reuse, R28 ;  /* 0x0000008a8c1c723c */ /* 0x080fe6000004181c */
[----:B------:R-:W-:Y:S01]  /*8a90*/  FSETP.GE.FTZ.AND P0, PT, R210, RZ, PT ;  /* 0x000000ffd200720b */ /* 0x000fe20003f16000 */
[----:B------:R-:W-:Y:S01]  /*8aa0*/  FMUL.FTZ R11, R152, R8 ;  /* 0x00000008980b7220 */ /* 0x000fe20000410000 */
[----:B------:R-:W-:Y:S01]  /*8ab0*/  F2FP.BF16.F32.PACK_AB R152, R7, R6 ;  /* 0x000000060798723e */ /* 0x000fe200000010ff */
[C---:B------:R-:W-:Y:S01]  /*8ac0*/  FADD.FTZ R7, -R194.reuse, R18 ;  /* 0x00000012c2077221 */ /* 0x040fe20000010100 */
[----:B------:R-:W-:Y:S01]  /*8ad0*/  FSETP.GE.FTZ.AND P3, PT, R209, RZ, PT ;  /* 0x000000ffd100720b */ /* 0x000fe20003f76000 */
[----:B------:R-:W-:Y:S01]  /*8ae0*/  FADD.FTZ R6, -R194, R19 ;  /* 0x00000013c2067221 */ /* 0x000fe20000010100 */
[----:B------:R-:W-:Y:S01]  /*8af0*/  FSETP.GE.FTZ.AND P2, PT, R169, RZ, PT ;  /* 0x000000ffa900720b */ /* 0x000fe20003f56000 */
[C---:B------:R-:W-:Y:S04]  /*8b00*/  HMMA.16816.F32.BF16 R32, R132.reuse, R138, R32 ;  /* 0x0000008a8420723c */ /* 0x040fe80000041820 */
[-C--:B------:R-:W-:Y:S01]  /*8b10*/  FSEL R7, R7, R194.reuse, P1 ;  /* 0x000000c207077208 */ /* 0x080fe20000800000 */
[C---:B------:R-:W-:Y:S01]  /*8b20*/  FADD.FTZ R20, -R195.reuse, R20 ;  /* 0x00000014c3147221 */ /* 0x040fe20000010100 */
[----:B------:R-:W-:Y:S01]  /*8b30*/  FSEL R6, R6, R194, P0 ;  /* 0x000000c206067208 */ /* 0x000fe20000000000 */
[----:B------:R-:W-:Y:S01]  /*8b40*/  FADD.FTZ R8, -R195, R17 ;  /* 0x00000011c3087221 */ /* 0x000fe20000010100 */
[----:B------:R-:W-:Y:S02]  /*8b50*/  F2FP.BF16.F32.PACK_AB R147, R10, R146 ;  /* 0x000000920a93723e */ /* 0x000fe400000010ff */
[----:B------:R-:W-:Y:S01]  /*8b60*/  FSETP.GE.FTZ.AND P1, PT, R161, RZ, PT ;  /* 0x000000ffa100720b */ /* 0x000fe20003f36000 */
[----:B------:R-:W-:Y:S01]  /*8b70*/  FMUL.FTZ R15, R207, R7 ;  /* 0x00000007cf0f7220 */ /* 0x000fe20000410000 */
[----:B------:R-:W-:Y:S01]  /*8b80*/  F2FP.BF16.F32.PACK_AB R146, R4, R5 ;  /* 0x000000050492723e */ /* 0x000fe200000010ff */
[----:B------:R-:W-:Y:S01]  /*8b90*/  FMUL.FTZ R14, R210, R6 ;  /* 0x00000006d20e7220 */ /* 0x000fe20000410000 */
[-C--:B------:R-:W-:Y:S01]  /*8ba0*/  FSEL R9, R9, R195.reuse, P3 ;  /* 0x000000c309097208 */ /* 0x080fe20001800000 */
[----:B------:R-:W1:Y:S01]  /*8bb0*/  LDSM.16.M88.4 R4, [R185+0x5000] ;  /* 0x00500000b904783b */ /* 0x000e620000000200 */
[----:B------:R-:W-:Y:S01]  /*8bc0*/  FSEL R8, R8, R195, P2 ;  /* 0x000000c308087208 */ /* 0x000fe20001000000 */
[----:B------:R-:W-:Y:S01]  /*8bd0*/  FADD.FTZ R28, -R193, R28 ;  /* 0x0000001cc11c7221 */ /* 0x000fe20000010100 */
[----:B------:R-:W-:Y:S01]  /*8be0*/  FSETP.GE.FTZ.AND P3, PT, R208, RZ, PT ;  /* 0x000000ffd000720b */ /* 0x000fe20003f76000 */
[----:B------:R-:W-:Y:S01]  /*8bf0*/  FADD.FTZ R31, -R192, R31 ;  /* 0x0000001fc01f7221 */ /* 0x000fe20000010100 */
[----:B------:R-:W-:Y:S01]  /*8c00*/  FSETP.GE.FTZ.AND P2, PT, R148, RZ, PT ;  /* 0x000000ff9400720b */ /* 0x000fe20003f56000 */
[----:B------:R-:W-:Y:S01]  /*8c10*/  FMUL.FTZ R17, R209, R9 ;  /* 0x00000009d1117220 */ /* 0x000fe20000410000 */
[----:B------:R-:W-:Y:S01]  /*8c20*/  FSETP.GE.FTZ.AND P0, PT, R205, RZ, PT ;  /* 0x000000ffcd00720b */ /* 0x000fe20003f16000 */
[----:B------:R-:W-:Y:S01]  /*8c30*/  FADD.FTZ R10, -R192, R27 ;  /* 0x0000001bc00a7221 */ /* 0x000fe20000010100 */
[----:B------:R-:W-:Y:S01]  /*8c40*/  F2FP.BF16.F32.PACK_AB R154, R145, R154 ;  /* 0x0000009a919a723e */ /* 0x000fe200000010ff */
[----:B------:R-:W-:Y:S01]  /*8c50*/  FADD.FTZ R21, -R195, R21 ;  /* 0x00000015c3157221 */ /* 0x000fe20000010100 */
[----:B------:R-:W-:Y:S01]  /*8c60*/  F2FP.BF16.F32.PACK_AB R150, R144, R11 ;  /* 0x0000000b9096723e */ /* 0x000fe200000010ff */
[----:B------:R-:W-:Y:S01]  /*8c70*/  FADD.FTZ R11, -R192, R26 ;  /* 0x0000001ac00b7221 */ /* 0x000fe20000010100 */
[-C--:B------:R-:W-:Y:S01]  /*8c80*/  FSEL R9, R20, R195.reuse, P3 ;  /* 0x000000c314097208 */ /* 0x080fe20001800000 */
[----:B------:R-:W-:Y:S01]  /*8c90*/  FMUL.FTZ R16, R169, R8 ;  /* 0x00000008a9107220 */ /* 0x000fe20000410000 */
        /* <DEDUP_REMOVED lines=9> */
[----:B------:R-:W-:Y:S01]  /*8d30*/  FMUL.FTZ R3, R153, R3 ;  /* 0x0000000399037220 */ /* 0x000fe20000410000 */
[----:B------:R-:W-:Y:S01]  /*8d40*/  F2FP.BF16.F32.PACK_AB R138, R8, R9 ;  /* 0x00000009088a723e */ /* 0x000fe200000010ff */
[----:B------:R-:W-:Y:S01]  /*8d50*/  FMUL.FTZ R0, R201, R0 ;  /* 0x00000000c9007220 */ /* 0x000fe20000410000 */
[-C--:B------:R-:W-:Y:S01]  /*8d60*/  FSEL R12, R12, R193.reuse, P2 ;  /* 0x000000c10c0c7208 */ /* 0x080fe20001000000 */
[----:B------:R-:W-:Y:S01]  /*8d70*/  FADD.FTZ R22, -R194, R22 ;  /* 0x00000016c2167221 */ /* 0x000fe20000010100 */
[----:B------:R-:W-:Y:S01]  /*8d80*/  FSEL R8, R28, R193, P3 ;  /* 0x000000c11c087208 */ /* 0x000fe20001800000 */
[----:B------:R-:W-:Y:S01]  /*8d90*/  FADD.FTZ R23, -R194, R23 ;  /* 0x00000017c2177221 */ /* 0x000fe20000010100 */
[----:B------:R-:W-:Y:S01]  /*8da0*/  F2FP.BF16.F32.PACK_AB R145, R0, R3 ;  /* 0x000000030091723e */ /* 0x000fe200000010ff */
[----:B------:R-:W-:Y:S01]  /*8db0*/  FADD.FTZ R29, -R193, R29 ;  /* 0x0000001dc11d7221 */ /* 0x000fe20000010100 */
[-C--:B------:R-:W-:Y:S01]  /*8dc0*/  FSEL R3, R22, R194.reuse, P1 ;  /* 0x000000c216037208 */ /* 0x080fe20000800000 */
[----:B------:R-:W-:Y:S01]  /*8dd0*/  FADD.FTZ R30, -R192, R30 ;  /* 0x0000001ec01e7221 */ /* 0x000fe20000010100 */
[----:B------:R-:W-:Y:S01]  /*8de0*/  FSEL R0, R23, R194, P0 ;  /* 0x000000c217007208 */ /* 0x000fe20000000000 */
[----:B------:R-:W-:Y:S01]  /*8df0*/  FADD.FTZ R33, -R195, R33 ;  /* 0x00000021c3217221 */ /* 0x000fe20000010100 */
[----:B------:R-:W-:Y:S01]  /*8e00*/  FSETP.GE.FTZ.AND P1, PT, R159, RZ, PT ;  /* 0x000000ff9f00720b */ /* 0x000fe20003f36000 */
[----:B------:R-:W-:Y:S01]  /*8e10*/  FMUL.FTZ R3, R161, R3 ;  /* 0x00000003a1037220 */ /* 0x000fe20000410000 */
[----:B------:R-:W-:Y:S01]  /*8e20*/  FSETP.GE.FTZ.AND P0, PT, R203, RZ, PT ;  /* 0x000000ffcb00720b */ /* 0x000fe20003f16000 */
[-C--:B-1----:R-:W-:Y:S03]  /*8e30*/  HMMA.16816.F32.BF16 R36, R132, R4.reuse, R36 ;  /* 0x000000048424723c */ /* 0x082fe60000041824 */
[----:B------:R-:W-:Y:S01]  /*8e40*/  FSEL R11, R11, R192, P1 ;  /* 0x000000c00b0b7208 */ /* 0x000fe20000800000 */
[----:B------:R-:W-:Y:S01]  /*8e50*/  FMUL.FTZ R0, R205, R0 ;  /* 0x00000000cd007220 */ /* 0x000fe20000410000 */
[----:B------:R-:W-:Y:S01]  /*8e60*/  FSEL R10, R10, R192, P0 ;  /* 0x000000c00a0a7208 */ /* 0x000fe20000000000 */
[C---:B------:R-:W-:Y:S04]  /*8e70*/  HMMA.16816.F32.BF16 R40, R140.reuse, R4, R40 ;  /* 0x000000048c28723c */ /* 0x040fe80000041828 */
[----:B------:R-:W-:Y:S01]  /*8e80*/  FSETP.GE.FTZ.AND P0, PT, R217, RZ, PT ;  /* 0x000000ffd900720b */ /* 0x000fe20003f16000 */
[----:B------:R-:W-:Y:S01]  /*8e90*/  FMUL.FTZ R11, R159, R11 ;  /* 0x0000000b9f0b7220 */ /* 0x000fe20000410000 */
[----:B------:R-:W-:Y:S01]  /*8ea0*/  F2FP.BF16.F32.PACK_AB R144, R16, R17 ;  /* 0x000000111090723e */ /* 0x000fe200000010ff */
[----:B------:R-:W-:Y:S01]  /*8eb0*/  FMUL.FTZ R10, R203, R10 ;  /* 0x0000000acb0a7220 */ /* 0x000fe20000410000 */
[----:B------:R-:W-:Y:S01]  /*8ec0*/  F2FP.BF16.F32.PACK_AB R139, R14, R15 ;  /* 0x0000000f0e8b723e */ /* 0x000fe200000010ff */
[-C--:B------:R-:W-:Y:S03]  /*8ed0*/  HMMA.16816.F32.BF16 R44, R140, R6.reuse, R44 ;  /* 0x000000068c2c723c */ /* 0x080fe6000004182c */
[----:B------:R-:W-:Y:S01]  /*8ee0*/  FSETP.GE.FTZ.AND P2, PT, R163, RZ, PT ;  /* 0x000000ffa300720b */ /* 0x000fe20003f56000 */
[----:B------:R-:W-:Y:S01]  /*8ef0*/  FMUL.FTZ R15, R216, R8 ;  /* 0x00000008d80f7220 */ /* 0x000fe20000410000 */
[----:B------:R-:W-:Y:S01]  /*8f00*/  FSETP.GE.FTZ.AND P1, PT, R206, RZ, PT ;  /* 0x000000ffce00720b */ /* 0x000fe20003f36000 */
[----:B------:R-:W-:Y:S01]  /*8f10*/  FMUL.FTZ R16, R149, R12 ;  /* 0x0000000c95107220 */ /* 0x000fe20000410000 */
[-C--:B------:R-:W-:Y:S01]  /*8f20*/  FSEL R12, R31, R192.reuse, P0 ;  /* 0x000000c01f0c7208 */ /* 0x080fe20000000000 */
[----:B------:R-:W-:Y:S01]  /*8f30*/  FADD.FTZ R32, -R195, R32 ;  /* 0x00000020c3207221 */ /* 0x000fe20000010100 */
[----:B------:R-:W-:Y:S01]  /*8f40*/  FSETP.GE.FTZ.AND P3, PT, R220, RZ, PT ;  /* 0x000000ffdc00720b */ /* 0x000fe20003f76000 */
[C---:B------:R-:W-:Y:S04]  /*8f50*/  HMMA.16816.F32.BF16 R48, R132.reuse, R6, R48 ;  /* 0x000000068430723c */ /* 0x040fe80000041830 */
[----:B------:R-:W-:Y:S01]  /*8f60*/  F2FP.BF16.F32.PACK_AB R31, R10, R11 ;  /* 0x0000000b0a1f723e */ /* 0x000fe200000010ff */
[----:B------:R-:W-:Y:S01]  /*8f70*/  FADD.FTZ R34, -R194, R34 ;  /* 0x00000022c2227221 */ /* 0x000fe20000010100 */
[----:B------:R-:W-:Y:S01]  /*8f80*/  F2FP.BF16.F32.PACK_AB R137, R0, R3 ;  /* 0x000000030089723e */ /* 0x000fe200000010ff */
[----:B------:R-:W1:Y:S01]  /*8f90*/  LDSM.16.M88.4 R8, [R185+0x5800] ;  /* 0x00580000b908783b */ /* 0x000e620000000200 */
[----:B------:R-:W-:Y:S02]  /*8fa0*/  FSEL R3, R29, R193, P2 ;  /* 0x000000c11d037208 */ /* 0x000fe40001000000 */
[----:B------:R-:W-:Y:S01]  /*8fb0*/  FSETP.GE.FTZ.AND P2, PT, R172, RZ, PT ;  /* 0x000000ffac00720b */ /* 0x000fe20003f56000 */
        /* <DEDUP_REMOVED lines=8> */
[C---:B------:R-:W-:Y:S01]  /*9040*/  FADD.FTZ R36, -R195.reuse, R36 ;  /* 0x00000024c3247221 */ /* 0x040fe20000010100 */
[----:B------:R-:W-:Y:S01]  /*9050*/  FSEL R5, R32, R195, P3 ;  /* 0x000000c320057208 */ /* 0x000fe20001800000 */
        /* <DEDUP_REMOVED lines=9> */
[----:B------:R-:W-:Y:S01]  /*90f0*/  FSETP.GE.FTZ.AND P1, PT, R171, RZ, PT ;  /* 0x000000ffab00720b */ /* 0x000fe20003f36000 */
[----:B------:R-:W-:Y:S01]  /*9100*/  FMUL.FTZ R19, R220, R5 ;  /* 0x00000005dc137220 */ /* 0x000fe20000410000 */
[----:B------:R-:W-:Y:S01]  /*9110*/  FSETP.GE.FTZ.AND P0, PT, R211, RZ, PT ;  /* 0x000000ffd300720b */ /* 0x000fe20003f16000 */
[----:B------:R-:W-:Y:S01]  /*9120*/  FADD.FTZ R41, -R193, R41 ;  /* 0x00000029c1297221 */ /* 0x000fe20000010100 */
[----:B------:R-:W-:Y:S01]  /*9130*/  F2FP.BF16.F32.PACK_AB R136, R16, R17 ;  /* 0x000000111088723e */ /* 0x000fe200000010ff */
[----:B------:R-:W-:Y:S01]  /*9140*/  FMUL.FTZ R17, R213, R3 ;  /* 0x00000003d5117220 */ /* 0x000fe20000410000 */
[-C--:B------:R-:W-:Y:S01]  /*9150*/  FSEL R4, R36, R195.reuse, P3 ;  /* 0x000000c324047208 */ /* 0x080fe20001800000 */
[----:B------:R-:W-:Y:S01]  /*9160*/  FMUL.FTZ R16, R222, R0 ;  /* 0x00000000de107220 */ /* 0x000fe20000410000 */
[----:B------:R-:W-:Y:S01]  /*9170*/  FSEL R3, R37, R195, P2 ;  /* 0x000000c325037208 */ /* 0x000fe20001000000 */
        /* <DEDUP_REMOVED lines=9> */
[----:B------:R-:W-:Y:S01]  /*9210*/  F2FP.BF16.F32.PACK_AB R29, R12, R13 ;  /* 0x0000000d0c1d723e */ /* 0x000fe200000010ff */
[----:B------:R-:W-:Y:S01]  /*9220*/  FMUL.FTZ R13, R212, R4 ;  /* 0x00000004d40d7220 */ /* 0x000fe20000410000 */
[----:B------:R-:W-:Y:S01]  /*9230*/  FSETP.GE.FTZ.AND P3, PT, R174, RZ, PT ;  /* 0x000000ffae00720b */ /* 0x000fe20003f76000 */
[C---:B------:R-:W-:Y:S04]  /*9240*/  HMMA.16816.F32.BF16 R56, R140.reuse, R8, R56 ;  /* 0x000000088c38723c */ /* 0x040fe80000041838 */
[----:B------:R-:W-:Y:S01]  /*9250*/  FSETP.GE.FTZ.AND P1, PT, R162, RZ, PT ;  /* 0x000000ffa200720b */ /* 0x000fe20003f36000 */
[----:B------:R-:W-:Y:S01]  /*9260*/  FMUL.FTZ R12, R155, R3 ;  /* 0x000000039b0c7220 */ /* 0x000fe20000410000 */
[----:B------:R-:W-:Y:S01]  /*9270*/  FSEL R4, R41, R193, P2 ;  /* 0x000000c129047208 */ /* 0x000fe20001000000 */
[----:B------:R-:W-:Y:S01]  /*9280*/  FMUL.FTZ R6, R211, R5 ;  /* 0x00000005d3067220 */ /* 0x000fe20000410000 */
[-C--:B------:R-:W-:Y:S01]  /*9290*/  FSEL R0, R43, R192.reuse, P0 ;  /* 0x000000c02b007208 */ /* 0x080fe20000000000 */
[-C--:B------:R-:W-:Y:S03]  /*92a0*/  HMMA.16816.F32.BF16 R60, R140, R10.reuse, R60 ;  /* 0x0000000a8c3c723c */ /* 0x080fe6000004183c */
[----:B------:R-:W-:Y:S01]  /*92b0*/  FSEL R5, R40, R193, P3 ;  /* 0x000000c128057208 */ /* 0x000fe20001800000 */
[----:B------:R-:W-:Y:S01]  /*92c0*/  FADD.FTZ R45, -R193, R45 ;  /* 0x0000002dc12d7221 */ /* 0x000fe20000010100 */
[----:B------:R-:W-:Y:S01]  /*92d0*/  FSEL R3, R42, R192, P1 ;  /* 0x000000c02a037208 */ /* 0x000fe20000800000 */
[C---:B------:R-:W-:Y:S01]  /*92e0*/  FADD.FTZ R47, -R192.reuse, R47 ;  /* 0x0000002fc02f7221 */ /* 0x040fe20000010100 */
[----:B------:R-:W-:Y:S01]  /*92f0*/  FSETP.GE.FTZ.AND P2, PT, R167, RZ, PT ;  /* 0x000000ffa700720b */ /* 0x000fe20003f56000 */
[----:B------:R-:W-:Y:S01]  /*9300*/  FADD.FTZ R46, -R192, R46 ;  /* 0x0000002ec02e7221 */ /* 0x000fe20000010100 */
[----:B------:R-:W-:Y:S01]  /*9310*/  FSETP.GE.FTZ.AND P0, PT, R214, RZ, PT ;  /* 0x000000ffd600720b */ /* 0x000fe20003f16000 */
[----:B------:R-:W-:Y:S04]  /*9320*/  HMMA.16816.F32.BF16 R64, R132, R10, R64 ;  /* 0x0000000a8440723c */ /* 0x000fe80000041840 */
[----:B------:R-:W-:Y:S01]  /*9330*/  F2FP.BF16.F32.PACK_AB R27, R16, R17 ;  /* 0x00000011101b723e */ /* 0x000fe200000010ff */
[----:B------:R-:W-:Y:S01]  /*9340*/  FADD.FTZ R44, -R193, R44 ;  /* 0x0000002cc12c7221 */ /* 0x000fe20000010100 */
[----:B------:R-:W-:Y:S01]  /*9350*/  FSETP.GE.FTZ.AND P1, PT, R176, RZ, PT ;  /* 0x000000ffb000720b */ /* 0x000fe20003f36000 */
[----:B------:R-:W-:Y:S01]  /*9360*/  FMUL.FTZ R16, R151, R4 ;  /* 0x0000000497107220 */ /* 0x000fe20000410000 */
[----:B------:R-:W-:Y:S02]  /*9370*/  F2FP.BF16.F32.PACK_AB R30, R14, R15 ;  /* 0x0000000f0e1e723e */ /* 0x000fe400000010ff */
[----:B------:R-:W-:Y:S01]  /*9380*/  FSETP.GE.FTZ.AND P3, PT, R215, RZ, PT ;  /* 0x000000ffd700720b */ /* 0x000fe20003f76000 */
[----:B------:R-:W-:Y:S01]  /*9390*/  FMUL.FTZ R14, R175, R0 ;  /* 0x00000000af0e7220 */ /* 0x000fe20000410000 */
[----:B------:R-:W-:Y:S01]  /*93a0*/  FSEL R4, R45, R193, P2 ;  /* 0x000000c12d047208 */ /* 0x000fe20001000000 */
[----:B------:R-:W-:Y:S01]  /*93b0*/  FMUL.FTZ R17, R174, R5 ;  /* 0x00000005ae117220 */ /* 0x000fe20000410000 */
[-C--:B------:R-:W-:Y:S01]  /*93c0*/  FSEL R0, R47, R192.reuse, P0 ;  /* 0x000000c02f007208 */ /* 0x080fe20000000000 */
[----:B------:R-:W-:Y:S01]  /*93d0*/  FMUL.FTZ R15, R162, R3 ;  /* 0x00000003a20f7220 */ /* 0x000fe20000410000 */
[----:B------:R-:W-:Y:S01]  /*93e0*/  FSEL R3, R46, R192, P1 ;  /* 0x000000c02e037208 */ /* 0x000fe20000800000 */
[----:B------:R-:W-:Y:S01]  /*93f0*/  FADD.FTZ R49, -R195, R49 ;  /* 0x00000031c3317221 */ /* 0x000fe20000010100 */
[----:B------:R-:W-:Y:S01]  /*9400*/  FSETP.GE.FTZ.AND P2, PT, R179, RZ, PT ;  /* 0x000000ffb300720b */ /* 0x000fe20003f56000 */
[----:B------:R-:W-:Y:S01]  /*9410*/  FADD.FTZ R51, -R194, R51 ;  /* 0x00000033c2337221 */ /* 0x000fe20000010100 */
[----:B------:R-:W-:Y:S01]  /*9420*/  FSEL R5, R44, R193, P3 ;  /* 0x000000c12c057208 */ /* 0x000fe20001800000 */
[----:B------:R-:W-:Y:S01]  /*9430*/  FADD.FTZ R50, -R194, R50 ;  /* 0x00000032c2327221 */ /* 0x000fe20000010100 */
[----:B------:R-:W-:Y:S01]  /*9440*/  FSETP.GE.FTZ.AND P0, PT, R225, RZ, PT ;  /* 0x000000ffe100720b */ /* 0x000fe20003f16000 */
[----:B------:R-:W-:Y:S01]  /*9450*/  FADD.FTZ R48, -R195, R48 ;  /* 0x00000030c3307221 */ /* 0x000fe20000010100 */
[----:B------:R-:W-:Y:S01]  /*9460*/  FSETP.GE.FTZ.AND P1, PT, R219, RZ, PT ;  /* 0x000000ffdb00720b */ /* 0x000fe20003f36000 */
[----:B------:R-:W-:Y:S01]  /*9470*/  FMUL.FTZ R21, R167, R4 ;  /* 0x00000004a7157220 */ /* 0x000fe20000410000 */
[----:B------:R-:W-:Y:S01]  /*9480*/  F2FP.BF16.F32.PACK_AB R25, R6, R7 ;  /* 0x000000070619723e */ /* 0x000fe200000010ff */
[----:B------:R-:W-:Y:S01]  /*9490*/  FMUL.FTZ R6, R214, R0 ;  /* 0x00000000d6067220 */ /* 0x000fe20000410000 */
[----:B------:R-:W-:Y:S01]  /*94a0*/  FSETP.GE.FTZ.AND P3, PT, R224, RZ, PT ;  /* 0x000000ffe000720b */ /* 0x000fe20003f76000 */
[----:B------:R-:W-:Y:S01]  /*94b0*/  FMUL.FTZ R20, R176, R3 ;  /* 0x00000003b0147220 */ /* 0x000fe20000410000 */
[----:B------:R-:W-:Y:S01]  /*94c0*/  F2FP.BF16.F32.PACK_AB R24, R16, R17 ;  /* 0x000000111018723e */ /* 0x000fe200000010ff */
[----:B------:R-:W-:Y:S01]  /*94d0*/  FADD.FTZ R16, -R194, R55 ;  /* 0x00000037c2107221 */ /* 0x000fe20000010100 */
[----:B------:R-:W-:Y:S01]  /*94e0*/  FSEL R4, R49, R195, P2 ;  /* 0x000000c331047208 */ /* 0x000fe20001000000 */
[----:B------:R-:W-:Y:S01]  /*94f0*/  FMUL.FTZ R7, R215, R5 ;  /* 0x00000005d7077220 */ /* 0x000fe20000410000 */
[-C--:B------:R-:W-:Y:S01]  /*9500*/  FSEL R0, R51, R194.reuse, P0 ;  /* 0x000000c233007208 */ /* 0x080fe20000000000 */
[C---:B------:R-:W-:Y:S01]  /*9510*/  FADD.FTZ R52, -R195.reuse, R52 ;  /* 0x00000034c3347221 */ /* 0x040fe20000010100 */
[----:B------:R-:W-:Y:S01]  /*9520*/  FSEL R3, R50, R194, P1 ;  /* 0x000000c232037208 */ /* 0x000fe20000800000 */
[----:B------:R-:W-:Y:S01]  /*9530*/  FADD.FTZ R53, -R195, R53 ;  /* 0x00000035c3357221 */ /* 0x000fe20000010100 */
[----:B------:R-:W-:Y:S01]  /*9540*/  FSETP.GE.FTZ.AND P0, PT, R178, RZ, PT ;  /* 0x000000ffb200720b */ /* 0x000fe20003f16000 */
[----:B------:R-:W-:Y:S01]  /*9550*/  FADD.FTZ R8, -R194, R54 ;  /* 0x00000036c2087221 */ /* 0x000fe20000010100 */
[----:B------:R-:W-:Y:S01]  /*9560*/  FSEL R5, R48, R195, P3 ;  /* 0x000000c330057208 */ /* 0x000fe20001800000 */
[----:B------:R-:W-:Y:S01]  /*9570*/  FMUL.FTZ R9, R219, R3 ;  /* 0x00000003db097220 */ /* 0x000fe20000410000 */
[----:B------:R-:W-:Y:S01]  /*9580*/  F2FP.BF16.F32.PACK_AB R28, R18, R19 ;  /* 0x00000013121c723e */ /* 0x000fe200000010ff */
        /* <DEDUP_REMOVED lines=9> */
[-C--:B------:R-:W-:Y:S01]  /*9620*/  FSEL R3, R52, R195.reuse, P3 ;  /* 0x000000c334037208 */ /* 0x080fe20001800000 */
[----:B------:R-:W-:Y:S01]  /*9630*/  FMUL.FTZ R16, R178, R16 ;  /* 0x00000010b2107220 */ /* 0x000fe20000410000 */
[----:B------:R-:W-:Y:S02]  /*9640*/  FSEL R0, R53, R195, P2 ;  /* 0x000000c335007208 */ /* 0x000fe40001000000 */
[----:B------:R-:W-:Y:S01]  /*9650*/  FSETP.GE.FTZ.AND P1, PT, R173, RZ, PT ;  /* 0x000000ffad00720b */ /* 0x000fe20003f36000 */
[----:B------:R-:W-:Y:S01]  /*9660*/  FMUL.FTZ R3, R198, R3 ;  /* 0x00000003c6037220 */ /* 0x000fe20000410000 */
[----:B------:R-:W-:Y:S01]  /*9670*/  FSEL R4, R4, R192, P0 ;  /* 0x000000c004047208 */ /* 0x000fe20000000000 */
[----:B------:R-:W-:Y:S01]  /*9680*/  FMUL.FTZ R0, R168, R0 ;  /* 0x00000000a8007220 */ /* 0x000fe20000410000 */
[----:B------:R-:W-:Y:S01]  /*9690*/  F2FP.BF16.F32.PACK_AB R26, R12, R13 ;  /* 0x0000000d0c1a723e */ /* 0x000fe200000010ff */
[----:B------:R-:W-:Y:S01]  /*96a0*/  FMUL.FTZ R12, R224, R5 ;  /* 0x00000005e00c7220 */ /* 0x000fe20000410000 */
[----:B------:R-:W-:Y:S01]  /*96b0*/  FSETP.GE.FTZ.AND P0, PT, R170, RZ, PT ;  /* 0x000000ffaa00720b */ /* 0x000fe20003f16000 */
[----:B------:R-:W-:Y:S01]  /*96c0*/  FADD.FTZ R5, -R192, R58 ;  /* 0x0000003ac0057221 */ /* 0x000fe20000010100 */
[----:B------:R-:W-:Y:S01]  /*96d0*/  F2FP.BF16.F32.PACK_AB R20, R6, R20 ;  /* 0x000000140614723e */ /* 0x000fe200000010ff */
[----:B------:R-:W-:Y:S01]  /*96e0*/  FADD.FTZ R6, -R193, R57 ;  /* 0x00000039c1067221 */ /* 0x000fe20000010100 */
[----:B------:R-:W-:Y:S01]  /*96f0*/  FSEL R8, R8, R194, P1 ;  /* 0x000000c208087208 */ /* 0x000fe20000800000 */
[----:B------:R-:W-:Y:S01]  /*9700*/  FMUL.FTZ R4, R164, R4 ;  /* 0x00000004a4047220 */ /* 0x000fe20000410000 */
[----:B------:R-:W-:Y:S02]  /*9710*/  FSETP.GE.FTZ.AND P2, PT, R160, RZ, PT ;  /* 0x000000ffa000720b */ /* 0x000fe40003f56000 */
[----:B------:R-:W-:Y:S01]  /*9720*/  FSETP.GE.FTZ.AND P1, PT, R158, RZ, PT ;  /* 0x000000ff9e00720b */ /* 0x000fe20003f36000 */
[----:B------:R-:W-:Y:S01]  /*9730*/  FMUL.FTZ R8, R173, R8 ;  /* 0x00000008ad087220 */ /* 0x000fe20000410000 */
[----:B------:R-:W-:Y:S01]  /*9740*/  F2FP.BF16.F32.PACK_AB R17, R0, R3 ;  /* 0x000000030011723e */ /* 0x000fe200000010ff */
[----:B------:R-:W-:Y:S01]  /*9750*/  FADD.FTZ R0, -R192, R62 ;  /* 0x0000003ec0007221 */ /* 0x000fe20000010100 */
[----:B------:R-:W-:Y:S01]  /*9760*/  FSEL R6, R6, R193, P2 ;  /* 0x000000c106067208 */ /* 0x000fe20001000000 */
[----:B------:R-:W-:Y:S01]  /*9770*/  FADD.FTZ R3, -R193, R60 ;  /* 0x0000003cc1037221 */ /* 0x000fe20000010100 */
[----:B------:R-:W-:Y:S02]  /*9780*/  FSEL R5, R5, R192, P1 ;  /* 0x000000c005057208 */ /* 0x000fe40000800000 */
[----:B------:R-:W-:Y:S01]  /*9790*/  FSETP.GE.FTZ.AND P2, PT, R165, RZ, PT ;  /* 0x000000ffa500720b */ /* 0x000fe20003f56000 */
[----:B------:R-:W-:Y:S01]  /*97a0*/  FMUL.FTZ R6, R160, R6 ;  /* 0x00000006a0067220 */ /* 0x000fe20000410000 */
[----:B------:R-:W-:Y:S01]  /*97b0*/  FSETP.GE.FTZ.AND P1, PT, R157, RZ, PT ;  /* 0x000000ff9d00720b */ /* 0x000fe20003f36000 */
[----:B------:R-:W-:Y:S01]  /*97c0*/  FMUL.FTZ R5, R158, R5 ;  /* 0x000000059e057220 */ /* 0x000fe20000410000 */
[----:B------:R-:W-:Y:S01]  /*97d0*/  F2FP.BF16.F32.PACK_AB R21, R21, R7 ;  /* 0x000000071515723e */ /* 0x000fe200000010ff */
[----:B------:R-:W-:Y:S01]  /*97e0*/  FADD.FTZ R7, -R193, R56 ;  /* 0x00000038c1077221 */ /* 0x000fe20000010100 */
[----:B------:R-:W-:Y:S02]  /*97f0*/  FSETP.GE.FTZ.AND P3, PT, R166, RZ, PT ;  /* 0x000000ffa600720b */ /* 0x000fe40003f76000 */
[----:B------:R-:W-:Y:S01]  /*9800*/  FSEL R0, R0, R192, P1 ;  /* 0x000000c000007208 */ /* 0x000fe20000800000 */
[----:B------:R-:W-:Y:S01]  /*9810*/  @P0 FADD.FTZ R192, -R192, R63 ;  /* 0x0000003fc0c00221 */ /* 0x000fe20000010100 */
[----:B------:R-:W-:Y:S02]  /*9820*/  FSETP.GE.FTZ.AND P0, PT, R221, RZ, PT ;  /* 0x000000ffdd00720b */ /* 0x000fe40003f16000 */
[----:B------:R-:W-:Y:S01]  /*9830*/  FSEL R7, R7, R193, P3 ;  /* 0x000000c107077208 */ /* 0x000fe20001800000 */
[----:B------:R-:W-:Y:S01]  /*9840*/  FMUL.FTZ R0, R157, R0 ;  /* 0x000000009d007220 */ /* 0x000fe20000410000 */
[----:B------:R-:W-:Y:S02]  /*9850*/  FSETP.GE.FTZ.AND P3, PT, R218, RZ, PT ;  /* 0x000000ffda00720b */ /* 0x000fe40003f76000 */
[----:B------:R-:W-:Y:S01]  /*9860*/  FSETP.GE.FTZ.AND P1, PT, R177, RZ, PT ;  /* 0x000000ffb100720b */ /* 0x000fe20003f36000 */
[----:B------:R-:W-:Y:S01]  /*9870*/  FMUL.FTZ R7, R166, R7 ;  /* 0x00000007a6077220 */ /* 0x000fe20000410000 */
[----:B------:R-:W-:Y:S01]  /*9880*/  FSEL R3, R3, R193, P3 ;  /* 0x000000c103037208 */ /* 0x000fe20001800000 */
[----:B------:R-:W-:Y:S01]  /*9890*/  @P2 FADD.FTZ R193, -R193, R61 ;  /* 0x0000003dc1c12221 */ /* 0x000fe20000010100 */
[----:B------:R-:W-:Y:S02]  /*98a0*/  FSETP.GE.FTZ.AND P2, PT, R199, RZ, PT ;  /* 0x000000ffc700720b */ /* 0x000fe40003f56000 */
[----:B------:R-:W-:Y:S01]  /*98b0*/  FSETP.GE.FTZ.AND P3, PT, R223, RZ, PT ;  /* 0x000000ffdf00720b */ /* 0x000fe20003f76000 */
[----:B------:R-:W-:Y:S01]  /*98c0*/  FMUL.FTZ R3, R218, R3 ;  /* 0x00000003da037220 */ /* 0x000fe20000410000 */
[----:B------:R-:W-:Y:S01]  /*98d0*/  FSEL R66, R66, R194, P2 ;  /* 0x000000c242427208 */ /* 0x000fe20001000000 */
[----:B------:R-:W-:Y:S01]  /*98e0*/  @P0 FADD.FTZ R194, -R194, R67 ;  /* 0x00000043c2c20221 */ /* 0x000fe20000010100 */
[----:B------:R-:W-:Y:S01]  /*98f0*/  PLOP3.LUT P0, PT, PT, PT, UP3, 0x80, 0x0 ;  /* 0x000000000000781c */ /* 0x000fe20003f0f038 */
[----:B------:R-:W-:Y:S01]  /*9900*/  FMUL.FTZ R13, R165, R193 ;  /* 0x000000c1a50d7220 */ /* 0x000fe20000410000 */
[----:B------:R-:W-:Y:S01]  /*9910*/  F2FP.BF16.F32.PACK_AB R19, R19, R12 ;  /* 0x0000000c1313723e */ /* 0x000fe200000010ff */
[----:B------:R-:W-:Y:S01]  /*9920*/  FMUL.FTZ R12, R170, R192 ;  /* 0x000000c0aa0c7220 */ /* 0x000fe20000410000 */
[----:B------:R-:W-:Y:S01]  /*9930*/  FSEL R64, R64, R195, P3 ;  /* 0x000000c340407208 */ /* 0x000fe20001800000 */
        /* <DEDUP_REMOVED lines=11> */
[----:B------:R-:W-:Y:S01]  /*99f0*/  F2FP.BF16.F32.PACK_AB R12, R12, R0 ;  /* 0x000000000c0c723e */ /* 0x000fe200000010ff */
[----:B------:R-:W-:Y:S06]  /*9a00*/  @!P0 BRA `(.L_x_1914) ;  /* 0x0000000400a48947 */ /* 0x000fec0003800000 */
[----:B------:R-:W1:Y:S01]  /*9a10*/  LDC R32, c[0x0][0x240] ;  /* 0x00009000ff207b82 */ /* 0x000e620000000800 */
[----:B------:R-:W-:Y:S01]  /*9a20*/  ULOP3.LUT UR6, UR13, 0x1, URZ, 0xc0, !UPT ;  /* 0x000000010d067892 */ /* 0x000fe2000f8ec03f */
[----:B------:R-:W-:Y:S01]  /*9a30*/  ISETP.GE.AND P4, PT, R236, UR30, PT ;  /* 0x0000001eec007c0c */ /* 0x000fe2000bf86270 */
[----:B------:R-:W-:Y:S01]  /*9a40*/  IMAD.MOV.U32 R6, RZ, RZ, R239 ;  /* 0x000000ffff067224 */ /* 0x000fe200078e00ef */
[----:B------:R-:W-:Y:S01]  /*9a50*/  PLOP3.LUT P1, PT, PT, PT, PT, 0x8, 0x0 ;  /* 0x000000000000781c */ /* 0x000fe20003f2e170 */
[----:B------:R-:W-:Y:S01]  /*9a60*/  UISETP.NE.U32.AND UP0, UPT, UR6, 0x1, UPT ;  /* 0x000000010600788c */ /* 0x000fe2000bf05070 */
[----:B------:R-:W-:Y:S05]  /*9a70*/  IMAD.MOV.U32 R7, RZ, RZ, R238 ;  /* 0x000000ffff077224 */ /* 0x000fea00078e00ee */
[----:B------:R-:W-:Y:S02]  /*9a80*/  PLOP3.LUT P6, PT, PT, PT, UP0, 0x80, 0x0 ;  /* 0x000000000000781c */ /* 0x000fe40003fcf008 */
[----:B------:R-:W-:Y:S02]  /*9a90*/  PLOP3.LUT P3, PT, PT, PT, UP0, 0x80, 0x0 ;  /* 0x000000000000781c */ /* 0x000fe40003f6f008 */
[----:B------:R-:W-:Y:S01]  /*9aa0*/  @P4 PLOP3.LUT P1, PT, P6, PT, PT, 0x80, 0x0 ;  /* 0x000000000000481c */ /* 0x000fe2000372f070 */
[C---:B------:R-:W-:Y:S01]  /*9ab0*/  @P4 VIADD R0, R226.reuse, 0xffffc000 ;  /* 0xffffc000e2004836 */ /* 0x040fe20000000000 */
[----:B------:R-:W-:Y:S01]  /*9ac0*/  @!P4 PLOP3.LUT P6, PT, P3, PT, PT, 0x80, 0x0 ;  /* 0x000000000000c81c */ /* 0x000fe20001fcf070 */
[C---:B------:R-:W-:Y:S01]  /*9ad0*/  @!P4 VIADD R3, R227.reuse, 0xffffc000 ;  /* 0xffffc000e303c836 */ /* 0x040fe20000000000 */
[----:B------:R-:W-:Y:S01]  /*9ae0*/  PLOP3.LUT P3, PT, PT, PT, PT, 0x8, 0x0 ;  /* 0x000000000000781c */ /* 0x000fe20003f6e170 */
[----:B------:R-:W2:Y:S01]  /*9af0*/  @!P4 LDC R10, c[0x0][0x244] ;  /* 0x00009100ff0acb82 */ /* 0x000ea20000000800 */
[----:B------:R-:W-:Y:S07]  /*9b00*/  @!P4 PLOP3.LUT P3, PT, P6, PT, PT, 0x80, 0x0 ;  /* 0x000000000000c81c */ /* 0x000fee000376f070 */
[----:B------:R-:W-:Y:S01]  /*9b10*/  @P1 VIADD R0, R226, 0x4000 ;  /* 0x00004000e2001836 */ /* 0x000fe20000000000 */
[----:B------:R-:W3:Y:S01]  /*9b20*/  @!P4 LDC R11, c[0x0][0x244] ;  /* 0x00009100ff0bcb82 */ /* 0x000ee20000000800 */
[----:B------:R-:W-:Y:S02]  /*9b30*/  PLOP3.LUT P1, PT, PT, PT, PT, 0x8, 0x0 ;  /* 0x000000000000781c */ /* 0x000fe40003f2e170 */
[----:B------:R-:W-:Y:S01]  /*9b40*/  @P4 PLOP3.LUT P1, PT, P6, PT, PT, 0x80, 0x0 ;  /* 0x000000000000481c */ /* 0x000fe2000372f070 */
[----:B------:R-:W-:Y:S01]  /*9b50*/  @P4 STS [R0], RZ ;  /* 0x000000ff00004388 */ /* 0x000fe20000000800 */
[----:B------:R-:W-:Y:S03]  /*9b60*/  @P3 VIADD R3, R227, 0x4000 ;  /* 0x00004000e3033836 */ /* 0x000fe60000000000 */
[----:B------:R-:W-:Y:S01]  /*9b70*/  @P4 STS [R0+0x4], RZ ;  /* 0x000004ff00004388 */ /* 0x000fe20000000800 */
[----:B------:R-:W4:Y:S03]  /*9b80*/  @!P4 LDC R22, c[0x0][0x244] ;  /* 0x00009100ff16cb82 */ /* 0x000f260000000800 */
[----:B------:R-:W-:Y:S04]  /*9b90*/  @P4 STS [R0+0x8], RZ ;  /* 0x000008ff00004388 */ /* 0x000fe80000000800 */
[----:B------:R5:W-:Y:S01]  /*9ba0*/  @P4 STS [R0+0xc], RZ ;  /* 0x00000cff00004388 */ /* 0x000be20000000800 */
[----:B----4-:R-:W-:Y:S02]  /*9bb0*/  @!P4 IMAD R22, R22, 0x60, RZ ;  /* 0x000000601616c824 */ /* 0x010fe400078e02ff */
[----:B-1----:R-:W-:Y:S04]  /*9bc0*/  IMAD.SHL.U32 R4, R32, 0x80, RZ ;  /* 0x0000008020047824 */ /* 0x002fe800078e00ff */
[----:B------:R-:W-:Y:S02]  /*9bd0*/  IMAD.MOV R4, RZ, RZ, -R4 ;  /* 0x000000ffff047224 */ /* 0x000fe400078e0a04 */
[C---:B-----5:R-:W-:Y:S02]  /*9be0*/  @P4 VIADD R0, R226.reuse, 0xffffc000 ;  /* 0xffffc000e2004836 */ /* 0x060fe40000000000 */
[----:B------:R-:W-:Y:S01]  /*9bf0*/  @P1 VIADD R0, R226, 0x4000 ;  /* 0x00004000e2001836 */ /* 0x000fe20000000000 */
[----:B------:R-:W-:Y:S02]  /*9c00*/  LEA R6, P2, R4, R6, 0x1 ;  /* 0x0000000604067211 */ /* 0x000fe400078408ff */
[----:B------:R-:W-:Y:S02]  /*9c10*/  @!P4 LEA R9, P5, R32, R4, 0x5 ;  /* 0x000000042009c211 */ /* 0x000fe400078a28ff */
[----:B------:R-:W-:Y:S02]  /*9c20*/  LEA.HI.X.SX32 R7, R4, R7, 0x1, P2 ;  /* 0x0000000704077211 */ /* 0x000fe400010f0eff */
[----:B------:R-:W-:Y:S02]  /*9c30*/  @!P4 LEA R8, P3, R9, R239, 0x1 ;  /* 0x000000ef0908c211 */ /* 0x000fe400078608ff */
[----:B------:R-:W-:Y:S01]  /*9c40*/  @!P4 SHF.R.S32.HI R5, RZ, 0x1f, R4 ;  /* 0x0000001fff05c819 */ /* 0x000fe20000011404 */
[----:B------:R-:W-:Y:S01]  /*9c50*/  @!PT LDS RZ, [RZ] ;  /* 0x00000000fffff984 */ /* 0x000fe20000000800 */
[----:B------:R-:W-:Y:S01]  /*9c60*/  @!PT LDS RZ, [RZ] ;  /* 0x00000000fffff984 */ /* 0x000fe20000000800 */
[----:B------:R-:W-:Y:S01]  /*9c70*/  @!PT LDS RZ, [RZ] ;  /* 0x00000000fffff984 */ /* 0x000fe20000000800 */
[----:B------:R1:W-:Y:S01]  /*9c80*/  @!P4 LDGSTS.E.BYPASS.LTC128B.128 [R3], desc[UR18][R6.64] ;  /* 0x000000000603cfae */ /* 0x0003e2000b901d52 */
[----:B------:R-:W-:Y:S02]  /*9c90*/  PLOP3.LUT P2, PT, PT, PT, PT, 0x8, 0x0 ;  /* 0x000000000000781c */ /* 0x000fe40003f4e170 */
[----:B------:R-:W-:Y:S01]  /*9ca0*/  @!P4 PLOP3.LUT P2, PT, P6, PT, PT, 0x80, 0x0 ;  /* 0x000000000000c81c */ /* 0x000fe2000374f070 */
[----:B------:R-:W-:Y:S01]  /*9cb0*/  @P4 STS [R0+0x1000], RZ ;  /* 0x001000ff00004388 */ /* 0x000fe20000000800 */
[----:B--2---:R-:W-:Y:S01]  /*9cc0*/  @!P4 LEA.HI.X R10, R32, R5, R10, 0x5, P5 ;  /* 0x00000005200ac211 */ /* 0x004fe200028f2c0a */
[----:B------:R-:W-:Y:S01]  /*9cd0*/  @!P4 VIADD R5, R227, 0xffffc000 ;  /* 0xffffc000e305c836 */ /* 0x000fe20000000000 */
[----:B------:R-:W-:Y:S01]  /*9ce0*/  PLOP3.LUT P1, PT, PT, PT, PT, 0x8, 0x0 ;  /* 0x000000000000781c */ /* 0x000fe20003f2e170 */
[----:B------:R-:W-:Y:S01]  /*9cf0*/  @P4 STS [R0+0x1004], RZ ;  /* 0x001004ff00004388 */ /* 0x000fe20000000800 */
[----:B------:R-:W-:Y:S02]  /*9d00*/  @!P4 LEA.HI.X R9, R9, R238, R10, 0x1, P3 ;  /* 0x000000ee0909c211 */ /* 0x000fe400018f0c0a */
[----:B------:R-:W-:Y:S01]  /*9d10*/  @P4 PLOP3.LUT P1, PT, P6, PT, PT, 0x80, 0x0 ;  /* 0x000000000000481c */ /* 0x000fe2000372f070 */
[----:B------:R-:W-:Y:S01]  /*9d20*/  @P4 STS [R0+0x1008], RZ ;  /* 0x001008ff00004388 */ /* 0x000fe20000000800 */
[----:B------:R-:W-:Y:S02]  /*9d30*/  PLOP3.LUT P3, PT, PT, PT, PT, 0x8, 0x0 ;  /* 0x000000000000781c */ /* 0x000fe40003f6e170 */
[----:B------:R-:W-:Y:S01]  /*9d40*/  @!P4 PLOP3.LUT P3, PT, P6, PT, PT, 0x80, 0x0 ;  /* 0x000000000000c81c */ /* 0x000fe2000376f070 */
[----:B------:R2:W-:Y:S01]  /*9d50*/  @P4 STS [R0+0x100c], RZ ;  /* 0x00100cff00004388 */ /* 0x0005e20000000800 */
[C---:B------:R-:W-:Y:S04]  /*9d60*/  @P2 VIADD R5, R227.reuse, 0x4000 ;  /* 0x00004000e3052836 */ /* 0x040fe80000000000 */
[----:B-1----:R-:W-:Y:S01]  /*9d70*/  @!P4 IMAD.MOV.U32 R3, RZ, RZ, R5 ;  /* 0x000000ffff03c224 */ /* 0x002fe200078e0005 */
[--C-:B------:R-:W-:Y:S04]  /*9d80*/  @!P4 SHF.R.S32.HI R5, RZ, 0x1f, R4.reuse ;  /* 0x0000001fff05c819 */ /* 0x100fe80000011404 */
[----:B------:R-:W-:Y:S01]  /*9d90*/  @!PT LDS RZ, [RZ] ;  /* 0x00000000fffff984 */ /* 0x000fe20000000800 */
[----:B------:R-:W-:Y:S01]  /*9da0*/  @!PT LDS RZ, [RZ] ;  /* 0x00000000fffff984 */ /* 0x000fe20000000800 */
[----:B------:R-:W-:Y:S01]  /*9db0*/  @!PT LDS RZ, [RZ] ;  /* 0x00000000fffff984 */ /* 0x000fe20000000800 */
[----:B------:R1:W-:Y:S01]  /*9dc0*/  @!P4 LDGSTS.E.BYPASS.LTC128B.128 [R3+0x1000], desc[UR18][R8.64] ;  /* 0x010000000803cfae */ /* 0x0003e2000b901d52 */
[C---:B--2---:R-:W-:Y:S02]  /*9dd0*/  @P4 VIADD R0, R226.reuse, 0xffffc000 ;  /* 0xffffc000e2004836 */ /* 0x044fe40000000000 */
[----:B------:R-:W-:Y:S01]  /*9de0*/  @P1 VIADD R0, R226, 0x4000 ;  /* 0x00004000e2001836 */ /* 0x000fe20000000000 */
[----:B------:R-:W-:Y:S02]  /*9df0*/  PLOP3.LUT P1, PT, PT, PT, PT, 0x8, 0x0 ;  /* 0x000000000000781c */ /* 0x000fe40003f2e170 */
[----:B------:R-:W-:Y:S02]  /*9e00*/  @P4 PLOP3.LUT P1, PT, P6, PT, PT, 0x80, 0x0 ;  /* 0x000000000000481c */ /* 0x000fe4000372f070 */
[----:B------:R-:W-:Y:S04]  /*9e10*/  @P4 STS [R0+0x2000], RZ ;  /* 0x002000ff00004388 */ /* 0x000fe80000000800 */
[----:B------:R-:W-:Y:S04]  /*9e20*/  @P4 STS [R0+0x2004], RZ ;  /* 0x002004ff00004388 */ /* 0x000fe80000000800 */
[----:B------:R-:W-:Y:S04]  /*9e30*/  @P4 STS [R0+0x2008], RZ ;  /* 0x002008ff00004388 */ /* 0x000fe80000000800 */
[----:B------:R2:W-:Y:S01]  /*9e40*/  @P4 STS [R0+0x200c], RZ ;  /* 0x00200cff00004388 */ /* 0x0005e20000000800 */
[C---:B-1----:R-:W-:Y:S01]  /*9e50*/  @!P4 VIADD R9, R227.reuse, 0xffffc000 ;  /* 0xffffc000e309c836 */ /* 0x042fe20000000000 */
[C---:B------:R-:W-:Y:S01]  /*9e60*/  @!P4 LEA R3, P2, R32.reuse, R4, 0x6 ;  /* 0x000000042003c211 */ /* 0x040fe200078430ff */
[----:B------:R-:W-:Y:S01]  /*9e70*/  @P3 VIADD R9, R227, 0x4000 ;  /* 0x00004000e3093836 */ /* 0x000fe20000000000 */
[--C-:B------:R-:W-:Y:S01]  /*9e80*/  @!P4 SHF.R.S32.HI R8, RZ, 0x1f, R4.reuse ;  /* 0x0000001fff08c819 */ /* 0x100fe20000011404 */
[C---:B------:R-:W-:Y:S01]  /*9e90*/  @!P4 IMAD.WIDE.U32 R4, R32.reuse, 0x60, R4 ;  /* 0x000000602004c825 */ /* 0x040fe200078e0004 */
[-C--:B------:R-:W-:Y:S02]  /*9ea0*/  @!P4 LEA R10, P5, R3, R239.reuse, 0x1 ;  /* 0x000000ef030ac211 */ /* 0x080fe400078a08ff */
[----:B---3--:R-:W-:Y:S01]  /*9eb0*/  @!P4 LEA.HI.X R8, R32, R8, R11, 0x6, P2 ;  /* 0x000000082008c211 */ /* 0x008fe200010f340b */
[----:B------:R-:W-:Y:S01]  /*9ec0*/  @!P4 IMAD.IADD R5, R5, 0x1, R22 ;  /* 0x000000010505c824 */ /* 0x000fe200078e0216 */
[----:B------:R-:W-:Y:S02]  /*9ed0*/  PLOP3.LUT P2, PT, PT, PT, PT, 0x8, 0x0 ;  /* 0x000000000000781c */ /* 0x000fe40003f4e170 */
[-C--:B------:R-:W-:Y:S01]  /*9ee0*/  @!P4 LEA.HI.X R11, R3, R238.reuse, R8, 0x1, P5 ;  /* 0x000000ee030bc211 */ /* 0x080fe200028f0c08 */
[C---:B------:R-:W-:Y:S01]  /*9ef0*/  @!P4 VIADD R3, R227.reuse, 0xffffc000 ;  /* 0xffffc000e303c836 */ /* 0x040fe20000000000 */
[----:B------:R-:W-:Y:S01]  /*9f00*/  @!P4 LEA R8, P3, R4, R239, 0x1 ;  /* 0x000000ef0408c211 */ /* 0x000fe200078608ff */
[----:B------:R-:W-:Y:S01]  /*9f10*/  IMAD.MOV.U32 R239, RZ, RZ, R6 ;  /* 0x000000ffffef7224 */ /* 0x000fe200078e0006 */
[----:B------:R-:W-:Y:S01]  /*9f20*/  @!P4 PLOP3.LUT P2, PT, P6, PT, PT, 0x80, 0x0 ;  /* 0x000000000000c81c */ /* 0x000fe2000374f070 */
[----:B------:R-:W-:Y:S01]  /*9f30*/  @!PT LDS RZ, [RZ] ;  /* 0x00000000fffff984 */ /* 0x000fe20000000800 */
[----:B------:R-:W-:Y:S01]  /*9f40*/  @!PT LDS RZ, [RZ] ;  /* 0x00000000fffff984 */ /* 0x000fe20000000800 */
[----:B------:R-:W-:Y:S01]  /*9f50*/  @!PT LDS RZ, [RZ] ;  /* 0x00000000fffff984 */ /* 0x000fe20000000800 */
[----:B------:R1:W-:Y:S01]  /*9f60*/  @!P4 LDGSTS.E.BYPASS.LTC128B.128 [R9+0x2000], desc[UR18][R10.64] ;  /* 0x020000000a09cfae */ /* 0x0003e2000b901d52 */
[C---:B--2---:R-:W-:Y:S02]  /*9f70*/  @P4 VIADD R0, R226.reuse, 0xffffc000 ;  /* 0xffffc000e2004836 */ /* 0x044fe40000000000 */
[----:B------:R-:W-:Y:S09]  /*9f80*/  @P1 VIADD R0, R226, 0x4000 ;  /* 0x00004000e2001836 */ /* 0x000ff20000000000 */
[----:B------:R-:W-:Y:S01]  /*9f90*/  @P2 VIADD R3, R227, 0x4000 ;  /* 0x00004000e3032836 */ /* 0x000fe20000000000 */
[----:B------:R-:W-:Y:S04]  /*9fa0*/  @P4 STS [R0+0x3000], RZ ;  /* 0x003000ff00004388 */ /* 0x000fe80000000800 */
[----:B------:R-:W-:Y:S04]  /*9fb0*/  @P4 STS [R0+0x3004], RZ ;  /* 0x003004ff00004388 */ /* 0x000fe80000000800 */
[----:B------:R-:W-:Y:S04]  /*9fc0*/  @P4 STS [R0+0x3008], RZ ;  /* 0x003008ff00004388 */ /* 0x000fe80000000800 */
[----:B------:R2:W-:Y:S01]  /*9fd0*/  @P4 STS [R0+0x300c], RZ ;  /* 0x00300cff00004388 */ /* 0x0005e20000000800 */
[----:B-1----:R-:W-:Y:S01]  /*9fe0*/  @!P4 LEA.HI.X R9, R4, R238, R5, 0x1, P3 ;  /* 0x000000ee0409c211 */ /* 0x002fe200018f0c05 */
[----:B------:R-:W-:Y:S04]  /*9ff0*/  IMAD.MOV.U32 R238, RZ, RZ, R7 ;  /* 0x000000ffffee7224 */ /* 0x000fe800078e0007 */
[----:B------:R-:W-:Y:S01]  /*a000*/  @!PT LDS RZ, [RZ] ;  /* 0x00000000fffff984 */ /* 0x000fe20000000800 */
[----:B------:R-:W-:Y:S01]  /*a010*/  @!PT LDS RZ, [RZ] ;  /* 0x00000000fffff984 */ /* 0x000fe20000000800 */
[----:B------:R-:W-:Y:S01]  /*a020*/  @!PT LDS RZ, [RZ] ;  /* 0x00000000fffff984 */ /* 0x000fe20000000800 */
[----:B------:R1:W-:Y:S04]  /*a030*/  @!P4 LDGSTS.E.BYPASS.LTC128B.128 [R3+0x3000], desc[UR18][R8.64] ;  /* 0x030000000803cfae */ /* 0x0003e8000b901d52 */
[----:B------:R-:W0:Y:S01]  /*a040*/  LDGDEPBAR ;  /* 0x00000000000079af */ /* 0x000e220000000000 */
[----:B--2---:R-:W-:Y:S05]  /*a050*/  IMAD.MOV.U32 R0, RZ, RZ, -0x4000 ;  /* 0xffffc000ff007424 */ /* 0x004fea00078e00ff */
[----:B------:R-:W-:Y:S05]  /*a060*/  SEL R0, R0, 0x4000, !P6 ;  /* 0x0000400000007807 */ /* 0x000fea0007000000 */
[--C-:B------:R-:W-:Y:S02]  /*a070*/  IMAD.IADD R187, R187, 0x1, R0.reuse ;  /* 0x00000001bbbb7824 */ /* 0x100fe400078e0200 */
[--C-:B------:R-:W-:Y:S02]  /*a080*/  IMAD.IADD R226, R226, 0x1, R0.reuse ;  /* 0x00000001e2e27824 */ /* 0x100fe400078e0200 */
[----:B-1----:R-:W-:Y:S07]  /*a090*/  IMAD.IADD R227, R227, 0x1, R0 ;  /* 0x00000001e3e37824 */ /* 0x002fee00078e0200 */
.L_x_1914:
[----:B------:R-:W-:Y:S01]  /*a0a0*/  STS [R229+0x14000], R154 ;  /* 0x0140009ae5007388 */ /* 0x000fe20000000800 */
[----:B------:R-:W-:Y:S01]  /*a0b0*/  F2FP.BF16.F32.PACK_AB R0, R195, R64 ;  /* 0x00000040c300723e */ /* 0x000fe200000010ff */
[----:B------:R-:W-:Y:S01]  /*a0c0*/  IMAD.SHL.U32 R3, R191, 0x2, RZ ;  /* 0x00000002bf037824 */ /* 0x000fe200078e00ff */
[----:B------:R-:W-:Y:S01]  /*a0d0*/  F2FP.BF16.F32.PACK_AB R4, R194, R66 ;  /* 0x00000042c204723e */ /* 0x000fe200000010ff */
[----:B------:R-:W-:Y:S01]  /*a0e0*/  STS [R229+0x14400], R152 ;  /* 0x01440098e5007388 */ /* 0x000fe20000000800 */
[----:B------:R-:W-:Y:S01]  /*a0f0*/  LEA R142, R251, UR4, 0x1 ;  /* 0x00000004fb8e7c11 */ /* 0x000fe2000f8e08ff */
[----:B------:R-:W-:Y:S01]  /*a100*/  UIMAD UR6, UR32, UR31, URZ ;  /* 0x0000001f200672a4 */ /* 0x000fe2000f8e023f */
[----:B------:R-:W-:Y:S01]  /*a110*/  IADD3 R2, R3, 0x8000, R2 ;  /* 0x0000800003027810 */ /* 0x000fe20007ffe002 */
[----:B------:R-:W-:Y:S02]  /*a120*/  STS [R231+0x14000], R144 ;  /* 0x01400090e7007388 */ /* 0x000fe40000000800 */
[----:B------:R-:W-:Y:S02]  /*a130*/  ULEA UR7, -UR6, URZ, 0x7 ;  /* 0x0000003f06077291 */ /* 0x000fe4000f8e393f */
        /* <DEDUP_REMOVED lines=180> */
.L_x_1915:
[----:B------:R-:W-:Y:S01]  /*ac80*/  LDSM.16.M88.4 R32, [R188+UR4+0x14000] ;  /* 0x01400004bc20783b */ /* 0x000fe20008000200 */
[----:B------:R-:W-:Y:S01]  /*ac90*/  VIADD R0, R3, UR5 ;  /* 0x0000000503007c36 */ /* 0x000fe20008000000 */
[----:B------:R-:W-:Y:S01]  /*aca0*/  USHF.L.U32 UR7, UR6, 0x3, URZ ;  /* 0x0000000306077899 */ /* 0x000fe2000800063f */
[----:B------:R-:W-:Y:S01]  /*acb0*/  IMAD.MOV.U32 R143, RZ, RZ, 0x4 ;  /* 0x00000004ff8f7424 */ /* 0x000fe200078e00ff */
[----:B------:R-:W2:Y:S01]  /*acc0*/  LDSM.16.MT88.4 R16, [R2+0x4000] ;  /* 0x004000000210783b */ /* 0x000ea20000004200 */
[----:B------:R-:W-:Y:S01]  /*acd0*/  IMAD.IADD R3, R0, 0x1, R182 ;  /* 0x0000000100037824 */ /* 0x000fe200078e02b6 */
[----:B------:R-:W-:Y:S01]  /*ace0*/  USHF.L.U32 UR10, UR6, 0x5, URZ ;  /* 0x00000005060a7899 */ /* 0x000fe2000800063f */
[----:B------:R-:W-:Y:S01]  /*acf0*/  VIADD R0, R188, UR4 ;  /* 0x00000004bc007c36 */ /* 0x000fe20008000000 */
[----:B------:R-:W1:Y:S01]  /*ad00*/  LDSM.16.M88.4 R28, [R188+UR4+0x16000] ;  /* 0x01600004bc1c783b */ /* 0x000e620008000200 */
[----:B------:R-:W-:Y:S02]  /*ad10*/  USHF.L.U32 UR15, UR6, 0x4, URZ ;  /* 0x00000004060f7899 */ /* 0x000fe4000800063f */
[--C-:B------:R-:W-:Y:S01]  /*ad20*/  IMAD.IADD R140, R189, 0x1, R0.reuse ;  /* 0x00000001bd8c7824 */ /* 0x100fe200078e0200 */
[----:B------:R-:W3:Y:S01]  /*ad30*/  LDSM.16.MT88.4 R36, [R3] ;  /* 0x000000000324783b */ /* 0x000ee20000004200 */
[C---:B------:R-:W-:Y:S01]  /*ad40*/  IMAD.IADD R0, R182.reuse, 0x1, R0 ;  /* 0x00000001b6007824 */ /* 0x040fe200078e0200 */
[----:B------:R-:W-:Y:S01]  /*ad50*/  UIMAD UR8, UR6, 0x18, URZ ;  /* 0x00000018060878a4 */ /* 0x000fe2000f8e023f */
[----:B------:R-:W-:Y:S01]  /*ad60*/  IMAD.IADD R141, R182, 0x1, R140 ;  /* 0x00000001b68d7824 */ /* 0x000fe200078e028c */
[----:B------:R-:W-:Y:S01]  /*ad70*/  LDSM.16.MT88.4 R44, [R2+0x4800] ;  /* 0x00480000022c783b */ /* 0x000fe20000004200 */
[----:B------:R-:W-:Y:S01]  /*ad80*/  IMAD.MOV.U32 R182, RZ, RZ, R249 ;  /* 0x000000ffffb67224 */ /* 0x000fe200078e00f9 */
[----:B------:R-:W-:Y:S02]  /*ad90*/  UIMAD UR9, UR6, 0x28, URZ ;  /* 0x00000028060978a4 */ /* 0x000fe4000f8e023f */
[----:B------:R-:W4:Y:S01]  /*ada0*/  LDSM.16.M88.4 R40, [R140+0x14000] ;  /* 0x014000008c28783b */ /* 0x000f220000000200 */
[----:B------:R-:W-:Y:S03]  /*adb0*/  UISETP.GT.AND UP2, UPT, UR13, UR27, UPT ;  /* 0x0000001b0d00728c */ /* 0x000fe6000bf44270 */
        /* <DEDUP_REMOVED lines=26> */
[----:B------:R-:W-:Y:S04]  /*af60*/  LDSM.16.M88.4 R40, [R188+UR4+0x18000] ;  /* 0x01800004bc28783b */ /* 0x000fe80008000200 */
[----:B------:R-:W4:Y:S01]  /*af70*/  LDSM.16.MT88.4 R52, [R2+0x6000] ;  /* 0x006000000234783b */ /* 0x000f220000004200 */
[-C--:B------:R-:W-:Y:S06]  /*af80*/  HMMA.16816.F32.BF16 R4, R56, R60.reuse, R4 ;  /* 0x0000003c3804723c */ /* 0x080fec0000041804 */
[C---:B------:R-:W-:Y:S06]  /*af90*/  HMMA.16816.F32.BF16 R8, R64.reuse, R60, R8 ;  /* 0x0000003c4008723c */ /* 0x040fec0000041808 */
[-C--:B------:R-:W-:Y:S06]  /*afa0*/  HMMA.16816.F32.BF16 R12, R64, R62.reuse, R12 ;  /* 0x0000003e400c723c */ /* 0x080fec000004180c */
[C---:B------:R-:W-:Y:S01]  /*afb0*/  HMMA.16816.F32.BF16 R16, R56.reuse, R62, R16 ;  /* 0x0000003e3810723c */ /* 0x040fe20000041810 */
[----:B------:R-:W4:Y:S05]  /*afc0*/  LDSM.16.M88.4 R60, [R188+UR4+0x1a000] ;  /* 0x01a00004bc3c783b */ /* 0x000f2a0008000200 */
[-C--:B--2---:R-:W-:Y:S06]  /*afd0*/  HMMA.16816.F32.BF16 R20, R56, R132.reuse, R20 ;  /* 0x000000843814723c */ /* 0x084fec0000041814 */
[C---:B------:R-:W-:Y:S06]  /*afe0*/  HMMA.16816.F32.BF16 R24, R64.reuse, R132, R24 ;  /* 0x000000844018723c */ /* 0x040fec0000041818 */
[-C--:B------:R-:W-:Y:S01]  /*aff0*/  HMMA.16816.F32.BF16 R28, R64, R134.reuse, R28 ;  /* 0x00000086401c723c */ /* 0x080fe2000004181c */
[----:B------:R-:W2:Y:S05]  /*b000*/  LDSM.16.MT88.4 R64, [R3+0x2000] ;  /* 0x002000000340783b */ /* 0x000eaa0000004200 */
[----:B------:R-:W-:Y:S01]  /*b010*/  HMMA.16816.F32.BF16 R32, R56, R134, R32 ;  /* 0x000000863820723c */ /* 0x000fe20000041820 */
[----:B------:R-:W-:Y:S04]  /*b020*/  LDSM.16.MT88.4 R56, [R2+0x6800] ;  /* 0x006800000238783b */ /* 0x000fe80000004200 */
[----:B------:R-:W-:Y:S01]  /*b030*/  LDSM.16.M88.4 R132, [R140+0x1a000] ;  /* 0x01a000008c84783b */ /* 0x000fe20000000200 */
[-C--:B-1----:R-:W-:Y:S06]  /*b040*/  HMMA.16816.F32.BF16 R4, R36, R44.reuse, R4 ;  /* 0x0000002c2404723c */ /* 0x082fec0000041804 */
[C---:B------:R-:W-:Y:S06]  /*b050*/  HMMA.16816.F32.BF16 R8, R136.reuse, R44, R8 ;  /* 0x0000002c8808723c */ /* 0x040fec0000041808 */
[-C--:B------:R-:W-:Y:S06]  /*b060*/  HMMA.16816.F32.BF16 R12, R136, R46.reuse, R12 ;  /* 0x0000002e880c723c */ /* 0x080fec000004180c */
[C---:B------:R-:W-:Y:S01]  /*b070*/  HMMA.16816.F32.BF16 R16, R36.reuse, R46, R16 ;  /* 0x0000002e2410723c */ /* 0x040fe20000041810 */
[----:B------:R-:W1:Y:S05]  /*b080*/  LDSM.16.M88.4 R44, [R140+0x18000] ;  /* 0x018000008c2c783b */ /* 0x000e6a0000000200 */
[-C--:B---3--:R-:W-:Y:S06]  /*b090*/  HMMA.16816.F32.BF16 R20, R36, R48.reuse, R20 ;  /* 0x000000302414723c */ /* 0x088fec0000041814 */
[C---:B------:R-:W-:Y:S06]  /*b0a0*/  HMMA.16816.F32.BF16 R24, R136.reuse, R48, R24 ;  /* 0x000000308818723c */ /* 0x040fec0000041818 */
[-C--:B------:R-:W-:Y:S01]  /*b0b0*/  HMMA.16816.F32.BF16 R28, R136, R50.reuse, R28 ;  /* 0x00000032881c723c */ /* 0x080fe2000004181c */
[----:B------:R-:W3:Y:S05]  /*b0c0*/  LDSM.16.MT88.4 R136, [R3+0x2800] ;  /* 0x002800000388783b */ /* 0x000eea0000004200 */
[----:B------:R-:W-:Y:S01]  /*b0d0*/  HMMA.16816.F32.BF16 R32, R36, R50, R32 ;  /* 0x000000322420723c */ /* 0x000fe20000041820 */
[----:B------:R-:W-:Y:S04]  /*b0e0*/  LDSM.16.MT88.4 R48, [R2+0x7000] ;  /* 0x007000000230783b */ /* 0x000fe80000004200 */
[----:B------:R-:W3:Y:S01]  /*b0f0*/  LDSM.16.M88.4 R36, [R0+0x18000] ;  /* 0x018000000024783b */ /* 0x000ee20000000200 */
[-C--:B----4-:R-:W-:Y:S06]  /*b100*/  HMMA.16816.F32.BF16 R4, R40, R52.reuse, R4 ;  /* 0x000000342804723c */ /* 0x090fec0000041804 */
[C---:B------:R-:W-:Y:S06]  /*b110*/  HMMA.16816.F32.BF16 R8, R60.reuse, R52, R8 ;  /* 0x000000343c08723c */ /* 0x040fec0000041808 */
[-C--:B------:R-:W-:Y:S06]  /*b120*/  HMMA.16816.F32.BF16 R12, R60, R54.reuse, R12 ;  /* 0x000000363c0c723c */ /* 0x080fec000004180c */
[C---:B------:R-:W-:Y:S01]  /*b130*/  HMMA.16816.F32.BF16 R16, R40.reuse, R54, R16 ;  /* 0x000000362810723c */ /* 0x040fe20000041810 */
[----:B------:R4:W3:Y:S05]  /*b140*/  LDSM.16.M88.4 R52, [R0+0x1a000] ;  /* 0x01a000000034783b */ /* 0x0008ea0000000200 */
[-C--:B--2---:R-:W-:Y:S06]  /*b150*/  HMMA.16816.F32.BF16 R20, R40, R64.reuse, R20 ;  /* 0x000000402814723c */ /* 0x084fec0000041814 */
[C---:B------:R-:W-:Y:S06]  /*b160*/  HMMA.16816.F32.BF16 R24, R60.reuse, R64, R24 ;  /* 0x000000403c18723c */ /* 0x040fec0000041818 */
[-C--:B------:R-:W-:Y:S01]  /*b170*/  HMMA.16816.F32.BF16 R28, R60, R66.reuse, R28 ;  /* 0x000000423c1c723c */ /* 0x080fe2000004181c */
[----:B------:R-:W2:Y:S05]  /*b180*/  LDSM.16.MT88.4 R60, [R3+0x3000] ;  /* 0x00300000033c783b */ /* 0x000eaa0000004200 */
[----:B------:R-:W-:Y:S01]  /*b190*/  HMMA.16816.F32.BF16 R32, R40, R66, R32 ;  /* 0x000000422820723c */ /* 0x000fe20000041820 */
[----:B------:R-:W-:Y:S01]  /*b1a0*/  LDSM.16.M88.4 R40, [R141+0x18000] ;  /* 0x018000008d28783b */ /* 0x000fe20000000200 */
[----:B----4-:R-:W-:Y:S03]  /*b1b0*/  IMAD.U32 R0, RZ, RZ, UR7 ;  /* 0x00000007ff007e24 */ /* 0x010fe6000f8e00ff */
[----:B------:R-:W-:Y:S01]  /*b1c0*/  LDSM.16.M88.4 R64, [R141+0x1a000] ;  /* 0x01a000008d40783b */ /* 0x000fe20000000200 */
[-C--:B-1----:R-:W-:Y:S06]  /*b1d0*/  HMMA.16816.F32.BF16 R4, R44, R56.reuse, R4 ;  /* 0x000000382c04723c */ /* 0x082fec0000041804 */
[C---:B------:R-:W-:Y:S06]  /*b1e0*/  HMMA.16816.F32.BF16 R8, R132.reuse, R56, R8 ;  /* 0x000000388408723c */ /* 0x040fec0000041808 */
[-C--:B------:R-:W-:Y:S06]  /*b1f0*/  HMMA.16816.F32.BF16 R12, R132, R58.reuse, R12 ;  /* 0x0000003a840c723c */ /* 0x080fec000004180c */
[C---:B------:R-:W-:Y:S01]  /*b200*/  HMMA.16816.F32.BF16 R16, R44.reuse, R58, R16 ;  /* 0x0000003a2c10723c */ /* 0x040fe20000041810 */
[----:B------:R1:W4:Y:S05]  /*b210*/  LDSM.16.MT88.4 R56, [R2+0x7800] ;  /* 0x007800000238783b */ /* 0x00032a0000004200 */
[-C--:B---3--:R-:W-:Y:S06]  /*b220*/  HMMA.16816.F32.BF16 R20, R44, R136.reuse, R20 ;  /* 0x000000882c14723c */ /* 0x088fec0000041814 */
[C---:B------:R-:W-:Y:S06]  /*b230*/  HMMA.16816.F32.BF16 R24, R132.reuse, R136, R24 ;  /* 0x000000888418723c */ /* 0x040fec0000041818 */
[-C--:B------:R-:W-:Y:S01]  /*b240*/  HMMA.16816.F32.BF16 R28, R132, R138.reuse, R28 ;  /* 0x0000008a841c723c */ /* 0x080fe2000004181c */
[----:B------:R3:W4:Y:S05]  /*b250*/  LDSM.16.MT88.4 R132, [R3+0x3800] ;  /* 0x003800000384783b */ /* 0x00072a0000004200 */
[----:B------:R-:W-:Y:S05]  /*b260*/  HMMA.16816.F32.BF16 R32, R44, R138, R32 ;  /* 0x0000008a2c20723c */ /* 0x000fea0000041820 */
[----:B-1----:R-:W-:Y:S01]  /*b270*/  @P0 VIADD R2, R242, 0xffffff80 ;  /* 0xffffff80f2020836 */ /* 0x002fe20000000000 */
[-C--:B------:R-:W-:Y:S06]  /*b280*/  HMMA.16816.F32.BF16 R4, R36, R48.reuse, R4 ;  /* 0x000000302404723c */ /* 0x080fec0000041804 */
[C---:B------:R-:W-:Y:S06]  /*b290*/  HMMA.16816.F32.BF16 R8, R52.reuse, R48, R8 ;  /* 0x000000303408723c */ /* 0x040fec0000041808 */
[-C--:B------:R-:W-:Y:S05]  /*b2a0*/  HMMA.16816.F32.BF16 R12, R52, R50.reuse, R12 ;  /* 0x00000032340c723c */ /* 0x080fea000004180c */
[----:B---3--:R-:W-:Y:S01]  /*b2b0*/  @P0 IMAD.WIDE R2, R2, R143, UR22 ;  /* 0x0000001602020e25 */ /* 0x008fe2000f8e028f */
[C---:B------:R-:W-:Y:S04]  /*b2c0*/  HMMA.16816.F32.BF16 R16, R36.reuse, R50, R16 ;  /* 0x000000322410723c */ /* 0x040fe80000041810 */
[----:B------:R-:W5:Y:S02]  /*b2d0*/  @P0 LDG.E R245, desc[UR18][R2.64] ;  /* 0x0000001202f50981 */ /* 0x000f64000c1e1900 */
[-C--:B--2---:R-:W-:Y:S02]  /*b2e0*/  HMMA.16816.F32.BF16 R20, R36, R60.reuse, R20 ;  /* 0x0000003c2414723c */ /* 0x084fe40000041814 */
[----:B------:R-:W5:Y:S04]  /*b2f0*/  @P0 LDG.E R246, desc[UR18][R2.64+0x20] ;  /* 0x0000201202f60981 */ /* 0x000f68000c1e1900 */
[C---:B------:R-:W-:Y:S01]  /*b300*/  HMMA.16816.F32.BF16 R24, R52.reuse, R60, R24 ;  /* 0x0000003c3418723c */ /* 0x040fe20000041818 */
[----:B------:R-:W5:Y:S04]  /*b310*/  @P0 LDG.E R243, desc[UR18][R2.64+0x100] ;  /* 0x0001001202f30981 */ /* 0x000f68000c1e1900 */
[----:B------:R1:W5:Y:S01]  /*b320*/  @P0 LDG.E R244, desc[UR18][R2.64+0x120] ;  /* 0x0001201202f40981 */ /* 0x000362000c1e1900 */
[-C--:B------:R-:W-:Y:S06]  /*b330*/  HMMA.16816.F32.BF16 R28, R52, R62.reuse, R28 ;  /* 0x0000003e341c723c */ /* 0x080fec000004181c */
[----:B------:R-:W-:Y:S06]  /*b340*/  HMMA.16816.F32.BF16 R32, R36, R62, R32 ;  /* 0x0000003e2420723c */ /* 0x000fec0000041820 */
[-C--:B----4-:R-:W-:Y:S01]  /*b350*/  HMMA.16816.F32.BF16 R4, R40, R56.reuse, R4 ;  /* 0x000000382804723c */ /* 0x090fe20000041804 */
[----:B------:R-:W-:Y:S05]  /*b360*/  IMAD.U32 R37, RZ, RZ, UR15 ;  /* 0x0000000fff257e24 */ /* 0x000fea000f8e00ff */
[C---:B------:R-:W-:Y:S05]  /*b370*/  HMMA.16816.F32.BF16 R8, R64.reuse, R56, R8 ;  /* 0x000000384008723c */ /* 0x040fea0000041808 */
[CC--:B------:R-:W-:Y:S01]  /*b380*/  LEA R36, P0, R37.reuse, R196.reuse, 0x2 ;  /* 0x000000c425247211 */ /* 0x0c0fe200078010ff */
[-C--:B------:R-:W-:Y:S05]  /*b390*/  HMMA.16816.F32.BF16 R12, R64, R58.reuse, R12 ;  /* 0x0000003a400c723c */ /* 0x080fea000004180c */
[CC--:B-1----:R-:W-:Y:S01]  /*b3a0*/  LEA R2, P1, R0.reuse, R196.reuse, 0x2 ;  /* 0x000000c400027211 */ /* 0x0c2fe200078210ff */
[C---:B------:R-:W-:Y:S05]  /*b3b0*/  HMMA.16816.F32.BF16 R16, R40.reuse, R58, R16 ;  /* 0x0000003a2810723c */ /* 0x040fea0000041810 */
[-C--:B------:R-:W-:Y:S01]  /*b3c0*/  LEA.HI.X.SX32 R3, R0, R197.reuse, 0x2, P1 ;  /* 0x000000c500037211 */ /* 0x080fe200008f16ff */
[-C--:B------:R-:W-:Y:S01]  /*b3d0*/  HMMA.16816.F32.BF16 R20, R40, R132.reuse, R20 ;  /* 0x000000842814723c */ /* 0x080fe20000041814 */
[----:B------:R-:W-:Y:S01]  /*b3e0*/  REDG.E.ADD.F32.FTZ.RN.STRONG.GPU desc[UR18][R196.64], R4 ;  /* 0x00000004c40079a6 */ /* 0x000fe2000c10f392 */
[----:B------:R-:W-:Y:S01]  /*b3f0*/  IMAD.U32 R0, RZ, RZ, UR8 ;  /* 0x00000008ff007e24 */ /* 0x000fe2000f8e00ff */
[----:B------:R-:W-:Y:S02]  /*b400*/  UIMAD UR8, UR6, 0x30, URZ ;  /* 0x00000030060878a4 */ /* 0x000fe4000f8e023f */
[-C--:B------:R-:W-:Y:S01]  /*b410*/  LEA.HI.X.SX32 R37, R37, R197.reuse, 0x2, P0 ;  /* 0x000000c525257211 */ /* 0x080fe200000f16ff */
[C---:B------:R-:W-:Y:S01]  /*b420*/  HMMA.16816.F32.BF16 R24, R64.reuse, R132, R24 ;  /* 0x000000844018723c */ /* 0x040fe20000041818 */
[----:B------:R1:W-:Y:S04]  /*b430*/  REDG.E.ADD.F32.FTZ.RN.STRONG.GPU desc[UR18][R2.64], R5 ;  /* 0x00000005020079a6 */ /* 0x0003e8000c10f392 */
[----:B------:R2:W-:Y:S01]  /*b440*/  REDG.E.ADD.F32.FTZ.RN.STRONG.GPU desc[UR18][R36.64], R6 ;  /* 0x00000006240079a6 */ /* 0x0005e2000c10f392 */
[-C--:B------:R-:W-:Y:S05]  /*b450*/  HMMA.16816.F32.BF16 R28, R64, R134.reuse, R28 ;  /* 0x00000086401c723c */ /* 0x080fea000004181c */
[CC--:B------:R-:W-:Y:S01]  /*b460*/  LEA R38, P1, R0.reuse, R196.reuse, 0x2 ;  /* 0x000000c400267211 */ /* 0x0c0fe200078210ff */
[----:B------:R-:W-:Y:S05]  /*b470*/  HMMA.16816.F32.BF16 R32, R40, R134, R32 ;  /* 0x000000862820723c */ /* 0x000fea0000041820 */
[-C--:B------:R-:W-:Y:S01]  /*b480*/  LEA.HI.X.SX32 R39, R0, R197.reuse, 0x2, P1 ;  /* 0x000000c500277211 */ /* 0x080fe200008f16ff */
[----:B------:R-:W-:Y:S01]  /*b490*/  IMAD.U32 R0, RZ, RZ, UR8 ;  /* 0x00000008ff007e24 */ /* 0x000fe2000f8e00ff */
[----:B------:R-:W-:Y:S01]  /*b4a0*/  UIMAD UR8, UR6, 0x48, URZ ;  /* 0x00000048060878a4 */ /* 0x000fe2000f8e023f */
[----:B------:R-:W-:Y:S01]  /*b4b0*/  IMAD.U32 R40, RZ, RZ, UR10 ;  /* 0x0000000aff287e24 */ /* 0x000fe2000f8e00ff */
[----:B------:R-:W-:Y:S01]  /*b4c0*/  UIMAD UR10, UR6, 0x38, URZ ;  /* 0x00000038060a78a4 */ /* 0x000fe2000f8e023f */
[----:B------:R3:W-:Y:S01]  /*b4d0*/  REDG.E.ADD.F32.FTZ.RN.STRONG.GPU desc[UR18][R38.64], R7 ;  /* 0x00000007260079a6 */ /* 0x0007e2000c10f392 */
        /* <DEDUP_REMOVED lines=8> */
[----:B------:R1:W-:Y:S04]  /*b560*/  REDG.E.ADD.F32.FTZ.RN.STRONG.GPU desc[UR18][R36.64], R8 ;  /* 0x00000008240079a6 */ /* 0x0003e8000c10f392 */
[----:B------:R2:W-:Y:S01]  /*b570*/  REDG.E.ADD.F32.FTZ.RN.STRONG.GPU desc[UR18][R4.64], R9 ;  /* 0x00000009040079a6 */ /* 0x0005e2000c10f392 */
[-C--:B---3--:R-:W-:Y:S01]  /*b580*/  LEA.HI.X.SX32 R7, R0, R197.reuse, 0x2, P0 ;  /* 0x000000c500077211 */ /* 0x088fe200000f16ff */
[----:B------:R-:W-:Y:S01]  /*b590*/  IMAD.U32 R0, RZ, RZ, UR8 ;  /* 0x00000008ff007e24 */ /* 0x000fe2000f8e00ff */
[----:B------:R-:W-:Y:S03]  /*b5a0*/  UIMAD UR8, UR6, 0x58, URZ ;  /* 0x00000058060878a4 */ /* 0x000fe6000f8e023f */
[----:B------:R3:W-:Y:S01]  /*b5b0*/  REDG.E.ADD.F32.FTZ.RN.STRONG.GPU desc[UR18][R6.64], R10 ;  /* 0x0000000a060079a6 */ /* 0x0007e2000c10f392 */
[----:B-1----:R-:W-:Y:S01]  /*b5c0*/  IMAD.U32 R36, RZ, RZ, UR10 ;  /* 0x0000000aff247e24 */ /* 0x002fe2000f8e00ff */
[----:B------:R-:W-:Y:S01]  /*b5d0*/  UIMAD UR10, UR6, 0x50, URZ ;  /* 0x00000050060a78a4 */ /* 0x000fe2000f8e023f */
[----:B--2---:R-:W-:Y:S03]  /*b5e0*/  IMAD.U32 R9, RZ, RZ, UR9 ;  /* 0x00000009ff097e24 */ /* 0x004fe6000f8e00ff */
[CC--:B------:R-:W-:Y:S01]  /*b5f0*/  LEA R4, P1, R36.reuse, R196.reuse, 0x2 ;  /* 0x000000c424047211 */ /* 0x0c0fe200078210ff */
[----:B------:R-:W-:Y:S03]  /*b600*/  UIMAD UR9, UR6, 0x68, URZ ;  /* 0x00000068060978a4 */ /* 0x000fe6000f8e023f */
[-C--:B------:R-:W-:Y:S02]  /*b610*/  LEA.HI.X.SX32 R5, R36, R197.reuse, 0x2, P1 ;  /* 0x000000c524057211 */ /* 0x080fe400008f16ff */
[CC--:B------:R-:W-:Y:S01]  /*b620*/  LEA R8, P0, R9.reuse, R196.reuse, 0x2 ;  /* 0x000000c409087211 */ /* 0x0c0fe200078010ff */
[----:B---3--:R-:W-:Y:S01]  /*b630*/  IMAD.U32 R10, RZ, RZ, UR10 ;  /* 0x0000000aff0a7e24 */ /* 0x008fe2000f8e00ff */
[CC--:B------:R-:W-:Y:S01]  /*b640*/  LEA R6, P1, R0.reuse, R196.reuse, 0x2 ;  /* 0x000000c400067211 */ /* 0x0c0fe200078210ff */
[----:B------:R1:W-:Y:S01]  /*b650*/  REDG.E.ADD.F32.FTZ.RN.STRONG.GPU desc[UR18][R4.64], R11 ;  /* 0x0000000b040079a6 */ /* 0x0003e2000c10f392 */
[-C--:B------:R-:W-:Y:S01]  /*b660*/  LEA.HI.X.SX32 R9, R9, R197.reuse, 0x2, P0 ;  /* 0x000000c509097211 */ /* 0x080fe200000f16ff */
[----:B------:R-:W-:Y:S01]  /*b670*/  UIMAD UR10, UR6, 0x60, URZ ;  /* 0x00000060060a78a4 */ /* 0x000fe2000f8e023f */
[-C--:B------:R-:W-:Y:S01]  /*b680*/  LEA.HI.X.SX32 R7, R0, R197.reuse, 0x2, P1 ;  /* 0x000000c500077211 */ /* 0x080fe200008f16ff */
[----:B------:R-:W-:Y:S04]  /*b690*/  LDSM.16.MT88.4 R36, [R181+0x1000] ;  /* 0x00100000b524783b */ /* 0x000fe80000004200 */
[----:B------:R2:W-:Y:S01]  /*b6a0*/  REDG.E.ADD.F32.FTZ.RN.STRONG.GPU desc[UR18][R8.64], R16 ;  /* 0x00000010080079a6 */ /* 0x0005e2000c10f392 */
[----:B------:R-:W-:Y:S03]  /*b6b0*/  IMAD.U32 R0, RZ, RZ, UR10 ;  /* 0x0000000aff007e24 */ /* 0x000fe6000f8e00ff */
[----:B------:R3:W-:Y:S01]  /*b6c0*/  REDG.E.ADD.F32.FTZ.RN.STRONG.GPU desc[UR18][R6.64], R17 ;  /* 0x00000011060079a6 */ /* 0x0007e2000c10f392 */
[CC--:B-1----:R-:W-:Y:S04]  /*b6d0*/  LEA R4, P0, R10.reuse, R196.reuse, 0x2 ;  /* 0x000000c40a047211 */ /* 0x0c2fe800078010ff */
[-C--:B------:R-:W-:Y:S01]  /*b6e0*/  LEA.HI.X.SX32 R5, R10, R197.reuse, 0x2, P0 ;  /* 0x000000c50a057211 */ /* 0x080fe200000f16ff */
[----:B--2---:R-:W-:Y:S04]  /*b6f0*/  IMAD.U32 R8, RZ, RZ, UR8 ;  /* 0x00000008ff087e24 */ /* 0x004fe8000f8e00ff */
[----:B------:R1:W-:Y:S01]  /*b700*/  REDG.E.ADD.F32.FTZ.RN.STRONG.GPU desc[UR18][R4.64], R18 ;  /* 0x00000012040079a6 */ /* 0x0003e2000c10f392 */
[----:B------:R-:W-:Y:S01]  /*b710*/  UIMAD UR8, UR6, 0x70, URZ ;  /* 0x00000070060878a4 */ /* 0x000fe2000f8e023f */
[----:B------:R-:W-:Y:S01]  /*b720*/  IMAD.U32 R9, RZ, RZ, UR9 ;  /* 0x00000009ff097e24 */ /* 0x000fe2000f8e00ff */
[----:B------:R-:W-:Y:S01]  /*b730*/  UIMAD UR6, UR6, 0x78, URZ ;  /* 0x00000078060678a4 */ /* 0x000fe2000f8e023f */
[CC--:B---3--:R-:W-:Y:S03]  /*b740*/  LEA R6, P0, R8.reuse, R196.reuse, 0x2 ;  /* 0x000000c408067211 */ /* 0x0c8fe600078010ff */
[----:B------:R-:W-:Y:S01]  /*b750*/  IMAD.U32 R10, RZ, RZ, UR8 ;  /* 0x00000008ff0a7e24 */ /* 0x000fe2000f8e00ff */
        /* <DEDUP_REMOVED lines=9> */
[----:B------:R-:W-:Y:S01]  /*b7f0*/  UIADD3 UR8, UR7, UR6, URZ ;  /* 0x0000000607087290 */ /* 0x000fe2000fffe03f */
[CC--:B--2---:R-:W-:Y:S02]  /*b800*/  LEA R6, P1, R10.reuse, R196.reuse, 0x2 ;  /* 0x000000c40a067211 */ /* 0x0c4fe400078210ff */
[----:B------:R-:W-:Y:S02]  /*b810*/  REDG.E.ADD.F32.FTZ.RN.STRONG.GPU desc[UR18][R8.64], R13 ;  /* 0x0000000d080079a6 */ /* 0x000fe4000c10f392 */
[-C--:B------:R-:W-:Y:S05]  /*b820*/  LEA.HI.X.SX32 R7, R10, R197.reuse, 0x2, P1 ;  /* 0x000000c50a077211 */ /* 0x080fea00008f16ff */
[----:B------:R2:W-:Y:S01]  /*b830*/  REDG.E.ADD.F32.FTZ.RN.STRONG.GPU desc[UR18][R6.64], R14 ;  /* 0x0000000e060079a6 */ /* 0x0005e2000c10f392 */
[CC--:B-1----:R-:W-:Y:S04]  /*b840*/  LEA R4, P0, R0.reuse, R196.reuse, 0x2 ;  /* 0x000000c400047211 */ /* 0x0c2fe800078010ff */
[-C--:B------:R-:W-:Y:S01]  /*b850*/  LEA.HI.X.SX32 R5, R0, R197.reuse, 0x2, P0 ;  /* 0x000000c500057211 */ /* 0x080fe200000f16ff */
[----:B------:R-:W-:Y:S01]  /*b860*/  IMAD.U32 R0, RZ, RZ, UR6 ;  /* 0x00000006ff007e24 */ /* 0x000fe2000f8e00ff */
[----:B------:R-:W-:Y:S03]  /*b870*/  UIADD3 UR6, UR7, UR8, URZ ;  /* 0x0000000807067290 */ /* 0x000fe6000fffe03f */
[----:B------:R1:W-:Y:S04]  /*b880*/  REDG.E.ADD.F32.FTZ.RN.STRONG.GPU desc[UR18][R4.64], R15 ;  /* 0x0000000f040079a6 */ /* 0x0003e8000c10f392 */
[----:B------:R-:W-:Y:S01]  /*b890*/  REDG.E.ADD.F32.FTZ.RN.STRONG.GPU desc[UR18][R196.64+0x80], R20 ;  /* 0x00008014c40079a6 */ /* 0x000fe2000c10f392 */
[CC--:B--2---:R-:W-:Y:S03]  /*b8a0*/  LEA R6, P0, R0.reuse, R196.reuse, 0x2 ;  /* 0x000000c400067211 */ /* 0x0c4fe600078010ff */
[----:B------:R2:W-:Y:S01]  /*b8b0*/  REDG.E.ADD.F32.FTZ.RN.STRONG.GPU desc[UR18][R2.64+0x80], R21 ;  /* 0x00008015020079a6 */ /* 0x0005e2000c10f392 */
[-C--:B------:R-:W-:Y:S01]  /*b8c0*/  LEA.HI.X.SX32 R7, R0, R197.reuse, 0x2, P0 ;  /* 0x000000c500077211 */ /* 0x080fe200000f16ff */
[----:B------:R-:W-:Y:S02]  /*b8d0*/  IMAD.U32 R0, RZ, RZ, UR6 ;  /* 0x00000006ff007e24 */ /* 0x000fe4000f8e00ff */
[----:B------:R-:W-:Y:S04]  /*b8e0*/  LDSM.16.MT88.4 R12, [R180+0x18000] ;  /* 0x01800000b40c783b */ /* 0x000fe80000004200 */
[----:B------:R3:W-:Y:S01]  /*b8f0*/  REDG.E.ADD.F32.FTZ.RN.STRONG.GPU desc[UR18][R6.64], R22 ;  /* 0x00000016060079a6 */ /* 0x0007e2000c10f392 */
[----:B-1----:R-:W-:Y:S01]  /*b900*/  IMAD.U32 R5, RZ, RZ, UR8 ;  /* 0x00000008ff057e24 */ /* 0x002fe2000f8e00ff */
[----:B------:R-:W-:Y:S04]  /*b910*/  UIADD3 UR8, UR7, UR6, URZ ;  /* 0x0000000607087290 */ /* 0x000fe8000fffe03f */
[CC--:B------:R-:W-:Y:S01]  /*b920*/  LEA R4, P0, R5.reuse, R196.reuse, 0x2 ;  /* 0x000000c405047211 */ /* 0x0c0fe200078010ff */
[----:B------:R-:W-:Y:S03]  /*b930*/  UIADD3 UR6, UR7, UR8, URZ ;  /* 0x0000000807067290 */ /* 0x000fe6000fffe03f */
[-C--:B------:R-:W-:Y:S02]  /*b940*/  LEA.HI.X.SX32 R5, R5, R197.reuse, 0x2, P0 ;  /* 0x000000c505057211 */ /* 0x080fe400000f16ff */
[CC--:B--2---:R-:W-:Y:S03]  /*b950*/  LEA R2, P0, R0.reuse, R196.reuse, 0x2 ;  /* 0x000000c400027211 */ /* 0x0c4fe600078010ff */
[----:B------:R1:W-:Y:S01]  /*b960*/  REDG.E.ADD.F32.FTZ.RN.STRONG.GPU desc[UR18][R4.64], R23 ;  /* 0x00000017040079a6 */ /* 0x0003e2000c10f392 */
[-C--:B------:R-:W-:Y:S01]  /*b970*/  LEA.HI.X.SX32 R3, R0, R197.reuse, 0x2, P0 ;  /* 0x000000c500037211 */ /* 0x080fe200000f16ff */
[----:B---3--:R-:W-:Y:S01]  /*b980*/  IMAD.U32 R6, RZ, RZ, UR8 ;  /* 0x00000008ff067e24 */ /* 0x008fe2000f8e00ff */
[----:B------:R-:W-:Y:S01]  /*b990*/  UIADD3 UR8, UR7, UR6, URZ ;  /* 0x0000000607087290 */ /* 0x000fe2000fffe03f */
[----:B------:R-:W-:Y:S01]  /*b9a0*/  IMAD.U32 R0, RZ, RZ, UR6 ;  /* 0x00000006ff007e24 */ /* 0x000fe2000f8e00ff */
[----:B------:R-:W-:Y:S02]  /*b9b0*/  LDSM.16.MT88.4 R20, [R180+0x14800] ;  /* 0x01480000b414783b */ /* 0x000fe40000004200 */
[----:B------:R-:W-:Y:S02]  /*b9c0*/  UIADD3 UR6, UR7, UR8, URZ ;  /* 0x0000000807067290 */ /* 0x000fe4000fffe03f */
[----:B------:R2:W-:Y:S02]  /*b9d0*/  REDG.E.ADD.F32.FTZ.RN.STRONG.GPU desc[UR18][R2.64], R24 ;  /* 0x00000018020079a6 */ /* 0x0005e4000c10f392 */
[----:B------:R-:W-:Y:S01]  /*b9e0*/  UIADD3 UR9, UR7, UR6, URZ ;  /* 0x0000000607097290 */ /* 0x000fe2000fffe03f */
[CC--:B-1----:R-:W-:Y:S04]  /*b9f0*/  LEA R4, P0, R6.reuse, R196.reuse, 0x2 ;  /* 0x000000c406047211 */ /* 0x0c2fe800078010ff */
[-C--:B------:R-:W-:Y:S01]  /*ba00*/  LEA.HI.X.SX32 R5, R6, R197.reuse, 0x2, P0 ;  /* 0x000000c506057211 */ /* 0x080fe200000f16ff */
[----:B------:R-:W-:Y:S01]  /*ba10*/  IMAD.U32 R6, RZ, RZ, UR8 ;  /* 0x00000008ff067e24 */ /* 0x000fe2000f8e00ff */
[----:B------:R-:W-:Y:S03]  /*ba20*/  UIADD3 UR8, UR7, UR9, URZ ;  /* 0x0000000907087290 */ /* 0x000fe6000fffe03f */
[----:B------:R1:W-:Y:S01]  /*ba30*/  REDG.E.ADD.F32.FTZ.RN.STRONG.GPU desc[UR18][R4.64], R25 ;  /* 0x00000019040079a6 */ /* 0x0003e2000c10f392 */
[CC--:B--2---:R-:W-:Y:S04]  /*ba40*/  LEA R2, P0, R0.reuse, R196.reuse, 0x2 ;  /* 0x000000c400027211 */ /* 0x0c4fe800078010ff */
[-C--:B------:R-:W-:Y:S01]  /*ba50*/  LEA.HI.X.SX32 R3, R0, R197.reuse, 0x2, P0 ;  /* 0x000000c500037211 */ /* 0x080fe200000f16ff */
[----:B------:R-:W-:Y:S01]  /*ba60*/  IMAD.U32 R0, RZ, RZ, UR6 ;  /* 0x00000006ff007e24 */ /* 0x000fe2000f8e00ff */
[----:B------:R-:W-:Y:S03]  /*ba70*/  UIADD3 UR6, UR7, UR8, URZ ;  /* 0x0000000807067290 */ /* 0x000fe6000fffe03f */
[----:B------:R2:W-:Y:S01]  /*ba80*/  REDG.E.ADD.F32.FTZ.RN.STRONG.GPU desc[UR18][R2.64], R26 ;  /* 0x0000001a020079a6 */ /* 0x0005e2000c10f392 */
[CC--:B-1----:R-:W-:Y:S04]  /*ba90*/  LEA R4, P0, R6.reuse, R196.reuse, 0x2 ;  /* 0x000000c406047211 */ /* 0x0c2fe800078010ff */
[-C--:B------:R-:W-:Y:S01]  /*baa0*/  LEA.HI.X.SX32 R5, R6, R197.reuse, 0x2, P0 ;  /* 0x000000c506057211 */ /* 0x080fe200000f16ff */
[----:B------:R-:W-:Y:S01]  /*bab0*/  IMAD.U32 R6, RZ, RZ, UR9 ;  /* 0x00000009ff067e24 */ /* 0x000fe2000f8e00ff */
[----:B------:R-:W-:Y:S03]  /*bac0*/  UIADD3 UR9, UR7, UR6, URZ ;  /* 0x0000000607097290 */ /* 0x000fe6000fffe03f */
[----:B------:R1:W-:Y:S01]  /*bad0*/  REDG.E.ADD.F32.FTZ.RN.STRONG.GPU desc[UR18][R4.64], R27 ;  /* 0x0000001b040079a6 */ /* 0x0003e2000c10f392 */
[CC--:B--2---:R-:W-:Y:S03]  /*bae0*/  LEA R2, P0, R0.reuse, R196.reuse, 0x2 ;  /* 0x000000c400027211 */ /* 0x0c4fe600078010ff */
[----:B------:R-:W-:Y:S01]  /*baf0*/  LDSM.16.MT88.4 R24, [R181+0x800] ;  /* 0x00080000b518783b */ /* 0x000fe20000004200 */
[-C--:B------:R-:W-:Y:S01]  /*bb00*/  LEA.HI.X.SX32 R3, R0, R197.reuse, 0x2, P0 ;  /* 0x000000c500037211 */ /* 0x080fe200000f16ff */
[----:B------:R-:W-:Y:S01]  /*bb10*/  IMAD.U32 R0, RZ, RZ, UR8 ;  /* 0x00000008ff007e24 */ /* 0x000fe2000f8e00ff */
[----:B------:R-:W-:Y:S03]  /*bb20*/  UIADD3 UR8, UR7, UR9, URZ ;  /* 0x0000000907087290 */ /* 0x000fe6000fffe03f */
[----:B------:R2:W-:Y:S03]  /*bb30*/  REDG.E.ADD.F32.FTZ.RN.STRONG.GPU desc[UR18][R2.64], R32 ;  /* 0x00000020020079a6 */ /* 0x0005e6000c10f392 */
[----:B------:R-:W-:Y:S01]  /*bb40*/  IMAD.U32 R7, RZ, RZ, UR8 ;  /* 0x00000008ff077e24 */ /* 0x000fe2000f8e00ff */
[CC--:B-1----:R-:W-:Y:S04]  /*bb50*/  LEA R4, P0, R6.reuse, R196.reuse, 0x2 ;  /* 0x000000c406047211 */ /* 0x0c2fe800078010ff */
[-C--:B------:R-:W-:Y:S01]  /*bb60*/  LEA.HI.X.SX32 R5, R6, R197.reuse, 0x2, P0 ;  /* 0x000000c506057211 */ /* 0x080fe200000f16ff */
[----:B------:R-:W-:Y:S01]  /*bb70*/  IMAD.U32 R6, RZ, RZ, UR6 ;  /* 0x00000006ff067e24 */ /* 0x000fe2000f8e00ff */
[----:B------:R-:W-:Y:S02]  /*bb80*/  UIADD3 UR6, UR7, UR8, URZ ;  /* 0x0000000807067290 */ /* 0x000fe4000fffe03f */
[----:B------:R-:W-:Y:S01]  /*bb90*/  UIADD3 UR8, UR13, -0x1, URZ ;  /* 0xffffffff0d087890 */ /* 0x000fe2000fffe03f */
        /* <DEDUP_REMOVED lines=25> */
[----:B------:R-:W-:Y:S01]  /*bd30*/  @UP3 UIADD3 UR7, UP1, UR22, -0x200, URZ ;  /* 0xfffffe0016073890 */ /* 0x000fe2000ff3e03f */
[----:B------:R-:W-:Y:S01]  /*bd40*/  PLOP3.LUT P1, PT, PT, PT, UP0, 0x80, 0x0 ;  /* 0x000000000000781c */ /* 0x000fe20003f2f008 */
[----:B------:R-:W-:Y:S01]  /*bd50*/  REDG.E.ADD.F32.FTZ.RN.STRONG.GPU desc[UR18][R4.64], R30 ;  /* 0x0000001e040079a6 */ /* 0x000fe2000c10f392 */
[----:B------:R-:W-:Y:S01]  /*bd60*/  @UP3 UIADD3 UR26, UP0, UR26, -0x200, URZ ;  /* 0xfffffe001a1a3890 */ /* 0x000fe2000ff1e03f */
[C---:B------:R-:W-:Y:S01]  /*bd70*/  LEA R2, P0, R3.reuse, R196, 0x2 ;  /* 0x000000c403027211 */ /* 0x040fe200078010ff */
[----:B------:R-:W-:Y:S01]  /*bd80*/  @UP3 UIADD3.X UR6, UR23, -0x1, URZ, UP1, !UPT ;  /* 0xffffffff17063890 */ /* 0x000fe20008ffe43f */
[----:B------:R-:W1:Y:S01]  /*bd90*/  LDSM.16.MT88.4 R4, [R180+0x14000] ;  /* 0x01400000b404783b */ /* 0x000e620000004200 */
[----:B------:R-:W-:Y:S01]  /*bda0*/  @UP3 UIADD3.X UR25, UR25, -0x1, URZ, UP0, !UPT ;  /* 0xffffffff19193890 */ /* 0x000fe200087fe43f */
[----:B------:R-:W-:Y:S01]  /*bdb0*/  LEA.HI.X.SX32 R3, R3, R197, 0x2, P0 ;  /* 0x000000c503037211 */ /* 0x000fe200000f16ff */
[----:B------:R-:W-:Y:S01]  /*bdc0*/  UMOV UR13, UR8 ;  /* 0x00000008000d7c82 */ /* 0x000fe20008000000 */
[----:B------:R-:W-:Y:S01]  /*bdd0*/  PLOP3.LUT P0, PT, PT, PT, UP2, 0x80, 0x0 ;  /* 0x000000000000781c */ /* 0x000fe20003f0f028 */
[----:B------:R-:W-:Y:S01]  /*bde0*/  @UP3 UMOV UR22, UR7 ;  /* 0x0000000700163c82 */ /* 0x000fe20008000000 */
[----:B------:R-:W-:Y:S01]  /*bdf0*/  @UP3 UMOV UR23, UR6 ;  /* 0x0000000600173c82 */ /* 0x000fe20008000000 */
        /* <DEDUP_REMOVED lines=260> */
.L_x_1917:
        /* <DEDUP_REMOVED lines=24> */
.L_x_1918:
        /* <DEDUP_REMOVED lines=47> */
.L_x_1920:
[----:B------:R-:W-:Y:S05]  /*d2b0*/  BSYNC B0 ;  /* 0x0000000000007941 */ /* 0x000fea0003800000 */
.L_x_1919:
        /* <DEDUP_REMOVED lines=14> */
.L_x_1922:
[----:B------:R-:W-:Y:S05]  /*d3a0*/  BSYNC B0 ;  /* 0x0000000000007941 */ /* 0x000fea0003800000 */
.L_x_1921:
        /* <DEDUP_REMOVED lines=15> */
.L_x_1924:
[----:B------:R-:W-:Y:S05]  /*d4a0*/  BSYNC B0 ;  /* 0x0000000000007941 */ /* 0x000fea0003800000 */
.L_x_1923:
        /* <DEDUP_REMOVED lines=14> */
.L_x_1926:
[----:B------:R-:W-:Y:S05]  /*d590*/  BSYNC B0 ;  /* 0x0000000000007941 */ /* 0x000fea0003800000 */
.L_x_1925:
        /* <DEDUP_REMOVED lines=27> */
.L_x_1928:
[----:B------:R-:W-:Y:S05]  /*d750*/  BSYNC B0 ;  /* 0x0000000000007941 */ /* 0x000fea0003800000 */
.L_x_1927:
        /* <DEDUP_REMOVED lines=14> */
.L_x_1930:
[----:B------:R-:W-:Y:S05]  /*d840*/  BSYNC B0 ;  /* 0x0000000000007941 */ /* 0x000fea0003800000 */
.L_x_1929:
        /* <DEDUP_REMOVED lines=14> */
.L_x_1932:
[----:B------:R-:W-:Y:S05]  /*d930*/  BSYNC B0 ;  /* 0x0000000000007941 */ /* 0x000fea0003800000 */
.L_x_1931:
        /* <DEDUP_REMOVED lines=12> */
.L_x_1879:
[----:B------:R-:W-:Y:S05]  /*da00*/  BSYNC B1 ;  /* 0x0000000000017941 */ /* 0x000fea0003800000 */
.L_x_1857:
        /* <DEDUP_REMOVED lines=11> */
.L_x_1933:
[----:B------:R-:W-:Y:S05]  /*dac0*/  EXIT ;  /* 0x000000000000794d */ /* 0x000fea0003800000 */
.L_x_1935:
        /* <DEDUP_REMOVED lines=11> */
.L_x_2491:


//--------------------- .text._ZN5flash44flash_bwd_dq_dk_dv_loop_seqk_parallel_kernelI23Flash_bwd_kernel_traitsILi64ELi128ELi128ELi8ELi4ELi4ELi4ELb0ELb0EN7cutlass10bfloat16_tE19Flash_kernel_traitsILi64ELi128ELi128ELi8ES3_EELb0ELb0ELb1ELb0ELb0ELb0ELb1EEEvNS_16Flash_bwd_paramsE --------------------------
	.section	.text._ZN5flash44flash_bwd_dq_dk_dv_loop_seqk_parallel_kernelI23Flash_bwd_kernel_traitsILi64ELi128ELi128ELi8ELi4ELi4ELi4ELb0ELb0EN7cutlass10bfloat16_tE19Flash_kernel_traitsILi64ELi128ELi128ELi8ES3_EELb0ELb0ELb1ELb0ELb0ELb0ELb1EEEvNS_16Flash_bwd_paramsE,"ax",@progbits
	.align	128
        .global         _ZN5flash44flash_bwd_dq_dk_dv_loop_seqk_parallel_kernelI23Flash_bwd_kernel_traitsILi64ELi128ELi128ELi8ELi4ELi4ELi4ELb0ELb0EN7cutlass10bfloat16_tE19Flash_kernel_traitsILi64ELi128ELi128ELi8ES3_EELb0ELb0ELb1ELb0ELb0ELb0ELb1EEEvNS_16Flash_bwd_paramsE
        .type           _ZN5flash44flash_bwd_dq_dk_dv_loop_seqk_parallel_kernelI23Flash_bwd_kernel_traitsILi64ELi128ELi128ELi8ELi4ELi4ELi4ELb0ELb0EN7cutlass10bfloat16_tE19Flash_kernel_traitsILi64ELi128ELi128ELi8ES3_EELb0ELb0ELb1ELb0ELb0ELb0ELb1EEEvNS_16Flash_bwd_paramsE,@function
        .size           _ZN5flash44flash_bwd_dq_dk_dv_loop_seqk_parallel_kernelI23Flash_bwd_kernel_traitsILi64ELi128ELi128ELi8ELi4ELi4ELi4ELb0ELb0EN7cutlass10bfloat16_tE19Flash_kernel_traitsILi64ELi128ELi128ELi8ES3_EELb0ELb0ELb1ELb0ELb0ELb0ELb1EEEvNS_16Flash_bwd_paramsE,(.L_x_2492 - _ZN5flash44flash_bwd_dq_dk_dv_loop_seqk_parallel_kernelI23Flash_bwd_kernel_traitsILi64ELi128ELi128ELi8ELi4ELi4ELi4ELb0ELb0EN7cutlass10bfloat16_tE19Flash_kernel_traitsILi64ELi128ELi128ELi8ES3_EELb0ELb0ELb1ELb0ELb0ELb0ELb1EEEvNS_16Flash_bwd_paramsE)
        .other          _ZN5flash44flash_bwd_dq_dk_dv_loop_seqk_parallel_kernelI23Flash_bwd_kernel_traitsILi64ELi128ELi128ELi8ELi4ELi4ELi4ELb0ELb0EN7cutlass10bfloat16_tE19Flash_kernel_traitsILi64ELi128ELi128ELi8ES3_EELb0ELb0ELb1ELb0ELb0ELb0ELb1EEEvNS_16Flash_bwd_paramsE,@"STO_CUDA_ENTRY STV_DEFAULT"
_ZN5flash44flash_bwd_dq_dk_dv_loop_seqk_parallel_kernelI23Flash_bwd_kernel_traitsILi64ELi128ELi128ELi8ELi4ELi4ELi4ELb0ELb0EN7cutlass10bfloat16_tE19Flash_kernel_traitsILi64ELi128ELi128ELi8ES3_EELb0ELb0ELb1ELb0ELb0ELb0ELb1EEEvNS_16Flash_bwd_paramsE:
.text._ZN5flash44flash_bwd_dq_dk_dv_loop_seqk_parallel_kernelI23Flash_bwd_kernel_traitsILi64ELi128ELi128ELi8ELi4ELi4ELi4ELb0ELb0EN7cutlass10bfloat16_tE19Flash_kernel_traitsILi64ELi128ELi128ELi8ES3_EELb0ELb0ELb1ELb0ELb0ELb0ELb1EEEvNS_16Flash_bwd_paramsE:
        /* <DEDUP_REMOVED lines=24> */
[----:B------:R-:W-:Y:S02]  /*0180*/  LEA.HI R3, R14, R15, RZ, 0x4 ;  /* 0x0000000f0e037211 */ /* 0x000fe400078f20ff */
[--C-:B------:R-:W-:Y:S01]  /*0190*/  SHF.R.S32.HI R6, RZ, 0x5, R5.reuse ;  /* 0x00000005ff067819 */ /* 0x100fe20000011405 */
[----:B----4-:R-:W-:Y:S01]  /*01a0*/  USHF.L.U32 UR5, UR49, 0x7, URZ ;  /* 0x0000000731057899 */ /* 0x010fe2000800063f */
[----:B------:R-:W-:Y:S02]  /*01b0*/  SHF.R.S32.HI R0, RZ, 0x1f, R5 ;  /* 0x0000001fff007819 */ /* 0x000fe40000011405 */
[----:B------:R-:W-:Y:S02]  /*01c0*/  SHF.R.S32.HI R4, RZ, 0x4, R3 ;  /* 0x00000004ff047819 */ /* 0x000fe40000011403 */
[----:B------:R-:W-:-:S02]  /*01d0*/  LEA.HI R0, R0, R6, RZ, 0x2 ;  /* 0x0000000600007211 */ /* 0x000fc400078f10ff */
[C---:B------:R-:W-:Y:S02]  /*01e0*/  LEA.HI R2, R3.reuse, R4, RZ, 0x1 ;  /* 0x0000000403027211 */ /* 0x040fe400078f08ff */
        /* <DEDUP_REMOVED lines=27> */
[----:B------:R-:W-:Y:S01]  /*03a0*/  LEA.HI R13, R9, R4, RZ, 0x3 ;  /* 0x00000004090d7211 */ /* 0x000fe200078f18ff */
[----:B------:R-:W-:Y:S01]  /*03b0*/  IMAD.SHL.U32 R9, R12, 0x10, RZ ;  /* 0x000000100c097824 */ /* 0x000fe200078e00ff */
[----:B------:R-:W-:Y:S01]  /*03c0*/  LEA.HI R10, R7, R2, RZ, 0x2 ;  /* 0x00000002070a7211 */ /* 0x000fe200078f10ff */
[----:B------:R-:W-:Y:S01]  /*03d0*/  IMAD.SHL.U32 R3, R3, 0x8, RZ ;  /* 0x0000000803037824 */ /* 0x000fe200078e00ff */
[----:B------:R-:W-:Y:S02]  /*03e0*/  LOP3.LUT R2, R13, 0xfffffff8, RZ, 0xc0, !PT ;  /* 0xfffffff80d027812 */ /* 0x000fe400078ec0ff */
[----:B------:R-:W-:-:S02]  /*03f0*/  LOP3.LUT P4, RZ, R0, 0x2, RZ, 0xc0, !PT ;  /* 0x0000000200ff7812 */ /* 0x000fc4000788c0ff */
[C---:B------:R-:W-:Y:S01]  /*0400*/  LOP3.LUT P3, RZ, R0.reuse, 0x4, RZ, 0xc0, !PT ;  /* 0x0000000400ff7812 */ /* 0x040fe2000786c0ff */
[----:B------:R-:W-:Y:S01]  /*0410*/  IMAD.SHL.U32 R0, R0, 0x40, RZ ;  /* 0x0000004000007824 */ /* 0x000fe200078e00ff */
[----:B------:R-:W-:Y:S01]  /*0420*/  LEA.HI R6, R14, R15, RZ, 0x7 ;  /* 0x0000000f0e067211 */ /* 0x000fe200078f38ff */
[----:B------:R-:W-:Y:S01]  /*0430*/  IMAD.IADD R14, R4, 0x1, -R2 ;  /* 0x00000001040e7824 */ /* 0x000fe200078e0a02 */
[----:B------:R-:W-:Y:S01]  /*0440*/  LOP3.LUT R2, R5, 0xfffffe00, R3, 0xf8, !PT ;  /* 0xfffffe0005027812 */ /* 0x000fe200078ef803 */
[----:B------:R-:W-:Y:S01]  /*0450*/  IMAD.SHL.U32 R4, R12, 0x200, RZ ;  /* 0x000002000c047824 */ /* 0x000fe200078e00ff */
[----:B------:R-:W-:Y:S02]  /*0460*/  LOP3.LUT R0, R0, 0x1c0, RZ, 0xc0, !PT ;  /* 0x000001c000007812 */ /* 0x000fe400078ec0ff */
[----:B------:R-:W-:Y:S01]  /*0470*/  SHF.R.S32.HI R3, RZ, 0x7, R6 ;  /* 0x00000007ff037819 */ /* 0x000fe20000011406 */
[----:B------:R1:W-:Y:S01]  /*0480*/  STL [R1+0x40], R2 ;  /* 0x0000400201007387 */ /* 0x0003e20000100800 */
[----:B------:R-:W-:-:S02]  /*0490*/  LOP3.LUT R187, R0, 0x8, R17, 0xf8, !PT ;  /* 0x0000000800bb7812 */ /* 0x000fc400078ef811 */
[----:B------:R-:W-:Y:S02]  /*04a0*/  SHF.R.U32.HI R5, RZ, 0x3, R0 ;  /* 0x00000003ff057819 */ /* 0x000fe40000011600 */
[----:B------:R-:W-:Y:S02]  /*04b0*/  LOP3.LUT R7, R8, 0x1, RZ, 0xc0, !PT ;  /* 0x0000000108077812 */ /* 0x000fe400078ec0ff */
[----:B------:R-:W-:Y:S02]  /*04c0*/  LOP3.LUT R187, R187, R5, RZ, 0x3c, !PT ;  /* 0x00000005bbbb7212 */ /* 0x000fe400078e3cff */
[----:B------:R-:W-:Y:S01]  /*04d0*/  ISETP.NE.U32.AND P0, PT, R7, 0x1, PT ;  /* 0x000000010700780c */ /* 0x000fe20003f05070 */
[----:B------:R-:W-:Y:S01]  /*04e0*/  IMAD.SHL.U32 R7, R14, 0x40, RZ ;  /* 0x000000400e077824 */ /* 0x000fe200078e00ff */
[----:B------:R-:W-:Y:S02]  /*04f0*/  SEL R188, R236, 0xffffffe0, !P4 ;  /* 0xffffffe0ecbc7807 */ /* 0x000fe40006000000 */
[----:B------:R-:W-:-:S02]  /*0500*/  R2P PR, R8, 0x6 ;  /* 0x0000000608007804 */ /* 0x000fc40000000000 */
[----:B------:R-:W-:-:S03]  /*0510*/  SEL R234, R234, 0x10, !P0 ;  /* 0x00000010eaea7807 */ /* 0x000fc60004000000 */
[----:B------:R-:W-:Y:S01]  /*0520*/  SEL R236, R236, 0xffffffe0, !P1 ;  /* 0xffffffe0ecec7807 */ /* 0x000fe20004800000 */
[----:B-1----:R-:W-:-:S05]  /*0530*/  IMAD.SHL.U32 R2, R11, 0x10, RZ ;  /* 0x000000100b027824 */ /* 0x002fca00078e00ff */
[----:B------:R-:W-:Y:S01]  /*0540*/  LOP3.LUT R6, R0, 0x30, R2, 0xf8, !PT ;  /* 0x0000003000067812 */ /* 0x000fe200078ef802 */
[----:B------:R-:W-:Y:S01]  /*0550*/  IMAD R0, R3, 0x1000, R4 ;  /* 0x0000100003007824 */ /* 0x000fe200078e0204 */
[----:B------:R-:W-:Y:S02]  /*0560*/  LEA.HI.SX32 R2, R10, R2, 0x1e ;  /* 0x000000020a027211 */ /* 0x000fe400078ff2ff */
[----:B------:R-:W-:Y:S01]  /*0570*/  LOP3.LUT R6, R6, 0x8, R17, 0xf8, !PT ;  /* 0x0000000806067812 */ /* 0x000fe200078ef811 */
[----:B------:R-:W-:Y:S01]  /*0580*/  IMAD.IADD R187, R0, 0x1, R187 ;  /* 0x0000000100bb7824 */ /* 0x000fe200078e02bb */
[----:B------:R-:W-:Y:S01]  /*0590*/  LOP3.LUT R0, R16, 0x7ffffffc, RZ, 0xc0, !PT ;  /* 0x7ffffffc10007812 */ /* 0x000fe200078ec0ff */
[----:B------:R1:W-:Y:S01]  /*05a0*/  STL [R1+0x28], R2 ;  /* 0x0000280201007387 */ /* 0x0003e20000100800 */
[----:B------:R-:W-:Y:S01]  /*05b0*/  LOP3.LUT R5, R4, R6, R5, 0xf6, !PT ;  /* 0x0000000604057212 */ /* 0x000fe200078ef605 */
[C---:B------:R-:W-:Y:S02]  /*05c0*/  IMAD.SHL.U32 R4, R15.reuse, 0x2, RZ ;  /* 0x000000020f047824 */ /* 0x040fe400078e00ff */
[----:B------:R-:W-:-:S02]  /*05d0*/  IMAD.IADD R0, R15, 0x1, -R0 ;  /* 0x000000010f007824 */ /* 0x000fc400078e0a00 */
[----:B------:R-:W-:Y:S01]  /*05e0*/  IMAD.SHL.U32 R187, R187, 0x2, RZ ;  /* 0x00000002bbbb7824 */ /* 0x000fe200078e00ff */
[----:B------:R-:W-:-:S05]  /*05f0*/  LOP3.LUT R4, R4, 0x6, RZ, 0xc0, !PT ;  /* 0x0000000604047812 */ /* 0x000fca00078ec0ff */
[----:B------:R-:W-:-:S05]  /*0600*/  IMAD R6, R3, 0x40, R4 ;  /* 0x0000004003067824 */ /* 0x000fca00078e0204 */
[----:B------:R2:W-:Y:S01]  /*0610*/  STL [R1+0x44], R6 ;  /* 0x0000440601007387 */ /* 0x0005e20000100800 */
[----:B-1----:R-:W-:Y:S02]  /*0620*/  IMAD.SHL.U32 R2, R8, 0x40, RZ ;  /* 0x0000004008027824 */ /* 0x002fe400078e00ff */
[----:B------:R-:W-:-:S03]  /*0630*/  IMAD.SHL.U32 R8, R0, 0x2, RZ ;  /* 0x0000000200087824 */ /* 0x000fc600078e00ff */
[----:B------:R-:W-:Y:S01]  /*0640*/  LOP3.LUT R0, R2, 0x1c0, RZ, 0xc0, !PT ;  /* 0x000001c002007812 */ /* 0x000fe200078ec0ff */
[C---:B------:R-:W-:Y:S02]  /*0650*/  IMAD.SHL.U32 R2, R3.reuse, 0x8, RZ ;  /* 0x0000000803027824 */ /* 0x040fe400078e00ff */
[----:B------:R-:W-:Y:S01]  /*0660*/  IMAD R4, R3, 0x2000, R8 ;  /* 0x0000200003047824 */ /* 0x000fe200078e0208 */
[----:B------:R-:W-:Y:S02]  /*0670*/  SHF.R.U32.HI R3, RZ, 0x3, R0 ;  /* 0x00000003ff037819 */ /* 0x000fe40000011600 */
[----:B------:R-:W-:Y:S01]  /*0680*/  LOP3.LUT R2, R2, 0x8, RZ, 0xc0, !PT ;  /* 0x0000000802027812 */ /* 0x000fe200078ec0ff */
[----:B------:R-:W-:-:S03]  /*0690*/  IMAD R4, R11, 0x400, R4 ;  /* 0x000004000b047824 */ /* 0x000fc600078e0204 */
[----:B------:R-:W-:Y:S02]  /*06a0*/  LOP3.LUT R10, R2, 0x10, R9, 0xf8, !PT ;  /* 0x00000010020a7812 */ /* 0x000fe400078ef809 */
[CC--:B--2---:R-:W-:Y:S02]  /*06b0*/  LOP3.LUT R6, R3.reuse, R0.reuse, RZ, 0xfc, !PT ;  /* 0x0000000003067212 */ /* 0x0c4fe400078efcff */
[----:B------:R-:W-:Y:S01]  /*06c0*/  LOP3.LUT R9, R3, R0, R2, 0x1e, !PT ;  /* 0x0000000003097212 */ /* 0x000fe200078e1e02 */
[----:B------:R-:W-:Y:S01]  /*06d0*/  IMAD R0, R11, 0x400, R8 ;  /* 0x000004000b007824 */ /* 0x000fe200078e0208 */
[----:B------:R-:W-:Y:S01]  /*06e0*/  LOP3.LUT R2, R7, 0x1c0, RZ, 0xc0, !PT ;  /* 0x000001c007027812 */ /* 0x000fe200078ec0ff */
[----:B------:R-:W-:Y:S02]  /*06f0*/  IMAD.IADD R233, R6, 0x1, R4 ;  /* 0x0000000106e97824 */ /* 0x000fe400078e0204 */
[----:B------:R-:W-:Y:S01]  /*0700*/  IMAD.SHL.U32 R6, R12, 0x8, RZ ;  /* 0x000000080c067824 */ /* 0x000fe200078e00ff */
[----:B------:R-:W-:Y:S01]  /*0710*/  SHF.R.U32.HI R3, RZ, 0x3, R2 ;  /* 0x00000003ff037819 */ /* 0x000fe20000011602 */
[----:B------:R-:W-:Y:S01]  /*0720*/  IMAD.SHL.U32 R4, R13, 0x40, RZ ;  /* 0x000000400d047824 */ /* 0x000fe200078e00ff */
[----:B------:R-:W-:Y:S01]  /*0730*/  LEA R233, R233, UR4, 0x1 ;  /* 0x00000004e9e97c11 */ /* 0x000fe2000f8e08ff */
[----:B------:R-:W-:Y:S01]  /*0740*/  IMAD.IADD R9, R0, 0x1, R9 ;  /* 0x0000000100097824 */ /* 0x000fe200078e0209 */
[----:B------:R-:W-:-:S02]  /*0750*/  LOP3.LUT R6, R2, 0x8, R6, 0xf8, !PT ;  /* 0x0000000802067812 */ /* 0x000fc400078ef806 */
[----:B------:R-:W-:Y:S01]  /*0760*/  LOP3.LUT R0, R4, 0xfffffe00, RZ, 0xc0, !PT ;  /* 0xfffffe0004007812 */ /* 0x000fe200078ec0ff */
[----:B------:R-:W-:Y:S01]  /*0770*/  IMAD.IADD R235, R233, 0x1, R234 ;  /* 0x00000001e9eb7824 */ /* 0x000fe200078e02ea */
[----:B------:R-:W-:Y:S01]  /*0780*/  LOP3.LUT R2, R3, R10, R2, 0x1e, !PT ;  /* 0x0000000a03027212 */ /* 0x000fe200078e1e02 */
[----:B------:R-:W-:Y:S01]  /*0790*/  IMAD.IADD R239, R233, 0x1, R236 ;  /* 0x00000001e9ef7824 */ /* 0x000fe200078e02ec */
[----:B------:R-:W-:Y:S01]  /*07a0*/  LOP3.LUT R3, R6, R3, RZ, 0x3c, !PT ;  /* 0x0000000306037212 */ /* 0x000fe200078e3cff */
[----:B------:R-:W-:Y:S01]  /*07b0*/  IMAD R4, R11, 0x400, R0 ;  /* 0x000004000b047824 */ /* 0x000fe200078e0200 */
[----:B------:R-:W-:Y:S01]  /*07c0*/  LOP3.LUT R192, R2, R0, RZ, 0xfc, !PT ;  /* 0x0000000002c07212 */ /* 0x000fe200078efcff */
[----:B------:R-:W-:Y:S01]  /*07d0*/  IMAD.U32 R0, RZ, RZ, UR6 ;  /* 0x00000006ff007e24 */ /* 0x000fe2000f8e00ff */
[----:B------:R-:W-:Y:S01]  /*07e0*/  USHF.R.S32.HI UR6, URZ, 0x1f, UR49 ;  /* 0x0000001f3f067899 */ /* 0x000fe20008011431 */
[----:B------:R-:W-:Y:S01]  /*07f0*/  IMAD.U32 R2, RZ, RZ, UR5 ;  /* 0x00000005ff027e24 */ /* 0x000fe2000f8e00ff */
[----:B------:R-:W-:Y:S01]  /*0800*/  USHF.R.S32.HI UR5, URZ, 0x1f, UR58 ;  /* 0x0000001f3f057899 */ /* 0x000fe2000801143a */
[----:B------:R-:W-:-:S02]  /*0810*/  IMAD.MOV.U32 R0, RZ, RZ, 0x40 ;  /* 0x00000040ff007424 */ /* 0x000fc400078e00ff */
[----:B------:R-:W-:Y:S02]  /*0820*/  IMAD.IADD R193, R4, 0x1, R3 ;  /* 0x0000000104c17824 */ /* 0x000fe400078e0203 */
        /* <DEDUP_REMOVED lines=11> */
[----:B------:R-:W-:Y:S01]  /*08e0*/  LEA R3, R5, UR4, 0x1 ;  /* 0x0000000405037c11 */ /* 0x000fe2000f8e08ff */
[--C-:B------:R-:W-:Y:S01]  /*08f0*/  IMAD.IADD R6, R0, 0x1, R8.reuse ;  /* 0x0000000100067824 */ /* 0x100fe200078e0208 */
[----:B------:R-:W-:Y:S01]  /*0900*/  STL [R1+0x48], R8 ;  /* 0x0000480801007387 */ /* 0x000fe20000100800 */
[----:B------:R-:W-:Y:S01]  /*0910*/  IMAD.IADD R7, R236, 0x1, R8 ;  /* 0x00000001ec077824 */ /* 0x000fe200078e0208 */
[----:B------:R-:W-:Y:S01]  /*0920*/  UIADD3 UR5, UR4, 0xc000, URZ ;  /* 0x0000c00004057890 */ /* 0x000fe2000fffe03f */
[C---:B------:R-:W-:Y:S01]  /*0930*/  VIADD R11, R8.reuse, 0x420 ;  /* 0x00000420080b7836 */ /* 0x040fe20000000000 */
[----:B------:R-:W-:Y:S01]  /*0940*/  STL [R1+0x5c], R6 ;  /* 0x00005c0601007387 */ /* 0x000fe20000100800 */
[----:B------:R-:W-:-:S02]  /*0950*/  IMAD.IADD R5, R8, 0x1, R2 ;  /* 0x0000000108057824 */ /* 0x000fc400078e0202 */
[C---:B------:R-:W-:Y:S01]  /*0960*/  VIADD R4, R8.reuse, 0x2020 ;  /* 0x0000202008047836 */ /* 0x040fe20000000000 */
[----:B------:R1:W-:Y:S01]  /*0970*/  STL [R1+0x78], R7 ;  /* 0x0000780701007387 */ /* 0x0003e20000100800 */
[C---:B------:R-:W-:Y:S02]  /*0980*/  @P1 VIADD R11, R8.reuse, 0x3e0 ;  /* 0x000003e0080b1836 */ /* 0x040fe40000000000 */
[C---:B------:R-:W-:Y:S01]  /*0990*/  VIADD R10, R8.reuse, 0x2420 ;  /* 0x00002420080a7836 */ /* 0x040fe20000000000 */
[----:B------:R-:W-:Y:S01]  /*09a0*/  STL [R1+0x58], R5 ;  /* 0x0000580501007387 */ /* 0x000fe20000100800 */
[C---:B------:R-:W-:Y:S02]  /*09b0*/  @P1 VIADD R4, R8.reuse, 0x1fe0 ;  /* 0x00001fe008041836 */ /* 0x040fe40000000000 */
[C---:B------:R-:W-:Y:S01]  /*09c0*/  VIADD R9, R8.reuse, 0x2040 ;  /* 0x0000204008097836 */ /* 0x040fe20000000000 */
[----:B------:R-:W-:Y:S01]  /*09d0*/  STL [R1+0x64], R11 ;  /* 0x0000640b01007387 */ /* 0x000fe20000100800 */
[----:B------:R-:W-:-:S02]  /*09e0*/  @P1 VIADD R10, R8, 0x23e0 ;  /* 0x000023e0080a1836 */ /* 0x000fc40000000000 */
[----:B------:R-:W-:Y:S01]  /*09f0*/  @P2 VIADD R9, R8, 0x1fc0 ;  /* 0x00001fc008092836 */ /* 0x000fe20000000000 */
[----:B------:R-:W-:Y:S01]  /*0a00*/  STL [R1+0x4c], R4 ;  /* 0x00004c0401007387 */ /* 0x000fe20000100800 */
[C---:B------:R-:W-:Y:S02]  /*0a10*/  IMAD.IADD R186, R189.reuse, 0x1, R186 ;  /* 0x00000001bdba7824 */ /* 0x040fe400078e02ba */
[----:B------:R-:W-:Y:S01]  /*0a20*/  IMAD.IADD R234, R234, 0x1, R232 ;  /* 0x00000001eaea7824 */ /* 0x000fe200078e02e8 */
[----:B------:R-:W-:Y:S01]  /*0a30*/  STL [R1+0x60], R10 ;  /* 0x0000600a01007387 */ /* 0x000fe20000100800 */
[----:B------:R-:W-:Y:S02]  /*0a40*/  IMAD.IADD R189, R189, 0x1, R188 ;  /* 0x00000001bdbd7824 */ /* 0x000fe400078e02bc */
[----:B------:R-:W-:Y:S01]  /*0a50*/  IMAD.IADD R237, R236, 0x1, R232 ;  /* 0x00000001eced7824 */ /* 0x000fe200078e02e8 */
[----:B------:R-:W-:Y:S01]  /*0a60*/  STL [R1+0x54], R9 ;  /* 0x0000540901007387 */ /* 0x000fe20000100800 */
[----:B------:R-:W-:-:S02]  /*0a70*/  IMAD.IADD R188, R188, 0x1, R186 ;  /* 0x00000001bcbc7824 */ /* 0x000fc400078e02ba */
        /* <DEDUP_REMOVED lines=12> */
.L_x_2014:
        /* <DEDUP_REMOVED lines=67> */
.L_x_1936:
        /* <DEDUP_REMOVED lines=16> */
[----:B------:R-:W-:Y:S01]  /*1070*/  UIADD3 UR9, UR15, 0x80, UR32 ;  /* 0x000000800f097890 */ /* 0x000fe2000fffe020 */
[----:B------:R-:W-:Y:S01]  /*1080*/  @!UP2 ULDC.64 UR12, c[0x0][0x418] ;  /* 0x00010600000caab9 */ /* 0x000fe20000000a00 */
[----:B------:R-:W-:Y:S01]  /*1090*/  ULDC.64 UR30, c[0x0][0x240] ;  /* 0x00009000001e7ab9 */ /* 0x000fe20000000a00 */
[----:B------:R-:W-:Y:S01]  /*10a0*/  @!UP2 UIMAD.WIDE.U32 UR44, UR49, UR12, URZ ;  /* 0x0000000c312ca2a5 */ /* 0x000fe2000f8e003f */
[----:B------:R-:W-:-:S03]  /*10b0*/  ULDC UR60, c[0x0][0x2d4] ;  /* 0x0000b500003c7ab9 */ /* 0x000fc60000000800 */
[----:B------:R-:W-:Y:S01]  /*10c0*/  @UP1 ULDC.64 UR26, c[0x0][0x248] ;  /* 0x00009200001a1ab9 */ /* 0x000fe20000000a00 */
[----:B------:R-:W-:Y:S02]  /*10d0*/  UIMAD.WIDE.U32 UR18, UR6, UR30, URZ ;  /* 0x0000001e061272a5 */ /* 0x000fe4000f8e003f */
[----:B------:R-:W-:Y:S01]  /*10e0*/  USHF.R.S32.HI UR36, URZ, 0x1f, UR60 ;  /* 0x0000001f3f247899 */ /* 0x000fe2000801143c */
[----:B-1----:R-:W-:Y:S01]  /*10f0*/  IABS R6, R7 ;  /* 0x0000000700067213 */ /* 0x002fe20000000000 */
[----:B------:R-:W-:Y:S01]  /*1100*/  USHF.L.U32 UR14, UR49, 0x7, URZ ;  /* 0x00000007310e7899 */ /* 0x000fe2000800063f */
[----:B------:R-:W-:Y:S01]  /*1110*/  ISETP.NE.AND P3, PT, R7, RZ, PT ;  /* 0x000000ff0700720c */ /* 0x000fe20003f65270 */
[----:B------:R-:W-:Y:S01]  /*1120*/  USEL UR57, UR24, UR18, !UP2 ;  /* 0x0000001218397287 */ /* 0x000fe2000d000000 */
[----:B------:R-:W1:Y:S01]  /*1130*/  I2F.RP R4, R6 ;  /* 0x0000000600047306 */ /* 0x000e620000209400 */
[----:B------:R-:W-:Y:S01]  /*1140*/  ULDC UR48, c[0x0][0x2dc] ;  /* 0x0000b70000307ab9 */ /* 0x000fe20000000800 */
[----:B------:R-:W-:Y:S01]  /*1150*/  ULDC UR40, c[0x0][0x270] ;  /* 0x00009c0000287ab9 */ /* 0x000fe20000000800 */
[----:B------:R-:W-:-:S02]  /*1160*/  USEL UR35, UR14, URZ, UP0 ;  /* 0x0000003f0e237287 */ /* 0x000fc40008000000 */
[----:B--2---:R-:W-:Y:S02]  /*1170*/  UIMAD.WIDE.U32 UR38, UR7, UR16, URZ ;  /* 0x00000010072672a5 */ /* 0x004fe4000f8e003f */
[----:B------:R-:W-:Y:S02]  /*1180*/  USHF.L.U64.HI UR22, UR49, 0x7, UR59 ;  /* 0x0000000731167899 */ /* 0x000fe4000801023b */
[----:B------:R-:W-:Y:S02]  /*1190*/  UIMAD UR52, UR7, UR17, UR39 ;  /* 0x00000011073472a4 */ /* 0x000fe4000f8e0227 */
[----:B------:R-:W-:Y:S01]  /*11a0*/  @!UP2 UIMAD UR7, UR59, UR12, URZ ;  /* 0x0000000c3b07a2a4 */ /* 0x000fe2000f8e023f */
[----:B------:R-:W-:Y:S02]  /*11b0*/  @UP2 ULDC.64 UR16, c[0x0][0x420] ;  /* 0x0001080000102ab9 */ /* 0x000fe40000000a00 */
[----:B------:R-:W-:Y:S01]  /*11c0*/  ULDC UR12, c[0x0][0x394] ;  /* 0x0000e500000c7ab9 */ /* 0x000fe20000000800 */
[----:B-1----:R-:W1:Y:S01]  /*11d0*/  MUFU.RCP R4, R4 ;  /* 0x0000000400047308 */ /* 0x002e620000001000 */
[----:B------:R-:W-:-:S02]  /*11e0*/  @!UP2 UIMAD UR28, UR49, UR13, UR7 ;  /* 0x0000000d311ca2a4 */ /* 0x000fc4000f8e0207 */
[----:B------:R-:W-:Y:S02]  /*11f0*/  UIADD3 UR7, UR15, 0x7f, URZ ;  /* 0x0000007f0f077890 */ /* 0x000fe4000fffe03f */
[----:B------:R-:W-:Y:S02]  /*1200*/  UIADD3 UR12, UR9, UR12, -UR8 ;  /* 0x0000000c090c7290 */ /* 0x000fe4000fffe808 */
[----:B------:R-:W-:Y:S02]  /*1210*/  USHF.R.S32.HI UR13, URZ, 0x1f, UR7 ;  /* 0x0000001f3f0d7899 */ /* 0x000fe40008011407 */
[----:B------:R-:W-:Y:S02]  /*1220*/  @UP1 UIADD3 UR9, UR23, UR34, URZ ;  /* 0x0000002217091290 */ /* 0x000fe4000fffe03f */
[----:B------:R-:W-:Y:S02]  /*1230*/  ULEA.HI UR33, UR13, UR7, URZ, 0x7 ;  /* 0x000000070d217291 */ /* 0x000fe4000f8f383f */
[----:B------:R-:W-:-:S02]  /*1240*/  UIADD3 UR7, UR12, 0x7f, URZ ;  /* 0x0000007f0c077890 */ /* 0x000fc4000fffe03f */
[----:B------:R-:W-:Y:S01]  /*1250*/  @UP1 UIMAD.WIDE.U32 UR12, UR9, UR26, URZ ;  /* 0x0000001a090c12a5 */ /* 0x000fe2000f8e003f */
[----:B-1----:R-:W-:Y:S01]  /*1260*/  VIADD R4, R4, 0xffffffe ;  /* 0x0ffffffe04047836 */ /* 0x002fe20000000000 */
[----:B------:R-:W-:Y:S02]  /*1270*/  @UP1 UIMAD UR9, UR9, UR27, URZ ;  /* 0x0000001b090912a4 */ /* 0x000fe4000f8e023f */
[----:B------:R-:W-:Y:S01]  /*1280*/  @UP2 UIMAD.WIDE.U32 UR46, UR6, UR16, URZ ;  /* 0x00000010062e22a5 */ /* 0x000fe2000f8e003f */
[----:B------:R-:W1:Y:S01]  /*1290*/  F2I.FTZ.U32.TRUNC.NTZ R5, R4 ;  /* 0x0000000400057305 */ /* 0x000e62000021f000 */
[----:B------:R-:W-:Y:S02]  /*12a0*/  @UP1 UIADD3 UR43, UR13, UR9, URZ ;  /* 0x000000090d2b1290 */ /* 0x000fe4000fffe03f */
[----:B------:R-:W-:Y:S01]  /*12b0*/  USHF.R.S32.HI UR9, URZ, 0x1f, UR7 ;  /* 0x0000001f3f097899 */ /* 0x000fe20008011407 */
[----:B------:R-:W-:Y:S01]  /*12c0*/  ULDC.U8 UR39, c[0x0][0x3d8] ;  /* 0x0000f60000277ab9 */ /* 0x000fe20000000000 */
[----:B------:R-:W-:-:S02]  /*12d0*/  ULDC.U8 UR16, c[0x0][0x480] ;  /* 0x0001200000107ab9 */ /* 0x000fc40000000000 */
[----:B------:R-:W-:Y:S02]  /*12e0*/  ULEA.HI UR24, UR9, UR7, URZ, 0x7 ;  /* 0x0000000709187291 */ /* 0x000fe4000f8f383f */
[----:B------:R-:W-:Y:S02]  /*12f0*/  UISETP.NE.AND UP3, UPT, UR39, URZ, UPT ;  /* 0x0000003f2700728c */ /* 0x000fe4000bf65270 */
[----:B------:R-:W-:Y:S02]  /*1300*/  UIMAD UR7, UR36, UR49, URZ ;  /* 0x00000031240772a4 */ /* 0x000fe4000f8e023f */
[----:B------:R-:W-:Y:S01]  /*1310*/  @UP2 UIMAD UR51, UR6, UR17, UR47 ;  /* 0x00000011063322a4 */ /* 0x000fe2000f8e022f */
[----:B-1----:R-:W-:Y:S01]  /*1320*/  IMAD.MOV R0, RZ, RZ, -R5 ;  /* 0x000000ffff007224 */ /* 0x002fe200078e0a05 */
[----:B------:R-:W-:Y:S01]  /*1330*/  UIMAD UR14, UR6, UR31, URZ ;  /* 0x0000001f060e72a4 */ /* 0x000fe2000f8e023f */
[----:B------:R-:W-:Y:S01]  /*1340*/  IMAD.MOV.U32 R4, RZ, RZ, RZ ;  /* 0x000000ffff047224 */ /* 0x000fe200078e00ff */
[----:B------:R-:W-:Y:S01]  /*1350*/  @UP1 UMOV UR41, UR12 ;  /* 0x0000000c00291c82 */ /* 0x000fe20008000000 */
[----:B------:R-:W-:Y:S01]  /*1360*/  IMAD R0, R0, R6, RZ ;  /* 0x0000000600007224 */ /* 0x000fe200078e02ff */
[----:B------:R-:W-:-:S02]  /*1370*/  UISETP.NE.AND UP6, UPT, UR16, URZ, UPT ;  /* 0x0000003f1000728c */ /* 0x000fc4000bfc5270 */
[----:B------:R-:W-:Y:S01]  /*1380*/  UIMAD.WIDE UR12, UR48, UR40, URZ ;  /* 0x00000028300c72a5 */ /* 0x000fe2000f8e023f */
[----:B------:R-:W-:Y:S01]  /*1390*/  IMAD.HI.U32 R0, R5, R0, R4 ;  /* 0x0000000005007227 */ /* 0x000fe200078e0004 */
[----:B------:R-:W-:Y:S02]  /*13a0*/  UIMAD.WIDE.U32 UR16, UR49, UR60, URZ ;  /* 0x0000003c311072a5 */ /* 0x000fe4000f8e003f */
[----:B------:R-:W-:Y:S02]  /*13b0*/  UIMAD UR7, UR59, UR60, UR7 ;  /* 0x0000003c3b0772a4 */ /* 0x000fe4000f8e0207 */
[----:B------:R-:W-:Y:S01]  /*13c0*/  UIADD3 UR50, UR25, UR20, URZ ;  /* 0x0000001419327290 */ /* 0x000fe2000fffe03f */
[----:B------:R-:W-:Y:S01]  /*13d0*/  IMAD.HI.U32 R0, R0, R2, RZ ;  /* 0x0000000200007227 */ /* 0x000fe200078e00ff */
[----:B------:R-:W-:Y:S02]  /*13e0*/  USEL UR25, UR22, URZ, UP0 ;  /* 0x0000003f16197287 */ /* 0x000fe40008000000 */
[----:B------:R-:W-:-:S02]  /*13f0*/  @UP2 UIADD3 UR50, UR19, UR14, URZ ;  /* 0x0000000e13322290 */ /* 0x000fc4000fffe03f */
[----:B------:R-:W-:Y:S01]  /*1400*/  IADD3 R4, -R0, RZ, RZ ;  /* 0x000000ff00047210 */ /* 0x000fe20007ffe1ff */
[----:B------:R-:W-:Y:S02]  /*1410*/  UIMAD.WIDE.U32 UR18, UR12, UR16, URZ ;  /* 0x000000100c1272a5 */ /* 0x000fe4000f8e003f */
[----:B------:R-:W-:Y:S02]  /*1420*/  UIMAD UR22, UR13, UR16, URZ ;  /* 0x000000100d1672a4 */ /* 0x000fe4000f8e023f */
[C---:B------:R-:W-:Y:S01]  /*1430*/  IMAD R2, R6.reuse, R4, R2 ;  /* 0x0000000406027224 */ /* 0x040fe200078e0202 */
[----:B------:R-:W-:Y:S01]  /*1440*/  UIADD3 UR16, UR17, UR7, URZ ;  /* 0x0000000711107290 */ /* 0x000fe2000fffe03f */
[----:B------:R-:W-:Y:S01]  /*1450*/  ULDC UR37, c[0x0][0x2c4] ;  /* 0x0000b10000257ab9 */ /* 0x000fe20000000800 */
[----:B------:R-:W-:Y:S02]  /*1460*/  USHF.R.S32.HI UR9, URZ, 0x7, UR33 ;  /* 0x000000073f097899 */ /* 0x000fe40008011421 */
[----:B------:R-:W-:Y:S01]  /*1470*/  ISETP.GT.U32.AND P1, PT, R6, R2, PT ;  /* 0x000000020600720c */ /* 0x000fe20003f24070 */
[----:B------:R-:W-:-:S02]  /*1480*/  USHF.R.S32.HI UR7, URZ, 0x7, UR24 ;  /* 0x000000073f077899 */ /* 0x000fc40008011418 */
[----:B------:R-:W-:Y:S02]  /*1490*/  @UP3 UIMAD UR20, UR49, UR37, URZ ;  /* 0x00000025311432a4 */ /* 0x000fe4000f8e023f */
[----:B------:R-:W-:Y:S02]  /*14a0*/  UISETP.LT.AND UP0, UPT, UR9, UR7, UPT ;  /* 0x000000070900728c */ /* 0x000fe4000bf01270 */
[----:B------:R-:W-:Y:S02]  /*14b0*/  @UP3 USEL UR17, UR20, UR6, !UP2 ;  /* 0x0000000614113287 */ /* 0x000fe4000d000000 */
[----:B------:R-:W-:Y:S02]  /*14c0*/  @!UP3 UIMAD UR20, UR49, UR40, UR58 ;  /* 0x000000283114b2a4 */ /* 0x000fe4000f8e023a */
[----:B------:R-:W-:Y:S02]  /*14d0*/  USEL UR40, UR9, UR7, UP0 ;  /* 0x0000000709287287 */ /* 0x000fe40008000000 */
[----:B------:R-:W-:Y:S01]  /*14e0*/  @!P1 IMAD.IADD R2, R2, 0x1, -R6 ;  /* 0x0000000102029824 */ /* 0x000fe200078e0a06 */
[----:B------:R-:W-:Y:S01]  /*14f0*/  @UP3 ULDC UR14, c[0x0][0x2e4] ;  /* 0x0000b900000e3ab9 */ /* 0x000fe20000000800 */
[----:B------:R-:W-:Y:S01]  /*1500*/  @!UP2 UIADD3 UR51, UR45, UR28, URZ ;  /* 0x0000001c2d33a290 */ /* 0x000fe2000fffe03f */
[----:B------:R-:W-:Y:S01]  /*1510*/  @!P1 VIADD R0, R0, 0x1 ;  /* 0x0000000100009836 */ /* 0x000fe20000000000 */
[----:B------:R-:W-:Y:S01]  /*1520*/  ULEA UR7, UR40, 0xffffff80, 0x7 ;  /* 0xffffff8028077891 */ /* 0x000fe2000f8e383f */
[----:B------:R-:W-:Y:S01]  /*1530*/  ISETP.GE.U32.AND P0, PT, R2, R6, PT ;  /* 0x000000060200720c */ /* 0x000fe20003f06070 */
[----:B------:R-:W-:Y:S01]  /*1540*/  @UP3 UIMAD UR28, UR58, UR14, UR17 ;  /* 0x0000000e3a1c32a4 */ /* 0x000fe2000f8e0211 */
[----:B------:R-:W-:Y:S01]  /*1550*/  LOP3.LUT R2, R7, UR58, RZ, 0x3c, !PT ;  /* 0x0000003a07027c12 */ /* 0x000fe2000f8e3cff */
[----:B------:R-:W-:Y:S01]  /*1560*/  UIMAD UR14, UR12, UR16, UR22 ;  /* 0x000000100c0e72a4 */ /* 0x000fe2000f8e0216 */
[----:B------:R-:W-:Y:S01]  /*1570*/  PLOP3.LUT P1, PT, PT, PT, UP1, 0x80, 0x0 ;  /* 0x000000000000781c */ /* 0x000fe20003f2f018 */
[----:B------:R-:W-:Y:S01]  /*1580*/  UIMAD.WIDE.U32 UR16, UR12, UR6, URZ ;  /* 0x000000060c1072a5 */ /* 0x000fe2000f8e003f */
[----:B------:R-:W-:Y:S01]  /*1590*/  ISETP.GE.AND P2, PT, R2, RZ, PT ;  /* 0x000000ff0200720c */ /* 0x000fe20003f46270 */
[----:B------:R-:W-:-:S02]  /*15a0*/  @!UP3 UIMAD UR28, UR20, UR37, URZ ;  /* 0x00000025141cb2a4 */ /* 0x000fc4000f8e023f */
[----:B------:R-:W-:Y:S02]  /*15b0*/  USHF.R.S32.HI UR20, URZ, 0x1f, UR7 ;  /* 0x0000001f3f147899 */ /* 0x000fe40008011407 */
[----:B------:R-:W-:Y:S02]  /*15c0*/  UIADD3 UR9, UP0, UR7, UR35, URZ ;  /* 0x0000002307097290 */ /* 0x000fe4000ff1e03f */
[----:B------:R-:W-:Y:S01]  /*15d0*/  UIMAD UR39, UR58, UR48, URZ ;  /* 0x000000303a2772a4 */ /* 0x000fe2000f8e023f */
[----:B------:R-:W-:Y:S01]  /*15e0*/  @P0 IADD3 R0, R0, 0x1, RZ ;  /* 0x0000000100000810 */ /* 0x000fe20007ffe0ff */
[----:B------:R-:W-:Y:S01]  /*15f0*/  UIADD3 UR48, UR19, UR14, URZ ;  /* 0x0000000e13307290 */ /* 0x000fe2000fffe03f */
[----:B------:R-:W-:Y:S01]  /*1600*/  PLOP3.LUT P0, PT, PT, PT, UP3, 0x80, 0x0 ;  /* 0x000000000000781c */ /* 0x000fe20003f0f038 */
[----:B------:R-:W-:Y:S02]  /*1610*/  USEL UR56, UR18, UR16, !UP2 ;  /* 0x0000001012387287 */ /* 0x000fe4000d000000 */
[----:B------:R-:W-:Y:S01]  /*1620*/  UIMAD UR14, UR13, UR6, URZ ;  /* 0x000000060d0e72a4 */ /* 0x000fe2000f8e023f */
[----:B------:R-:W-:Y:S01]  /*1630*/  IMAD.MOV.U32 R12, RZ, RZ, R0 ;  /* 0x000000ffff0c7224 */ /* 0x000fe200078e0000 */
[----:B------:R-:W-:-:S02]  /*1640*/  UIADD3.X UR16, UR20, UR25, URZ, UP0, !UPT ;  /* 0x0000001914107290 */ /* 0x000fc400087fe43f */
[----:B------:R-:W-:Y:S02]  /*1650*/  UIMAD UR13, UR13, UR9, URZ ;  /* 0x000000090d0d72a4 */ /* 0x000fe4000f8e023f */
[----:B------:R-:W-:Y:S01]  /*1660*/  @UP1 UIADD3 UR29, UR23, UR34, URZ ;  /* 0x00000022171d1290 */ /* 0x000fe2000fffe03f */
[----:B------:R-:W-:Y:S01]  /*1670*/  @!P2 IADD3 R12, -R12, RZ, RZ ;  /* 0x000000ff0c0ca210 */ /* 0x000fe20007ffe1ff */
[----:B------:R-:W-:Y:S01]  /*1680*/  @UP1 ULDC.64 UR24, c[0x0][0x250] ;  /* 0x0000940000181ab9 */ /* 0x000fe20000000a00 */
[----:B------:R-:W-:Y:S01]  /*1690*/  UIMAD.WIDE.U32 UR36, UR12, UR9, URZ ;  /* 0x000000090c2472a5 */ /* 0x000fe2000f8e003f */
[----:B------:R-:W-:Y:S01]  /*16a0*/  @!P3 LOP3.LUT R12, RZ, R7, RZ, 0x33, !PT ;  /* 0x00000007ff0cb212 */ /* 0x000fe200078e33ff */
[----:B------:R-:W-:Y:S02]  /*16b0*/  UIMAD UR9, UR12, UR16, UR13 ;  /* 0x000000100c0972a4 */ /* 0x000fe4000f8e020d */
[----:B------:R-:W-:Y:S02]  /*16c0*/  @UP1 UIMAD.WIDE.U32 UR12, UR29, UR24, URZ ;  /* 0x000000181d0c12a5 */ /* 0x000fe4000f8e003f */
[----:B------:R-:W-:-:S02]  /*16d0*/  @UP2 UIADD3 UR48, UR17, UR14, URZ ;  /* 0x0000000e11302290 */ /* 0x000fc4000fffe03f */
[----:B------:R-:W-:Y:S02]  /*16e0*/  @UP1 UIMAD UR14, UR29, UR25, URZ ;  /* 0x000000191d0e12a4 */ /* 0x000fe4000f8e023f */
[----:B------:R-:W-:Y:S02]  /*16f0*/  USEL UR54, UR52, URZ, UP6 ;  /* 0x0000003f34367287 */ /* 0x000fe4000b000000 */
        /* <DEDUP_REMOVED lines=19> */
.L_x_1938:
        /* <DEDUP_REMOVED lines=13> */
.L_x_1939:
        /* <DEDUP_REMOVED lines=11> */
.L_x_1940:
[----:B------:R-:W-:Y:S02]  /*19b0*/  ULDC UR6, c[0x0][0x270] ;  /* 0x00009c0000067ab9 */ /* 0x000fe40000000800 */
[----:B------:R-:W-:-:S04]  /*19c0*/  UIMAD UR6, UR49, UR6, UR58 ;  /* 0x00000006310672a4 */ /* 0x000fc8000f8e023a */
[----:B------:R-:W-:-:S12]  /*19d0*/  UIMAD UR6, UR6, UR60, URZ ;  /* 0x0000003c060672a4 */ /* 0x000fd8000f8e023f */
.L_x_1941:
[----:B------:R-:W1:Y:S01]  /*19e0*/  S2R R25, SR_TID.X ;  /* 0x0000000000197919 */ /* 0x000e620000002100 */
[----:B------:R-:W2:Y:S01]  /*19f0*/  LDC.64 R4, c[0x0][0x420] ;  /* 0x00010800ff047b82 */ /* 0x000ea20000000a00 */
[----:B------:R-:W-:Y:S01]  /*1a00*/  SHF.R.S32.HI R247, RZ, 0x1f, R246 ;  /* 0x0000001ffff77819 */ /* 0x000fe200000114f6 */
[----:B------:R-:W-:Y:S01]  /*1a10*/  USHF.R.S32.HI UR22, URZ, 0x1f, UR58 ;  /* 0x0000001f3f167899 */ /* 0x000fe2000801143a */
[----:B------:R-:W-:Y:S01]  /*1a20*/  BSSY B1, `(.L_x_1937) ;  /* 0x0000bbd000017945 */ /* 0x000fe20003800000 */
[----:B------:R-:W-:Y:S01]  /*1a30*/  UIADD3 UR37, UR7, UR6, URZ ;  /* 0x0000000607257290 */ /* 0x000fe2000fffe03f */
[----:B------:R-:W-:Y:S01]  /*1a40*/  ULDC UR12, c[0x0][0x2dc] ;  /* 0x0000b700000c7ab9 */ /* 0x000fe20000000800 */
[----:B------:R-:W-:Y:S01]  /*1a50*/  ULDC UR13, c[0x0][0x270] ;  /* 0x00009c00000d7ab9 */ /* 0x000fe20000000800 */
[----:B------:R-:W-:Y:S01]  /*1a60*/  UIADD3 UR6, UR7, UR28, URZ ;  /* 0x0000001c07067290 */ /* 0x000fe2000fffe03f */
[----:B------:R-:W-:Y:S01]  /*1a70*/  ULDC.64 UR16, c[0x0][0x428] ;  /* 0x00010a0000107ab9 */ /* 0x000fe20000000a00 */
[----:B------:R-:W-:-:S02]  /*1a80*/  UIMAD UR12, UR12, UR13, URZ ;  /* 0x0000000d0c0c72a4 */ /* 0x000fc4000f8e023f */
[----:B------:R-:W-:Y:S01]  /*1a90*/  UIADD3 UR14, -UR8, UR15, UR32 ;  /* 0x0000000f080e7290 */ /* 0x000fe2000fffe120 */
[----:B------:R-:W-:Y:S01]  /*1aa0*/  ULDC.64 UR28, c[0x0][0x2b0] ;  /* 0x0000ac00001c7ab9 */ /* 0x000fe20000000a00 */
[----:B------:R-:W-:Y:S01]  /*1ab0*/  UIMAD UR13, UR22, UR16, URZ ;  /* 0x00000010160d72a4 */ /* 0x000fe2000f8e023f */
[----:B------:R-:W-:Y:S01]  /*1ac0*/  ULDC UR46, c[0x0][0x398] ;  /* 0x0000e600002e7ab9 */ /* 0x000fe20000000800 */
[----:B------:R-:W-:Y:S02]  /*1ad0*/  UIMAD.WIDE UR28, UR6, 0x4, UR28 ;  /* 0x00000004061c78a5 */ /* 0x000fe4000f8e021c */
[----:B------:R-:W-:Y:S01]  /*1ae0*/  UIADD3 UR6, UR14, -UR46, URZ ;  /* 0x8000002e0e067290 */ /* 0x000fe2000fffe03f */
[----:B------:R-:W-:Y:S01]  /*1af0*/  ULDC.64 UR18, c[0x0][0x258] ;  /* 0x0000960000127ab9 */ /* 0x000fe20000000a00 */
[----:B------:R-:W-:Y:S01]  /*1b00*/  UIMAD UR13, UR58, UR17, UR13 ;  /* 0x000000113a0d72a4 */ /* 0x000fe2000f8e020d */
[----:B------:R-:W-:Y:S01]  /*1b10*/  ULDC.64 UR44, c[0x0][0x210] ;  /* 0x00008400002c7ab9 */ /* 0x000fe20000000a00 */
[----:B-1----:R-:W-:-:S04]  /*1b20*/  SHF.R.S32.HI R26, RZ, 0x1f, R25 ;  /* 0x0000001fff1a7819 */ /* 0x002fc80000011419 */
[CC--:B------:R-:W-:Y:S02]  /*1b30*/  LEA.HI R0, R26.reuse, R25.reuse, RZ, 0x3 ;  /* 0x000000191a007211 */ /* 0x0c0fe400078f18ff */
[----:B------:R-:W-:Y:S02]  /*1b40*/  LEA.HI R11, R26, R25, RZ, 0x5 ;  /* 0x000000191a0b7211 */ /* 0x000fe400078f28ff */
[----:B------:R-:W-:-:S04]  /*1b50*/  SHF.R.S32.HI R0, RZ, 0x3, R0 ;  /* 0x00000003ff007819 */ /* 0x000fc80000011400 */
[----:B------:R-:W-:Y:S02]  /*1b60*/  SHF.R.S32.HI R24, RZ, 0x1f, R0 ;  /* 0x0000001fff187819 */ /* 0x000fe40000011400 */
[----:B------:R-:W-:-:S04]  /*1b70*/  IADD3 R2, P0, R0, UR7, RZ ;  /* 0x0000000700027c10 */ /* 0x000fc8000ff1e0ff */
[----:B------:R-:W-:Y:S01]  /*1b80*/  IADD3.X R7, R24, UR20, RZ, P0, !PT ;  /* 0x0000001418077c10 */ /* 0x000fe200087fe4ff */
[----:B------:R-:W-:Y:S01]  /*1b90*/  IMAD.WIDE.U32 R8, R2, UR30, R246 ;  /* 0x0000001e02087c25 */ /* 0x000fe2000f8e00f6 */
[----:B------:R-:W-:Y:S01]  /*1ba0*/  IADD3 R6, P0, R246, UR9, RZ ;  /* 0x00000009f6067c10 */ /* 0x000fe2000ff1e0ff */
[----:B------:R-:W-:Y:S02]  /*1bb0*/  USHF.L.U32 UR9, UR12, 0x7, URZ ;  /* 0x000000070c097899 */ /* 0x000fe4000800063f */
[----:B------:R-:W-:Y:S02]  /*1bc0*/  IMAD R7, R7, UR30, RZ ;  /* 0x0000001e07077c24 */ /* 0x000fe4000f8e02ff */
[----:B------:R-:W-:Y:S02]  /*1bd0*/  UIADD3 UR36, UP5, UP4, UR36, UR9, UR39 ;  /* 0x0000000924247290 */ /* 0x000fe4000fcbe027 */
[----:B------:R-:W-:Y:S01]  /*1be0*/  IMAD R10, R2, UR31, R7 ;  /* 0x0000001f020a7c24 */ /* 0x000fe2000f8e0207 */
[----:B------:R-:W-:Y:S01]  /*1bf0*/  IADD3.X R7, R247, UR51, RZ, P0, !PT ;  /* 0x00000033f7077c10 */ /* 0x000fe200087fe4ff */
[----:B--2---:R-:W-:Y:S01]  /*1c00*/  IMAD R2, R4, UR20, RZ ;  /* 0x0000001404027c24 */ /* 0x004fe2000f8e02ff */
[----:B------:R-:W-:Y:S01]  /*1c10*/  IADD3 R8, P0, R8, UR57, RZ ;  /* 0x0000003908087c10 */ /* 0x000fe2000ff1e0ff */
[----:B------:R-:W-:-:S02]  /*1c20*/  ULDC.64 UR38, c[0x0][0x3e0] ;  /* 0x0000f80000267ab9 */ /* 0x000fc40000000a00 */
[----:B------:R-:W-:Y:S01]  /*1c30*/  IMAD R2, R5, UR7, R2 ;  /* 0x0000000705027c24 */ /* 0x000fe2000f8e0202 */
[----:B------:R-:W-:Y:S01]  /*1c40*/  IADD3.X R9, R9, UR50, R10, P0, !PT ;  /* 0x0000003209097c10 */ /* 0x000fe200087fe40a */
[----:B------:R-:W-:Y:S01]  /*1c50*/  IMAD.WIDE.U32 R6, R4, UR7, R6 ;  /* 0x0000000704067c25 */ /* 0x000fe2000f8e0006 */
[----:B------:R-:W-:Y:S01]  /*1c60*/  LOP3.LUT R10, R11, 0xffffffe0, RZ, 0xc0, !PT ;  /* 0xffffffe00b0a7812 */ /* 0x000fe200078ec0ff */
[----:B------:R-:W-:Y:S01]  /*1c70*/  UIMAD UR7, UR22, UR18, URZ ;  /* 0x00000012160772a4 */ /* 0x000fe2000f8e023f */
[----:B------:R-:W-:Y:S01]  /*1c80*/  SHF.R.S32.HI R11, RZ, 0x5, R11 ;  /* 0x00000005ff0b7819 */ /* 0x000fe2000001140b */
[----:B------:R-:W-:Y:S01]  /*1c90*/  IMAD.IADD R7, R7, 0x1, R2 ;  /* 0x0000000107077824 */ /* 0x000fe200078e0202 */
[----:B------:R-:W-:Y:S01]  /*1ca0*/  USHF.R.S32.HI UR22, URZ, 0x1f, UR6 ;  /* 0x0000001f3f167899 */ /* 0x000fe20008011406 */
[----:B------:R-:W-:Y:S01]  /*1cb0*/  IMAD.U32 R2, RZ, RZ, UR16 ;  /* 0x00000010ff027e24 */ /* 0x000fe2000f8e00ff */
[----:B------:R-:W-:Y:S01]  /*1cc0*/  UIMAD UR19, UR58, UR19, UR7 ;  /* 0x000000133a1372a4 */ /* 0x000fe2000f8e0207 */
[----:B------:R-:W-:Y:S01]  /*1cd0*/  IMAD.IADD R10, R25, 0x1, -R10 ;  /* 0x00000001190a7824 */ /* 0x000fe200078e0a0a */
[----:B------:R-:W-:Y:S01]  /*1ce0*/  ULEA.HI UR22, UR22, UR6, URZ, 0x7 ;  /* 0x0000000616167291 */ /* 0x000fe2000f8f383f */
[----:B------:R-:W-:Y:S01]  /*1cf0*/  IMAD.WIDE.U32 R6, R2, UR58, R6 ;  /* 0x0000003a02067c25 */ /* 0x000fe2000f8e0006 */
[----:B------:R-:W-:-:S02]  /*1d00*/  USHF.R.S32.HI UR6, URZ, 0x1f, UR9 ;  /* 0x0000001f3f067899 */ /* 0x000fc40008011409 */
[----:B------:R-:W-:Y:S01]  /*1d10*/  USHF.R.S32.HI UR22, URZ, 0x7, UR22 ;  /* 0x000000073f167899 */ /* 0x000fe20008011416 */
[----:B------:R-:W-:Y:S01]  /*1d20*/  IMAD R10, R11, UR12, R10 ;  /* 0x0000000c0b0a7c24 */ /* 0x000fe2000f8e020a */
[----:B------:R-:W-:Y:S01]  /*1d30*/  UIADD3 UR7, UP3, UP2, UR53, UR36, UR56 ;  /* 0x0000002435077290 */ /* 0x000fe2000fa7e038 */
[----:B------:R-:W-:Y:S01]  /*1d40*/  IMAD.U32 R2, RZ, RZ, UR18 ;  /* 0x00000012ff027e24 */ /* 0x000fe2000f8e00ff */
[----:B------:R-:W-:Y:S01]  /*1d50*/  UISETP.LT.AND UP0, UPT, URZ, UR22, UPT ;  /* 0x000000163f00728c */ /* 0x000fe2000bf01270 */
[----:B------:R-:W-:Y:S01]  /*1d60*/  VIADD R7, R7, UR13 ;  /* 0x0000000d07077c36 */ /* 0x000fe20008000000 */
[----:B------:R-:W-:Y:S01]  /*1d70*/  UIADD3.X UR6, UR52, UR6, UR55, UP5, UP4 ;  /* 0x0000000634067290 */ /* 0x000fe2000afe8437 */
[-C--:B------:R-:W-:Y:S01]  /*1d80*/  IMAD R11, R24, R4.reuse, RZ ;  /* 0x00000004180b7224 */ /* 0x080fe200078e02ff */
[----:B------:R-:W-:Y:S01]  /*1d90*/  USEL UR22, URZ, UR22, !UP0 ;  /* 0x000000163f167287 */ /* 0x000fe2000c000000 */
[----:B------:R-:W-:Y:S01]  /*1da0*/  IMAD.WIDE.U32 R8, R2, UR58, R8 ;  /* 0x0000003a02087c25 */ /* 0x000fe2000f8e0008 */
[----:B------:R-:W-:Y:S01]  /*1db0*/  UIADD3.X UR9, UR54, UR6, UR48, UP3, UP2 ;  /* 0x0000000636097290 */ /* 0x000fe20009fe4430 */
[----:B------:R-:W-:Y:S01]  /*1dc0*/  IADD3 R2, P0, R10, UR7, RZ ;  /* 0x000000070a027c10 */ /* 0x000fe2000ff1e0ff */
[----:B------:R-:W-:Y:S01]  /*1dd0*/  UISETP.GT.AND UP0, UPT, UR40, UR22, UPT ;  /* 0x000000162800728c */ /* 0x000fe2000bf04270 */
[----:B------:R-:W-:Y:S01]  /*1de0*/  IMAD R11, R0, R5, R11 ;  /* 0x00000005000b7224 */ /* 0x000fe200078e020b */
[----:B------:R-:W-:Y:S01]  /*1df0*/  LEA R14, P4, R8, UR44, 0x1 ;  /* 0x0000002c080e7c11 */ /* 0x000fe2000f8808ff */
[----:B------:R-:W-:Y:S01]  /*1e00*/  IMAD.WIDE.U32 R6, R0, R4, R6 ;  /* 0x0000000400067225 */ /* 0x000fe200078e0006 */
[----:B------:R-:W-:Y:S01]  /*1e10*/  LEA.HI.X.SX32 R10, R10, UR9, 0x1, P0 ;  /* 0x000000090a0a7c11 */ /* 0x000fe200080f0eff */
[----:B------:R-:W-:Y:S01]  /*1e20*/  ULDC.64 UR50, c[0x0][0x478] ;  /* 0x00011e0000327ab9 */ /* 0x000fe20000000a00 */
[----:B------:R-:W-:Y:S01]  /*1e30*/  PLOP3.LUT P0, PT, PT, PT, UP0, 0x80, 0x0 ;  /* 0x000000000000781c */ /* 0x000fe20003f0f008 */
[----:B------:R-:W-:Y:S01]  /*1e40*/  VIADD R9, R9, UR19 ;  /* 0x0000001309097c36 */ /* 0x000fe20008000000 */
[----:B------:R-:W-:Y:S01]  /*1e50*/  LEA R16, P3, R6, UR38, 0x1 ;  /* 0x0000002606107c11 */ /* 0x000fe2000f8608ff */
[----:B------:R-:W-:Y:S01]  /*1e60*/  IMAD.IADD R7, R7, 0x1, R11 ;  /* 0x0000000107077824 */ /* 0x000fe200078e020b */
[----:B------:R1:W-:Y:S01]  /*1e70*/  STL [R1+0x8], R14 ;  /* 0x0000080e01007387 */ /* 0x0003e20000100800 */
[----:B------:R-:W-:Y:S01]  /*1e80*/  ULDC.64 UR16, c[0x0][0x400] ;  /* 0x0001000000107ab9 */ /* 0x000fe20000000a00 */
[----:B------:R-:W-:Y:S01]  /*1e90*/  LEA.HI.X R15, R8, UR45, R9, 0x1, P4 ;  /* 0x0000002d080f7c11 */ /* 0x000fe2000a0f0c09 */
[----:B------:R-:W-:Y:S01]  /*1ea0*/  UIMAD.WIDE UR6, UR37, 0x4, UR50 ;  /* 0x00000004250678a5 */ /* 0x000fe2000f8e0232 */
[----:B------:R-:W-:Y:S01]  /*1eb0*/  LEA.HI.X R17, R6, UR39, R7, 0x1, P3 ;  /* 0x0000002706117c11 */ /* 0x000fe200098f0c07 */
[----:B------:R1:W-:Y:S01]  /*1ec0*/  STL [R1+0xc], R16 ;  /* 0x00000c1001007387 */ /* 0x0003e20000100800 */
[----:B------:R-:W-:Y:S01]  /*1ed0*/  LEA R203, P2, R2, UR16, 0x2 ;  /* 0x0000001002cb7c11 */ /* 0x000fe2000f8410ff */
[----:B------:R-:W-:-:S02]  /*1ee0*/  UIADD3 UR9, UR40, -0x1, URZ ;  /* 0xffffffff28097890 */ /* 0x000fc4000fffe03f */
[----:B------:R1:W-:Y:S01]  /*1ef0*/  STL [R1], R15 ;  /* 0x0000000f01007387 */ /* 0x0003e20000100800 */
[----:B------:R-:W-:Y:S01]  /*1f00*/  LEA.HI.X R202, R2, UR17, R10, 0x2, P2 ;  /* 0x0000001102ca7c11 */ /* 0x000fe200090f140a */
[----:B------:R-:W-:Y:S01]  /*1f10*/  UMOV UR18, UR28 ;  /* 0x0000001c00127c82 */ /* 0x000fe20008000000 */
[----:B------:R-:W-:Y:S01]  /*1f20*/  UMOV UR17, UR29 ;  /* 0x0000001d00117c82 */ /* 0x000fe20008000000 */
[----:B------:R1:W-:Y:S01]  /*1f30*/  STL [R1+0x4], R17 ;  /* 0x0000041101007387 */ /* 0x0003e20000100800 */
[----:B------:R-:W-:Y:S01]  /*1f40*/  UMOV UR20, UR6 ;  /* 0x0000000600147c82 */ /* 0x000fe20008000000 */
        /* <DEDUP_REMOVED lines=21> */
.L_x_1943:
        /* <DEDUP_REMOVED lines=20> */
.L_x_1944:
        /* <DEDUP_REMOVED lines=35> */
.L_x_1946:
[----:B------:R-:W-:Y:S05]  /*2410*/  BSYNC B0 ;  /* 0x0000000000007941 */ /* 0x000fea0003800000 */
.L_x_1945:
        /* <DEDUP_REMOVED lines=13> */
[----:B------:R3:W-:Y:S02]  /*24f0*/  STG.E.128 desc[UR10][R8.64], RZ ;  /* 0x000000ff08007986 */ /* 0x0007e4000c101d0a */
.L_x_1948:
[----:B------:R-:W-:Y:S05]  /*2500*/  BSYNC B0 ;  /* 0x0000000000007941 */ /* 0x000fea0003800000 */
.L_x_1947:
[----:B------:R-:W-:Y:S04]  /*2510*/  BSSY B0, `(.L_x_1949) ;  /* 0x000000e000007945 */ /* 0x000fe80003800000 */
[----:B------:R-:W-:Y:S05]  /*2520*/  @P1 BRA `(.L_x_1950) ;  /* 0x0000000000301947 */ /* 0x000fea0003800000 */
[----:B------:R-:W-:Y:S01]  /*2530*/  IADD3 R2, P4, R0, 0x40, RZ ;  /* 0x0000004000027810 */ /* 0x000fe20007f9e0ff */
[----:B------:R-:W-:Y:S01]  /*2540*/  ULDC.64 UR14, c[0x0][0x3f0] ;  /* 0x0000fc00000e7ab9 */ /* 0x000fe20000000a00 */
[----:B------:R-:W-:-:S03]  /*2550*/  MOV R7, R10 ;  /* 0x0000000a00077202 */ /* 0x000fc60000000f00 */
[----:B------:R-:W-:-:S04]  /*2560*/  IMAD.X R6, RZ, RZ, R24, P4 ;  /* 0x000000ffff067224 */ /* 0x000fc800020e0618 */
[----:B--23--:R-:W-:Y:S02]  /*2570*/  IMAD R8, R6, UR12, RZ ;  /* 0x0000000c06087c24 */ /* 0x00cfe4000f8e02ff */
[----:B------:R-:W-:-:S04]  /*2580*/  IMAD.MOV.U32 R6, RZ, RZ, R4 ;  /* 0x000000ffff067224 */ /* 0x000fc800078e0004 */
[----:B------:R-:W-:-:S04]  /*2590*/  IMAD.WIDE.U32 R6, R2, UR12, R6 ;  /* 0x0000000c02067c25 */ /* 0x000fc8000f8e0006 */
[----:B------:R-:W-:Y:S01]  /*25a0*/  IMAD R2, R2, UR13, R8 ;  /* 0x0000000d02027c24 */ /* 0x000fe2000f8e0208 */
[----:B------:R-:W-:-:S04]  /*25b0*/  LEA R8, P4, R6, UR14, 0x1 ;  /* 0x0000000e06087c11 */ /* 0x000fc8000f8808ff */
[----:B------:R-:W-:-:S04]  /*25c0*/  IADD3 R2, R7, R2, RZ ;  /* 0x0000000207027210 */ /* 0x000fc80007ffe0ff */
[----:B------:R-:W-:-:S05]  /*25d0*/  LEA.HI.X R9, R6, UR15, R2, 0x1, P4 ;  /* 0x0000000f06097c11 */ /* 0x000fca000a0f0c02 */
[----:B------:R4:W-:Y:S02]  /*25e0*/  STG.E.128 desc[UR10][R8.64], RZ ;  /* 0x000000ff08007986 */ /* 0x0009e4000c101d0a */
.L_x_1950:
[----:B------:R-:W-:Y:S05]  /*25f0*/  BSYNC B0 ;  /* 0x0000000000007941 */ /* 0x000fea0003800000 */
.L_x_1949:
        /* <DEDUP_REMOVED lines=14> */
.L_x_1952:
[----:B------:R-:W-:Y:S05]  /*26e0*/  BSYNC B0 ;  /* 0x0000000000007941 */ /* 0x000fea0003800000 */
.L_x_1951:
[----:B------:R-:W-:Y:S01]  /*26f0*/  UIMAD UR8, UR42, UR6, URZ ;  /* 0x000000062a0872a4 */ /* 0x000fe2000f8e023f */
[----:B-1----:R-:W-:Y:S01]  /*2700*/  IMAD.U32 R4, RZ, RZ, UR6 ;  /* 0x00000006ff047e24 */ /* 0x002fe2000f8e00ff */
        /* <DEDUP_REMOVED lines=21> */
[----:B--234-:R-:W-:-:S04]  /*2860*/  LEA R8, P3, R6, UR8, 0x1 ;  /* 0x0000000806087c11 */ /* 0x01cfc8000f8608ff */
[----:B------:R-:W-:-:S05]  /*2870*/  LEA.HI.X R9, R6, UR9, R2, 0x1, P3 ;  /* 0x0000000906097c11 */ /* 0x000fca00098f0c02 */
[----:B------:R1:W-:Y:S04]  /*2880*/  STG.E.128 desc[UR10][R8.64], RZ ;  /* 0x000000ff08007986 */ /* 0x0003e8000c101d0a */
.L_x_1954:
[----:B------:R-:W-:Y:S05]  /*2890*/  BSYNC B0 ;  /* 0x0000000000007941 */ /* 0x000fea0003800000 */
.L_x_1953:
        /* <DEDUP_REMOVED lines=14> */
.L_x_1956:
[----:B------:R-:W-:Y:S05]  /*2980*/  BSYNC B0 ;  /* 0x0000000000007941 */ /* 0x000fea0003800000 */
.L_x_1955:
        /* <DEDUP_REMOVED lines=14> */
.L_x_1958:
[----:B------:R-:W-:Y:S05]  /*2a70*/  BSYNC B0 ;  /* 0x0000000000007941 */ /* 0x000fea0003800000 */
.L_x_1957:
        /* <DEDUP_REMOVED lines=14> */
.L_x_1942:
[----:B------:R-:W2:Y:S01]  /*2b60*/  LDL R7, [R1+0x40] ;  /* 0x0000400001077983 */ /* 0x000ea20000100800 */
[----:B------:R-:W-:Y:S01]  /*2b70*/  PLOP3.LUT P0, PT, PT, PT, UP6, 0x80, 0x0 ;  /* 0x000000000000781c */ /* 0x000fe20003f0f068 */
[----:B------:R-:W-:Y:S01]  /*2b80*/  UIMAD UR6, UR9, -0x80, UR15 ;  /* 0xffffff80090678a4 */ /* 0x000fe2000f8e020f */
[C---:B------:R-:W-:Y:S01]  /*2b90*/  VIADD R21, R0.reuse, 0x20 ;  /* 0x0000002000157836 */ /* 0x040fe20000000000 */
[----:B------:R-:W-:Y:S01]  /*2ba0*/  ULEA.HI UR7, UR9, UR9, URZ, 0x1 ;  /* 0x0000000909077291 */ /* 0x000fe2000f8f083f */
[C---:B------:R-:W-:Y:S01]  /*2bb0*/  VIADD R22, R0.reuse, 0x40 ;  /* 0x0000004000167836 */ /* 0x040fe20000000000 */
[----:B------:R-:W-:Y:S01]  /*2bc0*/  BSSY B0, `(.L_x_1960) ;  /* 0x000001b000007945 */ /* 0x000fe20003800000 */
[C---:B------:R-:W-:Y:S01]  /*2bd0*/  VIADD R23, R0.reuse, 0x60 ;  /* 0x0000006000177836 */ /* 0x040fe20000000000 */
[----:B------:R-:W-:Y:S01]  /*2be0*/  ISETP.GE.AND P5, PT, R0, UR6, PT ;  /* 0x0000000600007c0c */ /* 0x000fe2000bfa6270 */
[----:B------:R-:W-:-:S05]  /*2bf0*/  ULOP3.LUT UR7, UR7, 0xfffffffe, URZ, 0xc0, !UPT ;  /* 0xfffffffe07077892 */ /* 0x000fca000f8ec03f */
[----:B------:R-:W-:Y:S01]  /*2c00*/  @P0 BAR.SYNC.DEFER_BLOCKING 0x0 ;  /* 0x0000000000000b1d */ /* 0x000fe20000010000 */
[----:B------:R-:W-:Y:S01]  /*2c10*/  UIADD3 UR7, UR9, -UR7, URZ ;  /* 0x8000000709077290 */ /* 0x000fe2000fffe03f */
[----:B------:R-:W-:Y:S01]  /*2c20*/  ISETP.GE.AND P4, PT, R21, UR6, PT ;  /* 0x0000000615007c0c */ /* 0x000fe2000bf86270 */
[----:B------:R-:W-:Y:S01]  /*2c30*/  IMAD.U32 R9, RZ, RZ, UR26 ;  /* 0x0000001aff097e24 */ /* 0x000fe2000f8e00ff */
[----:B------:R-:W-:Y:S01]  /*2c40*/  ISETP.GE.AND P3, PT, R22, UR6, PT ;  /* 0x0000000616007c0c */ /* 0x000fe2000bf66270 */
[----:B------:R-:W-:Y:S01]  /*2c50*/  UISETP.NE.AND UP0, UPT, UR7, 0x1, UPT ;  /* 0x000000010700788c */ /* 0x000fe2000bf05270 */
[----:B------:R-:W-:-:S05]  /*2c60*/  ISETP.GE.AND P2, PT, R23, UR6, PT ;  /* 0x0000000617007c0c */ /* 0x000fca000bf46270 */
        /* <DEDUP_REMOVED lines=16> */
.L_x_1961:
[----:B------:R-:W-:Y:S05]  /*2d70*/  BSYNC B0 ;  /* 0x0000000000007941 */ /* 0x000fea0003800000 */
.L_x_1960:
        /* <DEDUP_REMOVED lines=8> */
[----:B----4-:R-:W-:-:S04]  /*2e00*/  LEA R6, P0, R4, R16, 0x6 ;  /* 0x0000001004067211 */ /* 0x010fc800078030ff */
[----:B------:R-:W-:-:S05]  /*2e10*/  LEA.HI.X R7, R4, R17, R5, 0x6, P0 ;  /* 0x0000001104077211 */ /* 0x000fca00000f3405 */
[----:B------:R-:W-:Y:S01]  /*2e20*/  @!PT LDS RZ, [RZ] ;  /* 0x00000000fffff984 */ /* 0x000fe20000000800 */
[----:B------:R-:W-:Y:S01]  /*2e30*/  @!PT LDS RZ, [RZ] ;  /* 0x00000000fffff984 */ /* 0x000fe20000000800 */
[----:B------:R-:W-:Y:S01]  /*2e40*/  @!PT LDS RZ, [RZ] ;  /* 0x00000000fffff984 */ /* 0x000fe20000000800 */
[----:B------:R4:W-:Y:S04]  /*2e50*/  LDGSTS.E.BYPASS.LTC128B.128 [R2+0x9000], desc[UR10][R6.64] ;  /* 0x0900000006027fae */ /* 0x0009e8000b901d4a */
.L_x_1963:
[----:B------:R-:W-:Y:S05]  /*2e60*/  BSYNC B0 ;  /* 0x0000000000007941 */ /* 0x000fea0003800000 */
.L_x_1962:
[----:B------:R1:W-:Y:S01]  /*2e70*/  @P3 STS.128 [R2+0xa000], RZ ;  /* 0x00a000ff02003388 */ /* 0x0003e20000000c00 */
[----:B------:R-:W-:Y:S04]  /*2e80*/  BSSY B0, `(.L_x_1964) ;  /* 0x000000c000007945 */ /* 0x000fe80003800000 */
        /* <DEDUP_REMOVED lines=11> */
.L_x_1965:
[----:B------:R-:W-:Y:S05]  /*2f40*/  BSYNC B0 ;  /* 0x0000000000007941 */ /* 0x000fea0003800000 */
.L_x_1964:
[----:B------:R1:W-:Y:S01]  /*2f50*/  @P2 STS.128 [R2+0xb000], RZ ;  /* 0x00b000ff02002388 */ /* 0x0003e20000000c00 */
[----:B------:R-:W-:Y:S04]  /*2f60*/  BSSY B0, `(.L_x_1966) ;  /* 0x000000f000007945 */ /* 0x000fe80003800000 */
[----:B------:R-:W-:Y:S05]  /*2f70*/  @P2 BRA `(.L_x_1967) ;  /* 0x0000000000342947 */ /* 0x000fea0003800000 */
[----:B------:R-:W-:Y:S02]  /*2f80*/  ULDC UR7, c[0x0][0x2d0] ;  /* 0x0000b40000077ab9 */ /* 0x000fe40000000800 */
[----:B------:R-:W-:-:S13]  /*2f90*/  ISETP.GE.AND P0, PT, R246, UR7, PT ;  /* 0x00000007f6007c0c */ /* 0x000fda000bf06270 */
[----:B------:R1:W-:Y:S01]  /*2fa0*/  @P0 STS.128 [R2+0xb000], RZ ;  /* 0x00b000ff02000388 */ /* 0x0003e20000000c00 */
[----:B------:R-:W-:Y:S05]  /*2fb0*/  @P0 BRA `(.L_x_1967) ;  /* 0x0000000000240947 */ /* 0x000fea0003800000 */
[----:B----4-:R-:W-:Y:S01]  /*2fc0*/  MOV R6, R16 ;  /* 0x0000001000067202 */ /* 0x010fe20000000f00 */
        /* <DEDUP_REMOVED lines=8> */
.L_x_1967:
[----:B------:R-:W-:Y:S05]  /*3050*/  BSYNC B0 ;  /* 0x0000000000007941 */ /* 0x000fea0003800000 */
.L_x_1966:
        /* <DEDUP_REMOVED lines=13> */
[----:B----4-:R-:W-:Y:S02]  /*3130*/  MOV R4, R14 ;  /* 0x0000000e00047202 */ /* 0x010fe40000000f00 */
[----:B------:R-:W-:-:S05]  /*3140*/  MOV R5, R15 ;  /* 0x0000000f00057202 */ /* 0x000fca0000000f00 */
[----:B------:R-:W-:Y:S01]  /*3150*/  @!PT LDS RZ, [RZ] ;  /* 0x00000000fffff984 */ /* 0x000fe20000000800 */
[----:B------:R-:W-:Y:S01]  /*3160*/  @!PT LDS RZ, [RZ] ;  /* 0x00000000fffff984 */ /* 0x000fe20000000800 */
[----:B------:R-:W-:Y:S01]  /*3170*/  @!PT LDS RZ, [RZ] ;  /* 0x00000000fffff984 */ /* 0x000fe20000000800 */
[----:B------:R4:W-:Y:S02]  /*3180*/  LDGSTS.E.BYPASS.LTC128B.128 [R194], desc[UR10][R4.64] ;  /* 0x0000000004c27fae */ /* 0x0009e4000b901d4a */
.L_x_1969:
[----:B------:R-:W-:Y:S05]  /*3190*/  BSYNC B0 ;  /* 0x0000000000007941 */ /* 0x000fea0003800000 */
.L_x_1968:
        /* <DEDUP_REMOVED lines=13> */
[----:B----4-:R-:W-:Y:S02]  /*3270*/  IMAD.U32 R5, RZ, RZ, UR30 ;  /* 0x0000001eff057e24 */ /* 0x010fe4000f8e00ff */
[----:B------:R-:W-:-:S03]  /*3280*/  IMAD.U32 R6, RZ, RZ, UR31 ;  /* 0x0000001fff067e24 */ /* 0x000fc6000f8e00ff */
[----:B------:R-:W-:-:S04]  /*3290*/  LEA R4, P0, R5, R14, 0x6 ;  /* 0x0000000e05047211 */ /* 0x000fc800078030ff */
[----:B------:R-:W-:-:S05]  /*32a0*/  LEA.HI.X R5, R5, R15, R6, 0x6, P0 ;  /* 0x0000000f05057211 */ /* 0x000fca00000f3406 */
[----:B------:R-:W-:Y:S01]  /*32b0*/  @!PT LDS RZ, [RZ] ;  /* 0x00000000fffff984 */ /* 0x000fe20000000800 */
[----:B------:R-:W-:Y:S01]  /*32c0*/  @!PT LDS RZ, [RZ] ;  /* 0x00000000fffff984 */ /* 0x000fe20000000800 */
[----:B------:R-:W-:Y:S01]  /*32d0*/  @!PT LDS RZ, [RZ] ;  /* 0x00000000fffff984 */ /* 0x000fe20000000800 */
[----:B------:R4:W-:Y:S04]  /*32e0*/  LDGSTS.E.BYPASS.LTC128B.128 [R194+0x1000], desc[UR10][R4.64] ;  /* 0x0100000004c27fae */ /* 0x0009e8000b901d4a */
.L_x_1971:
[----:B------:R-:W-:Y:S05]  /*32f0*/  BSYNC B0 ;  /* 0x0000000000007941 */ /* 0x000fea0003800000 */
.L_x_1970:
        /* <DEDUP_REMOVED lines=21> */
.L_x_1973:
[----:B------:R-:W-:Y:S05]  /*3450*/  BSYNC B0 ;  /* 0x0000000000007941 */ /* 0x000fea0003800000 */
.L_x_1972:
        /* <DEDUP_REMOVED lines=13> */
[----:B----4-:R-:W-:Y:S01]  /*3530*/  MOV R6, UR30 ;  /* 0x0000001e00067c02 */ /* 0x010fe20008000f00 */
        /* <DEDUP_REMOVED lines=9> */
.L_x_1975:
[----:B------:R-:W-:Y:S05]  /*35d0*/  BSYNC B0 ;  /* 0x0000000000007941 */ /* 0x000fea0003800000 */
.L_x_1974:
[----:B------:R-:W5:Y:S01]  /*35e0*/  LDL R27, [R1+0x28] ;  /* 0x00002800011b7983 */ /* 0x000f620000100800 */
[----:B------:R-:W-:Y:S01]  /*35f0*/  UIMAD UR7, UR42, UR26, URZ ;  /* 0x0000001a2a0772a4 */ /* 0x000fe2000f8e023f */
[----:B----4-:R-:W-:Y:S01]  /*3600*/  IMAD.WIDE.U32 R4, R9, UR32, R246 ;  /* 0x0000002009047c25 */ /* 0x010fe2000f8e00f6 */
        /* <DEDUP_REMOVED lines=19> */
[----:B-1----:R-:W-:Y:S01]  /*3740*/  IADD3 R14, P2, R7, UR18, RZ ;  /* 0x00000012070e7c10 */ /* 0x002fe2000ff5e0ff */
        /* <DEDUP_REMOVED lines=11> */
[----:B----4-:R-:W-:Y:S08]  /*3800*/  @P5 BRA `(.L_x_1977) ;  /* 0x0000000000445947 */ /* 0x010ff00003800000 */
        /* <DEDUP_REMOVED lines=17> */
.L_x_1977:
[----:B------:R-:W-:Y:S05]  /*3920*/  BSYNC B0 ;  /* 0x0000000000007941 */ /* 0x000fea0003800000 */
.L_x_1976:
        /* <DEDUP_REMOVED lines=8> */
[----:B----4-:R-:W-:Y:S01]  /*39b0*/  IADD3 R8, P0, R0, 0x20, RZ ;  /* 0x0000002000087810 */ /* 0x010fe20007f1e0ff */
        /* <DEDUP_REMOVED lines=14> */
.L_x_1979:
[----:B------:R-:W-:Y:S05]  /*3aa0*/  BSYNC B0 ;  /* 0x0000000000007941 */ /* 0x000fea0003800000 */
.L_x_1978:
        /* <DEDUP_REMOVED lines=23> */
.L_x_1981:
[----:B------:R-:W-:Y:S05]  /*3c20*/  BSYNC B0 ;  /* 0x0000000000007941 */ /* 0x000fea0003800000 */
.L_x_1980:
        /* <DEDUP_REMOVED lines=12> */
[----:B----4-:R-:W-:Y:S02]  /*3cf0*/  IMAD R8, R6, UR26, RZ ;  /* 0x0000001a06087c24 */ /* 0x010fe4000f8e02ff */
        /* <DEDUP_REMOVED lines=10> */
.L_x_1983:
[----:B------:R-:W-:Y:S05]  /*3da0*/  BSYNC B0 ;  /* 0x0000000000007941 */ /* 0x000fea0003800000 */
.L_x_1982:
[----:B------:R-:W-:Y:S01]  /*3db0*/  UIMAD UR6, UR42, UR24, URZ ;  /* 0x000000182a0672a4 */ /* 0x000fe2000f8e023f */
[----:B----4-:R-:W-:Y:S01]  /*3dc0*/  MOV R4, UR24 ;  /* 0x0000001800047c02 */ /* 0x010fe20008000f00 */
        /* <DEDUP_REMOVED lines=12> */
[----:B----4-:R-:W-:Y:S06]  /*3e90*/  @P5 BRA `(.L_x_1985) ;  /* 0x0000000000445947 */ /* 0x010fec0003800000 */
        /* <DEDUP_REMOVED lines=17> */
.L_x_1985:
[----:B------:R-:W-:Y:S05]  /*3fb0*/  BSYNC B0 ;  /* 0x0000000000007941 */ /* 0x000fea0003800000 */
.L_x_1984:
        /* <DEDUP_REMOVED lines=22> */
.L_x_1987:
[----:B------:R-:W-:Y:S05]  /*4120*/  BSYNC B0 ;  /* 0x0000000000007941 */ /* 0x000fea0003800000 */
.L_x_1986:
        /* <DEDUP_REMOVED lines=22> */
.L_x_1989:
[----:B------:R-:W-:Y:S05]  /*4290*/  BSYNC B0 ;  /* 0x0000000000007941 */ /* 0x000fea0003800000 */
.L_x_1988:
        /* <DEDUP_REMOVED lines=22> */
.L_x_1991:
[----:B------:R-:W-:Y:S05]  /*4400*/  BSYNC B0 ;  /* 0x0000000000007941 */ /* 0x000fea0003800000 */
.L_x_1990:
[----:B------:R-:W-:Y:S01]  /*4410*/  ISETP.NE.AND P2, PT, R19, RZ, PT ;  /* 0x000000ff1300720c */ /* 0x000fe20003f45270 */
[----:B-1----:R-:W-:Y:S01]  /*4420*/  IMAD.MOV.U32 R4, RZ, RZ, 0x7f800000 ;  /* 0x7f800000ff047424 */ /* 0x002fe200078e00ff */
[----:B------:R-:W-:Y:S01]  /*4430*/  ISETP.NE.AND P0, PT, R18, RZ, PT ;  /* 0x000000ff1200720c */ /* 0x000fe20003f05270 */
[----:B------:R-:W-:Y:S01]  /*4440*/  IMAD.MOV.U32 R0, RZ, RZ, 0x7f800000 ;  /* 0x7f800000ff007424 */ /* 0x000fe200078e00ff */
[----:B------:R-:W-:Y:S01]  /*4450*/  ISETP.NE.AND P3, PT, R11, RZ, PT ;  /* 0x000000ff0b00720c */ /* 0x000fe20003f65270 */
[----:B--234-:R-:W-:Y:S01]  /*4460*/  IMAD.MOV.U32 R2, RZ, RZ, 0x7f800000 ;  /* 0x7f800000ff027424 */ /* 0x01cfe200078e00ff */
[----:B------:R-:W0:Y:S01]  /*4470*/  LDGDEPBAR ;  /* 0x00000000000079af */ /* 0x000e220000000000 */
[----:B------:R-:W-:Y:S01]  /*4480*/  IMAD.MOV.U32 R5, RZ, RZ, 0x7f800000 ;  /* 0x7f800000ff057424 */ /* 0x000fe200078e00ff */
[----:B------:R-:W-:Y:S01]  /*4490*/  ULDC UR25, c[0x0][0x2d0] ;  /* 0x0000b40000197ab9 */ /* 0x000fe20000000800 */
[----:B------:R-:W-:Y:S01]  /*44a0*/  ULDC UR27, c[0x0][0x398] ;  /* 0x0000e600001b7ab9 */ /* 0x000fe20000000800 */
[----:B------:R-:W2:Y:S01]  /*44b0*/  @!P6 LDG.E R0, desc[UR10][R16.64] ;  /* 0x0000000a1000e981 */ /* 0x000ea2000c1e1900 */
[----:B------:R-:W-:-:S03]  /*44c0*/  ULDC UR26, c[0x0][0x2dc] ;  /* 0x0000b700001a7ab9 */ /* 0x000fc60000000800 */
[----:B------:R-:W3:Y:S04]  /*44d0*/  @!P2 LDG.E R4, desc[UR10][R14.64+0x20] ;  /* 0x0000200a0e04a981 */ /* 0x000ee8000c1e1900 */
[----:B------:R-:W4:Y:S04]  /*44e0*/  @!P0 LDG.E R2, desc[UR10][R14.64+0x100] ;  /* 0x0001000a0e028981 */ /* 0x000f28000c1e1900 */
[----:B------:R-:W5:Y:S01]  /*44f0*/  @!P3 LDG.E R5, desc[UR10][R14.64] ;  /* 0x0000000a0e05b981 */ /* 0x000f62000c1e1900 */
[----:B------:R-:W-:Y:S01]  /*4500*/  VIADD R190, R193, 0x2000 ;  /* 0x00002000c1be7836 */ /* 0x000fe20000000000 */
[----:B------:R-:W-:Y:S01]  /*4510*/  UIADD3 UR6, UR32, UR15, URZ ;  /* 0x0000000f20067290 */ /* 0x000fe2000fffe03f */
[----:B------:R-:W-:-:S02]  /*4520*/  VIADD R184, R192, 0x2000 ;  /* 0x00002000c0b87836 */ /* 0x000fc40000000000 */
[----:B------:R-:W-:Y:S01]  /*4530*/  IMAD.MOV.U32 R191, RZ, RZ, 0x20 ;  /* 0x00000020ffbf7424 */ /* 0x000fe200078e00ff */
[----:B------:R-:W-:Y:S01]  /*4540*/  SEL R190, R190, R193, !P1 ;  /* 0x000000c1bebe7207 */ /* 0x000fe20004800000 */
[----:B------:R-:W-:Y:S01]  /*4550*/  IMAD.MOV.U32 R185, RZ, RZ, 0x40 ;  /* 0x00000040ffb97424 */ /* 0x000fe200078e00ff */
[----:B------:R-:W-:Y:S01]  /*4560*/  SEL R184, R184, R192, !P1 ;  /* 0x000000c0b8b87207 */ /* 0x000fe20004800000 */
[----:B------:R-:W-:Y:S01]  /*4570*/  UIADD3 UR6, -UR8, 0x80, UR6 ;  /* 0x0000008008067890 */ /* 0x000fe2000fffe106 */
        /* <DEDUP_REMOVED lines=35> */
[----:B------:R-:W-:Y:S01]  /*47b0*/  IMAD.MOV.U32 R248, RZ, RZ, R194 ;  /* 0x000000fffff87224 */ /* 0x000fe200078e00c2 */
[----:B------:R-:W-:Y:S01]  /*47c0*/  UIADD3 UR24, UR6, -UR46, URZ ;  /* 0x8000002e06187290 */ /* 0x000fe2000fffe03f */
[----:B------:R-:W-:-:S02]  /*47d0*/  UMOV UR16, UR7 ;  /* 0x0000000700107c82 */ /* 0x000fc40008000000 */
[----:B------:R-:W-:Y:S01]  /*47e0*/  ULDC UR6, c[0x0][0x39c] ;  /* 0x0000e70000067ab9 */ /* 0x000fe20000000800 */
[----:B------:R-:W-:Y:S01]  /*47f0*/  ULDC UR7, c[0x0][0x2ec] ;  /* 0x0000bb0000077ab9 */ /* 0x000fe20000000800 */
[----:B---3--:R1:W-:Y:S02]  /*4800*/  STL [R1+0x24], R4 ;  /* 0x0000240401007387 */ /* 0x0083e40000100800 */
[----:B-1----:R-:W1:Y:S02]  /*4810*/  S2R R4, SR_TID.X ;  /* 0x0000000000047919 */ /* 0x002e640000002100 */
[----:B--2---:R1:W-:Y:S04]  /*4820*/  STL [R1+0x1c], R0 ;  /* 0x00001c0001007387 */ /* 0x0043e80000100800 */
[----:B----4-:R2:W-:Y:S04]  /*4830*/  STL [R1+0x18], R2 ;  /* 0x0000180201007387 */ /* 0x0105e80000100800 */
[----:B-----5:R3:W-:Y:S01]  /*4840*/  STL [R1+0x20], R5 ;  /* 0x0000200501007387 */ /* 0x0207e20000100800 */
[----:B-1----:R-:W-:-:S02]  /*4850*/  SHF.R.S32.HI R0, RZ, 0x1f, R4 ;  /* 0x0000001fff007819 */ /* 0x002fc40000011404 */
[----:B--2---:R-:W-:Y:S02]  /*4860*/  LEA.HI R2, R26, R25, RZ, 0x4 ;  /* 0x000000191a027211 */ /* 0x004fe400078f20ff */
[----:B------:R-:W-:Y:S02]  /*4870*/  LEA.HI R0, R0, R4, RZ, 0x4 ;  /* 0x0000000400007211 */ /* 0x000fe400078f20ff */
[----:B------:R-:W-:Y:S02]  /*4880*/  LOP3.LUT R2, R2, 0xfffffff0, RZ, 0xc0, !PT ;  /* 0xfffffff002027812 */ /* 0x000fe400078ec0ff */
[----:B------:R-:W-:-:S03]  /*4890*/  LOP3.LUT R0, R0, 0xfffffff0, RZ, 0xc0, !PT ;  /* 0xfffffff000007812 */ /* 0x000fc600078ec0ff */
[----:B------:R-:W-:Y:S02]  /*48a0*/  IMAD.IADD R2, R25, 0x1, -R2 ;  /* 0x0000000119027824 */ /* 0x000fe400078e0a02 */
[----:B------:R-:W-:-:S03]  /*48b0*/  IMAD.IADD R0, R4, 0x1, -R0 ;  /* 0x0000000104007824 */ /* 0x000fc600078e0a00 */
[----:B---3--:R-:W-:Y:S02]  /*48c0*/  SHF.R.S32.HI R5, RZ, 0x1f, R2 ;  /* 0x0000001fff057819 */ /* 0x008fe40000011402 */
[----:B------:R-:W-:Y:S02]  /*48d0*/  SHF.R.S32.HI R4, RZ, 0x1f, R0 ;  /* 0x0000001fff047819 */ /* 0x000fe40000011400 */
[----:B------:R-:W-:Y:S02]  /*48e0*/  LEA.HI R5, R5, R2, RZ, 0x3 ;  /* 0x0000000205057211 */ /* 0x000fe400078f18ff */
[----:B------:R-:W-:Y:S02]  /*48f0*/  LEA.HI R4, R4, R0, RZ, 0x3 ;  /* 0x0000000004047211 */ /* 0x000fe400078f18ff */
[----:B------:R-:W-:Y:S02]  /*4900*/  LOP3.LUT R5, R5, 0xfffffff8, RZ, 0xc0, !PT ;  /* 0xfffffff805057812 */ /* 0x000fe400078ec0ff */
[----:B------:R-:W-:-:S03]  /*4910*/  LOP3.LUT R4, R4, 0xfffffff8, RZ, 0xc0, !PT ;  /* 0xfffffff804047812 */ /* 0x000fc600078ec0ff */
[----:B------:R-:W-:Y:S02]  /*4920*/  IMAD.IADD R2, R2, 0x1, -R5 ;  /* 0x0000000102027824 */ /* 0x000fe400078e0a05 */
[----:B------:R-:W-:-:S03]  /*4930*/  IMAD.IADD R0, R0, 0x1, -R4 ;  /* 0x0000000100007824 */ /* 0x000fc600078e0a04 */
[C---:B------:R-:W-:Y:S02]  /*4940*/  LOP3.LUT P0, RZ, R2.reuse, 0x2, RZ, 0xc0, !PT ;  /* 0x0000000202ff7812 */ /* 0x040fe4000780c0ff */
[----:B------:R-:W-:Y:S01]  /*4950*/  LOP3.LUT P3, RZ, R2, 0x4, RZ, 0xc0, !PT ;  /* 0x0000000402ff7812 */ /* 0x000fe2000786c0ff */
[C---:B------:R-:W-:Y:S01]  /*4960*/  IMAD.SHL.U32 R2, R27.reuse, 0x4, RZ ;  /* 0x000000041b027824 */ /* 0x040fe200078e00ff */
[----:B------:R-:W-:Y:S01]  /*4970*/  LOP3.LUT P2, RZ, R0, 0x4, RZ, 0xc0, !PT ;  /* 0x0000000400ff7812 */ /* 0x000fe2000784c0ff */
[----:B------:R-:W-:-:S03]  /*4980*/  VIADD R0, R27, 0xffffff80 ;  /* 0xffffff801b007836 */ /* 0x000fc60000000000 */
[----:B------:R1:W-:Y:S01]  /*4990*/  STL [R1+0x3c], R2 ;  /* 0x00003c0201007387 */ /* 0x0003e20000100800 */
[----:B------:R-:W-:Y:S01]  /*49a0*/  SHF.L.U64.HI R5, R27, 0x2, R20 ;  /* 0x000000021b057819 */ /* 0x000fe20000010214 */
[----:B------:R-:W-:-:S04]  /*49b0*/  IMAD.MOV.U32 R4, RZ, RZ, 0x40 ;  /* 0x00000040ff047424 */ /* 0x000fc800078e00ff */
[----:B------:R-:W-:Y:S01]  /*49c0*/  STL [R1+0x38], R5 ;  /* 0x0000380501007387 */ /* 0x000fe20000100800 */
[----:B-1----:R-:W-:-:S04]  /*49d0*/  SHF.R.S32.HI R2, RZ, 0x1f, R0 ;  /* 0x0000001fff027819 */ /* 0x002fc80000011400 */
[C---:B------:R-:W-:Y:S01]  /*49e0*/  SHF.L.U64.HI R2, R0.reuse, 0x2, R2 ;  /* 0x0000000200027819 */ /* 0x040fe20000010202 */
[----:B------:R-:W-:-:S04]  /*49f0*/  IMAD.SHL.U32 R0, R0, 0x4, RZ ;  /* 0x0000000400007824 */ /* 0x000fc800078e00ff */
[----:B------:R-:W-:Y:S04]  /*4a00*/  STL [R1+0x34], R2 ;  /* 0x0000340201007387 */ /* 0x000fe80000100800 */
[----:B------:R1:W-:Y:S02]  /*4a10*/  STL [R1+0x30], R0 ;  /* 0x0000300001007387 */ /* 0x0003e40000100800 */
[----:B-1----:R-:W-:-:S05]  /*4a20*/  SEL R0, R4, 0xffffffc0, !P2 ;  /* 0xffffffc004007807 */ /* 0x002fca0005000000 */
[----:B------:R1:W-:Y:S01]  /*4a30*/  STL [R1+0x2c], R0 ;  /* 0x00002c0001007387 */ /* 0x0003e20000100800 */
[----:B------:R-:W-:Y:S02]  /*4a40*/  SEL R191, R191, 0xffffffe0, !P0 ;  /* 0xffffffe0bfbf7807 */ /* 0x000fe40004000000 */
[----:B------:R-:W-:-:S07]  /*4a50*/  SEL R185, R185, 0xffffffc0, !P3 ;  /* 0xffffffc0b9b97807 */ /* 0x000fce0005800000 */
.L_x_1996:
[----:B------:R-:W0:Y:S01]  /*4a60*/  LDGDEPBAR ;  /* 0x00000000000079af */ /* 0x000e220000000000 */
[----:B-1----:R-:W-:Y:S01]  /*4a70*/  IADD3 R0, R190, R191, RZ ;  /* 0x000000bfbe007210 */ /* 0x002fe20007ffe0ff */
[----:B------:R-:W-:Y:S06]  /*4a80*/  USHF.L.U32 UR12, UR9, 0x7, URZ ;  /* 0x00000007090c7899 */ /* 0x000fec000800063f */
[----:B------:R-:W2:Y:S01]  /*4a90*/  LDL R195, [R1+0x3c] ;  /* 0x00003c0001c37983 */ /* 0x000ea20000100800 */
[----:B------:R-:W-:Y:S01]  /*4aa0*/  UMOV UR14, UR61 ;  /* 0x0000003d000e7c82 */ /* 0x000fe20008000000 */
[----:B------:R-:W-:Y:S02]  /*4ab0*/  UISETP.GE.AND UP0, UPT, UR12, UR24, UPT ;  /* 0x000000180c00728c */ /* 0x000fe4000bf06270 */
[----:B------:R-:W3:Y:S01]  /*4ac0*/  LDL R2, [R1+0x38] ;  /* 0x0000380001027983 */ /* 0x000ee20000100800 */
[----:B------:R-:W-:Y:S04]  /*4ad0*/  DEPBAR.LE SB0, 0x0 ;  /* 0x000080000000791a */ /* 0x000fe80000000000 */
[----:B------:R-:W-:Y:S06]  /*4ae0*/  BAR.SYNC.DEFER_BLOCKING 0x0 ;  /* 0x0000000000007b1d */ /* 0x000fec0000010000 */
[----:B------:R-:W-:Y:S08]  /*4af0*/  LDSM.16.M88.4 R64, [R190] ;  /* 0x00000000be40783b */ /* 0x000ff00000000200 */
[----:B------:R-:W1:Y:S08]  /*4b00*/  LDSM.16.M88.4 R16, [R187+UR4+0xc000] ;  /* 0x00c00004bb10783b */ /* 0x000e700008000200 */
[----:B------:R-:W4:Y:S08]  /*4b10*/  LDSM.16.M88.4 R60, [R190+0x2000] ;  /* 0x00200000be3c783b */ /* 0x000f300000000200 */
[----:B------:R-:W4:Y:S08]  /*4b20*/  LDSM.16.M88.4 R32, [R187+UR4+0xc800] ;  /* 0x00c80004bb20783b */ /* 0x000f300008000200 */
[----:B------:R-:W4:Y:S08]  /*4b30*/  LDSM.16.M88.4 R48, [R187+UR4+0xd000] ;  /* 0x00d00004bb30783b */ /* 0x000f300008000200 */
[----:B------:R-:W4:Y:S01]  /*4b40*/  LDSM.16.M88.4 R132, [R187+UR4+0xd800] ;  /* 0x00d80004bb84783b */ /* 0x000f220008000200 */
        /* <DEDUP_REMOVED lines=8> */
[-C--:B------:R-:W-:Y:S06]  /*4bd0*/  HMMA.16816.F32.BF16 R20, R64, R32.reuse, RZ ;  /* 0x000000204014723c */ /* 0x080fec00000418ff */
[C---:B------:R-:W-:Y:S01]  /*4be0*/  HMMA.16816.F32.BF16 R24, R60.reuse, R32, RZ ;  /* 0x000000203c18723c */ /* 0x040fe200000418ff */
[----:B------:R-:W1:Y:S05]  /*4bf0*/  LDSM.16.M88.4 R152, [R189+0x1000] ;  /* 0x00100000bd98783b */ /* 0x000e6a0000000200 */
[-C--:B------:R-:W-:Y:S01]  /*4c00*/  HMMA.16816.F32.BF16 R28, R60, R34.reuse, RZ ;  /* 0x000000223c1c723c */ /* 0x080fe200000418ff */
[-C--:B----4-:R-:W-:Y:S02]  /*4c10*/  IADD3 R0, R0, R185.reuse, RZ ;  /* 0x000000b900007210 */ /* 0x090fe40007ffe0ff */
[----:B------:R-:W4:Y:S03]  /*4c20*/  LDSM.16.M88.4 R156, [R189+0x1800] ;  /* 0x00180000bd9c783b */ /* 0x000f260000000200 */
        /* <DEDUP_REMOVED lines=8> */
[----:B------:R-:W-:Y:S01]  /*4cb0*/  LDSM.16.M88.4 R176, [R0] ;  /* 0x0000000000b0783b */ /* 0x000fe20000000200 */
[-C--:B------:R-:W-:Y:S06]  /*4cc0*/  HMMA.16816.F32.BF16 R52, R64, R132.reuse, RZ ;  /* 0x000000844034723c */ /* 0x080fec00000418ff */
[C---:B------:R-:W-:Y:S01]  /*4cd0*/  HMMA.16816.F32.BF16 R56, R60.reuse, R132, RZ ;  /* 0x000000843c38723c */ /* 0x040fe200000418ff */
[----:B------:R-:W-:Y:S05]  /*4ce0*/  LDSM.16.M88.4 R180, [R188] ;  /* 0x00000000bcb4783b */ /* 0x000fea0000000200 */
[-C--:B------:R-:W-:Y:S01]  /*4cf0*/  HMMA.16816.F32.BF16 R60, R60, R134.reuse, RZ ;  /* 0x000000863c3c723c */ /* 0x080fe200000418ff */
[----:B------:R-:W-:Y:S05]  /*4d00*/  IADD3 R132, R190, R185, RZ ;  /* 0x000000b9be847210 */ /* 0x000fea0007ffe0ff */
[----:B------:R-:W-:Y:S01]  /*4d10*/  HMMA.16816.F32.BF16 R64, R64, R134, RZ ;  /* 0x000000864040723c */ /* 0x000fe200000418ff */
[----:B------:R-:W4:Y:S05]  /*4d20*/  LDSM.16.M88.4 R160, [R132] ;  /* 0x0000000084a0783b */ /* 0x000f2a0000000200 */
[-C--:B-1----:R-:W-:Y:S03]  /*4d30*/  HMMA.16816.F32.BF16 R4, R136, R140.reuse, R4 ;  /* 0x0000008c8804723c */ /* 0x082fe60000041804 */
[----:B------:R-:W1:Y:S03]  /*4d40*/  LDSM.16.M88.4 R132, [R132+0x2000] ;  /* 0x002000008484783b */ /* 0x000e660000000200 */
[C---:B------:R-:W-:Y:S06]  /*4d50*/  HMMA.16816.F32.BF16 R8, R144.reuse, R140, R8 ;  /* 0x0000008c9008723c */ /* 0x040fec0000041808 */
[-C--:B------:R-:W-:Y:S06]  /*4d60*/  HMMA.16816.F32.BF16 R12, R144, R142.reuse, R12 ;  /* 0x0000008e900c723c */ /* 0x080fec000004180c */
[C---:B------:R-:W-:Y:S01]  /*4d70*/  HMMA.16816.F32.BF16 R16, R136.reuse, R142, R16 ;  /* 0x0000008e8810723c */ /* 0x040fe20000041810 */
[----:B------:R-:W1:Y:S05]  /*4d80*/  LDSM.16.M88.4 R140, [R186+0x800] ;  /* 0x00080000ba8c783b */ /* 0x000e6a0000000200 */
        /* <DEDUP_REMOVED lines=8> */
[-C--:B----4-:R-:W-:Y:S06]  /*4e10*/  HMMA.16816.F32.BF16 R52, R136, R156.reuse, R52 ;  /* 0x0000009c8834723c */ /* 0x090fec0000041834 */
[C---:B------:R-:W-:Y:S06]  /*4e20*/  HMMA.16816.F32.BF16 R56, R144.reuse, R156, R56 ;  /* 0x0000009c9038723c */ /* 0x040fec0000041838 */
[-C--:B------:R-:W-:Y:S06]  /*4e30*/  HMMA.16816.F32.BF16 R60, R144, R158.reuse, R60 ;  /* 0x0000009e903c723c */ /* 0x080fec000004183c */
[----:B------:R-:W-:Y:S01]  /*4e40*/  HMMA.16816.F32.BF16 R64, R136, R158, R64 ;  /* 0x0000009e8840723c */ /* 0x000fe20000041840 */
[----:B------:R-:W4:Y:S05]  /*4e50*/  LDSM.16.M88.4 R136, [R0+0x2000] ;  /* 0x002000000088783b */ /* 0x000f2a0000000200 */
[-C--:B------:R-:W-:Y:S06]  /*4e60*/  HMMA.16816.F32.BF16 R4, R160, R164.reuse, R4 ;  /* 0x000000a4a004723c */ /* 0x080fec0000041804 */
        /* <DEDUP_REMOVED lines=28> */
[----:B------:R2:W4:Y:S01]  /*5030*/  MUFU.TANH R162, R8 ;  /* 0x0000000800a27308 */ /* 0x0005220000002400 */
[----:B------:R-:W-:Y:S01]  /*5040*/  FMUL.FTZ R12, R12, UR6 ;  /* 0x000000060c0c7c20 */ /* 0x000fe20008410000 */
[----:B------:R-:W-:Y:S01]  /*5050*/  FMUL.FTZ R13, R13, UR6 ;  /* 0x000000060d0d7c20 */ /* 0x000fe20008410000 */
[----:B------:R-:W-:Y:S01]  /*5060*/  FMUL.FTZ R14, R14, UR6 ;  /* 0x000000060e0e7c20 */ /* 0x000fe20008410000 */
[----:B------:R-:W-:Y:S01]  /*5070*/  FMUL.FTZ R15, R15, UR6 ;  /* 0x000000060f0f7c20 */ /* 0x000fe20008410000 */
[----:B------:R-:W-:Y:S01]  /*5080*/  FMUL.FTZ R16, R16, UR6 ;  /* 0x0000000610107c20 */ /* 0x000fe20008410000 */
[----:B------:R-:W-:Y:S04]  /*5090*/  FMUL.FTZ R17, R17, UR6 ;  /* 0x0000000611117c20 */ /* 0x000fe80008410000 */
[----:B------:R-:W1:Y:S01]  /*50a0*/  MUFU.TANH R157, R5 ;  /* 0x00000005009d7308 */ /* 0x000e620000002400 */
[----:B------:R-:W-:Y:S01]  /*50b0*/  FMUL.FTZ R18, R18, UR6 ;  /* 0x0000000612127c20 */ /* 0x000fe20008410000 */
[----:B------:R-:W-:Y:S08]  /*50c0*/  FMUL.FTZ R19, R19, UR6 ;  /* 0x0000000613137c20 */ /* 0x000ff00008410000 */
[----:B------:R3:W1:Y:S01]  /*50d0*/  MUFU.TANH R161, R9 ;  /* 0x0000000900a17308 */ /* 0x0006620000002400 */
[----:B--2---:R-:W-:Y:S09]  /*50e0*/  IADD3 R8, P0, R195, UR20, RZ ;  /* 0x00000014c3087c10 */ /* 0x004ff2000ff1e0ff */
[----:B------:R-:W2:Y:S10]  /*50f0*/  MUFU.TANH R156, R6 ;  /* 0x00000006009c7308 */ /* 0x000eb40000002400 */
[----:B------:R4:W1:Y:S01]  /*5100*/  MUFU.TANH R155, R7 ;  /* 0x00000007009b7308 */ /* 0x0008620000002400 */
[----:B---3--:R-:W-:Y:S02]  /*5110*/  IADD3.X R9, R2, UR19, RZ, P0, !PT ;  /* 0x0000001302097c10 */ /* 0x008fe400087fe4ff */
[----:B------:R-:W-:Y:S03]  /*5120*/  PLOP3.LUT P0, PT, PT, PT, UP0, 0x80, 0x0 ;  /* 0x000000000000781c */ /* 0x000fe60003f0f008 */
[----:B------:R-:W5:Y:S04]  /*5130*/  LDG.E R150, desc[UR10][R8.64] ;  /* 0x0000000a08967981 */ /* 0x000f68000c1e1900 */
[----:B------:R-:W3:Y:S01]  /*5140*/  MUFU.TANH R160, R10 ;  /* 0x0000000a00a07308 */ /* 0x000ee20000002400 */
[----:B------:R-:W5:Y:S04]  /*5150*/  LDG.E R149, desc[UR10][R8.64+0x20] ;  /* 0x0000200a08957981 */ /* 0x000f68000c1e1900 */
[----:B------:R-:W5:Y:S05]  /*5160*/  LDG.E R148, desc[UR10][R8.64+0x100] ;  /* 0x0001000a08947981 */ /* 0x000f6a000c1e1900 */
[----:B------:R2:W1:Y:S01]  /*5170*/  MUFU.TANH R159, R11 ;  /* 0x0000000b009f7308 */ /* 0x0004620000002400 */
[----:B----4-:R-:W4:Y:S09]  /*5180*/  LDSM.16.M88.4 R4, [R188+0x800] ;  /* 0x00080000bc04783b */ /* 0x010f320000000200 */
[----:B------:R1:W1:Y:S01]  /*5190*/  MUFU.TANH R167, R12 ;  /* 0x0000000c00a77308 */ /* 0x0002620000002400 */
[----:B------:R2:W5:Y:S09]  /*51a0*/  LDG.E R144, desc[UR10][R8.64+0x120] ;  /* 0x0001200a08907981 */ /* 0x000572000c1e1900 */
[----:B------:R1:W1:Y:S10]  /*51b0*/  MUFU.TANH R165, R13 ;  /* 0x0000000d00a57308 */ /* 0x0002740000002400 */
[----:B------:R1:W1:Y:S10]  /*51c0*/  MUFU.TANH R164, R14 ;  /* 0x0000000e00a47308 */ /* 0x0002740000002400 */
[----:B------:R1:W1:Y:S01]  /*51d0*/  MUFU.TANH R163, R15 ;  /* 0x0000000f00a37308 */ /* 0x0002620000002400 */
[----:B--2---:R-:W2:Y:S09]  /*51e0*/  LDSM.16.M88.4 R8, [R188+0x1000] ;  /* 0x00100000bc08783b */ /* 0x004eb20000000200 */
[----:B------:R1:W1:Y:S01]  /*51f0*/  MUFU.TANH R170, R16 ;  /* 0x0000001000aa7308 */ /* 0x0002620000002400 */
[-C--:B----4-:R-:W-:Y:S09]  /*5200*/  HMMA.16816.F32.BF16 R20, R176, R4.reuse, R20 ;  /* 0x00000004b014723c */ /* 0x090ff20000041814 */
[----:B------:R4:W1:Y:S01]  /*5210*/  MUFU.TANH R169, R17 ;  /* 0x0000001100a97308 */ /* 0x0008620000002400 */
[C---:B------:R-:W-:Y:S06]  /*5220*/  HMMA.16816.F32.BF16 R24, R136.reuse, R4, R24 ;  /* 0x000000048818723c */ /* 0x040fec0000041818 */
[-C--:B------:R-:W-:Y:S03]  /*5230*/  HMMA.16816.F32.BF16 R28, R136, R6.reuse, R28 ;  /* 0x00000006881c723c */ /* 0x080fe6000004181c */
[----:B------:R4:W1:Y:S03]  /*5240*/  MUFU.TANH R168, R18 ;  /* 0x0000001200a87308 */ /* 0x0008660000002400 */
[C---:B------:R-:W-:Y:S01]  /*5250*/  HMMA.16816.F32.BF16 R32, R176.reuse, R6, R32 ;  /* 0x00000006b020723c */ /* 0x040fe20000041820 */
[----:B------:R-:W3:Y:S06]  /*5260*/  LDSM.16.M88.4 R4, [R188+0x1800] ;  /* 0x00180000bc04783b */ /* 0x000eec0000000200 */
[----:B------:R4:W1:Y:S01]  /*5270*/  MUFU.TANH R166, R19 ;  /* 0x0000001300a67308 */ /* 0x0008620000002400 */
[----:B------:R-:W-:Y:S03]  /*5280*/  FMUL.FTZ R20, R20, UR6 ;  /* 0x0000000614147c20 */ /* 0x000fe60008410000 */
[----:B------:R-:W-:Y:S01]  /*5290*/  FMUL.FTZ R21, R21, UR6 ;  /* 0x0000000615157c20 */ /* 0x000fe20008410000 */
[----:B------:R-:W-:Y:S01]  /*52a0*/  FMUL.FTZ R22, R22, UR6 ;  /* 0x0000000616167c20 */ /* 0x000fe20008410000 */
[----:B------:R-:W-:Y:S04]  /*52b0*/  FMUL.FTZ R23, R23, UR6 ;  /* 0x0000000617177c20 */ /* 0x000fe80008410000 */
[----:B------:R4:W1:Y:S01]  /*52c0*/  MUFU.TANH R174, R20 ;  /* 0x0000001400ae7308 */ /* 0x0008620000002400 */
[----:B------:R-:W-:Y:S01]  /*52d0*/  FMUL.FTZ R24, R24, UR6 ;  /* 0x0000000618187c20 */ /* 0x000fe20008410000 */
[----:B------:R-:W-:Y:S01]  /*52e0*/  FMUL.FTZ R25, R25, UR6 ;  /* 0x0000000619197c20 */ /* 0x000fe20008410000 */
[-C--:B--2---:R-:W-:Y:S03]  /*52f0*/  HMMA.16816.F32.BF16 R36, R176, R8.reuse, R36 ;  /* 0x00000008b024723c */ /* 0x084fe60000041824 */
[----:B------:R-:W-:Y:S01]  /*5300*/  FMUL.FTZ R26, R26, UR6 ;  /* 0x000000061a1a7c20 */ /* 0x000fe20008410000 */
[----:B------:R-:W-:Y:S03]  /*5310*/  FMUL.FTZ R27, R27, UR6 ;  /* 0x000000061b1b7c20 */ /* 0x000fe60008410000 */
[----:B------:R4:W2:Y:S01]  /*5320*/  MUFU.TANH R173, R21 ;  /* 0x0000001500ad7308 */ /* 0x0008a20000002400 */
[C---:B------:R-:W-:Y:S04]  /*5330*/  HMMA.16816.F32.BF16 R40, R136.reuse, R8, R40 ;  /* 0x000000088828723c */ /* 0x040fe80000041828 */
[----:B------:R-:W-:Y:S02]  /*5340*/  FMUL.FTZ R28, R28, UR6 ;  /* 0x000000061c1c7c20 */ /* 0x000fe40008410000 */
[-C--:B------:R-:W-:Y:S03]  /*5350*/  HMMA.16816.F32.BF16 R44, R136, R10.reuse, R44 ;  /* 0x0000000a882c723c */ /* 0x080fe6000004182c */
[----:B------:R4:W1:Y:S02]  /*5360*/  MUFU.TANH R172, R22 ;  /* 0x0000001600ac7308 */ /* 0x0008640000002400 */
[----:B------:R-:W-:Y:S01]  /*5370*/  FMUL.FTZ R29, R29, UR6 ;  /* 0x000000061d1d7c20 */ /* 0x000fe20008410000 */
[C---:B------:R-:W-:Y:S07]  /*5380*/  HMMA.16816.F32.BF16 R48, R176.reuse, R10, R48 ;  /* 0x0000000ab030723c */ /* 0x040fee0000041830 */
[----:B------:R4:W1:Y:S01]  /*5390*/  MUFU.TANH R171, R23 ;  /* 0x0000001700ab7308 */ /* 0x0008620000002400 */
[----:B------:R-:W-:Y:S03]  /*53a0*/  FMUL.FTZ R30, R30, UR6 ;  /* 0x000000061e1e7c20 */ /* 0x000fe60008410000 */
[----:B------:R-:W-:Y:S01]  /*53b0*/  FMUL.FTZ R31, R31, UR6 ;  /* 0x000000061f1f7c20 */ /* 0x000fe20008410000 */
[----:B------:R-:W-:Y:S01]  /*53c0*/  FMUL.FTZ R32, R32, UR6 ;  /* 0x0000000620207c20 */ /* 0x000fe20008410000 */
[----:B------:R-:W-:Y:S01]  /*53d0*/  FMUL.FTZ R33, R33, UR6 ;  /* 0x0000000621217c20 */ /* 0x000fe20008410000 */
[-C--:B---3--:R-:W-:Y:S03]  /*53e0*/  HMMA.16816.F32.BF16 R52, R176, R4.reuse, R52 ;  /* 0x00000004b034723c */ /* 0x088fe60000041834 */
[----:B------:R4:W3:Y:S01]  /*53f0*/  MUFU.TANH R182, R24 ;  /* 0x0000001800b67308 */ /* 0x0008e20000002400 */
[----:B------:R-:W-:Y:S01]  /*5400*/  FMUL.FTZ R34, R34, UR6 ;  /* 0x0000000622227c20 */ /* 0x000fe20008410000 */
[----:B------:R-:W-:Y:S01]  /*5410*/  FMUL.FTZ R35, R35, UR6 ;  /* 0x0000000623237c20 */ /* 0x000fe20008410000 */
[----:B------:R-:W-:Y:S01]  /*5420*/  FMUL.FTZ R36, R36, UR6 ;  /* 0x0000000624247c20 */ /* 0x000fe20008410000 */
[C---:B------:R-:W-:Y:S06]  /*5430*/  HMMA.16816.F32.BF16 R56, R136.reuse, R4, R56 ;  /* 0x000000048838723c */ /* 0x040fec0000041838 */
[----:B------:R4:W1:Y:S01]  /*5440*/  MUFU.TANH R181, R25 ;  /* 0x0000001900b57308 */ /* 0x0008620000002400 */
[----:B------:R-:W-:Y:S01]  /*5450*/  FMUL.FTZ R37, R37, UR6 ;  /* 0x0000000625257c20 */ /* 0x000fe20008410000 */
[-C--:B------:R-:W-:Y:S03]  /*5460*/  HMMA.16816.F32.BF16 R60, R136, R6.reuse, R60 ;  /* 0x00000006883c723c */ /* 0x080fe6000004183c */
[----:B------:R-:W-:Y:S05]  /*5470*/  MOV R4, R203 ;  /* 0x000000cb00047202 */ /* 0x000fea0000000f00 */
[----:B------:R4:W1:Y:S03]  /*5480*/  MUFU.TANH R180, R26 ;  /* 0x0000001a00b47308 */ /* 0x0008660000002400 */
[----:B------:R-:W-:Y:S01]  /*5490*/  MOV R5, R202 ;  /* 0x000000ca00057202 */ /* 0x000fe20000000f00 */
[----:B------:R-:W-:Y:S04]  /*54a0*/  HMMA.16816.F32.BF16 R64, R176, R6, R64 ;  /* 0x00000006b040723c */ /* 0x000fe80000041840 */
[----:B------:R4:W-:Y:S01]  /*54b0*/  STL.64 [R1+0x10], R4 ;  /* 0x0000100401007387 */ /* 0x0009e20000100a00 */
[----:B------:R-:W-:Y:S01]  /*54c0*/  FMUL.FTZ R38, R38, UR6 ;  /* 0x0000000626267c20 */ /* 0x000fe20008410000 */
[----:B------:R4:W1:Y:S01]  /*54d0*/  MUFU.TANH R175, R27 ;  /* 0x0000001b00af7308 */ /* 0x0008620000002400 */
[----:B------:R-:W-:Y:S01]  /*54e0*/  FMUL.FTZ R39, R39, UR6 ;  /* 0x0000000627277c20 */ /* 0x000fe20008410000 */
[----:B------:R-:W-:Y:S03]  /*54f0*/  FMUL.FTZ R40, R40, UR6 ;  /* 0x0000000628287c20 */ /* 0x000fe60008410000 */
[----:B------:R-:W-:Y:S01]  /*5500*/  FMUL.FTZ R41, R41, UR6 ;  /* 0x0000000629297c20 */ /* 0x000fe20008410000 */
[----:B------:R-:W-:Y:S01]  /*5510*/  FMUL.FTZ R42, R42, UR6 ;  /* 0x000000062a2a7c20 */ /* 0x000fe20008410000 */
[----:B------:R-:W-:Y:S03]  /*5520*/  FMUL.FTZ R43, R43, UR6 ;  /* 0x000000062b2b7c20 */ /* 0x000fe60008410000 */
[----:B------:R4:W1:Y:S01]  /*5530*/  MUFU.TANH R197, R28 ;  /* 0x0000001c00c57308 */ /* 0x0008620000002400 */
[----:B------:R-:W-:Y:S01]  /*5540*/  FMUL.FTZ R44, R44, UR6 ;  /* 0x000000062c2c7c20 */ /* 0x000fe20008410000 */
[----:B------:R-:W-:Y:S01]  /*5550*/  FMUL.FTZ R45, R45, UR6 ;  /* 0x000000062d2d7c20 */ /* 0x000fe20008410000 */
[----:B------:R-:W-:Y:S01]  /*5560*/  FMUL.FTZ R46, R46, UR6 ;  /* 0x000000062e2e7c20 */ /* 0x000fe20008410000 */
[----:B------:R-:W-:Y:S01]  /*5570*/  FMUL.FTZ R47, R47, UR6 ;  /* 0x000000062f2f7c20 */ /* 0x000fe20008410000 */
        /* <DEDUP_REMOVED lines=22> */
[----:B------:R-:W-:Y:S07]  /*56e0*/  FMUL.FTZ R67, R67, UR6 ;  /* 0x0000000643437c20 */ /* 0x000fee0008410000 */
        /* <DEDUP_REMOVED lines=36> */
[----:B--23--:R-:W-:Y:S05]  /*5930*/  @!P0 BRA `(.L_x_1992) ;  /* 0x0000000400308947 */ /* 0x00cfea0003800000 */
[----:B-1--4-:R-:W-:Y:S01]  /*5940*/  MOV R59, R177 ;  /* 0x000000b1003b7202 */ /* 0x012fe20000000f00 */
[----:B------:R-:W-:Y:S01]  /*5950*/  USHF.L.U32 UR13, UR21, 0x7, URZ ;  /* 0x00000007150d7899 */ /* 0x000fe2000800063f */
        /* <DEDUP_REMOVED lines=74> */
.L_x_1992:
[----:B----4-:R-:W2:Y:S01]  /*5e00*/  LDL R4, [R1+0x28] ;  /* 0x0000280001047983 */ /* 0x010ea20000100800 */
[----:B------:R-:W-:Y:S01]  /*5e10*/  UIADD3 UR16, UR8, 0x1, -UR15 ;  /* 0x0000000108107890 */ /* 0x000fe2000fffe80f */
[----:B------:R-:W-:Y:S01]  /*5e20*/  IMAD.U32 R0, RZ, RZ, UR21 ;  /* 0x00000015ff007e24 */ /* 0x000fe2000f8e00ff */
[----:B------:R-:W-:Y:S01]  /*5e30*/  UIADD3 UR13, -UR14, UR8, -UR15 ;  /* 0x000000080e0d7290 */ /* 0x000fe2000fffe90f */
[----:B------:R-:W3:Y:S02]  /*5e40*/  LDL R2, [R1+0x44] ;  /* 0x0000440001027983 */ /* 0x000ee40000100800 */
[----:B---3--:R-:W-:Y:S02]  /*5e50*/  IMAD R0, R0, 0x80, R2 ;  /* 0x0000008000007824 */ /* 0x008fe400078e0202 */
[----:B--2---:R-:W-:Y:S01]  /*5e60*/  VIADD R6, R4, UR12 ;  /* 0x0000000c04067c36 */ /* 0x004fe20008000000 */
[----:B------:R-:W-:Y:S01]  /*5e70*/  UIADD3 UR12, UR16, UR27, URZ ;  /* 0x0000001b100c7290 */ /* 0x000fe2000fffe03f */
[C---:B------:R-:W-:Y:S02]  /*5e80*/  VIADD R21, R0.reuse, 0x1 ;  /* 0x0000000100157836 */ /* 0x040fe40000000000 */
[----:B------:R-:W-:Y:S01]  /*5e90*/  VIADD R20, R0, 0x8 ;  /* 0x0000000800147836 */ /* 0x000fe20000000000 */
[----:B------:R-:W-:Y:S01]  /*5ea0*/  VIADDMNMX R2, R6, UR13, RZ, !PT ;  /* 0x0000000d06027c46 */ /* 0x000fe2000f8001ff */
[C---:B------:R-:W-:Y:S01]  /*5eb0*/  VIADD R19, R0.reuse, 0x9 ;  /* 0x0000000900137836 */ /* 0x040fe20000000000 */
[----:B------:R-:W-:Y:S01]  /*5ec0*/  UMOV UR16, UR14 ;  /* 0x0000000e00107c82 */ /* 0x000fe20008000000 */
[----:B------:R-:W-:Y:S01]  /*5ed0*/  IMAD.U32 R5, RZ, RZ, UR12 ;  /* 0x0000000cff057e24 */ /* 0x000fe2000f8e00ff */
[CC--:B------:R-:W-:Y:S01]  /*5ee0*/  ISETP.GE.AND P0, PT, R0.reuse, R2.reuse, PT ;  /* 0x000000020000720c */ /* 0x0c0fe20003f06270 */
[C---:B------:R-:W-:Y:S01]  /*5ef0*/  VIADD R18, R0.reuse, 0x10 ;  /* 0x0000001000127836 */ /* 0x040fe20000000000 */
[CC--:B------:R-:W-:Y:S01]  /*5f00*/  ISETP.GE.AND P6, PT, R21.reuse, R2.reuse, PT ;  /* 0x000000021500720c */ /* 0x0c0fe20003fc6270 */
[----:B------:R-:W-:Y:S01]  /*5f10*/  VIADD R17, R0, 0x11 ;  /* 0x0000001100117836 */ /* 0x000fe20000000000 */
[----:B------:R-:W-:Y:S01]  /*5f20*/  VIADDMNMX R5, R6, R5, UR8, PT ;  /* 0x0000000806057e46 */ /* 0x000fe2000b800105 */
[----:B-1----:R-:W-:Y:S01]  /*5f30*/  VIADD R16, R0, 0x18 ;  /* 0x0000001800107836 */ /* 0x002fe20000000000 */
[-C--:B------:R-:W-:Y:S01]  /*5f40*/  ISETP.GE.AND P5, PT, R20, R2.reuse, PT ;  /* 0x000000021400720c */ /* 0x080fe20003fa6270 */
[C---:B------:R-:W-:Y:S01]  /*5f50*/  VIADD R15, R0.reuse, 0x19 ;  /* 0x00000019000f7836 */ /* 0x040fe20000000000 */
[CC--:B------:R-:W-:Y:S01]  /*5f60*/  ISETP.GE.OR P0, PT, R0.reuse, R5.reuse, !P0 ;  /* 0x000000050000720c */ /* 0x0c0fe20004706670 */
[C---:B------:R-:W-:Y:S01]  /*5f70*/  VIADD R14, R0.reuse, 0x20 ;  /* 0x00000020000e7836 */ /* 0x040fe20000000000 */
[-C--:B------:R-:W-:Y:S01]  /*5f80*/  ISETP.GE.OR P6, PT, R21, R5.reuse, !P6 ;  /* 0x000000051500720c */ /* 0x080fe200077c6670 */
        /* <DEDUP_REMOVED lines=12> */
[----:B------:R-:W-:Y:S01]  /*6050*/  VIADD R7, R0, 0x39 ;  /* 0x0000003900077836 */ /* 0x000fe20000000000 */
[-C--:B------:R-:W-:Y:S01]  /*6060*/  ISETP.GE.AND P0, PT, R15, R2.reuse, PT ;  /* 0x000000020f00720c */ /* 0x080fe20003f06270 */
[----:B------:R-:W-:Y:S01]  /*6070*/  VIADD R4, R6, 0x8 ;  /* 0x0000000806047836 */ /* 0x000fe20000000000 */
[-C--:B------:R-:W-:Y:S01]  /*6080*/  ISETP.GE.AND P6, PT, R14, R2.reuse, PT ;  /* 0x000000020e00720c */ /* 0x080fe20003fc6270 */
[----:B------:R-:W-:Y:S01]  /*6090*/  IMAD.U32 R22, RZ, RZ, UR12 ;  /* 0x0000000cff167e24 */ /* 0x000fe2000f8e00ff */
        /* <DEDUP_REMOVED lines=21> */
[----:B------:R-:W-:Y:S01]  /*61f0*/  IMAD.U32 R2, RZ, RZ, UR12 ;  /* 0x0000000cff027e24 */ /* 0x000fe2000f8e00ff */
[-C--:B------:R-:W-:Y:S02]  /*6200*/  ISETP.GE.OR P5, PT, R13, R5.reuse, !P5 ;  /* 0x000000050d00720c */ /* 0x080fe40006fa6670 */
[-C--:B------:R-:W-:Y:S02]  /*6210*/  ISETP.GE.OR P4, PT, R12, R5.reuse, !P4 ;  /* 0x000000050c00720c */ /* 0x080fe40006786670 */
[----:B------:R-:W-:Y:S02]  /*6220*/  VIADDMNMX R4, R4, UR13, RZ, !PT ;  /* 0x0000000d04047c46 */ /* 0x000fe4000f8001ff */
[--C-:B------:R-:W-:Y:S02]  /*6230*/  IADD3 R2, R2, 0x8, R6.reuse ;  /* 0x0000000802027810 */ /* 0x100fe40007ffe006 */
[----:B------:R-:W-:Y:S02]  /*6240*/  FSEL R52, R206, -INF , !P5 ;  /* 0xff800000ce347808 */ /* 0x000fe40006800000 */
[----:B------:R-:W-:Y:S02]  /*6250*/  FSEL R58, R219, -INF , !P4 ;  /* 0xff800000db3a7808 */ /* 0x000fe40006000000 */
[-C--:B------:R-:W-:Y:S02]  /*6260*/  ISETP.GE.AND P5, PT, R0, R4.reuse, PT ;  /* 0x000000040000720c */ /* 0x080fe40003fa6270 */
[----:B------:R-:W-:Y:S02]  /*6270*/  ISETP.GE.AND P4, PT, R21, R4, PT ;  /* 0x000000041500720c */ /* 0x000fe40003f86270 */
[----:B------:R-:W-:Y:S02]  /*6280*/  VIMNMX R2, R2, UR8, PT ;  /* 0x0000000802027c48 */ /* 0x000fe4000bfe0100 */
[-C--:B------:R-:W-:Y:S02]  /*6290*/  ISETP.GE.OR P3, PT, R11, R5.reuse, !P3 ;  /* 0x000000050b00720c */ /* 0x080fe40005f66670 */
[-C--:B------:R-:W-:Y:S02]  /*62a0*/  ISETP.GE.OR P2, PT, R10, R5.reuse, !P2 ;  /* 0x000000050a00720c */ /* 0x080fe40005746670 */
[-C--:B------:R-:W-:Y:S02]  /*62b0*/  ISETP.GE.OR P1, PT, R9, R5.reuse, !P1 ;  /* 0x000000050900720c */ /* 0x080fe40004f26670 */
[-C--:B------:R-:W-:Y:S02]  /*62c0*/  ISETP.GE.OR P0, PT, R8, R5.reuse, !P0 ;  /* 0x000000050800720c */ /* 0x080fe40004706670 */
[----:B------:R-:W-:Y:S01]  /*62d0*/  ISETP.GE.OR P6, PT, R7, R5, !P6 ;  /* 0x000000050700720c */ /* 0x000fe200077c6670 */
[----:B------:R-:W-:Y:S01]  /*62e0*/  IMAD.U32 R5, RZ, RZ, UR12 ;  /* 0x0000000cff057e24 */ /* 0x000fe2000f8e00ff */
        /* <DEDUP_REMOVED lines=44> */
[----:B------:R-:W-:Y:S02]  /*65b0*/  ISETP.GE.OR P4, PT, R7, R2, !P4 ;  /* 0x000000020700720c */ /* 0x000fe40006786670 */
[----:B------:R-:W-:Y:S01]  /*65c0*/  VIADDMNMX R2, R4, UR13, RZ, !PT ;  /* 0x0000000d04027c46 */ /* 0x000fe2000f8001ff */
[----:B------:R-:W-:Y:S01]  /*65d0*/  VIADD R4, R6, 0x48 ;  /* 0x0000004806047836 */ /* 0x000fe20000000000 */
[--C-:B------:R-:W-:Y:S02]  /*65e0*/  IADD3 R5, R5, 0x40, R6.reuse ;  /* 0x0000004005057810 */ /* 0x100fe40007ffe006 */
[----:B------:R-:W-:Y:S02]  /*65f0*/  FSEL R46, R204, -INF , !P3 ;  /* 0xff800000cc2e7808 */ /* 0x000fe40005800000 */
[----:B------:R-:W-:Y:S02]  /*6600*/  FSEL R47, R217, -INF , !P2 ;  /* 0xff800000d92f7808 */ /* 0x000fe40005000000 */
[-C--:B------:R-:W-:Y:S02]  /*6610*/  ISETP.GE.AND P3, PT, R0, R2.reuse, PT ;  /* 0x000000020000720c */ /* 0x080fe40003f66270 */
[-C--:B------:R-:W-:Y:S02]  /*6620*/  ISETP.GE.AND P2, PT, R21, R2.reuse, PT ;  /* 0x000000021500720c */ /* 0x080fe40003f46270 */
[----:B------:R-:W-:Y:S02]  /*6630*/  VIMNMX R5, R5, UR8, PT ;  /* 0x0000000805057c48 */ /* 0x000fe4000bfe0100 */
[----:B------:R-:W-:Y:S02]  /*6640*/  FSEL R50, R216, -INF , !P1 ;  /* 0xff800000d8327808 */ /* 0x000fe40004800000 */
[-C--:B------:R-:W-:Y:S02]  /*6650*/  ISETP.GE.OR P3, PT, R0, R5.reuse, !P3 ;  /* 0x000000050000720c */ /* 0x080fe40005f66670 */
[-C--:B------:R-:W-:Y:S02]  /*6660*/  ISETP.GE.OR P2, PT, R21, R5.reuse, !P2 ;  /* 0x000000051500720c */ /* 0x080fe40005746670 */
[----:B------:R-:W-:Y:S02]  /*6670*/  FSEL R63, R221, -INF , !P0 ;  /* 0xff800000dd3f7808 */ /* 0x000fe40004000000 */
[-C--:B------:R-:W-:Y:S02]  /*6680*/  ISETP.GE.AND P1, PT, R20, R2.reuse, PT ;  /* 0x000000021400720c */ /* 0x080fe40003f26270 */
[-C--:B------:R-:W-:Y:S02]  /*6690*/  ISETP.GE.AND P0, PT, R19, R2.reuse, PT ;  /* 0x000000021300720c */ /* 0x080fe40003f06270 */
        /* <DEDUP_REMOVED lines=11> */
[----:B------:R-:W-:Y:S02]  /*6750*/  FSEL R132, R228, -INF , !P4 ;  /* 0xff800000e4847808 */ /* 0x000fe40006000000 */
[-C--:B------:R-:W-:Y:S02]  /*6760*/  ISETP.GE.AND P4, PT, R16, R2.reuse, PT ;  /* 0x000000021000720c */ /* 0x080fe40003f86270 */
[-C--:B------:R-:W-:Y:S02]  /*6770*/  ISETP.GE.OR P6, PT, R18, R5.reuse, !P6 ;  /* 0x000000051200720c */ /* 0x080fe400077c6670 */
[-C--:B------:R-:W-:Y:S02]  /*6780*/  ISETP.GE.OR P5, PT, R17, R5.reuse, !P5 ;  /* 0x000000051100720c */ /* 0x080fe40006fa6670 */
[-C--:B------:R-:W-:Y:S02]  /*6790*/  ISETP.GE.OR P3, PT, R15, R5.reuse, !P3 ;  /* 0x000000050f00720c */ /* 0x080fe40005f66670 */
[-C--:B------:R-:W-:Y:S02]  /*67a0*/  ISETP.GE.OR P2, PT, R14, R5.reuse, !P2 ;  /* 0x000000050e00720c */ /* 0x080fe40005746670 */
[----:B------:R-:W-:Y:S02]  /*67b0*/  FSEL R24, R167, -INF , !P1 ;  /* 0xff800000a7187808 */ /* 0x000fe40004800000 */
[----:B------:R-:W-:Y:S02]  /*67c0*/  FSEL R25, R165, -INF , !P0 ;  /* 0xff800000a5197808 */ /* 0x000fe40004000000 */
[-C--:B------:R-:W-:Y:S02]  /*67d0*/  ISETP.GE.AND P1, PT, R13, R2.reuse, PT ;  /* 0x000000020d00720c */ /* 0x080fe40003f26270 */
[-C--:B------:R-:W-:Y:S02]  /*67e0*/  ISETP.GE.AND P0, PT, R12, R2.reuse, PT ;  /* 0x000000020c00720c */ /* 0x080fe40003f06270 */
        /* <DEDUP_REMOVED lines=12> */
[----:B------:R-:W-:Y:S02]  /*68b0*/  VIADDMNMX R4, R4, UR13, RZ, !PT ;  /* 0x0000000d04047c46 */ /* 0x000fe4000f8001ff */
[----:B------:R-:W-:Y:S02]  /*68c0*/  ISETP.GE.AND P4, PT, R9, R2, PT ;  /* 0x000000020900720c */ /* 0x000fe40003f86270 */
        /* <DEDUP_REMOVED lines=8> */
[----:B------:R-:W-:Y:S02]  /*6950*/  VIMNMX R2, R51, UR8, PT ;  /* 0x0000000833027c48 */ /* 0x000fe4000bfe0100 */
[----:B------:R-:W-:Y:S02]  /*6960*/  ISETP.GE.OR P4, PT, R9, R5, !P4 ;  /* 0x000000050900720c */ /* 0x000fe40006786670 */
        /* <DEDUP_REMOVED lines=9> */
[----:B------:R-:W-:Y:S02]  /*6a00*/  ISETP.GE.OR P0, PT, R21, R2, !P0 ;  /* 0x000000021500720c */ /* 0x000fe40004706670 */
[----:B------:R-:W-:Y:S02]  /*6a10*/  FSEL R62, R225, -INF , !P4 ;  /* 0xff800000e13e7808 */ /* 0x000fe40006000000 */
[----:B------:R-:W-:Y:S02]  /*6a20*/  ISETP.GE.AND P4, PT, R18, R4, PT ;  /* 0x000000041200720c */ /* 0x000fe40003f86270 */
[-C--:B------:R-:W-:Y:S02]  /*6a30*/  ISETP.GE.OR P6, PT, R20, R2.reuse, !P6 ;  /* 0x000000021400720c */ /* 0x080fe400077c6670 */
[-C--:B------:R-:W-:Y:S02]  /*6a40*/  ISETP.GE.OR P5, PT, R19, R2.reuse, !P5 ;  /* 0x000000021300720c */ /* 0x080fe40006fa6670 */
[-C--:B------:R-:W-:Y:S02]  /*6a50*/  ISETP.GE.OR P3, PT, R17, R2.reuse, !P3 ;  /* 0x000000021100720c */ /* 0x080fe40005f66670 */
[----:B------:R-:W-:Y:S02]  /*6a60*/  ISETP.GE.OR P2, PT, R16, R2, !P2 ;  /* 0x000000021000720c */ /* 0x000fe40005746670 */
[----:B------:R-:W-:Y:S02]  /*6a70*/  FSEL R16, R160, -INF , !P1 ;  /* 0xff800000a0107808 */ /* 0x000fe40004800000 */
[----:B------:R-:W-:Y:S02]  /*6a80*/  FSEL R17, R159, -INF , !P0 ;  /* 0xff8000009f117808 */ /* 0x000fe40004000000 */
[-C--:B------:R-:W-:Y:S02]  /*6a90*/  ISETP.GE.AND P1, PT, R15, R4.reuse, PT ;  /* 0x000000040f00720c */ /* 0x080fe40003f26270 */
[----:B------:R-:W-:Y:S02]  /*6aa0*/  ISETP.GE.AND P0, PT, R14, R4, PT ;  /* 0x000000040e00720c */ /* 0x000fe40003f06270 */
[----:B------:R-:W-:Y:S02]  /*6ab0*/  ISETP.GE.OR P4, PT, R18, R2, !P4 ;  /* 0x000000021200720c */ /* 0x000fe40006786670 */
[----:B------:R-:W-:Y:S02]  /*6ac0*/  FSEL R18, R164, -INF , !P6 ;  /* 0xff800000a4127808 */ /* 0x000fe40007000000 */
[----:B------:R-:W-:Y:S02]  /*6ad0*/  FSEL R19, R163, -INF , !P5 ;  /* 0xff800000a3137808 */ /* 0x000fe40006800000 */
[-C--:B------:R-:W-:Y:S02]  /*6ae0*/  ISETP.GE.AND P6, PT, R13, R4.reuse, PT ;  /* 0x000000040d00720c */ /* 0x080fe40003fc6270 */
[----:B------:R-:W-:Y:S02]  /*6af0*/  ISETP.GE.AND P5, PT, R12, R4, PT ;  /* 0x000000040c00720c */ /* 0x000fe40003fa6270 */
        /* <DEDUP_REMOVED lines=26> */
.L_x_1993:
[----:B------:R-:W2:Y:S01]  /*6ca0*/  LDL R0, [R1+0x20] ;  /* 0x0000200001007983 */ /* 0x000ea20000100800 */
[----:B------:R-:W-:Y:S01]  /*6cb0*/  LEA R145, R193, UR4, 0x1 ;  /* 0x00000004c1917c11 */ /* 0x000fe2000f8e08ff */
[----:B------:R-:W-:Y:S02]  /*6cc0*/  UISETP.GT.AND UP3, UPT, UR9, UR22, UPT ;  /* 0x000000160900728c */ /* 0x000fe4000bf64270 */
[----:B------:R-:W3:Y:S01]  /*6cd0*/  LDL R2, [R1+0x24] ;  /* 0x0000240001027983 */ /* 0x000ee20000100800 */
[-C--:B------:R-:W-:Y:S02]  /*6ce0*/  IADD3 R147, R191, R145.reuse, RZ ;  /* 0x00000091bf937210 */ /* 0x080fe40007ffe0ff */
[----:B------:R-:W-:Y:S01]  /*6cf0*/  IADD3 R146, R185, R145, RZ ;  /* 0x00000091b9927210 */ /* 0x000fe20007ffe0ff */
[----:B------:R-:W4:Y:S04]  /*6d00*/  LDL R9, [R1+0x18] ;  /* 0x0000180001097983 */ /* 0x000f280000100800 */
[----:B------:R-:W4:Y:S04]  /*6d10*/  LDL R10, [R1+0x1c] ;  /* 0x00001c00010a7983 */ /* 0x000f280000100800 */
        /* <DEDUP_REMOVED lines=27> */
[----:B------:R1:W-:Y:S04]  /*6ed0*/  STL [R1+0xc8], R86 ;  /* 0x0000c85601007387 */ /* 0x0003e80000100800 */
[----:B------:R1:W-:Y:S04]  /*6ee0*/  STL [R1+0xc4], R85 ;  /* 0x0000c45501007387 */ /* 0x0003e80000100800 */
        /* <DEDUP_REMOVED lines=11> */
[----:B------:R-:W-:Y:S04]  /*6fa0*/  STL [R1+0x94], R73 ;  /* 0x0000944901007387 */ /* 0x000fe80000100800 */
[----:B------:R1:W-:Y:S04]  /*6fb0*/  STL [R1+0x90], R72 ;  /* 0x0000904801007387 */ /* 0x0003e80000100800 */
[----:B------:R-:W-:Y:S04]  /*6fc0*/  STL [R1+0x8c], R71 ;  /* 0x00008c4701007387 */ /* 0x000fe80000100800 */
[----:B------:R-:W-:Y:S04]  /*6fd0*/  STL [R1+0x88], R70 ;  /* 0x0000884601007387 */ /* 0x000fe80000100800 */
[----:B------:R-:W-:Y:S04]  /*6fe0*/  STL [R1+0x84], R69 ;  /* 0x0000844501007387 */ /* 0x000fe80000100800 */
[----:B------:R-:W-:Y:S04]  /*6ff0*/  STL [R1+0x80], R68 ;  /* 0x0000804401007387 */ /* 0x000fe80000100800 */
[----:B------:R-:W-:Y:S01]  /*7000*/  STL [R1+0x7c], R3 ;  /* 0x00007c0301007387 */ /* 0x000fe20000100800 */
[C---:B--2---:R-:W-:Y:S01]  /*7010*/  FMUL.FTZ R5, R0.reuse, 1.4426950216293334961 ;  /* 0x3fb8aa3b00057820 */ /* 0x044fe20000410000 */
[----:B------:R-:W-:Y:S01]  /*7020*/  FSETP.NEU.FTZ.AND P0, PT, R0, -INF , PT ;  /* 0xff8000000000780b */ /* 0x000fe20003f1d000 */
[C---:B---3--:R-:W-:Y:S03]  /*7030*/  FMUL.FTZ R4, R2.reuse, 1.4426950216293334961 ;  /* 0x3fb8aa3b02047820 */ /* 0x048fe60000410000 */
[----:B------:R-:W-:Y:S02]  /*7040*/  FSEL R5, R5, RZ, P0 ;  /* 0x000000ff05057208 */ /* 0x000fe40000000000 */
[----:B------:R-:W-:Y:S01]  /*7050*/  FSETP.NEU.FTZ.AND P0, PT, R2, -INF , PT ;  /* 0xff8000000200780b */ /* 0x000fe20003f1d000 */
[C---:B----4-:R-:W-:Y:S02]  /*7060*/  FMUL.FTZ R2, R9.reuse, 1.4426950216293334961 ;  /* 0x3fb8aa3b09027820 */ /* 0x050fe40000410000 */
[--C-:B------:R-:W-:Y:S01]  /*7070*/  FFMA.FTZ R0, R32, UR7, -R5.reuse ;  /* 0x0000000720007c23 */ /* 0x100fe20008010805 */
[----:B------:R-:W-:Y:S01]  /*7080*/  FSEL R4, R4, RZ, P0 ;  /* 0x000000ff04047208 */ /* 0x000fe20000000000 */
[--C-:B------:R-:W-:Y:S01]  /*7090*/  FFMA.FTZ R11, R58, UR7, -R5.reuse ;  /* 0x000000073a0b7c23 */ /* 0x100fe20008010805 */
[----:B------:R-:W-:Y:S01]  /*70a0*/  FSETP.NEU.FTZ.AND P0, PT, R9, -INF , PT ;  /* 0xff8000000900780b */ /* 0x000fe20003f1d000 */
[----:B------:R2:W-:Y:S01]  /*70b0*/  MUFU.EX2 R154, R0 ;  /* 0x00000000009a7308 */ /* 0x0005e20000000800 */
[----:B------:R-:W-:Y:S02]  /*70c0*/  FMUL.FTZ R9, R10, 1.4426950216293334961 ;  /* 0x3fb8aa3b0a097820 */ /* 0x000fe40000410000 */
[----:B------:R-:W-:Y:S02]  /*70d0*/  FSEL R2, R2, RZ, P0 ;  /* 0x000000ff02027208 */ /* 0x000fe40000000000 */
[----:B------:R-:W-:Y:S05]  /*70e0*/  FSETP.NEU.FTZ.AND P0, PT, R10, -INF , PT ;  /* 0xff8000000a00780b */ /* 0x000fea0003f1d000 */
[----:B-1----:R-:W-:Y:S01]  /*70f0*/  MUFU.EX2 R86, R11 ;  /* 0x0000000b00567308 */ /* 0x002fe20000000800 */
[----:B------:R-:W-:Y:S09]  /*7100*/  FFMA.FTZ R10, R44, UR7, -R2 ;  /* 0x000000072c0a7c23 */ /* 0x000ff20008010802 */
[----:B------:R1:W-:Y:S01]  /*7110*/  MUFU.EX2 R105, R10 ;  /* 0x0000000a00697308 */ /* 0x0003e20000000800 */
[--C-:B--2---:R-:W-:Y:S09]  /*7120*/  FFMA.FTZ R0, R33, UR7, -R5.reuse ;  /* 0x0000000721007c23 */ /* 0x104ff20008010805 */
[----:B------:R2:W-:Y:S01]  /*7130*/  MUFU.EX2 R153, R0 ;  /* 0x0000000000997308 */ /* 0x0005e20000000800 */
[--C-:B-1----:R-:W-:Y:S09]  /*7140*/  FFMA.FTZ R10, R60, UR7, -R5.reuse ;  /* 0x000000073c0a7c23 */ /* 0x102ff20008010805 */
[----:B------:R1:W-:Y:S01]  /*7150*/  MUFU.EX2 R85, R10 ;  /* 0x0000000a00557308 */ /* 0x0003e20000000800 */
[----:B--2---:R-:W-:Y:S09]  /*7160*/  FFMA.FTZ R0, R28, UR7, -R4 ;  /* 0x000000071c007c23 */ /* 0x004ff20008010804 */
[----:B------:R2:W-:Y:S01]  /*7170*/  MUFU.EX2 R151, R0 ;  /* 0x0000000000977308 */ /* 0x0005e20000000800 */
[----:B-1----:R-:W-:Y:S09]  /*7180*/  FFMA.FTZ R10, R65, UR7, -R2 ;  /* 0x00000007410a7c23 */ /* 0x002ff20008010802 */
[----:B------:R-:W-:Y:S01]  /*7190*/  MUFU.EX2 R74, R10 ;  /* 0x0000000a004a7308 */ /* 0x000fe20000000800 */
[--C-:B--2---:R-:W-:Y:S09]  /*71a0*/  FFMA.FTZ R0, R29, UR7, -R4.reuse ;  /* 0x000000071d007c23 */ /* 0x104ff20008010804 */
[----:B------:R1:W2:Y:S02]  /*71b0*/  MUFU.EX2 R152, R0 ;  /* 0x0000000000987308 */ /* 0x0002a40000000800 */
[--C-:B-1----:R-:W-:Y:S08]  /*71c0*/  FFMA.FTZ R0, R34, UR7, -R5.reuse ;  /* 0x0000000722007c23 */ /* 0x102ff00008010805 */
[----:B------:R1:W-:Y:S02]  /*71d0*/  MUFU.EX2 R32, R0 ;  /* 0x0000000000207308 */ /* 0x0003e40000000800 */
[--C-:B-1----:R-:W-:Y:S08]  /*71e0*/  FFMA.FTZ R0, R35, UR7, -R5.reuse ;  /* 0x0000000723007c23 */ /* 0x102ff00008010805 */
[----:B------:R1:W-:Y:S02]  /*71f0*/  MUFU.EX2 R113, R0 ;  /* 0x0000000000717308 */ /* 0x0003e40000000800 */
[--C-:B-1----:R-:W-:Y:S08]  /*7200*/  FFMA.FTZ R0, R30, UR7, -R4.reuse ;  /* 0x000000071e007c23 */ /* 0x102ff00008010804 */
[----:B------:R1:W-:Y:S02]  /*7210*/  MUFU.EX2 R112, R0 ;  /* 0x0000000000707308 */ /* 0x0003e40000000800 */
[----:B-1----:R-:W-:Y:S08]  /*7220*/  FFMA.FTZ R0, R31, UR7, -R4 ;  /* 0x000000071f007c23 */ /* 0x002ff00008010804 */
[----:B------:R1:W-:Y:S02]  /*7230*/  MUFU.EX2 R252, R0 ;  /* 0x0000000000fc7308 */ /* 0x0003e40000000800 */
[--C-:B-1----:R-:W-:Y:S08]  /*7240*/  FFMA.FTZ R0, R22, UR7, -R2.reuse ;  /* 0x0000000716007c23 */ /* 0x102ff00008010802 */
[----:B------:R1:W-:Y:S02]  /*7250*/  MUFU.EX2 R241, R0 ;  /* 0x0000000000f17308 */ /* 0x0003e40000000800 */
[----:B-1----:R-:W-:Y:S01]  /*7260*/  FSEL R0, R9, RZ, P0 ;  /* 0x000000ff09007208 */ /* 0x002fe20000000000 */
[----:B------:R-:W-:Y:S01]  /*7270*/  FFMA.FTZ R9, R23, UR7, -R2 ;  /* 0x0000000717097c23 */ /* 0x000fe20008010802 */
[----:B------:R-:W-:Y:S06]  /*7280*/  PLOP3.LUT P0, PT, PT, PT, UP3, 0x80, 0x0 ;  /* 0x000000000000781c */ /* 0x000fec0003f0f038 */
[----:B------:R1:W-:Y:S01]  /*7290*/  MUFU.EX2 R240, R9 ;  /* 0x0000000900f07308 */ /* 0x0003e20000000800 */
[--C-:B------:R-:W-:Y:S01]  /*72a0*/  FFMA.FTZ R6, R6, UR7, -R0.reuse ;  /* 0x0000000706067c23 */ /* 0x100fe20008010800 */
[--C-:B------:R-:W-:Y:S08]  /*72b0*/  FFMA.FTZ R11, R55, UR7, -R0.reuse ;  /* 0x00000007370b7c23 */ /* 0x100ff00008010800 */
[----:B------:R3:W-:Y:S10]  /*72c0*/  MUFU.EX2 R91, R6 ;  /* 0x00000006005b7308 */ /* 0x0007f40000000800 */
[----:B------:R-:W-:Y:S01]  /*72d0*/  MUFU.EX2 R72, R11 ;  /* 0x0000000b00487308 */ /* 0x000fe20000000800 */
[----:B-1----:R-:W-:Y:S09]  /*72e0*/  FFMA.FTZ R9, R16, UR7, -R0 ;  /* 0x0000000710097c23 */ /* 0x002ff20008010800 */
[----:B------:R1:W-:Y:S01]  /*72f0*/  MUFU.EX2 R203, R9 ;  /* 0x0000000900cb7308 */ /* 0x0003e20000000800 */
[----:B---3--:R-:W-:Y:S09]  /*7300*/  FFMA.FTZ R6, R54, UR7, -R2 ;  /* 0x0000000736067c23 */ /* 0x008ff20008010802 */
[----:B------:R3:W-:Y:S01]  /*7310*/  MUFU.EX2 R90, R6 ;  /* 0x00000006005a7308 */ /* 0x0007e20000000800 */
[----:B-1----:R-:W-:Y:S09]  /*7320*/  FFMA.FTZ R9, R17, UR7, -R0 ;  /* 0x0000000711097c23 */ /* 0x002ff20008010800 */
[----:B------:R1:W4:Y:S01]  /*7330*/  MUFU.EX2 R202, R9 ;  /* 0x0000000900ca7308 */ /* 0x0003220000000800 */
[--C-:B---3--:R-:W-:Y:S09]  /*7340*/  FFMA.FTZ R6, R56, UR7, -R2.reuse ;  /* 0x0000000738067c23 */ /* 0x108ff20008010802 */
[----:B------:R3:W-:Y:S01]  /*7350*/  MUFU.EX2 R89, R6 ;  /* 0x0000000600597308 */ /* 0x0007e20000000800 */
[----:B-1----:R-:W-:Y:S09]  /*7360*/  FFMA.FTZ R9, R24, UR7, -R2 ;  /* 0x0000000718097c23 */ /* 0x002ff20008010802 */
[----:B------:R1:W-:Y:S01]  /*7370*/  MUFU.EX2 R245, R9 ;  /* 0x0000000900f57308 */ /* 0x0003e20000000800 */
[----:B---3--:R-:W-:Y:S01]  /*7380*/  FFMA.FTZ R6, R7, UR7, -R0 ;  /* 0x0000000707067c23 */ /* 0x008fe20008010800 */
[--C-:B------:R-:W-:Y:S08]  /*7390*/  FFMA.FTZ R7, R133, UR7, -R5.reuse ;  /* 0x0000000785077c23 */ /* 0x100ff00008010805 */
[----:B------:R3:W-:Y:S10]  /*73a0*/  MUFU.EX2 R88, R6 ;  /* 0x0000000600587308 */ /* 0x0007f40000000800 */
[----:B------:R2:W-:Y:S01]  /*73b0*/  MUFU.EX2 R82, R7 ;  /* 0x0000000700527308 */ /* 0x0005e20000000800 */
[----:B-1----:R-:W-:Y:S09]  /*73c0*/  FFMA.FTZ R9, R25, UR7, -R2 ;  /* 0x0000000719097c23 */ /* 0x002ff20008010802 */
[----:B------:R1:W-:Y:S01]  /*73d0*/  MUFU.EX2 R244, R9 ;  /* 0x0000000900f47308 */ /* 0x0003e20000000800 */
[--C-:B---3--:R-:W-:Y:S01]  /*73e0*/  FFMA.FTZ R6, R8, UR7, -R0.reuse ;  /* 0x0000000708067c23 */ /* 0x108fe20008010800 */
[--C-:B------:R-:W-:Y:S08]  /*73f0*/  FFMA.FTZ R8, R21, UR7, -R0.reuse ;  /* 0x0000000715087c23 */ /* 0x100ff00008010800 */
[----:B------:R3:W-:Y:S01]  /*7400*/  MUFU.EX2 R87, R6 ;  /* 0x0000000600577308 */ /* 0x0007e20000000800 */
[----:B--2---:R-:W-:Y:S05]  /*7410*/  F2FP.BF16.F32.PACK_AB R7, R152, R151 ;  /* 0x000000979807723e */ /* 0x004fea00000010ff */
[----:B------:R4:W-:Y:S04]  /*7420*/  STS [R233+0x1c400], R7 ;  /* 0x01c40007e9007388 */ /* 0x0009e80000000800 */
[----:B------:R-:W-:Y:S01]  /*7430*/  MUFU.EX2 R76, R8 ;  /* 0x00000008004c7308 */ /* 0x000fe20000000800 */
[--C-:B-1----:R-:W-:Y:S09]  /*7440*/  FFMA.FTZ R9, R18, UR7, -R0.reuse ;  /* 0x0000000712097c23 */ /* 0x102ff20008010800 */
[----:B------:R1:W-:Y:S01]  /*7450*/  MUFU.EX2 R243, R9 ;  /* 0x0000000900f37308 */ /* 0x0003e20000000800 */
[--C-:B---3--:R-:W-:Y:S09]  /*7460*/  FFMA.FTZ R6, R134, UR7, -R5.reuse ;  /* 0x0000000786067c23 */ /* 0x108ff20008010805 */
[----:B------:R2:W-:Y:S01]  /*7470*/  MUFU.EX2 R81, R6 ;  /* 0x0000000600517308 */ /* 0x0005e20000000800 */
[----:B----4-:R-:W-:Y:S01]  /*7480*/  F2FP.BF16.F32.PACK_AB R7, R202, R203 ;  /* 0x000000cbca07723e */ /* 0x010fe200000010ff */
[----:B-1----:R-:W-:Y:S08]  /*7490*/  FFMA.FTZ R9, R19, UR7, -R0 ;  /* 0x0000000713097c23 */ /* 0x002ff00008010800 */
[----:B------:R1:W-:Y:S01]  /*74a0*/  MUFU.EX2 R242, R9 ;  /* 0x0000000900f27308 */ /* 0x0003e20000000800 */
[--C-:B--2---:R-:W-:Y:S09]  /*74b0*/  FFMA.FTZ R6, R63, UR7, -R4.reuse ;  /* 0x000000073f067c23 */ /* 0x104ff20008010804 */
[----:B------:R2:W-:Y:S01]  /*74c0*/  MUFU.EX2 R80, R6 ;  /* 0x0000000600507308 */ /* 0x0005e20000000800 */
[--C-:B-1----:R-:W-:Y:S09]  /*74d0*/  FFMA.FTZ R9, R40, UR7, -R5.reuse ;  /* 0x0000000728097c23 */ /* 0x102ff20008010805 */
        /* <DEDUP_REMOVED lines=9> */
[----:B--2---:R-:W-:Y:S01]  /*7570*/  F2FP.BF16.F32.PACK_AB R6, R240, R241 ;  /* 0x000000f1f006723e */ /* 0x004fe200000010ff */
        /* <DEDUP_REMOVED lines=18> */
[----:B-1----:R-:W-:Y:S08]  /*76a0*/  FFMA.FTZ R9, R43, UR7, -R2 ;  /* 0x000000072b097c23 */ /* 0x002ff00008010802 */
[----:B------:R1:W-:Y:S02]  /*76b0*/  MUFU.EX2 R106, R9 ;  /* 0x00000009006a7308 */ /* 0x0003e40000000800 */
[--C-:B-1----:R-:W-:Y:S08]  /*76c0*/  FFMA.FTZ R9, R14, UR7, -R0.reuse ;  /* 0x000000070e097c23 */ /* 0x102ff00008010800 */
[----:B------:R1:W-:Y:S02]  /*76d0*/  MUFU.EX2 R104, R9 ;  /* 0x0000000900687308 */ /* 0x0003e40000000800 */
[----:B-1----:R-:W-:Y:S08]  /*76e0*/  FFMA.FTZ R9, R15, UR7, -R0 ;  /* 0x000000070f097c23 */ /* 0x002ff00008010800 */
[----:B------:R1:W2:Y:S02]  /*76f0*/  MUFU.EX2 R103, R9 ;  /* 0x0000000900677308 */ /* 0x0002a40000000800 */
[--C-:B-1----:R-:W-:Y:S08]  /*7700*/  FFMA.FTZ R9, R57, UR7, -R5.reuse ;  /* 0x0000000739097c23 */ /* 0x102ff00008010805 */
[----:B------:R1:W-:Y:S02]  /*7710*/  MUFU.EX2 R98, R9 ;  /* 0x0000000900627308 */ /* 0x0003e40000000800 */
[--C-:B-1----:R-:W-:Y:S01]  /*7720*/  FFMA.FTZ R9, R52, UR7, -R5.reuse ;  /* 0x0000000734097c23 */ /* 0x102fe20008010805 */
[----:B------:R-:W-:Y:S07]  /*7730*/  FFMA.FTZ R5, R136, UR7, -R5 ;  /* 0x0000000788057c23 */ /* 0x000fee0008010805 */
[----:B------:R1:W-:Y:S10]  /*7740*/  MUFU.EX2 R97, R9 ;  /* 0x0000000900617308 */ /* 0x0003f40000000800 */
[----:B------:R3:W-:Y:S01]  /*7750*/  MUFU.EX2 R69, R5 ;  /* 0x0000000500457308 */ /* 0x0007e20000000800 */
[--C-:B-1----:R-:W-:Y:S09]  /*7760*/  FFMA.FTZ R9, R53, UR7, -R4.reuse ;  /* 0x0000000735097c23 */ /* 0x102ff20008010804 */
[----:B------:R1:W-:Y:S01]  /*7770*/  MUFU.EX2 R96, R9 ;  /* 0x0000000900607308 */ /* 0x0003e20000000800 */
[--C-:B---3--:R-:W-:Y:S09]  /*7780*/  FFMA.FTZ R5, R67, UR7, -R4.reuse ;  /* 0x0000000743057c23 */ /* 0x108ff20008010804 */
[----:B------:R3:W-:Y:S01]  /*7790*/  MUFU.EX2 R68, R5 ;  /* 0x0000000500447308 */ /* 0x0007e20000000800 */
[----:B-1----:R-:W-:Y:S09]  /*77a0*/  FFMA.FTZ R9, R46, UR7, -R4 ;  /* 0x000000072e097c23 */ /* 0x002ff20008010804 */
[----:B------:R1:W-:Y:S01]  /*77b0*/  MUFU.EX2 R95, R9 ;  /* 0x00000009005f7308 */ /* 0x0003e20000000800 */
[----:B---3--:R-:W-:Y:S09]  /*77c0*/  FFMA.FTZ R5, R62, UR7, -R2 ;  /* 0x000000073e057c23 */ /* 0x008ff20008010802 */
[----:B------:R3:W-:Y:S01]  /*77d0*/  MUFU.EX2 R77, R5 ;  /* 0x00000005004d7308 */ /* 0x0007e20000000800 */
[--C-:B-1----:R-:W-:Y:S09]  /*77e0*/  FFMA.FTZ R9, R47, UR7, -R4.reuse ;  /* 0x000000072f097c23 */ /* 0x102ff20008010804 */
[----:B------:R1:W-:Y:S01]  /*77f0*/  MUFU.EX2 R84, R9 ;  /* 0x0000000900547308 */ /* 0x0003e20000000800 */
[----:B---3--:R-:W-:Y:S01]  /*7800*/  F2FP.BF16.F32.PACK_AB R5, R113, R32 ;  /* 0x000000207105723e */ /* 0x008fe200000010ff */
[--C-:B-1----:R-:W-:Y:S01]  /*7810*/  FFMA.FTZ R9, R50, UR7, -R4.reuse ;  /* 0x0000000732097c23 */ /* 0x102fe20008010804 */
[----:B------:R-:W-:Y:S07]  /*7820*/  FFMA.FTZ R4, R132, UR7, -R4 ;  /* 0x0000000784047c23 */ /* 0x000fee0008010804 */
[----:B------:R1:W-:Y:S10]  /*7830*/  MUFU.EX2 R83, R9 ;  /* 0x0000000900537308 */ /* 0x0003f40000000800 */
[----:B------:R3:W4:Y:S01]  /*7840*/  MUFU.EX2 R3, R4 ;  /* 0x0000000400037308 */ /* 0x0007220000000800 */
[--C-:B-1----:R-:W-:Y:S09]  /*7850*/  FFMA.FTZ R9, R48, UR7, -R2.reuse ;  /* 0x0000000730097c23 */ /* 0x102ff20008010802 */
[----:B------:R1:W-:Y:S01]  /*7860*/  MUFU.EX2 R94, R9 ;  /* 0x00000009005e7308 */ /* 0x0003e20000000800 */
[--C-:B---3--:R-:W-:Y:S09]  /*7870*/  FFMA.FTZ R4, R61, UR7, -R2.reuse ;  /* 0x000000073d047c23 */ /* 0x108ff20008010802 */
[----:B------:R3:W-:Y:S01]  /*7880*/  MUFU.EX2 R78, R4 ;  /* 0x00000004004e7308 */ /* 0x0007e20000000800 */
[--C-:B-1----:R-:W-:Y:S01]  /*7890*/  FFMA.FTZ R9, R49, UR7, -R2.reuse ;  /* 0x0000000731097c23 */ /* 0x102fe20008010802 */
[----:B------:R-:W-:Y:S08]  /*78a0*/  FFMA.FTZ R2, R66, UR7, -R2 ;  /* 0x0000000742027c23 */ /* 0x000ff00008010802 */
[----:B------:R1:W4:Y:S01]  /*78b0*/  MUFU.EX2 R93, R9 ;  /* 0x00000009005d7308 */ /* 0x0003220000000800 */
[----:B---3--:R-:W-:Y:S09]  /*78c0*/  F2FP.BF16.F32.PACK_AB R4, R153, R154 ;  /* 0x0000009a9904723e */ /* 0x008ff200000010ff */
[----:B------:R2:W-:Y:S01]  /*78d0*/  MUFU.EX2 R73, R2 ;  /* 0x0000000200497308 */ /* 0x0005e20000000800 */
[----:B------:R3:W-:Y:S04]  /*78e0*/  STS [R233+0x1c000], R4 ;  /* 0x01c00004e9007388 */ /* 0x0007e80000000800 */
[----:B------:R4:W-:Y:S01]  /*78f0*/  STS [R235+0x1c000], R5 ;  /* 0x01c00005eb007388 */ /* 0x0009e20000000800 */
[--C-:B-1----:R-:W-:Y:S04]  /*7900*/  FFMA.FTZ R9, R20, UR7, -R0.reuse ;  /* 0x0000000714097c23 */ /* 0x102fe80008010800 */
[----:B------:R1:W1:Y:S01]  /*7910*/  MUFU.EX2 R92, R9 ;  /* 0x00000009005c7308 */ /* 0x0002620000000800 */
[----:B--2---:R-:W-:Y:S02]  /*7920*/  F2FP.BF16.F32.PACK_AB R2, R103, R104 ;  /* 0x000000686702723e */ /* 0x004fe400000010ff */
[----:B---3--:R-:W-:Y:S02]  /*7930*/  F2FP.BF16.F32.PACK_AB R4, R252, R112 ;  /* 0x00000070fc04723e */ /* 0x008fe400000010ff */
[----:B----4-:R-:W-:Y:S03]  /*7940*/  F2FP.BF16.F32.PACK_AB R5, R242, R243 ;  /* 0x000000f3f205723e */ /* 0x010fe600000010ff */
[----:B------:R2:W-:Y:S01]  /*7950*/  STS [R235+0x1c400], R4 ;  /* 0x01c40004eb007388 */ /* 0x0005e20000000800 */
[--C-:B-1----:R-:W-:Y:S01]  /*7960*/  FFMA.FTZ R9, R51, UR7, -R0.reuse ;  /* 0x0000000733097c23 */ /* 0x102fe20008010800 */
[----:B------:R-:W-:Y:S02]  /*7970*/  FFMA.FTZ R0, R59, UR7, -R0 ;  /* 0x000000073b007c23 */ /* 0x000fe40008010800 */
[----:B------:R1:W-:Y:S01]  /*7980*/  STS [R233+0x1e000], R6 ;  /* 0x01e00006e9007388 */ /* 0x0003e20000000800 */
[----:B------:R-:W3:Y:S03]  /*7990*/  MUFU.EX2 R75, R9 ;  /* 0x00000009004b7308 */ /* 0x000ee60000000800 */
[----:B------:R4:W-:Y:S04]  /*79a0*/  STS [R233+0x1e400], R7 ;  /* 0x01e40007e9007388 */ /* 0x0009e80000000800 */
[----:B------:R3:W-:Y:S03]  /*79b0*/  STS [R235+0x1e400], R5 ;  /* 0x01e40005eb007388 */ /* 0x0007e60000000800 */
[----:B------:R4:W3:Y:S01]  /*79c0*/  MUFU.EX2 R71, R0 ;  /* 0x0000000000477308 */ /* 0x0008e20000000800 */
[----:B--2---:R-:W-:Y:S02]  /*79d0*/  F2FP.BF16.F32.PACK_AB R4, R251, R111 ;  /* 0x0000006ffb04723e */ /* 0x004fe400000010ff */
[----:B-1----:R-:W-:Y:S02]  /*79e0*/  F2FP.BF16.F32.PACK_AB R6, R244, R245 ;  /* 0x000000f5f406723e */ /* 0x002fe400000010ff */
[----:B----4-:R-:W-:Y:S02]  /*79f0*/  F2FP.BF16.F32.PACK_AB R0, R3, R68 ;  /* 0x000000440300723e */ /* 0x010fe400000010ff */
[----:B------:R-:W-:Y:S01]  /*7a00*/  F2FP.BF16.F32.PACK_AB R7, R109, R110 ;  /* 0x0000006e6d07723e */ /* 0x000fe200000010ff */
[----:B------:R1:W-:Y:S01]  /*7a10*/  STS [R235+0x1e000], R6 ;  /* 0x01e00006eb007388 */ /* 0x0003e20000000800 */
[----:B---3--:R-:W-:Y:S03]  /*7a20*/  F2FP.BF16.F32.PACK_AB R5, R101, R102 ;  /* 0x000000666505723e */ /* 0x008fe600000010ff */
        /* <DEDUP_REMOVED lines=27> */
[----:B------:R-:W-:Y:S01]  /*7be0*/  STS [R234+0x1e400], R6 ;  /* 0x01e40006ea007388 */ /* 0x000fe20000000800 */
        /* <DEDUP_REMOVED lines=9> */
[----:B------:R-:W-:Y:S01]  /*7c80*/  STS [R237+0x1e000], R5 ;  /* 0x01e00005ed007388 */ /* 0x000fe20000000800 */
[----:B---3--:R-:W-:Y:S03]  /*7c90*/  F2FP.BF16.F32.PACK_AB R2, R73, R74 ;  /* 0x0000004a4902723e */ /* 0x008fe600000010ff */
[----:B------:R-:W-:Y:S01]  /*7ca0*/  STS [R237+0x1e400], R4 ;  /* 0x01e40004ed007388 */ /* 0x000fe20000000800 */
[----:B----4-:R-:W-:Y:S03]  /*7cb0*/  F2FP.BF16.F32.PACK_AB R0, R71, R72 ;  /* 0x000000484700723e */ /* 0x010fe600000010ff */
[----:B------:R1:W-:Y:S04]  /*7cc0*/  STS [R236+0x1e000], R2 ;  /* 0x01e00002ec007388 */ /* 0x0003e80000000800 */
[----:B------:R2:W-:Y:S04]  /*7cd0*/  STS [R236+0x1e400], R0 ;  /* 0x01e40000ec007388 */ /* 0x0005e80000000800 */
[----:B------:R-:W-:Y:S04]  /*7ce0*/  LDSM.16.M88.4 R64, [R145+0x8000] ;  /* 0x008000009140783b */ /* 0x000fe80000000200 */
[----:B------:R-:W3:Y:S04]  /*7cf0*/  LDSM.16.M88.4 R16, [R187+UR4+0x10000] ;  /* 0x01000004bb10783b */ /* 0x000ee80008000200 */
[----:B------:R-:W4:Y:S04]  /*7d00*/  LDSM.16.M88.4 R60, [R145+0xa000] ;  /* 0x00a00000913c783b */ /* 0x000f280000000200 */
[----:B------:R-:W-:Y:S04]  /*7d10*/  LDSM.16.M88.4 R48, [R187+UR4+0x11000] ;  /* 0x01100004bb30783b */ /* 0x000fe80008000200 */
[----:B------:R-:W-:Y:S01]  /*7d20*/  LDSM.16.M88.4 R132, [R187+UR4+0x11800] ;  /* 0x01180004bb84783b */ /* 0x000fe20008000200 */
[----:B-1----:R-:W-:Y:S03]  /*7d30*/  MOV R2, R32 ;  /* 0x0000002000027202 */ /* 0x002fe60000000f00 */
[----:B------:R-:W1:Y:S01]  /*7d40*/  LDSM.16.M88.4 R32, [R187+UR4+0x10800] ;  /* 0x01080004bb20783b */ /* 0x000e620008000200 */
[----:B--2---:R-:W-:Y:S03]  /*7d50*/  FFMA.FTZ R0, -R155, R155, 1 ;  /* 0x3f8000009b007423 */ /* 0x004fe6000001019b */
[----:B------:R-:W-:Y:S01]  /*7d60*/  LDSM.16.M88.4 R136, [R147+0x8000] ;  /* 0x008000009388783b */ /* 0x000fe20000000200 */
[----:B------:R-:W-:Y:S03]  /*7d70*/  FMUL.FTZ R0, R0, UR6 ;  /* 0x0000000600007c20 */ /* 0x000fe60008410000 */
[----:B------:R-:W2:Y:S01]  /*7d80*/  LDSM.16.M88.4 R140, [R189+0x4000] ;  /* 0x00400000bd8c783b */ /* 0x000ea20000000200 */
[-C--:B---3--:R-:W-:Y:S06]  /*7d90*/  HMMA.16816.F32.BF16 R4, R64, R16.reuse, RZ ;  /* 0x000000104004723c */ /* 0x088fec00000418ff */
[C---:B----4-:R-:W-:Y:S06]  /*7da0*/  HMMA.16816.F32.BF16 R8, R60.reuse, R16, RZ ;  /* 0x000000103c08723c */ /* 0x050fec00000418ff */
        /* <DEDUP_REMOVED lines=15> */
[-C--:B--2---:R-:W-:Y:S06]  /*7ea0*/  HMMA.16816.F32.BF16 R4, R136, R140.reuse, R4 ;  /* 0x0000008c8804723c */ /* 0x084fec0000041804 */
[C---:B-1----:R-:W-:Y:S06]  /*7eb0*/  HMMA.16816.F32.BF16 R8, R132.reuse, R140, R8 ;  /* 0x0000008c8408723c */ /* 0x042fec0000041808 */
        /* <DEDUP_REMOVED lines=17> */
[----:B------:R-:W-:Y:S01]  /*7fd0*/  HMMA.16816.F32.BF16 R64, R136, R142, R64 ;  /* 0x0000008e8840723c */ /* 0x000fe20000041840 */
[----:B------:R-:W1:Y:S04]  /*7fe0*/  LDSM.16.M88.4 R136, [R186+0x4000] ;  /* 0x00400000ba88783b */ /* 0x000e680000000200 */
        /* <DEDUP_REMOVED lines=22> */
[----:B------:R-:W1:Y:S04]  /*8150*/  LDSM.16.M88.4 R132, [R140+0x8000] ;  /* 0x008000008c84783b */ /* 0x000e680000000200 */
[----:B------:R-:W2:Y:S01]  /*8160*/  LDSM.16.M88.4 R140, [R140+0xa000] ;  /* 0x00a000008c8c783b */ /* 0x000ea20000000200 */
[-C--:B-1----:R-:W-:Y:S06]  /*8170*/  HMMA.16816.F32.BF16 R4, R132, R136.reuse, R4 ;  /* 0x000000888404723c */ /* 0x082fec0000041804 */
[C---:B--2---:R-:W-:Y:S06]  /*8180*/  HMMA.16816.F32.BF16 R8, R140.reuse, R136, R8 ;  /* 0x000000888c08723c */ /* 0x044fec0000041808 */
[-C--:B------:R-:W-:Y:S06]  /*8190*/  HMMA.16816.F32.BF16 R12, R140, R138.reuse, R12 ;  /* 0x0000008a8c0c723c */ /* 0x080fec000004180c */
[C---:B------:R-:W-:Y:S06]  /*81a0*/  HMMA.16816.F32.BF16 R16, R132.reuse, R138, R16 ;  /* 0x0000008a8410723c */ /* 0x040fec0000041810 */
        /* <DEDUP_REMOVED lines=9> */
[----:B------:R-:W1:Y:S01]  /*8240*/  LDSM.16.M88.4 R4, [R188+0x4800] ;  /* 0x00480000bc04783b */ /* 0x000e620000000200 */
[----:B------:R-:W-:Y:S01]  /*8250*/  FADD.FTZ R12, -R148, R12 ;  /* 0x0000000c940c7221 */ /* 0x000fe20000010100 */
[----:B------:R-:W-:Y:S01]  /*8260*/  FMUL.FTZ R136, R136, R0 ;  /* 0x0000000088887220 */ /* 0x000fe20000410000 */
[----:B------:R-:W-:Y:S01]  /*8270*/  FMUL.FTZ R152, R241, R8 ;  /* 0x00000008f1987220 */ /* 0x000fe20000410000 */
[----:B------:R-:W-:Y:S01]  /*8280*/  MOV R241, R2 ;  /* 0x0000000200f17202 */ /* 0x000fe20000000f00 */
[----:B------:R-:W-:Y:S01]  /*8290*/  FFMA.FTZ R8, -R157, R157, 1 ;  /* 0x3f8000009d087423 */ /* 0x000fe2000001019d */
[----:B------:R-:W-:Y:S01]  /*82a0*/  FADD.FTZ R13, -R148, R13 ;  /* 0x0000000d940d7221 */ /* 0x000fe20000010100 */
        /* <DEDUP_REMOVED lines=8> */
[----:B------:R-:W-:Y:S01]  /*8330*/  FMUL.FTZ R155, R244, R13 ;  /* 0x0000000df49b7220 */ /* 0x000fe20000410000 */
[----:B------:R-:W-:Y:S01]  /*8340*/  FADD.FTZ R9, -R148, R9 ;  /* 0x0000000994097221 */ /* 0x000fe20000010100 */
[C---:B------:R-:W-:Y:S01]  /*8350*/  FADD.FTZ R10, -R144.reuse, R10 ;  /* 0x0000000a900a7221 */ /* 0x040fe20000010100 */
[----:B------:R-:W-:Y:S01]  /*8360*/  FADD.FTZ R11, -R144, R11 ;  /* 0x0000000b900b7221 */ /* 0x000fe20000010100 */
[----:B------:R-:W-:Y:S01]  /*8370*/  FMUL.FTZ R8, R8, UR6 ;  /* 0x0000000608087c20 */ /* 0x000fe20008410000 */
[----:B------:R-:W-:Y:S01]  /*8380*/  FMUL.FTZ R151, R240, R9 ;  /* 0x00000009f0977220 */ /* 0x000fe20000410000 */
        /* <DEDUP_REMOVED lines=10> */
[----:B------:R-:W-:Y:S01]  /*8430*/  FFMA.FTZ R0, -R159, R159, 1 ;  /* 0x3f8000009f007423 */ /* 0x000fe2000001019f */
[----:B------:R-:W-:Y:S01]  /*8440*/  FMUL.FTZ R8, R8, UR6 ;  /* 0x0000000608087c20 */ /* 0x000fe20008410000 */
[----:B------:R-:W-:Y:S01]  /*8450*/  FMUL.FTZ R11, R154, R9 ;  /* 0x000000099a0b7220 */ /* 0x000fe20000410000 */
[----:B------:R-:W-:Y:S01]  /*8460*/  FMUL.FTZ R137, R137, R2 ;  /* 0x0000000289897220 */ /* 0x000fe20000410000 */
[----:B------:R-:W-:Y:S01]  /*8470*/  FMUL.FTZ R154, R243, R14 ;  /* 0x0000000ef39a7220 */ /* 0x000fe20000410000 */
[----:B------:R-:W-:Y:S01]  /*8480*/  FMUL.FTZ R14, R151, R8 ;  /* 0x00000008970e7220 */ /* 0x000fe20000410000 */
[----:B------:R-:W-:Y:S01]  /*8490*/  FMUL.FTZ R0, R0, UR6 ;  /* 0x0000000600007c20 */ /* 0x000fe20008410000 */
[----:B------:R-:W-:Y:S01]  /*84a0*/  F2FP.BF16.F32.PACK_AB R158, R10, R11 ;  /* 0x0000000b0a9e723e */ /* 0x000fe200000010ff */
[----:B------:R-:W-:Y:S01]  /*84b0*/  FFMA.FTZ R9, -R162, R162, 1 ;  /* 0x3f800000a2097423 */ /* 0x000fe200000101a2 */
[-C--:B-1----:R-:W-:Y:S03]  /*84c0*/  HMMA.16816.F32.BF16 R20, R132, R4.reuse, R20 ;  /* 0x000000048414723c */ /* 0x082fe60000041814 */
[----:B------:R-:W-:Y:S01]  /*84d0*/  F2FP.BF16.F32.PACK_AB R157, R136, R137 ;  /* 0x00000089889d723e */ /* 0x000fe200000010ff */
[----:B------:R-:W-:Y:S01]  /*84e0*/  FMUL.FTZ R136, R241, R16 ;  /* 0x00000010f1887220 */ /* 0x000fe20000410000 */
[----:B------:R-:W-:Y:S01]  /*84f0*/  FMUL.FTZ R16, R113, R17 ;  /* 0x0000001171107220 */ /* 0x000fe20000410000 */
[C---:B------:R-:W-:Y:S01]  /*8500*/  HMMA.16816.F32.BF16 R24, R140.reuse, R4, R24 ;  /* 0x000000048c18723c */ /* 0x040fe20000041818 */
[----:B------:R1:W5:Y:S04]  /*8510*/  LDL.LU R113, [R1+0x134] ;  /* 0x0001340001717983 */ /* 0x0003680000300800 */
[----:B------:R1:W5:Y:S01]  /*8520*/  LDL.LU R112, [R1+0x130] ;  /* 0x0001300001707983 */ /* 0x0003620000300800 */
[-C--:B------:R-:W-:Y:S05]  /*8530*/  HMMA.16816.F32.BF16 R28, R140, R6.reuse, R28 ;  /* 0x000000068c1c723c */ /* 0x080fea000004181c */
[----:B------:R-:W-:Y:S01]  /*8540*/  FMUL.FTZ R12, R138, R0 ;  /* 0x000000008a0c7220 */ /* 0x000fe20000410000 */
[C---:B------:R-:W-:Y:S05]  /*8550*/  HMMA.16816.F32.BF16 R32, R132.reuse, R6, R32 ;  /* 0x000000068420723c */ /* 0x040fea0000041820 */
[----:B------:R-:W-:Y:S01]  /*8560*/  FFMA.FTZ R5, -R167, R167, 1 ;  /* 0x3f800000a7057423 */ /* 0x000fe200000101a7 */
[----:B------:R-:W-:Y:S01]  /*8570*/  FADD.FTZ R20, -R150, R20 ;  /* 0x0000001496147221 */ /* 0x000fe20000010100 */
[C---:B------:R-:W-:Y:S01]  /*8580*/  FADD.FTZ R22, -R149.reuse, R22 ;  /* 0x0000001695167221 */ /* 0x040fe20000010100 */
[----:B------:R-:W-:Y:S03]  /*8590*/  FADD.FTZ R23, -R149, R23 ;  /* 0x0000001795177221 */ /* 0x000fe60000010100 */
[----:B------:R-:W-:Y:S01]  /*85a0*/  FMUL.FTZ R20, R111, R20 ;  /* 0x000000146f147220 */ /* 0x000fe20000410000 */
[C---:B------:R-:W-:Y:S01]  /*85b0*/  FADD.FTZ R24, -R148.reuse, R24 ;  /* 0x0000001894187221 */ /* 0x040fe20000010100 */
[----:B------:R1:W5:Y:S01]  /*85c0*/  LDL.LU R111, [R1+0x12c] ;  /* 0x00012c00016f7983 */ /* 0x0003620000300800 */
[----:B------:R-:W-:Y:S01]  /*85d0*/  FADD.FTZ R25, -R148, R25 ;  /* 0x0000001994197221 */ /* 0x000fe20000010100 */
[----:B------:R-:W-:Y:S01]  /*85e0*/  FADD.FTZ R26, -R144, R26 ;  /* 0x0000001a901a7221 */ /* 0x000fe20000010100 */
[----:B------:R-:W-:Y:S01]  /*85f0*/  FMUL.FTZ R24, R110, R24 ;  /* 0x000000186e187220 */ /* 0x000fe20000410000 */
[----:B------:R-:W-:Y:S01]  /*8600*/  FADD.FTZ R27, -R144, R27 ;  /* 0x0000001b901b7221 */ /* 0x000fe20000010100 */
[----:B------:R1:W5:Y:S01]  /*8610*/  LDL.LU R110, [R1+0x128] ;  /* 0x00012800016e7983 */ /* 0x0003620000300800 */
[----:B------:R-:W-:Y:S01]  /*8620*/  FMUL.FTZ R25, R109, R25 ;  /* 0x000000196d197220 */ /* 0x000fe20000410000 */
[----:B------:R-:W-:Y:S01]  /*8630*/  FMUL.FTZ R26, R108, R26 ;  /* 0x0000001a6c1a7220 */ /* 0x000fe20000410000 */
[----:B------:R-:W-:Y:S01]  /*8640*/  FMUL.FTZ R27, R107, R27 ;  /* 0x0000001b6b1b7220 */ /* 0x000fe20000410000 */
[----:B------:R1:W5:Y:S01]  /*8650*/  LDL.LU R109, [R1+0x124] ;  /* 0x00012400016d7983 */ /* 0x0003620000300800 */
[C---:B------:R-:W-:Y:S01]  /*8660*/  FADD.FTZ R28, -R148.reuse, R28 ;  /* 0x0000001c941c7221 */ /* 0x040fe20000010100 */
[----:B------:R-:W-:Y:S01]  /*8670*/  FADD.FTZ R29, -R148, R29 ;  /* 0x0000001d941d7221 */ /* 0x000fe20000010100 */
[----:B------:R-:W-:Y:S01]  /*8680*/  FADD.FTZ R31, -R144, R31 ;  /* 0x0000001f901f7221 */ /* 0x000fe20000010100 */
[----:B------:R1:W5:Y:S01]  /*8690*/  LDL.LU R108, [R1+0x120] ;  /* 0x00012000016c7983 */ /* 0x0003620000300800 */
[----:B------:R-:W-:Y:S01]  /*86a0*/  FMUL.FTZ R28, R106, R28 ;  /* 0x0000001c6a1c7220 */ /* 0x000fe20000410000 */
[----:B------:R-:W-:Y:S01]  /*86b0*/  FMUL.FTZ R29, R105, R29 ;  /* 0x0000001d691d7220 */ /* 0x000fe20000410000 */
[C---:B------:R-:W-:Y:S01]  /*86c0*/  FADD.FTZ R32, -R150.reuse, R32 ;  /* 0x0000002096207221 */ /* 0x040fe20000010100 */
[----:B------:R1:W5:Y:S01]  /*86d0*/  LDL.LU R107, [R1+0x11c] ;  /* 0x00011c00016b7983 */ /* 0x0003620000300800 */
[----:B------:R-:W-:Y:S01]  /*86e0*/  FADD.FTZ R33, -R150, R33 ;  /* 0x0000002196217221 */ /* 0x000fe20000010100 */
[----:B------:R-:W-:Y:S01]  /*86f0*/  FADD.FTZ R30, -R144, R30 ;  /* 0x0000001e901e7221 */ /* 0x000fe20000010100 */
[C---:B------:R-:W-:Y:S01]  /*8700*/  FADD.FTZ R34, -R149.reuse, R34 ;  /* 0x0000002295227221 */ /* 0x040fe20000010100 */
[----:B------:R1:W5:Y:S01]  /*8710*/  LDL.LU R106, [R1+0x118] ;  /* 0x00011800016a7983 */ /* 0x0003620000300800 */
[----:B------:R-:W-:Y:S01]  /*8720*/  FADD.FTZ R35, -R149, R35 ;  /* 0x0000002395237221 */ /* 0x000fe20000010100 */
[----:B------:R-:W-:Y:S01]  /*8730*/  FMUL.FTZ R5, R5, UR6 ;  /* 0x0000000605057c20 */ /* 0x000fe20008410000 */
[----:B------:R-:W-:Y:S01]  /*8740*/  FADD.FTZ R21, -R150, R21 ;  /* 0x0000001596157221 */ /* 0x000fe20000010100 */
[----:B------:R1:W5:Y:S01]  /*8750*/  LDL.LU R105, [R1+0x114] ;  /* 0x0001140001697983 */ /* 0x0003620000300800 */
[----:B------:R-:W-:Y:S01]  /*8760*/  FFMA.FTZ R4, -R165, R165, 1 ;  /* 0x3f800000a5047423 */ /* 0x000fe200000101a5 */
[----:B------:R-:W-:Y:S01]  /*8770*/  FMUL.FTZ R9, R9, UR6 ;  /* 0x0000000609097c20 */ /* 0x000fe20008410000 */
[----:B------:R-:W-:Y:S01]  /*8780*/  FMUL.FTZ R21, R251, R21 ;  /* 0x00000015fb157220 */ /* 0x000fe20000410000 */
[----:B------:R-:W-:Y:S01]  /*8790*/  FFMA.FTZ R2, -R160, R160, 1 ;  /* 0x3f800000a0027423 */ /* 0x000fe200000101a0 */
[----:B------:R-:W-:Y:S01]  /*87a0*/  FMUL.FTZ R4, R4, UR6 ;  /* 0x0000000604047c20 */ /* 0x000fe20008410000 */
[----:B------:R-:W-:Y:S01]  /*87b0*/  FMUL.FTZ R15, R152, R9 ;  /* 0x00000009980f7220 */ /* 0x000fe20000410000 */
[----:B------:R-:W-:Y:S01]  /*87c0*/  FMUL.FTZ R9, R156, R5 ;  /* 0x000000059c097220 */ /* 0x000fe20000410000 */
        /* <DEDUP_REMOVED lines=9> */
[----:B------:R-:W-:Y:S01]  /*8860*/  FMUL.FTZ R0, R0, UR6 ;  /* 0x0000000600007c20 */ /* 0x000fe20008410000 */
[----:B------:R-:W-:Y:S01]  /*8870*/  FMUL.FTZ R16, R16, R4 ;  /* 0x0000000410107220 */ /* 0x000fe20000410000 */
[----:B------:R-:W-:Y:S01]  /*8880*/  FFMA.FTZ R2, -R164, R164, 1 ;  /* 0x3f800000a4027423 */ /* 0x000fe200000101a4 */
[----:B------:R-:W2:Y:S01]  /*8890*/  LDSM.16.M88.4 R4, [R188+0x5000] ;  /* 0x00500000bc04783b */ /* 0x000ea20000000200 */
[----:B------:R-:W-:Y:S01]  /*88a0*/  FMUL.FTZ R10, R153, R0 ;  /* 0x00000000990a7220 */ /* 0x000fe20000410000 */
[----:B------:R-:W-:Y:S01]  /*88b0*/  F2FP.BF16.F32.PACK_AB R153, R12, R13 ;  /* 0x0000000d0c99723e */ /* 0x000fe200000010ff */
[----:B------:R-:W-:Y:S01]  /*88c0*/  FMUL.FTZ R13, R250, R22 ;  /* 0x00000016fa0d7220 */ /* 0x000fe20000410000 */
[----:B------:R-:W-:Y:S01]  /*88d0*/  FMUL.FTZ R12, R249, R23 ;  /* 0x00000017f90c7220 */ /* 0x000fe20000410000 */
[----:B------:R-:W-:Y:S01]  /*88e0*/  F2FP.BF16.F32.PACK_AB R139, R16, R17 ;  /* 0x00000011108b723e */ /* 0x000fe200000010ff */
[----:B------:R-:W-:Y:S01]  /*88f0*/  FMUL.FTZ R2, R2, UR6 ;  /* 0x0000000602027c20 */ /* 0x000fe20008410000 */
[----:B------:R-:W-:Y:S01]  /*8900*/  FFMA.FTZ R0, -R166, R166, 1 ;  /* 0x3f800000a6007423 */ /* 0x000fe200000101a6 */
[----:B------:R-:W-:Y:S01]  /*8910*/  F2FP.BF16.F32.PACK_AB R152, R8, R9 ;  /* 0x000000090898723e */ /* 0x000fe200000010ff */
[----:B------:R-:W-:Y:S01]  /*8920*/  FFMA.FTZ R9, -R174, R174, 1 ;  /* 0x3f800000ae097423 */ /* 0x000fe200000101ae */
[----:B------:R-:W-:Y:S01]  /*8930*/  FMUL.FTZ R11, R154, R2 ;  /* 0x000000029a0b7220 */ /* 0x000fe20000410000 */
[----:B------:R-:W-:Y:S01]  /*8940*/  FMUL.FTZ R0, R0, UR6 ;  /* 0x0000000600007c20 */ /* 0x000fe20008410000 */
[----:B------:R-:W-:Y:S01]  /*8950*/  F2FP.BF16.F32.PACK_AB R154, R14, R15 ;  /* 0x0000000f0e9a723e */ /* 0x000fe200000010ff */
[----:B------:R-:W-:Y:S01]  /*8960*/  FMUL.FTZ R9, R9, UR6 ;  /* 0x0000000609097c20 */ /* 0x000fe20008410000 */
[----:B------:R-:W-:Y:S01]  /*8970*/  FFMA.FTZ R2, -R168, R168, 1 ;  /* 0x3f800000a8027423 */ /* 0x000fe200000101a8 */
[----:B------:R-:W-:Y:S01]  /*8980*/  FMUL.FTZ R14, R19, R0 ;  /* 0x00000000130e7220 */ /* 0x000fe20000410000 */
[----:B------:R-:W-:Y:S01]  /*8990*/  FMUL.FTZ R19, R104, R30 ;  /* 0x0000001e68137220 */ /* 0x000fe20000410000 */
[----:B------:R-:W-:Y:S01]  /*89a0*/  FMUL.FTZ R30, R99, R35 ;  /* 0x00000023631e7220 */ /* 0x000fe20000410000 */
[----:B------:R1:W5:Y:S01]  /*89b0*/  LDL.LU R104, [R1+0x110] ;  /* 0x0001100001687983 */ /* 0x0003620000300800 */
[----:B------:R-:W-:Y:S01]  /*89c0*/  FMUL.FTZ R2, R2, UR6 ;  /* 0x0000000602027c20 */ /* 0x000fe20008410000 */
[----:B------:R-:W-:Y:S01]  /*89d0*/  F2FP.BF16.F32.PACK_AB R151, R10, R11 ;  /* 0x0000000b0a97723e */ /* 0x000fe200000010ff */
[----:B------:R-:W-:Y:S01]  /*89e0*/  FMUL.FTZ R11, R20, R9 ;  /* 0x00000009140b7220 */ /* 0x000fe20000410000 */
[----:B------:R-:W-:Y:S01]  /*89f0*/  FFMA.FTZ R8, -R173, R173, 1 ;  /* 0x3f800000ad087423 */ /* 0x000fe200000101ad */
[----:B------:R-:W-:Y:S01]  /*8a00*/  FMUL.FTZ R15, R18, R2 ;  /* 0x00000002120f7220 */ /* 0x000fe20000410000 */
[----:B------:R-:W-:Y:S01]  /*8a10*/  FMUL.FTZ R18, R103, R31 ;  /* 0x0000001f67127220 */ /* 0x000fe20000410000 */
[----:B------:R-:W-:Y:S01]  /*8a20*/  FMUL.FTZ R31, R101, R33 ;  /* 0x00000021651f7220 */ /* 0x000fe20000410000 */
[----:B------:R1:W5:Y:S01]  /*8a30*/  LDL.LU R103, [R1+0x10c] ;  /* 0x00010c0001677983 */ /* 0x0003620000300800 */
[----:B------:R-:W-:Y:S01]  /*8a40*/  FMUL.FTZ R8, R8, UR6 ;  /* 0x0000000608087c20 */ /* 0x000fe20008410000 */
[----:B------:R-:W-:Y:S01]  /*8a50*/  F2FP.BF16.F32.PACK_AB R138, R14, R15 ;  /* 0x0000000f0e8a723e */ /* 0x000fe200000010ff */
        /* <DEDUP_REMOVED lines=11> */
[-C--:B--2---:R-:W-:Y:S03]  /*8b10*/  HMMA.16816.F32.BF16 R36, R132, R4.reuse, R36 ;  /* 0x000000048424723c */ /* 0x084fe60000041824 */
[----:B------:R-:W-:Y:S01]  /*8b20*/  F2FP.BF16.F32.PACK_AB R136, R12, R13 ;  /* 0x0000000d0c88723e */ /* 0x000fe200000010ff */
[----:B------:R-:W-:Y:S01]  /*8b30*/  FMUL.FTZ R12, R102, R32 ;  /* 0x00000020660c7220 */ /* 0x000fe20000410000 */
[----:B------:R-:W-:Y:S01]  /*8b40*/  FMUL.FTZ R13, R100, R34 ;  /* 0x00000022640d7220 */ /* 0x000fe20000410000 */
[C---:B------:R-:W-:Y:S01]  /*8b50*/  HMMA.16816.F32.BF16 R40, R140.reuse, R4, R40 ;  /* 0x000000048c28723c */ /* 0x040fe20000041828 */
[----:B------:R1:W5:Y:S04]  /*8b60*/  LDL.LU R102, [R1+0x108] ;  /* 0x0001080001667983 */ /* 0x0003680000300800 */
[----:B------:R1:W5:Y:S01]  /*8b70*/  LDL.LU R101, [R1+0x104] ;  /* 0x0001040001657983 */ /* 0x0003620000300800 */
[-C--:B------:R-:W-:Y:S03]  /*8b80*/  HMMA.16816.F32.BF16 R44, R140, R6.reuse, R44 ;  /* 0x000000068c2c723c */ /* 0x080fe6000004182c */
[----:B------:R1:W5:Y:S02]  /*8b90*/  LDL.LU R100, [R1+0x100] ;  /* 0x0001000001647983 */ /* 0x0003640000300800 */
[----:B------:R-:W-:Y:S01]  /*8ba0*/  FMUL.FTZ R17, R24, R9 ;  /* 0x0000000918117220 */ /* 0x000fe20000410000 */
[C---:B------:R-:W-:Y:S01]  /*8bb0*/  HMMA.16816.F32.BF16 R48, R132.reuse, R6, R48 ;  /* 0x000000068430723c */ /* 0x040fe20000041830 */
[----:B------:R1:W5:Y:S04]  /*8bc0*/  LDL.LU R99, [R1+0xfc] ;  /* 0x0000fc0001637983 */ /* 0x0003680000300800 */
[----:B------:R-:W-:Y:S01]  /*8bd0*/  FMUL.FTZ R16, R25, R8 ;  /* 0x0000000819107220 */ /* 0x000fe20000410000 */
[C---:B------:R-:W-:Y:S01]  /*8be0*/  FADD.FTZ R36, -R150.reuse, R36 ;  /* 0x0000002496247221 */ /* 0x040fe20000010100 */
[----:B------:R-:W-:Y:S01]  /*8bf0*/  FADD.FTZ R37, -R150, R37 ;  /* 0x0000002596257221 */ /* 0x000fe20000010100 */
[C---:B------:R-:W-:Y:S03]  /*8c00*/  FADD.FTZ R38, -R149.reuse, R38 ;  /* 0x0000002695267221 */ /* 0x040fe60000010100 */
[----:B------:R-:W-:Y:S01]  /*8c10*/  FMUL.FTZ R36, R98, R36 ;  /* 0x0000002462247220 */ /* 0x000fe20000410000 */
[----:B------:R-:W-:Y:S01]  /*8c20*/  FMUL.FTZ R38, R96, R38 ;  /* 0x0000002660267220 */ /* 0x000fe20000410000 */
[----:B------:R1:W5:Y:S01]  /*8c30*/  LDL.LU R98, [R1+0xf8] ;  /* 0x0000f80001627983 */ /* 0x0003620000300800 */
[----:B------:R-:W-:Y:S01]  /*8c40*/  F2FP.BF16.F32.PACK_AB R35, R16, R17 ;  /* 0x000000111023723e */ /* 0x000fe200000010ff */
[----:B------:R-:W-:Y:S01]  /*8c50*/  FADD.FTZ R39, -R149, R39 ;  /* 0x0000002795277221 */ /* 0x000fe20000010100 */
[C---:B------:R-:W-:Y:S01]  /*8c60*/  FADD.FTZ R40, -R148.reuse, R40 ;  /* 0x0000002894287221 */ /* 0x040fe20000010100 */
[----:B------:R-:W-:Y:S01]  /*8c70*/  FADD.FTZ R41, -R148, R41 ;  /* 0x0000002994297221 */ /* 0x000fe20000010100 */
[C---:B------:R-:W-:Y:S01]  /*8c80*/  FADD.FTZ R42, -R144.reuse, R42 ;  /* 0x0000002a902a7221 */ /* 0x040fe20000010100 */
[----:B------:R-:W-:Y:S01]  /*8c90*/  FADD.FTZ R43, -R144, R43 ;  /* 0x0000002b902b7221 */ /* 0x000fe20000010100 */
[----:B------:R-:W-:Y:S01]  /*8ca0*/  FMUL.FTZ R40, R94, R40 ;  /* 0x000000285e287220 */ /* 0x000fe20000410000 */
[----:B------:R-:W-:Y:S01]  /*8cb0*/  FADD.FTZ R44, -R148, R44 ;  /* 0x0000002c942c7221 */ /* 0x000fe20000010100 */
[----:B------:R-:W-:Y:S01]  /*8cc0*/  FMUL.FTZ R42, R92, R42 ;  /* 0x0000002a5c2a7220 */ /* 0x000fe20000410000 */
[----:B------:R-:W-:Y:S01]  /*8cd0*/  FADD.FTZ R45, -R148, R45 ;  /* 0x0000002d942d7221 */ /* 0x000fe20000010100 */
[----:B------:R-:W-:Y:S01]  /*8ce0*/  FADD.FTZ R46, -R144, R46 ;  /* 0x0000002e902e7221 */ /* 0x000fe20000010100 */
[----:B------:R-:W-:Y:S01]  /*8cf0*/  FMUL.FTZ R44, R90, R44 ;  /* 0x0000002c5a2c7220 */ /* 0x000fe20000410000 */
[----:B------:R-:W-:Y:S01]  /*8d00*/  FADD.FTZ R47, -R144, R47 ;  /* 0x0000002f902f7221 */ /* 0x000fe20000010100 */
[----:B------:R-:W-:Y:S01]  /*8d10*/  FMUL.FTZ R25, R89, R45 ;  /* 0x0000002d59197220 */ /* 0x000fe20000410000 */
[----:B------:R-:W-:Y:S01]  /*8d20*/  FMUL.FTZ R46, R88, R46 ;  /* 0x0000002e582e7220 */ /* 0x000fe20000410000 */
[C---:B------:R-:W-:Y:S01]  /*8d30*/  FADD.FTZ R48, -R150.reuse, R48 ;  /* 0x0000003096307221 */ /* 0x040fe20000010100 */
[----:B------:R-:W-:Y:S01]  /*8d40*/  FMUL.FTZ R24, R87, R47 ;  /* 0x0000002f57187220 */ /* 0x000fe20000410000 */
[----:B------:R-:W-:Y:S01]  /*8d50*/  FADD.FTZ R49, -R150, R49 ;  /* 0x0000003196317221 */ /* 0x000fe20000010100 */
[C---:B------:R-:W-:Y:S01]  /*8d60*/  FADD.FTZ R50, -R149.reuse, R50 ;  /* 0x0000003295327221 */ /* 0x040fe20000010100 */
[----:B------:R-:W-:Y:S01]  /*8d70*/  FADD.FTZ R51, -R149, R51 ;  /* 0x0000003395337221 */ /* 0x000fe20000010100 */
[----:B------:R-:W-:Y:S01]  /*8d80*/  F2FP.BF16.F32.PACK_AB R137, R10, R11 ;  /* 0x0000000b0a89723e */ /* 0x000fe200000010ff */
[----:B------:R-:W-:Y:S01]  /*8d90*/  FMUL.FTZ R23, R85, R49 ;  /* 0x0000003155177220 */ /* 0x000fe20000410000 */
[----:B------:R-:W-:Y:S01]  /*8da0*/  FFMA.FTZ R5, -R197, R197, 1 ;  /* 0x3f800000c5057423 */ /* 0x000fe200000101c5 */
[----:B------:R-:W-:Y:S01]  /*8db0*/  FMUL.FTZ R22, R83, R51 ;  /* 0x0000003353167220 */ /* 0x000fe20000410000 */
[----:B------:R-:W-:Y:S01]  /*8dc0*/  FFMA.FTZ R4, -R196, R196, 1 ;  /* 0x3f800000c4047423 */ /* 0x000fe200000101c4 */
[----:B------:R-:W-:Y:S01]  /*8dd0*/  FFMA.FTZ R0, -R175, R175, 1 ;  /* 0x3f800000af007423 */ /* 0x000fe200000101af */
[----:B------:R-:W-:Y:S01]  /*8de0*/  FMUL.FTZ R5, R5, UR6 ;  /* 0x0000000605057c20 */ /* 0x000fe20008410000 */
[----:B------:R-:W-:Y:S01]  /*8df0*/  FFMA.FTZ R2, -R180, R180, 1 ;  /* 0x3f800000b4027423 */ /* 0x000fe200000101b4 */
[----:B------:R-:W-:Y:S01]  /*8e00*/  FMUL.FTZ R4, R4, UR6 ;  /* 0x0000000604047c20 */ /* 0x000fe20008410000 */
[----:B------:R-:W-:Y:S01]  /*8e10*/  FMUL.FTZ R0, R0, UR6 ;  /* 0x0000000600007c20 */ /* 0x000fe20008410000 */
[----:B------:R-:W-:Y:S01]  /*8e20*/  FMUL.FTZ R9, R28, R5 ;  /* 0x000000051c097220 */ /* 0x000fe20000410000 */
[----:B------:R-:W-:Y:S01]  /*8e30*/  FMUL.FTZ R28, R95, R39 ;  /* 0x000000275f1c7220 */ /* 0x000fe20000410000 */
[----:B------:R-:W-:Y:S01]  /*8e40*/  FMUL.FTZ R8, R29, R4 ;  /* 0x000000041d087220 */ /* 0x000fe20000410000 */
[----:B------:R-:W-:Y:S01]  /*8e50*/  FMUL.FTZ R29, R97, R37 ;  /* 0x00000025611d7220 */ /* 0x000fe20000410000 */
[----:B------:R-:W-:Y:S01]  /*8e60*/  FFMA.FTZ R5, -R201, R201, 1 ;  /* 0x3f800000c9057423 */ /* 0x000fe200000101c9 */
        /* <DEDUP_REMOVED lines=10> */
[----:B------:R-:W-:Y:S01]  /*8f10*/  FMUL.FTZ R2, R2, UR6 ;  /* 0x0000000602027c20 */ /* 0x000fe20008410000 */
[----:B------:R-:W-:Y:S01]  /*8f20*/  FFMA.FTZ R0, -R183, R183, 1 ;  /* 0x3f800000b7007423 */ /* 0x000fe200000101b7 */
[----:B------:R-:W2:Y:S01]  /*8f30*/  LDSM.16.M88.4 R4, [R188+0x5800] ;  /* 0x00580000bc04783b */ /* 0x000ea20000000200 */
[----:B------:R-:W-:Y:S01]  /*8f40*/  F2FP.BF16.F32.PACK_AB R33, R8, R9 ;  /* 0x000000090821723e */ /* 0x000fe200000010ff */
[----:B------:R-:W-:Y:S01]  /*8f50*/  FMUL.FTZ R15, R26, R2 ;  /* 0x000000021a0f7220 */ /* 0x000fe20000410000 */
[----:B------:R-:W-:Y:S01]  /*8f60*/  FMUL.FTZ R26, R91, R43 ;  /* 0x0000002b5b1a7220 */ /* 0x000fe20000410000 */
[----:B------:R1:W5:Y:S01]  /*8f70*/  LDL.LU R94, [R1+0xe8] ;  /* 0x0000e800015e7983 */ /* 0x0003620000300800 */
[----:B------:R-:W-:Y:S01]  /*8f80*/  FMUL.FTZ R0, R0, UR6 ;  /* 0x0000000600007c20 */ /* 0x000fe20008410000 */
[----:B------:R-:W-:Y:S01]  /*8f90*/  FFMA.FTZ R2, -R195, R195, 1 ;  /* 0x3f800000c3027423 */ /* 0x000fe200000101c3 */
[----:B------:R-:W-:Y:S01]  /*8fa0*/  F2FP.BF16.F32.PACK_AB R34, R14, R15 ;  /* 0x0000000f0e22723e */ /* 0x000fe200000010ff */
[----:B------:R1:W5:Y:S01]  /*8fb0*/  LDL.LU R93, [R1+0xe4] ;  /* 0x0000e400015d7983 */ /* 0x0003620000300800 */
[----:B------:R-:W-:Y:S01]  /*8fc0*/  FMUL.FTZ R10, R18, R0 ;  /* 0x00000000120a7220 */ /* 0x000fe20000410000 */
[----:B------:R-:W-:Y:S01]  /*8fd0*/  FMUL.FTZ R2, R2, UR6 ;  /* 0x0000000602027c20 */ /* 0x000fe20008410000 */
[----:B------:R-:W-:Y:S01]  /*8fe0*/  FFMA.FTZ R9, -R207, R207, 1 ;  /* 0x3f800000cf097423 */ /* 0x000fe200000101cf */
[----:B------:R1:W5:Y:S01]  /*8ff0*/  LDL.LU R92, [R1+0xe0] ;  /* 0x0000e000015c7983 */ /* 0x0003620000300800 */
[----:B------:R-:W-:Y:S01]  /*9000*/  F2FP.BF16.F32.PACK_AB R31, R31, R12 ;  /* 0x0000000c1f1f723e */ /* 0x000fe200000010ff */
[----:B------:R-:W-:Y:S01]  /*9010*/  FMUL.FTZ R11, R19, R2 ;  /* 0x00000002130b7220 */ /* 0x000fe20000410000 */
[----:B------:R-:W-:Y:S01]  /*9020*/  FMUL.FTZ R9, R9, UR6 ;  /* 0x0000000609097c20 */ /* 0x000fe20008410000 */
[----:B------:R1:W5:Y:S01]  /*9030*/  LDL.LU R91, [R1+0xdc] ;  /* 0x0000dc00015b7983 */ /* 0x0003620000300800 */
[----:B------:R-:W-:Y:S01]  /*9040*/  FFMA.FTZ R8, -R206, R206, 1 ;  /* 0x3f800000ce087423 */ /* 0x000fe200000101ce */
[----:B------:R-:W-:Y:S01]  /*9050*/  FFMA.FTZ R2, -R199, R199, 1 ;  /* 0x3f800000c7027423 */ /* 0x000fe200000101c7 */
[----:B------:R-:W-:Y:S01]  /*9060*/  F2FP.BF16.F32.PACK_AB R32, R10, R11 ;  /* 0x0000000b0a20723e */ /* 0x000fe200000010ff */
[----:B------:R1:W5:Y:S01]  /*9070*/  LDL.LU R90, [R1+0xd8] ;  /* 0x0000d800015a7983 */ /* 0x0003620000300800 */
[----:B------:R-:W-:Y:S01]  /*9080*/  FMUL.FTZ R10, R36, R9 ;  /* 0x00000009240a7220 */ /* 0x000fe20000410000 */
[----:B------:R-:W-:Y:S01]  /*9090*/  FMUL.FTZ R8, R8, UR6 ;  /* 0x0000000608087c20 */ /* 0x000fe20008410000 */
[----:B------:R-:W-:Y:S01]  /*90a0*/  FFMA.FTZ R9, -R211, R211, 1 ;  /* 0x3f800000d3097423 */ /* 0x000fe200000101d3 */
[----:B------:R1:W5:Y:S01]  /*90b0*/  LDL.LU R89, [R1+0xd4] ;  /* 0x0000d40001597983 */ /* 0x0003620000300800 */
[----:B------:R-:W-:Y:S01]  /*90c0*/  FMUL.FTZ R2, R2, UR6 ;  /* 0x0000000602027c20 */ /* 0x000fe20008410000 */
[----:B------:R-:W-:Y:S01]  /*90d0*/  FMUL.FTZ R29, R29, R8 ;  /* 0x000000081d1d7220 */ /* 0x000fe20000410000 */
[----:B------:R-:W-:Y:S01]  /*90e0*/  FMUL.FTZ R9, R9, UR6 ;  /* 0x0000000609097c20 */ /* 0x000fe20008410000 */
[----:B------:R1:W5:Y:S01]  /*90f0*/  LDL.LU R88, [R1+0xd0] ;  /* 0x0000d00001587983 */ /* 0x0003620000300800 */
[----:B------:R-:W-:Y:S01]  /*9100*/  FMUL.FTZ R13, R13, R2 ;  /* 0x000000020d0d7220 */ /* 0x000fe20000410000 */
[----:B------:R-:W-:Y:S01]  /*9110*/  FFMA.FTZ R2, -R205, R205, 1 ;  /* 0x3f800000cd027423 */ /* 0x000fe200000101cd */
[----:B------:R-:W-:Y:S01]  /*9120*/  F2FP.BF16.F32.PACK_AB R29, R29, R10 ;  /* 0x0000000a1d1d723e */ /* 0x000fe200000010ff */
[----:B------:R1:W5:Y:S01]  /*9130*/  LDL.LU R87, [R1+0xcc] ;  /* 0x0000cc0001577983 */ /* 0x0003620000300800 */
[----:B------:R-:W-:Y:S01]  /*9140*/  FMUL.FTZ R10, R86, R48 ;  /* 0x00000030560a7220 */ /* 0x000fe20000410000 */
[----:B------:R-:W-:Y:S01]  /*9150*/  FMUL.FTZ R2, R2, UR6 ;  /* 0x0000000602027c20 */ /* 0x000fe20008410000 */
[----:B------:R-:W-:Y:S01]  /*9160*/  FMUL.FTZ R12, R40, R9 ;  /* 0x00000009280c7220 */ /* 0x000fe20000410000 */
[----:B------:R1:W5:Y:S01]  /*9170*/  LDL.LU R86, [R1+0xc8] ;  /* 0x0000c80001567983 */ /* 0x0003620000300800 */
[----:B------:R-:W-:Y:S01]  /*9180*/  FFMA.FTZ R0, -R198, R198, 1 ;  /* 0x3f800000c6007423 */ /* 0x000fe200000101c6 */
[----:B------:R-:W-:Y:S01]  /*9190*/  FMUL.FTZ R11, R38, R2 ;  /* 0x00000002260b7220 */ /* 0x000fe20000410000 */
[----:B------:R-:W-:Y:S01]  /*91a0*/  FFMA.FTZ R2, -R209, R209, 1 ;  /* 0x3f800000d1027423 */ /* 0x000fe200000101d1 */
[-C--:B--2---:R-:W-:Y:S01]  /*91b0*/  HMMA.16816.F32.BF16 R52, R132, R4.reuse, R52 ;  /* 0x000000048434723c */ /* 0x084fe20000041834 */
[----:B------:R1:W5:Y:S02]  /*91c0*/  LDL.LU R85, [R1+0xc4] ;  /* 0x0000c40001557983 */ /* 0x0003640000300800 */
[----:B------:R-:W-:Y:S01]  /*91d0*/  FMUL.FTZ R2, R2, UR6 ;  /* 0x0000000602027c20 */ /* 0x000fe20008410000 */
[----:B------:R-:W-:Y:S01]  /*91e0*/  FMUL.FTZ R0, R0, UR6 ;  /* 0x0000000600007c20 */ /* 0x000fe20008410000 */
[----:B------:R-:W-:Y:S01]  /*91f0*/  FFMA.FTZ R8, -R210, R210, 1 ;  /* 0x3f800000d2087423 */ /* 0x000fe200000101d2 */
[C---:B------:R-:W-:Y:S05]  /*9200*/  HMMA.16816.F32.BF16 R56, R140.reuse, R4, R56 ;  /* 0x000000048c38723c */ /* 0x040fea0000041838 */
[----:B------:R-:W-:Y:S01]  /*9210*/  FMUL.FTZ R30, R30, R0 ;  /* 0x000000001e1e7220 */ /* 0x000fe20000410000 */
[-C--:B------:R-:W-:Y:S05]  /*9220*/  HMMA.16816.F32.BF16 R60, R140, R6.reuse, R60 ;  /* 0x000000068c3c723c */ /* 0x080fea000004183c */
[----:B------:R-:W-:Y:S01]  /*9230*/  FFMA.FTZ R0, -R204, R204, 1 ;  /* 0x3f800000cc007423 */ /* 0x000fe200000101cc */
[----:B------:R-:W-:Y:S05]  /*9240*/  HMMA.16816.F32.BF16 R64, R132, R6, R64 ;  /* 0x000000068440723c */ /* 0x000fea0000041840 */
[----:B------:R-:W-:Y:S01]  /*9250*/  FMUL.FTZ R0, R0, UR6 ;  /* 0x0000000600007c20 */ /* 0x000fe20008410000 */
[C---:B------:R-:W-:Y:S01]  /*9260*/  FADD.FTZ R52, -R150.reuse, R52 ;  /* 0x0000003496347221 */ /* 0x040fe20000010100 */
[----:B------:R-:W-:Y:S01]  /*9270*/  FADD.FTZ R53, -R150, R53 ;  /* 0x0000003596357221 */ /* 0x000fe20000010100 */
[----:B------:R-:W-:Y:S03]  /*9280*/  FADD.FTZ R54, -R149, R54 ;  /* 0x0000003695367221 */ /* 0x000fe60000010100 */
[----:B------:R-:W-:Y:S01]  /*9290*/  FMUL.FTZ R52, R82, R52 ;  /* 0x0000003452347220 */ /* 0x000fe20000410000 */
[----:B------:R-:W-:Y:S01]  /*92a0*/  FMUL.FTZ R16, R81, R53 ;  /* 0x0000003551107220 */ /* 0x000fe20000410000 */
[----:B------:R-:W-:Y:S01]  /*92b0*/  FMUL.FTZ R54, R80, R54 ;  /* 0x0000003650367220 */ /* 0x000fe20000410000 */
[----:B------:R-:W-:Y:S01]  /*92c0*/  FADD.FTZ R55, -R149, R55 ;  /* 0x0000003795377221 */ /* 0x000fe20000010100 */
[C---:B------:R-:W-:Y:S01]  /*92d0*/  FADD.FTZ R56, -R148.reuse, R56 ;  /* 0x0000003894387221 */ /* 0x040fe20000010100 */
[----:B------:R-:W-:Y:S01]  /*92e0*/  FADD.FTZ R57, -R148, R57 ;  /* 0x0000003994397221 */ /* 0x000fe20000010100 */
[----:B------:R-:W-:Y:S01]  /*92f0*/  FADD.FTZ R58, -R144, R58 ;  /* 0x0000003a903a7221 */ /* 0x000fe20000010100 */
        /* <DEDUP_REMOVED lines=20> */
[----:B------:R-:W-:Y:S01]  /*9440*/  FMUL.FTZ R28, R28, R0 ;  /* 0x000000001c1c7220 */ /* 0x000fe20000410000 */
[----:B------:R-:W-:Y:S01]  /*9450*/  F2FP.BF16.F32.PACK_AB R30, R30, R13 ;  /* 0x0000000d1e1e723e */ /* 0x000fe200000010ff */
[----:B------:R-:W-:Y:S01]  /*9460*/  FMUL.FTZ R13, R42, R2 ;  /* 0x000000022a0d7220 */ /* 0x000fe20000410000 */
[----:B------:R-:W-:Y:S01]  /*9470*/  FMUL.FTZ R67, R3, R67 ;  /* 0x0000004303437220 */ /* 0x000fe20000410000 */
[----:B------:R-:W-:Y:S01]  /*9480*/  FFMA.FTZ R2, -R213, R213, 1 ;  /* 0x3f800000d5027423 */ /* 0x000fe200000101d5 */
[----:B------:R-:W-:Y:S01]  /*9490*/  F2FP.BF16.F32.PACK_AB R28, R28, R11 ;  /* 0x0000000b1c1c723e */ /* 0x000fe200000010ff */
[----:B------:R-:W-:Y:S01]  /*94a0*/  FMUL.FTZ R11, R84, R50 ;  /* 0x00000032540b7220 */ /* 0x000fe20000410000 */
[----:B------:R-:W-:Y:S01]  /*94b0*/  FFMA.FTZ R0, -R208, R208, 1 ;  /* 0x3f800000d0007423 */ /* 0x000fe200000101d0 */
[----:B------:R1:W5:Y:S01]  /*94c0*/  LDL.LU R84, [R1+0xc0] ;  /* 0x0000c00001547983 */ /* 0x0003620000300800 */
[----:B------:R-:W-:Y:S01]  /*94d0*/  FMUL.FTZ R2, R2, UR6 ;  /* 0x0000000602027c20 */ /* 0x000fe20008410000 */
[----:B------:R-:W-:Y:S01]  /*94e0*/  FFMA.FTZ R4, -R214, R214, 1 ;  /* 0x3f800000d6047423 */ /* 0x000fe200000101d6 */
[----:B------:R-:W-:Y:S01]  /*94f0*/  FMUL.FTZ R0, R0, UR6 ;  /* 0x0000000600007c20 */ /* 0x000fe20008410000 */
[----:B------:R1:W5:Y:S01]  /*9500*/  LDL.LU R83, [R1+0xbc] ;  /* 0x0000bc0001537983 */ /* 0x0003620000300800 */
[----:B------:R-:W-:Y:S01]  /*9510*/  FMUL.FTZ R9, R46, R2 ;  /* 0x000000022e097220 */ /* 0x000fe20000410000 */
[----:B------:R-:W-:Y:S01]  /*9520*/  FFMA.FTZ R5, -R215, R215, 1 ;  /* 0x3f800000d7057423 */ /* 0x000fe200000101d7 */
[----:B------:R-:W-:Y:S01]  /*9530*/  FMUL.FTZ R26, R26, R0 ;  /* 0x000000001a1a7220 */ /* 0x000fe20000410000 */
[----:B------:R1:W5:Y:S01]  /*9540*/  LDL.LU R82, [R1+0xb8] ;  /* 0x0000b80001527983 */ /* 0x0003620000300800 */
[----:B------:R-:W-:Y:S01]  /*9550*/  FFMA.FTZ R0, -R212, R212, 1 ;  /* 0x3f800000d4007423 */ /* 0x000fe200000101d4 */
[----:B------:R-:W-:Y:S01]  /*9560*/  FMUL.FTZ R4, R4, UR6 ;  /* 0x0000000604047c20 */ /* 0x000fe20008410000 */
[----:B------:R-:W-:Y:S01]  /*9570*/  FMUL.FTZ R8, R8, UR6 ;  /* 0x0000000608087c20 */ /* 0x000fe20008410000 */
[----:B------:R1:W5:Y:S01]  /*9580*/  LDL.LU R81, [R1+0xb4] ;  /* 0x0000b40001517983 */ /* 0x0003620000300800 */
[----:B------:R-:W-:Y:S01]  /*9590*/  FMUL.FTZ R0, R0, UR6 ;  /* 0x0000000600007c20 */ /* 0x000fe20008410000 */
[----:B------:R-:W-:Y:S01]  /*95a0*/  FMUL.FTZ R5, R5, UR6 ;  /* 0x0000000605057c20 */ /* 0x000fe20008410000 */
[----:B------:R-:W-:Y:S01]  /*95b0*/  FMUL.FTZ R25, R25, R4 ;  /* 0x0000000419197220 */ /* 0x000fe20000410000 */
[----:B------:R1:W5:Y:S01]  /*95c0*/  LDL.LU R80, [R1+0xb0] ;  /* 0x0000b00001507983 */ /* 0x0003620000300800 */
[----:B------:R-:W-:Y:S01]  /*95d0*/  FMUL.FTZ R24, R24, R0 ;  /* 0x0000000018187220 */ /* 0x000fe20000410000 */
[----:B------:R-:W-:Y:S01]  /*95e0*/  FFMA.FTZ R0, -R216, R216, 1 ;  /* 0x3f800000d8007423 */ /* 0x000fe200000101d8 */
[----:B------:R-:W-:Y:S01]  /*95f0*/  FFMA.FTZ R4, -R218, R218, 1 ;  /* 0x3f800000da047423 */ /* 0x000fe200000101da */
[----:B------:R1:W5:Y:S01]  /*9600*/  LDL.LU R79, [R1+0xac] ;  /* 0x0000ac00014f7983 */ /* 0x0003620000300800 */
[----:B------:R-:W-:Y:S01]  /*9610*/  FFMA.FTZ R2, -R217, R217, 1 ;  /* 0x3f800000d9027423 */ /* 0x000fe200000101d9 */
[----:B------:R-:W-:Y:S01]  /*9620*/  F2FP.BF16.F32.PACK_AB R24, R24, R9 ;  /* 0x000000091818723e */ /* 0x000fe200000010ff */
[----:B------:R-:W-:Y:S01]  /*9630*/  FMUL.FTZ R9, R76, R58 ;  /* 0x0000003a4c097220 */ /* 0x000fe20000410000 */
[----:B------:R1:W5:Y:S01]  /*9640*/  LDL.LU R78, [R1+0xa8] ;  /* 0x0000a800014e7983 */ /* 0x0003620000300800 */
[----:B------:R-:W-:Y:S01]  /*9650*/  FMUL.FTZ R0, R0, UR6 ;  /* 0x0000000600007c20 */ /* 0x000fe20008410000 */
[----:B------:R-:W-:Y:S01]  /*9660*/  FMUL.FTZ R27, R27, R8 ;  /* 0x000000081b1b7220 */ /* 0x000fe20000410000 */
[----:B------:R-:W-:Y:S01]  /*9670*/  FMUL.FTZ R8, R44, R5 ;  /* 0x000000052c087220 */ /* 0x000fe20000410000 */
[----:B------:R1:W5:Y:S01]  /*9680*/  LDL.LU R77, [R1+0xa4] ;  /* 0x0000a400014d7983 */ /* 0x0003620000300800 */
[----:B------:R-:W-:Y:S01]  /*9690*/  FFMA.FTZ R5, -R219, R219, 1 ;  /* 0x3f800000db057423 */ /* 0x000fe200000101db */
[----:B------:R-:W-:Y:S01]  /*96a0*/  FMUL.FTZ R22, R22, R0 ;  /* 0x0000000016167220 */ /* 0x000fe20000410000 */
[----:B------:R-:W-:Y:S01]  /*96b0*/  FMUL.FTZ R4, R4, UR6 ;  /* 0x0000000604047c20 */ /* 0x000fe20008410000 */
[----:B------:R1:W5:Y:S01]  /*96c0*/  LDL.LU R76, [R1+0xa0] ;  /* 0x0000a000014c7983 */ /* 0x0003620000300800 */
[----:B------:R-:W-:Y:S01]  /*96d0*/  FMUL.FTZ R2, R2, UR6 ;  /* 0x0000000602027c20 */ /* 0x000fe20008410000 */
[----:B------:R-:W-:Y:S01]  /*96e0*/  FFMA.FTZ R0, -R220, R220, 1 ;  /* 0x3f800000dc007423 */ /* 0x000fe200000101dc */
[----:B------:R-:W-:Y:S01]  /*96f0*/  FMUL.FTZ R5, R5, UR6 ;  /* 0x0000000605057c20 */ /* 0x000fe20008410000 */
[----:B------:R1:W5:Y:S01]  /*9700*/  LDL.LU R75, [R1+0x9c] ;  /* 0x00009c00014b7983 */ /* 0x0003620000300800 */
[----:B------:R-:W-:Y:S01]  /*9710*/  FMUL.FTZ R23, R23, R4 ;  /* 0x0000000417177220 */ /* 0x000fe20000410000 */
[----:B------:R-:W-:Y:S01]  /*9720*/  FMUL.FTZ R11, R11, R2 ;  /* 0x000000020b0b7220 */ /* 0x000fe20000410000 */
[----:B------:R-:W-:Y:S01]  /*9730*/  FMUL.FTZ R0, R0, UR6 ;  /* 0x0000000600007c20 */ /* 0x000fe20008410000 */
[----:B------:R1:W5:Y:S01]  /*9740*/  LDL.LU R74, [R1+0x98] ;  /* 0x00009800014a7983 */ /* 0x0003620000300800 */
[----:B------:R-:W-:Y:S01]  /*9750*/  FFMA.FTZ R4, -R222, R222, 1 ;  /* 0x3f800000de047423 */ /* 0x000fe200000101de */
[----:B------:R-:W-:Y:S01]  /*9760*/  FFMA.FTZ R2, -R221, R221, 1 ;  /* 0x3f800000dd027423 */ /* 0x000fe200000101dd */
        /* <DEDUP_REMOVED lines=8> */
[----:B------:R-:W-:Y:S01]  /*97f0*/  F2FP.BF16.F32.PACK_AB R25, R25, R8 ;  /* 0x000000081919723e */ /* 0x000fe200000010ff */
[----:B------:R1:W5:Y:S01]  /*9800*/  LDL.LU R71, [R1+0x8c] ;  /* 0x00008c0001477983 */ /* 0x0003620000300800 */
[----:B------:R-:W-:Y:S01]  /*9810*/  FMUL.FTZ R5, R5, UR6 ;  /* 0x0000000605057c20 */ /* 0x000fe20008410000 */
[----:B------:R-:W-:Y:S01]  /*9820*/  FMUL.FTZ R16, R16, R4 ;  /* 0x0000000410107220 */ /* 0x000fe20000410000 */
[----:B------:R-:W-:Y:S01]  /*9830*/  FMUL.FTZ R8, R54, R2 ;  /* 0x0000000236087220 */ /* 0x000fe20000410000 */
[----:B------:R1:W5:Y:S01]  /*9840*/  LDL.LU R70, [R1+0x88] ;  /* 0x0000880001467983 */ /* 0x0003620000300800 */
[----:B------:R-:W-:Y:S01]  /*9850*/  FMUL.FTZ R0, R0, UR6 ;  /* 0x0000000600007c20 */ /* 0x000fe20008410000 */
[----:B------:R-:W-:Y:S01]  /*9860*/  FFMA.FTZ R4, -R225, R225, 1 ;  /* 0x3f800000e1047423 */ /* 0x000fe200000101e1 */
[----:B------:R-:W-:Y:S01]  /*9870*/  FFMA.FTZ R2, -R224, R224, 1 ;  /* 0x3f800000e0027423 */ /* 0x000fe200000101e0 */
[----:B------:R1:W5:Y:S01]  /*9880*/  LDL.LU R69, [R1+0x84] ;  /* 0x0000840001457983 */ /* 0x0003620000300800 */
[----:B------:R-:W-:Y:S01]  /*9890*/  FMUL.FTZ R7, R52, R5 ;  /* 0x0000000534077220 */ /* 0x000fe20000410000 */
[----:B------:R-:W-:Y:S01]  /*98a0*/  FFMA.FTZ R5, -R227, R227, 1 ;  /* 0x3f800000e3057423 */ /* 0x000fe200000101e3 */
[----:B------:R-:W-:Y:S01]  /*98b0*/  FMUL.FTZ R18, R18, R0 ;  /* 0x0000000012127220 */ /* 0x000fe20000410000 */
[----:B------:R1:W5:Y:S01]  /*98c0*/  LDL.LU R68, [R1+0x80] ;  /* 0x0000800001447983 */ /* 0x0003620000300800 */
[----:B------:R-:W-:Y:S01]  /*98d0*/  FMUL.FTZ R4, R4, UR6 ;  /* 0x0000000604047c20 */ /* 0x000fe20008410000 */
[----:B------:R-:W-:Y:S01]  /*98e0*/  FMUL.FTZ R2, R2, UR6 ;  /* 0x0000000602027c20 */ /* 0x000fe20008410000 */
[----:B------:R-:W-:Y:S01]  /*98f0*/  FFMA.FTZ R0, -R177, R177, 1 ;  /* 0x3f800000b1007423 */ /* 0x000fe200000101b1 */
[----:B------:R1:W5:Y:S01]  /*9900*/  LDL.LU R3, [R1+0x7c] ;  /* 0x00007c0001037983 */ /* 0x0003620000300800 */
[----:B------:R-:W-:Y:S01]  /*9910*/  FMUL.FTZ R5, R5, UR6 ;  /* 0x0000000605057c20 */ /* 0x000fe20008410000 */
[----:B------:R-:W-:Y:S01]  /*9920*/  FMUL.FTZ R19, R19, R4 ;  /* 0x0000000413137220 */ /* 0x000fe20000410000 */
[----:B------:R-:W-:Y:S01]  /*9930*/  FMUL.FTZ R9, R9, R2 ;  /* 0x0000000209097220 */ /* 0x000fe20000410000 */
[----:B------:R-:W-:Y:S01]  /*9940*/  FMUL.FTZ R0, R0, UR6 ;  /* 0x0000000600007c20 */ /* 0x000fe20008410000 */
[----:B------:R-:W-:Y:S01]  /*9950*/  F2FP.BF16.F32.PACK_AB R16, R16, R7 ;  /* 0x000000071010723e */ /* 0x000fe200000010ff */
[----:B------:R-:W-:Y:S01]  /*9960*/  FFMA.FTZ R4, -R179, R179, 1 ;  /* 0x3f800000b3047423 */ /* 0x000fe200000101b3 */
[----:B------:R-:W-:Y:S01]  /*9970*/  FFMA.FTZ R2, -R178, R178, 1 ;  /* 0x3f800000b2027423 */ /* 0x000fe200000101b2 */
[----:B------:R-:W-:Y:S01]  /*9980*/  F2FP.BF16.F32.PACK_AB R27, R27, R12 ;  /* 0x0000000c1b1b723e */ /* 0x000fe200000010ff */
[----:B------:R-:W-:Y:S01]  /*9990*/  FMUL.FTZ R6, R6, R5 ;  /* 0x0000000506067220 */ /* 0x000fe20000410000 */
[----:B------:R-:W-:Y:S01]  /*99a0*/  FMUL.FTZ R20, R20, R0 ;  /* 0x0000000014147220 */ /* 0x000fe20000410000 */
[----:B------:R-:W-:Y:S01]  /*99b0*/  F2FP.BF16.F32.PACK_AB R26, R26, R13 ;  /* 0x0000000d1a1a723e */ /* 0x000fe200000010ff */
[----:B------:R-:W-:Y:S01]  /*99c0*/  FMUL.FTZ R4, R4, UR6 ;  /* 0x0000000604047c20 */ /* 0x000fe20008410000 */
[----:B------:R-:W-:Y:S01]  /*99d0*/  FMUL.FTZ R2, R2, UR6 ;  /* 0x0000000602027c20 */ /* 0x000fe20008410000 */
[----:B------:R-:W-:Y:S01]  /*99e0*/  F2FP.BF16.F32.PACK_AB R19, R19, R6 ;  /* 0x000000061313723e */ /* 0x000fe200000010ff */
[----:B------:R-:W-:Y:S01]  /*99f0*/  FFMA.FTZ R0, -R231, R231, 1 ;  /* 0x3f800000e7007423 */ /* 0x000fe200000101e7 */
[----:B------:R-:W-:Y:S01]  /*9a00*/  FMUL.FTZ R21, R21, R4 ;  /* 0x0000000415157220 */ /* 0x000fe20000410000 */
[----:B------:R-:W-:Y:S01]  /*9a10*/  F2FP.BF16.F32.PACK_AB R23, R23, R10 ;  /* 0x0000000a1717723e */ /* 0x000fe200000010ff */
[----:B------:R-:W-:Y:S01]  /*9a20*/  FMUL.FTZ R7, R62, R2 ;  /* 0x000000023e077220 */ /* 0x000fe20000410000 */
[----:B------:R-:W-:Y:S01]  /*9a30*/  FMUL.FTZ R6, R0, UR6 ;  /* 0x0000000600067c20 */ /* 0x000fe20008410000 */
[----:B------:R-:W-:Y:S01]  /*9a40*/  F2FP.BF16.F32.PACK_AB R22, R22, R11 ;  /* 0x0000000b1616723e */ /* 0x000fe200000010ff */
[----:B------:R-:W-:Y:S01]  /*9a50*/  FFMA.FTZ R5, -R226, R226, 1 ;  /* 0x3f800000e2057423 */ /* 0x000fe200000101e2 */
[----:B------:R-:W-:Y:S01]  /*9a60*/  FFMA.FTZ R4, -R230, R230, 1 ;  /* 0x3f800000e6047423 */ /* 0x000fe200000101e6 */
[----:B------:R-:W-:Y:S01]  /*9a70*/  F2FP.BF16.F32.PACK_AB R15, R15, R8 ;  /* 0x000000080f0f723e */ /* 0x000fe200000010ff */
[----:B------:R-:W-:Y:S01]  /*9a80*/  FFMA.FTZ R2, -R229, R229, 1 ;  /* 0x3f800000e5027423 */ /* 0x000fe200000101e5 */
[----:B------:R-:W-:Y:S01]  /*9a90*/  FFMA.FTZ R0, -R228, R228, 1 ;  /* 0x3f800000e4007423 */ /* 0x000fe200000101e4 */
[----:B------:R-:W-:Y:S01]  /*9aa0*/  F2FP.BF16.F32.PACK_AB R18, R18, R9 ;  /* 0x000000091212723e */ /* 0x000fe200000010ff */
[----:B------:R-:W-:Y:S01]  /*9ab0*/  FMUL.FTZ R5, R5, UR6 ;  /* 0x0000000605057c20 */ /* 0x000fe20008410000 */
[----:B------:R-:W-:Y:S01]  /*9ac0*/  FMUL.FTZ R14, R4, UR6 ;  /* 0x00000006040e7c20 */ /* 0x000fe20008410000 */
[----:B------:R-:W-:Y:S01]  /*9ad0*/  F2FP.BF16.F32.PACK_AB R20, R20, R7 ;  /* 0x000000071414723e */ /* 0x000fe200000010ff */
[----:B------:R-:W-:Y:S01]  /*9ae0*/  FMUL.FTZ R2, R2, UR6 ;  /* 0x0000000602027c20 */ /* 0x000fe20008410000 */
[----:B------:R-:W-:Y:S01]  /*9af0*/  FMUL.FTZ R17, R0, UR6 ;  /* 0x0000000600117c20 */ /* 0x000fe20008410000 */
[----:B------:R-:W-:Y:S01]  /*9b00*/  FMUL.FTZ R5, R60, R5 ;  /* 0x000000053c057220 */ /* 0x000fe20000410000 */
[----:B------:R-:W-:Y:S01]  /*9b10*/  FMUL.FTZ R4, R64, R6 ;  /* 0x0000000640047220 */ /* 0x000fe20000410000 */
[----:B------:R-:W-:Y:S01]  /*9b20*/  FMUL.FTZ R14, R65, R14 ;  /* 0x0000000e410e7220 */ /* 0x000fe20000410000 */
[----:B------:R-:W-:Y:S01]  /*9b30*/  FMUL.FTZ R0, R66, R2 ;  /* 0x0000000242007220 */ /* 0x000fe20000410000 */
[----:B------:R-:W-:Y:S01]  /*9b40*/  FMUL.FTZ R17, R67, R17 ;  /* 0x0000001143117220 */ /* 0x000fe20000410000 */
[----:B------:R-:W-:Y:S02]  /*9b50*/  F2FP.BF16.F32.PACK_AB R21, R21, R5 ;  /* 0x000000051515723e */ /* 0x000fe400000010ff */
[----:B------:R-:W-:Y:S02]  /*9b60*/  F2FP.BF16.F32.PACK_AB R14, R14, R4 ;  /* 0x000000040e0e723e */ /* 0x000fe400000010ff */
[----:B------:R-:W-:Y:S01]  /*9b70*/  F2FP.BF16.F32.PACK_AB R17, R17, R0 ;  /* 0x000000001111723e */ /* 0x000fe200000010ff */
[----:B-1----:R-:W-:Y:S06]  /*9b80*/  @!P0 BRA `(.L_x_1994) ;  /* 0x0000000400148947 */ /* 0x002fec0003800000 */
[----:B------:R-:W2:Y:S01]  /*9b90*/  LDL.LU R38, [R1+0x8] ;  /* 0x0000080001267983 */ /* 0x000ea20000300800 */
[----:B------:R-:W1:Y:S01]  /*9ba0*/  LDC R36, c[0x0][0x240] ;  /* 0x00009000ff247b82 */ /* 0x000e620000000800 */
[----:B------:R-:W-:Y:S01]  /*9bb0*/  ISETP.GE.AND P1, PT, R246, UR25, PT ;  /* 0x00000019f6007c0c */ /* 0x000fe2000bf26270 */
[----:B------:R-:W-:Y:S01]  /*9bc0*/  ULOP3.LUT UR12, UR9, 0x1, URZ, 0xc0, !UPT ;  /* 0x00000001090c7892 */ /* 0x000fe2000f8ec03f */
[----:B------:R-:W3:Y:S01]  /*9bd0*/  LDL.LU R37, [R1] ;  /* 0x0000000001257983 */ /* 0x000ee20000300800 */
[----:B------:R-:W-:Y:S02]  /*9be0*/  UMOV UR13, 0xffffc000 ;  /* 0xffffc000000d7882 */ /* 0x000fe40000000000 */
[----:B------:R-:W-:Y:S04]  /*9bf0*/  UISETP.NE.U32.AND UP0, UPT, UR12, 0x1, UPT ;  /* 0x000000010c00788c */ /* 0x000fe8000bf05070 */
[----:B------:R-:W-:Y:S04]  /*9c00*/  USEL UR12, UR13, 0x4000, !UP0 ;  /* 0x000040000d0c7887 */ /* 0x000fe8000c000000 */
[----:B------:R-:W4:Y:S02]  /*9c10*/  @!P1 LDC R2, c[0x0][0x244] ;  /* 0x00009100ff029b82 */ /* 0x000f240000000800 */
[----:B------:R-:W-:Y:S02]  /*9c20*/  VIADD R194, R194, UR12 ;  /* 0x0000000cc2c27c36 */ /* 0x000fe40008000000 */
[----:B------:R-:W-:Y:S03]  /*9c30*/  VIADD R190, R190, UR12 ;  /* 0x0000000cbebe7c36 */ /* 0x000fe60008000000 */
[----:B------:R1:W-:Y:S01]  /*9c40*/  @P1 STS [R194], RZ ;  /* 0x000000ffc2001388 */ /* 0x0003e20000000800 */
[----:B------:R-:W3:Y:S03]  /*9c50*/  @!P1 LDC R10, c[0x0][0x244] ;  /* 0x00009100ff0a9b82 */ /* 0x000ee60000000800 */
[----:B------:R1:W-:Y:S04]  /*9c60*/  @P1 STS [R194+0x4], RZ ;  /* 0x000004ffc2001388 */ /* 0x0003e80000000800 */
[----:B------:R2:W-:Y:S01]  /*9c70*/  @P1 STS [R194+0x8], RZ ;  /* 0x000008ffc2001388 */ /* 0x0005e20000000800 */
[----:B------:R-:W4:Y:S03]  /*9c80*/  @!P1 LDC R11, c[0x0][0x244] ;  /* 0x00009100ff0b9b82 */ /* 0x000f260000000800 */
[----:B------:R2:W-:Y:S01]  /*9c90*/  @P1 STS [R194+0xc], RZ ;  /* 0x00000cffc2001388 */ /* 0x0005e20000000800 */
[C---:B-1----:R-:W-:Y:S05]  /*9ca0*/  IMAD.U32 R4, R36.reuse, -0x80, RZ ;  /* 0xffffff8024047824 */ /* 0x042fea00078e00ff */
[C---:B------:R-:W-:Y:S02]  /*9cb0*/  @!P1 LEA R0, P3, R36.reuse, R4, 0x5 ;  /* 0x0000000424009211 */ /* 0x040fe400078628ff */
[----:B------:R-:W-:Y:S04]  /*9cc0*/  SHF.R.S32.HI R5, RZ, 0x1f, R4 ;  /* 0x0000001fff057819 */ /* 0x000fe80000011404 */
[C---:B----4-:R-:W-:Y:S01]  /*9cd0*/  @!P1 LEA.HI.X R2, R36.reuse, R5, R2, 0x5, P3 ;  /* 0x0000000524029211 */ /* 0x050fe200018f2c02 */
[----:B------:R-:W-:Y:S04]  /*9ce0*/  @!P1 IMAD.WIDE.U32 R8, R36, 0x60, R4 ;  /* 0x0000006024089825 */ /* 0x000fe800078e0004 */
[----:B------:R-:W-:Y:S04]  /*9cf0*/  @!P1 IMAD R11, R11, 0x60, RZ ;  /* 0x000000600b0b9824 */ /* 0x000fe800078e02ff */
[----:B------:R-:W-:Y:S01]  /*9d00*/  @!P1 IMAD.IADD R9, R9, 0x1, R11 ;  /* 0x0000000109099824 */ /* 0x000fe200078e020b */
[-C--:B--2---:R-:W-:Y:S02]  /*9d10*/  @!P1 LEA R12, P2, R0, R38.reuse, 0x1 ;  /* 0x00000026000c9211 */ /* 0x084fe400078408ff */
[----:B------:R-:W-:Y:S02]  /*9d20*/  LEA R6, P3, R4, R38, 0x1 ;  /* 0x0000002604067211 */ /* 0x000fe400078608ff */
[-C--:B---3--:R-:W-:Y:S01]  /*9d30*/  @!P1 LEA.HI.X R13, R0, R37.reuse, R2, 0x1, P2 ;  /* 0x00000025000d9211 */ /* 0x088fe200010f0c02 */
[----:B------:R-:W-:Y:S01]  /*9d40*/  VIADD R0, R248, UR12 ;  /* 0x0000000cf8007c36 */ /* 0x000fe20008000000 */
[----:B------:R-:W-:Y:S02]  /*9d50*/  LEA.HI.X R7, R4, R37, R5, 0x1, P3 ;  /* 0x0000002504077211 */ /* 0x000fe400018f0c05 */
[C---:B------:R-:W-:Y:S03]  /*9d60*/  @!P1 LEA R2, P2, R36.reuse, R4, 0x6 ;  /* 0x0000000424029211 */ /* 0x040fe600078430ff */
[----:B------:R-:W-:Y:S01]  /*9d70*/  @!PT LDS RZ, [RZ] ;  /* 0x00000000fffff984 */ /* 0x000fe20000000800 */
[----:B------:R-:W-:Y:S01]  /*9d80*/  @!PT LDS RZ, [RZ] ;  /* 0x00000000fffff984 */ /* 0x000fe20000000800 */
[----:B------:R-:W-:Y:S01]  /*9d90*/  @!PT LDS RZ, [RZ] ;  /* 0x00000000fffff984 */ /* 0x000fe20000000800 */
[----:B------:R1:W-:Y:S01]  /*9da0*/  @!P1 LDGSTS.E.BYPASS.LTC128B.128 [R0], desc[UR10][R6.64] ;  /* 0x0000000006009fae */ /* 0x0003e2000b901d4a */
[----:B------:R-:W-:Y:S02]  /*9db0*/  @!P1 LEA.HI.X R5, R36, R5, R10, 0x6, P2 ;  /* 0x0000000524059211 */ /* 0x000fe400010f340a */
[-C--:B------:R-:W-:Y:S01]  /*9dc0*/  @!P1 LEA R10, P3, R2, R38.reuse, 0x1 ;  /* 0x00000026020a9211 */ /* 0x080fe200078608ff */
[----:B------:R1:W-:Y:S01]  /*9dd0*/  @P1 STS [R194+0x1000], RZ ;  /* 0x001000ffc2001388 */ /* 0x0003e20000000800 */
[----:B------:R-:W-:Y:S02]  /*9de0*/  @!P1 LEA R4, P2, R8, R38, 0x1 ;  /* 0x0000002608049211 */ /* 0x000fe400078408ff */
[-C--:B------:R-:W-:Y:S01]  /*9df0*/  @!P1 LEA.HI.X R11, R2, R37.reuse, R5, 0x1, P3 ;  /* 0x00000025020b9211 */ /* 0x080fe200018f0c05 */
[----:B------:R1:W-:Y:S01]  /*9e00*/  @P1 STS [R194+0x1004], RZ ;  /* 0x001004ffc2001388 */ /* 0x0003e20000000800 */
[----:B------:R-:W-:Y:S01]  /*9e10*/  @!P1 VIADD R2, R248, UR12 ;  /* 0x0000000cf8029c36 */ /* 0x000fe20008000000 */
[----:B------:R-:W-:Y:S01]  /*9e20*/  @!P1 LEA.HI.X R5, R8, R37, R9, 0x1, P2 ;  /* 0x0000002508059211 */ /* 0x000fe200010f0c09 */
[----:B------:R-:W-:Y:S01]  /*9e30*/  @!P1 VIADD R8, R248, UR12 ;  /* 0x0000000cf8089c36 */ /* 0x000fe20008000000 */
[----:B------:R1:W-:Y:S01]  /*9e40*/  @P1 STS [R194+0x1008], RZ ;  /* 0x001008ffc2001388 */ /* 0x0003e20000000800 */
[----:B------:R-:W-:Y:S03]  /*9e50*/  IMAD.MOV.U32 R248, RZ, RZ, R0 ;  /* 0x000000fffff87224 */ /* 0x000fe600078e0000 */
        /* <DEDUP_REMOVED lines=21> */
[----:B------:R1:W-:Y:S04]  /*9fb0*/  STL [R1+0x8], R6 ;  /* 0x0000080601007387 */ /* 0x0003e80000100800 */
[----:B------:R-:W0:Y:S04]  /*9fc0*/  LDGDEPBAR ;  /* 0x00000000000079af */ /* 0x000e280000000000 */
[----:B------:R1:W-:Y:S02]  /*9fd0*/  STL [R1], R7 ;  /* 0x0000000701007387 */ /* 0x0003e40000100800 */
.L_x_1994:
[----:B------:R-:W-:Y:S01]  /*9fe0*/  STS [R233+0x14000], R158 ;  /* 0x0140009ee9007388 */ /* 0x000fe20000000800 */
[----:B------:R-:W-:Y:S01]  /*9ff0*/  IMAD.SHL.U32 R36, R192, 0x2, RZ ;  /* 0x00000002c0247824 */ /* 0x000fe200078e00ff */
[----:B-1----:R-:W-:Y:S02]  /*a000*/  MOV R2, UR4 ;  /* 0x0000000400027c02 */ /* 0x002fe40008000f00 */
[----:B------:R-:W-:Y:S02]  /*a010*/  STS [R233+0x14400], R157 ;  /* 0x0144009de9007388 */ /* 0x000fe40000000800 */
[----:B------:R-:W-:Y:S02]  /*a020*/  IADD3 R2, R36, 0x8000, R2 ;  /* 0x0000800024027810 */ /* 0x000fe40007ffe002 */
[----:B------:R-:W-:Y:S03]  /*a030*/  STS [R235+0x14000], R139 ;  /* 0x0140008beb007388 */ /* 0x000fe60000000800 */
[----:B------:R-:W-:Y:S01]  /*a040*/  IMAD.IADD R0, R2, 0x1, R185 ;  /* 0x0000000102007824 */ /* 0x000fe200078e02b9 */
        /* <DEDUP_REMOVED lines=30> */
[----:B-----5:R-:W-:Y:S04]  /*a230*/  LDSM.16.MT88.4 R4, [R3+0x1c000] ;  /* 0x01c000000304783b */ /* 0x020fe80000004200 */
[----:B------:R-:W1:Y:S04]  /*a240*/  LDSM.16.MT88.4 R8, [R2] ;  /* 0x000000000208783b */ /* 0x000e680000004200 */
[----:B------:R-:W2:Y:S04]  /*a250*/  LDSM.16.MT88.4 R12, [R3+0x20000] ;  /* 0x02000000030c783b */ /* 0x000ea80000004200 */
[----:B------:R-:W3:Y:S04]  /*a260*/  LDSM.16.MT88.4 R16, [R0] ;  /* 0x000000000010783b */ /* 0x000ee80000004200 */
[----:B------:R-:W4:Y:S04]  /*a270*/  LDL R37, [R1+0x40] ;  /* 0x0000400001257983 */ /* 0x000f280000100800 */
        /* <DEDUP_REMOVED lines=144> */
.L_x_1995:
        /* <DEDUP_REMOVED lines=8> */
[----:B------:R-:W-:Y:S02]  /*ac00*/  UISETP.GT.AND UP2, UPT, UR9, UR22, UPT ;  /* 0x000000160900728c */ /* 0x000fe4000bf44270 */
[----:B------:R-:W-:Y:S01]  /*ac10*/  UIADD3 UR9, UR9, -0x1, URZ ;  /* 0xffffffff09097890 */ /* 0x000fe2000fffe03f */
[----:B------:R-:W3:Y:S04]  /*ac20*/  LDSM.16.MT88.4 R36, [R0] ;  /* 0x000000000024783b */ /* 0x000ee80000004200 */
[----:B------:R-:W4:Y:S04]  /*ac30*/  LDL R156, [R1+0x30] ;  /* 0x00003000019c7983 */ /* 0x000f280000100800 */
[----:B------:R-:W-:Y:S04]  /*ac40*/  LDSM.16.M88.4 R40, [R147+0x14000] ;  /* 0x014000009328783b */ /* 0x000fe80000000200 */
[----:B------:R-:W5:Y:S04]  /*ac50*/  LDL R153, [R1+0x34] ;  /* 0x0000340001997983 */ /* 0x000f680000100800 */
[----:B------:R-:W3:Y:S04]  /*ac60*/  LDSM.16.MT88.4 R44, [R2+0x4800] ;  /* 0x00480000022c783b */ /* 0x000ee80000004200 */
[----:B------:R-:W5:Y:S04]  /*ac70*/  LDL.LU.64 R154, [R1+0x10] ;  /* 0x00001000019a7983 */ /* 0x000f680000300a00 */
        /* <DEDUP_REMOVED lines=11> */
[----:B------:R-:W2:Y:S03]  /*ad30*/  LDL R152, [R1+0x20] ;  /* 0x0000200001987983 */ /* 0x000ea60000100800 */
[-C--:B---3--:R-:W-:Y:S01]  /*ad40*/  HMMA.16816.F32.BF16 R20, R32, R36.reuse, RZ ;  /* 0x000000242014723c */ /* 0x088fe200000418ff */
[----:B------:R-:W3:Y:S04]  /*ad50*/  LDSM.16.M88.4 R64, [R146+0x16000] ;  /* 0x016000009240783b */ /* 0x000ee80000000200 */
[----:B------:R-:W3:Y:S01]  /*ad60*/  LDSM.16.MT88.4 R132, [R0+0x1000] ;  /* 0x001000000084783b */ /* 0x000ee20000004200 */
[C---:B------:R-:W-:Y:S03]  /*ad70*/  HMMA.16816.F32.BF16 R24, R28.reuse, R36, RZ ;  /* 0x000000241c18723c */ /* 0x040fe600000418ff */
[----:B------:R-:W-:Y:S03]  /*ad80*/  LDSM.16.M88.4 R136, [R144+0x16000] ;  /* 0x016000009088783b */ /* 0x000fe60000000200 */
[-C--:B------:R-:W-:Y:S01]  /*ad90*/  HMMA.16816.F32.BF16 R28, R28, R38.reuse, RZ ;  /* 0x000000261c1c723c */ /* 0x080fe200000418ff */
[----:B------:R-:W-:Y:S05]  /*ada0*/  LDSM.16.MT88.4 R140, [R0+0x1800] ;  /* 0x00180000008c783b */ /* 0x000fea0000004200 */
        /* <DEDUP_REMOVED lines=15> */
[C---:B---3--:R-:W-:Y:S06]  /*aea0*/  HMMA.16816.F32.BF16 R8, R64.reuse, R60, R8 ;  /* 0x0000003c4008723c */ /* 0x048fec0000041808 */
[-C--:B------:R-:W-:Y:S06]  /*aeb0*/  HMMA.16816.F32.BF16 R12, R64, R62.reuse, R12 ;  /* 0x0000003e400c723c */ /* 0x080fec000004180c */
[C---:B------:R-:W-:Y:S01]  /*aec0*/  HMMA.16816.F32.BF16 R16, R56.reuse, R62, R16 ;  /* 0x0000003e3810723c */ /* 0x040fe20000041810 */
[----:B------:R-:W3:Y:S05]  /*aed0*/  LDSM.16.MT88.4 R60, [R0+0x2000] ;  /* 0x00200000003c783b */ /* 0x000eea0000004200 */
[-C--:B------:R-:W-:Y:S06]  /*aee0*/  HMMA.16816.F32.BF16 R20, R56, R132.reuse, R20 ;  /* 0x000000843814723c */ /* 0x080fec0000041814 */
        /* <DEDUP_REMOVED lines=26> */
[----:B------:R3:W-:Y:S05]  /*b090*/  LDSM.16.MT88.4 R52, [R2+0x7800] ;  /* 0x007800000234783b */ /* 0x0007ea0000004200 */
[----:B------:R-:W-:Y:S01]  /*b0a0*/  HMMA.16816.F32.BF16 R32, R40, R62, R32 ;  /* 0x0000003e2820723c */ /* 0x000fe20000041820 */
[----:B------:R-:W4:Y:S04]  /*b0b0*/  LDSM.16.M88.4 R40, [R144+0x18000] ;  /* 0x018000009028783b */ /* 0x000f280000000200 */
[----:B------:R3:W-:Y:S01]  /*b0c0*/  LDSM.16.MT88.4 R60, [R0+0x3800] ;  /* 0x00380000003c783b */ /* 0x0007e20000004200 */
[-C--:B------:R-:W-:Y:S06]  /*b0d0*/  HMMA.16816.F32.BF16 R4, R44, R56.reuse, R4 ;  /* 0x000000382c04723c */ /* 0x080fec0000041804 */
[C---:B------:R-:W-:Y:S06]  /*b0e0*/  HMMA.16816.F32.BF16 R8, R64.reuse, R56, R8 ;  /* 0x000000384008723c */ /* 0x040fec0000041808 */
[-C--:B------:R-:W-:Y:S06]  /*b0f0*/  HMMA.16816.F32.BF16 R12, R64, R58.reuse, R12 ;  /* 0x0000003a400c723c */ /* 0x080fec000004180c */
[C---:B------:R-:W-:Y:S01]  /*b100*/  HMMA.16816.F32.BF16 R16, R44.reuse, R58, R16 ;  /* 0x0000003a2c10723c */ /* 0x040fe20000041810 */
[----:B------:R-:W4:Y:S05]  /*b110*/  LDSM.16.M88.4 R56, [R144+0x1a000] ;  /* 0x01a000009038783b */ /* 0x000f2a0000000200 */
[-C--:B------:R-:W-:Y:S06]  /*b120*/  HMMA.16816.F32.BF16 R20, R44, R132.reuse, R20 ;  /* 0x000000842c14723c */ /* 0x080fec0000041814 */
[C---:B------:R-:W-:Y:S06]  /*b130*/  HMMA.16816.F32.BF16 R24, R64.reuse, R132, R24 ;  /* 0x000000844018723c */ /* 0x040fec0000041818 */
[-C--:B------:R-:W-:Y:S06]  /*b140*/  HMMA.16816.F32.BF16 R28, R64, R134.reuse, R28 ;  /* 0x00000086401c723c */ /* 0x080fec000004181c */
[----:B------:R-:W-:Y:S01]  /*b150*/  HMMA.16816.F32.BF16 R32, R44, R134, R32 ;  /* 0x000000862c20723c */ /* 0x000fe20000041820 */
[----:B------:R-:W3:Y:S05]  /*b160*/  LDC R44, c[0x0][0x270] ;  /* 0x00009c00ff2c7b82 */ /* 0x000eea0000000800 */
[-C--:B-1----:R-:W-:Y:S06]  /*b170*/  HMMA.16816.F32.BF16 R4, R36, R48.reuse, R4 ;  /* 0x000000302404723c */ /* 0x082fec0000041804 */
[C---:B------:R-:W-:Y:S06]  /*b180*/  HMMA.16816.F32.BF16 R8, R136.reuse, R48, R8 ;  /* 0x000000308808723c */ /* 0x040fec0000041808 */
[-C--:B------:R-:W-:Y:S06]  /*b190*/  HMMA.16816.F32.BF16 R12, R136, R50.reuse, R12 ;  /* 0x00000032880c723c */ /* 0x080fec000004180c */
[C---:B------:R-:W-:Y:S05]  /*b1a0*/  HMMA.16816.F32.BF16 R16, R36.reuse, R50, R16 ;  /* 0x000000322410723c */ /* 0x040fea0000041810 */
[----:B---3--:R-:W-:Y:S01]  /*b1b0*/  IMAD R44, R44, UR26, RZ ;  /* 0x0000001a2c2c7c24 */ /* 0x008fe2000f8e02ff */
[-C--:B------:R-:W-:Y:S05]  /*b1c0*/  HMMA.16816.F32.BF16 R20, R36, R140.reuse, R20 ;  /* 0x0000008c2414723c */ /* 0x080fea0000041814 */
[C---:B------:R-:W-:Y:S01]  /*b1d0*/  IMAD.SHL.U32 R45, R44.reuse, 0x10, RZ ;  /* 0x000000102c2d7824 */ /* 0x040fe200078e00ff */
[C---:B------:R-:W-:Y:S05]  /*b1e0*/  HMMA.16816.F32.BF16 R24, R136.reuse, R140, R24 ;  /* 0x0000008c8818723c */ /* 0x040fea0000041818 */
[C---:B------:R-:W-:Y:S01]  /*b1f0*/  IMAD R2, R44.reuse, 0x18, RZ ;  /* 0x000000182c027824 */ /* 0x040fe200078e02ff */
[-C--:B------:R-:W-:Y:S05]  /*b200*/  HMMA.16816.F32.BF16 R28, R136, R142.reuse, R28 ;  /* 0x0000008e881c723c */ /* 0x080fea000004181c */
[----:B------:R-:W-:Y:S01]  /*b210*/  IMAD.U32 R0, R44, -0x80, RZ ;  /* 0xffffff802c007824 */ /* 0x000fe200078e00ff */
[----:B------:R-:W-:Y:S06]  /*b220*/  HMMA.16816.F32.BF16 R32, R36, R142, R32 ;  /* 0x0000008e2420723c */ /* 0x000fec0000041820 */
[-C--:B----4-:R-:W-:Y:S05]  /*b230*/  HMMA.16816.F32.BF16 R4, R40, R52.reuse, R4 ;  /* 0x000000342804723c */ /* 0x090fea0000041804 */
[----:B------:R-:W-:Y:S01]  /*b240*/  @P0 IADD3 R38, P1, R156, UR18, RZ ;  /* 0x000000129c260c10 */ /* 0x000fe2000ff3e0ff */
[C---:B------:R-:W-:Y:S01]  /*b250*/  HMMA.16816.F32.BF16 R8, R56.reuse, R52, R8 ;  /* 0x000000343808723c */ /* 0x040fe20000041808 */
        /* <DEDUP_REMOVED lines=10> */
[----:B--2---:R-:W2:Y:S04]  /*b300*/  @P0 LDG.E R151, desc[UR10][R38.64+0x20] ;  /* 0x0000200a26970981 */ /* 0x004ea8000c1e1900 */
[----:B------:R1:W5:Y:S01]  /*b310*/  @P0 LDG.E R152, desc[UR10][R38.64] ;  /* 0x0000000a26980981 */ /* 0x000362000c1e1900 */
[C---:B------:R-:W-:Y:S05]  /*b320*/  HMMA.16816.F32.BF16 R24, R56.reuse, R60, R24 ;  /* 0x0000003c3818723c */ /* 0x040fea0000041818 */
[----:B------:R-:W-:Y:S01]  /*b330*/  IMAD.MOV.U32 R36, RZ, RZ, R203 ;  /* 0x000000ffff247224 */ /* 0x000fe200078e00cb */
[-C--:B------:R-:W-:Y:S05]  /*b340*/  HMMA.16816.F32.BF16 R28, R56, R62.reuse, R28 ;  /* 0x0000003e381c723c */ /* 0x080fea000004181c */
[----:B------:R-:W-:Y:S01]  /*b350*/  IMAD.SHL.U32 R0, R44, 0x8, RZ ;  /* 0x000000082c007824 */ /* 0x000fe200078e00ff */
[----:B------:R-:W-:Y:S05]  /*b360*/  HMMA.16816.F32.BF16 R32, R40, R62, R32 ;  /* 0x0000003e2820723c */ /* 0x000fea0000041820 */
[----:B------:R-:W-:Y:S01]  /*b370*/  IMAD.MOV.U32 R37, RZ, RZ, R202 ;  /* 0x000000ffff257224 */ /* 0x000fe200078e00ca */
[-C--:B------:R-:W-:Y:S01]  /*b380*/  LEA R52, P1, R0, R36.reuse, 0x2 ;  /* 0x0000002400347211 */ /* 0x080fe200078210ff */
[----:B------:R-:W-:Y:S03]  /*b390*/  IMAD R43, R44, 0x28, RZ ;  /* 0x000000282c2b7824 */ /* 0x000fe600078e02ff */
[----:B------:R1:W-:Y:S01]  /*b3a0*/  REDG.E.ADD.F32.FTZ.RN.STRONG.GPU desc[UR10][R36.64], R4 ;  /* 0x00000004240079a6 */ /* 0x0003e2000c10f38a */
[-C--:B------:R-:W-:Y:S01]  /*b3b0*/  LEA.HI.X.SX32 R53, R0, R37.reuse, 0x2, P1 ;  /* 0x0000002500357211 */ /* 0x080fe200008f16ff */
[C---:B-1----:R-:W-:Y:S02]  /*b3c0*/  IMAD.SHL.U32 R39, R44.reuse, 0x20, RZ ;  /* 0x000000202c277824 */ /* 0x042fe400078e00ff */
[----:B------:R-:W-:Y:S02]  /*b3d0*/  IMAD R42, R44, 0x30, RZ ;  /* 0x000000302c2a7824 */ /* 0x000fe400078e02ff */
[----:B------:R1:W-:Y:S01]  /*b3e0*/  REDG.E.ADD.F32.FTZ.RN.STRONG.GPU desc[UR10][R52.64], R5 ;  /* 0x00000005340079a6 */ /* 0x0003e2000c10f38a */
[CC--:B------:R-:W-:Y:S04]  /*b3f0*/  LEA R38, P2, R39.reuse, R36.reuse, 0x2 ;  /* 0x0000002427267211 */ /* 0x0c0fe800078410ff */
[-C--:B------:R-:W-:Y:S02]  /*b400*/  LEA.HI.X.SX32 R39, R39, R37.reuse, 0x2, P2 ;  /* 0x0000002527277211 */ /* 0x080fe400010f16ff */
[CC--:B------:R-:W-:Y:S04]  /*b410*/  LEA R4, P1, R45.reuse, R36.reuse, 0x2 ;  /* 0x000000242d047211 */ /* 0x0c0fe800078210ff */
[-C--:B-1----:R-:W-:Y:S05]  /*b420*/  LEA.HI.X.SX32 R5, R45, R37.reuse, 0x2, P1 ;  /* 0x000000252d057211 */ /* 0x082fea00008f16ff */
[----:B------:R1:W-:Y:S02]  /*b430*/  REDG.E.ADD.F32.FTZ.RN.STRONG.GPU desc[UR10][R4.64], R6 ;  /* 0x00000006040079a6 */ /* 0x0003e4000c10f38a */
[CC--:B-1----:R-:W-:Y:S02]  /*b440*/  LEA R6, P1, R43.reuse, R36.reuse, 0x2 ;  /* 0x000000242b067211 */ /* 0x0c2fe400078210ff */
[----:B---3--:R-:W-:Y:S04]  /*b450*/  @P0 STL [R1+0x1c], R149 ;  /* 0x00001c9501000387 */ /* 0x008fe80000100800 */
[----:B----4-:R-:W-:Y:S04]  /*b460*/  @P0 STL [R1+0x18], R150 ;  /* 0x0000189601000387 */ /* 0x010fe80000100800 */
[----:B--2---:R-:W-:Y:S04]  /*b470*/  @P0 STL [R1+0x24], R151 ;  /* 0x0000249701000387 */ /* 0x004fe80000100800 */
[----:B-----5:R-:W-:Y:S01]  /*b480*/  @P0 STL [R1+0x20], R152 ;  /* 0x0000209801000387 */ /* 0x020fe20000100800 */
        /* <DEDUP_REMOVED lines=102> */
[----:B------:R-:W-:Y:S01]  /*baf0*/  PLOP3.LUT P0, PT, PT, PT, UP2, 0x80, 0x0 ;  /* 0x000000000000781c */ /* 0x000fe20003f0f028 */
[----:B------:R-:W-:Y:S02]  /*bb00*/  @UP3 UIADD3 UR20, UP0, UR20, -0x200, URZ ;  /* 0xfffffe0014143890 */ /* 0x000fe4000ff1e03f */
[----:B------:R-:W-:Y:S02]  /*bb10*/  REDG.E.ADD.F32.FTZ.RN.STRONG.GPU desc[UR10][R10.64], R29 ;  /* 0x0000001d0a0079a6 */ /* 0x000fe4000c10f38a */
        /* <DEDUP_REMOVED lines=239> */
.L_x_1997:
        /* <DEDUP_REMOVED lines=24> */
.L_x_1998:
        /* <DEDUP_REMOVED lines=47> */
.L_x_2000:
[----:B------:R-:W-:Y:S05]  /*ce80*/  BSYNC B0 ;  /* 0x0000000000007941 */ /* 0x000fea0003800000 */
.L_x_1999:
        /* <DEDUP_REMOVED lines=14> */
.L_x_2002:
[----:B------:R-:W-:Y:S05]  /*cf70*/  BSYNC B0 ;  /* 0x0000000000007941 */ /* 0x000fea0003800000 */
.L_x_2001:
        /* <DEDUP_REMOVED lines=15> */
.L_x_2004:
[----:B------:R-:W-:Y:S05]  /*d070*/  BSYNC B0 ;  /* 0x0000000000007941 */ /* 0x000fea0003800000 */
.L_x_2003:
        /* <DEDUP_REMOVED lines=15> */
.L_x_2006:
[----:B------:R-:W-:Y:S05]  /*d170*/  BSYNC B0 ;  /* 0x0000000000007941 */ /* 0x000fea0003800000 */
.L_x_2005:
[----:B-1----:R-:W1:Y:S01]  /*d180*/  LDS.128 R148, [R148+0x10000] ;  /* 0x0100000094947984 */ /* 0x002e620000000c00 */
        /* <DEDUP_REMOVED lines=26> */
.L_x_2008:
[----:B------:R-:W-:Y:S05]  /*d330*/  BSYNC B0 ;  /* 0x0000000000007941 */ /* 0x000fea0003800000 */
.L_x_2007:
        /* <DEDUP_REMOVED lines=13> */
[----:B---3--:R1:W-:Y:S02]  /*d410*/  STG.E.128 desc[UR10][R8.64], R24 ;  /* 0x0000001808007986 */ /* 0x0083e4000c101d0a */
.L_x_2010:
[----:B------:R-:W-:Y:S05]  /*d420*/  BSYNC B0 ;  /* 0x0000000000007941 */ /* 0x000fea0003800000 */
.L_x_2009:
        /* <DEDUP_REMOVED lines=14> */
.L_x_2012:
[----:B------:R-:W-:Y:S05]  /*d510*/  BSYNC B0 ;  /* 0x0000000000007941 */ /* 0x000fea0003800000 */
.L_x_2011:
        /* <DEDUP_REMOVED lines=13> */
.L_x_1959:
[----:B------:R-:W-:Y:S05]  /*d5f0*/  BSYNC B1 ;  /* 0x0000000000017941 */ /* 0x000fea0003800000 */
.L_x_1937:
        /* <DEDUP_REMOVED lines=11> */
.L_x_2013:
[----:B------:R-:W-:Y:S05]  /*d6b0*/  EXIT ;  /* 0x000000000000794d */ /* 0x000fea0003800000 */
.L_x_2015:
        /* <DEDUP_REMOVED lines=12> */
.L_x_2492:


//--------------------- .text._ZN5flash44flash_bwd_dq_dk_dv_loop_seqk_parallel_kernelI23Flash_bwd_kernel_traitsILi64ELi128ELi128ELi8ELi4ELi4ELi4ELb0ELb0EN7cutlass10bfloat16_tE19Flash_kernel_traitsILi64ELi128ELi128ELi8ES3_EELb1ELb0ELb0ELb0ELb1ELb1ELb0EEEvNS_16Flash_bwd_paramsE --------------------------
	.section	.text._ZN5flash44flash_bwd_dq_dk_dv_loop_seqk_parallel_kernelI23Flash_bwd_kernel_traitsILi64ELi128ELi128ELi8ELi4ELi4ELi4ELb0ELb0EN7cutlass10bfloat16_tE19Flash_kernel_traitsILi64ELi128ELi128ELi8ES3_EELb1ELb0ELb0ELb0ELb1ELb1ELb0EEEvNS_16Flash_bwd_paramsE,"ax",@progbits
	.align	128
        .global         _ZN5flash44flash_bwd_dq_dk_dv_loop_seqk_parallel_kernelI23Flash_bwd_kernel_traitsILi64ELi128ELi128ELi8ELi4ELi4ELi4ELb0ELb0EN7cutlass10bfloat16_tE19Flash_kernel_traitsILi64ELi128ELi128ELi8ES3_EELb1ELb0ELb0ELb0ELb1ELb1ELb0EEEvNS_16Flash_bwd_paramsE
        .type           _ZN5flash44flash_bwd_dq_dk_dv_loop_seqk_parallel_kernelI23Flash_bwd_kernel_traitsILi64ELi128ELi128ELi8ELi4ELi4ELi4ELb0ELb0EN7cutlass10bfloat16_tE19Flash_kernel_traitsILi64ELi128ELi128ELi8ES3_EELb1ELb0ELb0ELb0ELb1ELb1ELb0EEEvNS_16Flash_bwd_paramsE,@function
        .size           _ZN5flash44flash_bwd_dq_dk_dv_loop_seqk_parallel_kernelI23Flash_bwd_kernel_traitsILi64ELi128ELi128ELi8ELi4ELi4ELi4ELb0ELb0EN7cutlass10bfloat16_tE19Flash_kernel_traitsILi64ELi128ELi128ELi8ES3_EELb1ELb0ELb0ELb0ELb1ELb1ELb0EEEvNS_16Flash_bwd_paramsE,(.L_x_2493 - _ZN5flash44flash_bwd_dq_dk_dv_loop_seqk_parallel_kernelI23Flash_bwd_kernel_traitsILi64ELi128ELi128ELi8ELi4ELi4ELi4ELb0ELb0EN7cutlass10bfloat16_tE19Flash_kernel_traitsILi64ELi128ELi128ELi8ES3_EELb1ELb0ELb0ELb0ELb1ELb1ELb0EEEvNS_16Flash_bwd_paramsE)
        .other          _ZN5flash44flash_bwd_dq_dk_dv_loop_seqk_parallel_kernelI23Flash_bwd_kernel_traitsILi64ELi128ELi128ELi8ELi4ELi4ELi4ELb0ELb0EN7cutlass10bfloat16_tE19Flash_kernel_traitsILi64ELi128ELi128ELi8ES3_EELb1ELb0ELb0ELb0ELb1ELb1ELb0EEEvNS_16Flash_bwd_paramsE,@"STO_CUDA_ENTRY STV_DEFAULT"
_ZN5flash44flash_bwd_dq_dk_dv_loop_seqk_parallel_kernelI23Flash_bwd_kernel_traitsILi64ELi128ELi128ELi8ELi4ELi4ELi4ELb0ELb0EN7cutlass10bfloat16_tE19Flash_kernel_traitsILi64ELi128ELi128ELi8ES3_EELb1ELb0ELb0ELb0ELb1ELb1ELb0EEEvNS_16Flash_bwd_paramsE:
.text._ZN5flash44flash_bwd_dq_dk_dv_loop_seqk_parallel_kernelI23Flash_bwd_kernel_traitsILi64ELi128ELi128ELi8ELi4ELi4ELi4ELb0ELb0EN7cutlass10bfloat16_tE19Flash_kernel_traitsILi64ELi128ELi128ELi8ES3_EELb1ELb0ELb0ELb0ELb1ELb1ELb0EEEvNS_16Flash_bwd_paramsE:
        /* <DEDUP_REMOVED lines=31> */
[CC--:B------:R-:W-:Y:S01]  /*01f0*/  LEA.HI R6, R2.reuse, R11.reuse, RZ, 0x4 ;  /* 0x0000000b02067211 */ /* 0x0c0fe200078f20ff */
[----:B----4-:R-:W-:Y:S01]  /*0200*/  USHF.R.S32.HI UR34, URZ, 0x1f, UR28 ;  /* 0x0000001f3f227899 */ /* 0x010fe2000801141c */
[CC--:B------:R-:W-:Y:S02]  /*0210*/  LEA.HI R13, R2.reuse, R11.reuse, RZ, 0x7 ;  /* 0x0000000b020d7211 */ /* 0x0c0fe400078f38ff */
[----:B------:R-:W-:-:S02]  /*0220*/  LEA.HI R2, R2, R11, RZ, 0x2 ;  /* 0x0000000b02027211 */ /* 0x000fc400078f10ff */
[----:B------:R-:W-:Y:S02]  /*0230*/  LOP3.LUT R3, R0, 0xffffffe0, RZ, 0xc0, !PT ;  /* 0xffffffe000037812 */ /* 0x000fe400078ec0ff */
[--C-:B------:R-:W-:Y:S02]  /*0240*/  SHF.R.S32.HI R5, RZ, 0x5, R0.reuse ;  /* 0x00000005ff057819 */ /* 0x100fe40000011400 */
[----:B------:R-:W-:Y:S01]  /*0250*/  SHF.R.S32.HI R0, RZ, 0x1f, R0 ;  /* 0x0000001fff007819 */ /* 0x000fe20000011400 */
[----:B------:R-:W-:Y:S01]  /*0260*/  IMAD.IADD R4, R11, 0x1, -R3 ;  /* 0x000000010b047824 */ /* 0x000fe200078e0a03 */
[--C-:B------:R-:W-:Y:S01]  /*0270*/  SHF.R.S32.HI R7, RZ, 0x2, R2.reuse ;  /* 0x00000002ff077819 */ /* 0x100fe20000011402 */
[----:B--2---:R-:W-:Y:S01]  /*0280*/  USHF.R.S32.HI UR33, URZ, 0x1f, UR25 ;  /* 0x0000001f3f217899 */ /* 0x004fe20008011419 */
[----:B------:R-:W-:Y:S02]  /*0290*/  SHF.R.S32.HI R10, RZ, 0x1f, R2 ;  /* 0x0000001fff0a7819 */ /* 0x000fe40000011402 */
[----:B------:R-:W-:-:S02]  /*02a0*/  LOP3.LUT R12, R14, 0xfffffff8, RZ, 0xc0, !PT ;  /* 0xfffffff80e0c7812 */ /* 0x000fc400078ec0ff */
[----:B------:R-:W-:Y:S01]  /*02b0*/  LOP3.LUT R9, R6, 0xfffffff0, RZ, 0xc0, !PT ;  /* 0xfffffff006097812 */ /* 0x000fe200078ec0ff */
[----:B-1----:R-:W-:Y:S01]  /*02c0*/  USHF.R.S32.HI UR32, URZ, 0x1f, UR24 ;  /* 0x0000001f3f207899 */ /* 0x002fe20008011418 */
[----:B------:R-:W-:Y:S01]  /*02d0*/  LOP3.LUT R2, R2, 0x7ffffffc, RZ, 0xc0, !PT ;  /* 0x7ffffffc02027812 */ /* 0x000fe200078ec0ff */
[C---:B------:R-:W-:Y:S01]  /*02e0*/  IMAD.IADD R12, R11.reuse, 0x1, -R12 ;  /* 0x000000010b0c7824 */ /* 0x040fe200078e0a0c */
[----:B------:R-:W-:Y:S01]  /*02f0*/  LEA.HI R0, R0, R5, RZ, 0x2 ;  /* 0x0000000500007211 */ /* 0x000fe200078f10ff */
[C---:B------:R-:W-:Y:S01]  /*0300*/  IMAD.IADD R9, R11.reuse, 0x1, -R9 ;  /* 0x000000010b097824 */ /* 0x040fe200078e0a09 */
[----:B------:R-:W-:Y:S01]  /*0310*/  SHF.R.S32.HI R8, RZ, 0x4, R6 ;  /* 0x00000004ff087819 */ /* 0x000fe20000011406 */
[----:B------:R-:W-:Y:S01]  /*0320*/  IMAD.IADD R11, R11, 0x1, -R2 ;  /* 0x000000010b0b7824 */ /* 0x000fe200078e0a02 */
[----:B------:R-:W-:Y:S02]  /*0330*/  LOP3.LUT R2, R0, 0xfffffffc, RZ, 0xc0, !PT ;  /* 0xfffffffc00027812 */ /* 0x000fe400078ec0ff */
[----:B------:R-:W-:-:S02]  /*0340*/  LEA.HI R0, R6, R8, RZ, 0x1 ;  /* 0x0000000806007211 */ /* 0x000fc400078f08ff */
[----:B------:R-:W-:Y:S01]  /*0350*/  LEA.HI R3, R10, R7, RZ, 0x3 ;  /* 0x000000070a037211 */ /* 0x000fe200078f18ff */
[----:B------:R-:W-:Y:S01]  /*0360*/  IMAD.IADD R15, R5, 0x1, -R2 ;  /* 0x00000001050f7824 */ /* 0x000fe200078e0a02 */
[----:B------:R-:W-:Y:S01]  /*0370*/  LOP3.LUT R2, R0, 0xfffffffe, RZ, 0xc0, !PT ;  /* 0xfffffffe00027812 */ /* 0x000fe200078ec0ff */
[----:B------:R-:W-:Y:S01]  /*0380*/  IMAD.SHL.U32 R5, R12, 0x40, RZ ;  /* 0x000000400c057824 */ /* 0x000fe200078e00ff */
[----:B------:R-:W-:Y:S02]  /*0390*/  SHF.R.S32.HI R6, RZ, 0x1f, R4 ;  /* 0x0000001fff067819 */ /* 0x000fe40000011404 */
[----:B------:R-:W-:Y:S01]  /*03a0*/  LOP3.LUT R0, R3, 0xfffffff8, RZ, 0xc0, !PT ;  /* 0xfffffff803007812 */ /* 0x000fe200078ec0ff */
[----:B------:R-:W-:Y:S01]  /*03b0*/  IMAD.IADD R8, R8, 0x1, -R2 ;  /* 0x0000000108087824 */ /* 0x000fe200078e0a02 */
[----:B------:R-:W-:Y:S01]  /*03c0*/  LEA.HI R4, R6, R4, RZ, 0x2 ;  /* 0x0000000406047211 */ /* 0x000fe200078f10ff */
[----:B------:R-:W-:Y:S01]  /*03d0*/  IMAD.SHL.U32 R2, R15, 0x10, RZ ;  /* 0x000000100f027824 */ /* 0x000fe200078e00ff */
[----:B------:R-:W-:Y:S01]  /*03e0*/  SHF.R.S32.HI R6, RZ, 0x1f, R9 ;  /* 0x0000001fff067819 */ /* 0x000fe20000011409 */
[----:B------:R-:W-:Y:S01]  /*03f0*/  IMAD.IADD R3, R7, 0x1, -R0 ;  /* 0x0000000107037824 */ /* 0x000fe200078e0a00 */
[----:B------:R-:W-:Y:S01]  /*0400*/  LOP3.LUT R0, R5, 0x1c0, RZ, 0xc0, !PT ;  /* 0x000001c005007812 */ /* 0x000fe200078ec0ff */
[----:B------:R-:W-:Y:S01]  /*0410*/  IMAD.SHL.U32 R184, R8, 0x200, RZ ;  /* 0x0000020008b87824 */ /* 0x000fe200078e00ff */
[----:B------:R-:W-:Y:S01]  /*0420*/  LEA.HI R10, R6, R9, RZ, 0x3 ;  /* 0x00000009060a7211 */ /* 0x000fe200078f18ff */
[----:B------:R-:W-:Y:S01]  /*0430*/  STL [R1+0x4], R15 ;  /* 0x0000040f01007387 */ /* 0x000fe20000100800 */
[----:B------:R-:W-:-:S02]  /*0440*/  LEA.HI.SX32 R252, R4, R2, 0x1e ;  /* 0x0000000204fc7211 */ /* 0x000fc400078ff2ff */
[----:B------:R-:W-:Y:S02]  /*0450*/  LOP3.LUT R6, R0, 0x30, R2, 0xf8, !PT ;  /* 0x0000003000067812 */ /* 0x000fe400078ef802 */
[----:B------:R-:W-:Y:S02]  /*0460*/  LOP3.LUT R2, R3, 0x1, RZ, 0xc0, !PT ;  /* 0x0000000103027812 */ /* 0x000fe400078ec0ff */
[----:B------:R-:W-:Y:S02]  /*0470*/  SHF.R.S32.HI R5, RZ, 0x7, R13 ;  /* 0x00000007ff057819 */ /* 0x000fe4000001140d */
[----:B------:R-:W-:Y:S02]  /*0480*/  ISETP.NE.U32.AND P0, PT, R2, 0x1, PT ;  /* 0x000000010200780c */ /* 0x000fe40003f05070 */
[----:B------:R-:W-:Y:S01]  /*0490*/  LOP3.LUT R187, R0, 0x8, R14, 0xf8, !PT ;  /* 0x0000000800bb7812 */ /* 0x000fe200078ef80e */
[----:B------:R-:W-:Y:S01]  /*04a0*/  IMAD R7, R5, 0x1000, R184 ;  /* 0x0000100005077824 */ /* 0x000fe200078e02b8 */
[----:B------:R-:W-:-:S02]  /*04b0*/  SHF.R.U32.HI R0, RZ, 0x3, R0 ;  /* 0x00000003ff007819 */ /* 0x000fc40000011600 */
[----:B------:R-:W-:Y:S02]  /*04c0*/  LOP3.LUT R2, R6, 0x8, R14, 0xf8, !PT ;  /* 0x0000000806027812 */ /* 0x000fe400078ef80e */
[C---:B------:R-:W-:Y:S01]  /*04d0*/  R2P PR, R3.reuse, 0x6 ;  /* 0x0000000603007804 */ /* 0x040fe20000000000 */
[----:B------:R-:W-:Y:S01]  /*04e0*/  IMAD.SHL.U32 R3, R3, 0x40, RZ ;  /* 0x0000004003037824 */ /* 0x000fe200078e00ff */
[----:B------:R-:W-:Y:S02]  /*04f0*/  LOP3.LUT R187, R187, R0, RZ, 0x3c, !PT ;  /* 0x00000000bbbb7212 */ /* 0x000fe400078e3cff */
[----:B------:R-:W-:Y:S01]  /*0500*/  LOP3.LUT R184, R184, R2, R0, 0xf6, !PT ;  /* 0x00000002b8b87212 */ /* 0x000fe200078ef600 */
[----:B------:R-:W-:Y:S01]  /*0510*/  IMAD.SHL.U32 R2, R5, 0x8, RZ ;  /* 0x0000000805027824 */ /* 0x000fe200078e00ff */
[----:B------:R-:W-:Y:S01]  /*0520*/  LOP3.LUT R4, R10, 0xfffffff8, RZ, 0xc0, !PT ;  /* 0xfffffff80a047812 */ /* 0x000fe200078ec0ff */
[----:B------:R-:W-:Y:S01]  /*0530*/  IMAD.IADD R187, R7, 0x1, R187 ;  /* 0x0000000107bb7824 */ /* 0x000fe200078e02bb */
[----:B------:R-:W-:Y:S01]  /*0540*/  LOP3.LUT R0, R3, 0x1c0, RZ, 0xc0, !PT ;  /* 0x000001c003007812 */ /* 0x000fe200078ec0ff */
[----:B------:R-:W-:Y:S01]  /*0550*/  IMAD.SHL.U32 R7, R8, 0x10, RZ ;  /* 0x0000001008077824 */ /* 0x000fe200078e00ff */
[----:B------:R-:W-:Y:S01]  /*0560*/  LOP3.LUT R2, R2, 0x8, RZ, 0xc0, !PT ;  /* 0x0000000802027812 */ /* 0x000fe200078ec0ff */
[----:B------:R-:W-:Y:S01]  /*0570*/  IMAD.IADD R16, R9, 0x1, -R4 ;  /* 0x0000000109107824 */ /* 0x000fe200078e0a04 */
[----:B------:R-:W-:Y:S01]  /*0580*/  SHF.R.U32.HI R3, RZ, 0x3, R0 ;  /* 0x00000003ff037819 */ /* 0x000fe20000011600 */
[----:B------:R-:W-:Y:S01]  /*0590*/  IMAD.SHL.U32 R4, R11, 0x2, RZ ;  /* 0x000000020b047824 */ /* 0x000fe200078e00ff */
[----:B------:R-:W-:-:S02]  /*05a0*/  LOP3.LUT R9, R2, 0x10, R7, 0xf8, !PT ;  /* 0x0000001002097812 */ /* 0x000fc400078ef807 */
[-C--:B------:R-:W-:Y:S01]  /*05b0*/  LOP3.LUT R7, R3, R0.reuse, R2, 0x1e, !PT ;  /* 0x0000000003077212 */ /* 0x080fe200078e1e02 */
[--C-:B------:R-:W-:Y:S01]  /*05c0*/  IMAD R5, R5, 0x2000, R4.reuse ;  /* 0x0000200005057824 */ /* 0x100fe200078e0204 */
[----:B------:R-:W-:Y:S01]  /*05d0*/  LOP3.LUT R6, R3, R0, RZ, 0xfc, !PT ;  /* 0x0000000003067212 */ /* 0x000fe200078efcff */
[----:B------:R-:W-:Y:S01]  /*05e0*/  IMAD.SHL.U32 R2, R16, 0x40, RZ ;  /* 0x0000004010027824 */ /* 0x000fe200078e00ff */
[C---:B------:R-:W-:Y:S01]  /*05f0*/  LOP3.LUT P3, RZ, R12.reuse, 0x4, RZ, 0xc0, !PT ;  /* 0x000000040cff7812 */ /* 0x040fe2000786c0ff */
[C---:B------:R-:W-:Y:S01]  /*0600*/  IMAD R5, R15.reuse, 0x400, R5 ;  /* 0x000004000f057824 */ /* 0x040fe200078e0205 */
[----:B------:R-:W-:Y:S01]  /*0610*/  LOP3.LUT P4, RZ, R12, 0x2, RZ, 0xc0, !PT ;  /* 0x000000020cff7812 */ /* 0x000fe2000788c0ff */
[----:B------:R-:W-:Y:S01]  /*0620*/  IMAD R0, R15, 0x400, R4 ;  /* 0x000004000f007824 */ /* 0x000fe200078e0204 */
[----:B------:R-:W-:Y:S01]  /*0630*/  LOP3.LUT R2, R2, 0x1c0, RZ, 0xc0, !PT ;  /* 0x000001c002027812 */ /* 0x000fe200078ec0ff */
[----:B------:R-:W-:Y:S01]  /*0640*/  IMAD.SHL.U32 R3, R10, 0x40, RZ ;  /* 0x000000400a037824 */ /* 0x000fe200078e00ff */
[C---:B------:R-:W-:Y:S01]  /*0650*/  SEL R189, R235.reuse, 0xffffffe0, !P4 ;  /* 0xffffffe0ebbd7807 */ /* 0x040fe20006000000 */
[----:B------:R-:W-:Y:S01]  /*0660*/  IMAD.SHL.U32 R4, R8, 0x8, RZ ;  /* 0x0000000808047824 */ /* 0x000fe200078e00ff */
[----:B------:R-:W-:Y:S01]  /*0670*/  SEL R235, R235, 0xffffffe0, !P1 ;  /* 0xffffffe0ebeb7807 */ /* 0x000fe20004800000 */
[----:B------:R-:W-:Y:S01]  /*0680*/  IMAD.IADD R6, R6, 0x1, R5 ;  /* 0x0000000106067824 */ /* 0x000fe200078e0205 */
[----:B------:R-:W-:Y:S01]  /*0690*/  SHF.R.U32.HI R5, RZ, 0x3, R2 ;  /* 0x00000003ff057819 */ /* 0x000fe20000011602 */
[----:B------:R-:W-:Y:S01]  /*06a0*/  IMAD.IADD R7, R0, 0x1, R7 ;  /* 0x0000000100077824 */ /* 0x000fe200078e0207 */
[----:B------:R-:W-:Y:S01]  /*06b0*/  LOP3.LUT R0, R3, 0xfffffe00, RZ, 0xc0, !PT ;  /* 0xfffffe0003007812 */ /* 0x000fe200078ec0ff */
[----:B------:R-:W-:Y:S01]  /*06c0*/  STL [R1+0x18], R16 ;  /* 0x0000181001007387 */ /* 0x000fe20000100800 */
        /* <DEDUP_REMOVED lines=10> */
[----:B------:R-:W-:Y:S01]  /*0770*/  SEL R188, R2, 0xffffffc0, !P3 ;  /* 0xffffffc002bc7807 */ /* 0x000fe20005800000 */
[----:B------:R-:W-:Y:S01]  /*0780*/  IMAD.SHL.U32 R4, R12, 0x8, RZ ;  /* 0x000000080c047824 */ /* 0x000fe200078e00ff */
[----:B------:R-:W-:Y:S01]  /*0790*/  SEL R2, R2, 0xffffffc0, !P2 ;  /* 0xffffffc002027807 */ /* 0x000fe20005000000 */
[--C-:B------:R-:W-:Y:S01]  /*07a0*/  IMAD.IADD R6, R235, 0x1, R7.reuse ;  /* 0x00000001eb067824 */ /* 0x100fe200078e0207 */
[----:B------:R-:W-:Y:S01]  /*07b0*/  SEL R0, R0, 0x3c0, !P2 ;  /* 0x000003c000007807 */ /* 0x000fe20005000000 */
[C---:B------:R-:W-:Y:S01]  /*07c0*/  VIADD R10, R7.reuse, 0x420 ;  /* 0x00000420070a7836 */ /* 0x040fe20000000000 */
[----:B------:R1:W-:Y:S01]  /*07d0*/  STL [R1+0x8], R4 ;  /* 0x0000080401007387 */ /* 0x0003e20000100800 */
[----:B------:R-:W-:Y:S01]  /*07e0*/  IMAD.IADD R5, R2, 0x1, R7 ;  /* 0x0000000102057824 */ /* 0x000fe200078e0207 */
[----:B------:R-:W-:Y:S01]  /*07f0*/  SHF.R.S32.HI R3, RZ, 0x3, R14 ;  /* 0x00000003ff037819 */ /* 0x000fe2000001140e */
[C---:B------:R-:W-:Y:S01]  /*0800*/  VIADD R3, R7.reuse, 0x2020 ;  /* 0x0000202007037836 */ /* 0x040fe20000000000 */
[----:B------:R-:W-:Y:S01]  /*0810*/  STL [R1+0x1c], R7 ;  /* 0x00001c0701007387 */ /* 0x000fe20000100800 */
[----:B------:R-:W-:Y:S01]  /*0820*/  @P1 VIADD R10, R7, 0x3e0 ;  /* 0x000003e0070a1836 */ /* 0x000fe20000000000 */
[----:B------:R-:W-:Y:S01]  /*0830*/  SEL R233, R233, 0x10, !P0 ;  /* 0x00000010e9e97807 */ /* 0x000fe20004000000 */
[C---:B------:R-:W-:Y:S01]  /*0840*/  VIADD R9, R7.reuse, 0x2420 ;  /* 0x0000242007097836 */ /* 0x040fe20000000000 */
[----:B------:R2:W-:Y:S01]  /*0850*/  STL [R1+0x30], R5 ;  /* 0x0000300501007387 */ /* 0x0005e20000100800 */
[----:B------:R-:W-:Y:S01]  /*0860*/  @P1 VIADD R3, R7, 0x1fe0 ;  /* 0x00001fe007031836 */ /* 0x000fe20000000000 */
[----:B------:R-:W-:Y:S01]  /*0870*/  LEA R187, R187, UR4, 0x1 ;  /* 0x00000004bbbb7c11 */ /* 0x000fe2000f8e08ff */
[C---:B------:R-:W-:Y:S01]  /*0880*/  VIADD R8, R7.reuse, 0x2040 ;  /* 0x0000204007087836 */ /* 0x040fe20000000000 */
[----:B------:R3:W-:Y:S01]  /*0890*/  STL [R1+0x4c], R6 ;  /* 0x00004c0601007387 */ /* 0x0007e20000100800 */
[C---:B------:R-:W-:Y:S01]  /*08a0*/  @P1 VIADD R9, R7.reuse, 0x23e0 ;  /* 0x000023e007091836 */ /* 0x040fe20000000000 */
[----:B------:R-:W-:Y:S01]  /*08b0*/  LEA R184, R184, UR5, 0x1 ;  /* 0x00000005b8b87c11 */ /* 0x000fe2000f8e08ff */
[----:B------:R-:W-:-:S02]  /*08c0*/  @P2 VIADD R8, R7, 0x1fc0 ;  /* 0x00001fc007082836 */ /* 0x000fc40000000000 */
[C---:B------:R-:W-:Y:S02]  /*08d0*/  IMAD.IADD R232, R231.reuse, 0x1, R2 ;  /* 0x00000001e7e87824 */ /* 0x040fe400078e0202 */
[----:B------:R-:W-:Y:S02]  /*08e0*/  IMAD.IADD R2, R2, 0x1, R3 ;  /* 0x0000000102027824 */ /* 0x000fe400078e0203 */
[----:B------:R-:W-:Y:S02]  /*08f0*/  IMAD.IADD R234, R231, 0x1, R233 ;  /* 0x00000001e7ea7824 */ /* 0x000fe400078e02e9 */
[----:B------:R-:W-:Y:S02]  /*0900*/  IMAD.IADD R188, R187, 0x1, R188 ;  /* 0x00000001bbbc7824 */ /* 0x000fe400078e02bc */
[----:B-1----:R-:W-:Y:S02]  /*0910*/  IMAD.IADD R4, R7, 0x1, R0 ;  /* 0x0000000107047824 */ /* 0x002fe400078e0200 */
[----:B------:R-:W-:-:S02]  /*0920*/  IMAD.IADD R0, R0, 0x1, R3 ;  /* 0x0000000100007824 */ /* 0x000fc400078e0203 */
[----:B------:R-:W-:Y:S01]  /*0930*/  IMAD.IADD R233, R233, 0x1, R232 ;  /* 0x00000001e9e97824 */ /* 0x000fe200078e02e8 */
[----:B------:R1:W-:Y:S01]  /*0940*/  STL [R1+0x2c], R4 ;  /* 0x00002c0401007387 */ /* 0x0003e20000100800 */
[----:B------:R-:W-:Y:S02]  /*0950*/  IMAD.IADD R190, R187, 0x1, R189 ;  /* 0x00000001bbbe7824 */ /* 0x000fe400078e02bd */
[----:B--2---:R-:W-:Y:S01]  /*0960*/  IMAD.IADD R5, R235, 0x1, R5 ;  /* 0x00000001eb057824 */ /* 0x004fe200078e0205 */
[----:B------:R2:W-:Y:S01]  /*0970*/  STL [R1+0x38], R10 ;  /* 0x0000380a01007387 */ /* 0x0005e20000100800 */
[----:B------:R-:W-:Y:S02]  /*0980*/  IMAD.IADD R238, R231, 0x1, R235 ;  /* 0x00000001e7ee7824 */ /* 0x000fe400078e02eb */
[C---:B---3--:R-:W-:Y:S01]  /*0990*/  VIADD R6, R7.reuse, 0x2440 ;  /* 0x0000244007067836 */ /* 0x048fe20000000000 */
[----:B------:R2:W-:Y:S01]  /*09a0*/  STL [R1+0x20], R3 ;  /* 0x0000200301007387 */ /* 0x0005e20000100800 */
[----:B------:R-:W-:-:S02]  /*09b0*/  @P2 VIADD R6, R7, 0x23c0 ;  /* 0x000023c007062836 */ /* 0x000fc40000000000 */
[----:B------:R-:W-:Y:S01]  /*09c0*/  IMAD.IADD R237, R234, 0x1, R235 ;  /* 0x00000001eaed7824 */ /* 0x000fe200078e02eb */
[----:B------:R2:W-:Y:S01]  /*09d0*/  STL [R1+0x34], R9 ;  /* 0x0000340901007387 */ /* 0x0005e20000100800 */
[----:B------:R-:W-:Y:S02]  /*09e0*/  IMAD.IADD R236, R235, 0x1, R232 ;  /* 0x00000001ebec7824 */ /* 0x000fe400078e02e8 */
[----:B------:R-:W-:Y:S01]  /*09f0*/  IMAD.IADD R189, R189, 0x1, R188 ;  /* 0x00000001bdbd7824 */ /* 0x000fe200078e02bc */
[----:B------:R2:W-:Y:S04]  /*0a00*/  STL [R1+0x28], R8 ;  /* 0x0000280801007387 */ /* 0x0005e80000100800 */
[----:B------:R2:W-:Y:S04]  /*0a10*/  STL [R1+0x24], R6 ;  /* 0x0000240601007387 */ /* 0x0005e80000100800 */
[----:B------:R2:W-:Y:S01]  /*0a20*/  STL [R1+0x48], R5 ;  /* 0x0000480501007387 */ /* 0x0005e20000100800 */
[----:B-1----:R-:W-:-:S02]  /*0a30*/  IMAD.IADD R4, R235, 0x1, R4 ;  /* 0x00000001eb047824 */ /* 0x002fc400078e0204 */
[----:B------:R-:W-:-:S03]  /*0a40*/  IMAD.IADD R235, R235, 0x1, R233 ;  /* 0x00000001ebeb7824 */ /* 0x000fc600078e02e9 */
[----:B------:R2:W-:Y:S04]  /*0a50*/  STL [R1+0x44], R4 ;  /* 0x0000440401007387 */ /* 0x0005e80000100800 */
[----:B------:R2:W-:Y:S04]  /*0a60*/  STL [R1+0x40], R2 ;  /* 0x0000400201007387 */ /* 0x0005e80000100800 */
[----:B------:R2:W-:Y:S02]  /*0a70*/  STL [R1+0x3c], R0 ;  /* 0x00003c0001007387 */ /* 0x0005e40000100800 */
.L_x_2024:
[----:B------:R-:W-:Y:S02]  /*0a80*/  ISETP.NE.U32.AND P0, PT, RZ, UR20, PT ;  /* 0x00000014ff007c0c */ /* 0x000fe4000bf05070 */
[----:B------:R-:W-:Y:S02]  /*0a90*/  ISETP.NE.U32.AND P1, PT, RZ, UR18, PT ;  /* 0x00000012ff007c0c */ /* 0x000fe4000bf25070 */
[----:B------:R-:W-:Y:S02]  /*0aa0*/  ISETP.NE.AND.EX P0, PT, RZ, UR21, PT, P0 ;  /* 0x00000015ff007c0c */ /* 0x000fe4000bf05300 */
[----:B------:R-:W-:-:S11]  /*0ab0*/  ISETP.NE.AND.EX P1, PT, RZ, UR19, PT, P1 ;  /* 0x00000013ff007c0c */ /* 0x000fd6000bf25310 */
[----:B--2---:R-:W1:Y:S01]  /*0ac0*/  @P0 S2R R0, SR_CTAID.Y ;  /* 0x0000000000000919 */ /* 0x004e620000002600 */
[----:B----4-:R-:W1:Y:S01]  /*0ad0*/  @P0 LDC.64 R2, c[0x0][0x300] ;  /* 0x0000c000ff020b82 */ /* 0x010e620000000a00 */
        /* <DEDUP_REMOVED lines=90> */
.L_x_2017:
[----:B------:R-:W-:Y:S01]  /*1080*/  UIMAD UR41, UR26, UR38, UR28 ;  /* 0x000000261a2972a4 */ /* 0x000fe2000f8e021c */
[----:B------:R-:W-:-:S03]  /*1090*/  ULDC UR52, c[0x0][0x2d4] ;  /* 0x0000b50000347ab9 */ /* 0x000fc60000000800 */
[----:B------:R-:W-:-:S12]  /*10a0*/  UIMAD UR41, UR41, UR52, URZ ;  /* 0x00000034292972a4 */ /* 0x000fd8000f8e023f */
.L_x_2018:
[----:B------:R-:W2:Y:S01]  /*10b0*/  LDL.64 R2, [R1+0x8] ;  /* 0x0000080001027983 */ /* 0x000ea20000100a00 */
[----:B------:R-:W-:Y:S01]  /*10c0*/  ULDC.64 UR8, c[0x0][0x248] ;  /* 0x0000920000087ab9 */ /* 0x000fe20000000a00 */
[----:B------:R-:W-:Y:S01]  /*10d0*/  ULDC.64 UR6, c[0x0][0x250] ;  /* 0x0000940000067ab9 */ /* 0x000fe20000000a00 */
[----:B------:R-:W-:Y:S01]  /*10e0*/  ULDC.64 UR16, c[0x0][0x240] ;  /* 0x0000900000107ab9 */ /* 0x000fe20000000a00 */
[----:B------:R-:W2:Y:S01]  /*10f0*/  LDL.64 R28, [R1+0x8] ;  /* 0x00000800011c7983 */ /* 0x000ea20000100a00 */
[----:B------:R-:W1:Y:S01]  /*1100*/  LDC.64 R12, c[0x0][0x228] ;  /* 0x00008a00ff0c7b82 */ /* 0x000e620000000a00 */
[----:B------:R-:W3:Y:S01]  /*1110*/  S2R R4, SR_TID.X ;  /* 0x0000000000047919 */ /* 0x000ee20000002100 */
[----:B------:R-:W4:Y:S06]  /*1120*/  S2R R5, SR_TID.X ;  /* 0x0000000000057919 */ /* 0x000f2c0000002100 */
[----:B------:R-:W5:Y:S01]  /*1130*/  LDC.64 R14, c[0x0][0x418] ;  /* 0x00010600ff0e7b82 */ /* 0x000f620000000a00 */
[----:B------:R-:W1:Y:S01]  /*1140*/  S2R R26, SR_TID.X ;  /* 0x00000000001a7919 */ /* 0x000e620000002100 */
[----:B---3--:R-:W-:-:S04]  /*1150*/  SHF.R.S32.HI R4, RZ, 0x1f, R4 ;  /* 0x0000001fff047819 */ /* 0x008fc80000011404 */
[----:B----4-:R-:W-:-:S04]  /*1160*/  LEA.HI R4, R4, R5, RZ, 0x3 ;  /* 0x0000000504047211 */ /* 0x010fc800078f18ff */
[----:B------:R-:W-:-:S05]  /*1170*/  SHF.R.S32.HI R4, RZ, 0x3, R4 ;  /* 0x00000003ff047819 */ /* 0x000fca0000011404 */
[----:B------:R-:W-:Y:S01]  /*1180*/  IMAD.SHL.U32 R0, R4, 0x40, RZ ;  /* 0x0000004004007824 */ /* 0x000fe200078e00ff */
[----:B-1----:R-:W-:-:S04]  /*1190*/  SHF.R.S32.HI R27, RZ, 0x1f, R26 ;  /* 0x0000001fff1b7819 */ /* 0x002fc8000001141a */
[----:B------:R-:W-:Y:S02]  /*11a0*/  LOP3.LUT R0, R0, 0x1c0, RZ, 0xc0, !PT ;  /* 0x000001c000007812 */ /* 0x000fe400078ec0ff */
[C---:B------:R-:W-:Y:S01]  /*11b0*/  IADD3 R10, P0, R4.reuse, UR44, RZ ;  /* 0x0000002c040a7c10 */ /* 0x040fe2000ff1e0ff */
[----:B------:R-:W-:Y:S01]  /*11c0*/  IMAD.WIDE.U32 R20, R4, UR8, RZ ;  /* 0x0000000804147c25 */ /* 0x000fe2000f8e00ff */
[----:B------:R-:W-:-:S03]  /*11d0*/  LEA.HI R8, R27, R26, RZ, 0x5 ;  /* 0x0000001a1b087211 */ /* 0x000fc600078f28ff */
[----:B------:R-:W-:Y:S01]  /*11e0*/  IMAD.WIDE.U32 R22, R4, UR6, RZ ;  /* 0x0000000604167c25 */ /* 0x000fe2000f8e00ff */
[----:B------:R-:W-:-:S04]  /*11f0*/  UIMAD UR13, UR38, UR47, URZ ;  /* 0x0000002f260d72a4 */ /* 0x000fc8000f8e023f */
[----:B------:R-:W-:Y:S01]  /*1200*/  USHF.L.U32 UR12, UR13, 0x7, URZ ;  /* 0x000000070d0c7899 */ /* 0x000fe2000800063f */
[----:B------:R-:W-:Y:S01]  /*1210*/  IMAD.U32 R19, RZ, RZ, UR11 ;  /* 0x0000000bff137e24 */ /* 0x000fe2000f8e00ff */
[----:B------:R-:W-:Y:S02]  /*1220*/  UIADD3 UR4, UP1, UR4, UR10, URZ ;  /* 0x0000000a04047290 */ /* 0x000fe4000ff3e03f */
[----:B------:R-:W-:Y:S02]  /*1230*/  USHF.R.S32.HI UR11, URZ, 0x1f, UR12 ;  /* 0x0000001f3f0b7899 */ /* 0x000fe4000801140c */
[----:B------:R-:W-:Y:S02]  /*1240*/  UIMAD.WIDE UR52, UR26, UR52, UR44 ;  /* 0x000000341a3472a5 */ /* 0x000fe4000f8e022c */
[----:B------:R-:W-:Y:S02]  /*1250*/  UIMAD.WIDE.U32 UR50, UR47, UR38, URZ ;  /* 0x000000262f3272a5 */ /* 0x000fe4000f8e003f */
[----:B------:R-:W-:-:S04]  /*1260*/  UIADD3 UR23, UP0, UR52, UR23, URZ ;  /* 0x0000001734177290 */ /* 0x000fc8000ff1e03f */
[----:B------:R-:W-:Y:S02]  /*1270*/  UIADD3.X UR22, UR53, UR22, URZ, UP0, !UPT ;  /* 0x0000001635167290 */ /* 0x000fe400087fe43f */
[----:B------:R-:W-:Y:S02]  /*1280*/  ULEA.HI.SX32 UR40, UR40, 0xffffffff, 0x19 ;  /* 0xffffffff28287891 */ /* 0x000fe4000f8fca3f */
[----:B------:R-:W-:Y:S02]  /*1290*/  UIADD3.X UR43, UR46, UR43, URZ, UP1, !UPT ;  /* 0x0000002b2e2b7290 */ /* 0x000fe40008ffe43f */
[----:B------:R-:W-:Y:S01]  /*12a0*/  UIADD3 UR42, UR44, UR42, URZ ;  /* 0x0000002a2c2a7290 */ /* 0x000fe2000fffe03f */
        /* <DEDUP_REMOVED lines=32> */
[----:B--2---:R-:W-:Y:S01]  /*14b0*/  IMAD.MOV.U32 R28, RZ, RZ, R2 ;  /* 0x000000ffff1c7224 */ /* 0x004fe200078e0002 */
[----:B------:R-:W-:-:S04]  /*14c0*/  LEA.HI R3, R27, R26, RZ, 0x6 ;  /* 0x0000001a1b037211 */ /* 0x000fc800078f30ff */
[----:B------:R-:W-:Y:S02]  /*14d0*/  LOP3.LUT R2, R0, 0x38, R28, 0xf8, !PT ;  /* 0x0000003800027812 */ /* 0x000fe400078ef81c */
[----:B------:R-:W-:-:S04]  /*14e0*/  SHF.R.U32.HI R0, RZ, 0x3, R0 ;  /* 0x00000003ff007819 */ /* 0x000fc80000011600 */
[----:B------:R-:W-:Y:S01]  /*14f0*/  LOP3.LUT R0, R2, R0, RZ, 0x3c, !PT ;  /* 0x0000000002007212 */ /* 0x000fe200078e3cff */
[----:B------:R-:W-:Y:S01]  /*1500*/  IMAD.SHL.U32 R2, R3, 0x8, RZ ;  /* 0x0000000803027824 */ /* 0x000fe200078e00ff */
[----:B------:R-:W-:-:S04]  /*1510*/  SHF.R.S32.HI R3, RZ, 0x1f, R4 ;  /* 0x0000001fff037819 */ /* 0x000fc80000011404 */
[----:B------:R-:W-:Y:S01]  /*1520*/  LOP3.LUT R18, R0, 0xfffffe00, R2, 0xf8, !PT ;  /* 0xfffffe0000127812 */ /* 0x000fe200078ef802 */
[C---:B------:R-:W-:Y:S01]  /*1530*/  IMAD R2, R3.reuse, UR8, RZ ;  /* 0x0000000803027c24 */ /* 0x040fe2000f8e02ff */
[C---:B------:R-:W-:Y:S01]  /*1540*/  IADD3.X R16, R3.reuse, UR45, RZ, P0, !PT ;  /* 0x0000002d03107c10 */ /* 0x040fe200087fe4ff */
[----:B------:R-:W-:Y:S02]  /*1550*/  IMAD R0, R3, UR6, RZ ;  /* 0x0000000603007c24 */ /* 0x000fe4000f8e02ff */
[----:B------:R-:W-:Y:S02]  /*1560*/  IMAD R2, R4, UR9, R2 ;  /* 0x0000000904027c24 */ /* 0x000fe4000f8e0202 */
[----:B------:R-:W-:Y:S02]  /*1570*/  IMAD R3, R16, UR16, RZ ;  /* 0x0000001010037c24 */ /* 0x000fe4000f8e02ff */
[----:B------:R-:W-:Y:S01]  /*1580*/  IMAD R0, R4, UR7, R0 ;  /* 0x0000000704007c24 */ /* 0x000fe2000f8e0200 */
[----:B------:R-:W-:Y:S01]  /*1590*/  LOP3.LUT R4, R8, 0xffffffe0, RZ, 0xc0, !PT ;  /* 0xffffffe008047812 */ /* 0x000fe200078ec0ff */
[----:B------:R-:W-:-:S02]  /*15a0*/  IMAD.IADD R5, R21, 0x1, R2 ;  /* 0x0000000115057824 */ /* 0x000fc400078e0202 */
[----:B------:R-:W-:Y:S02]  /*15b0*/  IMAD R2, R10, UR17, R3 ;  /* 0x000000110a027c24 */ /* 0x000fe4000f8e0203 */
[----:B------:R-:W-:Y:S01]  /*15c0*/  IMAD.IADD R3, R23, 0x1, R0 ;  /* 0x0000000117037824 */ /* 0x000fe200078e0200 */
[----:B------:R-:W-:Y:S01]  /*15d0*/  SHF.R.S32.HI R0, RZ, 0x5, R8 ;  /* 0x00000005ff007819 */ /* 0x000fe20000011408 */
[----:B------:R-:W-:Y:S01]  /*15e0*/  IMAD.IADD R25, R26, 0x1, -R4 ;  /* 0x000000011a197824 */ /* 0x000fe200078e0a04 */
[--C-:B------:R-:W-:Y:S01]  /*15f0*/  SHF.R.S32.HI R29, RZ, 0x1f, R28.reuse ;  /* 0x0000001fff1d7819 */ /* 0x100fe2000001141c */
[----:B------:R-:W-:Y:S01]  /*1600*/  IMAD.U32 R8, RZ, RZ, UR14 ;  /* 0x0000000eff087e24 */ /* 0x000fe2000f8e00ff */
[----:B------:R-:W-:Y:S01]  /*1610*/  USHF.R.S32.HI UR45, URZ, 0x1f, UR47 ;  /* 0x0000001f3f2d7899 */ /* 0x000fe2000801142f */
[----:B------:R-:W-:Y:S01]  /*1620*/  IMAD R0, R0, UR13, R25 ;  /* 0x0000000d00007c24 */ /* 0x000fe2000f8e0219 */
[----:B------:R-:W-:Y:S01]  /*1630*/  ULDC.64 UR14, c[0x0][0x258] ;  /* 0x00009600000e7ab9 */ /* 0x000fe20000000a00 */
[----:B------:R-:W-:Y:S01]  /*1640*/  IMAD.WIDE.U32 R6, R10, UR16, R28 ;  /* 0x000000100a067c25 */ /* 0x000fe2000f8e001c */
[----:B------:R-:W-:Y:S02]  /*1650*/  @P1 BAR.SYNC.DEFER_BLOCKING 0x0 ;  /* 0x0000000000001b1d */ /* 0x000fe40000010000 */
[----:B------:R-:W-:Y:S01]  /*1660*/  IADD3 R8, P2, P0, R0, UR12, R8 ;  /* 0x0000000c00087c10 */ /* 0x000fe2000f85e008 */
[----:B------:R-:W-:Y:S01]  /*1670*/  IMAD.IADD R7, R7, 0x1, R2 ;  /* 0x0000000107077824 */ /* 0x000fe200078e0202 */
[----:B------:R-:W-:Y:S01]  /*1680*/  SHF.R.S32.HI R0, RZ, 0x1f, R0 ;  /* 0x0000001fff007819 */ /* 0x000fe20000011400 */
[----:B------:R-:W-:-:S02]  /*1690*/  IMAD.MOV.U32 R2, RZ, RZ, R22 ;  /* 0x000000ffff027224 */ /* 0x000fc400078e0016 */
[----:B------:R-:W-:Y:S01]  /*16a0*/  IMAD.MOV.U32 R4, RZ, RZ, R20 ;  /* 0x000000ffff047224 */ /* 0x000fe200078e0014 */
[----:B------:R-:W-:Y:S01]  /*16b0*/  UIMAD UR45, UR45, UR38, URZ ;  /* 0x000000262d2d72a4 */ /* 0x000fe2000f8e023f */
[----:B------:R-:W-:Y:S01]  /*16c0*/  IMAD.U32 R22, RZ, RZ, UR6 ;  /* 0x00000006ff167e24 */ /* 0x000fe2000f8e00ff */
[----:B------:R-:W-:Y:S01]  /*16d0*/  IADD3.X R0, R0, UR11, R19, P2, P0 ;  /* 0x0000000b00007c10 */ /* 0x000fe200097e0413 */
[----:B------:R-:W-:Y:S01]  /*16e0*/  IMAD.U32 R20, RZ, RZ, UR8 ;  /* 0x00000008ff147e24 */ /* 0x000fe2000f8e00ff */
[----:B------:R-:W-:Y:S01]  /*16f0*/  IADD3 R8, P0, R8, R9, RZ ;  /* 0x0000000908087210 */ /* 0x000fe20007f1e0ff */
[----:B------:R-:W-:Y:S01]  /*1700*/  IMAD.WIDE.U32 R22, R22, UR4, R2 ;  /* 0x0000000416167c25 */ /* 0x000fe2000f8e0002 */
[----:B------:R-:W-:Y:S01]  /*1710*/  UIMAD UR49, UR49, UR47, UR45 ;  /* 0x0000002f313172a4 */ /* 0x000fe2000f8e022d */
[----:B------:R-:W-:Y:S02]  /*1720*/  ULDC.64 UR12, c[0x0][0x420] ;  /* 0x00010800000c7ab9 */ /* 0x000fe40000000a00 */
[----:B------:R-:W-:Y:S01]  /*1730*/  IMAD R19, R12, UR35, RZ ;  /* 0x000000230c137c24 */ /* 0x000fe2000f8e02ff */
[----:B------:R-:W-:Y:S01]  /*1740*/  ULDC.64 UR10, c[0x0][0x428] ;  /* 0x00010a00000a7ab9 */ /* 0x000fe20000000a00 */
[----:B-----5:R-:W-:-:S02]  /*1750*/  IMAD R2, R14, UR35, RZ ;  /* 0x000000230e027c24 */ /* 0x020fc4000f8e02ff */
[----:B------:R-:W-:-:S04]  /*1760*/  IMAD.WIDE.U32 R20, R20, UR4, R4 ;  /* 0x0000000414147c25 */ /* 0x000fc8000f8e0004 */
[----:B------:R-:W-:Y:S02]  /*1770*/  IMAD.X R9, R0, 0x1, R17, P0 ;  /* 0x0000000100097824 */ /* 0x000fe400000e0611 */
[----:B------:R-:W-:-:S04]  /*1780*/  IMAD.WIDE.U32 R4, R12, UR26, R6 ;  /* 0x0000001a0c047c25 */ /* 0x000fc8000f8e0006 */
[----:B------:R-:W-:Y:S02]  /*1790*/  IMAD R0, R13, UR26, R19 ;  /* 0x0000001a0d007c24 */ /* 0x000fe4000f8e0213 */
[----:B------:R-:W-:Y:S02]  /*17a0*/  IMAD R6, R15, UR26, R2 ;  /* 0x0000001a0f067c24 */ /* 0x000fe4000f8e0202 */
[----:B------:R-:W-:Y:S01]  /*17b0*/  IMAD.WIDE.U32 R2, R14, UR26, R28 ;  /* 0x0000001a0e027c25 */ /* 0x000fe2000f8e001c */
[----:B------:R-:W-:-:S03]  /*17c0*/  UIADD3 UR49, UR51, UR49, URZ ;  /* 0x0000003133317290 */ /* 0x000fc6000fffe03f */
[----:B------:R-:W-:Y:S02]  /*17d0*/  IMAD.IADD R5, R5, 0x1, R0 ;  /* 0x0000000105057824 */ /* 0x000fe400078e0200 */
[----:B------:R-:W-:Y:S02]  /*17e0*/  IMAD.IADD R3, R3, 0x1, R6 ;  /* 0x0000000103037824 */ /* 0x000fe400078e0206 */
[----:B------:R-:W-:Y:S01]  /*17f0*/  IMAD R0, R16, UR12, RZ ;  /* 0x0000000c10007c24 */ /* 0x000fe2000f8e02ff */
[----:B------:R-:W-:Y:S01]  /*1800*/  UIMAD UR49, UR49, UR23, URZ ;  /* 0x00000017313172a4 */ /* 0x000fe2000f8e023f */
[C---:B------:R-:W-:Y:S01]  /*1810*/  IMAD.WIDE.U32 R2, R10.reuse, UR12, R2 ;  /* 0x0000000c0a027c25 */ /* 0x040fe2000f8e0002 */
[----:B------:R-:W1:Y:S03]  /*1820*/  LDC.64 R16, c[0x0][0x230] ;  /* 0x00008c00ff107b82 */ /* 0x000e660000000a00 */
[----:B------:R-:W-:-:S02]  /*1830*/  IMAD R6, R10, UR13, R0 ;  /* 0x0000000d0a067c24 */ /* 0x000fc4000f8e0200 */
[----:B------:R-:W-:Y:S01]  /*1840*/  IMAD.U32 R12, RZ, RZ, UR50 ;  /* 0x00000032ff0c7e24 */ /* 0x000fe2000f8e00ff */
[----:B------:R-:W-:Y:S01]  /*1850*/  UIMAD UR49, UR22, UR50, UR49 ;  /* 0x00000032163172a4 */ /* 0x000fe2000f8e0231 */
[----:B------:R-:W-:Y:S01]  /*1860*/  IMAD.U32 R0, RZ, RZ, UR14 ;  /* 0x0000000eff007e24 */ /* 0x000fe2000f8e00ff */
[----:B------:R-:W-:Y:S01]  /*1870*/  UIMAD UR47, UR34, UR10, URZ ;  /* 0x0000000a222f72a4 */ /* 0x000fe2000f8e023f */
[----:B------:R-:W-:Y:S01]  /*1880*/  IMAD.IADD R3, R3, 0x1, R6 ;  /* 0x0000000103037824 */ /* 0x000fe200078e0206 */
[----:B------:R-:W-:Y:S01]  /*1890*/  UIMAD UR48, UR34, UR14, URZ ;  /* 0x0000000e223072a4 */ /* 0x000fe2000f8e023f */
[----:B------:R-:W-:Y:S01]  /*18a0*/  IMAD.WIDE.U32 R8, R12, UR23, R8 ;  /* 0x000000170c087c25 */ /* 0x000fe2000f8e0008 */
[----:B------:R-:W-:-:S03]  /*18b0*/  ULDC.64 UR22, c[0x0][0x400] ;  /* 0x0001000000167ab9 */ /* 0x000fc60000000a00 */
[----:B------:R-:W-:Y:S01]  /*18c0*/  IMAD.U32 R6, RZ, RZ, UR10 ;  /* 0x0000000aff067e24 */ /* 0x000fe2000f8e00ff */
[----:B------:R-:W-:Y:S01]  /*18d0*/  ULEA.HI UR10, UR40, UR40, URZ, 0x1 ;  /* 0x00000028280a7291 */ /* 0x000fe2000f8f083f */
[----:B------:R-:W-:Y:S01]  /*18e0*/  IMAD.WIDE.U32 R4, R0, UR28, R4 ;  /* 0x0000001c00047c25 */ /* 0x000fe2000f8e0004 */
[----:B------:R-:W-:Y:S01]  /*18f0*/  UIMAD UR45, UR28, UR15, UR48 ;  /* 0x0000000f1c2d72a4 */ /* 0x000fe2000f8e0230 */
[----:B------:R-:W-:Y:S02]  /*1900*/  LEA R196, P0, R8, UR22, 0x2 ;  /* 0x0000001608c47c11 */ /* 0x000fe4000f8010ff */
[----:B------:R-:W-:Y:S01]  /*1910*/  VIADD R0, R9, UR49 ;  /* 0x0000003109007c36 */ /* 0x000fe20008000000 */
[----:B------:R-:W-:Y:S01]  /*1920*/  UIMAD UR47, UR28, UR11, UR47 ;  /* 0x0000000b1c2f72a4 */ /* 0x000fe2000f8e022f */
[----:B------:R-:W-:Y:S01]  /*1930*/  IMAD.WIDE.U32 R2, R6, UR28, R2 ;  /* 0x0000001c06027c25 */ /* 0x000fe2000f8e0002 */
[----:B------:R-:W-:-:S03]  /*1940*/  ULOP3.LUT UR22, UR10, 0xfffffffe, URZ, 0xc0, !UPT ;  /* 0xfffffffe0a167892 */ /* 0x000fc6000f8ec03f */
[----:B------:R-:W-:Y:S01]  /*1950*/  IMAD.U32 R13, RZ, RZ, UR51 ;  /* 0x00000033ff0d7e24 */ /* 0x000fe2000f8e00ff */
[----:B------:R-:W-:Y:S01]  /*1960*/  ULDC.64 UR10, c[0x0][0x3e0] ;  /* 0x0000f800000a7ab9 */ /* 0x000fe20000000a00 */
[----:B------:R-:W-:Y:S01]  /*1970*/  LEA.HI.X R197, R8, UR23, R0, 0x2, P0 ;  /* 0x0000001708c57c11 */ /* 0x000fe200080f1400 */
[----:B------:R-:W-:Y:S01]  /*1980*/  ULDC.64 UR14, c[0x0][0x210] ;  /* 0x00008400000e7ab9 */ /* 0x000fe20000000a00 */
[----:B------:R-:W-:Y:S01]  /*1990*/  LEA R240, P0, R2, UR10, 0x1 ;  /* 0x0000000a02f07c11 */ /* 0x000fe2000f8008ff */
[----:B------:R-:W-:Y:S01]  /*19a0*/  VIADD R0, R5, UR45 ;  /* 0x0000002d05007c36 */ /* 0x000fe20008000000 */
[----:B------:R-:W-:Y:S01]  /*19b0*/  USHF.L.U32 UR10, UR12, 0x6, URZ ;  /* 0x000000060c0a7899 */ /* 0x000fe2000800063f */
[C---:B------:R-:W-:Y:S01]  /*19c0*/  LEA R242, P2, R4.reuse, UR14, 0x1 ;  /* 0x0000000e04f27c11 */ /* 0x040fe2000f8408ff */
[----:B------:R-:W-:Y:S01]  /*19d0*/  VIADD R3, R3, UR47 ;  /* 0x0000002f03037c36 */ /* 0x000fe20008000000 */
[----:B------:R-:W2:Y:S01]  /*19e0*/  LDC.64 R12, c[0x0][0x238] ;  /* 0x00008e00ff0c7b82 */ /* 0x000ea20000000a00 */
[----:B------:R-:W-:Y:S01]  /*19f0*/  UIADD3 UR22, UR40, -UR22, URZ ;  /* 0x8000001628167290 */ /* 0x000fe2000fffe03f */
[----:B------:R-:W-:Y:S01]  /*1a00*/  LEA.HI.X R243, R4, UR15, R0, 0x1, P2 ;  /* 0x0000000f04f37c11 */ /* 0x000fe200090f0c00 */
[----:B------:R-:W-:Y:S01]  /*1a10*/  USHF.L.U64.HI UR12, UR12, 0x6, UR13 ;  /* 0x000000060c0c7899 */ /* 0x000fe2000801020d */
[----:B------:R-:W-:-:S02]  /*1a20*/  LEA.HI.X R241, R2, UR11, R3, 0x1, P0 ;  /* 0x0000000b02f17c11 */ /* 0x000fc400080f0c03 */
[----:B------:R-:W-:Y:S01]  /*1a30*/  IADD3 R4, P2, R240, UR10, RZ ;  /* 0x0000000af0047c10 */ /* 0x000fe2000ff5e0ff */
[----:B------:R-:W-:Y:S01]  /*1a40*/  UISETP.NE.AND UP0, UPT, UR22, 0x1, UPT ;  /* 0x000000011600788c */ /* 0x000fe2000bf05270 */
[----:B-1----:R-:W-:Y:S01]  /*1a50*/  IMAD R10, R16, UR35, RZ ;  /* 0x00000023100a7c24 */ /* 0x002fe2000f8e02ff */
[----:B------:R-:W-:Y:S02]  /*1a60*/  LEA R14, R18, UR5, 0x1 ;  /* 0x00000005120e7c11 */ /* 0x000fe4000f8e08ff */
[----:B------:R-:W-:Y:S02]  /*1a70*/  IADD3.X R5, R241, UR12, RZ, P2, !PT ;  /* 0x0000000cf1057c10 */ /* 0x000fe400097fe4ff */
[----:B------:R-:W-:Y:S01]  /*1a80*/  IADD3 R2, P2, R4, UR10, RZ ;  /* 0x0000000a04027c10 */ /* 0x000fe2000ff5e0ff */
[----:B------:R-:W-:Y:S01]  /*1a90*/  VIADD R0, R18, 0x2000 ;  /* 0x0000200012007836 */ /* 0x000fe20000000000 */
[----:B------:R-:W-:Y:S01]  /*1aa0*/  PLOP3.LUT P0, PT, PT, PT, UP0, 0x80, 0x0 ;  /* 0x000000000000781c */ /* 0x000fe20003f0f008 */
[----:B------:R-:W-:-:S02]  /*1ab0*/  IMAD R10, R17, UR26, R10 ;  /* 0x0000001a110a7c24 */ /* 0x000fc4000f8e020a */
[----:B------:R-:W-:Y:S01]  /*1ac0*/  IMAD.WIDE.U32 R6, R16, UR26, R28 ;  /* 0x0000001a10067c25 */ /* 0x000fe2000f8e001c */
[----:B------:R-:W-:Y:S01]  /*1ad0*/  IADD3.X R3, R5, UR12, RZ, P2, !PT ;  /* 0x0000000c05037c10 */ /* 0x000fe200097fe4ff */
[----:B------:R-:W-:Y:S01]  /*1ae0*/  @!PT LDS RZ, [RZ] ;  /* 0x00000000fffff984 */ /* 0x000fe20000000800 */
[----:B------:R-:W-:Y:S01]  /*1af0*/  @!PT LDS RZ, [RZ] ;  /* 0x00000000fffff984 */ /* 0x000fe20000000800 */
[----:B------:R-:W-:Y:S01]  /*1b00*/  @!PT LDS RZ, [RZ] ;  /* 0x00000000fffff984 */ /* 0x000fe20000000800 */
[----:B------:R-:W-:Y:S01]  /*1b10*/  LDGSTS.E.BYPASS.LTC128B.128 [R14+0x8000], desc[UR30][R240.64] ;  /* 0x08000000f00e7fae */ /* 0x000fe2000b901d5e */
[----:B------:R-:W-:Y:S01]  /*1b20*/  IADD3 R8, P1, R2, UR10, RZ ;  /* 0x0000000a02087c10 */ /* 0x000fe2000ff3e0ff */
[----:B------:R-:W-:Y:S02]  /*1b30*/  USHF.L.U64.HI UR17, UR16, 0x6, UR17 ;  /* 0x0000000610117899 */ /* 0x000fe40008010211 */
[----:B------:R1:W-:Y:S01]  /*1b40*/  LDGSTS.E.BYPASS.LTC128B.128 [R14+0x9000], desc[UR30][R4.64] ;  /* 0x09000000040e7fae */ /* 0x0003e2000b901d5e */
[----:B------:R-:W-:Y:S01]  /*1b50*/  ULDC.64 UR10, c[0x0][0x260] ;  /* 0x00009800000a7ab9 */ /* 0x000fe20000000a00 */
[----:B------:R-:W-:Y:S01]  /*1b60*/  USHF.L.U32 UR16, UR16, 0x6, URZ ;  /* 0x0000000610107899 */ /* 0x000fe2000800063f */
[----:B------:R-:W-:Y:S01]  /*1b70*/  SEL R15, R0, R18, !P0 ;  /* 0x00000012000f7207 */ /* 0x000fe20004000000 */
[----:B------:R-:W-:Y:S01]  /*1b80*/  IMAD R0, R24, UR10, RZ ;  /* 0x0000000a18007c24 */ /* 0x000fe2000f8e02ff */
[----:B------:R-:W-:Y:S01]  /*1b90*/  IADD3.X R9, R3, UR12, RZ, P1, !PT ;  /* 0x0000000c03097c10 */ /* 0x000fe20008ffe4ff */
[----:B------:R3:W-:Y:S01]  /*1ba0*/  LDGSTS.E.BYPASS.LTC128B.128 [R14+0xa000], desc[UR30][R2.64] ;  /* 0x0a000000020e7fae */ /* 0x0007e2000b901d5e */
[----:B------:R-:W-:Y:S01]  /*1bb0*/  LEA R15, R15, UR5, 0x1 ;  /* 0x000000050f0f7c11 */ /* 0x000fe2000f8e08ff */
[----:B------:R-:W-:Y:S01]  /*1bc0*/  IMAD R0, R11, UR11, R0 ;  /* 0x0000000b0b007c24 */ /* 0x000fe2000f8e0200 */
[----:B------:R-:W-:Y:S01]  /*1bd0*/  ULDC.64 UR12, c[0x0][0x218] ;  /* 0x00008600000c7ab9 */ /* 0x000fe20000000a00 */
[----:B------:R2:W-:Y:S04]  /*1be0*/  LDGSTS.E.BYPASS.LTC128B.128 [R14+0xb000], desc[UR30][R8.64] ;  /* 0x0b000000080e7fae */ /* 0x0005e8000b901d5e */
[----:B------:R-:W-:Y:S01]  /*1bf0*/  LDGSTS.E.BYPASS.LTC128B.128 [R15], desc[UR30][R242.64] ;  /* 0x00000000f20f7fae */ /* 0x000fe2000b901d5e */
[----:B-1----:R-:W-:-:S02]  /*1c00*/  IMAD.IADD R5, R7, 0x1, R10 ;  /* 0x0000000107057824 */ /* 0x002fc400078e020a */
[----:B------:R-:W-:-:S04]  /*1c10*/  IMAD.MOV.U32 R4, RZ, RZ, R6 ;  /* 0x000000ffff047224 */ /* 0x000fc800078e0006 */
[----:B------:R-:W-:Y:S01]  /*1c20*/  IMAD.WIDE.U32 R4, R11, UR10, R4 ;  /* 0x0000000a0b047c25 */ /* 0x000fe2000f8e0004 */
[----:B------:R-:W-:Y:S01]  /*1c30*/  UIMAD UR10, UR43, UR8, URZ ;  /* 0x000000082b0a72a4 */ /* 0x000fe2000f8e023f */
[----:B---3--:R-:W-:Y:S02]  /*1c40*/  IADD3 R2, P1, R242, UR16, RZ ;  /* 0x00000010f2027c10 */ /* 0x008fe4000ff3e0ff */
[----:B--2---:R-:W-:Y:S01]  /*1c50*/  IMAD R8, R12, UR35, RZ ;  /* 0x000000230c087c24 */ /* 0x004fe2000f8e02ff */
[----:B------:R-:W-:Y:S01]  /*1c60*/  UIMAD UR10, UR4, UR9, UR10 ;  /* 0x00000009040a72a4 */ /* 0x000fe2000f8e020a */
[----:B------:R-:W-:Y:S01]  /*1c70*/  IADD3.X R3, R243, UR17, RZ, P1, !PT ;  /* 0x00000011f3037c10 */ /* 0x000fe20008ffe4ff */
[----:B------:R-:W-:Y:S01]  /*1c80*/  IMAD.IADD R9, R5, 0x1, R0 ;  /* 0x0000000105097824 */ /* 0x000fe200078e0200 */
[----:B------:R-:W-:Y:S01]  /*1c90*/  IADD3 R0, P1, R4, R20, RZ ;  /* 0x0000001404007210 */ /* 0x000fe20007f3e0ff */
[----:B------:R-:W-:Y:S02]  /*1ca0*/  IMAD.WIDE.U32 R6, R12, UR26, R28 ;  /* 0x0000001a0c067c25 */ /* 0x000fe4000f8e001c */
[----:B------:R1:W-:Y:S02]  /*1cb0*/  LDGSTS.E.BYPASS.LTC128B.128 [R15+0x1000], desc[UR30][R2.64] ;  /* 0x01000000020f7fae */ /* 0x0003e4000b901d5e */
[----:B------:R-:W-:Y:S01]  /*1cc0*/  IMAD R8, R13, UR26, R8 ;  /* 0x0000001a0d087c24 */ /* 0x000fe2000f8e0208 */
[----:B------:R-:W-:Y:S01]  /*1cd0*/  IADD3.X R9, R9, UR10, R21, P1, !PT ;  /* 0x0000000a09097c10 */ /* 0x000fe20008ffe415 */
[----:B------:R-:W-:Y:S01]  /*1ce0*/  ULDC.64 UR10, c[0x0][0x268] ;  /* 0x00009a00000a7ab9 */ /* 0x000fe20000000a00 */
[----:B------:R-:W-:-:S02]  /*1cf0*/  IMAD.MOV.U32 R4, RZ, RZ, R6 ;  /* 0x000000ffff047224 */ /* 0x000fc400078e0006 */
[----:B------:R-:W-:Y:S02]  /*1d00*/  IMAD.IADD R5, R7, 0x1, R8 ;  /* 0x0000000107057824 */ /* 0x000fe400078e0208 */
[----:B------:R-:W-:Y:S02]  /*1d10*/  IMAD R7, R24, UR10, RZ ;  /* 0x0000000a18077c24 */ /* 0x000fe4000f8e02ff */
[----:B------:R-:W-:Y:S01]  /*1d20*/  IMAD.WIDE.U32 R4, R11, UR10, R4 ;  /* 0x0000000a0b047c25 */ /* 0x000fe2000f8e0004 */
[----:B------:R-:W-:-:S03]  /*1d30*/  UIMAD UR10, UR43, UR6, URZ ;  /* 0x000000062b0a72a4 */ /* 0x000fc6000f8e023f */
[----:B------:R-:W-:Y:S01]  /*1d40*/  IMAD R6, R11, UR11, R7 ;  /* 0x0000000b0b067c24 */ /* 0x000fe2000f8e0207 */
[----:B------:R-:W-:Y:S01]  /*1d50*/  UIMAD UR10, UR4, UR7, UR10 ;  /* 0x00000007040a72a4 */ /* 0x000fe2000f8e020a */
[----:B-1----:R-:W-:-:S04]  /*1d60*/  IADD3 R2, P1, R2, UR16, RZ ;  /* 0x0000001002027c10 */ /* 0x002fc8000ff3e0ff */
[----:B------:R-:W-:Y:S02]  /*1d70*/  IADD3.X R3, R3, UR17, RZ, P1, !PT ;  /* 0x0000001103037c10 */ /* 0x000fe40008ffe4ff */
[C---:B------:R-:W-:Y:S01]  /*1d80*/  LEA R12, P1, R0.reuse, UR12, 0x1 ;  /* 0x0000000c000c7c11 */ /* 0x040fe2000f8208ff */
[----:B------:R-:W-:Y:S01]  /*1d90*/  IMAD.IADD R6, R5, 0x1, R6 ;  /* 0x0000000105067824 */ /* 0x000fe200078e0206 */
[----:B------:R-:W-:Y:S01]  /*1da0*/  USHF.L.U32 UR12, UR8, 0x6, URZ ;  /* 0x00000006080c7899 */ /* 0x000fe2000800063f */
[----:B------:R1:W-:Y:S01]  /*1db0*/  LDGSTS.E.BYPASS.LTC128B.128 [R15+0x2000], desc[UR30][R2.64] ;  /* 0x02000000020f7fae */ /* 0x0003e2000b901d5e */
[----:B------:R-:W-:Y:S02]  /*1dc0*/  LEA.HI.X R13, R0, UR13, R9, 0x1, P1 ;  /* 0x0000000d000d7c11 */ /* 0x000fe400088f0c09 */
[----:B------:R-:W-:Y:S01]  /*1dd0*/  IADD3 R4, P1, R4, R22, RZ ;  /* 0x0000001604047210 */ /* 0x000fe20007f3e0ff */
[----:B------:R-:W-:-:S03]  /*1de0*/  USHF.L.U64.HI UR11, UR8, 0x6, UR9 ;  /* 0x00000006080b7899 */ /* 0x000fc60008010209 */
[----:B------:R-:W-:Y:S01]  /*1df0*/  ULDC.64 UR8, c[0x0][0x220] ;  /* 0x0000880000087ab9 */ /* 0x000fe20000000a00 */
[----:B------:R-:W-:Y:S01]  /*1e00*/  IADD3.X R0, R6, UR10, R23, P1, !PT ;  /* 0x0000000a06007c10 */ /* 0x000fe20008ffe417 */
[----:B------:R-:W-:Y:S01]  /*1e10*/  USHF.L.U32 UR10, UR6, 0x6, URZ ;  /* 0x00000006060a7899 */ /* 0x000fe2000800063f */
[----:B------:R-:W-:Y:S01]  /*1e20*/  LEA R6, P1, R4, UR8, 0x1 ;  /* 0x0000000804067c11 */ /* 0x000fe2000f8208ff */
[----:B------:R-:W-:-:S03]  /*1e30*/  USHF.L.U64.HI UR6, UR6, 0x6, UR7 ;  /* 0x0000000606067899 */ /* 0x000fc60008010207 */
[----:B------:R-:W-:Y:S02]  /*1e40*/  LEA.HI.X R7, R4, UR9, R0, 0x1, P1 ;  /* 0x0000000904077c11 */ /* 0x000fe400088f0c00 */
[----:B------:R-:W-:Y:S02]  /*1e50*/  IADD3 R4, P1, R6, UR10, RZ ;  /* 0x0000000a06047c10 */ /* 0x000fe4000ff3e0ff */
[----:B-1----:R-:W-:-:S04]  /*1e60*/  IADD3 R2, P2, R2, UR16, RZ ;  /* 0x0000001002027c10 */ /* 0x002fc8000ff5e0ff */
[----:B------:R-:W-:Y:S02]  /*1e70*/  IADD3.X R3, R3, UR17, RZ, P2, !PT ;  /* 0x0000001103037c10 */ /* 0x000fe400097fe4ff */
[----:B------:R-:W-:Y:S02]  /*1e80*/  IADD3 R10, P2, R12, UR12, RZ ;  /* 0x0000000c0c0a7c10 */ /* 0x000fe4000ff5e0ff */
[----:B------:R-:W-:Y:S01]  /*1e90*/  IADD3.X R5, R7, UR6, RZ, P1, !PT ;  /* 0x0000000607057c10 */ /* 0x000fe20008ffe4ff */
[----:B------:R1:W-:Y:S01]  /*1ea0*/  LDGSTS.E.BYPASS.LTC128B.128 [R15+0x3000], desc[UR30][R2.64] ;  /* 0x03000000020f7fae */ /* 0x0003e2000b901d5e */
[----:B------:R-:W-:Y:S02]  /*1eb0*/  IADD3.X R11, R13, UR11, RZ, P2, !PT ;  /* 0x0000000b0d0b7c10 */ /* 0x000fe400097fe4ff */
[----:B------:R-:W-:Y:S01]  /*1ec0*/  IADD3 R8, P2, R10, UR12, RZ ;  /* 0x0000000c0a087c10 */ /* 0x000fe2000ff5e0ff */
[----:B------:R2:W-:Y:S03]  /*1ed0*/  LDGSTS.E.BYPASS.LTC128B.128 [R14+0xc000], desc[UR30][R12.64] ;  /* 0x0c0000000c0e7fae */ /* 0x0005e6000b901d5e */
[----:B------:R-:W-:Y:S01]  /*1ee0*/  IADD3.X R9, R11, UR11, RZ, P2, !PT ;  /* 0x0000000b0b097c10 */ /* 0x000fe200097fe4ff */
[----:B------:R-:W-:Y:S01]  /*1ef0*/  LDGSTS.E.BYPASS.LTC128B.128 [R14+0xd000], desc[UR30][R10.64] ;  /* 0x0d0000000a0e7fae */ /* 0x000fe2000b901d5e */
[----:B------:R-:W-:-:S03]  /*1f00*/  UISETP.GE.AND UP0, UPT, UR39, 0x1, UPT ;  /* 0x000000012700788c */ /* 0x000fc6000bf06270 */
[----:B------:R3:W-:Y:S04]  /*1f10*/  LDGSTS.E.BYPASS.LTC128B.128 [R14+0xe000], desc[UR30][R8.64] ;  /* 0x0e000000080e7fae */ /* 0x0007e8000b901d5e */
[----:B------:R4:W-:Y:S01]  /*1f20*/  STL [R1+0xc], R29 ;  /* 0x00000c1d01007387 */ /* 0x0009e20000100800 */
[----:B-1----:R-:W-:Y:S02]  /*1f30*/  IADD3 R2, P1, R4, UR10, RZ ;  /* 0x0000000a04027c10 */ /* 0x002fe4000ff3e0ff */
[----:B--2---:R-:W-:Y:S02]  /*1f40*/  IADD3 R12, P2, R8, UR12, RZ ;  /* 0x0000000c080c7c10 */ /* 0x004fe4000ff5e0ff */
[----:B------:R-:W-:Y:S02]  /*1f50*/  IADD3.X R3, R5, UR6, RZ, P1, !PT ;  /* 0x0000000605037c10 */ /* 0x000fe40008ffe4ff */
[----:B------:R-:W-:-:S02]  /*1f60*/  IADD3.X R13, R9, UR11, RZ, P2, !PT ;  /* 0x0000000b090d7c10 */ /* 0x000fc400097fe4ff */
[----:B---3--:R-:W-:-:S03]  /*1f70*/  IADD3 R8, P1, R2, UR10, RZ ;  /* 0x0000000a02087c10 */ /* 0x008fc6000ff3e0ff */
[----:B------:R4:W-:Y:S01]  /*1f80*/  LDGSTS.E.BYPASS.LTC128B.128 [R14+0xf000], desc[UR30][R12.64] ;  /* 0x0f0000000c0e7fae */ /* 0x0009e2000b901d5e */
[----:B------:R-:W-:Y:S01]  /*1f90*/  UIADD3 UR8, UR44, UR41, URZ ;  /* 0x000000292c087290 */ /* 0x000fe2000fffe03f */
[----:B------:R-:W-:Y:S02]  /*1fa0*/  IADD3.X R9, R3, UR6, RZ, P1, !PT ;  /* 0x0000000603097c10 */ /* 0x000fe40008ffe4ff */
[----:B------:R4:W-:Y:S01]  /*1fb0*/  LDGSTS.E.BYPASS.LTC128B.128 [R14+0x10000], desc[UR30][R6.64] ;  /* 0x10000000060e7fae */ /* 0x0009e2000b901d5e */
[----:B------:R-:W-:Y:S01]  /*1fc0*/  PLOP3.LUT P1, PT, PT, PT, UP0, 0x80, 0x0 ;  /* 0x000000000000781c */ /* 0x000fe20003f2f008 */
[----:B------:R-:W-:Y:S01]  /*1fd0*/  ULDC.64 UR10, c[0x0][0x2b0] ;  /* 0x0000ac00000a7ab9 */ /* 0x000fe20000000a00 */
[----:B------:R-:W-:Y:S01]  /*1fe0*/  ULDC.64 UR6, c[0x0][0x478] ;  /* 0x00011e0000067ab9 */ /* 0x000fe20000000a00 */
[----:B------:R4:W-:Y:S01]  /*1ff0*/  LDGSTS.E.BYPASS.LTC128B.128 [R14+0x11000], desc[UR30][R4.64] ;  /* 0x11000000040e7fae */ /* 0x0009e2000b901d5e */
[----:B------:R-:W-:-:S03]  /*2000*/  UIMAD.WIDE UR16, UR42, 0x4, UR10 ;  /* 0x000000042a1078a5 */ /* 0x000fc6000f8e020a */
[----:B------:R4:W-:Y:S01]  /*2010*/  LDGSTS.E.BYPASS.LTC128B.128 [R14+0x12000], desc[UR30][R2.64] ;  /* 0x12000000020e7fae */ /* 0x0009e2000b901d5e */
[----:B------:R-:W-:-:S03]  /*2020*/  UIMAD.WIDE UR8, UR8, 0x4, UR6 ;  /* 0x00000004080878a5 */ /* 0x000fc6000f8e0206 */
[----:B------:R4:W-:Y:S04]  /*2030*/  LDGSTS.E.BYPASS.LTC128B.128 [R14+0x13000], desc[UR30][R8.64] ;  /* 0x13000000080e7fae */ /* 0x0009e8000b901d5e */
[----:B------:R-:W0:Y:S01]  /*2040*/  LDGDEPBAR ;  /* 0x00000000000079af */ /* 0x000e220000000000 */
[----:B------:R-:W-:Y:S05]  /*2050*/  @!P1 BRA `(.L_x_2019) ;  /* 0x0000006400809947 */ /* 0x000fea0003800000 */
[----:B----4-:R-:W1:Y:S02]  /*2060*/  LDC.64 R6, c[0x0][0x3b8] ;  /* 0x0000ee00ff067b82 */ /* 0x010e640000000a00 */
[----:B-1----:R-:W2:Y:S04]  /*2070*/  LDG.E.64 R4, desc[UR30][R6.64+0x8] ;  /* 0x0000081e06047981 */ /* 0x002ea8000c1e1b00 */
[----:B------:R-:W3:Y:S01]  /*2080*/  LDG.E.64 R6, desc[UR30][R6.64] ;  /* 0x0000001e06067981 */ /* 0x000ee2000c1e1b00 */
[----:B------:R-:W-:Y:S01]  /*2090*/  IMAD.MOV.U32 R2, RZ, RZ, 0x4 ;  /* 0x00000004ff027424 */ /* 0x000fe200078e00ff */
[----:B------:R-:W-:-:S03]  /*20a0*/  UIMAD UR7, UR26, UR38, UR28 ;  /* 0x000000261a0772a4 */ /* 0x000fc6000f8e021c */
[----:B------:R-:W-:Y:S01]  /*20b0*/  IMAD.WIDE R2, R252, R2, UR16 ;  /* 0x00000010fc027e25 */ /* 0x000fe2000f8e0202 */
[----:B------:R-:W-:-:S04]  /*20c0*/  USHF.L.U32 UR7, UR7, 0x5, URZ ;  /* 0x0000000507077899 */ /* 0x000fc8000800063f */
[----:B------:R-:W5:Y:S04]  /*20d0*/  LDG.E R251, desc[UR30][R2.64] ;  /* 0x0000001e02fb7981 */ /* 0x000f68000c1e1900 */
[----:B------:R-:W5:Y:S04]  /*20e0*/  LDG.E R250, desc[UR30][R2.64+0x20] ;  /* 0x0000201e02fa7981 */ /* 0x000f68000c1e1900 */
[----:B------:R-:W5:Y:S04]  /*20f0*/  LDG.E R249, desc[UR30][R2.64+0x100] ;  /* 0x0001001e02f97981 */ /* 0x000f68000c1e1900 */
[----:B------:R1:W5:Y:S01]  /*2100*/  LDG.E R248, desc[UR30][R2.64+0x120] ;  /* 0x0001201e02f87981 */ /* 0x000362000c1e1900 */
[----:B------:R-:W-:Y:S01]  /*2110*/  IMAD.U32 R0, RZ, RZ, UR29 ;  /* 0x0000001dff007e24 */ /* 0x000fe2000f8e00ff */
[----:B------:R-:W-:Y:S01]  /*2120*/  USHF.R.S32.HI UR6, URZ, 0x1f, UR7 ;  /* 0x0000001f3f067899 */ /* 0x000fe20008011407 */
[----:B------:R-:W-:Y:S01]  /*2130*/  IADD3 R191, R192, 0x2000, RZ ;  /* 0x00002000c0bf7810 */ /* 0x000fe20007ffe0ff */
[----:B------:R-:W-:Y:S01]  /*2140*/  IMAD.MOV.U32 R239, RZ, RZ, R15 ;  /* 0x000000ffffef7224 */ /* 0x000fe200078e000f */
[----:B------:R-:W-:Y:S01]  /*2150*/  MOV R127, RZ ;  /* 0x000000ff007f7202 */ /* 0x000fe20000000f00 */
[----:B------:R-:W-:Y:S01]  /*2160*/  IMAD.MOV.U32 R195, RZ, RZ, 0x40 ;  /* 0x00000040ffc37424 */ /* 0x000fe200078e00ff */
[----:B------:R-:W-:Y:S01]  /*2170*/  SEL R191, R191, R192, !P0 ;  /* 0x000000c0bfbf7207 */ /* 0x000fe20004000000 */
[----:B------:R-:W-:Y:S01]  /*2180*/  IMAD.MOV.U32 R194, RZ, RZ, 0x20 ;  /* 0x00000020ffc27424 */ /* 0x000fe200078e00ff */
[----:B------:R-:W-:Y:S01]  /*2190*/  UMOV UR10, UR8 ;  /* 0x00000008000a7c82 */ /* 0x000fe20008000000 */
[----:B-1----:R-:W-:-:S02]  /*21a0*/  SHF.R.S32.HI R3, RZ, 0x1f, R25 ;  /* 0x0000001fff037819 */ /* 0x002fc40000011419 */
[----:B------:R-:W-:-:S04]  /*21b0*/  LEA.HI R2, R27, R26, RZ, 0x7 ;  /* 0x0000001a1b027211 */ /* 0x000fc800078f38ff */
[----:B------:R-:W-:-:S05]  /*21c0*/  SHF.R.S32.HI R2, RZ, 0x7, R2 ;  /* 0x00000007ff027819 */ /* 0x000fca0000011402 */
[----:B------:R-:W-:Y:S02]  /*21d0*/  IMAD R0, R0, 0x2, R2 ;  /* 0x0000000200007824 */ /* 0x000fe400078e0202 */
[----:B------:R-:W-:Y:S02]  /*21e0*/  VIADD R2, R193, 0x2000 ;  /* 0x00002000c1027836 */ /* 0x000fe40000000000 */
[----:B------:R-:W-:-:S03]  /*21f0*/  IMAD.SHL.U32 R0, R0, 0x2, RZ ;  /* 0x0000000200007824 */ /* 0x000fc600078e00ff */
[----:B------:R-:W-:Y:S02]  /*2200*/  SEL R185, R2, R193, !P0 ;  /* 0x000000c102b97207 */ /* 0x000fe40004000000 */
[----:B--2---:R-:W-:-:S04]  /*2210*/  IADD3 R25, P2, P1, R4, UR7, R25 ;  /* 0x0000000704197c10 */ /* 0x004fc8000f95e019 */
[----:B------:R-:W-:Y:S01]  /*2220*/  IADD3.X R4, R5, UR6, R3, P2, P1 ;  /* 0x0000000605047c10 */ /* 0x000fe200097e2403 */
[----:B------:R-:W-:Y:S01]  /*2230*/  VIADD R3, R0, 0x1 ;  /* 0x0000000100037836 */ /* 0x000fe20000000000 */
[----:B------:R-:W-:Y:S01]  /*2240*/  ULDC UR6, c[0x0][0x270] ;  /* 0x00009c0000067ab9 */ /* 0x000fe20000000800 */
[----:B---3--:R-:W-:Y:S02]  /*2250*/  R2UR UR14, R7 ;  /* 0x00000000070e72ca */ /* 0x008fe400000e0000 */
[----:B------:R-:W-:Y:S01]  /*2260*/  R2UR UR15, R6 ;  /* 0x00000000060f72ca */ /* 0x000fe200000e0000 */
[----:B------:R-:W-:-:S05]  /*2270*/  IMAD.WIDE.U32 R6, R25, -0x2daee0ad, RZ ;  /* 0xd2511f5319067825 */ /* 0x000fca00078e00ff */
[----:B------:R1:W-:Y:S05]  /*2280*/  STL.64 [R1+0x10], R6 ;  /* 0x0000100601007387 */ /* 0x0003ea0000100a00 */
[----:B------:R-:W-:Y:S02]  /*2290*/  LOP3.LUT R2, R0, UR14, RZ, 0x3c, !PT ;  /* 0x0000000e00027c12 */ /* 0x000fe4000f8e3cff */
[----:B------:R-:W-:Y:S02]  /*22a0*/  LOP3.LUT R0, R3, UR14, RZ, 0x3c, !PT ;  /* 0x0000000e03007c12 */ /* 0x000fe4000f8e3cff */
[----:B------:R-:W-:Y:S01]  /*22b0*/  LOP3.LUT R3, R4, UR15, RZ, 0x3c, !PT ;  /* 0x0000000f04037c12 */ /* 0x000fe2000f8e3cff */
[----:B------:R-:W-:Y:S01]  /*22c0*/  ULDC.U8 UR8, c[0x0][0x388] ;  /* 0x0000e20000087ab9 */ /* 0x000fe20000000000 */
[C---:B------:R-:W-:Y:S01]  /*22d0*/  LOP3.LUT R2, R7.reuse, R2, RZ, 0x3c, !PT ;  /* 0x0000000207027212 */ /* 0x040fe200078e3cff */
[----:B------:R-:W-:Y:S01]  /*22e0*/  ULDC UR7, c[0x0][0x2ec] ;  /* 0x0000bb0000077ab9 */ /* 0x000fe20000000800 */
[----:B------:R-:W-:Y:S01]  /*22f0*/  LOP3.LUT R0, R7, R0, RZ, 0x3c, !PT ;  /* 0x0000000007007212 */ /* 0x000fe200078e3cff */
[----:B------:R1:W-:Y:S01]  /*2300*/  STL [R1], R3 ;  /* 0x0000000301007387 */ /* 0x0003e20000100800 */
[----:B------:R-:W-:Y:S01]  /*2310*/  LEA R185, R185, UR5, 0x1 ;  /* 0x00000005b9b97c11 */ /* 0x000fe2000f8e08ff */
[----:B------:R-:W-:Y:S01]  /*2320*/  IMAD.WIDE.U32 R246, R2, -0x326172a9, RZ ;  /* 0xcd9e8d5702f67825 */ /* 0x000fe200078e00ff */
[----:B------:R-:W-:-:S03]  /*2330*/  LEA R191, R191, UR5, 0x1 ;  /* 0x00000005bfbf7c11 */ /* 0x000fc6000f8e08ff */
[----:B------:R-:W-:-:S07]  /*2340*/  IMAD.WIDE.U32 R244, R0, -0x326172a9, RZ ;  /* 0xcd9e8d5700f47825 */ /* 0x000fce00078e00ff */
.L_x_2022:
[----:B------:R-:W2:Y:S01]  /*2350*/  LDL R0, [R1+0x18] ;  /* 0x0000180001007983 */ /* 0x000ea20000100800 */
[----:B------:R-:W-:Y:S02]  /*2360*/  UIADD3 UR11, UR15, -0x61c88647, URZ ;  /* 0x9e3779b90f0b7890 */ /* 0x000fe4000fffe03f */
[----:B------:R-:W-:Y:S01]  /*2370*/  UIADD3 UR12, UR14, -0x4498517b, URZ ;  /* 0xbb67ae850e0c7890 */ /* 0x000fe2000fffe03f */
[----:B------:R-:W0:Y:S01]  /*2380*/  LDGDEPBAR ;  /* 0x00000000000079af */ /* 0x000e220000000000 */
[----:B------:R-:W-:Y:S02]  /*2390*/  UIADD3 UR13, UR14, 0x76cf5d0a, URZ ;  /* 0x76cf5d0a0e0d7890 */ /* 0x000fe4000fffe03f */
[----:B------:R-:W-:Y:S05]  /*23a0*/  UISETP.GE.AND UP2, UPT, UR40, 0x1, UPT ;  /* 0x000000012800788c */ /* 0x000fea000bf46270 */
[----:B-1----:R-:W3:Y:S04]  /*23b0*/  LDL R3, [R1+0x4] ;  /* 0x0000040001037983 */ /* 0x002ee80000100800 */
[----:B------:R-:W4:Y:S04]  /*23c0*/  LDL R198, [R1] ;  /* 0x0000000001c67983 */ /* 0x000f280000100800 */
[----:B------:R-:W4:Y:S01]  /*23d0*/  LDL.64 R200, [R1+0x10] ;  /* 0x0000100001c87983 */ /* 0x000f220000100a00 */
[----:B------:R-:W-:Y:S04]  /*23e0*/  DEPBAR.LE SB0, 0x0 ;  /* 0x000080000000791a */ /* 0x000fe80000000000 */
[----:B------:R-:W-:Y:S06]  /*23f0*/  BAR.SYNC.DEFER_BLOCKING 0x0 ;  /* 0x0000000000007b1d */ /* 0x000fec0000010000 */
[----:B------:R-:W-:Y:S08]  /*2400*/  LDSM.16.M88.4 R64, [R191] ;  /* 0x00000000bf40783b */ /* 0x000ff00000000200 */
[----:B------:R-:W1:Y:S08]  /*2410*/  LDSM.16.M88.4 R16, [R187] ;  /* 0x00000000bb10783b */ /* 0x000e700000000200 */
[----:B------:R-:W1:Y:S08]  /*2420*/  LDSM.16.M88.4 R60, [R191+0x2000] ;  /* 0x00200000bf3c783b */ /* 0x000e700000000200 */
[----:B------:R-:W1:Y:S08]  /*2430*/  LDSM.16.M88.4 R32, [R187+0x800] ;  /* 0x00080000bb20783b */ /* 0x000e700000000200 */
[----:B------:R-:W1:Y:S08]  /*2440*/  LDSM.16.M88.4 R48, [R187+0x1000] ;  /* 0x00100000bb30783b */ /* 0x000e700000000200 */
[----:B------:R-:W1:Y:S02]  /*2450*/  LDSM.16.M88.4 R132, [R187+0x1800] ;  /* 0x00180000bb84783b */ /* 0x000e640000000200 */
[-C--:B-1----:R-:W-:Y:S06]  /*2460*/  HMMA.16816.F32.BF16 R4, R64, R16.reuse, RZ ;  /* 0x000000104004723c */ /* 0x082fec00000418ff */
[----:B------:R-:W-:Y:S01]  /*2470*/  LDSM.16.M88.4 R140, [R190] ;  /* 0x00000000be8c783b */ /* 0x000fe20000000200 */
[C---:B------:R-:W-:Y:S07]  /*2480*/  HMMA.16816.F32.BF16 R8, R60.reuse, R16, RZ ;  /* 0x000000103c08723c */ /* 0x040fee00000418ff */
[----:B------:R-:W-:Y:S01]  /*2490*/  LDSM.16.M88.4 R148, [R190+0x800] ;  /* 0x00080000be94783b */ /* 0x000fe20000000200 */
[-C--:B------:R-:W-:Y:S07]  /*24a0*/  HMMA.16816.F32.BF16 R12, R60, R18.reuse, RZ ;  /* 0x000000123c0c723c */ /* 0x080fee00000418ff */
[----:B------:R-:W-:Y:S01]  /*24b0*/  LDSM.16.M88.4 R152, [R190+0x1000] ;  /* 0x00100000be98783b */ /* 0x000fe20000000200 */
[C---:B------:R-:W-:Y:S07]  /*24c0*/  HMMA.16816.F32.BF16 R16, R64.reuse, R18, RZ ;  /* 0x000000124010723c */ /* 0x040fee00000418ff */
[----:B------:R-:W-:Y:S01]  /*24d0*/  LDSM.16.M88.4 R156, [R190+0x1800] ;  /* 0x00180000be9c783b */ /* 0x000fe20000000200 */
[-C--:B------:R-:W-:Y:S06]  /*24e0*/  HMMA.16816.F32.BF16 R20, R64, R32.reuse, RZ ;  /* 0x000000204014723c */ /* 0x080fec00000418ff */
[C---:B------:R-:W-:Y:S01]  /*24f0*/  HMMA.16816.F32.BF16 R24, R60.reuse, R32, RZ ;  /* 0x000000203c18723c */ /* 0x040fe200000418ff */
[----:B------:R-:W-:Y:S05]  /*2500*/  LDSM.16.M88.4 R164, [R188] ;  /* 0x00000000bca4783b */ /* 0x000fea0000000200 */
[-C--:B------:R-:W-:Y:S03]  /*2510*/  HMMA.16816.F32.BF16 R28, R60, R34.reuse, RZ ;  /* 0x000000223c1c723c */ /* 0x080fe600000418ff */
[----:B------:R-:W-:Y:S03]  /*2520*/  LDSM.16.M88.4 R168, [R188+0x1000] ;  /* 0x00100000bca8783b */ /* 0x000fe60000000200 */
[C---:B------:R-:W-:Y:S05]  /*2530*/  HMMA.16816.F32.BF16 R32, R64.reuse, R34, RZ ;  /* 0x000000224020723c */ /* 0x040fea00000418ff */
[----:B------:R-:W-:Y:S01]  /*2540*/  LDSM.16.M88.4 R172, [R188+0x1800] ;  /* 0x00180000bcac783b */ /* 0x000fe20000000200 */
[-C--:B------:R-:W-:Y:S06]  /*2550*/  HMMA.16816.F32.BF16 R36, R64, R48.reuse, RZ ;  /* 0x000000304024723c */ /* 0x080fec00000418ff */
[C---:B------:R-:W-:Y:S01]  /*2560*/  HMMA.16816.F32.BF16 R40, R60.reuse, R48, RZ ;  /* 0x000000303c28723c */ /* 0x040fe200000418ff */
[----:B------:R-:W-:Y:S05]  /*2570*/  LDSM.16.M88.4 R180, [R189] ;  /* 0x00000000bdb4783b */ /* 0x000fea0000000200 */
[-C--:B------:R-:W-:Y:S06]  /*2580*/  HMMA.16816.F32.BF16 R44, R60, R50.reuse, RZ ;  /* 0x000000323c2c723c */ /* 0x080fec00000418ff */
[C---:B------:R-:W-:Y:S06]  /*2590*/  HMMA.16816.F32.BF16 R48, R64.reuse, R50, RZ ;  /* 0x000000324030723c */ /* 0x040fec00000418ff */
[-C--:B------:R-:W-:Y:S06]  /*25a0*/  HMMA.16816.F32.BF16 R52, R64, R132.reuse, RZ ;  /* 0x000000844034723c */ /* 0x080fec00000418ff */
[C---:B------:R-:W-:Y:S06]  /*25b0*/  HMMA.16816.F32.BF16 R56, R60.reuse, R132, RZ ;  /* 0x000000843c38723c */ /* 0x040fec00000418ff */
[-C--:B------:R-:W-:Y:S06]  /*25c0*/  HMMA.16816.F32.BF16 R60, R60, R134.reuse, RZ ;  /* 0x000000863c3c723c */ /* 0x080fec00000418ff */
[----:B------:R-:W-:Y:S02]  /*25d0*/  HMMA.16816.F32.BF16 R64, R64, R134, RZ ;  /* 0x000000864040723c */ /* 0x000fe400000418ff */
[----:B--2---:R-:W-:Y:S02]  /*25e0*/  R2P PR, R0, 0x6 ;  /* 0x0000000600007804 */ /* 0x004fe40000000000 */
[----:B-----5:R-:W-:Y:S03]  /*25f0*/  FSETP.NEU.FTZ.AND P0, PT, R251, -INF , PT ;  /* 0xff800000fb00780b */ /* 0x020fe60003f1d000 */
[----:B------:R-:W-:Y:S04]  /*2600*/  SEL R2, R194, 0xffffffe0, !P1 ;  /* 0xffffffe0c2027807 */ /* 0x000fe80004800000 */
[----:B------:R-:W-:Y:S01]  /*2610*/  SEL R186, R195, 0xffffffc0, !P2 ;  /* 0xffffffc0c3ba7807 */ /* 0x000fe20005000000 */
[C---:B------:R-:W-:Y:S04]  /*2620*/  IMAD.IADD R0, R191.reuse, 0x1, R2 ;  /* 0x00000001bf007824 */ /* 0x040fe800078e0202 */
[----:B------:R-:W-:Y:S01]  /*2630*/  IMAD.IADD R132, R191, 0x1, R186 ;  /* 0x00000001bf847824 */ /* 0x000fe200078e02ba */
[----:B------:R-:W1:Y:S08]  /*2640*/  LDSM.16.M88.4 R136, [R0] ;  /* 0x000000000088783b */ /* 0x000e700000000200 */
[----:B------:R2:W3:Y:S08]  /*2650*/  LDSM.16.M88.4 R144, [R0+0x2000] ;  /* 0x002000000090783b */ /* 0x0004f00000000200 */
[----:B------:R-:W4:Y:S08]  /*2660*/  LDSM.16.M88.4 R160, [R132] ;  /* 0x0000000084a0783b */ /* 0x000f300000000200 */
[----:B------:R-:W4:Y:S01]  /*2670*/  LDSM.16.M88.4 R132, [R132+0x2000] ;  /* 0x002000008484783b */ /* 0x000f220000000200 */
[----:B--2---:R-:W-:Y:S07]  /*2680*/  IMAD.IADD R0, R186, 0x1, R0 ;  /* 0x00000001ba007824 */ /* 0x004fee00078e0200 */
[----:B------:R-:W-:Y:S01]  /*2690*/  LDSM.16.M88.4 R176, [R0] ;  /* 0x0000000000b0783b */ /* 0x000fe20000000200 */
[-C--:B-1----:R-:W-:Y:S06]  /*26a0*/  HMMA.16816.F32.BF16 R4, R136, R140.reuse, R4 ;  /* 0x0000008c8804723c */ /* 0x082fec0000041804 */
[C---:B---3--:R-:W-:Y:S06]  /*26b0*/  HMMA.16816.F32.BF16 R8, R144.reuse, R140, R8 ;  /* 0x0000008c9008723c */ /* 0x048fec0000041808 */
        /* <DEDUP_REMOVED lines=15> */
[----:B------:R2:W3:Y:S05]  /*27b0*/  LDSM.16.M88.4 R136, [R0+0x2000] ;  /* 0x002000000088783b */ /* 0x0004ea0000000200 */
[-C--:B----4-:R-:W-:Y:S06]  /*27c0*/  HMMA.16816.F32.BF16 R4, R160, R164.reuse, R4 ;  /* 0x000000a4a004723c */ /* 0x090fec0000041804 */
[C---:B------:R-:W-:Y:S06]  /*27d0*/  HMMA.16816.F32.BF16 R8, R132.reuse, R164, R8 ;  /* 0x000000a48408723c */ /* 0x040fec0000041808 */
[-C--:B------:R-:W-:Y:S06]  /*27e0*/  HMMA.16816.F32.BF16 R12, R132, R166.reuse, R12 ;  /* 0x000000a6840c723c */ /* 0x080fec000004180c */
[C---:B------:R-:W-:Y:S01]  /*27f0*/  HMMA.16816.F32.BF16 R16, R160.reuse, R166, R16 ;  /* 0x000000a6a010723c */ /* 0x040fe20000041810 */
[----:B--2---:R-:W-:Y:S04]  /*2800*/  IMAD.U32 R0, RZ, RZ, UR40 ;  /* 0x00000028ff007e24 */ /* 0x004fe8000f8e00ff */
[----:B------:R-:W-:Y:S01]  /*2810*/  IMAD R0, R0, 0x8, R3 ;  /* 0x0000000800007824 */ /* 0x000fe200078e0203 */
[-C--:B-1----:R-:W-:Y:S05]  /*2820*/  HMMA.16816.F32.BF16 R20, R160, R140.reuse, R20 ;  /* 0x0000008ca014723c */ /* 0x082fea0000041814 */
[----:B------:R-:W-:Y:S01]  /*2830*/  FMUL.FTZ R3, R251, 1.4426950216293334961 ;  /* 0x3fb8aa3bfb037820 */ /* 0x000fe20000410000 */
        /* <DEDUP_REMOVED lines=10> */
[----:B------:R-:W-:Y:S05]  /*28e0*/  HMMA.16816.F32.BF16 R64, R160, R174, R64 ;  /* 0x000000aea040723c */ /* 0x000fea0000041840 */
[----:B------:R-:W-:Y:S01]  /*28f0*/  IMAD.WIDE.U32 R132, R0, -0x326172a9, RZ ;  /* 0xcd9e8d5700847825 */ /* 0x000fe200078e00ff */
[-C--:B------:R-:W-:Y:S05]  /*2900*/  HMMA.16816.F32.BF16 R4, R176, R180.reuse, R4 ;  /* 0x000000b4b004723c */ /* 0x080fea0000041804 */
[-C--:B------:R-:W-:Y:S01]  /*2910*/  LOP3.LUT R140, R133, R198.reuse, RZ, 0x3c, !PT ;  /* 0x000000c6858c7212 */ /* 0x080fe200078e3cff */
[C---:B---3--:R-:W-:Y:S05]  /*2920*/  HMMA.16816.F32.BF16 R8, R136.reuse, R180, R8 ;  /* 0x000000b48808723c */ /* 0x048fea0000041808 */
[----:B------:R-:W-:Y:S01]  /*2930*/  FSEL R133, R3, RZ, P0 ;  /* 0x000000ff03857208 */ /* 0x000fe20000000000 */
[-C--:B------:R-:W-:Y:S03]  /*2940*/  HMMA.16816.F32.BF16 R12, R136, R182.reuse, R12 ;  /* 0x000000b6880c723c */ /* 0x080fe6000004180c */
[----:B------:R-:W-:Y:S02]  /*2950*/  FSETP.NEU.FTZ.AND P0, PT, R250, -INF , PT ;  /* 0xff800000fa00780b */ /* 0x000fe40003f1d000 */
[--C-:B------:R-:W-:Y:S01]  /*2960*/  LOP3.LUT R143, R247, UR11, R132.reuse, 0x96, !PT ;  /* 0x0000000bf78f7c12 */ /* 0x100fe2000f8e9684 */
[C---:B------:R-:W-:Y:S05]  /*2970*/  HMMA.16816.F32.BF16 R16, R176.reuse, R182, R16 ;  /* 0x000000b6b010723c */ /* 0x040fea0000041810 */
[----:B------:R-:W-:Y:S01]  /*2980*/  LOP3.LUT R142, R245, UR11, R132, 0x96, !PT ;  /* 0x0000000bf58e7c12 */ /* 0x000fe2000f8e9684 */
[--C-:B------:R-:W-:Y:S01]  /*2990*/  FFMA.FTZ R4, R4, UR7, -R133.reuse ;  /* 0x0000000704047c23 */ /* 0x100fe20008010885 */
[----:B------:R-:W-:Y:S01]  /*29a0*/  FMUL.FTZ R132, R250, 1.4426950216293334961 ;  /* 0x3fb8aa3bfa847820 */ /* 0x000fe20000410000 */
[----:B------:R-:W-:Y:S02]  /*29b0*/  FFMA.FTZ R5, R5, UR7, -R133 ;  /* 0x0000000705057c23 */ /* 0x000fe40008010885 */
[----:B------:R1:W-:Y:S01]  /*29c0*/  MUFU.EX2 R208, R4 ;  /* 0x0000000400d07308 */ /* 0x0003e20000000800 */
[----:B------:R-:W-:Y:S01]  /*29d0*/  IMAD.WIDE.U32 R158, R142, -0x2daee0ad, RZ ;  /* 0xd2511f538e9e7825 */ /* 0x000fe200078e00ff */
[----:B------:R-:W-:Y:S02]  /*29e0*/  FSEL R132, R132, RZ, P0 ;  /* 0x000000ff84847208 */ /* 0x000fe40000000000 */
[C---:B------:R-:W-:Y:S01]  /*29f0*/  FSETP.NEU.FTZ.AND P0, PT, R249.reuse, -INF , PT ;  /* 0xff800000f900780b */ /* 0x040fe20003f1d000 */
[----:B------:R-:W-:Y:S01]  /*2a00*/  FMUL.FTZ R3, R249, 1.4426950216293334961 ;  /* 0x3fb8aa3bf9037820 */ /* 0x000fe20000410000 */
[----:B------:R-:W-:Y:S01]  /*2a10*/  VIADD R134, R0, 0x4 ;  /* 0x0000000400867836 */ /* 0x000fe20000000000 */
[----:B------:R-:W-:Y:S03]  /*2a20*/  LOP3.LUT R0, R200, UR12, RZ, 0x3c, !PT ;  /* 0x0000000cc8007c12 */ /* 0x000fe6000f8e3cff */
[----:B------:R2:W-:Y:S01]  /*2a30*/  MUFU.EX2 R207, R5 ;  /* 0x0000000500cf7308 */ /* 0x0005e20000000800 */
[--C-:B------:R-:W-:Y:S01]  /*2a40*/  FFMA.FTZ R6, R6, UR7, -R132.reuse ;  /* 0x0000000706067c23 */ /* 0x100fe20008010884 */
[----:B------:R-:W-:Y:S01]  /*2a50*/  FSEL R3, R3, RZ, P0 ;  /* 0x000000ff03037208 */ /* 0x000fe20000000000 */
[----:B------:R-:W-:Y:S01]  /*2a60*/  IMAD.WIDE.U32 R134, R134, -0x326172a9, RZ ;  /* 0xcd9e8d5786867825 */ /* 0x000fe200078e00ff */
[----:B------:R-:W-:Y:S01]  /*2a70*/  FSETP.NEU.FTZ.AND P0, PT, R248, -INF , PT ;  /* 0xff800000f800780b */ /* 0x000fe20003f1d000 */
[----:B------:R-:W-:Y:S02]  /*2a80*/  UIADD3 UR12, UR15, -0x255992d5, URZ ;  /* 0xdaa66d2b0f0c7890 */ /* 0x000fe4000fffe03f */
[----:B------:R-:W-:Y:S01]  /*2a90*/  FFMA.FTZ R7, R7, UR7, -R132 ;  /* 0x0000000707077c23 */ /* 0x000fe20008010884 */
[--C-:B------:R-:W-:Y:S02]  /*2aa0*/  FFMA.FTZ R8, R8, UR7, -R3.reuse ;  /* 0x0000000708087c23 */ /* 0x100fe40008010803 */
[----:B------:R3:W-:Y:S01]  /*2ab0*/  MUFU.EX2 R222, R6 ;  /* 0x0000000600de7308 */ /* 0x0007e20000000800 */
[----:B-1----:R-:W-:Y:S01]  /*2ac0*/  LOP3.LUT R4, R135, R198, RZ, 0x3c, !PT ;  /* 0x000000c687047212 */ /* 0x002fe200078e3cff */
[--C-:B------:R-:W-:Y:S01]  /*2ad0*/  FFMA.FTZ R9, R9, UR7, -R3.reuse ;  /* 0x0000000709097c23 */ /* 0x100fe20008010803 */
[--C-:B------:R-:W-:Y:S01]  /*2ae0*/  LOP3.LUT R135, R247, UR11, R134.reuse, 0x96, !PT ;  /* 0x0000000bf7877c12 */ /* 0x100fe2000f8e9686 */
[--C-:B------:R-:W-:Y:S01]  /*2af0*/  FFMA.FTZ R12, R12, UR7, -R3.reuse ;  /* 0x000000070c0c7c23 */ /* 0x100fe20008010803 */
[----:B------:R-:W-:Y:S01]  /*2b00*/  LOP3.LUT R134, R245, UR11, R134, 0x96, !PT ;  /* 0x0000000bf5867c12 */ /* 0x000fe2000f8e9686 */
[----:B------:R-:W-:Y:S01]  /*2b10*/  IMAD.WIDE.U32 R156, R143, -0x2daee0ad, RZ ;  /* 0xd2511f538f9c7825 */ /* 0x000fe200078e00ff */
[----:B------:R-:W-:Y:S03]  /*2b20*/  UIADD3 UR11, UR15, 0x3c6ef372, URZ ;  /* 0x3c6ef3720f0b7890 */ /* 0x000fe6000fffe03f */
[----:B------:R1:W-:Y:S01]  /*2b30*/  MUFU.EX2 R227, R8 ;  /* 0x0000000800e37308 */ /* 0x0003e20000000800 */
[----:B------:R-:W-:Y:S01]  /*2b40*/  FFMA.FTZ R13, R13, UR7, -R3 ;  /* 0x000000070d0d7c23 */ /* 0x000fe20008010803 */
[----:B------:R-:W-:Y:S04]  /*2b50*/  IMAD.WIDE.U32 R140, R140, -0x2daee0ad, RZ ;  /* 0xd2511f538c8c7825 */ /* 0x000fe800078e00ff */
[--C-:B------:R-:W-:Y:S01]  /*2b60*/  FFMA.FTZ R16, R16, UR7, -R133.reuse ;  /* 0x0000000710107c23 */ /* 0x100fe20008010885 */
[--C-:B------:R-:W-:Y:S01]  /*2b70*/  FFMA.FTZ R17, R17, UR7, -R133.reuse ;  /* 0x0000000711117c23 */ /* 0x100fe20008010885 */
[----:B--2---:R-:W-:Y:S01]  /*2b80*/  IMAD.WIDE.U32 R4, R4, -0x2daee0ad, RZ ;  /* 0xd2511f5304047825 */ /* 0x004fe200078e00ff */
[----:B------:R-:W-:Y:S01]  /*2b90*/  LOP3.LUT R141, R0, R141, RZ, 0x3c, !PT ;  /* 0x0000008d008d7212 */ /* 0x000fe200078e3cff */
[----:B------:R2:W-:Y:S01]  /*2ba0*/  MUFU.EX2 R221, R7 ;  /* 0x0000000700dd7308 */ /* 0x0005e20000000800 */
[--C-:B------:R-:W-:Y:S01]  /*2bb0*/  LOP3.LUT R152, R157, UR13, R140.reuse, 0x96, !PT ;  /* 0x0000000d9d987c12 */ /* 0x100fe2000f8e968c */
[----:B------:R-:W-:Y:S01]  /*2bc0*/  IMAD.WIDE.U32 R162, R134, -0x2daee0ad, RZ ;  /* 0xd2511f5386a27825 */ /* 0x000fe200078e00ff */
[----:B------:R-:W-:Y:S02]  /*2bd0*/  LOP3.LUT R140, R159, UR13, R140, 0x96, !PT ;  /* 0x0000000d9f8c7c12 */ /* 0x000fe4000f8e968c */
[----:B---3--:R-:W-:Y:S01]  /*2be0*/  LOP3.LUT R6, R0, R5, RZ, 0x3c, !PT ;  /* 0x0000000500067212 */ /* 0x008fe200078e3cff */
[----:B------:R-:W-:Y:S01]  /*2bf0*/  IMAD.WIDE.U32 R160, R135, -0x2daee0ad, RZ ;  /* 0xd2511f5387a07825 */ /* 0x000fe200078e00ff */
[----:B------:R-:W-:Y:S03]  /*2c00*/  LOP3.LUT R142, R163, UR13, R4, 0x96, !PT ;  /* 0x0000000da38e7c12 */ /* 0x000fe6000f8e9604 */
[----:B------:R3:W-:Y:S01]  /*2c10*/  MUFU.EX2 R225, R9 ;  /* 0x0000000900e17308 */ /* 0x0007e20000000800 */
[--C-:B------:R-:W-:Y:S01]  /*2c20*/  FFMA.FTZ R18, R18, UR7, -R132.reuse ;  /* 0x0000000712127c23 */ /* 0x100fe20008010884 */
[----:B------:R-:W-:Y:S01]  /*2c30*/  FFMA.FTZ R19, R19, UR7, -R132 ;  /* 0x0000000713137c23 */ /* 0x000fe20008010884 */
[----:B------:R-:W-:Y:S01]  /*2c40*/  LOP3.LUT R134, R161, UR13, R4, 0x96, !PT ;  /* 0x0000000da1867c12 */ /* 0x000fe2000f8e9604 */
[----:B------:R-:W-:Y:S04]  /*2c50*/  IMAD.WIDE.U32 R4, R141, -0x326172a9, RZ ;  /* 0xcd9e8d578d047825 */ /* 0x000fe800078e00ff */
[----:B------:R-:W-:Y:S01]  /*2c60*/  FMUL.FTZ R0, R248, 1.4426950216293334961 ;  /* 0x3fb8aa3bf8007820 */ /* 0x000fe20000410000 */
[----:B------:R-:W-:Y:S01]  /*2c70*/  UIADD3 UR13, UR14, 0x32370b8f, URZ ;  /* 0x32370b8f0e0d7890 */ /* 0x000fe2000fffe03f */
[----:B------:R-:W-:Y:S01]  /*2c80*/  IMAD.WIDE.U32 R140, R140, -0x326172a9, RZ ;  /* 0xcd9e8d578c8c7825 */ /* 0x000fe200078e00ff */
[C---:B-1----:R-:W-:Y:S01]  /*2c90*/  LOP3.LUT R8, R5.reuse, UR11, R246, 0x96, !PT ;  /* 0x0000000b05087c12 */ /* 0x042fe2000f8e96f6 */
[----:B------:R-:W-:Y:S01]  /*2ca0*/  MUFU.EX2 R224, R12 ;  /* 0x0000000c00e07308 */ /* 0x000fe20000000800 */
[----:B------:R-:W-:Y:S01]  /*2cb0*/  LOP3.LUT R144, R5, UR11, R244, 0x96, !PT ;  /* 0x0000000b05907c12 */ /* 0x000fe2000f8e96f4 */
[----:B------:R-:W-:Y:S01]  /*2cc0*/  IMAD.WIDE.U32 R152, R152, -0x326172a9, RZ ;  /* 0xcd9e8d5798987825 */ /* 0x000fe200078e00ff */
[--C-:B------:R-:W-:Y:S02]  /*2cd0*/  LOP3.LUT R146, R141, UR12, R4.reuse, 0x96, !PT ;  /* 0x0000000c8d927c12 */ /* 0x100fe4000f8e9604 */
[----:B------:R-:W-:Y:S01]  /*2ce0*/  FSEL R0, R0, RZ, P0 ;  /* 0x000000ff00007208 */ /* 0x000fe20000000000 */
[----:B------:R-:W-:Y:S01]  /*2cf0*/  IMAD.WIDE.U32 R134, R134, -0x326172a9, RZ ;  /* 0xcd9e8d5786867825 */ /* 0x000fe200078e00ff */
[----:B------:R-:W-:Y:S03]  /*2d00*/  LOP3.LUT R150, R153, UR12, R4, 0x96, !PT ;  /* 0x0000000c99967c12 */ /* 0x000fe6000f8e9604 */
[----:B------:R-:W-:Y:S01]  /*2d10*/  MUFU.EX2 R223, R13 ;  /* 0x0000000d00df7308 */ /* 0x000fe20000000800 */
[----:B------:R-:W-:Y:S04]  /*2d20*/  IMAD.WIDE.U32 R4, R6, -0x326172a9, RZ ;  /* 0xcd9e8d5706047825 */ /* 0x000fe800078e00ff */
[--C-:B------:R-:W-:Y:S01]  /*2d30*/  FFMA.FTZ R10, R10, UR7, -R0.reuse ;  /* 0x000000070a0a7c23 */ /* 0x100fe20008010800 */
[----:B------:R-:W-:Y:S01]  /*2d40*/  FFMA.FTZ R11, R11, UR7, -R0 ;  /* 0x000000070b0b7c23 */ /* 0x000fe20008010800 */
[----:B------:R-:W-:Y:S01]  /*2d50*/  IMAD.WIDE.U32 R142, R142, -0x326172a9, RZ ;  /* 0xcd9e8d578e8e7825 */ /* 0x000fe200078e00ff */
[----:B------:R-:W-:Y:S02]  /*2d60*/  LOP3.LUT R141, R5, UR11, R246, 0x96, !PT ;  /* 0x0000000b058d7c12 */ /* 0x000fe4000f8e96f6 */
[----:B------:R-:W-:Y:S01]  /*2d70*/  MUFU.EX2 R230, R10 ;  /* 0x0000000a00e67308 */ /* 0x000fe20000000800 */
[----:B------:R-:W-:Y:S01]  /*2d80*/  LOP3.LUT R145, R135, UR12, R4, 0x96, !PT ;  /* 0x0000000c87917c12 */ /* 0x000fe2000f8e9604 */
[----:B------:R-:W-:Y:S01]  /*2d90*/  FFMA.FTZ R14, R14, UR7, -R0 ;  /* 0x000000070e0e7c23 */ /* 0x000fe20008010800 */
[----:B------:R-:W-:Y:S01]  /*2da0*/  LOP3.LUT R148, R5, UR11, R244, 0x96, !PT ;  /* 0x0000000b05947c12 */ /* 0x000fe2000f8e96f4 */
[----:B------:R-:W-:Y:S01]  /*2db0*/  FFMA.FTZ R15, R15, UR7, -R0 ;  /* 0x000000070f0f7c23 */ /* 0x000fe20008010800 */
[----:B------:R-:W-:Y:S01]  /*2dc0*/  LOP3.LUT R154, R143, UR12, R4, 0x96, !PT ;  /* 0x0000000c8f9a7c12 */ /* 0x000fe2000f8e9604 */
[----:B------:R-:W-:Y:S01]  /*2dd0*/  UIADD3 UR11, UR14, -0x126145ec, URZ ;  /* 0xed9eba140e0b7890 */ /* 0x000fe2000fffe03f */
[----:B--2---:R-:W1:Y:S03]  /*2de0*/  LDSM.16.M88.4 R4, [R189+0x800] ;  /* 0x00080000bd04783b */ /* 0x004e660000000200 */
[----:B------:R2:W-:Y:S01]  /*2df0*/  MUFU.EX2 R229, R11 ;  /* 0x0000000b00e57308 */ /* 0x0005e20000000800 */
[----:B------:R-:W-:Y:S01]  /*2e00*/  IMAD.WIDE.U32 R150, R150, -0x2daee0ad, RZ ;  /* 0xd2511f5396967825 */ /* 0x000fe200078e00ff */
[----:B------:R-:W-:Y:S03]  /*2e10*/  UIADD3 UR12, UR15, 0x78dde6e4, URZ ;  /* 0x78dde6e40f0c7890 */ /* 0x000fe6000fffe03f */
[----:B---3--:R-:W-:Y:S05]  /*2e20*/  IMAD.WIDE.U32 R8, R8, -0x2daee0ad, RZ ;  /* 0xd2511f5308087825 */ /* 0x008fea00078e00ff */
[----:B------:R3:W-:Y:S01]  /*2e30*/  MUFU.EX2 R228, R14 ;  /* 0x0000000e00e47308 */ /* 0x0007e20000000800 */
[----:B------:R-:W-:Y:S01]  /*2e40*/  IMAD.WIDE.U32 R146, R146, -0x2daee0ad, RZ ;  /* 0xd2511f5392927825 */ /* 0x000fe200078e00ff */
[----:B------:R-:W-:Y:S02]  /*2e50*/  LOP3.LUT R149, R151, UR11, R8, 0x96, !PT ;  /* 0x0000000b97957c12 */ /* 0x000fe4000f8e9608 */
[----:B------:R-:W-:Y:S01]  /*2e60*/  LOP3.LUT R143, R9, UR13, R156, 0x96, !PT ;  /* 0x0000000d098f7c12 */ /* 0x000fe2000f8e969c */
[----:B------:R-:W-:Y:S05]  /*2e70*/  IMAD.WIDE.U32 R154, R154, -0x2daee0ad, RZ ;  /* 0xd2511f539a9a7825 */ /* 0x000fea00078e00ff */
[----:B------:R-:W-:Y:S01]  /*2e80*/  MUFU.EX2 R226, R15 ;  /* 0x0000000f00e27308 */ /* 0x000fe20000000800 */
[----:B--2---:R-:W-:Y:S04]  /*2e90*/  IMAD.WIDE.U32 R10, R144, -0x2daee0ad, RZ ;  /* 0xd2511f53900a7825 */ /* 0x004fe800078e00ff */
[----:B------:R-:W-:Y:S01]  /*2ea0*/  IMAD.WIDE.U32 R144, R145, -0x2daee0ad, RZ ;  /* 0xd2511f5391907825 */ /* 0x000fe200078e00ff */
[----:B------:R-:W-:Y:S02]  /*2eb0*/  LOP3.LUT R151, R11, UR13, R158, 0x96, !PT ;  /* 0x0000000d0b977c12 */ /* 0x000fe4000f8e969e */
[----:B------:R-:W-:Y:S01]  /*2ec0*/  LOP3.LUT R135, R147, UR11, R10, 0x96, !PT ;  /* 0x0000000b93877c12 */ /* 0x000fe2000f8e960a */
[----:B------:R-:W-:Y:S01]  /*2ed0*/  IMAD.WIDE.U32 R10, R141, -0x2daee0ad, RZ ;  /* 0xd2511f538d0a7825 */ /* 0x000fe200078e00ff */
[----:B------:R-:W-:Y:S03]  /*2ee0*/  MUFU.EX2 R204, R16 ;  /* 0x0000001000cc7308 */ /* 0x000fe60000000800 */
[----:B------:R-:W-:Y:S01]  /*2ef0*/  IMAD.WIDE.U32 R8, R148, -0x2daee0ad, RZ ;  /* 0xd2511f5394087825 */ /* 0x000fe200078e00ff */
[----:B------:R-:W-:Y:S02]  /*2f00*/  LOP3.LUT R141, R145, UR11, R10, 0x96, !PT ;  /* 0x0000000b918d7c12 */ /* 0x000fe4000f8e960a */
[----:B------:R-:W-:Y:S01]  /*2f10*/  LOP3.LUT R12, R11, UR13, R160, 0x96, !PT ;  /* 0x0000000d0b0c7c12 */ /* 0x000fe2000f8e96a0 */
[----:B------:R-:W-:Y:S01]  /*2f20*/  IMAD.WIDE.U32 R148, R149, -0x326172a9, RZ ;  /* 0xcd9e8d5795947825 */ /* 0x000fe200078e00ff */
[----:B------:R-:W-:Y:S02]  /*2f30*/  LOP3.LUT R156, R155, UR11, R8, 0x96, !PT ;  /* 0x0000000b9b9c7c12 */ /* 0x000fe4000f8e9608 */
[----:B------:R2:W-:Y:S01]  /*2f40*/  MUFU.EX2 R203, R17 ;  /* 0x0000001100cb7308 */ /* 0x0005e20000000800 */
[----:B------:R-:W-:Y:S01]  /*2f50*/  LOP3.LUT R13, R9, UR13, R162, 0x96, !PT ;  /* 0x0000000d090d7c12 */ /* 0x000fe2000f8e96a2 */
[----:B------:R-:W-:Y:S01]  /*2f60*/  UIADD3 UR11, UR15, 0x1715609d, URZ ;  /* 0x1715609d0f0b7890 */ /* 0x000fe2000fffe03f */
[----:B------:R-:W-:Y:S01]  /*2f70*/  IMAD.WIDE.U32 R10, R143, -0x326172a9, RZ ;  /* 0xcd9e8d578f0a7825 */ /* 0x000fe200078e00ff */
[-C--:B-1----:R-:W-:Y:S01]  /*2f80*/  HMMA.16816.F32.BF16 R20, R176, R4.reuse, R20 ;  /* 0x00000004b014723c */ /* 0x082fe20000041814 */
[----:B------:R-:W-:Y:S02]  /*2f90*/  UIADD3 UR13, UR14, 0x646e171e, URZ ;  /* 0x646e171e0e0d7890 */ /* 0x000fe4000fffe03f */
[----:B------:R-:W-:Y:S01]  /*2fa0*/  IMAD.WIDE.U32 R8, R151, -0x326172a9, RZ ;  /* 0xcd9e8d5797087825 */ /* 0x000fe200078e00ff */
[----:B---3--:R-:W-:Y:S02]  /*2fb0*/  LOP3.LUT R14, R11, UR12, R152, 0x96, !PT ;  /* 0x0000000c0b0e7c12 */ /* 0x008fe4000f8e9698 */
[----:B------:R-:W-:Y:S01]  /*2fc0*/  MUFU.EX2 R214, R18 ;  /* 0x0000001200d67308 */ /* 0x000fe20000000800 */
[----:B------:R-:W-:Y:S01]  /*2fd0*/  LOP3.LUT R145, R149, UR11, R10, 0x96, !PT ;  /* 0x0000000b95917c12 */ /* 0x000fe2000f8e960a */
[C---:B------:R-:W-:Y:S04]  /*2fe0*/  HMMA.16816.F32.BF16 R24, R136.reuse, R4, R24 ;  /* 0x000000048818723c */ /* 0x040fe80000041818 */
[----:B------:R-:W-:Y:S01]  /*2ff0*/  LOP3.LUT R143, R9, UR12, R140, 0x96, !PT ;  /* 0x0000000c098f7c12 */ /* 0x000fe2000f8e968c */
[----:B------:R-:W-:Y:S01]  /*3000*/  IMAD.WIDE.U32 R10, R12, -0x326172a9, RZ ;  /* 0xcd9e8d570c0a7825 */ /* 0x000fe200078e00ff */
[-C--:B------:R-:W-:Y:S02]  /*3010*/  HMMA.16816.F32.BF16 R28, R136, R6.reuse, R28 ;  /* 0x00000006881c723c */ /* 0x080fe4000004181c */
[----:B------:R-:W-:Y:S03]  /*3020*/  MUFU.EX2 R213, R19 ;  /* 0x0000001300d57308 */ /* 0x000fe60000000800 */
[----:B------:R-:W-:Y:S01]  /*3030*/  LOP3.LUT R147, R11, UR12, R134, 0x96, !PT ;  /* 0x0000000c0b937c12 */ /* 0x000fe2000f8e9686 */
[----:B------:R-:W-:Y:S01]  /*3040*/  IMAD.WIDE.U32 R12, R13, -0x326172a9, RZ ;  /* 0xcd9e8d570d0c7825 */ /* 0x000fe200078e00ff */
[C---:B------:R-:W-:Y:S04]  /*3050*/  HMMA.16816.F32.BF16 R32, R176.reuse, R6, R32 ;  /* 0x00000006b020723c */ /* 0x040fe80000041820 */
[----:B------:R-:W-:Y:S01]  /*3060*/  LOP3.LUT R142, R13, UR12, R142, 0x96, !PT ;  /* 0x0000000c0d8e7c12 */ /* 0x000fe2000f8e968e */
[----:B------:R-:W-:Y:S01]  /*3070*/  IMAD.WIDE.U32 R152, R135, -0x326172a9, RZ ;  /* 0xcd9e8d5787987825 */ /* 0x000fe200078e00ff */
[----:B------:R-:W-:Y:S05]  /*3080*/  UIADD3 UR12, UR14, -0x56f99767, URZ ;  /* 0xa90668990e0c7890 */ /* 0x000fea000fffe03f */
[--C-:B------:R-:W-:Y:S01]  /*3090*/  FFMA.FTZ R20, R20, UR7, -R133.reuse ;  /* 0x0000000714147c23 */ /* 0x100fe20008010885 */
[----:B------:R-:W-:Y:S01]  /*30a0*/  LOP3.LUT R135, R153, UR11, R8, 0x96, !PT ;  /* 0x0000000b99877c12 */ /* 0x000fe2000f8e9608 */
[----:B------:R-:W-:Y:S04]  /*30b0*/  IMAD.WIDE.U32 R140, R141, -0x326172a9, RZ ;  /* 0xcd9e8d578d8c7825 */ /* 0x000fe800078e00ff */
[----:B------:R-:W-:Y:S01]  /*30c0*/  FFMA.FTZ R21, R21, UR7, -R133 ;  /* 0x0000000715157c23 */ /* 0x000fe20008010885 */
[----:B------:R-:W-:Y:S01]  /*30d0*/  MUFU.EX2 R200, R20 ;  /* 0x0000001400c87308 */ /* 0x000fe20000000800 */
[----:B------:R-:W-:Y:S01]  /*30e0*/  FFMA.FTZ R22, R22, UR7, -R132 ;  /* 0x0000000716167c23 */ /* 0x000fe20008010884 */
[----:B--2---:R-:W-:Y:S01]  /*30f0*/  IMAD.WIDE.U32 R16, R143, -0x2daee0ad, RZ ;  /* 0xd2511f538f107825 */ /* 0x004fe200078e00ff */
[----:B------:R-:W-:Y:S03]  /*3100*/  LOP3.LUT R134, R141, UR11, R10, 0x96, !PT ;  /* 0x0000000b8d867c12 */ /* 0x000fe6000f8e960a */
[----:B------:R-:W-:Y:S01]  /*3110*/  FFMA.FTZ R23, R23, UR7, -R132 ;  /* 0x0000000717177c23 */ /* 0x000fe20008010884 */
[----:B------:R-:W-:Y:S01]  /*3120*/  IMAD.WIDE.U32 R14, R14, -0x2daee0ad, RZ ;  /* 0xd2511f530e0e7825 */ /* 0x000fe200078e00ff */
[----:B------:R-:W-:Y:S02]  /*3130*/  LOP3.LUT R146, R17, UR12, R146, 0x96, !PT ;  /* 0x0000000c11927c12 */ /* 0x000fe4000f8e9692 */
[----:B------:R1:W-:Y:S01]  /*3140*/  MUFU.EX2 R198, R21 ;  /* 0x0000001500c67308 */ /* 0x0003e20000000800 */
[----:B------:R-:W-:Y:S01]  /*3150*/  FFMA.FTZ R24, R24, UR7, -R3 ;  /* 0x0000000718187c23 */ /* 0x000fe20008010803 */
[----:B------:R-:W-:Y:S01]  /*3160*/  IMAD.WIDE.U32 R8, R145, -0x2daee0ad, RZ ;  /* 0xd2511f5391087825 */ /* 0x000fe200078e00ff */
[----:B------:R-:W-:Y:S03]  /*3170*/  LOP3.LUT R150, R15, UR12, R150, 0x96, !PT ;  /* 0x0000000c0f967c12 */ /* 0x000fe6000f8e9696 */
[--C-:B------:R-:W-:Y:S01]  /*3180*/  FFMA.FTZ R33, R33, UR7, -R133.reuse ;  /* 0x0000000721217c23 */ /* 0x100fe20008010885 */
[----:B------:R-:W-:Y:S01]  /*3190*/  IMAD.WIDE.U32 R156, R156, -0x326172a9, RZ ;  /* 0xcd9e8d579c9c7825 */ /* 0x000fe200078e00ff */
[----:B------:R-:W-:Y:S02]  /*31a0*/  LOP3.LUT R14, R9, UR13, R14, 0x96, !PT ;  /* 0x0000000d090e7c12 */ /* 0x000fe4000f8e960e */
[----:B------:R-:W-:Y:S01]  /*31b0*/  MUFU.EX2 R210, R22 ;  /* 0x0000001600d27308 */ /* 0x000fe20000000800 */
[----:B------:R-:W-:Y:S01]  /*31c0*/  SHF.R.U32.HI R149, RZ, 0x10, R8 ;  /* 0x00000010ff957819 */ /* 0x000fe20000011608 */
[----:B------:R-:W-:Y:S01]  /*31d0*/  IMAD.WIDE.U32 R10, R135, -0x2daee0ad, RZ ;  /* 0xd2511f53870a7825 */ /* 0x000fe200078e00ff */
[----:B------:R-:W-:Y:S02]  /*31e0*/  LOP3.LUT R17, R8, 0xff, RZ, 0xc0, !PT ;  /* 0x000000ff08117812 */ /* 0x000fe400078ec0ff */
[----:B------:R-:W-:Y:S01]  /*31f0*/  LOP3.LUT R141, R157, UR11, R12, 0x96, !PT ;  /* 0x0000000b9d8d7c12 */ /* 0x000fe2000f8e960c */
[----:B------:R-:W-:Y:S01]  /*3200*/  FFMA.FTZ R35, R35, UR7, -R132 ;  /* 0x0000000723237c23 */ /* 0x000fe20008010884 */
[----:B------:R-:W-:Y:S03]  /*3210*/  SHF.R.U32.HI R15, RZ, 0x18, R8 ;  /* 0x00000018ff0f7819 */ /* 0x000fe60000011608 */
[----:B------:R-:W-:Y:S01]  /*3220*/  MUFU.EX2 R171, R33 ;  /* 0x0000002100ab7308 */ /* 0x000fe20000000800 */
[----:B------:R-:W-:Y:S01]  /*3230*/  LOP3.LUT R12, R10, 0xff, RZ, 0xc0, !PT ;  /* 0x000000ff0a0c7812 */ /* 0x000fe200078ec0ff */
[----:B------:R-:W-:Y:S01]  /*3240*/  FFMA.FTZ R32, R32, UR7, -R133 ;  /* 0x0000000720207c23 */ /* 0x000fe20008010885 */
[----:B------:R-:W-:Y:S01]  /*3250*/  LOP3.LUT R151, R8, 0xffff, RZ, 0xc0, !PT ;  /* 0x0000ffff08977812 */ /* 0x000fe200078ec0ff */
[----:B------:R-:W-:Y:S01]  /*3260*/  IMAD.WIDE.U32 R8, R147, -0x2daee0ad, RZ ;  /* 0xd2511f5393087825 */ /* 0x000fe200078e00ff */
[--C-:B------:R-:W-:Y:S01]  /*3270*/  SHF.R.U32.HI R145, RZ, 0x18, R10.reuse ;  /* 0x00000018ff917819 */ /* 0x100fe2000001160a */
[----:B------:R-:W-:Y:S01]  /*3280*/  UIADD3 UR11, UR15, -0x4ab325aa, URZ ;  /* 0xb54cda560f0b7890 */ /* 0x000fe2000fffe03f */
[----:B------:R-:W-:Y:S01]  /*3290*/  ISETP.LE.U32.AND P0, PT, R15, UR8, PT ;  /* 0x000000080f007c0c */ /* 0x000fe2000bf03070 */
[----:B------:R-:W-:Y:S01]  /*32a0*/  IMAD.WIDE.U32 R4, R134, -0x2daee0ad, RZ ;  /* 0xd2511f5386047825 */ /* 0x000fe200078e00ff */
[----:B------:R-:W-:Y:S01]  /*32b0*/  SHF.R.U32.HI R147, RZ, 0x10, R10 ;  /* 0x00000010ff937819 */ /* 0x000fe2000001160a */
[----:B------:R-:W2:Y:S01]  /*32c0*/  MUFU.EX2 R175, R35 ;  /* 0x0000002300af7308 */ /* 0x000ea20000000800 */
[----:B------:R-:W-:Y:S01]  /*32d0*/  LOP3.LUT R144, R9, UR12, R144, 0x96, !PT ;  /* 0x0000000c09907c12 */ /* 0x000fe2000f8e9690 */
[----:B------:R-:W-:Y:S01]  /*32e0*/  FFMA.FTZ R34, R34, UR7, -R132 ;  /* 0x0000000722227c23 */ /* 0x000fe20008010884 */
[----:B------:R-:W-:Y:S01]  /*32f0*/  LOP3.LUT R134, R4, 0xffff, RZ, 0xc0, !PT ;  /* 0x0000ffff04867812 */ /* 0x000fe200078ec0ff */
[--C-:B------:R-:W-:Y:S01]  /*3300*/  FFMA.FTZ R25, R25, UR7, -R3.reuse ;  /* 0x0000000719197c23 */ /* 0x100fe20008010803 */
[----:B------:R-:W-:Y:S01]  /*3310*/  LOP3.LUT R13, R5, UR13, R8, 0x96, !PT ;  /* 0x0000000d050d7c12 */ /* 0x000fe2000f8e9608 */
[----:B------:R-:W-:Y:S01]  /*3320*/  IMAD.WIDE.U32 R8, R142, -0x2daee0ad, RZ ;  /* 0xd2511f538e087825 */ /* 0x000fe200078e00ff */
[----:B------:R-:W-:Y:S03]  /*3330*/  LOP3.LUT R135, R4, 0xff, RZ, 0xc0, !PT ;  /* 0x000000ff04877812 */ /* 0x000fe600078ec0ff */
[----:B------:R-:W3:Y:S01]  /*3340*/  MUFU.EX2 R172, R32 ;  /* 0x0000002000ac7308 */ /* 0x000ee20000000800 */
[----:B------:R-:W-:Y:S01]  /*3350*/  SHF.R.U32.HI R142, RZ, 0x18, R4 ;  /* 0x00000018ff8e7819 */ /* 0x000fe20000011604 */
[----:B------:R-:W-:Y:S01]  /*3360*/  FFMA.FTZ R27, R27, UR7, -R0 ;  /* 0x000000071b1b7c23 */ /* 0x000fe20008010800 */
[----:B------:R-:W-:Y:S01]  /*3370*/  SHF.R.U32.HI R143, RZ, 0x10, R4 ;  /* 0x00000010ff8f7819 */ /* 0x000fe20000011604 */
[----:B------:R-:W-:Y:S01]  /*3380*/  IMAD.WIDE.U32 R4, R141, -0x2daee0ad, RZ ;  /* 0xd2511f538d047825 */ /* 0x000fe200078e00ff */
[----:B------:R-:W-:Y:S02]  /*3390*/  LOP3.LUT R154, R9, UR12, R154, 0x96, !PT ;  /* 0x0000000c099a7c12 */ /* 0x000fe4000f8e969a */
[----:B------:R-:W-:Y:S03]  /*33a0*/  LOP3.LUT R162, R10, 0xffff, RZ, 0xc0, !PT ;  /* 0x0000ffff0aa27812 */ /* 0x000fe600078ec0ff */
[----:B------:R4:W4:Y:S01]  /*33b0*/  MUFU.EX2 R209, R23 ;  /* 0x0000001700d17308 */ /* 0x0009220000000800 */
[----:B------:R-:W-:Y:S01]  /*33c0*/  LOP3.LUT R15, R5, UR13, R8, 0x96, !PT ;  /* 0x0000000d050f7c12 */ /* 0x000fe2000f8e9608 */
[----:B------:R-:W-:Y:S01]  /*33d0*/  IMAD.WIDE.U32 R8, R150, -0x326172a9, RZ ;  /* 0xcd9e8d5796087825 */ /* 0x000fe200078e00ff */
[----:B------:R-:W-:Y:S02]  /*33e0*/  LOP3.LUT R141, R4, 0xff, RZ, 0xc0, !PT ;  /* 0x000000ff048d7812 */ /* 0x000fe400078ec0ff */
[----:B------:R-:W-:Y:S01]  /*33f0*/  SHF.R.U32.HI R153, RZ, 0x18, R4 ;  /* 0x00000018ff997819 */ /* 0x000fe20000011604 */
[--C-:B------:R-:W-:Y:S01]  /*3400*/  FFMA.FTZ R28, R28, UR7, -R3.reuse ;  /* 0x000000071c1c7c23 */ /* 0x100fe20008010803 */
[----:B------:R-:W-:Y:S03]  /*3410*/  LOP3.LUT R10, R9, UR11, R148, 0x96, !PT ;  /* 0x0000000b090a7c12 */ /* 0x000fe6000f8e9694 */
[----:B------:R4:W4:Y:S01]  /*3420*/  MUFU.EX2 R216, R24 ;  /* 0x0000001800d87308 */ /* 0x0009220000000800 */
[----:B------:R-:W-:Y:S01]  /*3430*/  SHF.R.U32.HI R161, RZ, 0x10, R4 ;  /* 0x00000010ffa17819 */ /* 0x000fe20000011604 */
[----:B------:R-:W-:Y:S01]  /*3440*/  IMAD.U32 R148, RZ, RZ, UR10 ;  /* 0x0000000aff947e24 */ /* 0x000fe2000f8e00ff */
[----:B------:R-:W-:Y:S01]  /*3450*/  ISETP.LE.U32.AND P2, PT, R17, UR8, PT ;  /* 0x0000000811007c0c */ /* 0x000fe2000bf43070 */
[----:B------:R-:W-:Y:S01]  /*3460*/  FFMA.FTZ R29, R29, UR7, -R3 ;  /* 0x000000071d1d7c23 */ /* 0x000fe20008010803 */
[----:B------:R-:W-:Y:S01]  /*3470*/  LOP3.LUT R158, R4, 0xffff, RZ, 0xc0, !PT ;  /* 0x0000ffff049e7812 */ /* 0x000fe200078ec0ff */
[----:B------:R-:W-:Y:S01]  /*3480*/  IMAD.WIDE.U32 R4, R144, -0x326172a9, RZ ;  /* 0xcd9e8d5790047825 */ /* 0x000fe200078e00ff */
[----:B------:R-:W-:Y:S03]  /*3490*/  ISETP.LE.U32.AND P1, PT, R12, UR8, PT ;  /* 0x000000080c007c0c */ /* 0x000fe6000bf23070 */
[----:B------:R-:W-:Y:S01]  /*34a0*/  MUFU.EX2 R180, R34 ;  /* 0x0000002200b47308 */ /* 0x000fe20000000800 */
[----:B-1----:R-:W-:Y:S01]  /*34b0*/  LOP3.LUT R21, R8, 0xffff, RZ, 0xc0, !PT ;  /* 0x0000ffff08157812 */ /* 0x002fe200078ec0ff */
[--C-:B------:R-:W-:Y:S01]  /*34c0*/  FFMA.FTZ R31, R31, UR7, -R0.reuse ;  /* 0x000000071f1f7c23 */ /* 0x100fe20008010800 */
[----:B------:R-:W-:Y:S01]  /*34d0*/  LOP3.LUT R17, R4, 0xffff, RZ, 0xc0, !PT ;  /* 0x0000ffff04117812 */ /* 0x000fe200078ec0ff */
[----:B------:R-:W-:Y:S01]  /*34e0*/  FFMA.FTZ R30, R30, UR7, -R0 ;  /* 0x000000071e1e7c23 */ /* 0x000fe20008010800 */
[----:B------:R-:W-:Y:S01]  /*34f0*/  LOP3.LUT R18, R4, 0xff, RZ, 0xc0, !PT ;  /* 0x000000ff04127812 */ /* 0x000fe200078ec0ff */
[----:B--2---:R-:W-:Y:S01]  /*3500*/  @!P0 FADD.FTZ R175, -R175, -RZ ;  /* 0x800000ffafaf8221 */ /* 0x004fe20000010100 */
[--C-:B------:R-:W-:Y:S01]  /*3510*/  SHF.R.U32.HI R19, RZ, 0x10, R4.reuse ;  /* 0x00000010ff137819 */ /* 0x100fe20000011604 */
[----:B---3--:R-:W-:Y:S01]  /*3520*/  @!P2 FADD.FTZ R172, -R172, -RZ ;  /* 0x800000ffacaca221 */ /* 0x008fe20000010100 */
[----:B------:R-:W-:Y:S01]  /*3530*/  SHF.R.U32.HI R20, RZ, 0x18, R4 ;  /* 0x00000018ff147819 */ /* 0x000fe20000011604 */
[----:B------:R-:W-:Y:S01]  /*3540*/  FFMA.FTZ R26, R26, UR7, -R0 ;  /* 0x000000071a1a7c23 */ /* 0x000fe20008010800 */
[----:B------:R-:W-:Y:S01]  /*3550*/  LOP3.LUT R4, R10, 0xffff, RZ, 0xc0, !PT ;  /* 0x0000ffff0a047812 */ /* 0x000fe200078ec0ff */
[----:B------:R-:W1:Y:S01]  /*3560*/  MUFU.EX2 R215, R25 ;  /* 0x0000001900d77308 */ /* 0x000e620000000800 */
[----:B------:R-:W-:Y:S02]  /*3570*/  LOP3.LUT R22, R8, 0xff, RZ, 0xc0, !PT ;  /* 0x000000ff08167812 */ /* 0x000fe400078ec0ff */
[--C-:B----4-:R-:W-:Y:S02]  /*3580*/  SHF.R.U32.HI R23, RZ, 0x10, R8.reuse ;  /* 0x00000010ff177819 */ /* 0x110fe40000011608 */
[----:B------:R-:W-:Y:S02]  /*3590*/  SHF.R.U32.HI R24, RZ, 0x18, R8 ;  /* 0x00000018ff187819 */ /* 0x000fe40000011608 */
[----:B------:R-:W-:Y:S03]  /*35a0*/  LOP3.LUT R12, R5, UR11, R140, 0x96, !PT ;  /* 0x0000000b050c7c12 */ /* 0x000fe6000f8e968c */
[----:B------:R-:W-:Y:S01]  /*35b0*/  MUFU.EX2 R219, R27 ;  /* 0x0000001b00db7308 */ /* 0x000fe20000000800 */
[----:B------:R-:W-:Y:S02]  /*35c0*/  LOP3.LUT R8, R10, 0xff, RZ, 0xc0, !PT ;  /* 0x000000ff0a087812 */ /* 0x000fe400078ec0ff */
[----:B------:R-:W-:Y:S02]  /*35d0*/  SHF.R.U32.HI R5, RZ, 0x18, R10 ;  /* 0x00000018ff057819 */ /* 0x000fe4000001160a */
[----:B------:R-:W-:Y:S02]  /*35e0*/  SHF.R.U32.HI R4, RZ, 0x8, R4 ;  /* 0x00000008ff047819 */ /* 0x000fe40000011604 */
[----:B------:R-:W-:Y:S03]  /*35f0*/  SHF.R.U32.HI R10, RZ, 0x10, R10 ;  /* 0x00000010ff0a7819 */ /* 0x000fe6000001160a */
[----:B------:R-:W2:Y:S01]  /*3600*/  MUFU.EX2 R212, R28 ;  /* 0x0000001c00d47308 */ /* 0x000ea20000000800 */
[----:B------:R-:W-:Y:S02]  /*3610*/  ISETP.LE.U32.AND P6, PT, R8, UR8, PT ;  /* 0x0000000808007c0c */ /* 0x000fe4000bfc3070 */
[----:B------:R-:W-:Y:S02]  /*3620*/  ISETP.LE.U32.AND P4, PT, R5, UR8, PT ;  /* 0x0000000805007c0c */ /* 0x000fe4000bf83070 */
[----:B------:R-:W-:Y:S02]  /*3630*/  LOP3.LUT R5, R4, 0xffff, RZ, 0xc0, !PT ;  /* 0x0000ffff04057812 */ /* 0x000fe400078ec0ff */
[----:B------:R-:W-:Y:S03]  /*3640*/  LOP3.LUT R4, R10, 0xff, RZ, 0xc0, !PT ;  /* 0x000000ff0a047812 */ /* 0x000fe600078ec0ff */
[----:B------:R-:W3:Y:S01]  /*3650*/  MUFU.EX2 R211, R29 ;  /* 0x0000001d00d37308 */ /* 0x000ee20000000800 */
[----:B------:R-:W-:Y:S02]  /*3660*/  ISETP.LE.U32.AND P5, PT, R5, UR8, PT ;  /* 0x0000000805007c0c */ /* 0x000fe4000bfa3070 */
[----:B------:R-:W-:Y:S02]  /*3670*/  ISETP.LE.U32.AND P3, PT, R4, UR8, PT ;  /* 0x0000000804007c0c */ /* 0x000fe4000bf63070 */
[----:B------:R-:W-:Y:S01]  /*3680*/  LOP3.LUT R4, R12, 0xffff, RZ, 0xc0, !PT ;  /* 0x0000ffff0c047812 */ /* 0x000fe200078ec0ff */
[----:B------:R-:W-:Y:S01]  /*3690*/  @!P6 FADD.FTZ R208, -R208, -RZ ;  /* 0x800000ffd0d0e221 */ /* 0x000fe20000010100 */
[----:B------:R-:W-:Y:S01]  /*36a0*/  LOP3.LUT R5, R12, 0xff, RZ, 0xc0, !PT ;  /* 0x000000ff0c057812 */ /* 0x000fe200078ec0ff */
[----:B------:R-:W-:Y:S01]  /*36b0*/  @!P4 FADD.FTZ R221, -R221, -RZ ;  /* 0x800000ffddddc221 */ /* 0x000fe20000010100 */
[----:B------:R-:W-:Y:S01]  /*36c0*/  SHF.R.U32.HI R4, RZ, 0x8, R4 ;  /* 0x00000008ff047819 */ /* 0x000fe20000011604 */
[----:B------:R-:W4:Y:S01]  /*36d0*/  MUFU.EX2 R217, R31 ;  /* 0x0000001f00d97308 */ /* 0x000f220000000800 */
[----:B------:R-:W-:Y:S02]  /*36e0*/  ISETP.LE.U32.AND P6, PT, R5, UR8, PT ;  /* 0x0000000805007c0c */ /* 0x000fe4000bfc3070 */
[----:B------:R-:W-:Y:S01]  /*36f0*/  LOP3.LUT R4, R4, 0xffff, RZ, 0xc0, !PT ;  /* 0x0000ffff04047812 */ /* 0x000fe200078ec0ff */
[----:B------:R-:W-:Y:S01]  /*3700*/  @!P5 FADD.FTZ R207, -R207, -RZ ;  /* 0x800000ffcfcfd221 */ /* 0x000fe20000010100 */
[--C-:B------:R-:W-:Y:S01]  /*3710*/  SHF.R.U32.HI R5, RZ, 0x10, R12.reuse ;  /* 0x00000010ff057819 */ /* 0x100fe2000001160c */
[----:B------:R-:W-:Y:S01]  /*3720*/  @!P3 FADD.FTZ R222, -R222, -RZ ;  /* 0x800000ffdedeb221 */ /* 0x000fe20000010100 */
[----:B------:R-:W-:Y:S03]  /*3730*/  SHF.R.U32.HI R12, RZ, 0x18, R12 ;  /* 0x00000018ff0c7819 */ /* 0x000fe6000001160c */
[----:B------:R-:W4:Y:S01]  /*3740*/  MUFU.EX2 R218, R30 ;  /* 0x0000001e00da7308 */ /* 0x000f220000000800 */
[----:B------:R-:W-:Y:S02]  /*3750*/  ISETP.LE.U32.AND P5, PT, R4, UR8, PT ;  /* 0x0000000804007c0c */ /* 0x000fe4000bfa3070 */
[----:B------:R-:W-:Y:S02]  /*3760*/  LOP3.LUT R4, R5, 0xff, RZ, 0xc0, !PT ;  /* 0x000000ff05047812 */ /* 0x000fe400078ec0ff */
[----:B------:R-:W-:Y:S01]  /*3770*/  ISETP.LE.U32.AND P4, PT, R12, UR8, PT ;  /* 0x000000080c007c0c */ /* 0x000fe2000bf83070 */
[----:B------:R-:W-:Y:S01]  /*3780*/  @!P6 FADD.FTZ R227, -R227, -RZ ;  /* 0x800000ffe3e3e221 */ /* 0x000fe20000010100 */
[----:B------:R-:W-:Y:S03]  /*3790*/  ISETP.LE.U32.AND P3, PT, R4, UR8, PT ;  /* 0x0000000804007c0c */ /* 0x000fe6000bf63070 */
[----:B------:R-:W-:Y:S01]  /*37a0*/  MUFU.EX2 R220, R26 ;  /* 0x0000001a00dc7308 */ /* 0x000fe20000000800 */
[----:B------:R-:W-:Y:S02]  /*37b0*/  SHF.R.U32.HI R4, RZ, 0x8, R17 ;  /* 0x00000008ff047819 */ /* 0x000fe40000011611 */
[----:B------:R-:W-:Y:S02]  /*37c0*/  ISETP.LE.U32.AND P6, PT, R18, UR8, PT ;  /* 0x0000000812007c0c */ /* 0x000fe4000bfc3070 */
[----:B------:R-:W-:Y:S01]  /*37d0*/  LOP3.LUT R4, R4, 0xffff, RZ, 0xc0, !PT ;  /* 0x0000ffff04047812 */ /* 0x000fe200078ec0ff */
[----:B------:R-:W-:Y:S01]  /*37e0*/  @!P5 FADD.FTZ R225, -R225, -RZ ;  /* 0x800000ffe1e1d221 */ /* 0x000fe20000010100 */
        /* <DEDUP_REMOVED lines=10> */
[----:B------:R-:W-:Y:S01]  /*3890*/  LOP3.LUT R5, R23, 0xff, RZ, 0xc0, !PT ;  /* 0x000000ff17057812 */ /* 0x000fe200078ec0ff */
[----:B------:R-:W-:Y:S01]  /*38a0*/  @!P5 FADD.FTZ R223, -R223, -RZ ;  /* 0x800000ffdfdfd221 */ /* 0x000fe20000010100 */
[----:B------:R-:W-:Y:S01]  /*38b0*/  ISETP.LE.U32.AND P5, PT, R4, UR8, PT ;  /* 0x0000000804007c0c */ /* 0x000fe2000bfa3070 */
[----:B------:R-:W-:Y:S01]  /*38c0*/  @!P4 FADD.FTZ R226, -R226, -RZ ;  /* 0x800000ffe2e2c221 */ /* 0x000fe20000010100 */
[----:B------:R-:W-:Y:S01]  /*38d0*/  LOP3.LUT R16, R11, UR13, R16, 0x96, !PT ;  /* 0x0000000d0b107c12 */ /* 0x000fe2000f8e9610 */
[----:B------:R-:W-:Y:S01]  /*38e0*/  @!P3 FADD.FTZ R228, -R228, -RZ ;  /* 0x800000ffe4e4b221 */ /* 0x000fe20000010100 */
[----:B------:R-:W-:Y:S01]  /*38f0*/  LOP3.LUT R4, R14, 0xff, RZ, 0xc0, !PT ;  /* 0x000000ff0e047812 */ /* 0x000fe200078ec0ff */
[----:B------:R-:W1:Y:S01]  /*3900*/  LDSM.16.M88.4 R8, [R189+0x1000] ;  /* 0x00100000bd08783b */ /* 0x000e620000000200 */
[----:B------:R-:W-:Y:S01]  /*3910*/  ISETP.LE.U32.AND P4, PT, R5, UR8, PT ;  /* 0x0000000805007c0c */ /* 0x000fe2000bf83070 */
[----:B------:R-:W-:Y:S01]  /*3920*/  @!P6 FADD.FTZ R204, -R204, -RZ ;  /* 0x800000ffcccce221 */ /* 0x000fe20000010100 */
[----:B------:R-:W-:Y:S02]  /*3930*/  ISETP.LE.U32.AND P3, PT, R4, UR8, PT ;  /* 0x0000000804007c0c */ /* 0x000fe4000bf63070 */
[----:B------:R-:W-:Y:S02]  /*3940*/  LOP3.LUT R4, R14, 0xffff, RZ, 0xc0, !PT ;  /* 0x0000ffff0e047812 */ /* 0x000fe400078ec0ff */
[----:B------:R-:W-:Y:S01]  /*3950*/  ISETP.LE.U32.AND P6, PT, R24, UR8, PT ;  /* 0x0000000818007c0c */ /* 0x000fe2000bfc3070 */
[----:B------:R-:W-:Y:S01]  /*3960*/  @!P5 FADD.FTZ R203, -R203, -RZ ;  /* 0x800000ffcbcbd221 */ /* 0x000fe20000010100 */
[----:B------:R-:W-:Y:S02]  /*3970*/  SHF.R.U32.HI R5, RZ, 0x18, R14 ;  /* 0x00000018ff057819 */ /* 0x000fe4000001160e */
[----:B------:R-:W-:Y:S02]  /*3980*/  SHF.R.U32.HI R4, RZ, 0x8, R4 ;  /* 0x00000008ff047819 */ /* 0x000fe40000011604 */
[----:B------:R-:W-:Y:S01]  /*3990*/  ISETP.LE.U32.AND P5, PT, R5, UR8, PT ;  /* 0x0000000805007c0c */ /* 0x000fe2000bfa3070 */
[----:B------:R-:W-:Y:S01]  /*39a0*/  @!P4 FADD.FTZ R214, -R214, -RZ ;  /* 0x800000ffd6d6c221 */ /* 0x000fe20000010100 */
[----:B------:R-:W-:Y:S01]  /*39b0*/  LOP3.LUT R4, R4, 0xffff, RZ, 0xc0, !PT ;  /* 0x0000ffff04047812 */ /* 0x000fe200078ec0ff */
        /* <DEDUP_REMOVED lines=8> */
[----:B------:R-:W-:Y:S02]  /*3a40*/  LOP3.LUT R5, R13, 0xff, RZ, 0xc0, !PT ;  /* 0x000000ff0d057812 */ /* 0x000fe400078ec0ff */
[----:B------:R-:W-:Y:S02]  /*3a50*/  SHF.R.U32.HI R4, RZ, 0x8, R4 ;  /* 0x00000008ff047819 */ /* 0x000fe40000011604 */
[----:B------:R-:W-:Y:S01]  /*3a60*/  ISETP.LE.U32.AND P3, PT, R5, UR8, PT ;  /* 0x0000000805007c0c */ /* 0x000fe2000bf63070 */
[----:B------:R-:W-:Y:S01]  /*3a70*/  @!P4 FADD.FTZ R198, -R198, -RZ ;  /* 0x800000ffc6c6c221 */ /* 0x000fe20000010100 */
[----:B------:R-:W-:Y:S02]  /*3a80*/  LOP3.LUT R4, R4, 0xffff, RZ, 0xc0, !PT ;  /* 0x0000ffff04047812 */ /* 0x000fe400078ec0ff */
[--C-:B------:R-:W-:Y:S02]  /*3a90*/  SHF.R.U32.HI R5, RZ, 0x10, R13.reuse ;  /* 0x00000010ff057819 */ /* 0x100fe4000001160d */
[----:B------:R-:W-:Y:S01]  /*3aa0*/  ISETP.LE.U32.AND P4, PT, R4, UR8, PT ;  /* 0x0000000804007c0c */ /* 0x000fe2000bf83070 */
[----:B------:R-:W-:Y:S01]  /*3ab0*/  @!P6 FADD.FTZ R210, -R210, -RZ ;  /* 0x800000ffd2d2e221 */ /* 0x000fe20000010100 */
[----:B------:R-:W-:Y:S01]  /*3ac0*/  LOP3.LUT R4, R5, 0xff, RZ, 0xc0, !PT ;  /* 0x000000ff05047812 */ /* 0x000fe200078ec0ff */
[-C--:B-1----:R-:W-:Y:S03]  /*3ad0*/  HMMA.16816.F32.BF16 R36, R176, R8.reuse, R36 ;  /* 0x00000008b024723c */ /* 0x082fe60000041824 */
[----:B------:R-:W-:Y:S01]  /*3ae0*/  ISETP.LE.U32.AND P6, PT, R4, UR8, PT ;  /* 0x0000000804007c0c */ /* 0x000fe2000bfc3070 */
[----:B------:R-:W-:Y:S01]  /*3af0*/  @!P3 FADD.FTZ R216, -R216, -RZ ;  /* 0x800000ffd8d8b221 */ /* 0x000fe20000010100 */
[----:B------:R-:W-:Y:S01]  /*3b00*/  SHF.R.U32.HI R4, RZ, 0x8, R134 ;  /* 0x00000008ff047819 */ /* 0x000fe20000011686 */
[C---:B------:R-:W-:Y:S04]  /*3b10*/  HMMA.16816.F32.BF16 R40, R136.reuse, R8, R40 ;  /* 0x000000088828723c */ /* 0x040fe80000041828 */
[----:B------:R-:W-:Y:S01]  /*3b20*/  ISETP.LE.U32.AND P3, PT, R135, UR8, PT ;  /* 0x0000000887007c0c */ /* 0x000fe2000bf63070 */
[----:B------:R-:W-:Y:S01]  /*3b30*/  @!P4 FADD.FTZ R215, -R215, -RZ ;  /* 0x800000ffd7d7c221 */ /* 0x000fe20000010100 */
[-C--:B------:R-:W-:Y:S05]  /*3b40*/  HMMA.16816.F32.BF16 R44, R136, R10.reuse, R44 ;  /* 0x0000000a882c723c */ /* 0x080fea000004182c */
[----:B------:R-:W-:Y:S01]  /*3b50*/  SHF.R.U32.HI R13, RZ, 0x18, R13 ;  /* 0x00000018ff0d7819 */ /* 0x000fe2000001160d */
[C---:B------:R-:W-:Y:S04]  /*3b60*/  HMMA.16816.F32.BF16 R48, R176.reuse, R10, R48 ;  /* 0x0000000ab030723c */ /* 0x040fe80000041830 */
[----:B------:R-:W-:Y:S01]  /*3b70*/  ISETP.LE.U32.AND P5, PT, R13, UR8, PT ;  /* 0x000000080d007c0c */ /* 0x000fe2000bfa3070 */
[----:B--2---:R-:W-:Y:S01]  /*3b80*/  @!P3 FADD.FTZ R212, -R212, -RZ ;  /* 0x800000ffd4d4b221 */ /* 0x004fe20000010100 */
[----:B------:R-:W-:Y:S01]  /*3b90*/  LOP3.LUT R4, R4, 0xffff, RZ, 0xc0, !PT ;  /* 0x0000ffff04047812 */ /* 0x000fe200078ec0ff */
[--C-:B------:R-:W-:Y:S01]  /*3ba0*/  FFMA.FTZ R37, R37, UR7, -R133.reuse ;  /* 0x0000000725257c23 */ /* 0x100fe20008010885 */
[----:B------:R-:W-:Y:S02]  /*3bb0*/  LOP3.LUT R6, R149, 0xff, RZ, 0xc0, !PT ;  /* 0x000000ff95067812 */ /* 0x000fe400078ec0ff */
[----:B------:R-:W-:Y:S01]  /*3bc0*/  ISETP.LE.U32.AND P4, PT, R4, UR8, PT ;  /* 0x0000000804007c0c */ /* 0x000fe2000bf83070 */
[----:B------:R-:W-:Y:S01]  /*3bd0*/  IMAD.WIDE.U32 R4, R146, -0x326172a9, RZ ;  /* 0xcd9e8d5792047825 */ /* 0x000fe200078e00ff */
[----:B------:R-:W-:Y:S01]  /*3be0*/  LOP3.LUT R7, R143, 0xff, RZ, 0xc0, !PT ;  /* 0x000000ff8f077812 */ /* 0x000fe200078ec0ff */
[----:B------:R-:W-:Y:S01]  /*3bf0*/  MUFU.EX2 R167, R37 ;  /* 0x0000002500a77308 */ /* 0x000fe20000000800 */
[----:B------:R-:W-:Y:S01]  /*3c00*/  ISETP.LE.U32.AND P3, PT, R6, UR8, PT ;  /* 0x0000000806007c0c */ /* 0x000fe2000bf63070 */
[----:B------:R-:W-:Y:S01]  /*3c10*/  FFMA.FTZ R36, R36, UR7, -R133 ;  /* 0x0000000724247c23 */ /* 0x000fe20008010885 */
[----:B------:R-:W-:Y:S01]  /*3c20*/  LOP3.LUT R12, R5, UR11, R152, 0x96, !PT ;  /* 0x0000000b050c7c12 */ /* 0x000fe2000f8e9698 */
[----:B------:R-:W-:Y:S01]  /*3c30*/  @!P5 FADD.FTZ R219, -R219, -RZ ;  /* 0x800000ffdbdbd221 */ /* 0x000fe20000010100 */
[----:B------:R-:W-:Y:S01]  /*3c40*/  ISETP.LE.U32.AND P5, PT, R142, UR8, PT ;  /* 0x000000088e007c0c */ /* 0x000fe2000bfa3070 */
[----:B------:R-:W-:Y:S01]  /*3c50*/  FFMA.FTZ R39, R39, UR7, -R132 ;  /* 0x0000000727277c23 */ /* 0x000fe20008010884 */
[----:B------:R-:W-:Y:S03]  /*3c60*/  LOP3.LUT R19, R4, 0xff, RZ, 0xc0, !PT ;  /* 0x000000ff04137812 */ /* 0x000fe600078ec0ff */
[----:B------:R-:W-:Y:S01]  /*3c70*/  MUFU.EX2 R168, R36 ;  /* 0x0000002400a87308 */ /* 0x000fe20000000800 */
[----:B------:R-:W-:Y:S01]  /*3c80*/  SHF.R.U32.HI R21, RZ, 0x10, R4 ;  /* 0x00000010ff157819 */ /* 0x000fe20000011604 */
[----:B---3--:R-:W-:Y:S01]  /*3c90*/  @!P4 FADD.FTZ R211, -R211, -RZ ;  /* 0x800000ffd3d3c221 */ /* 0x008fe20000010100 */
[----:B------:R-:W-:Y:S01]  /*3ca0*/  ISETP.LE.U32.AND P4, PT, R7, UR8, PT ;  /* 0x0000000807007c0c */ /* 0x000fe2000bf83070 */
[----:B------:R-:W-:Y:S01]  /*3cb0*/  FFMA.FTZ R38, R38, UR7, -R132 ;  /* 0x0000000726267c23 */ /* 0x000fe20008010884 */
[----:B------:R-:W-:Y:S01]  /*3cc0*/  LOP3.LUT R20, R4, 0xffff, RZ, 0xc0, !PT ;  /* 0x0000ffff04147812 */ /* 0x000fe200078ec0ff */
[----:B------:R-:W-:Y:S01]  /*3cd0*/  FFMA.FTZ R41, R41, UR7, -R3 ;  /* 0x0000000729297c23 */ /* 0x000fe20008010803 */
[----:B------:R-:W-:Y:S03]  /*3ce0*/  SHF.R.U32.HI R22, RZ, 0x18, R4 ;  /* 0x00000018ff167819 */ /* 0x000fe60000011604 */
[----:B------:R-:W1:Y:S01]  /*3cf0*/  MUFU.EX2 R173, R39 ;  /* 0x0000002700ad7308 */ /* 0x000e620000000800 */
[----:B------:R-:W2:Y:S01]  /*3d00*/  LDSM.16.M88.4 R4, [R189+0x1800] ;  /* 0x00180000bd04783b */ /* 0x000ea20000000200 */
[----:B------:R-:W-:Y:S01]  /*3d10*/  SHF.R.U32.HI R8, RZ, 0x8, R151 ;  /* 0x00000008ff087819 */ /* 0x000fe20000011697 */
[----:B----4-:R-:W-:Y:S01]  /*3d20*/  @!P5 FADD.FTZ R217, -R217, -RZ ;  /* 0x800000ffd9d9d221 */ /* 0x010fe20000010100 */
[----:B------:R-:W-:Y:S01]  /*3d30*/  LOP3.LUT R11, R16, 0xff, RZ, 0xc0, !PT ;  /* 0x000000ff100b7812 */ /* 0x000fe200078ec0ff */
[----:B------:R-:W-:Y:S01]  /*3d40*/  FFMA.FTZ R40, R40, UR7, -R3 ;  /* 0x0000000728287c23 */ /* 0x000fe20008010803 */
[----:B------:R-:W-:Y:S01]  /*3d50*/  LOP3.LUT R10, R8, 0xffff, RZ, 0xc0, !PT ;  /* 0x0000ffff080a7812 */ /* 0x000fe200078ec0ff */
[----:B------:R-:W-:Y:S04]  /*3d60*/  IMAD.WIDE.U32 R8, R154, -0x326172a9, RZ ;  /* 0xcd9e8d579a087825 */ /* 0x000fe800078e00ff */
[----:B------:R-:W-:Y:S01]  /*3d70*/  @!P4 FADD.FTZ R218, -R218, -RZ ;  /* 0x800000ffdadac221 */ /* 0x000fe20000010100 */
[----:B------:R-:W-:Y:S01]  /*3d80*/  ISETP.LE.U32.AND P4, PT, R11, UR8, PT ;  /* 0x000000080b007c0c */ /* 0x000fe2000bf83070 */
[----:B------:R-:W3:Y:S01]  /*3d90*/  MUFU.EX2 R174, R38 ;  /* 0x0000002600ae7308 */ /* 0x000ee20000000800 */
[----:B------:R-:W-:Y:S01]  /*3da0*/  ISETP.LE.U32.AND P5, PT, R10, UR8, PT ;  /* 0x000000080a007c0c */ /* 0x000fe2000bfa3070 */
[--C-:B------:R-:W-:Y:S01]  /*3db0*/  FFMA.FTZ R48, R48, UR7, -R133.reuse ;  /* 0x0000000730307c23 */ /* 0x100fe20008010885 */
[----:B------:R-:W-:Y:S01]  /*3dc0*/  LOP3.LUT R10, R9, UR11, R156, 0x96, !PT ;  /* 0x0000000b090a7c12 */ /* 0x000fe2000f8e969c */
[--C-:B------:R-:W-:Y:S01]  /*3dd0*/  FFMA.FTZ R50, R50, UR7, -R132.reuse ;  /* 0x0000000732327c23 */ /* 0x100fe20008010884 */
[----:B------:R-:W-:Y:S01]  /*3de0*/  LOP3.LUT R13, R8, 0xffff, RZ, 0xc0, !PT ;  /* 0x0000ffff080d7812 */ /* 0x000fe200078ec0ff */
[----:B------:R-:W-:Y:S01]  /*3df0*/  FFMA.FTZ R51, R51, UR7, -R132 ;  /* 0x0000000733337c23 */ /* 0x000fe20008010884 */
[----:B------:R-:W-:Y:S03]  /*3e00*/  LOP3.LUT R9, R12, 0xffff, RZ, 0xc0, !PT ;  /* 0x0000ffff0c097812 */ /* 0x000fe600078ec0ff */
[----:B------:R-:W4:Y:S01]  /*3e10*/  MUFU.EX2 R183, R41 ;  /* 0x0000002900b77308 */ /* 0x000f220000000800 */
[--C-:B------:R-:W-:Y:S01]  /*3e20*/  SHF.R.U32.HI R17, RZ, 0x10, R8.reuse ;  /* 0x00000010ff117819 */ /* 0x100fe20000011608 */
[----:B------:R-:W-:Y:S01]  /*3e30*/  FFMA.FTZ R49, R49, UR7, -R133 ;  /* 0x0000000731317c23 */ /* 0x000fe20008010885 */
[----:B------:R-:W-:Y:S01]  /*3e40*/  SHF.R.U32.HI R18, RZ, 0x18, R8 ;  /* 0x00000018ff127819 */ /* 0x000fe20000011608 */
[----:B------:R-:W-:Y:S01]  /*3e50*/  IMAD.U32 R149, RZ, RZ, UR9 ;  /* 0x00000009ff957e24 */ /* 0x000fe2000f8e00ff */
[----:B------:R-:W-:Y:S01]  /*3e60*/  LOP3.LUT R14, R8, 0xff, RZ, 0xc0, !PT ;  /* 0x000000ff080e7812 */ /* 0x000fe200078ec0ff */
[----:B------:R-:W-:Y:S01]  /*3e70*/  @!P5 FADD.FTZ R171, -R171, -RZ ;  /* 0x800000ffababd221 */ /* 0x000fe20000010100 */
[----:B------:R-:W-:Y:S03]  /*3e80*/  SHF.R.U32.HI R8, RZ, 0x18, R12 ;  /* 0x00000018ff087819 */ /* 0x000fe6000001160c */
[----:B------:R-:W-:Y:S01]  /*3e90*/  MUFU.EX2 R157, R48 ;  /* 0x00000030009d7308 */ /* 0x000fe20000000800 */
[----:B------:R-:W-:Y:S01]  /*3ea0*/  SHF.R.U32.HI R9, RZ, 0x8, R9 ;  /* 0x00000008ff097819 */ /* 0x000fe20000011609 */
[----:B------:R-:W-:Y:S01]  /*3eb0*/  @!P3 FADD.FTZ R180, -R180, -RZ ;  /* 0x800000ffb4b4b221 */ /* 0x000fe20000010100 */
[----:B------:R-:W-:Y:S01]  /*3ec0*/  ISETP.LE.U32.AND P5, PT, R8, UR8, PT ;  /* 0x0000000808007c0c */ /* 0x000fe2000bfa3070 */
[--C-:B------:R-:W-:Y:S01]  /*3ed0*/  FFMA.FTZ R43, R43, UR7, -R0.reuse ;  /* 0x000000072b2b7c23 */ /* 0x100fe20008010800 */
[----:B------:R-:W-:Y:S01]  /*3ee0*/  LOP3.LUT R8, R9, 0xffff, RZ, 0xc0, !PT ;  /* 0x0000ffff09087812 */ /* 0x000fe200078ec0ff */
[--C-:B------:R-:W-:Y:S01]  /*3ef0*/  FFMA.FTZ R42, R42, UR7, -R0.reuse ;  /* 0x000000072a2a7c23 */ /* 0x100fe20008010800 */
[----:B------:R-:W-:Y:S03]  /*3f00*/  LOP3.LUT R11, R12, 0xff, RZ, 0xc0, !PT ;  /* 0x000000ff0c0b7812 */ /* 0x000fe600078ec0ff */
[----:B------:R-:W-:Y:S01]  /*3f10*/  MUFU.EX2 R166, R50 ;  /* 0x0000003200a67308 */ /* 0x000fe20000000800 */
[----:B------:R-:W-:Y:S01]  /*3f20*/  ISETP.LE.U32.AND P0, PT, R8, UR8, PT ;  /* 0x0000000808007c0c */ /* 0x000fe2000bf03070 */
[--C-:B------:R-:W-:Y:S01]  /*3f30*/  FFMA.FTZ R45, R45, UR7, -R3.reuse ;  /* 0x000000072d2d7c23 */ /* 0x100fe20008010803 */
[----:B------:R-:W-:Y:S01]  /*3f40*/  LOP3.LUT R8, R10, 0xffff, RZ, 0xc0, !PT ;  /* 0x0000ffff0a087812 */ /* 0x000fe200078ec0ff */
[----:B------:R-:W-:Y:S01]  /*3f50*/  FFMA.FTZ R44, R44, UR7, -R3 ;  /* 0x000000072c2c7c23 */ /* 0x000fe20008010803 */
[----:B------:R-:W-:Y:S01]  /*3f60*/  ISETP.LE.U32.AND P2, PT, R11, UR8, PT ;  /* 0x000000080b007c0c */ /* 0x000fe2000bf43070 */
[----:B------:R-:W-:Y:S01]  /*3f70*/  FFMA.FTZ R46, R46, UR7, -R0 ;  /* 0x000000072e2e7c23 */ /* 0x000fe20008010800 */
[-C--:B--2---:R-:W-:Y:S03]  /*3f80*/  HMMA.16816.F32.BF16 R52, R176, R4.reuse, R52 ;  /* 0x00000004b034723c */ /* 0x084fe60000041834 */
[----:B------:R-:W2:Y:S01]  /*3f90*/  MUFU.EX2 R199, R40 ;  /* 0x0000002800c77308 */ /* 0x000ea20000000800 */
[----:B------:R-:W-:Y:S01]  /*3fa0*/  SHF.R.U32.HI R12, RZ, 0x10, R12 ;  /* 0x00000010ff0c7819 */ /* 0x000fe2000001160c */
[----:B-1----:R-:W-:Y:S01]  /*3fb0*/  @!P5 FADD.FTZ R173, -R173, -RZ ;  /* 0x800000ffadadd221 */ /* 0x002fe20000010100 */
[----:B------:R-:W-:Y:S01]  /*3fc0*/  SHF.R.U32.HI R8, RZ, 0x8, R8 ;  /* 0x00000008ff087819 */ /* 0x000fe20000011608 */
[C---:B------:R-:W-:Y:S06]  /*3fd0*/  HMMA.16816.F32.BF16 R56, R136.reuse, R4, R56 ;  /* 0x000000048838723c */ /* 0x040fec0000041838 */
[----:B------:R-:W1:Y:S01]  /*3fe0*/  MUFU.EX2 R205, R43 ;  /* 0x0000002b00cd7308 */ /* 0x000e620000000800 */
[----:B------:R-:W-:Y:S01]  /*3ff0*/  LOP3.LUT R12, R12, 0xff, RZ, 0xc0, !PT ;  /* 0x000000ff0c0c7812 */ /* 0x000fe200078ec0ff */
[-C--:B------:R-:W-:Y:S03]  /*4000*/  HMMA.16816.F32.BF16 R60, R136, R6.reuse, R60 ;  /* 0x00000006883c723c */ /* 0x080fe6000004183c */
[----:B------:R-:W-:Y:S02]  /*4010*/  ISETP.LE.U32.AND P3, PT, R12, UR8, PT ;  /* 0x000000080c007c0c */ /* 0x000fe4000bf63070 */
[----:B------:R-:W-:Y:S01]  /*4020*/  LOP3.LUT R8, R8, 0xffff, RZ, 0xc0, !PT ;  /* 0x0000ffff08087812 */ /* 0x000fe200078ec0ff */
[----:B------:R-:W-:Y:S02]  /*4030*/  HMMA.16816.F32.BF16 R64, R176, R6, R64 ;  /* 0x00000006b040723c */ /* 0x000fe40000041840 */
[----:B------:R-:W1:Y:S03]  /*4040*/  MUFU.EX2 R206, R42 ;  /* 0x0000002a00ce7308 */ /* 0x000e660000000800 */
[----:B------:R-:W-:Y:S01]  /*4050*/  @!P0 FADD.FTZ R167, -R167, -RZ ;  /* 0x800000ffa7a78221 */ /* 0x000fe20000010100 */
[----:B------:R-:W-:Y:S01]  /*4060*/  LOP3.LUT R9, R10, 0xff, RZ, 0xc0, !PT ;  /* 0x000000ff0a097812 */ /* 0x000fe200078ec0ff */
[----:B------:R-:W-:Y:S01]  /*4070*/  @!P2 FADD.FTZ R168, -R168, -RZ ;  /* 0x800000ffa8a8a221 */ /* 0x000fe20000010100 */
[----:B------:R-:W-:Y:S04]  /*4080*/  ISETP.LE.U32.AND P0, PT, R8, UR8, PT ;  /* 0x0000000808007c0c */ /* 0x000fe8000bf03070 */
[----:B------:R-:W1:Y:S01]  /*4090*/  MUFU.EX2 R181, R45 ;  /* 0x0000002d00b57308 */ /* 0x000e620000000800 */
[----:B------:R-:W-:Y:S01]  /*40a0*/  ISETP.LE.U32.AND P2, PT, R9, UR8, PT ;  /* 0x0000000809007c0c */ /* 0x000fe2000bf43070 */
[----:B---3--:R-:W-:Y:S01]  /*40b0*/  @!P3 FADD.FTZ R174, -R174, -RZ ;  /* 0x800000ffaeaeb221 */ /* 0x008fe20000010100 */
[----:B------:R-:W-:Y:S01]  /*40c0*/  SHF.R.U32.HI R11, RZ, 0x10, R10 ;  /* 0x00000010ff0b7819 */ /* 0x000fe2000001160a */
[----:B------:R-:W-:Y:S01]  /*40d0*/  FFMA.FTZ R47, R47, UR7, -R0 ;  /* 0x000000072f2f7c23 */ /* 0x000fe20008010800 */
[----:B------:R-:W-:Y:S01]  /*40e0*/  SHF.R.U32.HI R10, RZ, 0x18, R10 ;  /* 0x00000018ff0a7819 */ /* 0x000fe2000001160a */
[----:B------:R-:W-:Y:S01]  /*40f0*/  FFMA.FTZ R52, R52, UR7, -R133 ;  /* 0x0000000734347c23 */ /* 0x000fe20008010885 */
[----:B------:R-:W-:Y:S03]  /*4100*/  SHF.R.U32.HI R8, RZ, 0x8, R13 ;  /* 0x00000008ff087819 */ /* 0x000fe6000001160d */
[----:B------:R-:W3:Y:S01]  /*4110*/  MUFU.EX2 R182, R44 ;  /* 0x0000002c00b67308 */ /* 0x000ee20000000800 */
[----:B------:R-:W-:Y:S01]  /*4120*/  LOP3.LUT R9, R11, 0xff, RZ, 0xc0, !PT ;  /* 0x000000ff0b097812 */ /* 0x000fe200078ec0ff */
[----:B------:R-:W-:Y:S01]  /*4130*/  FFMA.FTZ R56, R56, UR7, -R3 ;  /* 0x0000000738387c23 */ /* 0x000fe20008010803 */
[----:B------:R-:W-:Y:S01]  /*4140*/  ISETP.LE.U32.AND P5, PT, R10, UR8, PT ;  /* 0x000000080a007c0c */ /* 0x000fe2000bfa3070 */
[----:B----4-:R-:W-:Y:S01]  /*4150*/  @!P0 FADD.FTZ R183, -R183, -RZ ;  /* 0x800000ffb7b78221 */ /* 0x010fe20000010100 */
[----:B------:R-:W-:Y:S01]  /*4160*/  LOP3.LUT R4, R8, 0xffff, RZ, 0xc0, !PT ;  /* 0x0000ffff08047812 */ /* 0x000fe200078ec0ff */
[----:B--2---:R-:W-:Y:S01]  /*4170*/  @!P2 FADD.FTZ R199, -R199, -RZ ;  /* 0x800000ffc7c7a221 */ /* 0x004fe20000010100 */
[----:B------:R-:W-:Y:S03]  /*4180*/  ISETP.LE.U32.AND P3, PT, R9, UR8, PT ;  /* 0x0000000809007c0c */ /* 0x000fe6000bf63070 */
[----:B------:R-:W2:Y:S01]  /*4190*/  MUFU.EX2 R202, R46 ;  /* 0x0000002e00ca7308 */ /* 0x000ea20000000800 */
[----:B------:R-:W-:Y:S01]  /*41a0*/  ISETP.LE.U32.AND P0, PT, R4, UR8, PT ;  /* 0x0000000804007c0c */ /* 0x000fe2000bf03070 */
[--C-:B------:R-:W-:Y:S01]  /*41b0*/  FFMA.FTZ R64, R64, UR7, -R133.reuse ;  /* 0x0000000740407c23 */ /* 0x100fe20008010885 */
[----:B------:R-:W-:Y:S01]  /*41c0*/  ISETP.LE.U32.AND P2, PT, R14, UR8, PT ;  /* 0x000000080e007c0c */ /* 0x000fe2000bf43070 */
[--C-:B------:R-:W-:Y:S01]  /*41d0*/  FFMA.FTZ R66, R66, UR7, -R132.reuse ;  /* 0x0000000742427c23 */ /* 0x100fe20008010884 */
[----:B------:R-:W-:Y:S01]  /*41e0*/  LOP3.LUT R4, R17, 0xff, RZ, 0xc0, !PT ;  /* 0x000000ff11047812 */ /* 0x000fe200078ec0ff */
[----:B------:R-:W-:Y:S01]  /*41f0*/  FFMA.FTZ R54, R54, UR7, -R132 ;  /* 0x0000000736367c23 */ /* 0x000fe20008010884 */
[----:B------:R-:W-:Y:S01]  /*4200*/  SHF.R.U32.HI R5, RZ, 0x8, R20 ;  /* 0x00000008ff057819 */ /* 0x000fe20000011614 */
[----:B-1----:R-:W-:Y:S01]  /*4210*/  @!P5 FADD.FTZ R205, -R205, -RZ ;  /* 0x800000ffcdcdd221 */ /* 0x002fe20000010100 */
[----:B------:R-:W-:Y:S01]  /*4220*/  ISETP.LE.U32.AND P5, PT, R4, UR8, PT ;  /* 0x0000000804007c0c */ /* 0x000fe2000bfa3070 */
[----:B------:R-:W1:Y:S01]  /*4230*/  MUFU.EX2 R201, R47 ;  /* 0x0000002f00c97308 */ /* 0x000e620000000800 */
[----:B------:R-:W-:Y:S01]  /*4240*/  LOP3.LUT R4, R21, 0xff, RZ, 0xc0, !PT ;  /* 0x000000ff15047812 */ /* 0x000fe200078ec0ff */
[----:B------:R-:W-:Y:S01]  /*4250*/  @!P3 FADD.FTZ R206, -R206, -RZ ;  /* 0x800000ffceceb221 */ /* 0x000fe20000010100 */
[----:B------:R-:W-:Y:S01]  /*4260*/  ISETP.LE.U32.AND P3, PT, R19, UR8, PT ;  /* 0x0000000813007c0c */ /* 0x000fe2000bf63070 */
[----:B------:R-:W-:Y:S01]  /*4270*/  @!P0 FADD.FTZ R181, -R181, -RZ ;  /* 0x800000ffb5b58221 */ /* 0x000fe20000010100 */
[----:B------:R-:W-:Y:S01]  /*4280*/  ISETP.LE.U32.AND P0, PT, R4, UR8, PT ;  /* 0x0000000804007c0c */ /* 0x000fe2000bf03070 */
[----:B---3--:R-:W-:Y:S01]  /*4290*/  @!P2 FADD.FTZ R182, -R182, -RZ ;  /* 0x800000ffb6b6a221 */ /* 0x008fe20000010100 */
[----:B------:R-:W-:Y:S03]  /*42a0*/  LOP3.LUT R4, R16, 0xffff, RZ, 0xc0, !PT ;  /* 0x0000ffff10047812 */ /* 0x000fe600078ec0ff */
[----:B------:R-:W3:Y:S01]  /*42b0*/  MUFU.EX2 R152, R52 ;  /* 0x0000003400987308 */ /* 0x000ee20000000800 */
[----:B------:R-:W-:Y:S01]  /*42c0*/  ISETP.LE.U32.AND P2, PT, R18, UR8, PT ;  /* 0x0000000812007c0c */ /* 0x000fe2000bf43070 */
[----:B------:R-:W-:Y:S01]  /*42d0*/  FFMA.FTZ R55, R55, UR7, -R132 ;  /* 0x0000000737377c23 */ /* 0x000fe20008010884 */
[----:B------:R-:W-:Y:S01]  /*42e0*/  LOP3.LUT R5, R5, 0xffff, RZ, 0xc0, !PT ;  /* 0x0000ffff05057812 */ /* 0x000fe200078ec0ff */
[----:B--2---:R-:W-:Y:S01]  /*42f0*/  @!P5 FADD.FTZ R202, -R202, -RZ ;  /* 0x800000ffcacad221 */ /* 0x004fe20000010100 */
[----:B------:R-:W-:Y:S01]  /*4300*/  SHF.R.U32.HI R4, RZ, 0x8, R4 ;  /* 0x00000008ff047819 */ /* 0x000fe20000011604 */
[--C-:B------:R-:W-:Y:S01]  /*4310*/  FFMA.FTZ R53, R53, UR7, -R133.reuse ;  /* 0x0000000735357c23 */ /* 0x100fe20008010885 */
[----:B------:R-:W-:Y:S01]  /*4320*/  ISETP.LE.U32.AND P5, PT, R5, UR8, PT ;  /* 0x0000000805007c0c */ /* 0x000fe2000bfa3070 */
[----:B------:R-:W-:Y:S01]  /*4330*/  @!P3 FADD.FTZ R157, -R157, -RZ ;  /* 0x800000ff9d9db221 */ /* 0x000fe20000010100 */
[----:B------:R-:W-:Y:S01]  /*4340*/  LOP3.LUT R4, R4, 0xffff, RZ, 0xc0, !PT ;  /* 0x0000ffff04047812 */ /* 0x000fe200078ec0ff */
[----:B------:R-:W2:Y:S01]  /*4350*/  MUFU.EX2 R164, R51 ;  /* 0x0000003300a47308 */ /* 0x000ea20000000800 */
[----:B------:R-:W-:Y:S01]  /*4360*/  SHF.R.U32.HI R5, RZ, 0x10, R16 ;  /* 0x00000010ff057819 */ /* 0x000fe20000011610 */
[----:B------:R-:W-:Y:S01]  /*4370*/  @!P0 FADD.FTZ R166, -R166, -RZ ;  /* 0x800000ffa6a68221 */ /* 0x000fe20000010100 */
[----:B------:R-:W-:Y:S01]  /*4380*/  ISETP.LE.U32.AND P3, PT, R4, UR8, PT ;  /* 0x0000000804007c0c */ /* 0x000fe2000bf63070 */
[----:B-1----:R-:W-:Y:S01]  /*4390*/  @!P2 FADD.FTZ R201, -R201, -RZ ;  /* 0x800000ffc9c9a221 */ /* 0x002fe20000010100 */
[----:B------:R-:W-:Y:S01]  /*43a0*/  LOP3.LUT R4, R5, 0xff, RZ, 0xc0, !PT ;  /* 0x000000ff05047812 */ /* 0x000fe200078ec0ff */
[----:B------:R-:W-:Y:S01]  /*43b0*/  FFMA.FTZ R133, R65, UR7, -R133 ;  /* 0x0000000741857c23 */ /* 0x000fe20008010885 */
[----:B------:R-:W-:Y:S03]  /*43c0*/  ISETP.LE.U32.AND P2, PT, R22, UR8, PT ;  /* 0x0000000816007c0c */ /* 0x000fe6000bf43070 */
[----:B------:R-:W1:Y:S01]  /*43d0*/  MUFU.EX2 R165, R56 ;  /* 0x0000003800a57308 */ /* 0x000e620000000800 */
[----:B------:R-:W-:Y:S01]  /*43e0*/  ISETP.LE.U32.AND P0, PT, R4, UR8, PT ;  /* 0x0000000804007c0c */ /* 0x000fe2000bf03070 */
[----:B---3--:R-:W-:Y:S01]  /*43f0*/  @!P4 FADD.FTZ R152, -R152, -RZ ;  /* 0x800000ff9898c221 */ /* 0x008fe20000010100 */
[----:B------:R-:W-:Y:S01]  /*4400*/  LOP3.LUT R4, R15, 0xff, RZ, 0xc0, !PT ;  /* 0x000000ff0f047812 */ /* 0x000fe200078ec0ff */
[----:B------:R-:W-:Y:S01]  /*4410*/  FFMA.FTZ R132, R67, UR7, -R132 ;  /* 0x0000000743847c23 */ /* 0x000fe20008010884 */
[----:B------:R-:W-:Y:S01]  /*4420*/  LOP3.LUT R5, R147, 0xff, RZ, 0xc0, !PT ;  /* 0x000000ff93057812 */ /* 0x000fe200078ec0ff */
[----:B------:R-:W-:Y:S01]  /*4430*/  @!P6 FADD.FTZ R220, -R220, -RZ ;  /* 0x800000ffdcdce221 */ /* 0x000fe20000010100 */
[----:B------:R-:W-:Y:S03]  /*4440*/  ISETP.LE.U32.AND P4, PT, R4, UR8, PT ;  /* 0x0000000804007c0c */ /* 0x000fe6000bf83070 */
[----:B------:R-:W3:Y:S01]  /*4450*/  MUFU.EX2 R155, R49 ;  /* 0x00000031009b7308 */ /* 0x000ee20000000800 */
[----:B------:R-:W-:Y:S01]  /*4460*/  SHF.R.U32.HI R4, RZ, 0x8, R162 ;  /* 0x00000008ff047819 */ /* 0x000fe200000116a2 */
[--C-:B------:R-:W-:Y:S01]  /*4470*/  FFMA.FTZ R60, R60, UR7, -R3.reuse ;  /* 0x000000073c3c7c23 */ /* 0x100fe20008010803 */
[----:B------:R-:W-:Y:S01]  /*4480*/  SHF.R.U32.HI R16, RZ, 0x18, R16 ;  /* 0x00000018ff107819 */ /* 0x000fe20000011610 */
[----:B--2---:R-:W-:Y:S01]  /*4490*/  @!P2 FADD.FTZ R164, -R164, -RZ ;  /* 0x800000ffa4a4a221 */ /* 0x004fe20000010100 */
[----:B------:R-:W-:Y:S01]  /*44a0*/  ISETP.LE.U32.AND P2, PT, R5, UR8, PT ;  /* 0x0000000805007c0c */ /* 0x000fe2000bf43070 */
[----:B------:R-:W-:Y:S01]  /*44b0*/  FFMA.FTZ R57, R57, UR7, -R3 ;  /* 0x0000000739397c23 */ /* 0x000fe20008010803 */
[----:B------:R-:W-:Y:S03]  /*44c0*/  LOP3.LUT R5, R4, 0xffff, RZ, 0xc0, !PT ;  /* 0x0000ffff04057812 */ /* 0x000fe600078ec0ff */
[----:B------:R-:W2:Y:S01]  /*44d0*/  MUFU.EX2 R150, R64 ;  /* 0x0000004000967308 */ /* 0x000ea20000000800 */
[----:B------:R-:W-:Y:S01]  /*44e0*/  SHF.R.U32.HI R4, RZ, 0x18, R15 ;  /* 0x00000018ff047819 */ /* 0x000fe2000001160f */
[----:B------:R-:W-:Y:S01]  /*44f0*/  FFMA.FTZ R3, R61, UR7, -R3 ;  /* 0x000000073d037c23 */ /* 0x000fe20008010803 */
[----:B------:R-:W-:Y:S01]  /*4500*/  SHF.R.U32.HI R7, RZ, 0x8, R158 ;  /* 0x00000008ff077819 */ /* 0x000fe2000001169e */
[----:B-1----:R-:W-:Y:S01]  /*4510*/  @!P4 FADD.FTZ R165, -R165, -RZ ;  /* 0x800000ffa5a5c221 */ /* 0x002fe20000010100 */
[----:B------:R-:W-:Y:S01]  /*4520*/  ISETP.LE.U32.AND P4, PT, R4, UR8, PT ;  /* 0x0000000804007c0c */ /* 0x000fe2000bf83070 */
[--C-:B------:R-:W-:Y:S01]  /*4530*/  FFMA.FTZ R62, R62, UR7, -R0.reuse ;  /* 0x000000073e3e7c23 */ /* 0x100fe20008010800 */
[----:B------:R-:W-:Y:S03]  /*4540*/  LOP3.LUT R4, R161, 0xff, RZ, 0xc0, !PT ;  /* 0x000000ffa1047812 */ /* 0x000fe600078ec0ff */
[----:B------:R-:W1:Y:S01]  /*4550*/  MUFU.EX2 R154, R66 ;  /* 0x00000042009a7308 */ /* 0x000e620000000800 */
[----:B---3--:R-:W-:Y:S01]  /*4560*/  @!P5 FADD.FTZ R155, -R155, -RZ ;  /* 0x800000ff9b9bd221 */ /* 0x008fe20000010100 */
[----:B------:R-:W-:Y:S01]  /*4570*/  ISETP.LE.U32.AND P5, PT, R16, UR8, PT ;  /* 0x0000000810007c0c */ /* 0x000fe2000bfa3070 */
[--C-:B------:R-:W-:Y:S01]  /*4580*/  FFMA.FTZ R58, R58, UR7, -R0.reuse ;  /* 0x000000073a3a7c23 */ /* 0x100fe20008010800 */
[----:B------:R-:W-:Y:S01]  /*4590*/  ISETP.LE.U32.AND P6, PT, R145, UR8, PT ;  /* 0x0000000891007c0c */ /* 0x000fe2000bfc3070 */
[--C-:B------:R-:W-:Y:S01]  /*45a0*/  FFMA.FTZ R59, R59, UR7, -R0.reuse ;  /* 0x000000073b3b7c23 */ /* 0x100fe20008010800 */
[----:B------:R-:W-:Y:S01]  /*45b0*/  LOP3.LUT R6, R15, 0xffff, RZ, 0xc0, !PT ;  /* 0x0000ffff0f067812 */ /* 0x000fe200078ec0ff */
[----:B------:R-:W-:Y:S03]  /*45c0*/  FFMA.FTZ R0, R63, UR7, -R0 ;  /* 0x000000073f007c23 */ /* 0x000fe60008010800 */
[----:B------:R-:W3:Y:S01]  /*45d0*/  MUFU.EX2 R160, R54 ;  /* 0x0000003600a07308 */ /* 0x000ee20000000800 */
[----:B--2---:R-:W-:Y:S01]  /*45e0*/  @!P1 FADD.FTZ R150, -R150, -RZ ;  /* 0x800000ff96969221 */ /* 0x004fe20000010100 */
[----:B------:R-:W-:Y:S02]  /*45f0*/  ISETP.LE.U32.AND P1, PT, R4, UR8, PT ;  /* 0x0000000804007c0c */ /* 0x000fe4000bf23070 */
[----:B------:R-:W-:Y:S02]  /*4600*/  LOP3.LUT R4, R7, 0xffff, RZ, 0xc0, !PT ;  /* 0x0000ffff07047812 */ /* 0x000fe400078ec0ff */
[----:B------:R-:W-:Y:S04]  /*4610*/  SHF.R.U32.HI R6, RZ, 0x8, R6 ;  /* 0x00000008ff067819 */ /* 0x000fe80000011606 */
[----:B------:R-:W2:Y:S01]  /*4620*/  MUFU.EX2 R159, R55 ;  /* 0x00000037009f7308 */ /* 0x000ea20000000800 */
[----:B-1----:R-:W-:Y:S01]  /*4630*/  @!P2 FADD.FTZ R154, -R154, -RZ ;  /* 0x800000ff9a9aa221 */ /* 0x002fe20000010100 */
[----:B------:R-:W-:Y:S02]  /*4640*/  ISETP.LE.U32.AND P2, PT, R4, UR8, PT ;  /* 0x0000000804007c0c */ /* 0x000fe4000bf43070 */
[----:B------:R-:W-:Y:S02]  /*4650*/  F2FP.RELU.BF16.F32.PACK_AB R4, R207, R208 ;  /* 0x000000d0cf04723e */ /* 0x000fe400000018ff */
[----:B------:R-:W-:Y:S04]  /*4660*/  F2FP.RELU.BF16.F32.PACK_AB R7, R225, R227 ;  /* 0x000000e3e107723e */ /* 0x000fe800000018ff */
[----:B------:R-:W1:Y:S01]  /*4670*/  MUFU.EX2 R147, R133 ;  /* 0x0000008500937308 */ /* 0x000e620000000800 */
[----:B---3--:R-:W-:Y:S01]  /*4680*/  @!P0 FADD.FTZ R160, -R160, -RZ ;  /* 0x800000ffa0a08221 */ /* 0x008fe20000010100 */
[----:B------:R3:W-:Y:S01]  /*4690*/  STS [R231+0x1c000], R4 ;  /* 0x01c00004e7007388 */ /* 0x0007e20000000800 */
[----:B------:R-:W-:Y:S07]  /*46a0*/  ISETP.LE.U32.AND P0, PT, R153, UR8, PT ;  /* 0x0000000899007c0c */ /* 0x000fee000bf03070 */
[----:B------:R-:W4:Y:S01]  /*46b0*/  MUFU.EX2 R153, R132 ;  /* 0x0000008400997308 */ /* 0x000f220000000800 */
[----:B--2---:R-:W-:Y:S01]  /*46c0*/  @!P5 FADD.FTZ R159, -R159, -RZ ;  /* 0x800000ff9f9fd221 */ /* 0x004fe20000010100 */
[----:B------:R-:W-:Y:S02]  /*46d0*/  ISETP.LE.U32.AND P5, PT, R5, UR8, PT ;  /* 0x0000000805007c0c */ /* 0x000fe4000bfa3070 */
[----:B------:R-:W-:Y:S04]  /*46e0*/  SHF.R.U32.HI R5, RZ, 0x10, R15 ;  /* 0x00000010ff057819 */ /* 0x000fe8000001160f */
[----:B------:R-:W-:Y:S02]  /*46f0*/  LOP3.LUT R5, R5, 0xff, RZ, 0xc0, !PT ;  /* 0x000000ff05057812 */ /* 0x000fe400078ec0ff */
[----:B------:R2:W2:Y:S05]  /*4700*/  MUFU.EX2 R156, R3 ;  /* 0x00000003009c7308 */ /* 0x0004aa0000000800 */
[----:B-1----:R-:W-:Y:S01]  /*4710*/  @!P5 FADD.FTZ R147, -R147, -RZ ;  /* 0x800000ff9393d221 */ /* 0x002fe20000010100 */
[----:B------:R-:W-:Y:S01]  /*4720*/  ISETP.LE.U32.AND P5, PT, R5, UR8, PT ;  /* 0x0000000805007c0c */ /* 0x000fe2000bfa3070 */
[----:B----4-:R-:W-:Y:S01]  /*4730*/  @!P6 FADD.FTZ R153, -R153, -RZ ;  /* 0x800000ff9999e221 */ /* 0x010fe20000010100 */
[----:B------:R-:W-:Y:S02]  /*4740*/  LOP3.LUT R5, R6, 0xffff, RZ, 0xc0, !PT ;  /* 0x0000ffff06057812 */ /* 0x000fe400078ec0ff */
[----:B------:R-:W1:Y:S01]  /*4750*/  MUFU.EX2 R151, R53 ;  /* 0x0000003500977308 */ /* 0x000e620000000800 */
[----:B------:R-:W-:Y:S02]  /*4760*/  F2FP.RELU.BF16.F32.PACK_AB R6, R221, R222 ;  /* 0x000000dedd06723e */ /* 0x000fe400000018ff */
[----:B------:R-:W-:Y:S02]  /*4770*/  ISETP.LE.U32.AND P6, PT, R5, UR8, PT ;  /* 0x0000000805007c0c */ /* 0x000fe4000bfc3070 */
[----:B------:R-:W-:Y:S01]  /*4780*/  F2FP.RELU.BF16.F32.PACK_AB R5, R203, R204 ;  /* 0x000000cccb05723e */ /* 0x000fe200000018ff */
[----:B------:R4:W-:Y:S01]  /*4790*/  STS [R231+0x1c400], R6 ;  /* 0x01c40006e7007388 */ /* 0x0009e20000000800 */
[----:B---3--:R-:W-:Y:S03]  /*47a0*/  F2FP.RELU.BF16.F32.PACK_AB R4, R213, R214 ;  /* 0x000000d6d504723e */ /* 0x008fe600000018ff */
[----:B------:R3:W3:Y:S01]  /*47b0*/  MUFU.EX2 R162, R0 ;  /* 0x0000000000a27308 */ /* 0x0006e20000000800 */
[----:B--2---:R-:W-:Y:S01]  /*47c0*/  F2FP.RELU.BF16.F32.PACK_AB R3, R164, R166 ;  /* 0x000000a6a403723e */ /* 0x004fe200000018ff */
[----:B------:R2:W-:Y:S01]  /*47d0*/  STS [R234+0x1c000], R5 ;  /* 0x01c00005ea007388 */ /* 0x0005e20000000800 */
[----:B------:R-:W-:Y:S01]  /*47e0*/  @!P2 FADD.FTZ R156, -R156, -RZ ;  /* 0x800000ff9c9ca221 */ /* 0x000fe20000010100 */
[----:B------:R-:W-:Y:S02]  /*47f0*/  FSETP.GE.FTZ.AND P2, PT, R203, RZ, PT ;  /* 0x000000ffcb00720b */ /* 0x000fe40003f56000 */
[----:B------:R2:W-:Y:S04]  /*4800*/  STS [R234+0x1c400], R4 ;  /* 0x01c40004ea007388 */ /* 0x0005e80000000800 */
[----:B------:R-:W2:Y:S01]  /*4810*/  MUFU.EX2 R161, R57 ;  /* 0x0000003900a17308 */ /* 0x000ea20000000800 */
[----:B-1----:R-:W-:Y:S01]  /*4820*/  @!P3 FADD.FTZ R151, -R151, -RZ ;  /* 0x800000ff9797b221 */ /* 0x002fe20000010100 */
[----:B------:R1:W-:Y:S01]  /*4830*/  STS [R231+0x1e000], R7 ;  /* 0x01e00007e7007388 */ /* 0x0003e20000000800 */
[----:B------:R-:W-:Y:S07]  /*4840*/  ISETP.LE.U32.AND P3, PT, R141, UR8, PT ;  /* 0x000000088d007c0c */ /* 0x000fee000bf63070 */
[----:B------:R-:W1:Y:S01]  /*4850*/  MUFU.EX2 R170, R58 ;  /* 0x0000003a00aa7308 */ /* 0x000e620000000800 */
[----:B---3--:R-:W-:Y:S01]  /*4860*/  F2FP.RELU.BF16.F32.PACK_AB R0, R147, R150 ;  /* 0x000000969300723e */ /* 0x008fe200000018ff */
[----:B------:R-:W-:Y:S01]  /*4870*/  @!P0 FADD.FTZ R162, -R162, -RZ ;  /* 0x800000ffa2a28221 */ /* 0x000fe20000010100 */
[C---:B------:R-:W-:Y:S02]  /*4880*/  LEA R148, P0, R252.reuse, R148, 0x2 ;  /* 0x00000094fc947211 */ /* 0x040fe400078010ff */
[----:B----4-:R-:W-:Y:S05]  /*4890*/  F2FP.RELU.BF16.F32.PACK_AB R6, R229, R230 ;  /* 0x000000e6e506723e */ /* 0x010fea00000018ff */
[----:B------:R-:W3:Y:S01]  /*48a0*/  MUFU.EX2 R169, R59 ;  /* 0x0000003b00a97308 */ /* 0x000ee20000000800 */
[----:B--2---:R-:W-:Y:S01]  /*48b0*/  @!P6 FADD.FTZ R161, -R161, -RZ ;  /* 0x800000ffa1a1e221 */ /* 0x004fe20000010100 */
[----:B------:R-:W-:Y:S02]  /*48c0*/  LEA.HI.X.SX32 R149, R252, R149, 0x2, P0 ;  /* 0x00000095fc957211 */ /* 0x000fe400000f16ff */
[----:B------:R-:W-:Y:S01]  /*48d0*/  F2FP.RELU.BF16.F32.PACK_AB R5, R223, R224 ;  /* 0x000000e0df05723e */ /* 0x000fe200000018ff */
[----:B------:R2:W-:Y:S01]  /*48e0*/  STS [R231+0x1e400], R6 ;  /* 0x01e40006e7007388 */ /* 0x0005e20000000800 */
[----:B------:R-:W-:Y:S02]  /*48f0*/  FSETP.GE.FTZ.AND P0, PT, R208, RZ, PT ;  /* 0x000000ffd000720b */ /* 0x000fe40003f16000 */
[----:B------:R-:W-:Y:S01]  /*4900*/  F2FP.RELU.BF16.F32.PACK_AB R4, R226, R228 ;  /* 0x000000e4e204723e */ /* 0x000fe200000018ff */
[----:B------:R4:W-:Y:S01]  /*4910*/  STS [R234+0x1e000], R5 ;  /* 0x01e00005ea007388 */ /* 0x0009e20000000800 */
[----:B------:R-:W2:Y:S01]  /*4920*/  MUFU.EX2 R158, R60 ;  /* 0x0000003c009e7308 */ /* 0x000ea20000000800 */
[----:B-1----:R-:W-:Y:S01]  /*4930*/  F2FP.RELU.BF16.F32.PACK_AB R7, R198, R200 ;  /* 0x000000c8c607723e */ /* 0x002fe200000018ff */
[----:B------:R-:W-:Y:S01]  /*4940*/  @!P5 FADD.FTZ R170, -R170, -RZ ;  /* 0x800000ffaaaad221 */ /* 0x000fe20000010100 */
[----:B------:R1:W-:Y:S04]  /*4950*/  STS [R234+0x1e400], R4 ;  /* 0x01e40004ea007388 */ /* 0x0003e80000000800 */
[----:B------:R1:W-:Y:S03]  /*4960*/  STS [R238+0x1c000], R7 ;  /* 0x01c00007ee007388 */ /* 0x0003e60000000800 */
[----:B------:R-:W1:Y:S01]  /*4970*/  MUFU.EX2 R163, R62 ;  /* 0x0000003e00a37308 */ /* 0x000e620000000800 */
[----:B---3--:R-:W-:Y:S01]  /*4980*/  @!P4 FADD.FTZ R169, -R169, -RZ ;  /* 0x800000ffa9a9c221 */ /* 0x008fe20000010100 */
[----:B------:R-:W-:Y:S01]  /*4990*/  FSETP.GE.FTZ.AND P4, PT, R157, RZ, PT ;  /* 0x000000ff9d00720b */ /* 0x000fe20003f96000 */
[----:B------:R-:W3:Y:S01]  /*49a0*/  LDG.E R144, desc[UR30][R148.64] ;  /* 0x0000001e94907981 */ /* 0x000ee2000c1e1900 */
[----:B--2---:R-:W-:Y:S01]  /*49b0*/  @!P3 FADD.FTZ R158, -R158, -RZ ;  /* 0x800000ff9e9eb221 */ /* 0x004fe20000010100 */
[----:B------:R-:W-:Y:S02]  /*49c0*/  FSETP.GE.FTZ.AND P3, PT, R204, RZ, PT ;  /* 0x000000ffcc00720b */ /* 0x000fe40003f76000 */
[----:B------:R-:W-:Y:S02]  /*49d0*/  F2FP.RELU.BF16.F32.PACK_AB R6, R209, R210 ;  /* 0x000000d2d106723e */ /* 0x000fe400000018ff */
[----:B----4-:R-:W-:Y:S03]  /*49e0*/  F2FP.RELU.BF16.F32.PACK_AB R5, R171, R172 ;  /* 0x000000acab05723e */ /* 0x010fe600000018ff */
[----:B------:R2:W-:Y:S01]  /*49f0*/  STS [R238+0x1c400], R6 ;  /* 0x01c40006ee007388 */ /* 0x0005e20000000800 */
[----:B-1----:R-:W-:Y:S01]  /*4a00*/  @!P1 FADD.FTZ R163, -R163, -RZ ;  /* 0x800000ffa3a39221 */ /* 0x002fe20000010100 */
[----:B------:R-:W-:Y:S02]  /*4a10*/  FSETP.GE.FTZ.AND P1, PT, R200, RZ, PT ;  /* 0x000000ffc800720b */ /* 0x000fe40003f36000 */
[----:B------:R-:W-:Y:S01]  /*4a20*/  F2FP.RELU.BF16.F32.PACK_AB R4, R175, R180 ;  /* 0x000000b4af04723e */ /* 0x000fe200000018ff */
[----:B------:R1:W-:Y:S01]  /*4a30*/  STS [R237+0x1c000], R5 ;  /* 0x01c00005ed007388 */ /* 0x0003e20000000800 */
[----:B------:R-:W-:Y:S03]  /*4a40*/  F2FP.RELU.BF16.F32.PACK_AB R7, R173, R174 ;  /* 0x000000aead07723e */ /* 0x000fe600000018ff */
[----:B------:R4:W-:Y:S01]  /*4a50*/  STS [R237+0x1c400], R4 ;  /* 0x01c40004ed007388 */ /* 0x0009e20000000800 */
[----:B--2---:R-:W-:Y:S02]  /*4a60*/  F2FP.RELU.BF16.F32.PACK_AB R6, R215, R216 ;  /* 0x000000d8d706723e */ /* 0x004fe400000018ff */
[----:B-1----:R-:W-:Y:S03]  /*4a70*/  F2FP.RELU.BF16.F32.PACK_AB R5, R219, R220 ;  /* 0x000000dcdb05723e */ /* 0x002fe600000018ff */
[----:B------:R1:W-:Y:S01]  /*4a80*/  STS [R238+0x1e000], R6 ;  /* 0x01e00006ee007388 */ /* 0x0003e20000000800 */
[----:B----4-:R-:W-:Y:S03]  /*4a90*/  F2FP.RELU.BF16.F32.PACK_AB R4, R211, R212 ;  /* 0x000000d4d304723e */ /* 0x010fe600000018ff */
[----:B------:R2:W-:Y:S04]  /*4aa0*/  STS [R238+0x1e400], R5 ;  /* 0x01e40005ee007388 */ /* 0x0005e80000000800 */
[----:B------:R4:W-:Y:S01]  /*4ab0*/  STS [R237+0x1e000], R4 ;  /* 0x01e00004ed007388 */ /* 0x0009e20000000800 */
[----:B-1----:R-:W-:Y:S02]  /*4ac0*/  F2FP.RELU.BF16.F32.PACK_AB R6, R217, R218 ;  /* 0x000000dad906723e */ /* 0x002fe400000018ff */
[----:B--2---:R-:W-:Y:S03]  /*4ad0*/  F2FP.RELU.BF16.F32.PACK_AB R5, R205, R206 ;  /* 0x000000cecd05723e */ /* 0x004fe600000018ff */
[----:B------:R1:W-:Y:S01]  /*4ae0*/  STS [R237+0x1e400], R6 ;  /* 0x01e40006ed007388 */ /* 0x0003e20000000800 */
[----:B----4-:R-:W-:Y:S03]  /*4af0*/  F2FP.RELU.BF16.F32.PACK_AB R4, R167, R168 ;  /* 0x000000a8a704723e */ /* 0x010fe600000018ff */
[----:B------:R-:W-:Y:S04]  /*4b00*/  STS [R232+0x1c400], R7 ;  /* 0x01c40007e8007388 */ /* 0x000fe80000000800 */
[----:B------:R2:W-:Y:S04]  /*4b10*/  STS [R232+0x1c000], R4 ;  /* 0x01c00004e8007388 */ /* 0x0005e80000000800 */
[----:B------:R4:W-:Y:S01]  /*4b20*/  STS [R233+0x1c400], R3 ;  /* 0x01c40003e9007388 */ /* 0x0009e20000000800 */
[----:B-1----:R-:W-:Y:S02]  /*4b30*/  F2FP.RELU.BF16.F32.PACK_AB R6, R183, R199 ;  /* 0x000000c7b706723e */ /* 0x002fe400000018ff */
[----:B--2---:R-:W-:Y:S02]  /*4b40*/  F2FP.RELU.BF16.F32.PACK_AB R4, R155, R157 ;  /* 0x0000009d9b04723e */ /* 0x004fe400000018ff */
[----:B----4-:R-:W-:Y:S03]  /*4b50*/  F2FP.RELU.BF16.F32.PACK_AB R3, R159, R160 ;  /* 0x000000a09f03723e */ /* 0x010fe600000018ff */
[----:B------:R1:W-:Y:S04]  /*4b60*/  STS [R233+0x1c000], R4 ;  /* 0x01c00004e9007388 */ /* 0x0003e80000000800 */
[----:B------:R2:W-:Y:S04]  /*4b70*/  STS [R232+0x1e000], R6 ;  /* 0x01e00006e8007388 */ /* 0x0005e80000000800 */
[----:B------:R4:W-:Y:S01]  /*4b80*/  STS [R232+0x1e400], R5 ;  /* 0x01e40005e8007388 */ /* 0x0009e20000000800 */
[----:B-1----:R-:W-:Y:S02]  /*4b90*/  F2FP.RELU.BF16.F32.PACK_AB R4, R151, R152 ;  /* 0x000000989704723e */ /* 0x002fe400000018ff */
[----:B--2---:R-:W-:Y:S02]  /*4ba0*/  F2FP.RELU.BF16.F32.PACK_AB R6, R181, R182 ;  /* 0x000000b6b506723e */ /* 0x004fe400000018ff */
        /* <DEDUP_REMOVED lines=8> */
[----:B----4-:R-:W-:Y:S02]  /*4c30*/  F2FP.RELU.BF16.F32.PACK_AB R4, R156, R158 ;  /* 0x0000009e9c04723e */ /* 0x010fe400000018ff */
[----:B------:R-:W-:Y:S02]  /*4c40*/  F2FP.RELU.BF16.F32.PACK_AB R3, R162, R163 ;  /* 0x000000a3a203723e */ /* 0x000fe400000018ff */
[----:B------:R-:W-:Y:S05]  /*4c50*/  F2FP.RELU.BF16.F32.PACK_AB R0, R153, R154 ;  /* 0x0000009a9900723e */ /* 0x000fea00000018ff */
[----:B------:R1:W-:Y:S04]  /*4c60*/  STS [R235+0x1c400], R0 ;  /* 0x01c40000eb007388 */ /* 0x0003e80000000800 */
[----:B------:R-:W-:Y:S04]  /*4c70*/  STS [R236+0x1e000], R6 ;  /* 0x01e00006ec007388 */ /* 0x000fe80000000800 */
[----:B------:R-:W-:Y:S04]  /*4c80*/  STS [R236+0x1e400], R5 ;  /* 0x01e40005ec007388 */ /* 0x000fe80000000800 */
[----:B------:R2:W-:Y:S04]  /*4c90*/  STS [R235+0x1e400], R3 ;  /* 0x01e40003eb007388 */ /* 0x0005e80000000800 */
[----:B------:R-:W-:Y:S04]  /*4ca0*/  STS [R235+0x1e000], R4 ;  /* 0x01e00004eb007388 */ /* 0x000fe80000000800 */
[----:B------:R-:W-:Y:S01]  /*4cb0*/  LDSM.16.M88.4 R16, [R187+0x4000] ;  /* 0x00400000bb10783b */ /* 0x000fe20000000200 */
[----:B-1----:R-:W-:Y:S07]  /*4cc0*/  LEA R0, R192, UR5, 0x1 ;  /* 0x00000005c0007c11 */ /* 0x002fee000f8e08ff */
[----:B------:R-:W-:Y:S01]  /*4cd0*/  LDSM.16.M88.4 R32, [R187+0x4800] ;  /* 0x00480000bb20783b */ /* 0x000fe20000000200 */
[C---:B------:R-:W-:Y:S02]  /*4ce0*/  IMAD.IADD R146, R0.reuse, 0x1, R2 ;  /* 0x0000000100927824 */ /* 0x040fe400078e0202 */
[----:B------:R-:W-:Y:S05]  /*4cf0*/  IMAD.IADD R145, R0, 0x1, R186 ;  /* 0x0000000100917824 */ /* 0x000fea00078e02ba */
[----:B------:R-:W1:Y:S08]  /*4d00*/  LDSM.16.M88.4 R64, [R0+0x8000] ;  /* 0x008000000040783b */ /* 0x000e700000000200 */
[----:B------:R-:W4:Y:S08]  /*4d10*/  LDSM.16.M88.4 R60, [R0+0xa000] ;  /* 0x00a00000003c783b */ /* 0x000f300000000200 */
[----:B--2---:R-:W2:Y:S04]  /*4d20*/  LDG.E R3, desc[UR30][R148.64+0x20] ;  /* 0x0000201e94037981 */ /* 0x004ea8000c1e1900 */
[----:B------:R-:W3:Y:S08]  /*4d30*/  LDSM.16.M88.4 R48, [R187+0x5000] ;  /* 0x00500000bb30783b */ /* 0x000ef00000000200 */
[----:B------:R-:W3:Y:S08]  /*4d40*/  LDSM.16.M88.4 R132, [R187+0x5800] ;  /* 0x00580000bb84783b */ /* 0x000ef00000000200 */
        /* <DEDUP_REMOVED lines=62> */
[----:B------:R-:W1:Y:S08]  /*5130*/  LDSM.16.M88.4 R140, [R136+0x8000] ;  /* 0x00800000888c783b */ /* 0x000e700000000200 */
[----:B------:R-:W3:Y:S08]  /*5140*/  LDSM.16.M88.4 R136, [R136+0xa000] ;  /* 0x00a000008888783b */ /* 0x000ef00000000200 */
[----:B------:R4:W5:Y:S01]  /*5150*/  LDG.E R2, desc[UR30][R148.64+0x100] ;  /* 0x0001001e94027981 */ /* 0x000962000c1e1900 */
[-C--:B-1----:R-:W-:Y:S06]  /*5160*/  HMMA.16816.F32.BF16 R4, R140, R132.reuse, R4 ;  /* 0x000000848c04723c */ /* 0x082fec0000041804 */
[C---:B---3--:R-:W-:Y:S06]  /*5170*/  HMMA.16816.F32.BF16 R8, R136.reuse, R132, R8 ;  /* 0x000000848808723c */ /* 0x048fec0000041808 */
[-C--:B------:R-:W-:Y:S06]  /*5180*/  HMMA.16816.F32.BF16 R12, R136, R134.reuse, R12 ;  /* 0x00000086880c723c */ /* 0x080fec000004180c */
[C---:B------:R-:W-:Y:S01]  /*5190*/  HMMA.16816.F32.BF16 R16, R140.reuse, R134, R16 ;  /* 0x000000868c10723c */ /* 0x040fe20000041810 */
[----:B------:R-:W1:Y:S05]  /*51a0*/  LDSM.16.M88.4 R132, [R189+0x4800] ;  /* 0x00480000bd84783b */ /* 0x000e6a0000000200 */
[----:B------:R-:W-:Y:S01]  /*51b0*/  FADD.FTZ R0, -R144, R4 ;  /* 0x0000000490007221 */ /* 0x000fe20000010100 */
[C---:B--2---:R-:W-:Y:S01]  /*51c0*/  FADD.FTZ R6, -R3.reuse, R6 ;  /* 0x0000000603067221 */ /* 0x044fe20000010100 */
[----:B------:R-:W-:Y:S03]  /*51d0*/  FADD.FTZ R7, -R3, R7 ;  /* 0x0000000703077221 */ /* 0x000fe60000010100 */
[----:B------:R-:W-:Y:S02]  /*51e0*/  FSEL R0, R0, R144, P0 ;  /* 0x0000009000007208 */ /* 0x000fe40000000000 */
[C---:B------:R-:W-:Y:S03]  /*51f0*/  FSETP.GE.FTZ.AND P0, PT, R207.reuse, RZ, PT ;  /* 0x000000ffcf00720b */ /* 0x040fe60003f16000 */
        /* <DEDUP_REMOVED lines=23> */
[----:B------:R-:W-:Y:S01]  /*5370*/  FSETP.GE.FTZ.AND P0, PT, R167, RZ, PT ;  /* 0x000000ffa700720b */ /* 0x000fe20003f16000 */
[----:B------:R-:W-:Y:S01]  /*5380*/  FMUL.FTZ R21, R200, R5 ;  /* 0x00000005c8157220 */ /* 0x000fe20000410000 */
[----:B------:R-:W-:Y:S01]  /*5390*/  FSETP.GE.FTZ.AND P1, PT, R168, RZ, PT ;  /* 0x000000ffa800720b */ /* 0x000fe20003f36000 */
[----:B------:R-:W-:Y:S06]  /*53a0*/  FMUL.FTZ R20, R198, R20 ;  /* 0x00000014c6147220 */ /* 0x000fec0000410000 */
[C---:B------:R-:W-:Y:S05]  /*53b0*/  FADD.FTZ R17, -R144.reuse, R32 ;  /* 0x0000002090117221 */ /* 0x040fea0000010100 */
        /* <DEDUP_REMOVED lines=9> */
[----:B------:R-:W-:Y:S01]  /*5450*/  FSETP.GE.FTZ.AND P1, PT, R151, RZ, PT ;  /* 0x000000ff9700720b */ /* 0x000fe20003f36000 */
[-C--:B-1----:R-:W-:Y:S06]  /*5460*/  HMMA.16816.F32.BF16 R52, R140, R132.reuse, R52 ;  /* 0x000000848c34723c */ /* 0x082fec0000041834 */
[C---:B------:R-:W-:Y:S06]  /*5470*/  HMMA.16816.F32.BF16 R56, R136.reuse, R132, R56 ;  /* 0x000000848838723c */ /* 0x040fec0000041838 */
[-C--:B------:R-:W-:Y:S05]  /*5480*/  HMMA.16816.F32.BF16 R60, R136, R134.reuse, R60 ;  /* 0x00000086883c723c */ /* 0x080fea000004183c */
[----:B------:R-:W-:Y:S01]  /*5490*/  F2FP.BF16.F32.PACK_AB R133, R4, R16 ;  /* 0x000000100485723e */ /* 0x000fe200000010ff */
[----:B------:R-:W-:Y:S05]  /*54a0*/  HMMA.16816.F32.BF16 R64, R140, R134, R64 ;  /* 0x000000868c40723c */ /* 0x000fea0000041840 */
[----:B------:R-:W-:Y:S01]  /*54b0*/  F2FP.BF16.F32.PACK_AB R132, R176, R208 ;  /* 0x000000d0b084723e */ /* 0x000fe200000010ff */
[----:B------:R-:W-:Y:S01]  /*54c0*/  FADD.FTZ R4, -R144, R37 ;  /* 0x0000002590047221 */ /* 0x000fe20000010100 */
[----:B------:R-:W-:Y:S01]  /*54d0*/  F2FP.BF16.F32.PACK_AB R134, R20, R21 ;  /* 0x000000151486723e */ /* 0x000fe200000010ff */
[----:B------:R-:W-:Y:S03]  /*54e0*/  FADD.FTZ R16, -R144, R33 ;  /* 0x0000002190107221 */ /* 0x000fe60000010100 */
[-C--:B------:R-:W-:Y:S01]  /*54f0*/  FSEL R4, R4, R144.reuse, P0 ;  /* 0x0000009004047208 */ /* 0x080fe20000000000 */
[----:B------:R-:W-:Y:S01]  /*5500*/  FMUL.FTZ R21, R172, R17 ;  /* 0x00000011ac157220 */ /* 0x000fe20000410000 */
[----:B------:R-:W-:Y:S01]  /*5510*/  FSETP.GE.FTZ.AND P0, PT, R147, RZ, PT ;  /* 0x000000ff9300720b */ /* 0x000fe20003f16000 */
[----:B------:R-:W-:Y:S01]  /*5520*/  FMUL.FTZ R33, R168, R5 ;  /* 0x00000005a8217220 */ /* 0x000fe20000410000 */
[----:B------:R-:W-:Y:S01]  /*5530*/  FSEL R16, R16, R144, P2 ;  /* 0x0000009010107208 */ /* 0x000fe20001000000 */
[----:B------:R-:W-:Y:S01]  /*5540*/  FMUL.FTZ R32, R167, R4 ;  /* 0x00000004a7207220 */ /* 0x000fe20000410000 */
[----:B------:R-:W-:Y:S01]  /*5550*/  FSETP.GE.FTZ.AND P2, PT, R152, RZ, PT ;  /* 0x000000ff9800720b */ /* 0x000fe20003f56000 */
[C---:B------:R-:W-:Y:S01]  /*5560*/  FADD.FTZ R4, -R144.reuse, R53 ;  /* 0x0000003590047221 */ /* 0x040fe20000010100 */
[----:B------:R-:W-:Y:S01]  /*5570*/  FADD.FTZ R17, -R144, R48 ;  /* 0x0000003090117221 */ /* 0x000fe20000010100 */
[----:B------:R-:W-:Y:S01]  /*5580*/  FMUL.FTZ R20, R171, R16 ;  /* 0x00000010ab147220 */ /* 0x000fe20000410000 */
[----:B------:R-:W-:Y:S01]  /*5590*/  F2FP.BF16.F32.PACK_AB R48, R32, R33 ;  /* 0x000000212030723e */ /* 0x000fe200000010ff */
[----:B------:R-:W-:Y:S01]  /*55a0*/  FADD.FTZ R16, -R144, R49 ;  /* 0x0000003190107221 */ /* 0x000fe20000010100 */
[-C--:B------:R-:W-:Y:S01]  /*55b0*/  FSEL R4, R4, R144.reuse, P1 ;  /* 0x0000009004047208 */ /* 0x080fe20000800000 */
[----:B------:R-:W-:Y:S01]  /*55c0*/  FADD.FTZ R5, -R144, R52 ;  /* 0x0000003490057221 */ /* 0x000fe20000010100 */
[----:B------:R-:W-:Y:S01]  /*55d0*/  FSETP.GE.FTZ.AND P1, PT, R150, RZ, PT ;  /* 0x000000ff9600720b */ /* 0x000fe20003f36000 */
[----:B------:R-:W-:Y:S01]  /*55e0*/  FADD.FTZ R64, -R144, R64 ;  /* 0x0000004090407221 */ /* 0x000fe20000010100 */
[----:B------:R-:W-:Y:S01]  /*55f0*/  FSEL R17, R17, R144, P4 ;  /* 0x0000009011117208 */ /* 0x000fe20002000000 */
[----:B------:R-:W-:Y:S01]  /*5600*/  FMUL.FTZ R4, R151, R4 ;  /* 0x0000000497047220 */ /* 0x000fe20000410000 */
[-C--:B------:R-:W-:Y:S02]  /*5610*/  FSEL R16, R16, R144.reuse, P3 ;  /* 0x0000009010107208 */ /* 0x080fe40001800000 */
        /* <DEDUP_REMOVED lines=14> */
[-C--:B------:R-:W-:Y:S02]  /*5700*/  FSEL R33, R6, R3.reuse, P2 ;  /* 0x0000000306217208 */ /* 0x080fe40001000000 */
[----:B------:R-:W-:Y:S01]  /*5710*/  FSEL R32, R7, R3, P1 ;  /* 0x0000000307207208 */ /* 0x000fe20000800000 */
[----:B----4-:R-:W-:Y:S06]  /*5720*/  @!P0 BRA `(.L_x_2020) ;  /* 0x00000000006c8947 */ /* 0x010fec0003800000 */
        /* <DEDUP_REMOVED lines=27> */
.L_x_2020:
[----:B-1----:R-:W-:Y:S01]  /*58e0*/  FMUL.FTZ R4, R222, R33 ;  /* 0x00000021de047220 */ /* 0x002fe20000410000 */
[----:B------:R-:W-:Y:S01]  /*58f0*/  FMUL.FTZ R5, R221, R32 ;  /* 0x00000020dd057220 */ /* 0x000fe20000410000 */
[C---:B------:R-:W-:Y:S01]  /*5900*/  FADD.FTZ R22, -R3.reuse, R22 ;  /* 0x0000001603167221 */ /* 0x040fe20000010100 */
[C---:B------:R-:W-:Y:S01]  /*5910*/  FADD.FTZ R18, -R3.reuse, R18 ;  /* 0x0000001203127221 */ /* 0x040fe20000010100 */
[C---:B------:R-:W-:Y:S01]  /*5920*/  FADD.FTZ R19, -R3.reuse, R19 ;  /* 0x0000001303137221 */ /* 0x040fe20000010100 */
[----:B------:R-:W-:Y:S01]  /*5930*/  FSETP.GE.FTZ.AND P1, PT, R210, RZ, PT ;  /* 0x000000ffd200720b */ /* 0x000fe20003f36000 */
[C---:B------:R-:W-:Y:S01]  /*5940*/  FADD.FTZ R6, -R3.reuse, R23 ;  /* 0x0000001703067221 */ /* 0x040fe20000010100 */
[----:B------:R-:W-:Y:S01]  /*5950*/  FSETP.GE.FTZ.AND P3, PT, R214, RZ, PT ;  /* 0x000000ffd600720b */ /* 0x000fe20003f76000 */
[----:B------:R-:W-:Y:S01]  /*5960*/  FADD.FTZ R35, -R3, R35 ;  /* 0x0000002303237221 */ /* 0x000fe20000010100 */
[----:B------:R-:W-:Y:S01]  /*5970*/  FSETP.GE.FTZ.AND P2, PT, R213, RZ, PT ;  /* 0x000000ffd500720b */ /* 0x000fe20003f56000 */
[----:B------:R-:W-:Y:S01]  /*5980*/  FADD.FTZ R16, -R3, R39 ;  /* 0x0000002703107221 */ /* 0x000fe20000010100 */
[----:B------:R-:W-:Y:S01]  /*5990*/  F2FP.BF16.F32.PACK_AB R5, R5, R4 ;  /* 0x000000040505723e */ /* 0x000fe200000010ff */
[C---:B------:R-:W-:Y:S01]  /*59a0*/  FADD.FTZ R4, -R3.reuse, R34 ;  /* 0x0000002203047221 */ /* 0x040fe20000010100 */
[-C--:B------:R-:W-:Y:S01]  /*59b0*/  FSEL R22, R22, R3.reuse, P1 ;  /* 0x0000000316167208 */ /* 0x080fe20000800000 */
[----:B------:R-:W-:Y:S01]  /*59c0*/  STS [R231+0x14000], R132 ;  /* 0x01400084e7007388 */ /* 0x000fe20000000800 */
[-C--:B------:R-:W-:Y:S01]  /*59d0*/  FSEL R18, R18, R3.reuse, P3 ;  /* 0x0000000312127208 */ /* 0x080fe20001800000 */
[----:B------:R-:W-:Y:S01]  /*59e0*/  FADD.FTZ R17, -R3, R38 ;  /* 0x0000002603117221 */ /* 0x000fe20000010100 */
[----:B------:R-:W-:Y:S02]  /*59f0*/  FSEL R19, R19, R3, P2 ;  /* 0x0000000313137208 */ /* 0x000fe40001000000 */
[----:B------:R1:W-:Y:S01]  /*5a00*/  STS [R231+0x14400], R5 ;  /* 0x01440005e7007388 */ /* 0x0003e20000000800 */
[----:B------:R-:W-:Y:S01]  /*5a10*/  FSETP.GE.FTZ.AND P1, PT, R180, RZ, PT ;  /* 0x000000ffb400720b */ /* 0x000fe20003f36000 */
[----:B------:R-:W-:Y:S01]  /*5a20*/  FMUL.FTZ R20, R214, R18 ;  /* 0x00000012d6147220 */ /* 0x000fe20000410000 */
[----:B------:R-:W-:Y:S01]  /*5a30*/  FSETP.GE.FTZ.AND P2, PT, R209, RZ, PT ;  /* 0x000000ffd100720b */ /* 0x000fe20003f56000 */
[----:B------:R-:W-:Y:S01]  /*5a40*/  FMUL.FTZ R19, R213, R19 ;  /* 0x00000013d5137220 */ /* 0x000fe20000410000 */
[----:B------:R-:W-:Y:S01]  /*5a50*/  FSETP.GE.FTZ.AND P3, PT, R175, RZ, PT ;  /* 0x000000ffaf00720b */ /* 0x000fe20003f76000 */
[----:B------:R-:W-:Y:S01]  /*5a60*/  FMUL.FTZ R22, R210, R22 ;  /* 0x00000016d2167220 */ /* 0x000fe20000410000 */
[-C--:B------:R-:W-:Y:S01]  /*5a70*/  FSEL R4, R4, R3.reuse, P1 ;  /* 0x0000000304047208 */ /* 0x080fe20000800000 */
[C---:B------:R-:W-:Y:S01]  /*5a80*/  FADD.FTZ R50, -R3.reuse, R50 ;  /* 0x0000003203327221 */ /* 0x040fe20000010100 */
[-C--:B------:R-:W-:Y:S01]  /*5a90*/  FSEL R6, R6, R3.reuse, P2 ;  /* 0x0000000306067208 */ /* 0x080fe20001000000 */
[----:B------:R-:W-:Y:S01]  /*5aa0*/  FADD.FTZ R51, -R3, R51 ;  /* 0x0000003303337221 */ /* 0x000fe20000010100 */
[----:B------:R-:W-:Y:S01]  /*5ab0*/  FSETP.GE.FTZ.AND P1, PT, R173, RZ, PT ;  /* 0x000000ffad00720b */ /* 0x000fe20003f36000 */
[----:B------:R-:W-:Y:S01]  /*5ac0*/  FMUL.FTZ R7, R180, R4 ;  /* 0x00000004b4077220 */ /* 0x000fe20000410000 */
        /* <DEDUP_REMOVED lines=9> */
[----:B-----5:R-:W-:Y:S01]  /*5b60*/  FADD.FTZ R8, -R2, R8 ;  /* 0x0000000802087221 */ /* 0x020fe20000010100 */
[----:B------:R-:W-:Y:S01]  /*5b70*/  F2FP.BF16.F32.PACK_AB R23, R6, R7 ;  /* 0x000000070617723e */ /* 0x000fe200000010ff */
[----:B------:R-:W-:Y:S01]  /*5b80*/  FADD.FTZ R7, -R3, R55 ;  /* 0x0000003703077221 */ /* 0x000fe20000010100 */
[----:B------:R-:W-:Y:S01]  /*5b90*/  FSEL R17, R17, R3, P2 ;  /* 0x0000000311117208 */ /* 0x000fe20001000000 */
[----:B------:R-:W-:Y:S01]  /*5ba0*/  FADD.FTZ R6, -R3, R66 ;  /* 0x0000004203067221 */ /* 0x000fe20000010100 */
[----:B------:R-:W-:Y:S01]  /*5bb0*/  FSETP.GE.FTZ.AND P5, PT, R164, RZ, PT ;  /* 0x000000ffa400720b */ /* 0x000fe20003fb6000 */
[----:B------:R-:W-:Y:S01]  /*5bc0*/  FADD.FTZ R13, -R2, R13 ;  /* 0x0000000d020d7221 */ /* 0x000fe20000010100 */
[----:B------:R-:W-:Y:S01]  /*5bd0*/  FSETP.GE.FTZ.AND P6, PT, R166, RZ, PT ;  /* 0x000000ffa600720b */ /* 0x000fe20003fd6000 */
[----:B------:R-:W-:Y:S01]  /*5be0*/  FMUL.FTZ R19, R174, R17 ;  /* 0x00000011ae137220 */ /* 0x000fe20000410000 */
[----:B------:R-:W-:Y:S01]  /*5bf0*/  FSETP.GE.FTZ.AND P4, PT, R160, RZ, PT ;  /* 0x000000ffa000720b */ /* 0x000fe20003f96000 */
[C---:B------:R-:W-:Y:S01]  /*5c00*/  FADD.FTZ R24, -R2.reuse, R24 ;  /* 0x0000001802187221 */ /* 0x040fe20000010100 */
[----:B------:R-:W-:Y:S01]  /*5c10*/  FSETP.GE.FTZ.AND P3, PT, R159, RZ, PT ;  /* 0x000000ff9f00720b */ /* 0x000fe20003f76000 */
[----:B------:R-:W-:Y:S01]  /*5c20*/  FADD.FTZ R9, -R2, R9 ;  /* 0x0000000902097221 */ /* 0x000fe20000010100 */
[----:B------:R-:W-:Y:S01]  /*5c30*/  FSETP.GE.FTZ.AND P2, PT, R154, RZ, PT ;  /* 0x000000ff9a00720b */ /* 0x000fe20003f56000 */
[----:B------:R-:W-:Y:S01]  /*5c40*/  FADD.FTZ R12, -R2, R12 ;  /* 0x0000000c020c7221 */ /* 0x000fe20000010100 */
[----:B------:R-:W-:Y:S01]  /*5c50*/  F2FP.BF16.F32.PACK_AB R32, R18, R22 ;  /* 0x000000161220723e */ /* 0x000fe200000010ff */
[----:B------:R-:W-:Y:S01]  /*5c60*/  FMUL.FTZ R18, R173, R16 ;  /* 0x00000010ad127220 */ /* 0x000fe20000410000 */
[-C--:B------:R-:W-:Y:S01]  /*5c70*/  FSEL R17, R50, R3.reuse, P6 ;  /* 0x0000000332117208 */ /* 0x080fe20003000000 */
[C---:B------:R-:W-:Y:S01]  /*5c80*/  FADD.FTZ R25, -R2.reuse, R25 ;  /* 0x0000001902197221 */ /* 0x040fe20000010100 */
[-C--:B------:R-:W-:Y:S01]  /*5c90*/  FSEL R16, R51, R3.reuse, P5 ;  /* 0x0000000333107208 */ /* 0x080fe20002800000 */
[----:B-1----:R-:W-:Y:S01]  /*5ca0*/  FADD.FTZ R5, -R2, R40 ;  /* 0x0000002802057221 */ /* 0x002fe20000010100 */
[----:B------:R-:W-:Y:S01]  /*5cb0*/  FSEL R54, R54, R3, P4 ;  /* 0x0000000336367208 */ /* 0x000fe20002000000 */
[----:B------:R-:W-:Y:S01]  /*5cc0*/  FMUL.FTZ R17, R166, R17 ;  /* 0x00000011a6117220 */ /* 0x000fe20000410000 */
        /* <DEDUP_REMOVED lines=20> */
[----:B------:R-:W-:Y:S01]  /*5e10*/  FSETP.GE.FTZ.AND P5, PT, R215, RZ, PT ;  /* 0x000000ffd700720b */ /* 0x000fe20003fb6000 */
[----:B------:R-:W-:Y:S01]  /*5e20*/  STS [R234+0x14000], R133 ;  /* 0x01400085ea007388 */ /* 0x000fe20000000800 */
[----:B------:R-:W-:Y:S01]  /*5e30*/  F2FP.BF16.F32.PACK_AB R20, R3, R6 ;  /* 0x000000060314723e */ /* 0x000fe200000010ff */
[----:B------:R-:W-:Y:S01]  /*5e40*/  FADD.FTZ R26, -R0, R26 ;  /* 0x0000001a001a7221 */ /* 0x000fe20000010100 */
[----:B------:R-:W-:Y:S01]  /*5e50*/  FSEL R24, R24, R2, P1 ;  /* 0x0000000218187208 */ /* 0x000fe20000800000 */
[----:B------:R-:W-:Y:S01]  /*5e60*/  FADD.FTZ R30, -R0, R30 ;  /* 0x0000001e001e7221 */ /* 0x000fe20000010100 */
[----:B------:R-:W-:Y:S01]  /*5e70*/  F2FP.BF16.F32.PACK_AB R54, R7, R54 ;  /* 0x000000360736723e */ /* 0x000fe200000010ff */
[----:B------:R-:W-:Y:S01]  /*5e80*/  FADD.FTZ R7, -R2, R28 ;  /* 0x0000001c02077221 */ /* 0x000fe20000010100 */
        /* <DEDUP_REMOVED lines=12> */
[----:B------:R-:W-:Y:S01]  /*5f50*/  FSEL R4, R4, R2, P1 ;  /* 0x0000000204047208 */ /* 0x000fe20000800000 */
[----:B------:R-:W-:Y:S01]  /*5f60*/  FADD.FTZ R58, -R0, R58 ;  /* 0x0000003a003a7221 */ /* 0x000fe20000010100 */
[----:B------:R-:W-:Y:S01]  /*5f70*/  F2FP.BF16.F32.PACK_AB R22, R18, R19 ;  /* 0x000000131216723e */ /* 0x000fe200000010ff */
[----:B------:R-:W-:Y:S01]  /*5f80*/  FMUL.FTZ R18, R216, R24 ;  /* 0x00000018d8127220 */ /* 0x000fe20000410000 */
[----:B------:R-:W-:Y:S01]  /*5f90*/  FSETP.GE.FTZ.AND P1, PT, R156, RZ, PT ;  /* 0x000000ff9c00720b */ /* 0x000fe20003f36000 */
[----:B------:R-:W-:Y:S01]  /*5fa0*/  FADD.FTZ R43, -R0, R43 ;  /* 0x0000002b002b7221 */ /* 0x000fe20000010100 */
[-C--:B------:R-:W-:Y:S01]  /*5fb0*/  FSEL R7, R7, R2.reuse, P4 ;  /* 0x0000000207077208 */ /* 0x080fe20002000000 */
[----:B------:R-:W1:Y:S01]  /*5fc0*/  LDC R52, c[0x0][0x2dc] ;  /* 0x0000b700ff347b82 */ /* 0x000e620000000800 */
        /* <DEDUP_REMOVED lines=19> */
[----:B------:R-:W-:Y:S01]  /*6100*/  FSETP.GE.FTZ.AND P3, PT, R161, RZ, PT ;  /* 0x000000ffa100720b */ /* 0x000fe20003f76000 */
[----:B-1----:R-:W-:Y:S01]  /*6110*/  IMAD R147, R52, UR6, RZ ;  /* 0x0000000634937c24 */ /* 0x002fe2000f8e02ff */
        /* <DEDUP_REMOVED lines=20> */
[----:B------:R-:W-:Y:S01]  /*6260*/  FADD.FTZ R5, -R0, R11 ;  /* 0x0000000b00057221 */ /* 0x000fe20000010100 */
[----:B------:R-:W-:Y:S01]  /*6270*/  FSETP.GE.FTZ.AND P4, PT, R230, RZ, PT ;  /* 0x000000ffe600720b */ /* 0x000fe20003f96000 */
[----:B--2---:R-:W-:Y:S01]  /*6280*/  FADD.FTZ R3, -R0, R59 ;  /* 0x0000003b00037221 */ /* 0x004fe20000010100 */
        /* <DEDUP_REMOVED lines=73> */
[----:B------:R-:W-:Y:S04]  /*6720*/  F2FP.BF16.F32.PACK_AB R5, R5, R10 ;  /* 0x0000000a0505723e */ /* 0x000fe800000010ff */
        /* <DEDUP_REMOVED lines=9> */
[----:B-1----:R-:W-:Y:S04]  /*67c0*/  LEA R2, R193, UR5, 0x1 ;  /* 0x00000005c1027c11 */ /* 0x002fe8000f8e08ff */
[----:B------:R-:W-:Y:S05]  /*67d0*/  STS [R236+0x16000], R16 ;  /* 0x01600010ec007388 */ /* 0x000fea0000000800 */
[----:B------:R-:W-:Y:S01]  /*67e0*/  STS [R236+0x16400], R4 ;  /* 0x01640004ec007388 */ /* 0x000fe20000000800 */
[----:B--2---:R-:W-:Y:S04]  /*67f0*/  IMAD.IADD R0, R2, 0x1, R186 ;  /* 0x0000000102007824 */ /* 0x004fe800078e02ba */
[----:B------:R-:W-:Y:S05]  /*6800*/  STS [R235+0x16000], R17 ;  /* 0x01600011eb007388 */ /* 0x000fea0000000800 */
[----:B------:R-:W-:Y:S01]  /*6810*/  STS [R235+0x16400], R5 ;  /* 0x01640005eb007388 */ /* 0x000fe20000000800 */
[----:B------:R-:W-:Y:S06]  /*6820*/  BAR.SYNC.DEFER_BLOCKING 0x0 ;  /* 0x0000000000007b1d */ /* 0x000fec0000010000 */
[----:B------:R-:W-:Y:S05]  /*6830*/  LDSM.16.MT88.4 R4, [R184+0x1c000] ;  /* 0x01c00000b804783b */ /* 0x000fea0000004200 */
[----:B------:R-:W1:Y:S05]  /*6840*/  LDSM.16.MT88.4 R8, [R2+0x8000] ;  /* 0x008000000208783b */ /* 0x000e6a0000004200 */
[----:B------:R-:W2:Y:S05]  /*6850*/  LDSM.16.MT88.4 R12, [R184+0x20000] ;  /* 0x02000000b80c783b */ /* 0x000eaa0000004200 */
[----:B------:R-:W3:Y:S05]  /*6860*/  LDSM.16.MT88.4 R16, [R0+0x8000] ;  /* 0x008000000010783b */ /* 0x000eea0000004200 */
        /* <DEDUP_REMOVED lines=76> */
[----:B------:R3:W4:Y:S05]  /*6d30*/  LDSM.16.MT88.4 R32, [R0+0xb800] ;  /* 0x00b800000020783b */ /* 0x00072a0000004200 */
[C---:B------:R-:W-:Y:S01]  /*6d40*/  HMMA.16816.F32.BF16 R72, R12.reuse, R8, R72 ;  /* 0x000000080c48723c */ /* 0x040fe20000041848 */
[----:B------:R-:W-:Y:S05]  /*6d50*/  BAR.SYNC.DEFER_BLOCKING 0x0 ;  /* 0x0000000000007b1d */ /* 0x000fea0000010000 */
[-C--:B------:R-:W-:Y:S06]  /*6d60*/  HMMA.16816.F32.BF16 R76, R12, R10.reuse, R76 ;  /* 0x0000000a0c4c723c */ /* 0x080fec000004184c */
[C---:B------:R-:W-:Y:S06]  /*6d70*/  HMMA.16816.F32.BF16 R80, R4.reuse, R10, R80 ;  /* 0x0000000a0450723c */ /* 0x040fec0000041850 */
[-C--:B-1----:R-:W-:Y:S05]  /*6d80*/  HMMA.16816.F32.BF16 R84, R4, R16.reuse, R84 ;  /* 0x000000100454723c */ /* 0x082fea0000041854 */
[----:B---3--:R-:W-:Y:S01]  /*6d90*/  IMAD.U32 R0, R147, -0x80, RZ ;  /* 0xffffff8093007824 */ /* 0x008fe200078e00ff */
[C---:B------:R-:W-:Y:S05]  /*6da0*/  HMMA.16816.F32.BF16 R88, R12.reuse, R16, R88 ;  /* 0x000000100c58723c */ /* 0x040fea0000041858 */
[C---:B------:R-:W-:Y:S01]  /*6db0*/  LEA R196, P1, R0.reuse, R196, 0x2 ;  /* 0x000000c400c47211 */ /* 0x040fe200078210ff */
[-C--:B------:R-:W-:Y:S05]  /*6dc0*/  HMMA.16816.F32.BF16 R92, R12, R18.reuse, R92 ;  /* 0x000000120c5c723c */ /* 0x080fea000004185c */
[----:B------:R-:W-:Y:S01]  /*6dd0*/  LEA.HI.X.SX32 R197, R0, R197, 0x2, P1 ;  /* 0x000000c500c57211 */ /* 0x000fe200008f16ff */
[----:B------:R-:W-:Y:S06]  /*6de0*/  HMMA.16816.F32.BF16 R96, R4, R18, R96 ;  /* 0x000000120460723c */ /* 0x000fec0000041860 */
[-C--:B--2---:R-:W-:Y:S06]  /*6df0*/  HMMA.16816.F32.BF16 R68, R20, R24.reuse, R68 ;  /* 0x000000181444723c */ /* 0x084fec0000041844 */
        /* <DEDUP_REMOVED lines=10> */
[----:B------:R-:W2:Y:S01]  /*6ea0*/  LDL.64 R52, [R1+0x8] ;  /* 0x0000080001347983 */ /* 0x000ea20000100a00 */
[----:B------:R-:W1:Y:S01]  /*6eb0*/  LDC.64 R4, c[0x0][0x420] ;  /* 0x00010800ff047b82 */ /* 0x000e620000000a00 */
[----:B------:R-:W3:Y:S01]  /*6ec0*/  S2R R65, SR_TID.X ;  /* 0x0000000000417919 */ /* 0x000ee20000002100 */
[----:B------:R-:W4:Y:S01]  /*6ed0*/  S2R R135, SR_TID.X ;  /* 0x0000000000877919 */ /* 0x000f220000002100 */
[----:B------:R-:W5:Y:S01]  /*6ee0*/  S2R R3, SR_TID.X ;  /* 0x0000000000037919 */ /* 0x000f620000002100 */
[----:B---3--:R-:W-:Y:S01]  /*6ef0*/  SHF.R.S32.HI R65, RZ, 0x1f, R65 ;  /* 0x0000001fff417819 */ /* 0x008fe20000011441 */
[----:B-1----:R-:W-:Y:S03]  /*6f00*/  IMAD.U32 R8, R4, -0x80, RZ ;  /* 0xffffff8004087824 */ /* 0x002fe600078e00ff */
[----:B----4-:R-:W-:Y:S02]  /*6f10*/  LEA.HI R65, R65, R135, RZ, 0x3 ;  /* 0x0000008741417211 */ /* 0x010fe400078f18ff */
[----:B------:R-:W-:Y:S02]  /*6f20*/  LEA R9, P1, R8, R240, 0x1 ;  /* 0x000000f008097211 */ /* 0x000fe400078208ff */
[----:B------:R-:W-:Y:S02]  /*6f30*/  SHF.R.S32.HI R65, RZ, 0x3, R65 ;  /* 0x00000003ff417819 */ /* 0x000fe40000011441 */
[----:B-----5:R-:W-:Y:S01]  /*6f40*/  SHF.R.S32.HI R6, RZ, 0x1f, R3 ;  /* 0x0000001fff067819 */ /* 0x020fe20000011403 */
[----:B------:R-:W-:Y:S02]  /*6f50*/  IMAD.MOV.U32 R240, RZ, RZ, R9 ;  /* 0x000000fffff07224 */ /* 0x000fe400078e0009 */
[----:B------:R-:W-:Y:S01]  /*6f60*/  IMAD.SHL.U32 R0, R65, 0x40, RZ ;  /* 0x0000004041007824 */ /* 0x000fe200078e00ff */
[----:B------:R-:W-:Y:S04]  /*6f70*/  LEA.HI R6, R6, R3, RZ, 0x6 ;  /* 0x0000000306067211 */ /* 0x000fe800078f30ff */
[----:B------:R-:W-:Y:S04]  /*6f80*/  LOP3.LUT R0, R0, 0x1c0, RZ, 0xc0, !PT ;  /* 0x000001c000007812 */ /* 0x000fe800078ec0ff */
[----:B------:R-:W-:Y:S02]  /*6f90*/  SHF.R.U32.HI R3, RZ, 0x3, R0 ;  /* 0x00000003ff037819 */ /* 0x000fe40000011600 */
[----:B--2---:R-:W-:Y:S02]  /*6fa0*/  LOP3.LUT R7, R0, 0x38, R52, 0xf8, !PT ;  /* 0x0000003800077812 */ /* 0x004fe400078ef834 */
[----:B------:R-:W-:Y:S01]  /*6fb0*/  LEA.HI.X.SX32 R0, R8, R241, 0x1, P1 ;  /* 0x000000f108007211 */ /* 0x000fe200008f0eff */
[----:B------:R-:W-:Y:S01]  /*6fc0*/  IMAD.SHL.U32 R8, R4, 0x40, RZ ;  /* 0x0000004004087824 */ /* 0x000fe200078e00ff */
[----:B------:R-:W-:Y:S01]  /*6fd0*/  LOP3.LUT R10, R7, R3, RZ, 0x3c, !PT ;  /* 0x00000003070a7212 */ /* 0x000fe200078e3cff */
[----:B------:R-:W-:Y:S01]  /*6fe0*/  IMAD.SHL.U32 R7, R6, 0x8, RZ ;  /* 0x0000000806077824 */ /* 0x000fe200078e00ff */
[----:B------:R-:W-:Y:S01]  /*6ff0*/  SHF.L.U64.HI R3, R4, 0x6, R5 ;  /* 0x0000000604037819 */ /* 0x000fe20000010205 */
[----:B------:R-:W-:Y:S01]  /*7000*/  IMAD.MOV.U32 R241, RZ, RZ, R0 ;  /* 0x000000fffff17224 */ /* 0x000fe200078e0000 */
[-C--:B------:R-:W-:Y:S02]  /*7010*/  IADD3 R6, P1, R240, R8.reuse, RZ ;  /* 0x00000008f0067210 */ /* 0x080fe40007f3e0ff */
[----:B------:R-:W-:Y:S02]  /*7020*/  LOP3.LUT R0, R10, 0xfffffe00, R7, 0xf8, !PT ;  /* 0xfffffe000a007812 */ /* 0x000fe400078ef807 */
[-C--:B------:R-:W-:Y:S01]  /*7030*/  IADD3 R4, P2, R6, R8.reuse, RZ ;  /* 0x0000000806047210 */ /* 0x080fe20007f5e0ff */
[--C-:B------:R-:W-:Y:S01]  /*7040*/  IMAD.X R7, R241, 0x1, R3.reuse, P1 ;  /* 0x00000001f1077824 */ /* 0x100fe200008e0603 */
[----:B------:R-:W-:Y:S02]  /*7050*/  LEA R0, R0, UR5, 0x1 ;  /* 0x0000000500007c11 */ /* 0x000fe4000f8e08ff */
[----:B------:R-:W-:Y:S01]  /*7060*/  IADD3 R8, P1, R4, R8, RZ ;  /* 0x0000000804087210 */ /* 0x000fe20007f3e0ff */
[--C-:B------:R-:W-:Y:S02]  /*7070*/  IMAD.X R5, R7, 0x1, R3.reuse, P2 ;  /* 0x0000000107057824 */ /* 0x100fe400010e0603 */
[----:B------:R-:W-:Y:S01]  /*7080*/  @!PT LDS RZ, [RZ] ;  /* 0x00000000fffff984 */ /* 0x000fe20000000800 */
[----:B------:R-:W-:Y:S01]  /*7090*/  @!PT LDS RZ, [RZ] ;  /* 0x00000000fffff984 */ /* 0x000fe20000000800 */
[----:B------:R-:W-:Y:S01]  /*70a0*/  @!PT LDS RZ, [RZ] ;  /* 0x00000000fffff984 */ /* 0x000fe20000000800 */
[----:B------:R1:W-:Y:S02]  /*70b0*/  LDGSTS.E.BYPASS.LTC128B.128 [R0+0x8000], desc[UR30][R240.64] ;  /* 0x08000000f0007fae */ /* 0x0003e4000b901d5e */
[----:B------:R-:W-:Y:S02]  /*70c0*/  IMAD.X R9, R5, 0x1, R3, P1 ;  /* 0x0000000105097824 */ /* 0x000fe400008e0603 */
[----:B------:R1:W-:Y:S04]  /*70d0*/  LDGSTS.E.BYPASS.LTC128B.128 [R0+0x9000], desc[UR30][R6.64] ;  /* 0x0900000006007fae */ /* 0x0003e8000b901d5e */
[----:B------:R1:W-:Y:S04]  /*70e0*/  LDGSTS.E.BYPASS.LTC128B.128 [R0+0xa000], desc[UR30][R4.64] ;  /* 0x0a00000004007fae */ /* 0x0003e8000b901d5e */
[----:B------:R1:W-:Y:S04]  /*70f0*/  LDGSTS.E.BYPASS.LTC128B.128 [R0+0xb000], desc[UR30][R8.64] ;  /* 0x0b00000008007fae */ /* 0x0003e8000b901d5e */
[----:B------:R-:W0:Y:S02]  /*7100*/  LDGDEPBAR ;  /* 0x00000000000079af */ /* 0x000e240000000000 */
.L_x_2021:
[----:B------:R-:W-:Y:S01]  /*7110*/  LEA R3, R192, UR5, 0x1 ;  /* 0x00000005c0037c11 */ /* 0x000fe2000f8e08ff */
[----:B------:R-:W-:Y:S01]  /*7120*/  LDSM.16.MT88.4 R16, [R2+0xc000] ;  /* 0x00c000000210783b */ /* 0x000fe20000004200 */
[----:B-1----:R-:W-:Y:S01]  /*7130*/  VIADD R0, R2, 0xc000 ;  /* 0x0000c00002007836 */ /* 0x002fe20000000000 */
[----:B------:R-:W-:Y:S01]  /*7140*/  ULOP3.LUT UR11, UR40, 0x1, URZ, 0xc0, !UPT ;  /* 0x00000001280b7892 */ /* 0x000fe2000f8ec03f */
[----:B------:R-:W-:Y:S01]  /*7150*/  IMAD.IADD R144, R186, 0x1, R146 ;  /* 0x00000001ba907824 */ /* 0x000fe200078e0292 */
[----:B------:R-:W1:Y:S01]  /*7160*/  LDSM.16.M88.4 R32, [R3+0x14000] ;  /* 0x014000000320783b */ /* 0x000e620000000200 */
[----:B------:R-:W-:Y:S01]  /*7170*/  IMAD.IADD R0, R0, 0x1, R186 ;  /* 0x0000000100007824 */ /* 0x000fe200078e02ba */
[----:B------:R-:W-:Y:S01]  /*7180*/  UISETP.NE.U32.AND UP0, UPT, UR11, 0x1, UPT ;  /* 0x000000010b00788c */ /* 0x000fe2000bf05070 */
[----:B------:R-:W-:Y:S01]  /*7190*/  IMAD.MOV.U32 R148, RZ, RZ, 0x4 ;  /* 0x00000004ff947424 */ /* 0x000fe200078e00ff */
[----:B------:R-:W2:Y:S01]  /*71a0*/  LDSM.16.M88.4 R28, [R3+0x16000] ;  /* 0x01600000031c783b */ /* 0x000ea20000000200 */
[----:B------:R-:W-:Y:S02]  /*71b0*/  @UP2 UIADD3 UR12, UP1, UR16, -0x200, URZ ;  /* 0xfffffe00100c2890 */ /* 0x000fe4000ff3e03f */
[----:B------:R-:W-:Y:S01]  /*71c0*/  UIADD3 UR13, UR40, -0x1, URZ ;  /* 0xffffffff280d7890 */ /* 0x000fe2000fffe03f */
[----:B------:R-:W3:Y:S01]  /*71d0*/  LDSM.16.MT88.4 R36, [R0] ;  /* 0x000000000024783b */ /* 0x000ee20000004200 */
[----:B------:R-:W-:Y:S03]  /*71e0*/  @UP2 UIADD3.X UR11, UR17, -0x1, URZ, UP1, !UPT ;  /* 0xffffffff110b2890 */ /* 0x000fe60008ffe43f */
        /* <DEDUP_REMOVED lines=76> */
[----:B-1----:R-:W-:Y:S01]  /*76b0*/  @P0 VIADD R2, R252, 0xffffff80 ;  /* 0xffffff80fc020836 */ /* 0x002fe20000000000 */
[-C--:B--2---:R-:W-:Y:S05]  /*76c0*/  HMMA.16816.F32.BF16 R4, R36, R48.reuse, R4 ;  /* 0x000000302404723c */ /* 0x084fea0000041804 */
[----:B------:R-:W-:Y:S01]  /*76d0*/  @P0 IMAD.WIDE R2, R2, R148, UR16 ;  /* 0x0000001002020e25 */ /* 0x000fe2000f8e0294 */
[C---:B------:R-:W-:Y:S01]  /*76e0*/  HMMA.16816.F32.BF16 R8, R136.reuse, R48, R8 ;  /* 0x000000308808723c */ /* 0x040fe20000041808 */
[----:B------:R-:W-:Y:S01]  /*76f0*/  @UP2 UMOV UR16, UR12 ;  /* 0x0000000c00102c82 */ /* 0x000fe20008000000 */
[----:B------:R-:W-:Y:S02]  /*7700*/  @UP2 UMOV UR17, UR11 ;  /* 0x0000000b00112c82 */ /* 0x000fe40008000000 */
        /* <DEDUP_REMOVED lines=245> */
.L_x_2019:
[----:B------:R-:W2:Y:S01]  /*8660*/  LDL R50, [R1+0x1c] ;  /* 0x00001c0001327983 */ /* 0x000ea20000100800 */
[----:B------:R-:W-:Y:S01]  /*8670*/  ULDC UR6, c[0x0][0x390] ;  /* 0x0000e40000067ab9 */ /* 0x000fe20000000800 */
[----:B------:R-:W-:Y:S01]  /*8680*/  ULDC.64 UR10, c[0x0][0x450] ;  /* 0x00011400000a7ab9 */ /* 0x000fe20000000a00 */
[----:B------:R-:W-:Y:S01]  /*8690*/  ULDC UR7, c[0x0][0x38c] ;  /* 0x0000e30000077ab9 */ /* 0x000fe20000000800 */
[----:B------:R-:W3:Y:S04]  /*86a0*/  LDL R52, [R1+0x4c] ;  /* 0x00004c0001347983 */ /* 0x000ee80000100800 */
[----:B------:R-:W3:Y:S04]  /*86b0*/  LDL R51, [R1+0x38] ;  /* 0x0000380001337983 */ /* 0x000ee80000100800 */
[----:B------:R-:W3:Y:S04]  /*86c0*/  LDL.64 R44, [R1+0x8] ;  /* 0x00000800012c7983 */ /* 0x000ee80000100a00 */
[----:B------:R-:W3:Y:S04]  /*86d0*/  LDL R49, [R1+0x20] ;  /* 0x0000200001317983 */ /* 0x000ee80000100800 */
        /* <DEDUP_REMOVED lines=8> */
[----:B------:R-:W3:Y:S01]  /*8760*/  LDL R38, [R1+0x3c] ;  /* 0x00003c0001267983 */ /* 0x000ee20000100800 */
[----:B------:R-:W1:Y:S01]  /*8770*/  S2R R31, SR_TID.X ;  /* 0x00000000001f7919 */ /* 0x000e620000002100 */
[----:B------:R-:W1:Y:S01]  /*8780*/  S2R R53, SR_TID.X ;  /* 0x0000000000357919 */ /* 0x000e620000002100 */
[----:B----4-:R-:W4:Y:S01]  /*8790*/  S2R R3, SR_TID.X ;  /* 0x0000000000037919 */ /* 0x010f220000002100 */
[----:B------:R-:W-:Y:S01]  /*87a0*/  FMUL.FTZ R100, R100, UR6 ;  /* 0x0000000664647c20 */ /* 0x000fe20008410000 */
[----:B------:R-:W-:Y:S01]  /*87b0*/  FMUL.FTZ R0, R101, UR6 ;  /* 0x0000000665007c20 */ /* 0x000fe20008410000 */
[----:B------:R-:W-:Y:S01]  /*87c0*/  FMUL.FTZ R102, R102, UR6 ;  /* 0x0000000666667c20 */ /* 0x000fe20008410000 */
[----:B------:R-:W-:Y:S01]  /*87d0*/  FMUL.FTZ R2, R103, UR6 ;  /* 0x0000000667027c20 */ /* 0x000fe20008410000 */
[----:B------:R-:W-:-:S02]  /*87e0*/  FMUL.FTZ R112, R112, UR6 ;  /* 0x0000000670707c20 */ /* 0x000fc40008410000 */
[----:B------:R-:W-:Y:S01]  /*87f0*/  F2FP.BF16.F32.PACK_AB R0, R0, R100 ;  /* 0x000000640000723e */ /* 0x000fe200000010ff */
[----:B------:R-:W-:Y:S01]  /*8800*/  BAR.SYNC.DEFER_BLOCKING 0x0 ;  /* 0x0000000000007b1d */ /* 0x000fe20000010000 */
[----:B------:R-:W-:Y:S01]  /*8810*/  FMUL.FTZ R6, R113, UR6 ;  /* 0x0000000671067c20 */ /* 0x000fe20008410000 */
[----:B------:R-:W-:Y:S01]  /*8820*/  FMUL.FTZ R114, R114, UR6 ;  /* 0x0000000672727c20 */ /* 0x000fe20008410000 */
[----:B------:R-:W-:Y:S01]  /*8830*/  FMUL.FTZ R14, R115, UR6 ;  /* 0x00000006730e7c20 */ /* 0x000fe20008410000 */
[----:B------:R-:W-:Y:S01]  /*8840*/  FMUL.FTZ R104, R104, UR6 ;  /* 0x0000000668687c20 */ /* 0x000fe20008410000 */
[----:B-1----:R-:W-:-:S04]  /*8850*/  SHF.R.S32.HI R31, RZ, 0x1f, R31 ;  /* 0x0000001fff1f7819 */ /* 0x002fc8000001141f */
[----:B------:R-:W-:-:S04]  /*8860*/  LEA.HI R31, R31, R53, RZ, 0x3 ;  /* 0x000000351f1f7211 */ /* 0x000fc800078f18ff */
[----:B------:R-:W-:Y:S01]  /*8870*/  SHF.R.S32.HI R31, RZ, 0x3, R31 ;  /* 0x00000003ff1f7819 */ /* 0x000fe2000001141f */
[----:B------:R-:W-:Y:S01]  /*8880*/  FMUL.FTZ R29, R105, UR6 ;  /* 0x00000006691d7c20 */ /* 0x000fe20008410000 */
[----:B----4-:R-:W-:Y:S01]  /*8890*/  SHF.R.S32.HI R30, RZ, 0x1f, R3 ;  /* 0x0000001fff1e7819 */ /* 0x010fe20000011403 */
[----:B------:R-:W-:Y:S01]  /*88a0*/  FMUL.FTZ R106, R106, UR6 ;  /* 0x000000066a6a7c20 */ /* 0x000fe20008410000 */
[----:B------:R-:W-:Y:S01]  /*88b0*/  SHF.R.S32.HI R7, RZ, 0x1f, R31 ;  /* 0x0000001fff077819 */ /* 0x000fe2000001141f */
        /* <DEDUP_REMOVED lines=11> */
[----:B------:R-:W-:Y:S01]  /*8970*/  LEA.HI R30, R30, R3, RZ, 0x6 ;  /* 0x000000031e1e7211 */ /* 0x000fe200078f30ff */
[----:B------:R-:W-:Y:S01]  /*8980*/  FMUL.FTZ R24, R119, UR6 ;  /* 0x0000000677187c20 */ /* 0x000fe20008410000 */
[----:B------:R-:W-:Y:S01]  /*8990*/  F2FP.BF16.F32.PACK_AB R29, R29, R104 ;  /* 0x000000681d1d723e */ /* 0x000fe200000010ff */
[----:B------:R-:W-:-:S02]  /*89a0*/  IMAD R3, R7, UR10, RZ ;  /* 0x0000000a07037c24 */ /* 0x000fc4000f8e02ff */
        /* <DEDUP_REMOVED lines=12> */
[----:B------:R-:W-:-:S02]  /*8a70*/  IMAD R15, R31, UR11, R3 ;  /* 0x0000000b1f0f7c24 */ /* 0x000fc4000f8e0203 */
[----:B------:R-:W-:Y:S01]  /*8a80*/  FMUL.FTZ R124, R124, UR6 ;  /* 0x000000067c7c7c20 */ /* 0x000fe20008410000 */
[----:B------:R-:W-:Y:S01]  /*8a90*/  FMUL.FTZ R125, R125, UR6 ;  /* 0x000000067d7d7c20 */ /* 0x000fe20008410000 */
[----:B------:R-:W-:Y:S01]  /*8aa0*/  F2FP.BF16.F32.PACK_AB R24, R24, R118 ;  /* 0x000000761818723e */ /* 0x000fe200000010ff */
[----:B------:R-:W-:Y:S01]  /*8ab0*/  FMUL.FTZ R126, R126, UR6 ;  /* 0x000000067e7e7c20 */ /* 0x000fe20008410000 */
[----:B------:R-:W-:Y:S01]  /*8ac0*/  FMUL.FTZ R127, R127, UR6 ;  /* 0x000000067f7f7c20 */ /* 0x000fe20008410000 */
[----:B------:R-:W-:Y:S01]  /*8ad0*/  F2FP.BF16.F32.PACK_AB R129, R129, R128 ;  /* 0x000000808181723e */ /* 0x000fe200000010ff */
[----:B------:R-:W-:-:S04]  /*8ae0*/  IMAD.WIDE.U32 R34, R31, UR10, RZ ;  /* 0x0000000a1f227c25 */ /* 0x000fc8000f8e00ff */
        /* <DEDUP_REMOVED lines=48> */
[----:B------:R-:W-:Y:S01]  /*8df0*/  ULDC.64 UR6, c[0x0][0x458] ;  /* 0x0001160000067ab9 */ /* 0x000fe20000000a00 */
[----:B------:R-:W-:-:S02]  /*8e00*/  F2FP.BF16.F32.PACK_AB R20, R20, R98 ;  /* 0x000000621414723e */ /* 0x000fc400000010ff */
[----:B------:R-:W-:Y:S02]  /*8e10*/  F2FP.BF16.F32.PACK_AB R22, R22, R88 ;  /* 0x000000581616723e */ /* 0x000fe400000010ff */
[----:B------:R-:W-:Y:S02]  /*8e20*/  F2FP.BF16.F32.PACK_AB R21, R21, R90 ;  /* 0x0000005a1515723e */ /* 0x000fe400000010ff */
[----:B------:R-:W-:Y:S02]  /*8e30*/  F2FP.BF16.F32.PACK_AB R32, R32, R92 ;  /* 0x0000005c2020723e */ /* 0x000fe400000010ff */
[----:B------:R-:W-:Y:S01]  /*8e40*/  F2FP.BF16.F32.PACK_AB R33, R33, R94 ;  /* 0x0000005e2121723e */ /* 0x000fe200000010ff */
[----:B------:R-:W-:Y:S02]  /*8e50*/  IMAD R7, R7, UR6, RZ ;  /* 0x0000000607077c24 */ /* 0x000fe4000f8e02ff */
[----:B------:R-:W-:-:S04]  /*8e60*/  IMAD.WIDE.U32 R36, R31, UR6, RZ ;  /* 0x000000061f247c25 */ /* 0x000fc8000f8e00ff */
[----:B------:R-:W-:Y:S01]  /*8e70*/  IMAD R7, R31, UR7, R7 ;  /* 0x000000071f077c24 */ /* 0x000fe2000f8e0207 */
[----:B------:R-:W-:-:S04]  /*8e80*/  UIMAD UR8, UR43, UR10, URZ ;  /* 0x0000000a2b0872a4 */ /* 0x000fc8000f8e023f */
[----:B------:R-:W-:Y:S01]  /*8e90*/  IADD3 R7, R37, R7, RZ ;  /* 0x0000000725077210 */ /* 0x000fe20007ffe0ff */
[----:B------:R-:W-:Y:S02]  /*8ea0*/  UIMAD UR8, UR4, UR11, UR8 ;  /* 0x0000000b040872a4 */ /* 0x000fe4000f8e0208 */
[----:B------:R-:W-:Y:S02]  /*8eb0*/  UIMAD UR43, UR43, UR6, URZ ;  /* 0x000000062b2b72a4 */ /* 0x000fe4000f8e023f */
[----:B------:R-:W-:Y:S01]  /*8ec0*/  USHF.L.U32 UR12, UR10, 0x6, URZ ;  /* 0x000000060a0c7899 */ /* 0x000fe2000800063f */
[----:B--2---:R1:W-:Y:S04]  /*8ed0*/  STS [R50], R0 ;  /* 0x0000000032007388 */ /* 0x0043e80000000800 */
[----:B------:R2:W-:Y:S04]  /*8ee0*/  STS [R50+0x400], R2 ;  /* 0x0004000232007388 */ /* 0x0005e80000000800 */
[----:B---3--:R-:W-:Y:S04]  /*8ef0*/  STS [R52], R6 ;  /* 0x0000000634007388 */ /* 0x008fe80000000800 */
[----:B------:R3:W-:Y:S04]  /*8f00*/  STS [R51], R14 ;  /* 0x0000000e33007388 */ /* 0x0007e80000000800 */
[----:B------:R-:W-:Y:S01]  /*8f10*/  STS [R50+0x2000], R29 ;  /* 0x0020001d32007388 */ /* 0x000fe20000000800 */
[----:B-1----:R-:W-:-:S04]  /*8f20*/  SHF.L.U32 R0, R31, 0x6, RZ ;  /* 0x000000061f007819 */ /* 0x002fc800000006ff */
[----:B------:R-:W-:Y:S01]  /*8f30*/  LOP3.LUT R0, R0, 0x1c0, RZ, 0xc0, !PT ;  /* 0x000001c000007812 */ /* 0x000fe200078ec0ff */
[----:B------:R-:W-:Y:S03]  /*8f40*/  STS [R50+0x2400], R28 ;  /* 0x0024001c32007388 */ /* 0x000fe60000000800 */
[----:B------:R-:W-:Y:S01]  /*8f50*/  LOP3.LUT R3, R0, 0x38, R44, 0xf8, !PT ;  /* 0x0000003800037812 */ /* 0x000fe200078ef82c */
[----:B------:R-:W-:Y:S01]  /*8f60*/  STS [R49], R27 ;  /* 0x0000001b31007388 */ /* 0x000fe20000000800 */
[----:B------:R-:W-:-:S03]  /*8f70*/  SHF.R.U32.HI R0, RZ, 0x3, R0 ;  /* 0x00000003ff007819 */ /* 0x000fc60000011600 */
[----:B------:R-:W-:Y:S01]  /*8f80*/  STS [R48], R26 ;  /* 0x0000001a30007388 */ /* 0x000fe20000000800 */
[----:B------:R-:W-:-:S03]  /*8f90*/  LOP3.LUT R0, R3, R0, RZ, 0x3c, !PT ;  /* 0x0000000003007212 */ /* 0x000fc600078e3cff */
[----:B------:R-:W-:Y:S01]  /*8fa0*/  STS [R47], R25 ;  /* 0x000000192f007388 */ /* 0x000fe20000000800 */
[----:B------:R-:W-:-:S03]  /*8fb0*/  IADD3 R3, R35, R15, RZ ;  /* 0x0000000f23037210 */ /* 0x000fc60007ffe0ff */
[----:B------:R-:W-:Y:S01]  /*8fc0*/  STS [R46], R24 ;  /* 0x000000182e007388 */ /* 0x000fe20000000800 */
[----:B------:R-:W-:-:S03]  /*8fd0*/  SHF.L.U32 R15, R30, 0x3, RZ ;  /* 0x000000031e0f7819 */ /* 0x000fc600000006ff */
[----:B------:R-:W-:Y:S04]  /*8fe0*/  STS [R43], R129 ;  /* 0x000000812b007388 */ /* 0x000fe80000000800 */
[----:B------:R-:W-:Y:S01]  /*8ff0*/  STS [R42], R130 ;  /* 0x000000822a007388 */ /* 0x000fe20000000800 */
[----:B--2---:R-:W-:-:S03]  /*9000*/  MOV R2, R34 ;  /* 0x0000002200027202 */ /* 0x004fc60000000f00 */
[----:B------:R-:W-:Y:S01]  /*9010*/  STS [R41], R23 ;  /* 0x0000001729007388 */ /* 0x000fe20000000800 */
[----:B------:R-:W-:Y:S02]  /*9020*/  LOP3.LUT R34, R0, 0xfffffe00, R15, 0xf8, !PT ;  /* 0xfffffe0000227812 */ /* 0x000fe400078ef80f */
[----:B---3--:R-:W1:Y:S01]  /*9030*/  LDC.64 R14, c[0x0][0x438] ;  /* 0x00010e00ff0e7b82 */ /* 0x008e620000000a00 */
[----:B------:R-:W-:Y:S04]  /*9040*/  STS [R40], R19 ;  /* 0x0000001328007388 */ /* 0x000fe80000000800 */
[----:B------:R-:W-:Y:S04]  /*9050*/  STS [R39], R124 ;  /* 0x0000007c27007388 */ /* 0x000fe80000000800 */
[----:B------:R-:W-:Y:S04]  /*9060*/  STS [R38], R126 ;  /* 0x0000007e26007388 */ /* 0x000fe80000000800 */
[----:B------:R-:W-:Y:S04]  /*9070*/  STS [R50+0x4000], R13 ;  /* 0x0040000d32007388 */ /* 0x000fe80000000800 */
[----:B------:R2:W-:Y:S04]  /*9080*/  STS [R50+0x4400], R12 ;  /* 0x0044000c32007388 */ /* 0x0005e80000000800 */
[----:B------:R-:W-:Y:S04]  /*9090*/  STS [R52+0x4000], R9 ;  /* 0x0040000934007388 */ /* 0x000fe80000000800 */
[----:B------:R-:W-:Y:S04]  /*90a0*/  STS [R51+0x4000], R8 ;  /* 0x0040000833007388 */ /* 0x000fe80000000800 */
[----:B------:R-:W-:Y:S04]  /*90b0*/  STS [R50+0x6000], R11 ;  /* 0x0060000b32007388 */ /* 0x000fe80000000800 */
[----:B------:R3:W-:Y:S04]  /*90c0*/  STS [R50+0x6400], R10 ;  /* 0x0064000a32007388 */ /* 0x0007e80000000800 */
[----:B------:R-:W-:Y:S04]  /*90d0*/  STS [R49+0x4000], R5 ;  /* 0x0040000531007388 */ /* 0x000fe80000000800 */
[----:B------:R4:W-:Y:S01]  /*90e0*/  STS [R48+0x4000], R4 ;  /* 0x0040000430007388 */ /* 0x0009e20000000800 */
[----:B--2---:R-:W2:Y:S03]  /*90f0*/  LDC.64 R12, c[0x0][0x468] ;  /* 0x00011a00ff0c7b82 */ /* 0x004ea60000000a00 */
[----:B------:R-:W-:Y:S04]  /*9100*/  STS [R47+0x4000], R18 ;  /* 0x004000122f007388 */ /* 0x000fe80000000800 */
[----:B------:R-:W-:Y:S04]  /*9110*/  STS [R46+0x4000], R17 ;  /* 0x004000112e007388 */ /* 0x000fe80000000800 */
[----:B------:R-:W-:Y:S04]  /*9120*/  STS [R43+0x4000], R16 ;  /* 0x004000102b007388 */ /* 0x000fe80000000800 */
[----:B------:R-:W-:Y:S01]  /*9130*/  STS [R42+0x4000], R20 ;  /* 0x004000142a007388 */ /* 0x000fe20000000800 */
[----:B------:R-:W-:Y:S01]  /*9140*/  MOV R30, UR10 ;  /* 0x0000000a001e7c02 */ /* 0x000fe20008000f00 */
[----:B---3--:R-:W3:Y:S02]  /*9150*/  LDC.64 R10, c[0x0][0x440] ;  /* 0x00011000ff0a7b82 */ /* 0x008ee40000000a00 */
[----:B------:R-:W-:Y:S04]  /*9160*/  STS [R41+0x4000], R22 ;  /* 0x0040001629007388 */ /* 0x000fe80000000800 */
[----:B------:R-:W-:Y:S04]  /*9170*/  STS [R40+0x4000], R21 ;  /* 0x0040001528007388 */ /* 0x000fe80000000800 */
[----:B------:R-:W-:Y:S04]  /*9180*/  STS [R39+0x4000], R32 ;  /* 0x0040002027007388 */ /* 0x000fe80000000800 */
[----:B------:R-:W-:Y:S01]  /*9190*/  STS [R38+0x4000], R33 ;  /* 0x0040002126007388 */ /* 0x000fe20000000800 */
[----:B------:R-:W-:Y:S01]  /*91a0*/  IMAD.WIDE.U32 R30, R30, UR4, R2 ;  /* 0x000000041e1e7c25 */ /* 0x000fe2000f8e0002 */
[----:B------:R-:W-:-:S02]  /*91b0*/  SHF.R.S32.HI R3, RZ, 0x1f, R44 ;  /* 0x0000001fff037819 */ /* 0x000fc4000001142c */
[----:B------:R-:W-:Y:S01]  /*91c0*/  MOV R2, R44 ;  /* 0x0000002c00027202 */ /* 0x000fe20000000f00 */
[----:B-1----:R-:W-:-:S04]  /*91d0*/  IMAD R0, R14, UR32, RZ ;  /* 0x000000200e007c24 */ /* 0x002fc8000f8e02ff */
[----:B------:R-:W-:Y:S02]  /*91e0*/  IMAD R0, R15, UR24, R0 ;  /* 0x000000180f007c24 */ /* 0x000fe4000f8e0200 */
[----:B----4-:R-:W-:Y:S02]  /*91f0*/  IMAD.WIDE.U32 R4, R14, UR24, R2 ;  /* 0x000000180e047c25 */ /* 0x010fe4000f8e0002 */
[----:B------:R-:W1:Y:S03]  /*9200*/  LDC.64 R14, c[0x0][0x470] ;  /* 0x00011c00ff0e7b82 */ /* 0x000e660000000a00 */
[----:B------:R-:W-:Y:S02]  /*9210*/  IADD3 R5, R5, R0, RZ ;  /* 0x0000000005057210 */ /* 0x000fe40007ffe0ff */
[----:B------:R-:W-:-:S03]  /*9220*/  LEA R0, R34, UR5, 0x1 ;  /* 0x0000000522007c11 */ /* 0x000fc6000f8e08ff */
[----:B------:R-:W-:Y:S01]  /*9230*/  BAR.SYNC.DEFER_BLOCKING 0x0 ;  /* 0x0000000000007b1d */ /* 0x000fe20000010000 */
[C---:B--2---:R-:W-:Y:S02]  /*9240*/  IMAD R8, R12.reuse, UR33, RZ ;  /* 0x000000210c087c24 */ /* 0x044fe4000f8e02ff */
[----:B------:R-:W-:Y:S01]  /*9250*/  IMAD.WIDE.U32 R4, R12, UR25, R4 ;  /* 0x000000190c047c25 */ /* 0x000fe2000f8e0004 */
[----:B------:R-:W-:-:S03]  /*9260*/  MOV R6, R36 ;  /* 0x0000002400067202 */ /* 0x000fc60000000f00 */
[----:B------:R-:W-:Y:S02]  /*9270*/  IMAD R8, R13, UR25, R8 ;  /* 0x000000190d087c24 */ /* 0x000fe4000f8e0208 */
[C---:B---3--:R-:W-:Y:S02]  /*9280*/  IMAD R9, R10.reuse, UR32, RZ ;  /* 0x000000200a097c24 */ /* 0x048fe4000f8e02ff */
[----:B------:R-:W-:Y:S01]  /*9290*/  IMAD.WIDE.U32 R2, R10, UR24, R2 ;  /* 0x000000180a027c25 */ /* 0x000fe2000f8e0002 */
[----:B------:R-:W-:Y:S02]  /*92a0*/  MOV R10, UR6 ;  /* 0x00000006000a7c02 */ /* 0x000fe40008000f00 */
[----:B------:R-:W-:Y:S02]  /*92b0*/  IADD3 R5, R5, R8, RZ ;  /* 0x0000000805057210 */ /* 0x000fe40007ffe0ff */
[----:B------:R-:W-:Y:S01]  /*92c0*/  IADD3 R8, P0, R4, R30, RZ ;  /* 0x0000001e04087210 */ /* 0x000fe20007f1e0ff */
[----:B------:R-:W2:Y:S04]  /*92d0*/  LDS.128 R44, [R0+0xc000] ;  /* 0x00c00000002c7984 */ /* 0x000ea80000000c00 */
[----:B------:R-:W3:Y:S04]  /*92e0*/  LDS.128 R40, [R0+0xd000] ;  /* 0x00d0000000287984 */ /* 0x000ee80000000c00 */
[----:B------:R-:W4:Y:S01]  /*92f0*/  LDS.128 R36, [R0+0xe000] ;  /* 0x00e0000000247984 */ /* 0x000f220000000c00 */
[----:B------:R-:W-:-:S02]  /*9300*/  IMAD R9, R11, UR24, R9 ;  /* 0x000000180b097c24 */ /* 0x000fc4000f8e0209 */
[----:B------:R-:W-:Y:S01]  /*9310*/  IMAD.WIDE.U32 R6, R10, UR4, R6 ;  /* 0x000000040a067c25 */ /* 0x000fe2000f8e0006 */
[----:B------:R-:W-:Y:S01]  /*9320*/  IADD3.X R10, R5, UR8, R31, P0, !PT ;  /* 0x00000008050a7c10 */ /* 0x000fe200087fe41f */
[----:B------:R-:W4:Y:S01]  /*9330*/  LDS.128 R32, [R0+0xf000] ;  /* 0x00f0000000207984 */ /* 0x000f220000000c00 */
[----:B------:R-:W-:Y:S01]  /*9340*/  IADD3 R3, R3, R9, RZ ;  /* 0x0000000903037210 */ /* 0x000fe20007ffe0ff */
[----:B------:R-:W-:Y:S02]  /*9350*/  ULDC.64 UR8, c[0x0][0x3f0] ;  /* 0x0000fc0000087ab9 */ /* 0x000fe40000000a00 */
[----:B------:R-:W4:Y:S01]  /*9360*/  LDS.128 R28, [R0+0x10000] ;  /* 0x01000000001c7984 */ /* 0x000f220000000c00 */
[----:B-1----:R-:W-:-:S03]  /*9370*/  IMAD R9, R14, UR33, RZ ;  /* 0x000000210e097c24 */ /* 0x002fc6000f8e02ff */
[----:B------:R-:W1:Y:S04]  /*9380*/  LDS.128 R24, [R0+0x11000] ;  /* 0x0110000000187984 */ /* 0x000e680000000c00 */
[----:B------:R-:W1:Y:S04]  /*9390*/  LDS.128 R20, [R0+0x12000] ;  /* 0x0120000000147984 */ /* 0x000e680000000c00 */
[----:B------:R2:W1:Y:S01]  /*93a0*/  LDS.128 R16, [R0+0x13000] ;  /* 0x0130000000107984 */ /* 0x0004620000000c00 */
[----:B------:R-:W-:Y:S02]  /*93b0*/  IMAD R9, R15, UR25, R9 ;  /* 0x000000190f097c24 */ /* 0x000fe4000f8e0209 */
[----:B------:R-:W-:Y:S01]  /*93c0*/  IMAD.WIDE.U32 R4, R14, UR25, R2 ;  /* 0x000000190e047c25 */ /* 0x000fe2000f8e0002 */
[----:B------:R-:W-:Y:S01]  /*93d0*/  UIMAD UR4, UR4, UR7, UR43 ;  /* 0x00000007040472a4 */ /* 0x000fe2000f8e022b */
[----:B------:R-:W-:-:S03]  /*93e0*/  LEA R2, P1, R8, UR8, 0x1 ;  /* 0x0000000808027c11 */ /* 0x000fc6000f8208ff */
[----:B------:R-:W-:Y:S01]  /*93f0*/  IADD3 R5, R5, R9, RZ ;  /* 0x0000000905057210 */ /* 0x000fe20007ffe0ff */
[----:B------:R-:W-:Y:S01]  /*9400*/  USHF.L.U64.HI UR10, UR10, 0x6, UR11 ;  /* 0x000000060a0a7899 */ /* 0x000fe2000801020b */
[----:B------:R-:W-:Y:S01]  /*9410*/  LEA.HI.X R3, R8, UR9, R10, 0x1, P1 ;  /* 0x0000000908037c11 */ /* 0x000fe200088f0c0a */
[----:B------:R-:W-:Y:S01]  /*9420*/  ULDC.64 UR8, c[0x0][0x3f8] ;  /* 0x0000fe0000087ab9 */ /* 0x000fe20000000a00 */
[----:B------:R-:W-:Y:S02]  /*9430*/  IADD3 R8, P1, R2, UR12, RZ ;  /* 0x0000000c02087c10 */ /* 0x000fe4000ff3e0ff */
[----:B--2---:R-:W-:-:S04]  /*9440*/  IADD3 R0, P0, R4, R6, RZ ;  /* 0x0000000604007210 */ /* 0x004fc80007f1e0ff */
[----:B------:R-:W-:Y:S01]  /*9450*/  IADD3.X R6, R5, UR4, R7, P0, !PT ;  /* 0x0000000405067c10 */ /* 0x000fe200087fe407 */
[----:B------:R-:W-:Y:S01]  /*9460*/  USHF.L.U32 UR4, UR6, 0x6, URZ ;  /* 0x0000000606047899 */ /* 0x000fe2000800063f */
[C---:B------:R-:W-:Y:S01]  /*9470*/  LEA R10, P0, R0.reuse, UR8, 0x1 ;  /* 0x00000008000a7c11 */ /* 0x040fe2000f8008ff */
[----:B------:R-:W-:Y:S01]  /*9480*/  USHF.L.U64.HI UR6, UR6, 0x6, UR7 ;  /* 0x0000000606067899 */ /* 0x000fe20008010207 */
[----:B------:R-:W-:Y:S02]  /*9490*/  IADD3.X R9, R3, UR10, RZ, P1, !PT ;  /* 0x0000000a03097c10 */ /* 0x000fe40008ffe4ff */
[----:B------:R-:W-:Y:S02]  /*94a0*/  LEA.HI.X R11, R0, UR9, R6, 0x1, P0 ;  /* 0x00000009000b7c11 */ /* 0x000fe400080f0c06 */
[----:B------:R-:W-:Y:S02]  /*94b0*/  IADD3 R6, P1, R8, UR12, RZ ;  /* 0x0000000c08067c10 */ /* 0x000fe4000ff3e0ff */
[----:B------:R-:W-:Y:S01]  /*94c0*/  IADD3 R4, P0, R10, UR4, RZ ;  /* 0x000000040a047c10 */ /* 0x000fe2000ff1e0ff */
[----:B------:R2:W-:Y:S01]  /*94d0*/  STG.E.128 desc[UR30][R2.64], R44 ;  /* 0x0000002c02007986 */ /* 0x0005e2000c101d1e */
[----:B------:R-:W-:-:S02]  /*94e0*/  IADD3.X R7, R9, UR10, RZ, P1, !PT ;  /* 0x0000000a09077c10 */ /* 0x000fc40008ffe4ff */
[----:B------:R-:W-:Y:S02]  /*94f0*/  IADD3.X R5, R11, UR6, RZ, P0, !PT ;  /* 0x000000060b057c10 */ /* 0x000fe400087fe4ff */
[----:B------:R-:W-:Y:S01]  /*9500*/  IADD3 R12, P1, R6, UR12, RZ ;  /* 0x0000000c060c7c10 */ /* 0x000fe2000ff3e0ff */
[----:B---3--:R-:W-:Y:S03]  /*9510*/  STG.E.128 desc[UR30][R8.64], R40 ;  /* 0x0000002808007986 */ /* 0x008fe6000c101d1e */
[----:B------:R-:W-:Y:S01]  /*9520*/  IADD3.X R13, R7, UR10, RZ, P1, !PT ;  /* 0x0000000a070d7c10 */ /* 0x000fe20008ffe4ff */
[----:B----4-:R3:W-:Y:S04]  /*9530*/  STG.E.128 desc[UR30][R6.64], R36 ;  /* 0x0000002406007986 */ /* 0x0107e8000c101d1e */
[----:B------:R4:W-:Y:S04]  /*9540*/  STG.E.128 desc[UR30][R12.64], R32 ;  /* 0x000000200c007986 */ /* 0x0009e8000c101d1e */
[----:B------:R4:W-:Y:S01]  /*9550*/  STG.E.128 desc[UR30][R10.64], R28 ;  /* 0x0000001c0a007986 */ /* 0x0009e2000c101d1e */
[----:B--2---:R-:W-:-:S04]  /*9560*/  IADD3 R2, P0, R4, UR4, RZ ;  /* 0x0000000404027c10 */ /* 0x004fc8000ff1e0ff */
[----:B------:R-:W-:Y:S02]  /*9570*/  IADD3.X R3, R5, UR6, RZ, P0, !PT ;  /* 0x0000000605037c10 */ /* 0x000fe400087fe4ff */
[----:B---3--:R-:W-:Y:S01]  /*9580*/  IADD3 R6, P0, R2, UR4, RZ ;  /* 0x0000000402067c10 */ /* 0x008fe2000ff1e0ff */
[----:B-1----:R4:W-:Y:S03]  /*9590*/  STG.E.128 desc[UR30][R4.64], R24 ;  /* 0x0000001804007986 */ /* 0x0029e6000c101d1e */
[----:B------:R-:W-:Y:S01]  /*95a0*/  IADD3.X R7, R3, UR6, RZ, P0, !PT ;  /* 0x0000000603077c10 */ /* 0x000fe200087fe4ff */
[----:B------:R4:W-:Y:S04]  /*95b0*/  STG.E.128 desc[UR30][R2.64], R20 ;  /* 0x0000001402007986 */ /* 0x0009e8000c101d1e */
[----:B------:R4:W-:Y:S04]  /*95c0*/  STG.E.128 desc[UR30][R6.64], R16 ;  /* 0x0000001006007986 */ /* 0x0009e8000c101d1e */
.L_x_2016:
        /* <DEDUP_REMOVED lines=11> */
.L_x_2023:
[----:B------:R-:W-:Y:S05]  /*9680*/  EXIT ;  /* 0x000000000000794d */ /* 0x000fea0003800000 */
.L_x_2025:
        /* <DEDUP_REMOVED lines=15> */
.L_x_2493:


//--------------------- .text._ZN5flash44flash_bwd_dq_dk_dv_loop_seqk_parallel_kernelI23Flash_bwd_kernel_traitsILi64ELi128ELi128ELi8ELi4ELi4ELi4ELb0ELb0EN7cutlass10bfloat16_tE19Flash_kernel_traitsILi64ELi128ELi128ELi8ES3_EELb0ELb0ELb0ELb0ELb1ELb1ELb1EEEvNS_16Flash_bwd_paramsE --------------------------
	.section	.text._ZN5flash44flash_bwd_dq_dk_dv_loop_seqk_parallel_kernelI23Flash_bwd_kernel_traitsILi64ELi128ELi128ELi8ELi4ELi4ELi4ELb0ELb0EN7cutlass10bfloat16_tE19Flash_kernel_traitsILi64ELi128ELi128ELi8ES3_EELb0ELb0ELb0ELb0ELb1ELb1ELb1EEEvNS_16Flash_bwd_paramsE,"ax",@progbits
	.align	128
        .global         _ZN5flash44flash_bwd_dq_dk_dv_loop_seqk_parallel_kernelI23Flash_bwd_kernel_traitsILi64ELi128ELi128ELi8ELi4ELi4ELi4ELb0ELb0EN7cutlass10bfloat16_tE19Flash_kernel_traitsILi64ELi128ELi128ELi8ES3_EELb0ELb0ELb0ELb0ELb1ELb1ELb1EEEvNS_16Flash_bwd_paramsE
        .type           _ZN5flash44flash_bwd_dq_dk_dv_loop_seqk_parallel_kernelI23Flash_bwd_kernel_traitsILi64ELi128ELi128ELi8ELi4ELi4ELi4ELb0ELb0EN7cutlass10bfloat16_tE19Flash_kernel_traitsILi64ELi128ELi128ELi8ES3_EELb0ELb0ELb0ELb0ELb1ELb1ELb1EEEvNS_16Flash_bwd_paramsE,@function
        .size           _ZN5flash44flash_bwd_dq_dk_dv_loop_seqk_parallel_kernelI23Flash_bwd_kernel_traitsILi64ELi128ELi128ELi8ELi4ELi4ELi4ELb0ELb0EN7cutlass10bfloat16_tE19Flash_kernel_traitsILi64ELi128ELi128ELi8ES3_EELb0ELb0ELb0ELb0ELb1ELb1ELb1EEEvNS_16Flash_bwd_paramsE,(.L_x_2494 - _ZN5flash44flash_bwd_dq_dk_dv_loop_seqk_parallel_kernelI23Flash_bwd_kernel_traitsILi64ELi128ELi128ELi8ELi4ELi4ELi4ELb0ELb0EN7cutlass10bfloat16_tE19Flash_kernel_traitsILi64ELi128ELi128ELi8ES3_EELb0ELb0ELb0ELb0ELb1ELb1ELb1EEEvNS_16Flash_bwd_paramsE)
        .other          _ZN5flash44flash_bwd_dq_dk_dv_loop_seqk_parallel_kernelI23Flash_bwd_kernel_traitsILi64ELi128ELi128ELi8ELi4ELi4ELi4ELb0ELb0EN7cutlass10bfloat16_tE19Flash_kernel_traitsILi64ELi128ELi128ELi8ES3_EELb0ELb0ELb0ELb0ELb1ELb1ELb1EEEvNS_16Flash_bwd_paramsE,@"STO_CUDA_ENTRY STV_DEFAULT"
_ZN5flash44flash_bwd_dq_dk_dv_loop_seqk_parallel_kernelI23Flash_bwd_kernel_traitsILi64ELi128ELi128ELi8ELi4ELi4ELi4ELb0ELb0EN7cutlass10bfloat16_tE19Flash_kernel_traitsILi64ELi128ELi128ELi8ES3_EELb0ELb0ELb0ELb0ELb1ELb1ELb1EEEvNS_16Flash_bwd_paramsE:
.text._ZN5flash44flash_bwd_dq_dk_dv_loop_seqk_parallel_kernelI23Flash_bwd_kernel_traitsILi64ELi128ELi128ELi8ELi4ELi4ELi4ELb0ELb0EN7cutlass10bfloat16_tE19Flash_kernel_traitsILi64ELi128ELi128ELi8ES3_EELb0ELb0ELb0ELb0ELb1ELb1ELb1EEEvNS_16Flash_bwd_paramsE:
        /* <DEDUP_REMOVED lines=14> */
[----:B------:R-:W-:Y:S01]  /*00e0*/  UMOV UR5, 0x400 ;  /* 0x0000040000057882 */ /* 0x000fe20000000000 */
[----:B------:R-:W-:Y:S01]  /*00f0*/  UMOV UR7, 0x400 ;  /* 0x0000040000077882 */ /* 0x000fe20000000000 */
[----:B------:R-:W-:Y:S01]  /*0100*/  UMOV UR10, 0x400 ;  /* 0x00000400000a7882 */ /* 0x000fe20000000000 */
[----:B------:R-:W-:Y:S01]  /*0110*/  ULDC.64 UR34, c[0x0][0x208] ;  /* 0x0000820000227ab9 */ /* 0x000fe20000000a00 */
[----:B------:R-:W-:Y:S01]  /*0120*/  UMOV UR29, 0xffffc000 ;  /* 0xffffc000001d7882 */ /* 0x000fe20000000000 */
[----:B------:R-:W-:Y:S01]  /*0130*/  ULDC.64 UR24, c[0x0][0x300] ;  /* 0x0000c00000187ab9 */ /* 0x000fe20000000a00 */
[----:B------:R-:W3:Y:S01]  /*0140*/  S2UR UR4, SR_CgaCtaId ;  /* 0x00000000000479c3 */ /* 0x000ee20000008800 */
[----:B------:R-:W-:-:S07]  /*0150*/  ULDC.64 UR22, c[0x0][0x308] ;  /* 0x0000c20000167ab9 */ /* 0x000fce0000000a00 */
[----:B------:R-:W4:Y:S01]  /*0160*/  S2UR UR6, SR_CgaCtaId ;  /* 0x00000000000679c3 */ /* 0x000f220000008800 */
[----:B--2---:R-:W-:-:S07]  /*0170*/  ULEA UR8, UR8, UR11, 0x18 ;  /* 0x0000000b08087291 */ /* 0x004fce000f8ec03f */
[----:B------:R-:W2:Y:S01]  /*0180*/  S2UR UR28, SR_CTAID.Y ;  /* 0x00000000001c79c3 */ /* 0x000ea20000002600 */
[----:B-1----:R-:W-:Y:S01]  /*0190*/  SHF.R.S32.HI R4, RZ, 0x1f, R9 ;  /* 0x0000001fff047819 */ /* 0x002fe20000011409 */
[----:B---3--:R-:W-:-:S06]  /*01a0*/  ULEA UR4, UR4, UR5, 0x18 ;  /* 0x0000000504047291 */ /* 0x008fcc000f8ec03f */
[----:B------:R-:W1:Y:S01]  /*01b0*/  S2UR UR32, SR_CTAID.Z ;  /* 0x00000000002079c3 */ /* 0x000e620000002700 */
[----:B------:R-:W-:Y:S01]  /*01c0*/  UIADD3 UR5, UR8, 0xc000, URZ ;  /* 0x0000c00008057890 */ /* 0x000fe2000fffe03f */
[CC--:B------:R-:W-:Y:S02]  /*01d0*/  LEA.HI R0, R4.reuse, R9.reuse, RZ, 0x5 ;  /* 0x0000000904007211 */ /* 0x0c0fe400078f28ff */
[----:B------:R-:W-:Y:S02]  /*01e0*/  LEA.HI R186, R4, R9, RZ, 0x3 ;  /* 0x0000000904ba7211 */ /* 0x000fe400078f18ff */
[----:B------:R-:W-:Y:S01]  /*01f0*/  LOP3.LUT R5, R0, 0xffffffe0, RZ, 0xc0, !PT ;  /* 0xffffffe000057812 */ /* 0x000fe200078ec0ff */
[----:B----4-:R-:W-:Y:S01]  /*0200*/  ULEA UR6, UR6, UR7, 0x18 ;  /* 0x0000000706067291 */ /* 0x010fe2000f8ec03f */
[--C-:B------:R-:W-:Y:S01]  /*0210*/  SHF.R.S32.HI R3, RZ, 0x5, R0.reuse ;  /* 0x00000005ff037819 */ /* 0x100fe20000011400 */
[----:B------:R-:W3:Y:S01]  /*0220*/  S2UR UR9, SR_CgaCtaId ;  /* 0x00000000000979c3 */ /* 0x000ee20000008800 */
[----:B------:R-:W-:-:S02]  /*0230*/  SHF.R.S32.HI R0, RZ, 0x1f, R0 ;  /* 0x0000001fff007819 */ /* 0x000fc40000011400 */
[CC--:B------:R-:W-:Y:S02]  /*0240*/  LEA.HI R10, R4.reuse, R9.reuse, RZ, 0x4 ;  /* 0x00000009040a7211 */ /* 0x0c0fe400078f20ff */
[CC--:B------:R-:W-:Y:S02]  /*0250*/  LEA.HI R17, R4.reuse, R9.reuse, RZ, 0x7 ;  /* 0x0000000904117211 */ /* 0x0c0fe400078f38ff */
[CC--:B------:R-:W-:Y:S01]  /*0260*/  LEA.HI R15, R4.reuse, R9.reuse, RZ, 0x6 ;  /* 0x00000009040f7211 */ /* 0x0c0fe200078f30ff */
[----:B------:R-:W4:Y:S01]  /*0270*/  S2UR UR27, SR_CTAID.Z ;  /* 0x00000000001b79c3 */ /* 0x000f220000002700 */
[----:B------:R-:W-:Y:S01]  /*0280*/  LEA.HI R4, R4, R9, RZ, 0x2 ;  /* 0x0000000904047211 */ /* 0x000fe200078f10ff */
[----:B--2---:R-:W-:Y:S01]  /*0290*/  USHF.R.S32.HI UR31, URZ, 0x1f, UR28 ;  /* 0x0000001f3f1f7899 */ /* 0x004fe2000801141c */
[----:B------:R-:W-:Y:S01]  /*02a0*/  LEA.HI R2, R0, R3, RZ, 0x2 ;  /* 0x0000000300027211 */ /* 0x000fe200078f10ff */
[C---:B------:R-:W-:Y:S01]  /*02b0*/  IMAD.IADD R0, R9.reuse, 0x1, -R5 ;  /* 0x0000000109007824 */ /* 0x040fe200078e0a05 */
[----:B------:R-:W-:Y:S01]  /*02c0*/  SHF.R.S32.HI R6, RZ, 0x3, R186 ;  /* 0x00000003ff067819 */ /* 0x000fe200000114ba */
[----:B------:R-:W-:Y:S01]  /*02d0*/  UIMAD.WIDE UR36, UR28, 0x80, URZ ;  /* 0x000000801c2478a5 */ /* 0x000fe2000f8e023f */
[----:B------:R-:W-:Y:S01]  /*02e0*/  LOP3.LUT R7, R186, 0xfffffff8, RZ, 0xc0, !PT ;  /* 0xfffffff8ba077812 */ /* 0x000fe200078ec0ff */
[----:B------:R-:W2:Y:S01]  /*02f0*/  S2UR UR26, SR_CTAID.Y ;  /* 0x00000000001a79c3 */ /* 0x000ea20000002600 */
[----:B------:R-:W-:Y:S01]  /*0300*/  LOP3.LUT R12, R4, 0x7ffffffc, RZ, 0xc0, !PT ;  /* 0x7ffffffc040c7812 */ /* 0x000fe200078ec0ff */
[----:B------:R-:W-:Y:S01]  /*0310*/  IMAD.SHL.U32 R5, R6, 0x40, RZ ;  /* 0x0000004006057824 */ /* 0x000fe200078e00ff */
[----:B------:R-:W-:Y:S01]  /*0320*/  LOP3.LUT R11, R10, 0xfffffff0, RZ, 0xc0, !PT ;  /* 0xfffffff00a0b7812 */ /* 0x000fe200078ec0ff */
[C---:B------:R-:W-:Y:S01]  /*0330*/  IMAD.IADD R7, R9.reuse, 0x1, -R7 ;  /* 0x0000000109077824 */ /* 0x040fe200078e0a07 */
[----:B------:R-:W-:Y:S01]  /*0340*/  SHF.R.S32.HI R8, RZ, 0x1f, R0 ;  /* 0x0000001fff087819 */ /* 0x000fe20000011400 */
[C---:B------:R-:W-:Y:S01]  /*0350*/  IMAD.IADD R16, R9.reuse, 0x1, -R12 ;  /* 0x0000000109107824 */ /* 0x040fe200078e0a0c */
[----:B------:R-:W-:Y:S01]  /*0360*/  LOP3.LUT R2, R2, 0xfffffffc, RZ, 0xc0, !PT ;  /* 0xfffffffc02027812 */ /* 0x000fe200078ec0ff */
[----:B------:R-:W-:Y:S01]  /*0370*/  IMAD.IADD R6, R9, 0x1, -R11 ;  /* 0x0000000109067824 */ /* 0x000fe200078e0a0b */
[----:B------:R-:W-:Y:S01]  /*0380*/  LEA.HI R12, R8, R0, RZ, 0x2 ;  /* 0x00000000080c7211 */ /* 0x000fe200078f10ff */
[----:B------:R-:W-:Y:S01]  /*0390*/  IMAD.SHL.U32 R9, R7, 0x8, RZ ;  /* 0x0000000807097824 */ /* 0x000fe200078e00ff */
[----:B------:R-:W-:Y:S01]  /*03a0*/  LOP3.LUT R0, R5, 0x1c0, RZ, 0xc0, !PT ;  /* 0x000001c005007812 */ /* 0x000fe200078ec0ff */
[----:B------:R-:W-:Y:S01]  /*03b0*/  IMAD.IADD R13, R3, 0x1, -R2 ;  /* 0x00000001030d7824 */ /* 0x000fe200078e0a02 */
[----:B------:R-:W-:Y:S01]  /*03c0*/  SHF.R.S32.HI R5, RZ, 0x4, R10 ;  /* 0x00000004ff057819 */ /* 0x000fe2000001140a */
[----:B-1----:R-:W-:Y:S01]  /*03d0*/  USHF.R.S32.HI UR30, URZ, 0x1f, UR32 ;  /* 0x0000001f3f1e7899 */ /* 0x002fe20008011420 */
[--C-:B------:R-:W-:Y:S01]  /*03e0*/  SHF.R.S32.HI R8, RZ, 0x2, R4.reuse ;  /* 0x00000002ff087819 */ /* 0x100fe20000011404 */
[----:B---3--:R-:W-:Y:S01]  /*03f0*/  ULEA UR7, UR9, UR10, 0x18 ;  /* 0x0000000a09077291 */ /* 0x008fe2000f8ec03f */
[----:B------:R-:W-:Y:S01]  /*0400*/  SHF.R.S32.HI R2, RZ, 0x1f, R4 ;  /* 0x0000001fff027819 */ /* 0x000fe20000011404 */
[----:B----4-:R-:W-:Y:S01]  /*0410*/  USHF.R.S32.HI UR39, URZ, 0x1f, UR27 ;  /* 0x0000001f3f277899 */ /* 0x010fe2000801141b */
[----:B------:R-:W-:-:S02]  /*0420*/  LOP3.LUT R9, R0, 0x38, R9, 0xf8, !PT ;  /* 0x0000003800097812 */ /* 0x000fc400078ef809 */
[----:B------:R-:W-:Y:S02]  /*0430*/  SHF.R.U32.HI R4, RZ, 0x3, R0 ;  /* 0x00000003ff047819 */ /* 0x000fe40000011600 */
[----:B------:R-:W-:Y:S01]  /*0440*/  LEA.HI R3, R10, R5, RZ, 0x1 ;  /* 0x000000050a037211 */ /* 0x000fe200078f08ff */
[----:B--2---:R-:W-:Y:S01]  /*0450*/  USHF.R.S32.HI UR38, URZ, 0x1f, UR26 ;  /* 0x0000001f3f267899 */ /* 0x004fe2000801141a */
[----:B------:R-:W-:Y:S02]  /*0460*/  LEA.HI R0, R2, R8, RZ, 0x3 ;  /* 0x0000000802007211 */ /* 0x000fe400078f18ff */
[----:B------:R-:W-:Y:S02]  /*0470*/  SHF.R.S32.HI R11, RZ, 0x1f, R6 ;  /* 0x0000001fff0b7819 */ /* 0x000fe40000011406 */
[----:B------:R-:W-:Y:S01]  /*0480*/  LOP3.LUT R9, R9, R4, RZ, 0x3c, !PT ;  /* 0x0000000409097212 */ /* 0x000fe200078e3cff */
[----:B------:R-:W-:Y:S01]  /*0490*/  IMAD.SHL.U32 R4, R15, 0x8, RZ ;  /* 0x000000080f047824 */ /* 0x000fe200078e00ff */
[----:B------:R-:W-:-:S02]  /*04a0*/  LOP3.LUT R2, R3, 0xfffffffe, RZ, 0xc0, !PT ;  /* 0xfffffffe03027812 */ /* 0x000fc400078ec0ff */
[----:B------:R-:W-:Y:S02]  /*04b0*/  LOP3.LUT R0, R0, 0xfffffff8, RZ, 0xc0, !PT ;  /* 0xfffffff800007812 */ /* 0x000fe400078ec0ff */
[----:B------:R-:W-:Y:S01]  /*04c0*/  LEA.HI R14, R11, R6, RZ, 0x3 ;  /* 0x000000060b0e7211 */ /* 0x000fe200078f18ff */
[----:B------:R-:W-:Y:S01]  /*04d0*/  IMAD.IADD R11, R5, 0x1, -R2 ;  /* 0x00000001050b7824 */ /* 0x000fe200078e0a02 */
[----:B------:R-:W-:Y:S01]  /*04e0*/  LOP3.LUT R2, R9, 0xfffffe00, R4, 0xf8, !PT ;  /* 0xfffffe0009027812 */ /* 0x000fe200078ef804 */
[----:B------:R-:W-:Y:S01]  /*04f0*/  IMAD.IADD R0, R8, 0x1, -R0 ;  /* 0x0000000108007824 */ /* 0x000fe200078e0a00 */
[----:B------:R-:W-:Y:S01]  /*0500*/  LOP3.LUT R3, R14, 0xfffffff8, RZ, 0xc0, !PT ;  /* 0xfffffff80e037812 */ /* 0x000fe200078ec0ff */
[C---:B------:R-:W-:Y:S01]  /*0510*/  IMAD.SHL.U32 R4, R7.reuse, 0x40, RZ ;  /* 0x0000004007047824 */ /* 0x040fe200078e00ff */
[C---:B------:R-:W-:Y:S01]  /*0520*/  LOP3.LUT P4, RZ, R7.reuse, 0x2, RZ, 0xc0, !PT ;  /* 0x0000000207ff7812 */ /* 0x040fe2000788c0ff */
[----:B------:R1:W-:Y:S01]  /*0530*/  STL [R1+0xa0], R2 ;  /* 0x0000a00201007387 */ /* 0x0003e20000100800 */
[----:B------:R-:W-:Y:S01]  /*0540*/  LOP3.LUT P3, RZ, R7, 0x4, RZ, 0xc0, !PT ;  /* 0x0000000407ff7812 */ /* 0x000fe2000786c0ff */
[----:B------:R-:W-:Y:S01]  /*0550*/  IMAD.IADD R19, R6, 0x1, -R3 ;  /* 0x0000000106137824 */ /* 0x000fe200078e0a03 */
[----:B------:R-:W-:Y:S01]  /*0560*/  SHF.R.S32.HI R6, RZ, 0x7, R17 ;  /* 0x00000007ff067819 */ /* 0x000fe20000011411 */
[----:B------:R-:W-:Y:S01]  /*0570*/  IMAD.SHL.U32 R8, R16, 0x2, RZ ;  /* 0x0000000210087824 */ /* 0x000fe200078e00ff */
[----:B------:R-:W-:Y:S01]  /*0580*/  LOP3.LUT R4, R4, 0x1c0, RZ, 0xc0, !PT ;  /* 0x000001c004047812 */ /* 0x000fe200078ec0ff */
[----:B------:R-:W-:Y:S01]  /*0590*/  IMAD.SHL.U32 R7, R11, 0x200, RZ ;  /* 0x000002000b077824 */ /* 0x000fe200078e00ff */
[----:B------:R-:W-:Y:S01]  /*05a0*/  STL [R1+0xb4], R19 ;  /* 0x0000b41301007387 */ /* 0x000fe20000100800 */
[----:B------:R-:W-:Y:S01]  /*05b0*/  IMAD.SHL.U32 R5, R6, 0x8, RZ ;  /* 0x0000000806057824 */ /* 0x000fe200078e00ff */
[----:B-1----:R-:W-:-:S04]  /*05c0*/  LOP3.LUT R2, R0, 0x1, RZ, 0xc0, !PT ;  /* 0x0000000100027812 */ /* 0x002fc800078ec0ff */
[----:B------:R-:W-:Y:S01]  /*05d0*/  ISETP.NE.U32.AND P0, PT, R2, 0x1, PT ;  /* 0x000000010200780c */ /* 0x000fe20003f05070 */
[----:B------:R-:W-:-:S03]  /*05e0*/  IMAD.SHL.U32 R2, R13, 0x10, RZ ;  /* 0x000000100d027824 */ /* 0x000fc600078e00ff */
[C---:B------:R-:W-:Y:S01]  /*05f0*/  R2P PR, R0.reuse, 0x6 ;  /* 0x0000000600007804 */ /* 0x040fe20000000000 */
[----:B------:R-:W-:Y:S01]  /*0600*/  IMAD.SHL.U32 R0, R0, 0x40, RZ ;  /* 0x0000004000007824 */ /* 0x000fe200078e00ff */
[----:B------:R-:W-:Y:S02]  /*0610*/  LOP3.LUT R3, R4, 0x30, R2, 0xf8, !PT ;  /* 0x0000003004037812 */ /* 0x000fe400078ef802 */
[----:B------:R-:W-:Y:S02]  /*0620*/  LEA.HI.SX32 R18, R12, R2, 0x1e ;  /* 0x000000020c127211 */ /* 0x000fe400078ff2ff */
[----:B------:R-:W-:Y:S02]  /*0630*/  LOP3.LUT R0, R0, 0x1c0, RZ, 0xc0, !PT ;  /* 0x000001c000007812 */ /* 0x000fe400078ec0ff */
[----:B------:R-:W-:Y:S01]  /*0640*/  LOP3.LUT R2, R5, 0x8, RZ, 0xc0, !PT ;  /* 0x0000000805027812 */ /* 0x000fe200078ec0ff */
[----:B------:R-:W-:Y:S01]  /*0650*/  IMAD.SHL.U32 R5, R11, 0x10, RZ ;  /* 0x000000100b057824 */ /* 0x000fe200078e00ff */
[--C-:B------:R-:W-:Y:S01]  /*0660*/  LOP3.LUT R12, R3, 0x8, R186.reuse, 0xf8, !PT ;  /* 0x00000008030c7812 */ /* 0x100fe200078ef8ba */
[----:B------:R-:W-:Y:S01]  /*0670*/  STL [R1+0xbc], R18 ;  /* 0x0000bc1201007387 */ /* 0x000fe20000100800 */
[----:B------:R-:W-:-:S02]  /*0680*/  LOP3.LUT R186, R4, 0x8, R186, 0xf8, !PT ;  /* 0x0000000804ba7812 */ /* 0x000fc400078ef8ba */
[----:B------:R-:W-:Y:S02]  /*0690*/  SHF.R.U32.HI R3, RZ, 0x3, R0 ;  /* 0x00000003ff037819 */ /* 0x000fe40000011600 */
[----:B------:R-:W-:Y:S02]  /*06a0*/  SHF.R.U32.HI R4, RZ, 0x3, R4 ;  /* 0x00000003ff047819 */ /* 0x000fe40000011604 */
[----:B------:R-:W-:Y:S02]  /*06b0*/  LOP3.LUT R15, R2, 0x10, R5, 0xf8, !PT ;  /* 0x00000010020f7812 */ /* 0x000fe400078ef805 */
[CC--:B------:R-:W-:Y:S01]  /*06c0*/  LOP3.LUT R10, R3.reuse, R0.reuse, R2, 0x1e, !PT ;  /* 0x00000000030a7212 */ /* 0x0c0fe200078e1e02 */
[C---:B------:R-:W-:Y:S01]  /*06d0*/  IMAD R2, R6.reuse, 0x1000, R7 ;  /* 0x0000100006027824 */ /* 0x040fe200078e0207 */
[----:B------:R-:W-:Y:S01]  /*06e0*/  LOP3.LUT R9, R3, R0, RZ, 0xfc, !PT ;  /* 0x0000000003097212 */ /* 0x000fe200078efcff */
[----:B------:R-:W-:Y:S01]  /*06f0*/  IMAD R0, R6, 0x2000, R8 ;  /* 0x0000200006007824 */ /* 0x000fe200078e0208 */
[----:B------:R-:W-:Y:S01]  /*0700*/  LOP3.LUT R186, R186, R4, RZ, 0x3c, !PT ;  /* 0x00000004baba7212 */ /* 0x000fe200078e3cff */
[----:B------:R-:W-:Y:S01]  /*0710*/  IMAD.SHL.U32 R6, R19, 0x40, RZ ;  /* 0x0000004013067824 */ /* 0x000fe200078e00ff */
[----:B------:R-:W-:Y:S01]  /*0720*/  LOP3.LUT R5, R7, R12, R4, 0xf6, !PT ;  /* 0x0000000c07057212 */ /* 0x000fe200078ef604 */
[----:B------:R-:W-:-:S02]  /*0730*/  IMAD R3, R13, 0x400, R0 ;  /* 0x000004000d037824 */ /* 0x000fc400078e0200 */
[----:B------:R-:W-:Y:S01]  /*0740*/  IMAD.IADD R186, R2, 0x1, R186 ;  /* 0x0000000102ba7824 */ /* 0x000fe200078e02ba */
[----:B------:R-:W-:Y:S01]  /*0750*/  LOP3.LUT R6, R6, 0x1c0, RZ, 0xc0, !PT ;  /* 0x000001c006067812 */ /* 0x000fe200078ec0ff */
[----:B------:R-:W-:Y:S02]  /*0760*/  IMAD R0, R13, 0x400, R8 ;  /* 0x000004000d007824 */ /* 0x000fe400078e0208 */
[----:B------:R-:W-:Y:S01]  /*0770*/  VIADD R2, R18, 0xffffff80 ;  /* 0xffffff8012027836 */ /* 0x000fe20000000000 */
[----:B------:R-:W-:Y:S01]  /*0780*/  SHF.R.U32.HI R7, RZ, 0x3, R6 ;  /* 0x00000003ff077819 */ /* 0x000fe20000011606 */
[----:B------:R-:W-:Y:S01]  /*0790*/  IMAD.IADD R9, R9, 0x1, R3 ;  /* 0x0000000109097824 */ /* 0x000fe200078e0203 */
[----:B------:R-:W-:Y:S01]  /*07a0*/  LEA R186, R186, UR5, 0x1 ;  /* 0x00000005baba7c11 */ /* 0x000fe2000f8e08ff */
[----:B------:R-:W-:Y:S01]  /*07b0*/  IMAD.IADD R10, R0, 0x1, R10 ;  /* 0x00000001000a7824 */ /* 0x000fe200078e020a */
[----:B------:R-:W-:Y:S01]  /*07c0*/  SHF.R.S32.HI R4, RZ, 0x1f, R2 ;  /* 0x0000001fff047819 */ /* 0x000fe20000011402 */
[----:B------:R-:W-:Y:S01]  /*07d0*/  IMAD.SHL.U32 R0, R14, 0x40, RZ ;  /* 0x000000400e007824 */ /* 0x000fe200078e00ff */
[----:B------:R-:W-:Y:S01]  /*07e0*/  LEA R9, R9, UR8, 0x1 ;  /* 0x0000000809097c11 */ /* 0x000fe2000f8e08ff */
[----:B------:R-:W-:Y:S01]  /*07f0*/  IMAD.SHL.U32 R3, R11, 0x8, RZ ;  /* 0x000000080b037824 */ /* 0x000fe200078e00ff */
[----:B------:R-:W-:-:S02]  /*0800*/  SHF.L.U64.HI R2, R2, 0x2, R4 ;  /* 0x0000000202027819 */ /* 0x000fc40000010204 */
[----:B------:R-:W-:Y:S02]  /*0810*/  LOP3.LUT R0, R0, 0xfffffe00, RZ, 0xc0, !PT ;  /* 0xfffffe0000007812 */ /* 0x000fe400078ec0ff */
[----:B------:R-:W-:Y:S01]  /*0820*/  LOP3.LUT R3, R6, 0x8, R3, 0xf8, !PT ;  /* 0x0000000806037812 */ /* 0x000fe200078ef803 */
[----:B------:R1:W-:Y:S01]  /*0830*/  STL [R1+0xb0], R2 ;  /* 0x0000b00201007387 */ /* 0x0003e20000100800 */
[----:B------:R-:W-:Y:S01]  /*0840*/  LEA R10, R10, UR5, 0x1 ;  /* 0x000000050a0a7c11 */ /* 0x000fe2000f8e08ff */
[----:B------:R-:W-:Y:S01]  /*0850*/  IMAD R4, R13, 0x400, R0 ;  /* 0x000004000d047824 */ /* 0x000fe200078e0200 */
[----:B------:R-:W-:-:S03]  /*0860*/  LOP3.LUT R3, R3, R7, RZ, 0x3c, !PT ;  /* 0x0000000703037212 */ /* 0x000fc600078e3cff */
[----:B------:R-:W-:Y:S01]  /*0870*/  STL [R1+0xb8], R10 ;  /* 0x0000b80a01007387 */ /* 0x000fe20000100800 */
[----:B------:R-:W-:Y:S02]  /*0880*/  VIADD R17, R10, 0x420 ;  /* 0x000004200a117836 */ /* 0x000fe40000000000 */
[----:B------:R-:W-:Y:S01]  /*0890*/  IMAD.IADD R192, R4, 0x1, R3 ;  /* 0x0000000104c07824 */ /* 0x000fe200078e0203 */
[----:B------:R-:W-:Y:S01]  /*08a0*/  LEA R3, R5, UR8, 0x1 ;  /* 0x0000000805037c11 */ /* 0x000fe2000f8e08ff */
[----:B------:R-:W-:Y:S01]  /*08b0*/  IMAD.MOV.U32 R4, RZ, RZ, 0x20 ;  /* 0x00000020ff047424 */ /* 0x000fe200078e00ff */
[----:B------:R2:W-:Y:S01]  /*08c0*/  STL [R1+0x4c], R9 ;  /* 0x00004c0901007387 */ /* 0x0005e20000100800 */
[C---:B------:R-:W-:Y:S02]  /*08d0*/  VIADD R8, R10.reuse, 0x2020 ;  /* 0x000020200a087836 */ /* 0x040fe40000000000 */
[----:B------:R-:W-:Y:S01]  /*08e0*/  @P1 VIADD R17, R10, 0x3e0 ;  /* 0x000003e00a111836 */ /* 0x000fe20000000000 */
[----:B------:R-:W-:Y:S01]  /*08f0*/  SEL R188, R4, 0xffffffe0, !P4 ;  /* 0xffffffe004bc7807 */ /* 0x000fe20006000000 */
[----:B------:R-:W-:Y:S01]  /*0900*/  VIADD R16, R10, 0x2420 ;  /* 0x000024200a107836 */ /* 0x000fe20000000000 */
[----:B------:R-:W-:Y:S01]  /*0910*/  SEL R4, R4, 0xffffffe0, !P1 ;  /* 0xffffffe004047807 */ /* 0x000fe20004800000 */
[----:B------:R-:W-:-:S02]  /*0920*/  @P1 VIADD R8, R10, 0x1fe0 ;  /* 0x00001fe00a081836 */ /* 0x000fc40000000000 */
[----:B------:R-:W-:Y:S02]  /*0930*/  @P1 VIADD R16, R10, 0x23e0 ;  /* 0x000023e00a101836 */ /* 0x000fe40000000000 */
[----:B------:R-:W-:Y:S01]  /*0940*/  IMAD.IADD R5, R9, 0x1, R4 ;  /* 0x0000000109057824 */ /* 0x000fe200078e0204 */
[----:B-1----:R-:W-:Y:S01]  /*0950*/  LOP3.LUT R2, R7, R15, R6, 0x1e, !PT ;  /* 0x0000000f07027212 */ /* 0x002fe200078e1e06 */
[----:B------:R-:W-:Y:S02]  /*0960*/  IMAD.MOV.U32 R6, RZ, RZ, 0x40 ;  /* 0x00000040ff067424 */ /* 0x000fe400078e00ff */
[----:B------:R-:W-:Y:S01]  /*0970*/  IMAD.IADD R7, R4, 0x1, R10 ;  /* 0x0000000104077824 */ /* 0x000fe200078e020a */
[----:B------:R-:W-:Y:S01]  /*0980*/  LOP3.LUT R191, R2, R0, RZ, 0xfc, !PT ;  /* 0x0000000002bf7212 */ /* 0x000fe200078efcff */
[----:B------:R-:W-:Y:S01]  /*0990*/  IMAD.MOV.U32 R0, RZ, RZ, -0x10 ;  /* 0xfffffff0ff007424 */ /* 0x000fe200078e00ff */
[C---:B------:R-:W-:Y:S01]  /*09a0*/  SEL R187, R6.reuse, 0xffffffc0, !P3 ;  /* 0xffffffc006bb7807 */ /* 0x040fe20005800000 */
[----:B------:R-:W-:Y:S01]  /*09b0*/  IMAD.MOV.U32 R2, RZ, RZ, 0x440 ;  /* 0x00000440ff027424 */ /* 0x000fe200078e00ff */
[----:B------:R-:W-:Y:S01]  /*09c0*/  SEL R6, R6, 0xffffffc0, !P2 ;  /* 0xffffffc006067807 */ /* 0x000fe20005000000 */
[----:B------:R-:W-:Y:S01]  /*09d0*/  IMAD.IADD R189, R186, 0x1, R188 ;  /* 0x00000001babd7824 */ /* 0x000fe200078e02bc */
[----:B------:R-:W-:Y:S01]  /*09e0*/  SEL R0, R0, 0x10, !P0 ;  /* 0x0000001000007807 */ /* 0x000fe20004000000 */
[----:B------:R-:W-:Y:S01]  /*09f0*/  IMAD.IADD R187, R186, 0x1, R187 ;  /* 0x00000001babb7824 */ /* 0x000fe200078e02bb */
[----:B------:R-:W-:Y:S01]  /*0a00*/  SEL R2, R2, 0x3c0, !P2 ;  /* 0x000003c002027807 */ /* 0x000fe20005000000 */
[----:B------:R-:W-:-:S02]  /*0a10*/  IMAD.IADD R12, R9, 0x1, R6 ;  /* 0x00000001090c7824 */ /* 0x000fc400078e0206 */
[----:B------:R-:W-:Y:S02]  /*0a20*/  IMAD.IADD R14, R9, 0x1, R0 ;  /* 0x00000001090e7824 */ /* 0x000fe400078e0200 */
[----:B------:R-:W-:Y:S02]  /*0a30*/  IMAD.IADD R11, R6, 0x1, R10 ;  /* 0x00000001060b7824 */ /* 0x000fe400078e020a */
[----:B--2---:R-:W-:Y:S01]  /*0a40*/  VIADD R9, R10, 0x2040 ;  /* 0x000020400a097836 */ /* 0x004fe20000000000 */
[----:B------:R-:W-:Y:S01]  /*0a50*/  STL [R1+0x58], R14 ;  /* 0x0000580e01007387 */ /* 0x000fe20000100800 */
[----:B------:R-:W-:Y:S02]  /*0a60*/  IMAD.IADD R0, R0, 0x1, R12 ;  /* 0x0000000100007824 */ /* 0x000fe400078e020c */
[----:B------:R-:W-:Y:S01]  /*0a70*/  @P2 VIADD R9, R10, 0x1fc0 ;  /* 0x00001fc00a092836 */ /* 0x000fe20000000000 */
[----:B------:R1:W-:Y:S01]  /*0a80*/  STL [R1+0x68], R5 ;  /* 0x0000680501007387 */ /* 0x0003e20000100800 */
[----:B------:R-:W-:-:S03]  /*0a90*/  IMAD.IADD R188, R188, 0x1, R187 ;  /* 0x00000001bcbc7824 */ /* 0x000fc600078e02bb */
[----:B------:R-:W-:Y:S04]  /*0aa0*/  STL [R1+0x50], R12 ;  /* 0x0000500c01007387 */ /* 0x000fe80000100800 */
[----:B------:R2:W-:Y:S04]  /*0ab0*/  STL [R1+0xec], R7 ;  /* 0x0000ec0701007387 */ /* 0x0005e80000100800 */
[----:B------:R-:W-:Y:S01]  /*0ac0*/  STL [R1+0xd0], R11 ;  /* 0x0000d00b01007387 */ /* 0x000fe20000100800 */
[----:B-1----:R-:W-:-:S05]  /*0ad0*/  IMAD.IADD R5, R10, 0x1, R2 ;  /* 0x000000010a057824 */ /* 0x002fca00078e0202 */
[----:B------:R-:W-:Y:S01]  /*0ae0*/  STL [R1+0xcc], R5 ;  /* 0x0000cc0501007387 */ /* 0x000fe20000100800 */
[----:B--2---:R-:W-:-:S03]  /*0af0*/  VIADD R7, R10, 0x2440 ;  /* 0x000024400a077836 */ /* 0x004fc60000000000 */
[----:B------:R-:W-:Y:S01]  /*0b00*/  STL [R1+0xd8], R17 ;  /* 0x0000d81101007387 */ /* 0x000fe20000100800 */
[----:B------:R-:W-:Y:S02]  /*0b10*/  @P2 VIADD R7, R10, 0x23c0 ;  /* 0x000023c00a072836 */ /* 0x000fe40000000000 */
[C---:B------:R-:W-:Y:S01]  /*0b20*/  IMAD.IADD R10, R4.reuse, 0x1, R12 ;  /* 0x00000001040a7824 */ /* 0x040fe200078e020c */
[----:B------:R-:W-:Y:S04]  /*0b30*/  STL [R1+0xc0], R8 ;  /* 0x0000c00801007387 */ /* 0x000fe80000100800 */
[----:B------:R-:W-:Y:S04]  /*0b40*/  STL [R1+0xd4], R16 ;  /* 0x0000d41001007387 */ /* 0x000fe80000100800 */
[----:B------:R-:W-:Y:S04]  /*0b50*/  STL [R1+0x54], R0 ;  /* 0x0000540001007387 */ /* 0x000fe80000100800 */
[----:B------:R1:W-:Y:S04]  /*0b60*/  STL [R1+0xc8], R9 ;  /* 0x0000c80901007387 */ /* 0x0003e80000100800 */
[----:B------:R2:W-:Y:S01]  /*0b70*/  STL [R1+0xc4], R7 ;  /* 0x0000c40701007387 */ /* 0x0005e20000100800 */
[----:B-1----:R-:W-:-:S02]  /*0b80*/  IMAD.IADD R9, R4, 0x1, R11 ;  /* 0x0000000104097824 */ /* 0x002fc400078e020b */
[----:B--2---:R-:W-:-:S05]  /*0b90*/  IMAD.IADD R7, R14, 0x1, R4 ;  /* 0x000000010e077824 */ /* 0x004fca00078e0204 */
[----:B------:R1:W-:Y:S04]  /*0ba0*/  STL [R1+0x64], R7 ;  /* 0x0000640701007387 */ /* 0x0003e80000100800 */
[----:B------:R2:W-:Y:S04]  /*0bb0*/  STL [R1+0x60], R10 ;  /* 0x0000600a01007387 */ /* 0x0005e80000100800 */
[----:B------:R2:W-:Y:S01]  /*0bc0*/  STL [R1+0xe8], R9 ;  /* 0x0000e80901007387 */ /* 0x0005e20000100800 */
[----:B-1----:R-:W-:Y:S02]  /*0bd0*/  IMAD.IADD R7, R4, 0x1, R5 ;  /* 0x0000000104077824 */ /* 0x002fe400078e0205 */
[----:B------:R-:W-:-:S02]  /*0be0*/  IMAD.IADD R5, R6, 0x1, R8 ;  /* 0x0000000106057824 */ /* 0x000fc400078e0208 */
[----:B------:R-:W-:Y:S01]  /*0bf0*/  IMAD.IADD R4, R4, 0x1, R0 ;  /* 0x0000000104047824 */ /* 0x000fe200078e0200 */
[----:B------:R2:W-:Y:S01]  /*0c00*/  STL [R1+0xe4], R7 ;  /* 0x0000e40701007387 */ /* 0x0005e20000100800 */
[----:B------:R-:W-:-:S03]  /*0c10*/  IMAD.IADD R0, R2, 0x1, R8 ;  /* 0x0000000102007824 */ /* 0x000fc600078e0208 */
[----:B------:R2:W-:Y:S04]  /*0c20*/  STL [R1+0xe0], R5 ;  /* 0x0000e00501007387 */ /* 0x0005e80000100800 */
[----:B------:R2:W-:Y:S04]  /*0c30*/  STL [R1+0x5c], R4 ;  /* 0x00005c0401007387 */ /* 0x0005e80000100800 */
[----:B------:R2:W-:Y:S02]  /*0c40*/  STL [R1+0xdc], R0 ;  /* 0x0000dc0001007387 */ /* 0x0005e40000100800 */
.L_x_2034:
        /* <DEDUP_REMOVED lines=23> */
[----:B------:R-:W-:Y:S05]  /*0dc0*/  @P0 BRA `(.L_x_2026) ;  /* 0x0000008000980947 */ /* 0x000fea0003800000 */
[----:B------:R-:W1:Y:S01]  /*0dd0*/  LDC R9, c[0x0][0x278] ;  /* 0x00009e00ff097b82 */ /* 0x000e620000000800 */
[----:B------:R-:W2:Y:S01]  /*0de0*/  S2R R2, SR_CTAID.Z ;  /* 0x0000000000027919 */ /* 0x000ea20000002700 */
[----:B------:R-:W-:Y:S01]  /*0df0*/  ULDC.64 UR8, c[0x0][0x2f0] ;  /* 0x0000bc0000087ab9 */ /* 0x000fe20000000a00 */
[----:B------:R-:W-:Y:S01]  /*0e00*/  ULDC UR40, c[0x0][0x2c4] ;  /* 0x0000b10000287ab9 */ /* 0x000fe20000000800 */
[----:B------:R-:W-:Y:S01]  /*0e10*/  UISETP.NE.U32.AND UP1, UPT, UR8, URZ, UPT ;  /* 0x0000003f0800728c */ /* 0x000fe2000bf25070 */
[----:B------:R-:W3:Y:S01]  /*0e20*/  S2R R10, SR_CTAID.X ;  /* 0x00000000000a7919 */ /* 0x000ee20000002500 */
[----:B------:R-:W-:Y:S02]  /*0e30*/  UIADD3 UR12, UR40, 0x7f, URZ ;  /* 0x0000007f280c7890 */ /* 0x000fe4000fffe03f */
[----:B------:R-:W3:Y:S01]  /*0e40*/  LDC.64 R6, c[0x0][0x488] ;  /* 0x00012200ff067b82 */ /* 0x000ee20000000a00 */
[----:B------:R-:W-:Y:S01]  /*0e50*/  ULDC.U8 UR8, c[0x0][0x3d8] ;  /* 0x0000f60000087ab9 */ /* 0x000fe20000000000 */
[----:B------:R-:W-:-:S02]  /*0e60*/  USHF.R.S32.HI UR47, URZ, 0x1f, UR12 ;  /* 0x0000001f3f2f7899 */ /* 0x000fc4000801140c */
[----:B------:R-:W-:Y:S02]  /*0e70*/  UISETP.NE.AND UP0, UPT, UR8, URZ, UPT ;  /* 0x0000003f0800728c */ /* 0x000fe4000bf05270 */
[----:B------:R-:W-:Y:S01]  /*0e80*/  ULEA.HI UR47, UR47, UR12, URZ, 0x7 ;  /* 0x0000000c2f2f7291 */ /* 0x000fe2000f8f383f */
[----:B------:R-:W-:Y:S01]  /*0e90*/  ULDC UR15, c[0x0][0x270] ;  /* 0x00009c00000f7ab9 */ /* 0x000fe20000000800 */
[----:B------:R-:W-:Y:S02]  /*0ea0*/  ULDC UR14, c[0x0][0x2dc] ;  /* 0x0000b700000e7ab9 */ /* 0x000fe40000000800 */
[----:B------:R-:W-:Y:S02]  /*0eb0*/  ULOP3.LUT UR44, UR47, 0xffffff80, URZ, 0xc0, !UPT ;  /* 0xffffff802f2c7892 */ /* 0x000fe4000f8ec03f */
[----:B------:R-:W-:Y:S02]  /*0ec0*/  UISETP.NE.AND.EX UP1, UPT, UR9, URZ, UPT, UP1 ;  /* 0x0000003f0900728c */ /* 0x000fe4000bf25310 */
[----:B------:R-:W-:Y:S01]  /*0ed0*/  UIMAD UR11, UR32, UR14, URZ ;  /* 0x0000000e200b72a4 */ /* 0x000fe2000f8e023f */
        /* <DEDUP_REMOVED lines=19> */
[----:B-1----:R-:W-:-:S04]  /*1010*/  VIADD R4, R4, 0xffffffe ;  /* 0x0ffffffe04047836 */ /* 0x002fc80000000000 */
[----:B------:R-:W1:Y:S02]  /*1020*/  F2I.FTZ.U32.TRUNC.NTZ R5, R4 ;  /* 0x0000000400057305 */ /* 0x000e64000021f000 */
[----:B-1----:R-:W-:Y:S02]  /*1030*/  IMAD.MOV R0, RZ, RZ, -R5 ;  /* 0x000000ffff007224 */ /* 0x002fe400078e0a05 */
[----:B------:R-:W-:Y:S02]  /*1040*/  IMAD.MOV.U32 R4, RZ, RZ, RZ ;  /* 0x000000ffff047224 */ /* 0x000fe400078e00ff */
[----:B------:R-:W-:-:S04]  /*1050*/  IMAD R0, R0, R8, RZ ;  /* 0x0000000800007224 */ /* 0x000fc800078e02ff */
[----:B------:R-:W-:Y:S01]  /*1060*/  IMAD.HI.U32 R0, R5, R0, R4 ;  /* 0x0000000005007227 */ /* 0x000fe200078e0004 */
[----:B------:R-:W-:-:S05]  /*1070*/  MOV R4, R2 ;  /* 0x0000000200047202 */ /* 0x000fca0000000f00 */
[----:B------:R-:W-:-:S04]  /*1080*/  IMAD.HI.U32 R0, R0, R4, RZ ;  /* 0x0000000400007227 */ /* 0x000fc800078e00ff */
[----:B------:R-:W-:-:S04]  /*1090*/  IMAD.MOV R2, RZ, RZ, -R0 ;  /* 0x000000ffff027224 */ /* 0x000fc800078e0a00 */
[----:B------:R-:W-:Y:S02]  /*10a0*/  IMAD R2, R8, R2, R4 ;  /* 0x0000000208027224 */ /* 0x000fe400078e0204 */
[----:B---3--:R-:W-:-:S03]  /*10b0*/  IMAD.WIDE.U32 R4, R10, R6, RZ ;  /* 0x000000060a047225 */ /* 0x008fc600078e00ff */
[----:B------:R-:W-:-:S13]  /*10c0*/  ISETP.GT.U32.AND P1, PT, R8, R2, PT ;  /* 0x000000020800720c */ /* 0x000fda0003f24070 */
[----:B------:R-:W-:Y:S01]  /*10d0*/  @!P1 IMAD.IADD R2, R2, 0x1, -R8 ;  /* 0x0000000102029824 */ /* 0x000fe200078e0a08 */
[----:B------:R-:W-:Y:S02]  /*10e0*/  @!P1 IADD3 R0, R0, 0x1, RZ ;  /* 0x0000000100009810 */ /* 0x000fe40007ffe0ff */
[----:B------:R-:W-:Y:S02]  /*10f0*/  ISETP.NE.AND P1, PT, RZ, UR10, PT ;  /* 0x0000000aff007c0c */ /* 0x000fe4000bf25270 */
[----:B------:R-:W-:Y:S02]  /*1100*/  ISETP.GE.U32.AND P3, PT, R2, R8, PT ;  /* 0x000000080200720c */ /* 0x000fe40003f66070 */
[----:B------:R-:W-:-:S04]  /*1110*/  LOP3.LUT R2, R9, UR32, RZ, 0x3c, !PT ;  /* 0x0000002009027c12 */ /* 0x000fc8000f8e3cff */
[----:B------:R-:W-:Y:S01]  /*1120*/  ISETP.GE.AND P0, PT, R2, RZ, PT ;  /* 0x000000ff0200720c */ /* 0x000fe20003f06270 */
[----:B------:R-:W-:Y:S01]  /*1130*/  IMAD R2, R10, R7, R5 ;  /* 0x000000070a027224 */ /* 0x000fe200078e0205 */
[----:B------:R-:W-:-:S04]  /*1140*/  SEL R5, R4, RZ, P1 ;  /* 0x000000ff04057207 */ /* 0x000fc80000800000 */
[----:B------:R-:W-:Y:S01]  /*1150*/  SEL R10, R2, RZ, P1 ;  /* 0x000000ff020a7207 */ /* 0x000fe20000800000 */
[----:B------:R-:W-:-:S04]  /*1160*/  @P3 VIADD R0, R0, 0x1 ;  /* 0x0000000100003836 */ /* 0x000fc80000000000 */
        /* <DEDUP_REMOVED lines=14> */
.L_x_2027:
[----:B------:R-:W-:Y:S01]  /*1250*/  UIMAD UR41, UR28, UR15, UR32 ;  /* 0x0000000f1c2972a4 */ /* 0x000fe2000f8e0220 */
[----:B------:R-:W-:-:S03]  /*1260*/  ULDC UR54, c[0x0][0x2d4] ;  /* 0x0000b50000367ab9 */ /* 0x000fc60000000800 */
[----:B------:R-:W-:-:S12]  /*1270*/  UIMAD UR41, UR41, UR54, URZ ;  /* 0x00000036292972a4 */ /* 0x000fd8000f8e023f */
.L_x_2028:
[----:B------:R-:W1:Y:S01]  /*1280*/  S2R R11, SR_TID.X ;  /* 0x00000000000b7919 */ /* 0x000e620000002100 */
[----:B------:R-:W-:Y:S01]  /*1290*/  UIMAD UR10, UR15, UR14, URZ ;  /* 0x0000000e0f0a72a4 */ /* 0x000fe2000f8e023f */
[----:B------:R-:W-:Y:S01]  /*12a0*/  IMAD.U32 R12, RZ, RZ, UR11 ;  /* 0x0000000bff0c7e24 */ /* 0x000fe2000f8e00ff */
[----:B------:R-:W2:Y:S01]  /*12b0*/  LDC.64 R18, c[0x0][0x418] ;  /* 0x00010600ff127b82 */ /* 0x000ea20000000a00 */
[----:B------:R-:W3:Y:S01]  /*12c0*/  LDL R27, [R1+0xa0] ;  /* 0x0000a000011b7983 */ /* 0x000ee20000100800 */
[----:B------:R-:W-:Y:S01]  /*12d0*/  USHF.L.U32 UR9, UR10, 0x7, URZ ;  /* 0x000000070a097899 */ /* 0x000fe2000800063f */
[----:B------:R-:W-:Y:S01]  /*12e0*/  IMAD.U32 R9, RZ, RZ, UR8 ;  /* 0x00000008ff097e24 */ /* 0x000fe2000f8e00ff */
[----:B------:R-:W-:Y:S02]  /*12f0*/  UIADD3 UR5, UP1, UR5, UR13, URZ ;  /* 0x0000000d05057290 */ /* 0x000fe4000ff3e03f */
[----:B------:R-:W-:Y:S02]  /*1300*/  USHF.R.S32.HI UR8, URZ, 0x1f, UR9 ;  /* 0x0000001f3f087899 */ /* 0x000fe40008011409 */
[----:B------:R-:W4:Y:S01]  /*1310*/  LDC.64 R20, c[0x0][0x228] ;  /* 0x00008a00ff147b82 */ /* 0x000f220000000a00 */
[----:B------:R-:W-:Y:S01]  /*1320*/  ULDC.64 UR20, c[0x0][0x240] ;  /* 0x0000900000147ab9 */ /* 0x000fe20000000a00 */
[----:B------:R-:W-:-:S02]  /*1330*/  USHF.R.S32.HI UR49, URZ, 0x1f, UR14 ;  /* 0x0000001f3f317899 */ /* 0x000fc4000801140e */
[----:B------:R-:W-:Y:S02]  /*1340*/  UIMAD.WIDE UR54, UR28, UR54, UR44 ;  /* 0x000000361c3672a5 */ /* 0x000fe4000f8e022c */
[----:B------:R-:W-:Y:S02]  /*1350*/  UIMAD.WIDE.U32 UR52, UR14, UR15, URZ ;  /* 0x0000000f0e3472a5 */ /* 0x000fe4000f8e003f */
[----:B------:R-:W-:Y:S01]  /*1360*/  UIMAD UR49, UR49, UR15, URZ ;  /* 0x0000000f313172a4 */ /* 0x000fe2000f8e023f */
[----:B------:R-:W-:Y:S01]  /*1370*/  ULDC.64 UR16, c[0x0][0x420] ;  /* 0x0001080000107ab9 */ /* 0x000fe20000000a00 */
[----:B------:R-:W-:Y:S02]  /*1380*/  ULDC.64 UR18, c[0x0][0x258] ;  /* 0x0000960000127ab9 */ /* 0x000fe40000000a00 */
[----:B------:R-:W-:Y:S01]  /*1390*/  IMAD.U32 R16, RZ, RZ, UR52 ;  /* 0x00000034ff107e24 */ /* 0x000fe2000f8e00ff */
[----:B------:R-:W-:Y:S01]  /*13a0*/  UIMAD UR49, UR50, UR14, UR49 ;  /* 0x0000000e323172a4 */ /* 0x000fe2000f8e0231 */
[----:B------:R-:W-:Y:S01]  /*13b0*/  IMAD.U32 R17, RZ, RZ, UR53 ;  /* 0x00000035ff117e24 */ /* 0x000fe2000f8e00ff */
[----:B------:R-:W-:-:S02]  /*13c0*/  ULEA.HI.SX32 UR47, UR47, 0xffffffff, 0x19 ;  /* 0xffffffff2f2f7891 */ /* 0x000fc4000f8fca3f */
[----:B------:R-:W-:Y:S02]  /*13d0*/  UIADD3 UR49, UR53, UR49, URZ ;  /* 0x0000003135317290 */ /* 0x000fe4000fffe03f */
[----:B------:R-:W-:Y:S01]  /*13e0*/  UIADD3.X UR43, UR46, UR43, URZ, UP1, !UPT ;  /* 0x0000002b2e2b7290 */ /* 0x000fe20008ffe43f */
[----:B-1----:R-:W-:-:S04]  /*13f0*/  SHF.R.S32.HI R6, RZ, 0x1f, R11 ;  /* 0x0000001fff067819 */ /* 0x002fc8000001140b */
[CC--:B------:R-:W-:Y:S02]  /*1400*/  LEA.HI R0, R6.reuse, R11.reuse, RZ, 0x5 ;  /* 0x0000000b06007211 */ /* 0x0c0fe400078f28ff */
[----:B------:R-:W-:Y:S02]  /*1410*/  LEA.HI R6, R6, R11, RZ, 0x3 ;  /* 0x0000000b06067211 */ /* 0x000fe400078f18ff */
[----:B------:R-:W-:Y:S02]  /*1420*/  LOP3.LUT R2, R0, 0xffffffe0, RZ, 0xc0, !PT ;  /* 0xffffffe000027812 */ /* 0x000fe400078ec0ff */
[----:B------:R-:W-:Y:S02]  /*1430*/  SHF.R.S32.HI R0, RZ, 0x5, R0 ;  /* 0x00000005ff007819 */ /* 0x000fe40000011400 */
[----:B------:R-:W-:Y:S01]  /*1440*/  LOP3.LUT R4, R6, 0xfffffff8, RZ, 0xc0, !PT ;  /* 0xfffffff806047812 */ /* 0x000fe200078ec0ff */
[----:B------:R-:W-:-:S04]  /*1450*/  IMAD.IADD R2, R11, 0x1, -R2 ;  /* 0x000000010b027824 */ /* 0x000fc800078e0a02 */
[----:B------:R-:W-:Y:S01]  /*1460*/  IMAD R2, R0, UR10, R2 ;  /* 0x0000000a00027c24 */ /* 0x000fe2000f8e0202 */
[----:B------:R-:W-:Y:S01]  /*1470*/  SHF.R.S32.HI R0, RZ, 0x3, R6 ;  /* 0x00000003ff007819 */ /* 0x000fe20000011406 */
[----:B------:R-:W-:Y:S01]  /*1480*/  ULDC.64 UR10, c[0x0][0x248] ;  /* 0x00009200000a7ab9 */ /* 0x000fe20000000a00 */
[----:B------:R-:W-:Y:S02]  /*1490*/  IMAD.IADD R11, R11, 0x1, -R4 ;  /* 0x000000010b0b7824 */ /* 0x000fe400078e0a04 */
[----:B------:R-:W-:Y:S01]  /*14a0*/  IADD3 R12, P2, P0, R2, UR9, R12 ;  /* 0x00000009020c7c10 */ /* 0x000fe2000f85e00c */
[----:B------:R-:W-:Y:S01]  /*14b0*/  IMAD.WIDE.U32 R6, R0, UR10, RZ ;  /* 0x0000000a00067c25 */ /* 0x000fe2000f8e00ff */
[----:B------:R-:W-:Y:S02]  /*14c0*/  SHF.R.S32.HI R2, RZ, 0x1f, R2 ;  /* 0x0000001fff027819 */ /* 0x000fe40000011402 */
[----:B------:R-:W-:Y:S01]  /*14d0*/  SHF.R.S32.HI R14, RZ, 0x1f, R0 ;  /* 0x0000001fff0e7819 */ /* 0x000fe20000011400 */
[----:B------:R-:W-:Y:S01]  /*14e0*/  IMAD.U32 R22, RZ, RZ, UR10 ;  /* 0x0000000aff167e24 */ /* 0x000fe2000f8e00ff */
[----:B------:R-:W-:Y:S01]  /*14f0*/  IADD3.X R9, R2, UR8, R9, P2, P0 ;  /* 0x0000000802097c10 */ /* 0x000fe200097e0409 */
[----:B------:R-:W-:Y:S01]  /*1500*/  ULDC.64 UR8, c[0x0][0x250] ;  /* 0x0000940000087ab9 */ /* 0x000fe20000000a00 */
[----:B------:R-:W-:Y:S01]  /*1510*/  IADD3 R12, P0, R12, R5, RZ ;  /* 0x000000050c0c7210 */ /* 0x000fe20007f1e0ff */
[----:B------:R-:W-:-:S02]  /*1520*/  IMAD R8, R14, UR8, RZ ;  /* 0x000000080e087c24 */ /* 0x000fc4000f8e02ff */
[----:B------:R-:W-:Y:S02]  /*1530*/  IMAD R2, R14, UR10, RZ ;  /* 0x0000000a0e027c24 */ /* 0x000fe4000f8e02ff */
[----:B------:R-:W-:-:S04]  /*1540*/  IMAD.WIDE.U32 R4, R0, UR8, RZ ;  /* 0x0000000800047c25 */ /* 0x000fc8000f8e00ff */
[C---:B------:R-:W-:Y:S02]  /*1550*/  IMAD R8, R0.reuse, UR9, R8 ;  /* 0x0000000900087c24 */ /* 0x040fe4000f8e0208 */
[C---:B------:R-:W-:Y:S02]  /*1560*/  IMAD R2, R0.reuse, UR11, R2 ;  /* 0x0000000b00027c24 */ /* 0x040fe4000f8e0202 */
[----:B------:R-:W-:Y:S01]  /*1570*/  IMAD.X R13, R9, 0x1, R10, P0 ;  /* 0x00000001090d7824 */ /* 0x000fe200000e060a */
[----:B------:R-:W-:Y:S01]  /*1580*/  IADD3 R0, P0, R0, UR44, RZ ;  /* 0x0000002c00007c10 */ /* 0x000fe2000ff1e0ff */
[----:B------:R-:W-:Y:S02]  /*1590*/  IMAD.IADD R5, R5, 0x1, R8 ;  /* 0x0000000105057824 */ /* 0x000fe400078e0208 */
[----:B------:R-:W-:Y:S01]  /*15a0*/  IMAD.SHL.U32 R8, R11, 0x8, RZ ;  /* 0x000000080b087824 */ /* 0x000fe200078e00ff */
[----:B------:R-:W-:Y:S01]  /*15b0*/  IADD3.X R14, R14, UR45, RZ, P0, !PT ;  /* 0x0000002d0e0e7c10 */ /* 0x000fe200087fe4ff */
[----:B------:R-:W-:Y:S01]  /*15c0*/  IMAD.IADD R7, R7, 0x1, R2 ;  /* 0x0000000107077824 */ /* 0x000fe200078e0202 */
[----:B------:R-:W-:Y:S01]  /*15d0*/  UIADD3 UR45, UP0, UR54, UR12, URZ ;  /* 0x0000000c362d7290 */ /* 0x000fe2000ff1e03f */
[----:B------:R-:W-:Y:S01]  /*15e0*/  IMAD.U32 R24, RZ, RZ, UR8 ;  /* 0x00000008ff187e24 */ /* 0x000fe2000f8e00ff */
[----:B------:R-:W-:Y:S01]  /*15f0*/  SHF.R.S32.HI R9, RZ, 0x1f, R8 ;  /* 0x0000001fff097819 */ /* 0x000fe20000011408 */
[----:B------:R-:W-:Y:S01]  /*1600*/  IMAD R2, R14, UR20, RZ ;  /* 0x000000140e027c24 */ /* 0x000fe2000f8e02ff */
[----:B------:R-:W-:Y:S01]  /*1610*/  ULDC.64 UR12, c[0x0][0x428] ;  /* 0x00010a00000c7ab9 */ /* 0x000fe20000000a00 */
[----:B------:R-:W-:Y:S01]  /*1620*/  IMAD.WIDE.U32 R24, R24, UR5, R4 ;  /* 0x0000000518187c25 */ /* 0x000fe2000f8e0004 */
[----:B------:R-:W-:-:S02]  /*1630*/  UIADD3.X UR48, UR55, UR48, URZ, UP0, !UPT ;  /* 0x0000003037307290 */ /* 0x000fc400087fe43f */
[----:B------:R-:W-:Y:S01]  /*1640*/  UIMAD UR49, UR49, UR45, URZ ;  /* 0x0000002d313172a4 */ /* 0x000fe2000f8e023f */
[C---:B------:R-:W-:Y:S01]  /*1650*/  IMAD R2, R0.reuse, UR21, R2 ;  /* 0x0000001500027c24 */ /* 0x040fe2000f8e0202 */
[----:B------:R-:W-:Y:S01]  /*1660*/  UIMAD UR14, UR30, UR12, URZ ;  /* 0x0000000c1e0e72a4 */ /* 0x000fe2000f8e023f */
[----:B------:R-:W-:Y:S01]  /*1670*/  IMAD.WIDE.U32 R10, R0, UR20, R8 ;  /* 0x00000014000a7c25 */ /* 0x000fe2000f8e0008 */
[----:B------:R-:W-:Y:S02]  /*1680*/  UIMAD UR48, UR48, UR52, UR49 ;  /* 0x00000034303072a4 */ /* 0x000fe4000f8e0231 */
[----:B------:R-:W-:Y:S01]  /*1690*/  USHF.L.U64.HI UR21, UR20, 0x6, UR21 ;  /* 0x0000000614157899 */ /* 0x000fe20008010215 */
[----:B--2---:R-:W-:Y:S01]  /*16a0*/  IMAD R4, R18, UR31, RZ ;  /* 0x0000001f12047c24 */ /* 0x004fe2000f8e02ff */
[----:B------:R-:W-:Y:S01]  /*16b0*/  USHF.L.U32 UR20, UR20, 0x6, URZ ;  /* 0x0000000614147899 */ /* 0x000fe2000800063f */
[----:B------:R-:W-:Y:S02]  /*16c0*/  IMAD.IADD R5, R11, 0x1, R2 ;  /* 0x000000010b057824 */ /* 0x000fe400078e0202 */
[----:B------:R-:W-:-:S02]  /*16d0*/  IMAD R2, R19, UR28, R4 ;  /* 0x0000001c13027c24 */ /* 0x000fc4000f8e0204 */
[----:B------:R-:W-:-:S04]  /*16e0*/  IMAD.WIDE.U32 R22, R22, UR5, R6 ;  /* 0x0000000516167c25 */ /* 0x000fc8000f8e0006 */
[----:B------:R-:W-:Y:S02]  /*16f0*/  IMAD.MOV.U32 R4, RZ, RZ, R10 ;  /* 0x000000ffff047224 */ /* 0x000fe400078e000a */
[----:B------:R-:W-:-:S04]  /*1700*/  IMAD.WIDE.U32 R6, R18, UR28, R8 ;  /* 0x0000001c12067c25 */ /* 0x000fc8000f8e0008 */
[----:B----4-:R-:W-:-:S04]  /*1710*/  IMAD.WIDE.U32 R10, R20, UR28, R4 ;  /* 0x0000001c140a7c25 */ /* 0x010fc8000f8e0004 */
[----:B------:R-:W-:Y:S02]  /*1720*/  IMAD.IADD R5, R7, 0x1, R2 ;  /* 0x0000000107057824 */ /* 0x000fe400078e0202 */
[----:B------:R-:W-:Y:S01]  /*1730*/  IMAD.WIDE.U32 R16, R16, UR45, R12 ;  /* 0x0000002d10107c25 */ /* 0x000fe2000f8e000c */
[----:B------:R-:W-:-:S03]  /*1740*/  UIMAD UR45, UR32, UR13, UR14 ;  /* 0x0000000d202d72a4 */ /* 0x000fc6000f8e020e */
[----:B------:R-:W-:Y:S01]  /*1750*/  IMAD R2, R14, UR16, RZ ;  /* 0x000000100e027c24 */ /* 0x000fe2000f8e02ff */
[----:B------:R-:W-:Y:S01]  /*1760*/  ULDC.64 UR14, c[0x0][0x3e0] ;  /* 0x0000f800000e7ab9 */ /* 0x000fe20000000a00 */
[----:B------:R-:W-:Y:S02]  /*1770*/  IMAD.MOV.U32 R4, RZ, RZ, R6 ;  /* 0x000000ffff047224 */ /* 0x000fe400078e0006 */
        /* <DEDUP_REMOVED lines=9> */
[----:B------:R-:W-:Y:S01]  /*1810*/  IMAD.U32 R11, RZ, RZ, UR18 ;  /* 0x00000012ff0b7e24 */ /* 0x000fe2000f8e00ff */
[----:B------:R-:W-:Y:S01]  /*1820*/  UIMAD UR18, UR30, UR18, URZ ;  /* 0x000000121e1272a4 */ /* 0x000fe2000f8e023f */
[----:B------:R-:W-:Y:S01]  /*1830*/  IMAD.WIDE.U32 R4, R0, UR32, R4 ;  /* 0x0000002000047c25 */ /* 0x000fe2000f8e0004 */
[----:B------:R-:W1:Y:S02]  /*1840*/  LDC.64 R12, c[0x0][0x230] ;  /* 0x00008c00ff0c7b82 */ /* 0x000e640000000a00 */
[----:B------:R-:W-:Y:S01]  /*1850*/  UIMAD UR18, UR32, UR19, UR18 ;  /* 0x00000013201272a4 */ /* 0x000fe2000f8e0212 */
[----:B------:R-:W-:Y:S01]  /*1860*/  IMAD.MOV.U32 R6, RZ, RZ, R10 ;  /* 0x000000ffff067224 */ /* 0x000fe200078e000a */
[----:B------:R-:W-:Y:S01]  /*1870*/  LEA R30, P2, R4, UR14, 0x1 ;  /* 0x0000000e041e7c11 */ /* 0x000fe2000f8408ff */
[----:B------:R-:W-:Y:S01]  /*1880*/  VIADD R2, R17, UR48 ;  /* 0x0000003011027c36 */ /* 0x000fe20008000000 */
[----:B------:R-:W-:Y:S01]  /*1890*/  USHF.L.U32 UR14, UR16, 0x6, URZ ;  /* 0x00000006100e7899 */ /* 0x000fe2000800063f */
[----:B------:R-:W-:Y:S01]  /*18a0*/  VIADD R0, R5, UR45 ;  /* 0x0000002d05007c36 */ /* 0x000fe20008000000 */
[----:B------:R-:W-:Y:S01]  /*18b0*/  USHF.L.U64.HI UR16, UR16, 0x6, UR17 ;  /* 0x0000000610107899 */ /* 0x000fe20008010211 */
[----:B------:R-:W-:Y:S01]  /*18c0*/  IMAD.WIDE.U32 R10, R11, UR32, R6 ;  /* 0x000000200b0a7c25 */ /* 0x000fe2000f8e0006 */
[----:B------:R-:W-:Y:S01]  /*18d0*/  LEA.HI.X R197, R16, UR13, R2, 0x2, P0 ;  /* 0x0000000d10c57c11 */ /* 0x000fe200080f1402 */
[----:B------:R-:W-:Y:S01]  /*18e0*/  ULDC.64 UR12, c[0x0][0x210] ;  /* 0x00008400000c7ab9 */ /* 0x000fe20000000a00 */
[----:B------:R-:W-:Y:S01]  /*18f0*/  LEA.HI.X R31, R4, UR15, R0, 0x1, P2 ;  /* 0x0000000f041f7c11 */ /* 0x000fe200090f0c00 */
[----:B------:R-:W-:Y:S01]  /*1900*/  VIADD R2, R11, UR18 ;  /* 0x000000120b027c36 */ /* 0x000fe20008000000 */
[----:B------:R-:W-:Y:S01]  /*1910*/  LEA R28, P2, R10, UR12, 0x1 ;  /* 0x0000000c0a1c7c11 */ /* 0x000fe2000f8408ff */
[----:B------:R-:W2:Y:S01]  /*1920*/  LDC.64 R16, c[0x0][0x238] ;  /* 0x00008e00ff107b82 */ /* 0x000ea20000000a00 */
[----:B------:R-:W-:Y:S01]  /*1930*/  IADD3 R6, P0, R30, UR14, RZ ;  /* 0x0000000e1e067c10 */ /* 0x000fe2000ff1e0ff */
[----:B------:R4:W-:Y:S01]  /*1940*/  STL.64 [R1+0x88], R30 ;  /* 0x0000881e01007387 */ /* 0x0009e20000100a00 */
[----:B------:R-:W-:Y:S01]  /*1950*/  LEA.HI.X R29, R10, UR13, R2, 0x1, P2 ;  /* 0x0000000d0a1d7c11 */ /* 0x000fe200090f0c02 */
[----:B------:R-:W-:Y:S01]  /*1960*/  ULDC.64 UR12, c[0x0][0x260] ;  /* 0x00009800000c7ab9 */ /* 0x000fe20000000a00 */
[----:B------:R-:W-:-:S02]  /*1970*/  IADD3.X R7, R31, UR16, RZ, P0, !PT ;  /* 0x000000101f077c10 */ /* 0x000fc400087fe4ff */
[----:B------:R-:W-:Y:S01]  /*1980*/  IADD3 R4, P0, R6, UR14, RZ ;  /* 0x0000000e06047c10 */ /* 0x000fe2000ff1e0ff */
[----:B------:R4:W-:Y:S01]  /*1990*/  STL.64 [R1+0x80], R28 ;  /* 0x0000801c01007387 */ /* 0x0009e20000100a00 */
[----:B-1----:R-:W-:Y:S02]  /*19a0*/  IMAD R2, R12, UR31, RZ ;  /* 0x0000001f0c027c24 */ /* 0x002fe4000f8e02ff */
[----:B------:R-:W-:Y:S01]  /*19b0*/  IADD3.X R5, R7, UR16, RZ, P0, !PT ;  /* 0x0000001007057c10 */ /* 0x000fe200087fe4ff */
[----:B------:R-:W5:Y:S01]  /*19c0*/  LDL R18, [R1+0xbc] ;  /* 0x0000bc0001127983 */ /* 0x000f620000100800 */
[----:B------:R-:W-:Y:S01]  /*19d0*/  IADD3 R10, P0, R4, UR14, RZ ;  /* 0x0000000e040a7c10 */ /* 0x000fe2000ff1e0ff */
[----:B------:R-:W-:Y:S01]  /*19e0*/  ULEA.HI UR14, UR47, UR47, URZ, 0x1 ;  /* 0x0000002f2f0e7291 */ /* 0x000fe2000f8f083f */
[----:B------:R-:W-:Y:S02]  /*19f0*/  IMAD R2, R13, UR28, R2 ;  /* 0x0000001c0d027c24 */ /* 0x000fe4000f8e0202 */
[----:B------:R-:W-:Y:S01]  /*1a00*/  IADD3.X R11, R5, UR16, RZ, P0, !PT ;  /* 0x00000010050b7c10 */ /* 0x000fe200087fe4ff */
[----:B------:R-:W-:-:S04]  /*1a10*/  ULOP3.LUT UR14, UR14, 0xfffffffe, URZ, 0xc0, !UPT ;  /* 0xfffffffe0e0e7892 */ /* 0x000fc8000f8ec03f */
[----:B------:R-:W-:-:S04]  /*1a20*/  UIADD3 UR14, UR47, -UR14, URZ ;  /* 0x8000000e2f0e7290 */ /* 0x000fc8000fffe03f */
[----:B------:R-:W-:-:S03]  /*1a30*/  UISETP.NE.AND UP0, UPT, UR14, 0x1, UPT ;  /* 0x000000010e00788c */ /* 0x000fc6000bf05270 */
[----:B------:R-:W-:-:S03]  /*1a40*/  ULDC.64 UR14, c[0x0][0x218] ;  /* 0x00008600000e7ab9 */ /* 0x000fc60000000a00 */
[----:B------:R-:W-:Y:S01]  /*1a50*/  PLOP3.LUT P0, PT, PT, PT, UP0, 0x80, 0x0 ;  /* 0x000000000000781c */ /* 0x000fe20003f0f008 */
[----:B------:R-:W-:Y:S02]  /*1a60*/  UISETP.GE.AND UP0, UPT, UR40, 0x1, UPT ;  /* 0x000000012800788c */ /* 0x000fe4000bf06270 */
[----:B------:R-:W-:Y:S02]  /*1a70*/  UIADD3 UR42, UR44, UR42, URZ ;  /* 0x0000002a2c2a7290 */ /* 0x000fe4000fffe03f */
        /* <DEDUP_REMOVED lines=21> */
[----:B---3--:R-:W-:Y:S01]  /*1bd0*/  LEA R0, R27, UR6, 0x1 ;  /* 0x000000061b007c11 */ /* 0x008fe2000f8e08ff */
[----:B------:R-:W-:Y:S06]  /*1be0*/  @P1 BAR.SYNC.DEFER_BLOCKING 0x0 ;  /* 0x0000000000001b1d */ /* 0x000fec0000010000 */
[----:B------:R-:W-:Y:S01]  /*1bf0*/  @!PT LDS RZ, [RZ] ;  /* 0x00000000fffff984 */ /* 0x000fe20000000800 */
[----:B------:R-:W-:Y:S01]  /*1c00*/  @!PT LDS RZ, [RZ] ;  /* 0x00000000fffff984 */ /* 0x000fe20000000800 */
[----:B------:R-:W-:Y:S01]  /*1c10*/  @!PT LDS RZ, [RZ] ;  /* 0x00000000fffff984 */ /* 0x000fe20000000800 */
[----:B------:R-:W-:Y:S04]  /*1c20*/  LDGSTS.E.BYPASS.LTC128B.128 [R0+0x8000], desc[UR34][R30.64] ;  /* 0x080000001e007fae */ /* 0x000fe8000b901d62 */
[----:B------:R1:W-:Y:S04]  /*1c30*/  LDGSTS.E.BYPASS.LTC128B.128 [R0+0x9000], desc[UR34][R6.64] ;  /* 0x0900000006007fae */ /* 0x0003e8000b901d62 */
[----:B------:R3:W-:Y:S04]  /*1c40*/  LDGSTS.E.BYPASS.LTC128B.128 [R0+0xa000], desc[UR34][R4.64] ;  /* 0x0a00000004007fae */ /* 0x0007e8000b901d62 */
[----:B------:R4:W-:Y:S01]  /*1c50*/  LDGSTS.E.BYPASS.LTC128B.128 [R0+0xb000], desc[UR34][R10.64] ;  /* 0x0b0000000a007fae */ /* 0x0009e2000b901d62 */
[----:B-1----:R-:W-:-:S04]  /*1c60*/  IMAD.WIDE.U32 R6, R12, UR28, R8 ;  /* 0x0000001c0c067c25 */ /* 0x002fc8000f8e0008 */
[----:B---3--:R-:W-:Y:S02]  /*1c70*/  IMAD.IADD R5, R7, 0x1, R2 ;  /* 0x0000000107057824 */ /* 0x008fe400078e0202 */
[----:B------:R-:W-:Y:S02]  /*1c80*/  IMAD R2, R26, UR12, RZ ;  /* 0x0000000c1a027c24 */ /* 0x000fe4000f8e02ff */
[----:B------:R-:W-:Y:S02]  /*1c90*/  IMAD.MOV.U32 R4, RZ, RZ, R6 ;  /* 0x000000ffff047224 */ /* 0x000fe400078e0006 */
[----:B------:R-:W-:Y:S02]  /*1ca0*/  IMAD R12, R15, UR13, R2 ;  /* 0x0000000d0f0c7c24 */ /* 0x000fe4000f8e0202 */
[----:B------:R-:W-:Y:S02]  /*1cb0*/  VIADD R2, R27, 0x2000 ;  /* 0x000020001b027836 */ /* 0x000fe40000000000 */
[----:B--2---:R-:W-:-:S02]  /*1cc0*/  IMAD R6, R16, UR31, RZ ;  /* 0x0000001f10067c24 */ /* 0x004fc4000f8e02ff */
[----:B----4-:R-:W-:Y:S01]  /*1cd0*/  IMAD.WIDE.U32 R10, R15, UR12, R4 ;  /* 0x0000000c0f0a7c25 */ /* 0x010fe2000f8e0004 */
[----:B------:R-:W-:Y:S01]  /*1ce0*/  SEL R2, R2, R27, !P0 ;  /* 0x0000001b02027207 */ /* 0x000fe20004000000 */
[----:B------:R-:W-:Y:S01]  /*1cf0*/  UIMAD UR12, UR43, UR10, URZ ;  /* 0x0000000a2b0c72a4 */ /* 0x000fe2000f8e023f */
[----:B------:R-:W-:Y:S01]  /*1d00*/  IADD3 R4, P1, R28, UR20, RZ ;  /* 0x000000141c047c10 */ /* 0x000fe2000ff3e0ff */
[----:B------:R-:W-:Y:S02]  /*1d10*/  IMAD R17, R17, UR28, R6 ;  /* 0x0000001c11117c24 */ /* 0x000fe4000f8e0206 */
[----:B------:R-:W-:Y:S01]  /*1d20*/  IMAD.WIDE.U32 R6, R16, UR28, R8 ;  /* 0x0000001c10067c25 */ /* 0x000fe2000f8e0008 */
[----:B------:R-:W-:Y:S01]  /*1d30*/  LEA R16, R2, UR6, 0x1 ;  /* 0x0000000602107c11 */ /* 0x000fe2000f8e08ff */
[----:B------:R-:W-:Y:S01]  /*1d40*/  UIMAD UR12, UR5, UR11, UR12 ;  /* 0x0000000b050c72a4 */ /* 0x000fe2000f8e020c */
[----:B------:R-:W-:Y:S01]  /*1d50*/  IADD3.X R5, R29, UR21, RZ, P1, !PT ;  /* 0x000000151d057c10 */ /* 0x000fe20008ffe4ff */
[----:B------:R-:W-:Y:S01]  /*1d60*/  IMAD.IADD R2, R11, 0x1, R12 ;  /* 0x000000010b027824 */ /* 0x000fe200078e020c */
[----:B------:R-:W-:Y:S01]  /*1d70*/  IADD3 R10, P1, R10, R22, RZ ;  /* 0x000000160a0a7210 */ /* 0x000fe20007f3e0ff */
        /* <DEDUP_REMOVED lines=9> */
[----:B------:R-:W-:-:S03]  /*1e10*/  UIMAD UR12, UR5, UR9, UR12 ;  /* 0x00000009050c72a4 */ /* 0x000fc6000f8e020c */
[----:B------:R-:W-:Y:S01]  /*1e20*/  IMAD.IADD R2, R7, 0x1, R2 ;  /* 0x0000000107027824 */ /* 0x000fe200078e0202 */
[----:B------:R-:W-:Y:S01]  /*1e30*/  USHF.L.U64.HI UR13, UR10, 0x6, UR11 ;  /* 0x000000060a0d7899 */ /* 0x000fe2000801020b */
        /* <DEDUP_REMOVED lines=27> */
[----:B--2---:R-:W-:Y:S02]  /*1ff0*/  IADD3 R14, P2, R10, UR14, RZ ;  /* 0x0000000e0a0e7c10 */ /* 0x004fe4000ff5e0ff */
[----:B------:R-:W-:Y:S02]  /*2000*/  IADD3.X R5, R7, UR8, RZ, P1, !PT ;  /* 0x0000000807057c10 */ /* 0x000fe40008ffe4ff */
[----:B------:R-:W-:Y:S02]  /*2010*/  IADD3.X R15, R11, UR13, RZ, P2, !PT ;  /* 0x0000000d0b0f7c10 */ /* 0x000fe400097fe4ff */
[----:B---3--:R-:W-:-:S03]  /*2020*/  IADD3 R10, P1, R4, UR12, RZ ;  /* 0x0000000c040a7c10 */ /* 0x008fc6000ff3e0ff */
[----:B------:R-:W-:Y:S01]  /*2030*/  LDGSTS.E.BYPASS.LTC128B.128 [R0+0xf000], desc[UR34][R14.64] ;  /* 0x0f0000000e007fae */ /* 0x000fe2000b901d62 */
[----:B------:R-:W-:-:S03]  /*2040*/  IADD3.X R11, R5, UR8, RZ, P1, !PT ;  /* 0x00000008050b7c10 */ /* 0x000fc60008ffe4ff */
[----:B------:R-:W-:Y:S01]  /*2050*/  LDGSTS.E.BYPASS.LTC128B.128 [R0+0x10000], desc[UR34][R8.64] ;  /* 0x1000000008007fae */ /* 0x000fe2000b901d62 */
[----:B------:R-:W-:Y:S01]  /*2060*/  PLOP3.LUT P1, PT, PT, PT, UP0, 0x80, 0x0 ;  /* 0x000000000000781c */ /* 0x000fe20003f2f008 */
[----:B------:R-:W-:Y:S02]  /*2070*/  UIMAD.WIDE UR12, UR42, 0x4, UR10 ;  /* 0x000000042a0c78a5 */ /* 0x000fe4000f8e020a */
[----:B------:R-:W-:Y:S01]  /*2080*/  LDGSTS.E.BYPASS.LTC128B.128 [R0+0x11000], desc[UR34][R6.64] ;  /* 0x1100000006007fae */ /* 0x000fe2000b901d62 */
[----:B------:R-:W-:-:S03]  /*2090*/  ULDC.64 UR8, c[0x0][0x478] ;  /* 0x00011e0000087ab9 */ /* 0x000fc60000000a00 */
[----:B------:R5:W-:Y:S04]  /*20a0*/  LDGSTS.E.BYPASS.LTC128B.128 [R0+0x12000], desc[UR34][R4.64] ;  /* 0x1200000004007fae */ /* 0x000be8000b901d62 */
[----:B------:R1:W-:Y:S01]  /*20b0*/  LDGSTS.E.BYPASS.LTC128B.128 [R0+0x13000], desc[UR34][R10.64] ;  /* 0x130000000a007fae */ /* 0x0003e2000b901d62 */
[----:B------:R-:W-:-:S03]  /*20c0*/  UIMAD.WIDE UR14, UR41, 0x4, UR8 ;  /* 0x00000004290e78a5 */ /* 0x000fc6000f8e0208 */
[----:B------:R-:W0:Y:S01]  /*20d0*/  LDGDEPBAR ;  /* 0x00000000000079af */ /* 0x000e220000000000 */
[----:B------:R-:W-:Y:S02]  /*20e0*/  CS2R R90, SRZ ;  /* 0x00000000005a7805 */ /* 0x000fe4000001ff00 */
[----:B------:R-:W-:Y:S02]  /*20f0*/  CS2R R88, SRZ ;  /* 0x0000000000587805 */ /* 0x000fe4000001ff00 */
[----:B------:R-:W-:Y:S02]  /*2100*/  CS2R R86, SRZ ;  /* 0x0000000000567805 */ /* 0x000fe4000001ff00 */
[----:B------:R-:W-:Y:S02]  /*2110*/  CS2R R84, SRZ ;  /* 0x0000000000547805 */ /* 0x000fe4000001ff00 */
[----:B------:R-:W-:Y:S02]  /*2120*/  CS2R R78, SRZ ;  /* 0x00000000004e7805 */ /* 0x000fe4000001ff00 */
[----:B------:R-:W-:-:S02]  /*2130*/  CS2R R76, SRZ ;  /* 0x00000000004c7805 */ /* 0x000fc4000001ff00 */
[----:B------:R-:W-:Y:S01]  /*2140*/  CS2R R82, SRZ ;  /* 0x0000000000527805 */ /* 0x000fe2000001ff00 */
[----:B-----5:R-:W-:Y:S01]  /*2150*/  IMAD.SHL.U32 R4, R18, 0x4, RZ ;  /* 0x0000000412047824 */ /* 0x020fe200078e00ff */
[----:B-1----:R-:W-:-:S04]  /*2160*/  SHF.R.S32.HI R0, RZ, 0x1f, R18 ;  /* 0x0000001fff007819 */ /* 0x002fc80000011412 */
[----:B------:R-:W-:Y:S02]  /*2170*/  IADD3 R4, P2, R4, UR12, RZ ;  /* 0x0000000c04047c10 */ /* 0x000fe4000ff5e0ff */
[----:B------:R-:W-:Y:S02]  /*2180*/  SHF.L.U64.HI R2, R18, 0x2, R0 ;  /* 0x0000000212027819 */ /* 0x000fe40000010200 */
[----:B------:R-:W-:Y:S02]  /*2190*/  CS2R R80, SRZ ;  /* 0x0000000000507805 */ /* 0x000fe4000001ff00 */
[----:B------:R-:W-:Y:S02]  /*21a0*/  IADD3.X R5, R2, UR13, RZ, P2, !PT ;  /* 0x0000000d02057c10 */ /* 0x000fe400097fe4ff */
[----:B------:R-:W-:Y:S02]  /*21b0*/  CS2R R74, SRZ ;  /* 0x00000000004a7805 */ /* 0x000fe4000001ff00 */
[----:B------:R-:W-:-:S02]  /*21c0*/  CS2R R72, SRZ ;  /* 0x0000000000487805 */ /* 0x000fc4000001ff00 */
[----:B------:R-:W-:Y:S02]  /*21d0*/  CS2R R70, SRZ ;  /* 0x0000000000467805 */ /* 0x000fe4000001ff00 */
[----:B------:R-:W-:Y:S01]  /*21e0*/  CS2R R68, SRZ ;  /* 0x0000000000447805 */ /* 0x000fe2000001ff00 */
[----:B------:R-:W-:Y:S06]  /*21f0*/  @!P1 BRA `(.L_x_2029) ;  /* 0x00000060005c9947 */ /* 0x000fec0003800000 */
[----:B------:R-:W2:Y:S04]  /*2200*/  LDG.E R8, desc[UR34][R4.64] ;  /* 0x0000002204087981 */ /* 0x000ea8000c1e1900 */
[----:B------:R-:W3:Y:S04]  /*2210*/  LDG.E R7, desc[UR34][R4.64+0x20] ;  /* 0x0000202204077981 */ /* 0x000ee8000c1e1900 */
[----:B------:R-:W4:Y:S01]  /*2220*/  LDG.E R6, desc[UR34][R4.64+0x100] ;  /* 0x0001002204067981 */ /* 0x000f22000c1e1900 */
[----:B------:R-:W-:-:S03]  /*2230*/  ULDC UR9, c[0x0][0x270] ;  /* 0x00009c0000097ab9 */ /* 0x000fc60000000800 */
[----:B------:R1:W5:Y:S01]  /*2240*/  LDG.E R5, desc[UR34][R4.64+0x120] ;  /* 0x0001202204057981 */ /* 0x000362000c1e1900 */
[----:B------:R-:W-:Y:S01]  /*2250*/  SHF.L.U64.HI R2, R18, 0x2, R0 ;  /* 0x0000000212027819 */ /* 0x000fe20000010200 */
[----:B------:R-:W-:Y:S01]  /*2260*/  VIADD R0, R191, 0x2000 ;  /* 0x00002000bf007836 */ /* 0x000fe20000000000 */
[----:B------:R-:W-:Y:S01]  /*2270*/  MOV R194, 0x40 ;  /* 0x0000004000c27802 */ /* 0x000fe20000000f00 */
[----:B------:R-:W-:Y:S01]  /*2280*/  STL [R1+0x7c], R16 ;  /* 0x00007c1001007387 */ /* 0x000fe20000100800 */
[----:B------:R-:W-:Y:S01]  /*2290*/  VIADD R190, R192, 0x2000 ;  /* 0x00002000c0be7836 */ /* 0x000fe20000000000 */
[----:B------:R-:W-:Y:S01]  /*22a0*/  MOV R127, RZ ;  /* 0x000000ff007f7202 */ /* 0x000fe20000000f00 */
[----:B------:R-:W-:Y:S01]  /*22b0*/  IMAD.MOV.U32 R193, RZ, RZ, 0x20 ;  /* 0x00000020ffc17424 */ /* 0x000fe200078e00ff */
[----:B------:R1:W-:Y:S01]  /*22c0*/  STL [R1+0xa8], R2 ;  /* 0x0000a80201007387 */ /* 0x0003e20000100800 */
[----:B------:R-:W-:Y:S02]  /*22d0*/  SEL R0, R0, R191, !P0 ;  /* 0x000000bf00007207 */ /* 0x000fe40004000000 */
[----:B------:R-:W-:Y:S01]  /*22e0*/  SEL R190, R190, R192, !P0 ;  /* 0x000000c0bebe7207 */ /* 0x000fe20004000000 */
[----:B-1----:R-:W-:-:S05]  /*22f0*/  IMAD.SHL.U32 R4, R18, 0x4, RZ ;  /* 0x0000000412047824 */ /* 0x002fca00078e00ff */
[----:B------:R1:W-:Y:S01]  /*2300*/  STL [R1+0xac], R4 ;  /* 0x0000ac0401007387 */ /* 0x0003e20000100800 */
[----:B------:R-:W-:-:S03]  /*2310*/  IADD3 R2, R18, -0x80, RZ ;  /* 0xffffff8012027810 */ /* 0x000fc60007ffe0ff */
[----:B-----5:R1:W-:Y:S04]  /*2320*/  STL [R1+0x90], R5 ;  /* 0x0000900501007387 */ /* 0x0203e80000100800 */
[----:B----4-:R1:W-:Y:S04]  /*2330*/  STL [R1+0x94], R6 ;  /* 0x0000940601007387 */ /* 0x0103e80000100800 */
[----:B---3--:R1:W-:Y:S04]  /*2340*/  STL [R1+0x98], R7 ;  /* 0x0000980701007387 */ /* 0x0083e80000100800 */
[----:B--2---:R1:W-:Y:S01]  /*2350*/  STL [R1+0x9c], R8 ;  /* 0x00009c0801007387 */ /* 0x0043e20000100800 */
[----:B------:R-:W-:Y:S01]  /*2360*/  IMAD.SHL.U32 R2, R2, 0x4, RZ ;  /* 0x0000000402027824 */ /* 0x000fe200078e00ff */
[----:B------:R-:W-:Y:S01]  /*2370*/  LEA R184, R0, UR6, 0x1 ;  /* 0x0000000600b87c11 */ /* 0x000fe2000f8e08ff */
[----:B------:R-:W-:Y:S01]  /*2380*/  ULDC UR11, c[0x0][0x39c] ;  /* 0x0000e700000b7ab9 */ /* 0x000fe20000000800 */
[----:B------:R-:W-:Y:S01]  /*2390*/  LEA R190, R190, UR6, 0x1 ;  /* 0x00000006bebe7c11 */ /* 0x000fe2000f8e08ff */
[----:B------:R-:W-:Y:S01]  /*23a0*/  ULDC UR10, c[0x0][0x2ec] ;  /* 0x0000bb00000a7ab9 */ /* 0x000fe20000000800 */
[----:B------:R1:W-:Y:S05]  /*23b0*/  STL [R1+0xa4], R2 ;  /* 0x0000a40201007387 */ /* 0x0003ea0000100800 */
.L_x_2032:
[----:B------:R-:W2:Y:S01]  /*23c0*/  LDL R0, [R1+0xb4] ;  /* 0x0000b40001007983 */ /* 0x000ea20000100800 */
[----:B------:R-:W-:Y:S03]  /*23d0*/  UISETP.GE.AND UP2, UPT, UR47, 0x1, UPT ;  /* 0x000000012f00788c */ /* 0x000fe6000bf46270 */
[----:B------:R-:W0:Y:S08]  /*23e0*/  LDGDEPBAR ;  /* 0x00000000000079af */ /* 0x000e300000000000 */
        /* <DEDUP_REMOVED lines=14> */
[----:B---3--:R-:W3:Y:S04]  /*24d0*/  LDL R76, [R1+0x98] ;  /* 0x00009800014c7983 */ /* 0x008ee80000100800 */
[----:B----4-:R-:W4:Y:S04]  /*24e0*/  LDL R75, [R1+0x94] ;  /* 0x00009400014b7983 */ /* 0x010f280000100800 */
[----:B-1----:R-:W3:Y:S01]  /*24f0*/  LDL R3, [R1+0x9c] ;  /* 0x00009c0001037983 */ /* 0x002ee20000100800 */
        /* <DEDUP_REMOVED lines=32> */
[----:B--2---:R-:W-:Y:S05]  /*2700*/  R2P PR, R0, 0x6 ;  /* 0x0000000600007804 */ /* 0x004fea0000000000 */
[----:B------:R-:W-:Y:S04]  /*2710*/  SEL R2, R193, 0xffffffe0, !P1 ;  /* 0xffffffe0c1027807 */ /* 0x000fe80004800000 */
[----:B------:R-:W-:Y:S02]  /*2720*/  SEL R185, R194, 0xffffffc0, !P2 ;  /* 0xffffffc0c2b97807 */ /* 0x000fe40005000000 */
[C---:B------:R-:W-:Y:S02]  /*2730*/  IADD3 R0, R190.reuse, R2, RZ ;  /* 0x00000002be007210 */ /* 0x040fe40007ffe0ff */
[----:B------:R-:W-:Y:S03]  /*2740*/  IADD3 R132, R190, R185, RZ ;  /* 0x000000b9be847210 */ /* 0x000fe60007ffe0ff */
[----:B------:R-:W1:Y:S08]  /*2750*/  LDSM.16.M88.4 R136, [R0] ;  /* 0x000000000088783b */ /* 0x000e700000000200 */
[----:B------:R2:W4:Y:S08]  /*2760*/  LDSM.16.M88.4 R144, [R0+0x2000] ;  /* 0x002000000090783b */ /* 0x0005300000000200 */
[----:B------:R-:W3:Y:S08]  /*2770*/  LDSM.16.M88.4 R160, [R132] ;  /* 0x0000000084a0783b */ /* 0x000ef00000000200 */
[----:B------:R-:W3:Y:S01]  /*2780*/  LDSM.16.M88.4 R132, [R132+0x2000] ;  /* 0x002000008484783b */ /* 0x000ee20000000200 */
[----:B--2---:R-:W-:Y:S07]  /*2790*/  IADD3 R0, R185, R0, RZ ;  /* 0x00000000b9007210 */ /* 0x004fee0007ffe0ff */
[----:B------:R-:W-:Y:S01]  /*27a0*/  LDSM.16.M88.4 R176, [R0] ;  /* 0x0000000000b0783b */ /* 0x000fe20000000200 */
[-C--:B-1----:R-:W-:Y:S06]  /*27b0*/  HMMA.16816.F32.BF16 R4, R136, R140.reuse, R4 ;  /* 0x0000008c8804723c */ /* 0x082fec0000041804 */
[C---:B----4-:R-:W-:Y:S06]  /*27c0*/  HMMA.16816.F32.BF16 R8, R144.reuse, R140, R8 ;  /* 0x0000008c9008723c */ /* 0x050fec0000041808 */
[-C--:B------:R-:W-:Y:S06]  /*27d0*/  HMMA.16816.F32.BF16 R12, R144, R142.reuse, R12 ;  /* 0x0000008e900c723c */ /* 0x080fec000004180c */
[C---:B------:R-:W-:Y:S01]  /*27e0*/  HMMA.16816.F32.BF16 R16, R136.reuse, R142, R16 ;  /* 0x0000008e8810723c */ /* 0x040fe20000041810 */
[----:B------:R-:W1:Y:S05]  /*27f0*/  LDSM.16.M88.4 R140, [R187+0x800] ;  /* 0x00080000bb8c783b */ /* 0x000e6a0000000200 */
[-C--:B------:R-:W-:Y:S03]  /*2800*/  HMMA.16816.F32.BF16 R20, R136, R148.reuse, R20 ;  /* 0x000000948814723c */ /* 0x080fe60000041814 */
[----:B---3--:R-:W-:Y:S03]  /*2810*/  FSETP.NEU.FTZ.AND P0, PT, R3, -INF , PT ;  /* 0xff8000000300780b */ /* 0x008fe60003f1d000 */
[C---:B------:R-:W-:Y:S06]  /*2820*/  HMMA.16816.F32.BF16 R24, R144.reuse, R148, R24 ;  /* 0x000000949018723c */ /* 0x040fec0000041818 */
[-C--:B------:R-:W-:Y:S05]  /*2830*/  HMMA.16816.F32.BF16 R28, R144, R150.reuse, R28 ;  /* 0x00000096901c723c */ /* 0x080fea000004181c */
[----:B------:R-:W-:Y:S01]  /*2840*/  LEA R148, R192, UR6, 0x1 ;  /* 0x00000006c0947c11 */ /* 0x000fe2000f8e08ff */
[C---:B------:R-:W-:Y:S06]  /*2850*/  HMMA.16816.F32.BF16 R32, R136.reuse, R150, R32 ;  /* 0x000000968820723c */ /* 0x040fec0000041820 */
[-C--:B------:R-:W-:Y:S05]  /*2860*/  HMMA.16816.F32.BF16 R36, R136, R152.reuse, R36 ;  /* 0x000000988824723c */ /* 0x080fea0000041824 */
[----:B------:R-:W-:Y:S01]  /*2870*/  IADD3 R150, R148, R2, RZ ;  /* 0x0000000294967210 */ /* 0x000fe20007ffe0ff */
        /* <DEDUP_REMOVED lines=9> */
[C---:B------:R-:W-:Y:S06]  /*2910*/  HMMA.16816.F32.BF16 R8, R132.reuse, R164, R8 ;  /* 0x000000a48408723c */ /* 0x040fec0000041808 */
[-C--:B------:R-:W-:Y:S06]  /*2920*/  HMMA.16816.F32.BF16 R12, R132, R166.reuse, R12 ;  /* 0x000000a6840c723c */ /* 0x080fec000004180c */
[C---:B------:R-:W-:Y:S06]  /*2930*/  HMMA.16816.F32.BF16 R16, R160.reuse, R166, R16 ;  /* 0x000000a6a010723c */ /* 0x040fec0000041810 */
[-C--:B-1----:R-:W-:Y:S06]  /*2940*/  HMMA.16816.F32.BF16 R20, R160, R140.reuse, R20 ;  /* 0x0000008ca014723c */ /* 0x082fec0000041814 */
        /* <DEDUP_REMOVED lines=15> */
[----:B------:R-:W-:Y:S01]  /*2a40*/  FMUL.FTZ R4, R4, UR11 ;  /* 0x0000000b04047c20 */ /* 0x000fe20008410000 */
[----:B------:R-:W-:Y:S01]  /*2a50*/  FMUL.FTZ R5, R5, UR11 ;  /* 0x0000000b05057c20 */ /* 0x000fe20008410000 */
[----:B------:R-:W-:Y:S02]  /*2a60*/  FMUL.FTZ R6, R6, UR11 ;  /* 0x0000000b06067c20 */ /* 0x000fe40008410000 */
[----:B------:R-:W-:Y:S01]  /*2a70*/  MUFU.TANH R153, R4 ;  /* 0x0000000400997308 */ /* 0x000fe20000002400 */
[----:B------:R-:W-:Y:S01]  /*2a80*/  FMUL.FTZ R7, R7, UR11 ;  /* 0x0000000b07077c20 */ /* 0x000fe20008410000 */
[----:B------:R-:W-:Y:S01]  /*2a90*/  FMUL.FTZ R8, R8, UR11 ;  /* 0x0000000b08087c20 */ /* 0x000fe20008410000 */
[----:B------:R-:W-:Y:S01]  /*2aa0*/  FMUL.FTZ R9, R9, UR11 ;  /* 0x0000000b09097c20 */ /* 0x000fe20008410000 */
[----:B------:R-:W-:Y:S01]  /*2ab0*/  FMUL.FTZ R10, R10, UR11 ;  /* 0x0000000b0a0a7c20 */ /* 0x000fe20008410000 */
[----:B------:R-:W-:Y:S05]  /*2ac0*/  FMUL.FTZ R11, R11, UR11 ;  /* 0x0000000b0b0b7c20 */ /* 0x000fea0008410000 */
[----:B------:R-:W1:Y:S01]  /*2ad0*/  MUFU.TANH R74, R8 ;  /* 0x00000008004a7308 */ /* 0x000e620000002400 */
        /* <DEDUP_REMOVED lines=9> */
[----:B------:R-:W3:Y:S01]  /*2b70*/  MUFU.TANH R72, R10 ;  /* 0x0000000a00487308 */ /* 0x000ee20000002400 */
[----:B-1----:R-:W-:Y:S01]  /*2b80*/  STL [R1+0x18], R74 ;  /* 0x0000184a01007387 */ /* 0x002fe20000100800 */
[----:B------:R-:W-:Y:S08]  /*2b90*/  FMUL.FTZ R8, R75, 1.4426950216293334961 ;  /* 0x3fb8aa3b4b087820 */ /* 0x000ff00000410000 */
[----:B------:R-:W1:Y:S01]  /*2ba0*/  MUFU.TANH R71, R11 ;  /* 0x0000000b00477308 */ /* 0x000e620000002400 */
[----:B--2---:R-:W-:Y:S01]  /*2bb0*/  STL [R1+0x14], R73 ;  /* 0x0000144901007387 */ /* 0x004fe20000100800 */
[----:B------:R-:W-:Y:S08]  /*2bc0*/  FMUL.FTZ R9, R76, 1.4426950216293334961 ;  /* 0x3fb8aa3b4c097820 */ /* 0x000ff00000410000 */
[----:B------:R-:W2:Y:S01]  /*2bd0*/  MUFU.TANH R70, R12 ;  /* 0x0000000c00467308 */ /* 0x000ea20000002400 */
[----:B---3--:R-:W-:Y:S01]  /*2be0*/  STL [R1+0x78], R72 ;  /* 0x0000784801007387 */ /* 0x008fe20000100800 */
[----:B------:R-:W-:Y:S05]  /*2bf0*/  FMUL.FTZ R10, R3, 1.4426950216293334961 ;  /* 0x3fb8aa3b030a7820 */ /* 0x000fea0000410000 */
[----:B------:R-:W-:Y:S03]  /*2c00*/  FSEL R10, R10, RZ, P0 ;  /* 0x000000ff0a0a7208 */ /* 0x000fe60000000000 */
[----:B------:R-:W3:Y:S01]  /*2c10*/  MUFU.TANH R69, R13 ;  /* 0x0000000d00457308 */ /* 0x000ee20000002400 */
[----:B-1----:R-:W-:Y:S01]  /*2c20*/  STL [R1+0x74], R71 ;  /* 0x0000744701007387 */ /* 0x002fe20000100800 */
[----:B------:R-:W-:Y:S01]  /*2c30*/  FSETP.NEU.FTZ.AND P0, PT, R76, -INF , PT ;  /* 0xff8000004c00780b */ /* 0x000fe20003f1d000 */
[----:B------:R-:W-:Y:S03]  /*2c40*/  FFMA.FTZ R0, R153, UR10, -R10 ;  /* 0x0000000a99007c23 */ /* 0x000fe6000801080a */
[----:B------:R-:W-:Y:S04]  /*2c50*/  FSEL R9, R9, RZ, P0 ;  /* 0x000000ff09097208 */ /* 0x000fe80000000000 */
[----:B------:R-:W1:Y:S01]  /*2c60*/  MUFU.TANH R149, R5 ;  /* 0x0000000500957308 */ /* 0x000e620000002400 */
[----:B--2---:R-:W-:Y:S01]  /*2c70*/  STL [R1+0xc], R70 ;  /* 0x00000c4601007387 */ /* 0x004fe20000100800 */
[----:B------:R-:W-:Y:S04]  /*2c80*/  FSETP.NEU.FTZ.AND P0, PT, R75, -INF , PT ;  /* 0xff8000004b00780b */ /* 0x000fe80003f1d000 */
[----:B------:R-:W-:Y:S04]  /*2c90*/  FSEL R8, R8, RZ, P0 ;  /* 0x000000ff08087208 */ /* 0x000fe80000000000 */
[----:B------:R-:W-:Y:S01]  /*2ca0*/  MUFU.TANH R194, R6 ;  /* 0x0000000600c27308 */ /* 0x000fe20000002400 */
[----:B---3--:R-:W-:Y:S01]  /*2cb0*/  STL [R1+0x8], R69 ;  /* 0x0000084501007387 */ /* 0x008fe20000100800 */
[----:B------:R-:W-:Y:S03]  /*2cc0*/  FFMA.FTZ R11, R74, UR10, -R8 ;  /* 0x0000000a4a0b7c23 */ /* 0x000fe60008010808 */
[----:B------:R-:W2:Y:S05]  /*2cd0*/  LDL R12, [R1+0x90] ;  /* 0x00009000010c7983 */ /* 0x000eaa0000100800 */
[----:B------:R3:W-:Y:S10]  /*2ce0*/  MUFU.TANH R193, R7 ;  /* 0x0000000700c17308 */ /* 0x0007f40000002400 */
[----:B------:R1:W-:Y:S10]  /*2cf0*/  MUFU.EX2 R166, R0 ;  /* 0x0000000000a67308 */ /* 0x0003f40000000800 */
[----:B------:R-:W4:Y:S01]  /*2d00*/  MUFU.TANH R68, R14 ;  /* 0x0000000e00447308 */ /* 0x000f220000002400 */
[----:B---3--:R-:W3:Y:S09]  /*2d10*/  LDSM.16.M88.4 R4, [R188+0x800] ;  /* 0x00080000bc04783b */ /* 0x008ef20000000200 */
[----:B------:R4:W-:Y:S01]  /*2d20*/  MUFU.EX2 R252, R11 ;  /* 0x0000000b00fc7308 */ /* 0x0009e20000000800 */
[----:B-1----:R-:W-:Y:S09]  /*2d30*/  FFMA.FTZ R0, R149, UR10, -R10 ;  /* 0x0000000a95007c23 */ /* 0x002ff2000801080a */
[----:B------:R1:W-:Y:S01]  /*2d40*/  MUFU.EX2 R165, R0 ;  /* 0x0000000000a57308 */ /* 0x0003e20000000800 */
[----:B----4-:R-:W-:Y:S09]  /*2d50*/  STL [R1+0x70], R68 ;  /* 0x0000704401007387 */ /* 0x010ff20000100800 */
[----:B------:R-:W4:Y:S01]  /*2d60*/  MUFU.TANH R3, R15 ;  /* 0x0000000f00037308 */ /* 0x000f220000002400 */
[--C-:B------:R-:W-:Y:S09]  /*2d70*/  FFMA.FTZ R11, R73, UR10, -R8.reuse ;  /* 0x0000000a490b7c23 */ /* 0x100ff20008010808 */
[----:B------:R-:W-:Y:S01]  /*2d80*/  MUFU.EX2 R251, R11 ;  /* 0x0000000b00fb7308 */ /* 0x000fe20000000800 */
[--C-:B-1----:R-:W-:Y:S09]  /*2d90*/  FFMA.FTZ R0, R194, UR10, -R9.reuse ;  /* 0x0000000ac2007c23 */ /* 0x102ff20008010809 */
[----:B------:R1:W-:Y:S01]  /*2da0*/  MUFU.EX2 R224, R0 ;  /* 0x0000000000e07308 */ /* 0x0003e20000000800 */
[-C--:B---3--:R-:W-:Y:S01]  /*2db0*/  HMMA.16816.F32.BF16 R20, R176, R4.reuse, R20 ;  /* 0x00000004b014723c */ /* 0x088fe20000041814 */
[----:B----4-:R3:W-:Y:S05]  /*2dc0*/  STL [R1+0x6c], R3 ;  /* 0x00006c0301007387 */ /* 0x0107ea0000100800 */
[C---:B------:R-:W-:Y:S03]  /*2dd0*/  HMMA.16816.F32.BF16 R24, R136.reuse, R4, R24 ;  /* 0x000000048818723c */ /* 0x040fe60000041818 */
[----:B------:R-:W-:Y:S03]  /*2de0*/  MUFU.TANH R80, R16 ;  /* 0x0000001000507308 */ /* 0x000fe60000002400 */
[-C--:B------:R-:W-:Y:S07]  /*2df0*/  HMMA.16816.F32.BF16 R28, R136, R6.reuse, R28 ;  /* 0x00000006881c723c */ /* 0x080fee000004181c */
[----:B------:R-:W-:Y:S01]  /*2e00*/  MUFU.TANH R79, R17 ;  /* 0x00000011004f7308 */ /* 0x000fe20000002400 */
[--C-:B------:R-:W-:Y:S01]  /*2e10*/  FFMA.FTZ R4, R70, UR10, -R8.reuse ;  /* 0x0000000a46047c23 */ /* 0x100fe20008010808 */
[C---:B------:R-:W-:Y:S08]  /*2e20*/  HMMA.16816.F32.BF16 R32, R176.reuse, R6, R32 ;  /* 0x00000006b020723c */ /* 0x040ff00000041820 */
[----:B------:R4:W-:Y:S03]  /*2e30*/  MUFU.EX2 R247, R4 ;  /* 0x0000000400f77308 */ /* 0x0009e60000000800 */
[--C-:B-1----:R-:W-:Y:S01]  /*2e40*/  FFMA.FTZ R0, R193, UR10, -R9.reuse ;  /* 0x0000000ac1007c23 */ /* 0x102fe20008010809 */
[----:B------:R-:W-:Y:S01]  /*2e50*/  FMUL.FTZ R20, R20, UR11 ;  /* 0x0000000b14147c20 */ /* 0x000fe20008410000 */
[----:B------:R-:W-:Y:S01]  /*2e60*/  FMUL.FTZ R21, R21, UR11 ;  /* 0x0000000b15157c20 */ /* 0x000fe20008410000 */
[----:B------:R-:W-:Y:S01]  /*2e70*/  FMUL.FTZ R22, R22, UR11 ;  /* 0x0000000b16167c20 */ /* 0x000fe20008410000 */
[----:B------:R-:W-:Y:S03]  /*2e80*/  FMUL.FTZ R26, R26, UR11 ;  /* 0x0000000b1a1a7c20 */ /* 0x000fe60008410000 */
[----:B------:R2:W-:Y:S01]  /*2e90*/  MUFU.EX2 R223, R0 ;  /* 0x0000000000df7308 */ /* 0x0005e20000000800 */
[----:B------:R-:W-:Y:S01]  /*2ea0*/  FMUL.FTZ R27, R27, UR11 ;  /* 0x0000000b1b1b7c20 */ /* 0x000fe20008410000 */
[----:B------:R-:W-:Y:S01]  /*2eb0*/  FMUL.FTZ R23, R23, UR11 ;  /* 0x0000000b17177c20 */ /* 0x000fe20008410000 */
[----:B------:R-:W-:Y:S01]  /*2ec0*/  FMUL.FTZ R24, R24, UR11 ;  /* 0x0000000b18187c20 */ /* 0x000fe20008410000 */
[----:B------:R-:W-:Y:S01]  /*2ed0*/  FMUL.FTZ R25, R25, UR11 ;  /* 0x0000000b19197c20 */ /* 0x000fe20008410000 */
[----:B------:R-:W-:Y:S01]  /*2ee0*/  FMUL.FTZ R30, R30, UR11 ;  /* 0x0000000b1e1e7c20 */ /* 0x000fe20008410000 */
[----:B------:R-:W-:Y:S01]  /*2ef0*/  FMUL.FTZ R31, R31, UR11 ;  /* 0x0000000b1f1f7c20 */ /* 0x000fe20008410000 */
[----:B------:R-:W-:Y:S03]  /*2f00*/  FMUL.FTZ R28, R28, UR11 ;  /* 0x0000000b1c1c7c20 */ /* 0x000fe60008410000 */
[----:B------:R-:W-:Y:S01]  /*2f10*/  MUFU.TANH R78, R20 ;  /* 0x00000014004e7308 */ /* 0x000fe20000002400 */
[----:B----4-:R-:W-:Y:S01]  /*2f20*/  FFMA.FTZ R4, R69, UR10, -R8 ;  /* 0x0000000a45047c23 */ /* 0x010fe20008010808 */
[----:B------:R-:W-:Y:S01]  /*2f30*/  FMUL.FTZ R29, R29, UR11 ;  /* 0x0000000b1d1d7c20 */ /* 0x000fe20008410000 */
[----:B------:R-:W-:Y:S01]  /*2f40*/  FMUL.FTZ R32, R32, UR11 ;  /* 0x0000000b20207c20 */ /* 0x000fe20008410000 */
[----:B------:R-:W-:Y:S01]  /*2f50*/  FMUL.FTZ R33, R33, UR11 ;  /* 0x0000000b21217c20 */ /* 0x000fe20008410000 */
[----:B------:R-:W-:Y:S01]  /*2f60*/  FMUL.FTZ R34, R34, UR11 ;  /* 0x0000000b22227c20 */ /* 0x000fe20008410000 */
[----:B------:R-:W-:Y:S04]  /*2f70*/  FMUL.FTZ R35, R35, UR11 ;  /* 0x0000000b23237c20 */ /* 0x000fe80008410000 */
[----:B------:R-:W-:Y:S10]  /*2f80*/  MUFU.TANH R245, R24 ;  /* 0x0000001800f57308 */ /* 0x000ff40000002400 */
[----:B------:R1:W-:Y:S10]  /*2f90*/  MUFU.EX2 R246, R4 ;  /* 0x0000000400f67308 */ /* 0x0003f40000000800 */
        /* <DEDUP_REMOVED lines=15> */
[C---:B--2---:R-:W-:Y:S01]  /*3090*/  FMUL.FTZ R0, R12.reuse, 1.4426950216293334961 ;  /* 0x3fb8aa3b0c007820 */ /* 0x044fe20000410000 */
[----:B------:R-:W-:Y:S04]  /*30a0*/  FSETP.NEU.FTZ.AND P0, PT, R12, -INF , PT ;  /* 0xff8000000c00780b */ /* 0x000fe80003f1d000 */
[----:B------:R-:W-:Y:S05]  /*30b0*/  FSEL R0, R0, RZ, P0 ;  /* 0x000000ff00007208 */ /* 0x000fea0000000000 */
[--C-:B-1----:R-:W-:Y:S01]  /*30c0*/  FFMA.FTZ R4, R68, UR10, -R0.reuse ;  /* 0x0000000a44047c23 */ /* 0x102fe20008010800 */
[--C-:B------:R-:W-:Y:S03]  /*30d0*/  FFMA.FTZ R11, R72, UR10, -R0.reuse ;  /* 0x0000000a480b7c23 */ /* 0x100fe60008010800 */
[----:B------:R1:W-:Y:S10]  /*30e0*/  MUFU.EX2 R12, R4 ;  /* 0x00000004000c7308 */ /* 0x0003f40000000800 */
[----:B------:R-:W2:Y:S01]  /*30f0*/  MUFU.EX2 R132, R11 ;  /* 0x0000000b00847308 */ /* 0x000ea20000000800 */
[--C-:B-1----:R-:W-:Y:S09]  /*3100*/  FFMA.FTZ R4, R3, UR10, -R0.reuse ;  /* 0x0000000a03047c23 */ /* 0x102ff20008010800 */
[----:B---3--:R-:W-:Y:S01]  /*3110*/  MUFU.TANH R3, R31 ;  /* 0x0000001f00037308 */ /* 0x008fe20000002400 */
[----:B--2---:R-:W-:Y:S01]  /*3120*/  STL [R1+0x48], R132 ;  /* 0x0000488401007387 */ /* 0x004fe20000100800 */
[----:B------:R-:W-:Y:S08]  /*3130*/  FFMA.FTZ R11, R71, UR10, -R0 ;  /* 0x0000000a470b7c23 */ /* 0x000ff00008010800 */
[----:B------:R1:W-:Y:S10]  /*3140*/  MUFU.EX2 R13, R4 ;  /* 0x00000004000d7308 */ /* 0x0003f40000000800 */
[----:B------:R2:W3:Y:S01]  /*3150*/  MUFU.EX2 R133, R11 ;  /* 0x0000000b00857308 */ /* 0x0004e20000000800 */
[--C-:B-1----:R-:W-:Y:S09]  /*3160*/  FFMA.FTZ R4, R80, UR10, -R10.reuse ;  /* 0x0000000a50047c23 */ /* 0x102ff2000801080a */
[----:B------:R1:W-:Y:S01]  /*3170*/  MUFU.EX2 R180, R4 ;  /* 0x0000000400b47308 */ /* 0x0003e20000000800 */
[--C-:B--2---:R-:W-:Y:S01]  /*3180*/  FFMA.FTZ R11, R78, UR10, -R10.reuse ;  /* 0x0000000a4e0b7c23 */ /* 0x104fe2000801080a */
[----:B---3--:R-:W-:Y:S08]  /*3190*/  STL [R1+0x44], R133 ;  /* 0x0000448501007387 */ /* 0x008ff00000100800 */
[----:B------:R2:W-:Y:S01]  /*31a0*/  MUFU.EX2 R171, R11 ;  /* 0x0000000b00ab7308 */ /* 0x0005e20000000800 */
[----:B------:R-:W-:Y:S04]  /*31b0*/  STL [R1+0x40], R12 ;  /* 0x0000400c01007387 */ /* 0x000fe80000100800 */
[----:B------:R-:W-:Y:S01]  /*31c0*/  STL [R1+0x3c], R13 ;  /* 0x00003c0d01007387 */ /* 0x000fe20000100800 */
[--C-:B-1----:R-:W-:Y:S03]  /*31d0*/  FFMA.FTZ R4, R79, UR10, -R10.reuse ;  /* 0x0000000a4f047c23 */ /* 0x102fe6000801080a */
[----:B------:R-:W-:Y:S01]  /*31e0*/  STL [R1+0x38], R16 ;  /* 0x0000381001007387 */ /* 0x000fe20000100800 */
[----:B------:R1:W-:Y:S03]  /*31f0*/  MUFU.EX2 R175, R4 ;  /* 0x0000000400af7308 */ /* 0x0003e60000000800 */
[----:B------:R-:W-:Y:S01]  /*3200*/  STL [R1+0x34], R15 ;  /* 0x0000340f01007387 */ /* 0x000fe20000100800 */
[----:B--2---:R-:W-:Y:S03]  /*3210*/  FFMA.FTZ R11, R77, UR10, -R10 ;  /* 0x0000000a4d0b7c23 */ /* 0x004fe6000801080a */
[----:B------:R-:W-:Y:S03]  /*3220*/  STL [R1+0x30], R14 ;  /* 0x0000300e01007387 */ /* 0x000fe60000100800 */
[----:B------:R2:W-:Y:S01]  /*3230*/  MUFU.EX2 R170, R11 ;  /* 0x0000000b00aa7308 */ /* 0x0005e20000000800 */
[----:B------:R-:W-:Y:S01]  /*3240*/  STL [R1+0x2c], R3 ;  /* 0x00002c0301007387 */ /* 0x000fe20000100800 */
[--C-:B-1----:R-:W-:Y:S08]  /*3250*/  FFMA.FTZ R4, R225, UR10, -R9.reuse ;  /* 0x0000000ae1047c23 */ /* 0x102ff00008010809 */
[----:B------:R1:W-:Y:S01]  /*3260*/  MUFU.EX2 R210, R4 ;  /* 0x0000000400d27308 */ /* 0x0003e20000000800 */
[--C-:B--2---:R-:W-:Y:S09]  /*3270*/  FFMA.FTZ R11, R217, UR10, -R9.reuse ;  /* 0x0000000ad90b7c23 */ /* 0x104ff20008010809 */
[----:B------:R2:W-:Y:S01]  /*3280*/  MUFU.EX2 R207, R11 ;  /* 0x0000000b00cf7308 */ /* 0x0005e20000000800 */
[--C-:B-1----:R-:W-:Y:S09]  /*3290*/  FFMA.FTZ R4, R221, UR10, -R9.reuse ;  /* 0x0000000add047c23 */ /* 0x102ff20008010809 */
[----:B------:R1:W-:Y:S01]  /*32a0*/  MUFU.EX2 R209, R4 ;  /* 0x0000000400d17308 */ /* 0x0003e20000000800 */
[--C-:B--2---:R-:W-:Y:S09]  /*32b0*/  FFMA.FTZ R11, R216, UR10, -R9.reuse ;  /* 0x0000000ad80b7c23 */ /* 0x104ff20008010809 */
[----:B------:R2:W-:Y:S01]  /*32c0*/  MUFU.EX2 R206, R11 ;  /* 0x0000000b00ce7308 */ /* 0x0005e20000000800 */
[----:B-1----:R-:W1:Y:S01]  /*32d0*/  LDSM.16.M88.4 R4, [R188+0x1000] ;  /* 0x00100000bc04783b */ /* 0x002e620000000200 */
[--C-:B--2---:R-:W-:Y:S08]  /*32e0*/  FFMA.FTZ R11, R245, UR10, -R8.reuse ;  /* 0x0000000af50b7c23 */ /* 0x104ff00008010808 */
[----:B------:R2:W-:Y:S02]  /*32f0*/  MUFU.EX2 R235, R11 ;  /* 0x0000000b00eb7308 */ /* 0x0005e40000000800 */
[----:B--2---:R-:W-:Y:S08]  /*3300*/  FFMA.FTZ R11, R244, UR10, -R8 ;  /* 0x0000000af40b7c23 */ /* 0x004ff00008010808 */
[----:B------:R2:W-:Y:S01]  /*3310*/  MUFU.EX2 R234, R11 ;  /* 0x0000000b00ea7308 */ /* 0x0005e20000000800 */
[-C--:B-1----:R-:W-:Y:S06]  /*3320*/  HMMA.16816.F32.BF16 R36, R176, R4.reuse, R36 ;  /* 0x00000004b024723c */ /* 0x082fec0000041824 */
[C---:B------:R-:W-:Y:S05]  /*3330*/  HMMA.16816.F32.BF16 R40, R136.reuse, R4, R40 ;  /* 0x000000048828723c */ /* 0x040fea0000041828 */
[----:B--2---:R-:W-:Y:S01]  /*3340*/  FFMA.FTZ R11, R16, UR10, -R0 ;  /* 0x0000000a100b7c23 */ /* 0x004fe20008010800 */
[-C--:B------:R-:W-:Y:S03]  /*3350*/  HMMA.16816.F32.BF16 R44, R136, R6.reuse, R44 ;  /* 0x00000006882c723c */ /* 0x080fe6000004182c */
[----:B------:R1:W2:Y:S02]  /*3360*/  MUFU.EX2 R18, R11 ;  /* 0x0000000b00127308 */ /* 0x0002a40000000800 */
[----:B------:R-:W-:Y:S01]  /*3370*/  FFMA.FTZ R4, R240, UR10, -R8 ;  /* 0x0000000af0047c23 */ /* 0x000fe20008010808 */
[C---:B------:R-:W-:Y:S07]  /*3380*/  HMMA.16816.F32.BF16 R48, R176.reuse, R6, R48 ;  /* 0x00000006b030723c */ /* 0x040fee0000041830 */
[----:B------:R3:W-:Y:S01]  /*3390*/  MUFU.EX2 R229, R4 ;  /* 0x0000000400e57308 */ /* 0x0007e20000000800 */
[----:B------:R-:W-:Y:S03]  /*33a0*/  FMUL.FTZ R36, R36, UR11 ;  /* 0x0000000b24247c20 */ /* 0x000fe60008410000 */
[----:B------:R-:W-:Y:S01]  /*33b0*/  FMUL.FTZ R37, R37, UR11 ;  /* 0x0000000b25257c20 */ /* 0x000fe20008410000 */
[----:B------:R-:W-:Y:S01]  /*33c0*/  FMUL.FTZ R38, R38, UR11 ;  /* 0x0000000b26267c20 */ /* 0x000fe20008410000 */
[----:B------:R-:W-:Y:S01]  /*33d0*/  FMUL.FTZ R39, R39, UR11 ;  /* 0x0000000b27277c20 */ /* 0x000fe20008410000 */
[----:B------:R-:W-:Y:S03]  /*33e0*/  FMUL.FTZ R42, R42, UR11 ;  /* 0x0000000b2a2a7c20 */ /* 0x000fe60008410000 */
[----:B------:R-:W-:Y:S01]  /*33f0*/  MUFU.TANH R74, R36 ;  /* 0x00000024004a7308 */ /* 0x000fe20000002400 */
[----:B-1----:R-:W-:Y:S01]  /*3400*/  FFMA.FTZ R11, R15, UR10, -R0 ;  /* 0x0000000a0f0b7c23 */ /* 0x002fe20008010800 */
[----:B--2---:R-:W-:Y:S01]  /*3410*/  STL [R1+0x28], R18 ;  /* 0x0000281201007387 */ /* 0x004fe20000100800 */
[----:B------:R-:W-:Y:S01]  /*3420*/  FMUL.FTZ R43, R43, UR11 ;  /* 0x0000000b2b2b7c20 */ /* 0x000fe20008410000 */
[----:B------:R-:W-:Y:S01]  /*3430*/  FMUL.FTZ R40, R40, UR11 ;  /* 0x0000000b28287c20 */ /* 0x000fe20008410000 */
[----:B------:R-:W-:Y:S01]  /*3440*/  FMUL.FTZ R46, R46, UR11 ;  /* 0x0000000b2e2e7c20 */ /* 0x000fe20008410000 */
[----:B------:R-:W-:Y:S01]  /*3450*/  FMUL.FTZ R44, R44, UR11 ;  /* 0x0000000b2c2c7c20 */ /* 0x000fe20008410000 */
[----:B------:R-:W-:Y:S03]  /*3460*/  FMUL.FTZ R45, R45, UR11 ;  /* 0x0000000b2d2d7c20 */ /* 0x000fe60008410000 */
[----:B------:R-:W-:Y:S01]  /*3470*/  MUFU.TANH R231, R40 ;  /* 0x0000002800e77308 */ /* 0x000fe20000002400 */
[----:B---3--:R-:W-:Y:S01]  /*3480*/  FFMA.FTZ R4, R239, UR10, -R8 ;  /* 0x0000000aef047c23 */ /* 0x008fe20008010808 */
[----:B------:R-:W-:Y:S01]  /*3490*/  FMUL.FTZ R47, R47, UR11 ;  /* 0x0000000b2f2f7c20 */ /* 0x000fe20008410000 */
[----:B------:R-:W-:Y:S01]  /*34a0*/  FMUL.FTZ R48, R48, UR11 ;  /* 0x0000000b30307c20 */ /* 0x000fe20008410000 */
[----:B------:R-:W-:Y:S01]  /*34b0*/  FMUL.FTZ R49, R49, UR11 ;  /* 0x0000000b31317c20 */ /* 0x000fe20008410000 */
[----:B------:R-:W-:Y:S01]  /*34c0*/  FMUL.FTZ R50, R50, UR11 ;  /* 0x0000000b32327c20 */ /* 0x000fe20008410000 */
[----:B------:R-:W-:Y:S01]  /*34d0*/  FMUL.FTZ R51, R51, UR11 ;  /* 0x0000000b33337c20 */ /* 0x000fe20008410000 */
[----:B------:R-:W-:Y:S03]  /*34e0*/  FMUL.FTZ R41, R41, UR11 ;  /* 0x0000000b29297c20 */ /* 0x000fe60008410000 */
[----:B------:R1:W-:Y:S10]  /*34f0*/  MUFU.EX2 R228, R4 ;  /* 0x0000000400e47308 */ /* 0x0003f40000000800 */
[----:B------:R-:W-:Y:S10]  /*3500*/  MUFU.TANH R227, R44 ;  /* 0x0000002c00e37308 */ /* 0x000ff40000002400 */
[----:B------:R-:W2:Y:S01]  /*3510*/  MUFU.EX2 R19, R11 ;  /* 0x0000000b00137308 */ /* 0x000ea20000000800 */
[----:B-1----:R-:W-:Y:S09]  /*3520*/  FFMA.FTZ R4, R14, UR10, -R0 ;  /* 0x0000000a0e047c23 */ /* 0x002ff20008010800 */
[----:B------:R-:W-:Y:S10]  /*3530*/  MUFU.TANH R14, R43 ;  /* 0x0000002b000e7308 */ /* 0x000ff40000002400 */
[----:B------:R1:W3:Y:S01]  /*3540*/  MUFU.EX2 R15, R4 ;  /* 0x00000004000f7308 */ /* 0x0002e20000000800 */
[----:B--2---:R-:W-:Y:S01]  /*3550*/  STL [R1+0x24], R19 ;  /* 0x0000241301007387 */ /* 0x004fe20000100800 */
[----:B------:R-:W-:Y:S08]  /*3560*/  FFMA.FTZ R11, R74, UR10, -R10 ;  /* 0x0000000a4a0b7c23 */ /* 0x000ff0000801080a */
[----:B------:R-:W-:Y:S10]  /*3570*/  MUFU.TANH R226, R45 ;  /* 0x0000002d00e27308 */ /* 0x000ff40000002400 */
[----:B------:R-:W-:Y:S01]  /*3580*/  MUFU.TANH R17, R42 ;  /* 0x0000002a00117308 */ /* 0x000fe20000002400 */
[----:B-1----:R-:W-:Y:S01]  /*3590*/  FFMA.FTZ R4, R3, UR10, -R0 ;  /* 0x0000000a03047c23 */ /* 0x002fe20008010800 */
[----:B---3--:R-:W-:Y:S08]  /*35a0*/  STL [R1+0x20], R15 ;  /* 0x0000200f01007387 */ /* 0x008ff00000100800 */
[----:B------:R-:W-:Y:S10]  /*35b0*/  MUFU.TANH R250, R47 ;  /* 0x0000002f00fa7308 */ /* 0x000ff40000002400 */
[----:B------:R1:W2:Y:S10]  /*35c0*/  MUFU.EX2 R16, R4 ;  /* 0x0000000400107308 */ /* 0x0002b40000000800 */
[----:B------:R-:W-:Y:S10]  /*35d0*/  MUFU.EX2 R160, R11 ;  /* 0x0000000b00a07308 */ /* 0x000ff40000000800 */
[----:B------:R-:W3:Y:S01]  /*35e0*/  MUFU.TANH R3, R46 ;  /* 0x0000002e00037308 */ /* 0x000ee20000002400 */
[--C-:B-1----:R-:W-:Y:S01]  /*35f0*/  FFMA.FTZ R4, R76, UR10, -R10.reuse ;  /* 0x0000000a4c047c23 */ /* 0x102fe2000801080a */
[----:B--2---:R-:W-:Y:S04]  /*3600*/  STL [R1+0x1c], R16 ;  /* 0x00001c1001007387 */ /* 0x004fe80000100800 */
[----:B------:R-:W-:Y:S04]  /*3610*/  STL [R1+0x10], R17 ;  /* 0x0000101101007387 */ /* 0x000fe80000100800 */
[----:B------:R-:W-:Y:S01]  /*3620*/  MUFU.TANH R230, R41 ;  /* 0x0000002900e67308 */ /* 0x000fe20000002400 */
[----:B------:R-:W-:Y:S09]  /*3630*/  STL [R1+0x4], R14 ;  /* 0x0000040e01007387 */ /* 0x000ff20000100800 */
[----:B------:R1:W-:Y:S01]  /*3640*/  MUFU.EX2 R162, R4 ;  /* 0x0000000400a27308 */ /* 0x0003e20000000800 */
[----:B---3--:R-:W-:Y:S04]  /*3650*/  STL [R1], R3 ;  /* 0x0000000301007387 */ /* 0x008fe80000100800 */
[----:B------:R-:W2:Y:S05]  /*3660*/  LDL R21, [R1+0x4c] ;  /* 0x00004c0001157983 */ /* 0x000eaa0000100800 */
[----:B------:R-:W-:Y:S01]  /*3670*/  MUFU.TANH R72, R48 ;  /* 0x0000003000487308 */ /* 0x000fe20000002400 */
[----:B------:R-:W3:Y:S04]  /*3680*/  LDL R20, [R1+0x58] ;  /* 0x0000580001147983 */ /* 0x000ee80000100800 */
[----:B------:R-:W4:Y:S05]  /*3690*/  LDL R152, [R1+0xac] ;  /* 0x0000ac0001987983 */ /* 0x000f2a0000100800 */
[----:B------:R-:W-:Y:S01]  /*36a0*/  MUFU.TANH R71, R49 ;  /* 0x0000003100477308 */ /* 0x000fe20000002400 */
[--C-:B-1----:R-:W-:Y:S09]  /*36b0*/  FFMA.FTZ R4, R75, UR10, -R10.reuse ;  /* 0x0000000a4b047c23 */ /* 0x102ff2000801080a */
[----:B------:R1:W-:Y:S10]  /*36c0*/  MUFU.EX2 R161, R4 ;  /* 0x0000000400a17308 */ /* 0x0003f40000000800 */
[----:B------:R-:W-:Y:S10]  /*36d0*/  MUFU.TANH R195, R50 ;  /* 0x0000003200c37308 */ /* 0x000ff40000002400 */
[----:B------:R-:W-:Y:S01]  /*36e0*/  MUFU.TANH R182, R51 ;  /* 0x0000003300b67308 */ /* 0x000fe20000002400 */
[--C-:B-1----:R-:W-:Y:S09]  /*36f0*/  FFMA.FTZ R4, R205, UR10, -R9.reuse ;  /* 0x0000000acd047c23 */ /* 0x102ff20008010809 */
[----:B------:R1:W-:Y:S10]  /*3700*/  MUFU.EX2 R201, R4 ;  /* 0x0000000400c97308 */ /* 0x0003f40000000800 */
[----:B------:R-:W1:Y:S10]  /*3710*/  MUFU.TANH R73, R37 ;  /* 0x0000002500497308 */ /* 0x000e740000002400 */
[----:B------:R-:W1:Y:S02]  /*3720*/  MUFU.TANH R203, R38 ;  /* 0x0000002600cb7308 */ /* 0x000e640000002400 */
[--C-:B-1----:R-:W-:Y:S08]  /*3730*/  FFMA.FTZ R4, R204, UR10, -R9.reuse ;  /* 0x0000000acc047c23 */ /* 0x102ff00008010809 */
[----:B------:R1:W-:Y:S01]  /*3740*/  MUFU.EX2 R200, R4 ;  /* 0x0000000400c87308 */ /* 0x0003e20000000800 */
[----:B------:R-:W-:Y:S09]  /*3750*/  FFMA.FTZ R11, R73, UR10, -R10 ;  /* 0x0000000a490b7c23 */ /* 0x000ff2000801080a */
[----:B------:R1:W-:Y:S10]  /*3760*/  MUFU.EX2 R159, R11 ;  /* 0x0000000b009f7308 */ /* 0x0003f40000000800 */
[----:B------:R-:W1:Y:S02]  /*3770*/  MUFU.TANH R202, R39 ;  /* 0x0000002700ca7308 */ /* 0x000e640000002400 */
[----:B-1----:R-:W1:Y:S01]  /*3780*/  LDSM.16.M88.4 R4, [R188+0x1800] ;  /* 0x00180000bc04783b */ /* 0x002e620000000200 */
[--C-:B------:R-:W-:Y:S07]  /*3790*/  FFMA.FTZ R11, R203, UR10, -R9.reuse ;  /* 0x0000000acb0b7c23 */ /* 0x100fee0008010809 */
[----:B------:R1:W-:Y:S02]  /*37a0*/  MUFU.EX2 R199, R11 ;  /* 0x0000000b00c77308 */ /* 0x0003e40000000800 */
[--C-:B-1----:R-:W-:Y:S08]  /*37b0*/  FFMA.FTZ R11, R202, UR10, -R9.reuse ;  /* 0x0000000aca0b7c23 */ /* 0x102ff00008010809 */
[----:B------:R1:W-:Y:S01]  /*37c0*/  MUFU.EX2 R198, R11 ;  /* 0x0000000b00c67308 */ /* 0x0003e20000000800 */
[-C--:B------:R-:W-:Y:S06]  /*37d0*/  HMMA.16816.F32.BF16 R52, R176, R4.reuse, R52 ;  /* 0x00000004b034723c */ /* 0x080fec0000041834 */
[C---:B------:R-:W-:Y:S05]  /*37e0*/  HMMA.16816.F32.BF16 R56, R136.reuse, R4, R56 ;  /* 0x000000048838723c */ /* 0x040fea0000041838 */
[--C-:B-1----:R-:W-:Y:S01]  /*37f0*/  FFMA.FTZ R11, R231, UR10, -R8.reuse ;  /* 0x0000000ae70b7c23 */ /* 0x102fe20008010808 */
[-C--:B------:R-:W-:Y:S03]  /*3800*/  HMMA.16816.F32.BF16 R60, R136, R6.reuse, R60 ;  /* 0x00000006883c723c */ /* 0x080fe6000004183c */
[----:B------:R1:W-:Y:S02]  /*3810*/  MUFU.EX2 R219, R11 ;  /* 0x0000000b00db7308 */ /* 0x0003e40000000800 */
[--C-:B------:R-:W-:Y:S01]  /*3820*/  FFMA.FTZ R4, R227, UR10, -R8.reuse ;  /* 0x0000000ae3047c23 */ /* 0x100fe20008010808 */
[----:B------:R-:W-:Y:S07]  /*3830*/  HMMA.16816.F32.BF16 R64, R176, R6, R64 ;  /* 0x00000006b040723c */ /* 0x000fee0000041840 */
[----:B------:R1:W-:Y:S01]  /*3840*/  MUFU.EX2 R215, R4 ;  /* 0x0000000400d77308 */ /* 0x0003e20000000800 */
[----:B------:R-:W-:Y:S03]  /*3850*/  FMUL.FTZ R52, R52, UR11 ;  /* 0x0000000b34347c20 */ /* 0x000fe60008410000 */
[----:B------:R-:W-:Y:S01]  /*3860*/  FMUL.FTZ R53, R53, UR11 ;  /* 0x0000000b35357c20 */ /* 0x000fe20008410000 */
[----:B------:R-:W-:Y:S01]  /*3870*/  FMUL.FTZ R54, R54, UR11 ;  /* 0x0000000b36367c20 */ /* 0x000fe20008410000 */
[----:B------:R-:W-:Y:S01]  /*3880*/  FMUL.FTZ R55, R55, UR11 ;  /* 0x0000000b37377c20 */ /* 0x000fe20008410000 */
[----:B------:R-:W-:Y:S03]  /*3890*/  FMUL.FTZ R56, R56, UR11 ;  /* 0x0000000b38387c20 */ /* 0x000fe60008410000 */
[----:B------:R-:W-:Y:S01]  /*38a0*/  MUFU.TANH R70, R52 ;  /* 0x0000003400467308 */ /* 0x000fe20000002400 */
[----:B------:R-:W-:Y:S01]  /*38b0*/  FMUL.FTZ R57, R57, UR11 ;  /* 0x0000000b39397c20 */ /* 0x000fe20008410000 */
[--C-:B-1----:R-:W-:Y:S01]  /*38c0*/  FFMA.FTZ R11, R230, UR10, -R8.reuse ;  /* 0x0000000ae60b7c23 */ /* 0x102fe20008010808 */
[----:B------:R-:W-:Y:S01]  /*38d0*/  FMUL.FTZ R58, R58, UR11 ;  /* 0x0000000b3a3a7c20 */ /* 0x000fe20008410000 */
[----:B------:R-:W-:Y:S01]  /*38e0*/  FMUL.FTZ R59, R59, UR11 ;  /* 0x0000000b3b3b7c20 */ /* 0x000fe20008410000 */
[----:B------:R-:W-:Y:S01]  /*38f0*/  F2FP.BF16.F32.PACK_AB R6, R165, R166 ;  /* 0x000000a6a506723e */ /* 0x000fe200000010ff */
[----:B------:R-:W-:Y:S01]  /*3900*/  FMUL.FTZ R60, R60, UR11 ;  /* 0x0000000b3c3c7c20 */ /* 0x000fe20008410000 */
[----:B------:R-:W-:Y:S03]  /*3910*/  F2FP.BF16.F32.PACK_AB R5, R223, R224 ;  /* 0x000000e0df05723e */ /* 0x000fe600000010ff */
[----:B------:R-:W-:Y:S01]  /*3920*/  MUFU.TANH R69, R53 ;  /* 0x0000003500457308 */ /* 0x000fe20000002400 */
[----:B------:R-:W-:Y:S01]  /*3930*/  FFMA.FTZ R4, R226, UR10, -R8 ;  /* 0x0000000ae2047c23 */ /* 0x000fe20008010808 */
[----:B------:R-:W-:Y:S01]  /*3940*/  F2FP.BF16.F32.PACK_AB R7, R251, R252 ;  /* 0x000000fcfb07723e */ /* 0x000fe200000010ff */
[----:B------:R-:W-:Y:S01]  /*3950*/  FMUL.FTZ R61, R61, UR11 ;  /* 0x0000000b3d3d7c20 */ /* 0x000fe20008410000 */
[----:B------:R-:W-:Y:S01]  /*3960*/  FMUL.FTZ R64, R64, UR11 ;  /* 0x0000000b40407c20 */ /* 0x000fe20008410000 */
[----:B------:R-:W-:Y:S01]  /*3970*/  FMUL.FTZ R65, R65, UR11 ;  /* 0x0000000b41417c20 */ /* 0x000fe20008410000 */
[----:B------:R-:W-:Y:S01]  /*3980*/  FMUL.FTZ R66, R66, UR11 ;  /* 0x0000000b42427c20 */ /* 0x000fe20008410000 */
[----:B------:R-:W-:Y:S03]  /*3990*/  FMUL.FTZ R62, R62, UR11 ;  /* 0x0000000b3e3e7c20 */ /* 0x000fe60008410000 */
[----:B------:R1:W-:Y:S01]  /*39a0*/  MUFU.EX2 R214, R4 ;  /* 0x0000000400d67308 */ /* 0x0003e20000000800 */
[----:B------:R-:W-:Y:S01]  /*39b0*/  FMUL.FTZ R63, R63, UR11 ;  /* 0x0000000b3f3f7c20 */ /* 0x000fe20008410000 */
[----:B------:R-:W-:Y:S08]  /*39c0*/  FMUL.FTZ R67, R67, UR11 ;  /* 0x0000000b43437c20 */ /* 0x000ff00008410000 */
[----:B------:R-:W-:Y:S10]  /*39d0*/  MUFU.TANH R183, R54 ;  /* 0x0000003600b77308 */ /* 0x000ff40000002400 */
[----:B------:R-:W-:Y:S01]  /*39e0*/  MUFU.TANH R181, R55 ;  /* 0x0000003700b57308 */ /* 0x000fe20000002400 */
[--C-:B-1----:R-:W-:Y:S09]  /*39f0*/  FFMA.FTZ R4, R3, UR10, -R0.reuse ;  /* 0x0000000a03047c23 */ /* 0x102ff20008010800 */
[----:B------:R1:W-:Y:S10]  /*3a00*/  MUFU.EX2 R243, R4 ;  /* 0x0000000400f37308 */ /* 0x0003f40000000800 */
[----:B------:R-:W-:Y:S10]  /*3a10*/  MUFU.TANH R211, R56 ;  /* 0x0000003800d37308 */ /* 0x000ff40000002400 */
[----:B------:R-:W-:Y:S01]  /*3a20*/  MUFU.TANH R212, R57 ;  /* 0x0000003900d47308 */ /* 0x000fe20000002400 */
[----:B-1----:R-:W-:Y:S09]  /*3a30*/  FFMA.FTZ R4, R250, UR10, -R0 ;  /* 0x0000000afa047c23 */ /* 0x002ff20008010800 */
[----:B------:R1:W-:Y:S10]  /*3a40*/  MUFU.EX2 R242, R4 ;  /* 0x0000000400f27308 */ /* 0x0003f40000000800 */
[----:B------:R2:W-:Y:S10]  /*3a50*/  MUFU.EX2 R218, R11 ;  /* 0x0000000b00da7308 */ /* 0x0005f40000000800 */
[----:B------:R-:W-:Y:S01]  /*3a60*/  MUFU.TANH R241, R58 ;  /* 0x0000003a00f17308 */ /* 0x000fe20000002400 */
[----:B-1----:R-:W-:Y:S09]  /*3a70*/  FFMA.FTZ R4, R72, UR10, -R10 ;  /* 0x0000000a48047c23 */ /* 0x002ff2000801080a */
[----:B------:R1:W-:Y:S01]  /*3a80*/  MUFU.EX2 R158, R4 ;  /* 0x00000004009e7308 */ /* 0x0003e20000000800 */
[----:B--2---:R-:W-:Y:S02]  /*3a90*/  FFMA.FTZ R11, R17, UR10, -R0 ;  /* 0x0000000a110b7c23 */ /* 0x004fe40008010800 */
[----:B------:R-:W2:Y:S07]  /*3aa0*/  LDL R17, [R1+0x68] ;  /* 0x0000680001117983 */ /* 0x000eae0000100800 */
[----:B------:R3:W-:Y:S10]  /*3ab0*/  MUFU.EX2 R249, R11 ;  /* 0x0000000b00f97308 */ /* 0x0007f40000000800 */
[----:B------:R-:W-:Y:S01]  /*3ac0*/  MUFU.TANH R237, R59 ;  /* 0x0000003b00ed7308 */ /* 0x000fe20000002400 */
[----:B-1----:R-:W-:Y:S09]  /*3ad0*/  FFMA.FTZ R4, R71, UR10, -R10 ;  /* 0x0000000a47047c23 */ /* 0x002ff2000801080a */
[----:B------:R1:W-:Y:S01]  /*3ae0*/  MUFU.EX2 R157, R4 ;  /* 0x00000004009d7308 */ /* 0x0003e20000000800 */
[----:B---3--:R-:W-:Y:S02]  /*3af0*/  FFMA.FTZ R11, R14, UR10, -R0 ;  /* 0x0000000a0e0b7c23 */ /* 0x008fe40008010800 */
[----:B------:R-:W3:Y:S07]  /*3b00*/  LDL R14, [R1+0x64] ;  /* 0x00006400010e7983 */ /* 0x000eee0000100800 */
[----:B------:R-:W4:Y:S10]  /*3b10*/  MUFU.TANH R208, R60 ;  /* 0x0000003c00d07308 */ /* 0x000f340000002400 */
[----:B------:R-:W4:Y:S01]  /*3b20*/  MUFU.TANH R213, R61 ;  /* 0x0000003d00d57308 */ /* 0x000f220000002400 */
[--C-:B-1----:R-:W-:Y:S09]  /*3b30*/  FFMA.FTZ R4, R195, UR10, -R9.reuse ;  /* 0x0000000ac3047c23 */ /* 0x102ff20008010809 */
[----:B------:R1:W-:Y:S10]  /*3b40*/  MUFU.EX2 R174, R4 ;  /* 0x0000000400ae7308 */ /* 0x0003f40000000800 */
[----:B------:R-:W4:Y:S01]  /*3b50*/  MUFU.TANH R68, R64 ;  /* 0x0000004000447308 */ /* 0x000f220000002400 */
[----:B------:R4:W-:Y:S04]  /*3b60*/  STS [R21+0x1c000], R6 ;  /* 0x01c0000615007388 */ /* 0x0009e80000000800 */
[----:B------:R4:W-:Y:S05]  /*3b70*/  STS [R21+0x1c400], R5 ;  /* 0x01c4000515007388 */ /* 0x0009ea0000000800 */
[----:B------:R4:W-:Y:S01]  /*3b80*/  MUFU.EX2 R248, R11 ;  /* 0x0000000b00f87308 */ /* 0x0009e20000000800 */
[--C-:B-1----:R-:W-:Y:S01]  /*3b90*/  FFMA.FTZ R4, R182, UR10, -R9.reuse ;  /* 0x0000000ab6047c23 */ /* 0x102fe20008010809 */
[----:B----4-:R-:W-:Y:S08]  /*3ba0*/  IADD3 R152, P0, R152, UR14, RZ ;  /* 0x0000000e98987c10 */ /* 0x010ff0000ff1e0ff */
[----:B------:R1:W-:Y:S10]  /*3bb0*/  MUFU.EX2 R173, R4 ;  /* 0x0000000400ad7308 */ /* 0x0003f40000000800 */
[----:B------:R-:W4:Y:S01]  /*3bc0*/  MUFU.TANH R3, R65 ;  /* 0x0000004100037308 */ /* 0x000f220000002400 */
[----:B------:R-:W-:Y:S01]  /*3bd0*/  FFMA.FTZ R11, R208, UR10, -R8 ;  /* 0x0000000ad00b7c23 */ /* 0x000fe20008010808 */
[----:B------:R-:W-:Y:S02]  /*3be0*/  F2FP.BF16.F32.PACK_AB R6, R133, R132 ;  /* 0x000000848506723e */ /* 0x000fe400000010ff */
[----:B------:R-:W-:Y:S06]  /*3bf0*/  F2FP.BF16.F32.PACK_AB R5, R209, R210 ;  /* 0x000000d2d105723e */ /* 0x000fec00000010ff */
[----:B------:R4:W-:Y:S01]  /*3c00*/  MUFU.EX2 R177, R11 ;  /* 0x0000000b00b17308 */ /* 0x0009e20000000800 */
[--C-:B-1----:R-:W-:Y:S09]  /*3c10*/  FFMA.FTZ R4, R70, UR10, -R10.reuse ;  /* 0x0000000a46047c23 */ /* 0x102ff2000801080a */
[----:B------:R1:W-:Y:S10]  /*3c20*/  MUFU.EX2 R156, R4 ;  /* 0x00000004009c7308 */ /* 0x0003f40000000800 */
[----:B------:R-:W-:Y:S01]  /*3c30*/  MUFU.TANH R167, R66 ;  /* 0x0000004200a77308 */ /* 0x000fe20000002400 */
[----:B----4-:R-:W4:Y:S09]  /*3c40*/  LDL R11, [R1+0x60] ;  /* 0x00006000010b7983 */ /* 0x010f320000100800 */
[----:B------:R-:W2:Y:S01]  /*3c50*/  MUFU.TANH R236, R62 ;  /* 0x0000003e00ec7308 */ /* 0x000ea20000002400 */
[----:B-1----:R-:W-:Y:S09]  /*3c60*/  FFMA.FTZ R4, R69, UR10, -R10 ;  /* 0x0000000a45047c23 */ /* 0x002ff2000801080a */
[----:B------:R1:W-:Y:S10]  /*3c70*/  MUFU.EX2 R155, R4 ;  /* 0x00000004009b7308 */ /* 0x0003f40000000800 */
[----:B------:R-:W2:Y:S10]  /*3c80*/  MUFU.TANH R238, R63 ;  /* 0x0000003f00ee7308 */ /* 0x000eb40000002400 */
[----:B------:R-:W3:Y:S01]  /*3c90*/  MUFU.TANH R172, R67 ;  /* 0x0000004300ac7308 */ /* 0x000ee20000002400 */
[--C-:B-1----:R-:W-:Y:S09]  /*3ca0*/  FFMA.FTZ R4, R183, UR10, -R9.reuse ;  /* 0x0000000ab7047c23 */ /* 0x102ff20008010809 */
[----:B------:R1:W-:Y:S02]  /*3cb0*/  MUFU.EX2 R169, R4 ;  /* 0x0000000400a97308 */ /* 0x0003e40000000800 */
[--C-:B-1----:R-:W-:Y:S08]  /*3cc0*/  FFMA.FTZ R4, R181, UR10, -R9.reuse ;  /* 0x0000000ab5047c23 */ /* 0x102ff00008010809 */
[----:B------:R1:W-:Y:S02]  /*3cd0*/  MUFU.EX2 R168, R4 ;  /* 0x0000000400a87308 */ /* 0x0003e40000000800 */
[--C-:B-1----:R-:W-:Y:S08]  /*3ce0*/  FFMA.FTZ R4, R211, UR10, -R8.reuse ;  /* 0x0000000ad3047c23 */ /* 0x102ff00008010808 */
[----:B------:R1:W-:Y:S02]  /*3cf0*/  MUFU.EX2 R179, R4 ;  /* 0x0000000400b37308 */ /* 0x0003e40000000800 */
[--C-:B-1----:R-:W-:Y:S01]  /*3d00*/  FFMA.FTZ R4, R212, UR10, -R8.reuse ;  /* 0x0000000ad4047c23 */ /* 0x102fe20008010808 */
[----:B------:R-:W-:Y:S07]  /*3d10*/  FFMA.FTZ R8, R213, UR10, -R8 ;  /* 0x0000000ad5087c23 */ /* 0x000fee0008010808 */
[----:B------:R1:W-:Y:S10]  /*3d20*/  MUFU.EX2 R178, R4 ;  /* 0x0000000400b27308 */ /* 0x0003f40000000800 */
[----:B------:R1:W-:Y:S02]  /*3d30*/  MUFU.EX2 R176, R8 ;  /* 0x0000000800b07308 */ /* 0x0003e40000000800 */
[----:B-1----:R-:W-:Y:S08]  /*3d40*/  FFMA.FTZ R4, R241, UR10, -R0 ;  /* 0x0000000af1047c23 */ /* 0x002ff00008010800 */
[----:B------:R1:W-:Y:S01]  /*3d50*/  MUFU.EX2 R233, R4 ;  /* 0x0000000400e97308 */ /* 0x0003e20000000800 */
[--C-:B------:R-:W-:Y:S01]  /*3d60*/  FFMA.FTZ R8, R68, UR10, -R10.reuse ;  /* 0x0000000a44087c23 */ /* 0x100fe2000801080a */
[----:B------:R-:W-:Y:S08]  /*3d70*/  FFMA.FTZ R10, R3, UR10, -R10 ;  /* 0x0000000a030a7c23 */ /* 0x000ff0000801080a */
[----:B------:R2:W-:Y:S10]  /*3d80*/  MUFU.EX2 R154, R8 ;  /* 0x00000008009a7308 */ /* 0x0005f40000000800 */
[----:B------:R2:W-:Y:S01]  /*3d90*/  MUFU.EX2 R151, R10 ;  /* 0x0000000a00977308 */ /* 0x0005e20000000800 */
[--C-:B-1----:R-:W-:Y:S09]  /*3da0*/  FFMA.FTZ R4, R237, UR10, -R0.reuse ;  /* 0x0000000aed047c23 */ /* 0x102ff20008010800 */
[----:B------:R1:W-:Y:S01]  /*3db0*/  MUFU.EX2 R232, R4 ;  /* 0x0000000400e87308 */ /* 0x0003e20000000800 */
[--C-:B--2---:R-:W-:Y:S01]  /*3dc0*/  FFMA.FTZ R8, R236, UR10, -R0.reuse ;  /* 0x0000000aec087c23 */ /* 0x104fe20008010800 */
[----:B------:R-:W-:Y:S08]  /*3dd0*/  FFMA.FTZ R0, R238, UR10, -R0 ;  /* 0x0000000aee007c23 */ /* 0x000ff00008010800 */
[----:B------:R-:W-:Y:S01]  /*3de0*/  MUFU.EX2 R222, R8 ;  /* 0x0000000800de7308 */ /* 0x000fe20000000800 */
[----:B------:R-:W2:Y:S09]  /*3df0*/  LDL R10, [R1+0x5c] ;  /* 0x00005c00010a7983 */ /* 0x000eb20000100800 */
[----:B------:R-:W-:Y:S01]  /*3e00*/  MUFU.EX2 R220, R0 ;  /* 0x0000000000dc7308 */ /* 0x000fe20000000800 */
[----:B-1----:R-:W-:Y:S05]  /*3e10*/  F2FP.BF16.F32.PACK_AB R4, R175, R180 ;  /* 0x000000b4af04723e */ /* 0x002fea00000010ff */
[----:B------:R1:W-:Y:S04]  /*3e20*/  STS [R20+0x1c000], R4 ;  /* 0x01c0000414007388 */ /* 0x0003e80000000800 */
[----:B------:R3:W-:Y:S04]  /*3e30*/  STS [R20+0x1c400], R5 ;  /* 0x01c4000514007388 */ /* 0x0007e80000000800 */
[----:B------:R3:W-:Y:S04]  /*3e40*/  STS [R21+0x1e000], R7 ;  /* 0x01e0000715007388 */ /* 0x0007e80000000800 */
[----:B------:R3:W-:Y:S01]  /*3e50*/  STS [R21+0x1e400], R6 ;  /* 0x01e4000615007388 */ /* 0x0007e20000000800 */
[----:B-1----:R-:W-:Y:S02]  /*3e60*/  F2FP.BF16.F32.PACK_AB R4, R246, R247 ;  /* 0x000000f7f604723e */ /* 0x002fe400000010ff */
[----:B---3--:R-:W-:Y:S03]  /*3e70*/  F2FP.BF16.F32.PACK_AB R5, R206, R207 ;  /* 0x000000cfce05723e */ /* 0x008fe600000010ff */
[----:B------:R1:W-:Y:S01]  /*3e80*/  STS [R20+0x1e000], R4 ;  /* 0x01e0000414007388 */ /* 0x0003e20000000800 */
[----:B------:R-:W-:Y:S03]  /*3e90*/  F2FP.BF16.F32.PACK_AB R7, R13, R12 ;  /* 0x0000000c0d07723e */ /* 0x000fe600000010ff */
[----:B------:R-:W3:Y:S01]  /*3ea0*/  LDL R13, [R1+0x50] ;  /* 0x00005000010d7983 */ /* 0x000ee20000100800 */
[----:B------:R-:W-:Y:S03]  /*3eb0*/  F2FP.BF16.F32.PACK_AB R6, R170, R171 ;  /* 0x000000abaa06723e */ /* 0x000fe600000010ff */
[----:B------:R-:W4:Y:S04]  /*3ec0*/  LDL R12, [R1+0x54] ;  /* 0x00005400010c7983 */ /* 0x000f280000100800 */
[----:B------:R1:W-:Y:S04]  /*3ed0*/  STS [R20+0x1e400], R7 ;  /* 0x01e4000714007388 */ /* 0x0003e80000000800 */
[----:B------:R1:W-:Y:S04]  /*3ee0*/  STS [R17+0x1c000], R6 ;  /* 0x01c0000611007388 */ /* 0x0003e80000000800 */
[----:B------:R1:W-:Y:S02]  /*3ef0*/  STS [R17+0x1c400], R5 ;  /* 0x01c4000511007388 */ /* 0x0003e40000000800 */
[----:B-1----:R-:W-:Y:S05]  /*3f00*/  F2FP.BF16.F32.PACK_AB R4, R161, R162 ;  /* 0x000000a2a104723e */ /* 0x002fea00000010ff */
[----:B------:R1:W-:Y:S01]  /*3f10*/  STS [R14+0x1c000], R4 ;  /* 0x01c000040e007388 */ /* 0x0003e20000000800 */
[----:B------:R-:W-:Y:S02]  /*3f20*/  F2FP.BF16.F32.PACK_AB R7, R234, R235 ;  /* 0x000000ebea07723e */ /* 0x000fe400000010ff */
[----:B------:R-:W-:Y:S02]  /*3f30*/  F2FP.BF16.F32.PACK_AB R6, R19, R18 ;  /* 0x000000121306723e */ /* 0x000fe400000010ff */
[----:B------:R-:W-:Y:S05]  /*3f40*/  F2FP.BF16.F32.PACK_AB R5, R200, R201 ;  /* 0x000000c9c805723e */ /* 0x000fea00000010ff */
[----:B------:R1:W-:Y:S02]  /*3f50*/  STS [R14+0x1c400], R5 ;  /* 0x01c400050e007388 */ /* 0x0003e40000000800 */
[--C-:B-1----:R-:W-:Y:S02]  /*3f60*/  FFMA.FTZ R4, R167, UR10, -R9.reuse ;  /* 0x0000000aa7047c23 */ /* 0x102fe40008010809 */
[----:B------:R1:W-:Y:S01]  /*3f70*/  STS [R17+0x1e000], R7 ;  /* 0x01e0000711007388 */ /* 0x0003e20000000800 */
[----:B------:R-:W-:Y:S01]  /*3f80*/  FFMA.FTZ R9, R172, UR10, -R9 ;  /* 0x0000000aac097c23 */ /* 0x000fe20008010809 */
[----:B------:R1:W-:Y:S02]  /*3f90*/  MUFU.EX2 R164, R4 ;  /* 0x0000000400a47308 */ /* 0x0003e40000000800 */
[----:B------:R1:W-:Y:S08]  /*3fa0*/  STS [R17+0x1e400], R6 ;  /* 0x01e4000611007388 */ /* 0x0003f00000000800 */
[----:B------:R-:W1:Y:S02]  /*3fb0*/  MUFU.EX2 R163, R9 ;  /* 0x0000000900a37308 */ /* 0x000e640000000800 */
[----:B-1----:R-:W-:Y:S02]  /*3fc0*/  F2FP.BF16.F32.PACK_AB R4, R228, R229 ;  /* 0x000000e5e404723e */ /* 0x002fe400000010ff */
[----:B------:R-:W-:Y:S03]  /*3fd0*/  F2FP.BF16.F32.PACK_AB R5, R198, R199 ;  /* 0x000000c7c605723e */ /* 0x000fe600000010ff */
[----:B------:R1:W-:Y:S01]  /*3fe0*/  STS [R14+0x1e000], R4 ;  /* 0x01e000040e007388 */ /* 0x0003e20000000800 */
[----:B------:R-:W-:Y:S02]  /*3ff0*/  F2FP.BF16.F32.PACK_AB R7, R16, R15 ;  /* 0x0000000f1007723e */ /* 0x000fe400000010ff */
[----:B------:R-:W-:Y:S02]  /*4000*/  F2FP.BF16.F32.PACK_AB R0, R163, R164 ;  /* 0x000000a4a300723e */ /* 0x000fe400000010ff */
[----:B------:R-:W-:Y:S01]  /*4010*/  F2FP.BF16.F32.PACK_AB R6, R159, R160 ;  /* 0x000000a09f06723e */ /* 0x000fe200000010ff */
[----:B------:R1:W-:Y:S02]  /*4020*/  STS [R14+0x1e400], R7 ;  /* 0x01e400070e007388 */ /* 0x0003e40000000800 */
[----:B-1----:R-:W-:Y:S02]  /*4030*/  F2FP.BF16.F32.PACK_AB R4, R157, R158 ;  /* 0x0000009e9d04723e */ /* 0x002fe400000010ff */
[----:B------:R-:W-:Y:S01]  /*4040*/  F2FP.BF16.F32.PACK_AB R7, R218, R219 ;  /* 0x000000dbda07723e */ /* 0x000fe200000010ff */
[----:B---3--:R1:W-:Y:S04]  /*4050*/  STS [R13+0x1c000], R6 ;  /* 0x01c000060d007388 */ /* 0x0083e80000000800 */
[----:B------:R3:W-:Y:S04]  /*4060*/  STS [R13+0x1c400], R5 ;  /* 0x01c400050d007388 */ /* 0x0007e80000000800 */
[----:B----4-:R4:W-:Y:S01]  /*4070*/  STS [R12+0x1c000], R4 ;  /* 0x01c000040c007388 */ /* 0x0109e20000000800 */
[----:B-1----:R-:W-:Y:S02]  /*4080*/  F2FP.BF16.F32.PACK_AB R6, R173, R174 ;  /* 0x000000aead06723e */ /* 0x002fe400000010ff */
[----:B---3--:R-:W-:Y:S03]  /*4090*/  F2FP.BF16.F32.PACK_AB R5, R248, R249 ;  /* 0x000000f9f805723e */ /* 0x008fe600000010ff */
[----:B------:R1:W-:Y:S01]  /*40a0*/  STS [R12+0x1c400], R6 ;  /* 0x01c400060c007388 */ /* 0x0003e20000000800 */
[----:B----4-:R-:W-:Y:S03]  /*40b0*/  F2FP.BF16.F32.PACK_AB R4, R214, R215 ;  /* 0x000000d7d604723e */ /* 0x010fe600000010ff */
[----:B------:R3:W-:Y:S04]  /*40c0*/  STS [R13+0x1e000], R7 ;  /* 0x01e000070d007388 */ /* 0x0007e80000000800 */
[----:B------:R4:W-:Y:S04]  /*40d0*/  STS [R13+0x1e400], R5 ;  /* 0x01e400050d007388 */ /* 0x0009e80000000800 */
[----:B------:R2:W-:Y:S01]  /*40e0*/  STS [R12+0x1e000], R4 ;  /* 0x01e000040c007388 */ /* 0x0005e20000000800 */
[----:B-1----:R-:W-:Y:S02]  /*40f0*/  F2FP.BF16.F32.PACK_AB R6, R155, R156 ;  /* 0x0000009c9b06723e */ /* 0x002fe400000010ff */
[----:B---3--:R-:W-:Y:S02]  /*4100*/  F2FP.BF16.F32.PACK_AB R7, R242, R243 ;  /* 0x000000f3f207723e */ /* 0x008fe400000010ff */
[----:B----4-:R-:W-:Y:S03]  /*4110*/  F2FP.BF16.F32.PACK_AB R5, R168, R169 ;  /* 0x000000a9a805723e */ /* 0x010fe600000010ff */
[----:B------:R-:W-:Y:S01]  /*4120*/  STS [R12+0x1e400], R7 ;  /* 0x01e400070c007388 */ /* 0x000fe20000000800 */
[----:B--2---:R-:W-:Y:S03]  /*4130*/  F2FP.BF16.F32.PACK_AB R4, R151, R154 ;  /* 0x0000009a9704723e */ /* 0x004fe600000010ff */
[----:B------:R1:W-:Y:S04]  /*4140*/  STS [R11+0x1c000], R6 ;  /* 0x01c000060b007388 */ /* 0x0003e80000000800 */
        /* <DEDUP_REMOVED lines=9> */
[----:B------:R-:W-:Y:S04]  /*41e0*/  STS [R10+0x1e000], R4 ;  /* 0x01e000040a007388 */ /* 0x000fe80000000800 */
[----:B------:R1:W-:Y:S04]  /*41f0*/  STS [R10+0x1e400], R0 ;  /* 0x01e400000a007388 */ /* 0x0003e80000000800 */
[----:B------:R-:W-:Y:S08]  /*4200*/  LDSM.16.M88.4 R64, [R148+0x8000] ;  /* 0x008000009440783b */ /* 0x000ff00000000200 */
[----:B------:R-:W2:Y:S08]  /*4210*/  LDSM.16.M88.4 R16, [R186+0x4000] ;  /* 0x00400000ba10783b */ /* 0x000eb00000000200 */
[----:B------:R-:W3:Y:S01]  /*4220*/  LDSM.16.M88.4 R60, [R148+0xa000] ;  /* 0x00a00000943c783b */ /* 0x000ee20000000200 */
[----:B-1----:R-:W-:Y:S02]  /*4230*/  MOV R0, R149 ;  /* 0x0000009500007202 */ /* 0x002fe40000000f00 */
[----:B------:R-:W-:Y:S05]  /*4240*/  IADD3 R149, R148, R185, RZ ;  /* 0x000000b994957210 */ /* 0x000fea0007ffe0ff */
[----:B------:R-:W1:Y:S08]  /*4250*/  LDSM.16.M88.4 R32, [R186+0x4800] ;  /* 0x00480000ba20783b */ /* 0x000e700000000200 */
[----:B------:R-:W4:Y:S08]  /*4260*/  LDSM.16.M88.4 R48, [R186+0x5000] ;  /* 0x00500000ba30783b */ /* 0x000f300000000200 */
[----:B------:R-:W4:Y:S01]  /*4270*/  LDSM.16.M88.4 R132, [R186+0x5800] ;  /* 0x00580000ba84783b */ /* 0x000f220000000200 */
[-C--:B--2---:R-:W-:Y:S07]  /*4280*/  HMMA.16816.F32.BF16 R4, R64, R16.reuse, RZ ;  /* 0x000000104004723c */ /* 0x084fee00000418ff */
[----:B------:R-:W-:Y:S01]  /*4290*/  LDSM.16.M88.4 R136, [R150+0x8000] ;  /* 0x008000009688783b */ /* 0x000fe20000000200 */
[C---:B---3--:R-:W-:Y:S07]  /*42a0*/  HMMA.16816.F32.BF16 R8, R60.reuse, R16, RZ ;  /* 0x000000103c08723c */ /* 0x048fee00000418ff */
[----:B------:R-:W2:Y:S01]  /*42b0*/  LDSM.16.M88.4 R140, [R189+0x4000] ;  /* 0x00400000bd8c783b */ /* 0x000ea20000000200 */
[-C--:B------:R-:W-:Y:S07]  /*42c0*/  HMMA.16816.F32.BF16 R12, R60, R18.reuse, RZ ;  /* 0x000000123c0c723c */ /* 0x080fee00000418ff */
[----:B------:R-:W3:Y:S01]  /*42d0*/  LDSM.16.M88.4 R144, [R150+0xa000] ;  /* 0x00a000009690783b */ /* 0x000ee20000000200 */
[C---:B------:R-:W-:Y:S06]  /*42e0*/  HMMA.16816.F32.BF16 R16, R64.reuse, R18, RZ ;  /* 0x000000124010723c */ /* 0x040fec00000418ff */
[-C--:B-1----:R-:W-:Y:S06]  /*42f0*/  HMMA.16816.F32.BF16 R20, R64, R32.reuse, RZ ;  /* 0x000000204014723c */ /* 0x082fec00000418ff */
        /* <DEDUP_REMOVED lines=13> */
[C---:B---3--:R-:W-:Y:S06]  /*43d0*/  HMMA.16816.F32.BF16 R8, R144.reuse, R140, R8 ;  /* 0x0000008c9008723c */ /* 0x048fec0000041808 */
        /* <DEDUP_REMOVED lines=15> */
[-C--:B------:R-:W-:Y:S01]  /*44d0*/  HMMA.16816.F32.BF16 R60, R144, R134.reuse, R60 ;  /* 0x00000086903c723c */ /* 0x080fe2000004183c */
[----:B------:R-:W2:Y:S05]  /*44e0*/  LDL R147, [R1+0xa8] ;  /* 0x0000a80001937983 */ /* 0x000eaa0000100800 */
[----:B------:R-:W-:Y:S01]  /*44f0*/  HMMA.16816.F32.BF16 R64, R136, R134, R64 ;  /* 0x000000868840723c */ /* 0x000fe20000041840 */
[----:B------:R-:W1:Y:S04]  /*4500*/  LDSM.16.M88.4 R132, [R187+0x4000] ;  /* 0x00400000bb84783b */ /* 0x000e680000000200 */
[----:B------:R-:W-:Y:S04]  /*4510*/  MOV R145, R153 ;  /* 0x0000009900917202 */ /* 0x000fe80000000f00 */
        /* <DEDUP_REMOVED lines=20> */
[----:B------:R-:W-:Y:S06]  /*4660*/  LDSM.16.M88.4 R132, [R188+0x4000] ;  /* 0x00400000bc84783b */ /* 0x000fec0000000200 */
[----:B------:R-:W-:Y:S04]  /*4670*/  MOV R143, R145 ;  /* 0x00000091008f7202 */ /* 0x000fe80000000f00 */
[----:B--2---:R-:W-:Y:S02]  /*4680*/  IADD3.X R153, R147, UR15, RZ, P0, !PT ;  /* 0x0000000f93997c10 */ /* 0x004fe400087fe4ff */
[----:B------:R-:W-:Y:S02]  /*4690*/  MOV R147, R0 ;  /* 0x0000000000937202 */ /* 0x000fe40000000f00 */
[----:B------:R-:W-:Y:S01]  /*46a0*/  IADD3 R0, R2, R149, RZ ;  /* 0x0000009502007210 */ /* 0x000fe20007ffe0ff */
[----:B------:R-:W2:Y:S01]  /*46b0*/  LDG.E R146, desc[UR34][R152.64] ;  /* 0x0000002298927981 */ /* 0x000ea2000c1e1900 */
[----:B------:R-:W-:Y:S03]  /*46c0*/  PLOP3.LUT P0, PT, PT, PT, UP2, 0x80, 0x0 ;  /* 0x000000000000781c */ /* 0x000fe60003f0f028 */
[----:B------:R-:W1:Y:S08]  /*46d0*/  LDSM.16.M88.4 R136, [R0+0x8000] ;  /* 0x008000000088783b */ /* 0x000e700000000200 */
[----:B------:R-:W3:Y:S04]  /*46e0*/  LDG.E R145, desc[UR34][R152.64+0x20] ;  /* 0x0000202298917981 */ /* 0x000ee8000c1e1900 */
[----:B------:R-:W5:Y:S04]  /*46f0*/  LDG.E R144, desc[UR34][R152.64+0x100] ;  /* 0x0001002298907981 */ /* 0x000f68000c1e1900 */
[----:B------:R4:W5:Y:S01]  /*4700*/  LDG.E R2, desc[UR34][R152.64+0x120] ;  /* 0x0001202298027981 */ /* 0x000962000c1e1900 */
[-C--:B-1----:R-:W-:Y:S05]  /*4710*/  HMMA.16816.F32.BF16 R4, R136, R132.reuse, R4 ;  /* 0x000000848804723c */ /* 0x082fea0000041804 */
[----:B----4-:R-:W-:Y:S02]  /*4720*/  MOV R153, R143 ;  /* 0x0000008f00997202 */ /* 0x010fe40000000f00 */
[----:B------:R1:W4:Y:S04]  /*4730*/  LDSM.16.M88.4 R140, [R0+0xa000] ;  /* 0x00a00000008c783b */ /* 0x0003280000000200 */
[----:B-1----:R-:W-:Y:S04]  /*4740*/  FFMA.FTZ R0, -R153, R153, 1 ;  /* 0x3f80000099007423 */ /* 0x002fe80000010199 */
[----:B------:R-:W-:Y:S01]  /*4750*/  FMUL.FTZ R0, R0, UR11 ;  /* 0x0000000b00007c20 */ /* 0x000fe20008410000 */
[C---:B----4-:R-:W-:Y:S06]  /*4760*/  HMMA.16816.F32.BF16 R8, R140.reuse, R132, R8 ;  /* 0x000000848c08723c */ /* 0x050fec0000041808 */
        /* <DEDUP_REMOVED lines=16> */
[----:B------:R-:W-:Y:S01]  /*4870*/  FFMA.FTZ R132, -R80, R80, 1 ;  /* 0x3f80000050847423 */ /* 0x000fe20000010150 */
[----:B------:R-:W-:Y:S01]  /*4880*/  FFMA.FTZ R133, -R147, R147, 1 ;  /* 0x3f80000093857423 */ /* 0x000fe20000010193 */
[----:B------:R1:W5:Y:S01]  /*4890*/  LDL.LU R80, [R1+0x124] ;  /* 0x0001240001507983 */ /* 0x0003620000300800 */
[----:B------:R-:W-:Y:S04]  /*48a0*/  HMMA.16816.F32.BF16 R64, R136, R134, R64 ;  /* 0x000000868840723c */ /* 0x000fe80000041840 */
[----:B------:R-:W-:Y:S01]  /*48b0*/  FMUL.FTZ R133, R133, UR11 ;  /* 0x0000000b85857c20 */ /* 0x000fe20008410000 */
[----:B------:R-:W-:Y:S01]  /*48c0*/  FMUL.FTZ R132, R132, UR11 ;  /* 0x0000000b84847c20 */ /* 0x000fe20008410000 */
[C---:B--2---:R-:W-:Y:S01]  /*48d0*/  FADD.FTZ R33, -R146.reuse, R33 ;  /* 0x0000002192217221 */ /* 0x044fe20000010100 */
[C---:B------:R-:W-:Y:S01]  /*48e0*/  FADD.FTZ R48, -R146.reuse, R48 ;  /* 0x0000003092307221 */ /* 0x040fe20000010100 */
[C---:B------:R-:W-:Y:S03]  /*48f0*/  FADD.FTZ R49, -R146.reuse, R49 ;  /* 0x0000003192317221 */ /* 0x040fe60000010100 */
[C---:B------:R-:W-:Y:S01]  /*4900*/  FADD.FTZ R4, -R146.reuse, R4 ;  /* 0x0000000492047221 */ /* 0x040fe20000010100 */
[C---:B------:R-:W-:Y:S11]  /*4910*/  FADD.FTZ R5, -R146.reuse, R5 ;  /* 0x0000000592057221 */ /* 0x040ff60000010100 */
[----:B------:R-:W-:Y:S01]  /*4920*/  @!UPT UIADD3 URZ, URZ, URZ, URZ ;  /* 0x0000003f3f3ff290 */ /* 0x000fe2000fffe03f */
[----:B------:R-:W-:Y:S01]  /*4930*/  FADD.FTZ R64, -R146, R64 ;  /* 0x0000004092407221 */ /* 0x000fe20000010100 */
[----:B------:R-:W-:Y:S01]  /*4940*/  FMUL.FTZ R4, R166, R4 ;  /* 0x00000004a6047220 */ /* 0x000fe20000410000 */
[----:B------:R-:W-:Y:S03]  /*4950*/  FMUL.FTZ R5, R165, R5 ;  /* 0x00000005a5057220 */ /* 0x000fe60000410000 */
[----:B------:R-:W-:Y:S01]  /*4960*/  FMUL.FTZ R134, R0, R4 ;  /* 0x0000000400867220 */ /* 0x000fe20000410000 */
[----:B------:R-:W-:Y:S01]  /*4970*/  FMUL.FTZ R133, R133, R5 ;  /* 0x0000000585857220 */ /* 0x000fe20000410000 */
[C---:B------:R-:W-:Y:S01]  /*4980*/  FADD.FTZ R4, -R146.reuse, R17 ;  /* 0x0000001192047221 */ /* 0x040fe20000010100 */
[----:B------:R-:W-:Y:S01]  /*4990*/  FFMA.FTZ R17, -R79, R79, 1 ;  /* 0x3f8000004f117423 */ /* 0x000fe2000001014f */
[----:B------:R-:W-:Y:S01]  /*49a0*/  FADD.FTZ R0, -R146, R20 ;  /* 0x0000001492007221 */ /* 0x000fe20000010100 */
[----:B------:R1:W5:Y:S01]  /*49b0*/  LDL.LU R79, [R1+0x120] ;  /* 0x00012000014f7983 */ /* 0x0003620000300800 */
[----:B------:R-:W-:Y:S01]  /*49c0*/  FFMA.FTZ R20, -R78, R78, 1 ;  /* 0x3f8000004e147423 */ /* 0x000fe2000001014e */
[C---:B------:R-:W-:Y:S01]  /*49d0*/  FADD.FTZ R5, -R146.reuse, R16 ;  /* 0x0000001092057221 */ /* 0x040fe20000010100 */
[----:B------:R-:W-:Y:S01]  /*49e0*/  FADD.FTZ R16, -R146, R21 ;  /* 0x0000001592107221 */ /* 0x000fe20000010100 */
[----:B------:R1:W5:Y:S01]  /*49f0*/  LDL.LU R78, [R1+0x11c] ;  /* 0x00011c00014e7983 */ /* 0x0003620000300800 */
[----:B------:R-:W-:Y:S01]  /*4a00*/  FFMA.FTZ R21, -R77, R77, 1 ;  /* 0x3f8000004d157423 */ /* 0x000fe2000001014d */
[----:B------:R-:W-:Y:S01]  /*4a10*/  FMUL.FTZ R17, R17, UR11 ;  /* 0x0000000b11117c20 */ /* 0x000fe20008410000 */
[----:B------:R-:W-:Y:S01]  /*4a20*/  FMUL.FTZ R0, R171, R0 ;  /* 0x00000000ab007220 */ /* 0x000fe20000410000 */
[----:B------:R1:W5:Y:S01]  /*4a30*/  LDL.LU R77, [R1+0x118] ;  /* 0x00011800014d7983 */ /* 0x0003620000300800 */
[----:B------:R-:W-:Y:S01]  /*4a40*/  FMUL.FTZ R21, R21, UR11 ;  /* 0x0000000b15157c20 */ /* 0x000fe20008410000 */
[----:B------:R-:W-:Y:S01]  /*4a50*/  FMUL.FTZ R20, R20, UR11 ;  /* 0x0000000b14147c20 */ /* 0x000fe20008410000 */
[----:B------:R-:W-:Y:S01]  /*4a60*/  FMUL.FTZ R16, R170, R16 ;  /* 0x00000010aa107220 */ /* 0x000fe20000410000 */
[----:B------:R-:W-:Y:S01]  /*4a70*/  FMUL.FTZ R5, R180, R5 ;  /* 0x00000005b4057220 */ /* 0x000fe20000410000 */
[----:B------:R-:W-:Y:S01]  /*4a80*/  FMUL.FTZ R4, R175, R4 ;  /* 0x00000004af047220 */ /* 0x000fe20000410000 */
[C---:B---3--:R-:W-:Y:S01]  /*4a90*/  FADD.FTZ R6, -R145.reuse, R6 ;  /* 0x0000000691067221 */ /* 0x048fe20000010100 */
[----:B------:R-:W-:Y:S01]  /*4aa0*/  FADD.FTZ R7, -R145, R7 ;  /* 0x0000000791077221 */ /* 0x000fe20000010100 */
[----:B------:R-:W-:Y:S01]  /*4ab0*/  FMUL.FTZ R132, R132, R5 ;  /* 0x0000000584847220 */ /* 0x000fe20000410000 */
[----:B------:R-:W-:Y:S01]  /*4ac0*/  FMUL.FTZ R5, R17, R4 ;  /* 0x0000000411057220 */ /* 0x000fe20000410000 */
[----:B------:R-:W-:Y:S01]  /*4ad0*/  FADD.FTZ R17, -R146, R32 ;  /* 0x0000002092117221 */ /* 0x000fe20000010100 */
[----:B------:R-:W-:Y:S01]  /*4ae0*/  FFMA.FTZ R32, -R72, R72, 1 ;  /* 0x3f80000048207423 */ /* 0x000fe20000010148 */
[----:B------:R-:W-:Y:S01]  /*4af0*/  FMUL.FTZ R4, R20, R0 ;  /* 0x0000000014047220 */ /* 0x000fe20000410000 */
[----:B------:R-:W-:Y:S01]  /*4b00*/  FMUL.FTZ R0, R21, R16 ;  /* 0x0000001015007220 */ /* 0x000fe20000410000 */
[----:B------:R-:W-:Y:S01]  /*4b10*/  F2FP.BF16.F32.PACK_AB R16, R133, R134 ;  /* 0x000000868510723e */ /* 0x000fe200000010ff */
[----:B------:R-:W-:Y:S01]  /*4b20*/  FFMA.FTZ R133, -R76, R76, 1 ;  /* 0x3f8000004c857423 */ /* 0x000fe2000001014c */
[----:B------:R-:W-:Y:S01]  /*4b30*/  F2FP.BF16.F32.PACK_AB R132, R5, R132 ;  /* 0x000000840584723e */ /* 0x000fe200000010ff */
[----:B------:R1:W5:Y:S01]  /*4b40*/  LDL.LU R76, [R1+0x114] ;  /* 0x00011400014c7983 */ /* 0x0003620000300800 */
[----:B------:R-:W-:Y:S01]  /*4b50*/  F2FP.BF16.F32.PACK_AB R134, R0, R4 ;  /* 0x000000040086723e */ /* 0x000fe200000010ff */
[----:B------:R-:W-:Y:S01]  /*4b60*/  FFMA.FTZ R21, -R71, R71, 1 ;  /* 0x3f80000047157423 */ /* 0x000fe20000010147 */
[C---:B------:R-:W-:Y:S01]  /*4b70*/  FADD.FTZ R0, -R146.reuse, R37 ;  /* 0x0000002592007221 */ /* 0x040fe20000010100 */
[----:B------:R-:W-:Y:S01]  /*4b80*/  FFMA.FTZ R37, -R75, R75, 1 ;  /* 0x3f8000004b257423 */ /* 0x000fe2000001014b */
[----:B------:R-:W-:Y:S01]  /*4b90*/  FADD.FTZ R4, -R146, R36 ;  /* 0x0000002492047221 */ /* 0x000fe20000010100 */
[----:B------:R1:W5:Y:S01]  /*4ba0*/  LDL.LU R75, [R1+0x110] ;  /* 0x00011000014b7983 */ /* 0x0003620000300800 */
[----:B------:R-:W-:Y:S01]  /*4bb0*/  FFMA.FTZ R36, -R74, R74, 1 ;  /* 0x3f8000004a247423 */ /* 0x000fe2000001014a */
[----:B------:R-:W-:Y:S01]  /*4bc0*/  FMUL.FTZ R5, R161, R33 ;  /* 0x00000021a1057220 */ /* 0x000fe20000410000 */
[----:B------:R-:W-:Y:S01]  /*4bd0*/  FFMA.FTZ R33, -R73, R73, 1 ;  /* 0x3f80000049217423 */ /* 0x000fe20000010149 */
[----:B------:R1:W5:Y:S01]  /*4be0*/  LDL.LU R74, [R1+0x10c] ;  /* 0x00010c00014a7983 */ /* 0x0003620000300800 */
[----:B------:R-:W-:Y:S01]  /*4bf0*/  FADD.FTZ R20, -R146, R52 ;  /* 0x0000003492147221 */ /* 0x000fe20000010100 */
[----:B------:R-:W-:Y:S01]  /*4c00*/  FFMA.FTZ R52, -R3, R3, 1 ;  /* 0x3f80000003347423 */ /* 0x000fe20000010103 */
[----:B------:R-:W-:Y:S01]  /*4c10*/  FMUL.FTZ R4, R160, R4 ;  /* 0x00000004a0047220 */ /* 0x000fe20000410000 */
[----:B------:R1:W5:Y:S01]  /*4c20*/  LDL.LU R73, [R1+0x108] ;  /* 0x0001080001497983 */ /* 0x0003620000300800 */
[----:B------:R-:W-:Y:S01]  /*4c30*/  FMUL.FTZ R32, R32, UR11 ;  /* 0x0000000b20207c20 */ /* 0x000fe20008410000 */
        /* <DEDUP_REMOVED lines=20> */
[----:B------:R-:W-:Y:S01]  /*4d80*/  FADD.FTZ R17, -R146, R53 ;  /* 0x0000003592117221 */ /* 0x000fe20000010100 */
[----:B------:R-:W-:Y:S01]  /*4d90*/  FMUL.FTZ R37, R37, R5 ;  /* 0x0000000525257220 */ /* 0x000fe20000410000 */
[----:B------:R-:W-:Y:S01]  /*4da0*/  FMUL.FTZ R20, R156, R20 ;  /* 0x000000149c147220 */ /* 0x000fe20000410000 */
[----:B------:R1:W5:Y:S01]  /*4db0*/  LDL.LU R68, [R1+0xf4] ;  /* 0x0000f40001447983 */ /* 0x0003620000300800 */
[----:B------:R-:W-:Y:S01]  /*4dc0*/  FMUL.FTZ R17, R155, R17 ;  /* 0x000000119b117220 */ /* 0x000fe20000410000 */
[----:B------:R-:W-:Y:S01]  /*4dd0*/  FMUL.FTZ R4, R4, UR11 ;  /* 0x0000000b04047c20 */ /* 0x000fe20008410000 */
[----:B------:R-:W-:Y:S01]  /*4de0*/  FMUL.FTZ R48, R48, UR11 ;  /* 0x0000000b30307c20 */ /* 0x000fe20008410000 */
[----:B------:R1:W5:Y:S01]  /*4df0*/  LDL.LU R3, [R1+0xf0] ;  /* 0x0000f00001037983 */ /* 0x0003620000300800 */
[----:B------:R-:W-:Y:S01]  /*4e00*/  FADD.FTZ R5, -R146, R65 ;  /* 0x0000004192057221 */ /* 0x000fe20000010100 */
[----:B------:R-:W-:Y:S01]  /*4e10*/  FMUL.FTZ R21, R21, R0 ;  /* 0x0000000015157220 */ /* 0x000fe20000410000 */
[----:B------:R-:W-:Y:S01]  /*4e20*/  FMUL.FTZ R0, R154, R64 ;  /* 0x000000409a007220 */ /* 0x000fe20000410000 */
[----:B------:R-:W-:Y:S01]  /*4e30*/  F2FP.BF16.F32.PACK_AB R133, R37, R133 ;  /* 0x000000852585723e */ /* 0x000fe200000010ff */
[----:B------:R-:W-:Y:S01]  /*4e40*/  FMUL.FTZ R49, R49, UR11 ;  /* 0x0000000b31317c20 */ /* 0x000fe20008410000 */
[----:B------:R-:W-:Y:S01]  /*4e50*/  FMUL.FTZ R20, R4, R20 ;  /* 0x0000001404147220 */ /* 0x000fe20000410000 */
[----:B------:R-:W-:Y:S01]  /*4e60*/  FMUL.FTZ R17, R48, R17 ;  /* 0x0000001130117220 */ /* 0x000fe20000410000 */
[----:B------:R-:W-:Y:S01]  /*4e70*/  F2FP.BF16.F32.PACK_AB R48, R21, R32 ;  /* 0x000000201530723e */ /* 0x000fe200000010ff */
[----:B------:R-:W-:Y:S01]  /*4e80*/  FMUL.FTZ R5, R151, R5 ;  /* 0x0000000597057220 */ /* 0x000fe20000410000 */
[----:B------:R-:W-:Y:S01]  /*4e90*/  FMUL.FTZ R52, R52, UR11 ;  /* 0x0000000b34347c20 */ /* 0x000fe20008410000 */
[----:B------:R-:W-:Y:S01]  /*4ea0*/  FMUL.FTZ R4, R49, R0 ;  /* 0x0000000031047220 */ /* 0x000fe20000410000 */
[----:B------:R-:W-:Y:S01]  /*4eb0*/  F2FP.BF16.F32.PACK_AB R49, R33, R36 ;  /* 0x000000242131723e */ /* 0x000fe200000010ff */
[----:B------:R-:W-:Y:S01]  /*4ec0*/  FFMA.FTZ R33, -R193, R193, 1 ;  /* 0x3f800000c1217423 */ /* 0x000fe200000101c1 */
[----:B------:R-:W-:Y:S01]  /*4ed0*/  F2FP.BF16.F32.PACK_AB R37, R17, R20 ;  /* 0x000000141125723e */ /* 0x000fe200000010ff */
[----:B------:R-:W-:Y:S01]  /*4ee0*/  FMUL.FTZ R0, R52, R5 ;  /* 0x0000000534007220 */ /* 0x000fe20000410000 */
[----:B------:R-:W-:Y:S01]  /*4ef0*/  MOV R193, 0x20 ;  /* 0x0000002000c17802 */ /* 0x000fe20000000f00 */
[----:B------:R-:W-:Y:S01]  /*4f00*/  FFMA.FTZ R20, -R194, R194, 1 ;  /* 0x3f800000c2147423 */ /* 0x000fe200000101c2 */
[----:B------:R-:W-:Y:S01]  /*4f10*/  MOV R194, 0x40 ;  /* 0x0000004000c27802 */ /* 0x000fe20000000f00 */
[----:B------:R-:W-:Y:S01]  /*4f20*/  FMUL.FTZ R32, R224, R6 ;  /* 0x00000006e0207220 */ /* 0x000fe20000410000 */
[----:B------:R-:W-:Y:S01]  /*4f30*/  F2FP.BF16.F32.PACK_AB R36, R0, R4 ;  /* 0x000000040024723e */ /* 0x000fe200000010ff */
[----:B------:R-:W-:Y:S01]  /*4f40*/  FMUL.FTZ R21, R223, R7 ;  /* 0x00000007df157220 */ /* 0x000fe20000410000 */
[----:B------:R-:W-:Y:S01]  /*4f50*/  FMUL.FTZ R20, R20, UR11 ;  /* 0x0000000b14147c20 */ /* 0x000fe20008410000 */
[----:B------:R-:W-:Y:S01]  /*4f60*/  FMUL.FTZ R33, R33, UR11 ;  /* 0x0000000b21217c20 */ /* 0x000fe20008410000 */
[----:B-1----:R-:W-:Y:S06]  /*4f70*/  @!P0 BRA `(.L_x_2030) ;  /* 0x00000000007c8947 */ /* 0x002fec0003800000 */
[----:B------:R-:W2:Y:S01]  /*4f80*/  LDL.LU.64 R64, [R1+0x80] ;  /* 0x0000800001407983 */ /* 0x000ea20000300a00 */
[----:B------:R-:W1:Y:S01]  /*4f90*/  LDC.64 R4, c[0x0][0x240] ;  /* 0x00009000ff047b82 */ /* 0x000e620000000a00 */
[----:B------:R-:W-:Y:S02]  /*4fa0*/  ULOP3.LUT UR8, UR47, 0x1, URZ, 0xc0, !UPT ;  /* 0x000000012f087892 */ /* 0x000fe4000f8ec03f */
[----:B------:R-:W3:Y:S02]  /*4fb0*/  LDL.LU R53, [R1+0x7c] ;  /* 0x00007c0001357983 */ /* 0x000ee40000300800 */
[----:B------:R-:W-:Y:S04]  /*4fc0*/  UISETP.NE.U32.AND UP0, UPT, UR8, 0x1, UPT ;  /* 0x000000010800788c */ /* 0x000fe8000bf05070 */
[----:B------:R-:W-:Y:S06]  /*4fd0*/  USEL UR8, UR29, 0x4000, !UP0 ;  /* 0x000040001d087887 */ /* 0x000fec000c000000 */
[----:B------:R-:W-:Y:S01]  /*4fe0*/  IADD3 R190, R190, UR8, RZ ;  /* 0x00000008bebe7c10 */ /* 0x000fe2000fffe0ff */
[----:B---3--:R-:W-:Y:S01]  /*4ff0*/  VIADD R53, R53, UR8 ;  /* 0x0000000835357c36 */ /* 0x008fe20008000000 */
[C---:B-1----:R-:W-:Y:S01]  /*5000*/  SHF.L.U64.HI R6, R4.reuse, 0x6, R5 ;  /* 0x0000000604067819 */ /* 0x042fe20000010205 */
[C---:B------:R-:W-:Y:S02]  /*5010*/  IMAD.U32 R7, R4.reuse, -0x80, RZ ;  /* 0xffffff8004077824 */ /* 0x040fe400078e00ff */
[----:B------:R-:W-:Y:S03]  /*5020*/  IMAD.SHL.U32 R0, R4, 0x40, RZ ;  /* 0x0000004004007824 */ /* 0x000fe600078e00ff */
[C---:B--2---:R-:W-:Y:S04]  /*5030*/  LEA R17, P1, R7.reuse, R64, 0x1 ;  /* 0x0000004007117211 */ /* 0x044fe800078208ff */
[----:B------:R-:W-:Y:S01]  /*5040*/  LEA.HI.X.SX32 R7, R7, R65, 0x1, P1 ;  /* 0x0000004107077211 */ /* 0x000fe200008f0eff */
[----:B------:R-:W-:Y:S03]  /*5050*/  IMAD.MOV.U32 R64, RZ, RZ, R17 ;  /* 0x000000ffff407224 */ /* 0x000fe600078e0011 */
[----:B------:R-:W-:Y:S02]  /*5060*/  MOV R65, R7 ;  /* 0x0000000700417202 */ /* 0x000fe40000000f00 */
[-C--:B------:R-:W-:Y:S03]  /*5070*/  IADD3 R4, P1, R64, R0.reuse, RZ ;  /* 0x0000000040047210 */ /* 0x080fe60007f3e0ff */
[----:B------:R-:W-:Y:S01]  /*5080*/  @!PT LDS RZ, [RZ] ;  /* 0x00000000fffff984 */ /* 0x000fe20000000800 */
[----:B------:R-:W-:Y:S01]  /*5090*/  @!PT LDS RZ, [RZ] ;  /* 0x00000000fffff984 */ /* 0x000fe20000000800 */
[----:B------:R-:W-:Y:S01]  /*50a0*/  @!PT LDS RZ, [RZ] ;  /* 0x00000000fffff984 */ /* 0x000fe20000000800 */
[----:B------:R-:W-:Y:S02]  /*50b0*/  LDGSTS.E.BYPASS.LTC128B.128 [R53], desc[UR34][R64.64] ;  /* 0x0000000040357fae */ /* 0x000fe4000b901d62 */
[--C-:B------:R-:W-:Y:S02]  /*50c0*/  IMAD.X R5, R65, 0x1, R6.reuse, P1 ;  /* 0x0000000141057824 */ /* 0x100fe400008e0606 */
[----:B------:R1:W-:Y:S04]  /*50d0*/  STL.64 [R1+0x80], R64 ;  /* 0x0000804001007387 */ /* 0x0003e80000100a00 */
[----:B------:R2:W-:Y:S04]  /*50e0*/  LDGSTS.E.BYPASS.LTC128B.128 [R53+0x1000], desc[UR34][R4.64] ;  /* 0x0100000004357fae */ /* 0x0005e8000b901d62 */
[----:B------:R1:W-:Y:S01]  /*50f0*/  STL [R1+0x7c], R53 ;  /* 0x00007c3501007387 */ /* 0x0003e20000100800 */
[----:B--2---:R-:W-:Y:S04]  /*5100*/  IADD3 R4, P1, R4, R0, RZ ;  /* 0x0000000004047210 */ /* 0x004fe80007f3e0ff */
[----:B------:R-:W-:Y:S05]  /*5110*/  IADD3.X R5, R5, R6, RZ, P1, !PT ;  /* 0x0000000605057210 */ /* 0x000fea0000ffe4ff */
[----:B------:R2:W-:Y:S02]  /*5120*/  LDGSTS.E.BYPASS.LTC128B.128 [R53+0x2000], desc[UR34][R4.64] ;  /* 0x0200000004357fae */ /* 0x0005e4000b901d62 */
[----:B--2---:R-:W-:Y:S05]  /*5130*/  IADD3 R4, P1, R4, R0, RZ ;  /* 0x0000000004047210 */ /* 0x004fea0007f3e0ff */
[----:B------:R-:W-:Y:S05]  /*5140*/  IMAD.X R5, R5, 0x1, R6, P1 ;  /* 0x0000000105057824 */ /* 0x000fea00008e0606 */
[----:B------:R1:W-:Y:S04]  /*5150*/  LDGSTS.E.BYPASS.LTC128B.128 [R53+0x3000], desc[UR34][R4.64] ;  /* 0x0300000004357fae */ /* 0x0003e8000b901d62 */
[----:B------:R-:W0:Y:S02]  /*5160*/  LDGDEPBAR ;  /* 0x00000000000079af */ /* 0x000e240000000000 */
.L_x_2030:
[----:B-1----:R-:W2:Y:S01]  /*5170*/  LDL.LU R65, [R1+0x18] ;  /* 0x0000180001417983 */ /* 0x002ea20000300800 */
[C---:B------:R-:W-:Y:S01]  /*5180*/  FADD.FTZ R0, -R145.reuse, R23 ;  /* 0x0000001791007221 */ /* 0x040fe20000010100 */
[----:B------:R-:W-:Y:S01]  /*5190*/  FMUL.FTZ R17, R20, R32 ;  /* 0x0000002014117220 */ /* 0x000fe20000410000 */
[----:B-----5:R-:W-:Y:S01]  /*51a0*/  FADD.FTZ R8, -R144, R8 ;  /* 0x0000000890087221 */ /* 0x020fe20000010100 */
[----:B------:R-:W3:Y:S01]  /*51b0*/  LDL.LU R64, [R1+0x14] ;  /* 0x0000140001407983 */ /* 0x000ee20000300800 */
[----:B------:R-:W-:Y:S01]  /*51c0*/  FMUL.FTZ R0, R206, R0 ;  /* 0x00000000ce007220 */ /* 0x000fe20000410000 */
[C---:B------:R-:W-:Y:S01]  /*51d0*/  FADD.FTZ R35, -R145.reuse, R35 ;  /* 0x0000002391237221 */ /* 0x040fe20000010100 */
[----:B------:R-:W-:Y:S01]  /*51e0*/  FADD.FTZ R28, -R144, R28 ;  /* 0x0000001c901c7221 */ /* 0x000fe20000010100 */
[----:B------:R-:W4:Y:S01]  /*51f0*/  LDL.LU R53, [R1+0xc] ;  /* 0x00000c0001357983 */ /* 0x000f220000300800 */
[----:B------:R-:W-:Y:S01]  /*5200*/  FADD.FTZ R22, -R145, R22 ;  /* 0x0000001691167221 */ /* 0x000fe20000010100 */
[----:B------:R-:W-:Y:S01]  /*5210*/  FFMA.FTZ R5, -R217, R217, 1 ;  /* 0x3f800000d9057423 */ /* 0x000fe200000101d9 */
[----:B------:R-:W-:Y:S01]  /*5220*/  FFMA.FTZ R4, -R216, R216, 1 ;  /* 0x3f800000d8047423 */ /* 0x000fe200000101d8 */
[----:B------:R-:W4:Y:S01]  /*5230*/  LDL.LU R52, [R1+0x8] ;  /* 0x0000080001347983 */ /* 0x000f220000300800 */
[----:B------:R-:W-:Y:S01]  /*5240*/  FMUL.FTZ R22, R207, R22 ;  /* 0x00000016cf167220 */ /* 0x000fe20000410000 */
[----:B------:R-:W-:Y:S01]  /*5250*/  FMUL.FTZ R5, R5, UR11 ;  /* 0x0000000b05057c20 */ /* 0x000fe20008410000 */
[----:B------:R-:W-:Y:S01]  /*5260*/  FMUL.FTZ R4, R4, UR11 ;  /* 0x0000000b04047c20 */ /* 0x000fe20008410000 */
[----:B------:R-:W2:Y:S01]  /*5270*/  LDL R138, [R1+0x4c] ;  /* 0x00004c00018a7983 */ /* 0x000ea20000100800 */
[----:B------:R-:W-:Y:S01]  /*5280*/  FADD.FTZ R18, -R145, R18 ;  /* 0x0000001291127221 */ /* 0x000fe20000010100 */
[----:B------:R-:W-:Y:S01]  /*5290*/  FMUL.FTZ R22, R5, R22 ;  /* 0x0000001605167220 */ /* 0x000fe20000410000 */
[----:B------:R-:W-:Y:S01]  /*52a0*/  FMUL.FTZ R5, R4, R0 ;  /* 0x0000000004057220 */ /* 0x000fe20000410000 */
[----:B------:R-:W3:Y:S01]  /*52b0*/  LDL R137, [R1+0x58] ;  /* 0x0000580001897983 */ /* 0x000ee20000100800 */
[----:B------:R-:W-:Y:S01]  /*52c0*/  FFMA.FTZ R7, -R225, R225, 1 ;  /* 0x3f800000e1077423 */ /* 0x000fe200000101e1 */
[----:B------:R-:W-:Y:S01]  /*52d0*/  FMUL.FTZ R18, R210, R18 ;  /* 0x00000012d2127220 */ /* 0x000fe20000410000 */
[----:B------:R-:W-:Y:S01]  /*52e0*/  FADD.FTZ R19, -R145, R19 ;  /* 0x0000001391137221 */ /* 0x000fe20000010100 */
[----:B------:R-:W4:Y:S01]  /*52f0*/  LDL.LU R135, [R1+0x48] ;  /* 0x0000480001877983 */ /* 0x000f220000300800 */
[----:B------:R-:W-:Y:S01]  /*5300*/  FMUL.FTZ R7, R7, UR11 ;  /* 0x0000000b07077c20 */ /* 0x000fe20008410000 */
        /* <DEDUP_REMOVED lines=13> */
[----:B------:R-:W-:Y:S01]  /*53e0*/  FADD.FTZ R50, -R145, R50 ;  /* 0x0000003291327221 */ /* 0x000fe20000010100 */
[----:B------:R-:W-:Y:S01]  /*53f0*/  FADD.FTZ R12, -R144, R12 ;  /* 0x0000000c900c7221 */ /* 0x000fe20000010100 */
[----:B------:R-:W-:Y:S01]  /*5400*/  F2FP.BF16.F32.PACK_AB R0, R19, R18 ;  /* 0x000000121300723e */ /* 0x000fe200000010ff */
        /* <DEDUP_REMOVED lines=29> */
[C---:B------:R-:W-:Y:S01]  /*55e0*/  FADD.FTZ R24, -R144.reuse, R24 ;  /* 0x0000001890187221 */ /* 0x040fe20000010100 */
[----:B------:R-:W-:Y:S01]  /*55f0*/  FADD.FTZ R40, -R144, R40 ;  /* 0x0000002890287221 */ /* 0x000fe20000010100 */
[C---:B------:R-:W-:Y:S01]  /*5600*/  FADD.FTZ R15, -R2.reuse, R15 ;  /* 0x0000000f020f7221 */ /* 0x040fe20000010100 */
[C---:B------:R-:W-:Y:S01]  /*5610*/  FADD.FTZ R30, -R2.reuse, R30 ;  /* 0x0000001e021e7221 */ /* 0x040fe20000010100 */
[----:B------:R-:W-:Y:S01]  /*5620*/  FMUL.FTZ R24, R235, R24 ;  /* 0x00000018eb187220 */ /* 0x000fe20000410000 */
[----:B------:R-:W-:Y:S01]  /*5630*/  FMUL.FTZ R40, R219, R40 ;  /* 0x00000028db287220 */ /* 0x000fe20000410000 */
[C---:B------:R-:W-:Y:S01]  /*5640*/  FADD.FTZ R27, -R2.reuse, R27 ;  /* 0x0000001b021b7221 */ /* 0x040fe20000010100 */
[C---:B------:R-:W-:Y:S01]  /*5650*/  FADD.FTZ R42, -R2.reuse, R42 ;  /* 0x0000002a022a7221 */ /* 0x040fe20000010100 */
        /* <DEDUP_REMOVED lines=9> */
[----:B------:R-:W-:Y:S02]  /*56f0*/  FADD.FTZ R59, -R2, R59 ;  /* 0x0000003b023b7221 */ /* 0x000fe40000010100 */
[----:B------:R-:W-:Y:S01]  /*5700*/  FMUL.FTZ R46, R243, R46 ;  /* 0x0000002ef32e7220 */ /* 0x000fe20000410000 */
[----:B------:R-:W-:Y:S01]  /*5710*/  FMUL.FTZ R58, R233, R58 ;  /* 0x0000003ae93a7220 */ /* 0x000fe20000410000 */
[----:B------:R-:W-:Y:S01]  /*5720*/  FMUL.FTZ R59, R232, R59 ;  /* 0x0000003be83b7220 */ /* 0x000fe20000410000 */
[----:B--2---:R1:W-:Y:S02]  /*5730*/  STS [R138+0x14000], R16 ;  /* 0x014000108a007388 */ /* 0x0043e40000000800 */
[----:B-1----:R-:W-:Y:S01]  /*5740*/  FMUL.FTZ R16, R33, R21 ;  /* 0x0000001521107220 */ /* 0x002fe20000410000 */
[----:B------:R-:W-:Y:S01]  /*5750*/  F2FP.BF16.F32.PACK_AB R33, R5, R22 ;  /* 0x000000160521723e */ /* 0x000fe200000010ff */
[----:B------:R-:W-:Y:S03]  /*5760*/  FFMA.FTZ R5, -R204, R204, 1 ;  /* 0x3f800000cc057423 */ /* 0x000fe600000101cc */
[----:B------:R-:W-:Y:S01]  /*5770*/  F2FP.BF16.F32.PACK_AB R4, R16, R17 ;  /* 0x000000111004723e */ /* 0x000fe200000010ff */
[----:B------:R-:W-:Y:S01]  /*5780*/  FMUL.FTZ R7, R5, UR11 ;  /* 0x0000000b05077c20 */ /* 0x000fe20008410000 */
[----:B------:R-:W-:Y:S01]  /*5790*/  FMUL.FTZ R16, R6, UR11 ;  /* 0x0000000b06107c20 */ /* 0x000fe20008410000 */
[----:B------:R-:W-:Y:S01]  /*57a0*/  FFMA.FTZ R6, -R203, R203, 1 ;  /* 0x3f800000cb067423 */ /* 0x000fe200000101cb */
[----:B------:R-:W-:Y:S01]  /*57b0*/  FFMA.FTZ R5, -R202, R202, 1 ;  /* 0x3f800000ca057423 */ /* 0x000fe200000101ca */
[----:B------:R1:W-:Y:S01]  /*57c0*/  STS [R138+0x14400], R4 ;  /* 0x014400048a007388 */ /* 0x0003e20000000800 */
[----:B------:R-:W-:Y:S01]  /*57d0*/  FMUL.FTZ R23, R7, R35 ;  /* 0x0000002307177220 */ /* 0x000fe20000410000 */
[----:B------:R-:W-:Y:S01]  /*57e0*/  FFMA.FTZ R7, -R167, R167, 1 ;  /* 0x3f800000a7077423 */ /* 0x000fe200000101a7 */
[----:B------:R-:W-:Y:S01]  /*57f0*/  FMUL.FTZ R6, R6, UR11 ;  /* 0x0000000b06067c20 */ /* 0x000fe20008410000 */
[----:B------:R-:W-:Y:S01]  /*5800*/  FMUL.FTZ R5, R5, UR11 ;  /* 0x0000000b05057c20 */ /* 0x000fe20008410000 */
[----:B---3--:R-:W-:Y:S01]  /*5810*/  STS [R137+0x14000], R132 ;  /* 0x0140008489007388 */ /* 0x008fe20000000800 */
[----:B------:R-:W-:Y:S01]  /*5820*/  FMUL.FTZ R7, R7, UR11 ;  /* 0x0000000b07077c20 */ /* 0x000fe20008410000 */
[----:B------:R-:W-:Y:S01]  /*5830*/  FMUL.FTZ R38, R6, R38 ;  /* 0x0000002606267220 */ /* 0x000fe20000410000 */
[----:B------:R-:W-:Y:S01]  /*5840*/  FFMA.FTZ R6, -R195, R195, 1 ;  /* 0x3f800000c3067423 */ /* 0x000fe200000101c3 */
[----:B------:R-:W-:Y:S01]  /*5850*/  FMUL.FTZ R22, R5, R39 ;  /* 0x0000002705167220 */ /* 0x000fe20000410000 */
[----:B------:R-:W-:Y:S01]  /*5860*/  FMUL.FTZ R32, R7, R66 ;  /* 0x0000004207207220 */ /* 0x000fe20000410000 */
[----:B------:R-:W-:Y:S01]  /*5870*/  FFMA.FTZ R7, -R64, R64, 1 ;  /* 0x3f80000040077423 */ /* 0x000fe20000010140 */
[----:B------:R-:W-:Y:S01]  /*5880*/  FMUL.FTZ R6, R6, UR11 ;  /* 0x0000000b06067c20 */ /* 0x000fe20008410000 */
[----:B------:R-:W-:Y:S01]  /*5890*/  FFMA.FTZ R5, -R182, R182, 1 ;  /* 0x3f800000b6057423 */ /* 0x000fe200000101b6 */
[----:B------:R-:W-:Y:S01]  /*58a0*/  FFMA.FTZ R17, -R183, R183, 1 ;  /* 0x3f800000b7117423 */ /* 0x000fe200000101b7 */
[----:B------:R2:W-:Y:S01]  /*58b0*/  STS [R137+0x14400], R0 ;  /* 0x0144000089007388 */ /* 0x0005e20000000800 */
[----:B------:R-:W-:Y:S01]  /*58c0*/  FMUL.FTZ R50, R6, R50 ;  /* 0x0000003206327220 */ /* 0x000fe20000410000 */
[----:B------:R-:W-:Y:S01]  /*58d0*/  FMUL.FTZ R21, R5, UR11 ;  /* 0x0000000b05157c20 */ /* 0x000fe20008410000 */
[----:B------:R-:W-:Y:S01]  /*58e0*/  FFMA.FTZ R6, -R172, R172, 1 ;  /* 0x3f800000ac067423 */ /* 0x000fe200000101ac */
[----:B------:R-:W-:Y:S01]  /*58f0*/  FADD.FTZ R5, -R145, R67 ;  /* 0x0000004391057221 */ /* 0x000fe20000010100 */
[----:B------:R-:W-:Y:S01]  /*5900*/  FMUL.FTZ R17, R17, UR11 ;  /* 0x0000000b11117c20 */ /* 0x000fe20008410000 */
[----:B------:R-:W-:Y:S01]  /*5910*/  FMUL.FTZ R7, R7, UR11 ;  /* 0x0000000b07077c20 */ /* 0x000fe20008410000 */
[----:B------:R-:W-:Y:S01]  /*5920*/  FMUL.FTZ R6, R6, UR11 ;  /* 0x0000000b06067c20 */ /* 0x000fe20008410000 */
[----:B------:R-:W-:Y:S01]  /*5930*/  FMUL.FTZ R5, R163, R5 ;  /* 0x00000005a3057220 */ /* 0x000fe20000410000 */
[----:B------:R-:W-:Y:S01]  /*5940*/  FMUL.FTZ R54, R17, R54 ;  /* 0x0000003611367220 */ /* 0x000fe20000410000 */
[----:B-1----:R-:W-:Y:S01]  /*5950*/  FADD.FTZ R4, -R144, R13 ;  /* 0x0000000d90047221 */ /* 0x002fe20000010100 */
[----:B------:R-:W-:Y:S01]  /*5960*/  FMUL.FTZ R13, R252, R8 ;  /* 0x00000008fc0d7220 */ /* 0x000fe20000410000 */
[----:B------:R-:W-:Y:S01]  /*5970*/  FFMA.FTZ R8, -R65, R65, 1 ;  /* 0x3f80000041087423 */ /* 0x000fe20000010141 */
[----:B------:R-:W-:Y:S01]  /*5980*/  FMUL.FTZ R5, R6, R5 ;  /* 0x0000000506057220 */ /* 0x000fe20000410000 */
[----:B------:R-:W3:Y:S01]  /*5990*/  LDL.LU R65, [R1+0x44] ;  /* 0x0000440001417983 */ /* 0x000ee20000300800 */
[----:B----4-:R-:W-:Y:S01]  /*59a0*/  FFMA.FTZ R6, -R53, R53, 1 ;  /* 0x3f80000035067423 */ /* 0x010fe20000010135 */
[----:B------:R-:W-:Y:S01]  /*59b0*/  FMUL.FTZ R4, R246, R4 ;  /* 0x00000004f6047220 */ /* 0x000fe20000410000 */
[----:B------:R-:W-:Y:S01]  /*59c0*/  FMUL.FTZ R9, R7, R9 ;  /* 0x0000000907097220 */ /* 0x000fe20000410000 */
[----:B------:R-:W4:Y:S01]  /*59d0*/  LDL.LU R151, [R1+0x78] ;  /* 0x0000780001977983 */ /* 0x000f220000300800 */
[----:B------:R-:W-:Y:S01]  /*59e0*/  F2FP.BF16.F32.PACK_AB R32, R5, R32 ;  /* 0x000000200520723e */ /* 0x000fe200000010ff */
[----:B------:R-:W-:Y:S01]  /*59f0*/  FFMA.FTZ R5, -R52, R52, 1 ;  /* 0x3f80000034057423 */ /* 0x000fe20000010134 */
[----:B------:R-:W-:Y:S01]  /*5a00*/  FMUL.FTZ R6, R6, UR11 ;  /* 0x0000000b06067c20 */ /* 0x000fe20008410000 */
[----:B------:R-:W4:Y:S01]  /*5a10*/  LDL.LU R147, [R1+0x74] ;  /* 0x0000740001937983 */ /* 0x000f220000300800 */
[----:B------:R-:W-:Y:S01]  /*5a20*/  FFMA.FTZ R7, -R244, R244, 1 ;  /* 0x3f800000f4077423 */ /* 0x000fe200000101f4 */
[----:B------:R-:W-:Y:S01]  /*5a30*/  FMUL.FTZ R5, R5, UR11 ;  /* 0x0000000b05057c20 */ /* 0x000fe20008410000 */
[----:B------:R-:W-:Y:S01]  /*5a40*/  FMUL.FTZ R12, R6, R12 ;  /* 0x0000000c060c7220 */ /* 0x000fe20000410000 */
[----:B------:R-:W4:Y:S01]  /*5a50*/  LDL.LU R146, [R1+0x40] ;  /* 0x0000400001927983 */ /* 0x000f220000300800 */
[----:B------:R-:W-:Y:S01]  /*5a60*/  FFMA.FTZ R6, -R240, R240, 1 ;  /* 0x3f800000f0067423 */ /* 0x000fe200000101f0 */
[----:B------:R-:W-:Y:S01]  /*5a70*/  FMUL.FTZ R19, R5, R4 ;  /* 0x0000000405137220 */ /* 0x000fe20000410000 */
[----:B------:R-:W-:Y:S01]  /*5a80*/  FADD.FTZ R4, -R144, R29 ;  /* 0x0000001d90047221 */ /* 0x000fe20000010100 */
[----:B------:R-:W4:Y:S01]  /*5a90*/  LDL.LU R143, [R1+0x3c] ;  /* 0x00003c00018f7983 */ /* 0x000f220000300800 */
[----:B------:R-:W-:Y:S01]  /*5aa0*/  FFMA.FTZ R5, -R239, R239, 1 ;  /* 0x3f800000ef057423 */ /* 0x000fe200000101ef */
[----:B------:R-:W-:Y:S01]  /*5ab0*/  FMUL.FTZ R6, R6, UR11 ;  /* 0x0000000b06067c20 */ /* 0x000fe20008410000 */
[----:B------:R-:W-:Y:S01]  /*5ac0*/  FMUL.FTZ R4, R228, R4 ;  /* 0x00000004e4047220 */ /* 0x000fe20000410000 */
[----:B------:R-:W4:Y:S01]  /*5ad0*/  LDL.LU R64, [R1+0x70] ;  /* 0x0000700001407983 */ /* 0x000f220000300800 */
[----:B------:R-:W-:Y:S01]  /*5ae0*/  FMUL.FTZ R5, R5, UR11 ;  /* 0x0000000b05057c20 */ /* 0x000fe20008410000 */
[----:B------:R-:W-:Y:S01]  /*5af0*/  FMUL.FTZ R17, R6, R28 ;  /* 0x0000001c06117220 */ /* 0x000fe20000410000 */
[----:B------:R-:W-:Y:S01]  /*5b00*/  FMUL.FTZ R7, R7, UR11 ;  /* 0x0000000b07077c20 */ /* 0x000fe20008410000 */
[----:B------:R-:W4:Y:S01]  /*5b10*/  LDL.LU R53, [R1+0x6c] ;  /* 0x00006c0001357983 */ /* 0x000f220000300800 */
[----:B------:R-:W-:Y:S01]  /*5b20*/  FMUL.FTZ R4, R5, R4 ;  /* 0x0000000405047220 */ /* 0x000fe20000410000 */
[----:B------:R-:W-:Y:S01]  /*5b30*/  FFMA.FTZ R5, -R226, R226, 1 ;  /* 0x3f800000e2057423 */ /* 0x000fe200000101e2 */
[----:B------:R-:W-:Y:S01]  /*5b40*/  FMUL.FTZ R8, R8, UR11 ;  /* 0x0000000b08087c20 */ /* 0x000fe20008410000 */
[----:B------:R-:W4:Y:S01]  /*5b50*/  LDL.LU R52, [R1+0x28] ;  /* 0x0000280001347983 */ /* 0x000f220000300800 */
[----:B------:R-:W-:Y:S01]  /*5b60*/  FMUL.FTZ R18, R7, R25 ;  /* 0x0000001907127220 */ /* 0x000fe20000410000 */
[----:B------:R-:W-:Y:S01]  /*5b70*/  F2FP.BF16.F32.PACK_AB R17, R4, R17 ;  /* 0x000000110411723e */ /* 0x000fe200000010ff */
[----:B------:R-:W-:Y:S01]  /*5b80*/  FADD.FTZ R4, -R144, R45 ;  /* 0x0000002d90047221 */ /* 0x000fe20000010100 */
[----:B------:R-:W-:Y:S01]  /*5b90*/  FMUL.FTZ R5, R5, UR11 ;  /* 0x0000000b05057c20 */ /* 0x000fe20008410000 */
[----:B------:R-:W-:Y:S01]  /*5ba0*/  FFMA.FTZ R7, -R230, R230, 1 ;  /* 0x3f800000e6077423 */ /* 0x000fe200000101e6 */
[----:B------:R-:W4:Y:S01]  /*5bb0*/  LDL.LU R142, [R1+0x24] ;  /* 0x00002400018e7983 */ /* 0x000f220000300800 */
[----:B------:R-:W-:Y:S01]  /*5bc0*/  FMUL.FTZ R4, R214, R4 ;  /* 0x00000004d6047220 */ /* 0x000fe20000410000 */
[----:B------:R-:W-:Y:S01]  /*5bd0*/  FMUL.FTZ R13, R8, R13 ;  /* 0x0000000d080d7220 */ /* 0x000fe20000410000 */
[----:B------:R-:W-:Y:S01]  /*5be0*/  F2FP.BF16.F32.PACK_AB R19, R19, R12 ;  /* 0x0000000c1313723e */ /* 0x000fe200000010ff */
[----:B------:R-:W-:Y:S01]  /*5bf0*/  FMUL.FTZ R7, R7, UR11 ;  /* 0x0000000b07077c20 */ /* 0x000fe20008410000 */
[----:B------:R-:W-:Y:S01]  /*5c00*/  FMUL.FTZ R12, R5, R4 ;  /* 0x00000004050c7220 */ /* 0x000fe20000410000 */
[----:B------:R-:W4:Y:S01]  /*5c10*/  LDL.LU R141, [R1+0x38] ;  /* 0x00003800018d7983 */ /* 0x000f220000300800 */
[----:B------:R-:W-:Y:S01]  /*5c20*/  FFMA.FTZ R4, -R211, R211, 1 ;  /* 0x3f800000d3047423 */ /* 0x000fe200000101d3 */
[----:B--2---:R-:W-:Y:S01]  /*5c30*/  F2FP.BF16.F32.PACK_AB R0, R9, R13 ;  /* 0x0000000d0900723e */ /* 0x004fe200000010ff */
[----:B------:R-:W-:Y:S01]  /*5c40*/  FMUL.FTZ R13, R7, R41 ;  /* 0x00000029070d7220 */ /* 0x000fe20000410000 */
[----:B------:R-:W2:Y:S01]  /*5c50*/  LDL.LU R140, [R1+0x34] ;  /* 0x00003400018c7983 */ /* 0x000ea20000300800 */
[----:B------:R-:W-:Y:S01]  /*5c60*/  FMUL.FTZ R7, R4, UR11 ;  /* 0x0000000b04077c20 */ /* 0x000fe20008410000 */
[----:B------:R-:W-:Y:S01]  /*5c70*/  FFMA.FTZ R4, -R213, R213, 1 ;  /* 0x3f800000d5047423 */ /* 0x000fe200000101d5 */
[----:B------:R-:W-:Y:S01]  /*5c80*/  FFMA.FTZ R5, -R208, R208, 1 ;  /* 0x3f800000d0057423 */ /* 0x000fe200000101d0 */
[----:B------:R-:W2:Y:S01]  /*5c90*/  LDL.LU R139, [R1+0x20] ;  /* 0x00002000018b7983 */ /* 0x000ea20000300800 */
[----:B------:R-:W-:Y:S01]  /*5ca0*/  FMUL.FTZ R56, R7, R56 ;  /* 0x0000003807387220 */ /* 0x000fe20000410000 */
[----:B------:R-:W-:Y:S01]  /*5cb0*/  FMUL.FTZ R4, R4, UR11 ;  /* 0x0000000b04047c20 */ /* 0x000fe20008410000 */
[----:B------:R-:W-:Y:S01]  /*5cc0*/  FMUL.FTZ R5, R5, UR11 ;  /* 0x0000000b05057c20 */ /* 0x000fe20008410000 */
[----:B------:R-:W2:Y:S01]  /*5cd0*/  LDL.LU R136, [R1+0x1c] ;  /* 0x00001c0001887983 */ /* 0x000ea20000300800 */
[----:B------:R-:W-:Y:S01]  /*5ce0*/  FFMA.FTZ R6, -R227, R227, 1 ;  /* 0x3f800000e3067423 */ /* 0x000fe200000101e3 */
[----:B------:R-:W-:Y:S01]  /*5cf0*/  FMUL.FTZ R61, R4, R61 ;  /* 0x0000003d043d7220 */ /* 0x000fe20000410000 */
[----:B------:R-:W-:Y:S01]  /*5d00*/  FADD.FTZ R4, -R2, R10 ;  /* 0x0000000a02047221 */ /* 0x000fe20000010100 */
[----:B------:R-:W-:Y:S01]  /*5d10*/  FMUL.FTZ R60, R5, R60 ;  /* 0x0000003c053c7220 */ /* 0x000fe20000410000 */
[----:B------:R1:W-:Y:S01]  /*5d20*/  STS [R138+0x16000], R0 ;  /* 0x016000008a007388 */ /* 0x0003e20000000800 */
[----:B------:R-:W-:Y:S01]  /*5d30*/  FMUL.FTZ R6, R6, UR11 ;  /* 0x0000000b06067c20 */ /* 0x000fe20008410000 */
[----:B------:R-:W-:Y:S01]  /*5d40*/  FMUL.FTZ R5, R135, R4 ;  /* 0x0000000487057220 */ /* 0x000fe20000410000 */
[----:B------:R-:W-:Y:S01]  /*5d50*/  FMUL.FTZ R34, R16, R34 ;  /* 0x0000002210227220 */ /* 0x000fe20000410000 */
[----:B------:R-:W2:Y:S01]  /*5d60*/  LDL.LU R135, [R1+0x30] ;  /* 0x0000300001877983 */ /* 0x000ea20000300800 */
[----:B------:R-:W-:Y:S01]  /*5d70*/  FMUL.FTZ R44, R6, R44 ;  /* 0x0000002c062c7220 */ /* 0x000fe20000410000 */
[----:B------:R-:W-:Y:S01]  /*5d80*/  FFMA.FTZ R16, -R181, R181, 1 ;  /* 0x3f800000b5107423 */ /* 0x000fe200000101b5 */
[----:B------:R-:W-:Y:S01]  /*5d90*/  FFMA.FTZ R6, -R212, R212, 1 ;  /* 0x3f800000d4067423 */ /* 0x000fe200000101d4 */
[----:B------:R-:W-:Y:S01]  /*5da0*/  FFMA.FTZ R8, -R245, R245, 1 ;  /* 0x3f800000f5087423 */ /* 0x000fe200000101f5 */
[----:B------:R-:W-:Y:S01]  /*5db0*/  F2FP.BF16.F32.PACK_AB R23, R23, R34 ;  /* 0x000000221717723e */ /* 0x000fe200000010ff */
[----:B------:R-:W-:Y:S01]  /*5dc0*/  FMUL.FTZ R16, R16, UR11 ;  /* 0x0000000b10107c20 */ /* 0x000fe20008410000 */
[----:B------:R-:W-:Y:S01]  /*5dd0*/  FMUL.FTZ R6, R6, UR11 ;  /* 0x0000000b06067c20 */ /* 0x000fe20008410000 */
[----:B------:R-:W-:Y:S01]  /*5de0*/  FMUL.FTZ R8, R8, UR11 ;  /* 0x0000000b08087c20 */ /* 0x000fe20008410000 */
[----:B------:R-:W-:Y:S01]  /*5df0*/  F2FP.BF16.F32.PACK_AB R22, R22, R38 ;  /* 0x000000261616723e */ /* 0x000fe200000010ff */
[----:B------:R-:W-:Y:S01]  /*5e00*/  FMUL.FTZ R20, R16, R55 ;  /* 0x0000003710147220 */ /* 0x000fe20000410000 */
[----:B------:R-:W-:Y:S01]  /*5e10*/  FMUL.FTZ R16, R6, R57 ;  /* 0x0000003906107220 */ /* 0x000fe20000410000 */
[----:B------:R-:W-:Y:S01]  /*5e20*/  FMUL.FTZ R24, R8, R24 ;  /* 0x0000001808187220 */ /* 0x000fe20000410000 */
[----:B------:R-:W-:Y:S01]  /*5e30*/  FFMA.FTZ R8, -R231, R231, 1 ;  /* 0x3f800000e7087423 */ /* 0x000fe200000101e7 */
[----:B------:R-:W-:Y:S01]  /*5e40*/  FMUL.FTZ R21, R21, R51 ;  /* 0x0000003315157220 */ /* 0x000fe20000410000 */
[----:B------:R-:W-:Y:S02]  /*5e50*/  F2FP.BF16.F32.PACK_AB R12, R12, R44 ;  /* 0x0000002c0c0c723e */ /* 0x000fe400000010ff */
[----:B------:R-:W-:Y:S01]  /*5e60*/  FMUL.FTZ R8, R8, UR11 ;  /* 0x0000000b08087c20 */ /* 0x000fe20008410000 */
[----:B------:R-:W-:Y:S02]  /*5e70*/  F2FP.BF16.F32.PACK_AB R18, R18, R24 ;  /* 0x000000181212723e */ /* 0x000fe400000010ff */
[----:B------:R-:W-:Y:S01]  /*5e80*/  F2FP.BF16.F32.PACK_AB R21, R21, R50 ;  /* 0x000000321515723e */ /* 0x000fe200000010ff */
[----:B------:R-:W-:Y:S01]  /*5e90*/  FMUL.FTZ R8, R8, R40 ;  /* 0x0000002808087220 */ /* 0x000fe20000410000 */
[----:B------:R-:W-:Y:S02]  /*5ea0*/  F2FP.BF16.F32.PACK_AB R20, R20, R54 ;  /* 0x000000361414723e */ /* 0x000fe400000010ff */
[----:B------:R-:W-:Y:S02]  /*5eb0*/  F2FP.BF16.F32.PACK_AB R16, R16, R56 ;  /* 0x000000381010723e */ /* 0x000fe400000010ff */
[----:B------:R-:W-:Y:S02]  /*5ec0*/  F2FP.BF16.F32.PACK_AB R13, R13, R8 ;  /* 0x000000080d0d723e */ /* 0x000fe400000010ff */
[----:B------:R-:W-:Y:S01]  /*5ed0*/  F2FP.BF16.F32.PACK_AB R10, R61, R60 ;  /* 0x0000003c3d0a723e */ /* 0x000fe200000010ff */
[----:B---3--:R-:W-:Y:S02]  /*5ee0*/  FMUL.FTZ R11, R65, R11 ;  /* 0x0000000b410b7220 */ /* 0x008fe40000410000 */
[----:B------:R-:W3:Y:S01]  /*5ef0*/  LDL.LU R65, [R1+0x2c] ;  /* 0x00002c0001417983 */ /* 0x000ee20000300800 */
[----:B----4-:R-:W-:Y:S04]  /*5f00*/  FFMA.FTZ R4, -R151, R151, 1 ;  /* 0x3f80000097047423 */ /* 0x010fe80000010197 */
[----:B------:R-:W-:Y:S01]  /*5f10*/  FMUL.FTZ R7, R4, UR11 ;  /* 0x0000000b04077c20 */ /* 0x000fe20008410000 */
[----:B-1----:R-:W-:Y:S01]  /*5f20*/  FFMA.FTZ R0, -R147, R147, 1 ;  /* 0x3f80000093007423 */ /* 0x002fe20000010193 */
[----:B------:R-:W-:Y:S03]  /*5f30*/  FMUL.FTZ R14, R146, R14 ;  /* 0x0000000e920e7220 */ /* 0x000fe60000410000 */
[----:B------:R-:W-:Y:S01]  /*5f40*/  FMUL.FTZ R6, R0, UR11 ;  /* 0x0000000b00067c20 */ /* 0x000fe20008410000 */
[----:B------:R-:W-:Y:S01]  /*5f50*/  FMUL.FTZ R9, R7, R5 ;  /* 0x0000000507097220 */ /* 0x000fe20000410000 */
[----:B------:R-:W-:Y:S02]  /*5f60*/  FMUL.FTZ R15, R143, R15 ;  /* 0x0000000f8f0f7220 */ /* 0x000fe40000410000 */
[----:B------:R-:W-:Y:S01]  /*5f70*/  FMUL.FTZ R6, R6, R11 ;  /* 0x0000000b06067220 */ /* 0x000fe20000410000 */
[----:B------:R-:W-:Y:S02]  /*5f80*/  FFMA.FTZ R4, -R64, R64, 1 ;  /* 0x3f80000040047423 */ /* 0x000fe40000010140 */
[----:B------:R-:W4:Y:S02]  /*5f90*/  LDL.LU R64, [R1+0x10] ;  /* 0x0000100001407983 */ /* 0x000f240000300800 */
[----:B------:R-:W-:Y:S01]  /*5fa0*/  F2FP.BF16.F32.PACK_AB R9, R6, R9 ;  /* 0x000000090609723e */ /* 0x000fe200000010ff */
[----:B------:R-:W-:Y:S01]  /*5fb0*/  FFMA.FTZ R0, -R53, R53, 1 ;  /* 0x3f80000035007423 */ /* 0x000fe20000010135 */
[----:B------:R-:W-:Y:S01]  /*5fc0*/  FMUL.FTZ R4, R4, UR11 ;  /* 0x0000000b04047c20 */ /* 0x000fe20008410000 */
[----:B------:R-:W4:Y:S01]  /*5fd0*/  LDL.LU R53, [R1+0x4] ;  /* 0x0000040001357983 */ /* 0x000f220000300800 */
[----:B------:R-:W-:Y:S02]  /*5fe0*/  FMUL.FTZ R26, R52, R26 ;  /* 0x0000001a341a7220 */ /* 0x000fe40000410000 */
[----:B------:R-:W-:Y:S01]  /*5ff0*/  FMUL.FTZ R14, R4, R14 ;  /* 0x0000000e040e7220 */ /* 0x000fe20000410000 */
[----:B------:R-:W4:Y:S01]  /*6000*/  LDL.LU R52, [R1] ;  /* 0x0000000001347983 */ /* 0x000f220000300800 */
[----:B------:R-:W-:Y:S03]  /*6010*/  FMUL.FTZ R0, R0, UR11 ;  /* 0x0000000b00007c20 */ /* 0x000fe60008410000 */
[----:B------:R-:W-:Y:S01]  /*6020*/  STS [R138+0x16400], R9 ;  /* 0x016400098a007388 */ /* 0x000fe20000000800 */
[----:B------:R-:W-:Y:S01]  /*6030*/  FMUL.FTZ R8, R0, R15 ;  /* 0x0000000f00087220 */ /* 0x000fe20000410000 */
[----:B------:R-:W-:Y:S02]  /*6040*/  FMUL.FTZ R27, R142, R27 ;  /* 0x0000001b8e1b7220 */ /* 0x000fe40000410000 */
[----:B------:R-:W-:Y:S01]  /*6050*/  STS [R137+0x16000], R19 ;  /* 0x0160001389007388 */ /* 0x000fe20000000800 */
[----:B------:R-:W-:Y:S01]  /*6060*/  FFMA.FTZ R4, -R141, R141, 1 ;  /* 0x3f8000008d047423 */ /* 0x000fe2000001018d */
[----:B------:R-:W-:Y:S03]  /*6070*/  F2FP.BF16.F32.PACK_AB R8, R8, R14 ;  /* 0x0000000e0808723e */ /* 0x000fe600000010ff */
[----:B------:R-:W-:Y:S01]  /*6080*/  FMUL.FTZ R5, R4, UR11 ;  /* 0x0000000b04057c20 */ /* 0x000fe20008410000 */
[----:B--2---:R-:W-:Y:S01]  /*6090*/  FFMA.FTZ R0, -R140, R140, 1 ;  /* 0x3f8000008c007423 */ /* 0x004fe2000001018c */
[----:B------:R-:W-:Y:S02]  /*60a0*/  STS [R137+0x16400], R8 ;  /* 0x0164000889007388 */ /* 0x000fe40000000800 */
[----:B------:R-:W-:Y:S01]  /*60b0*/  FMUL.FTZ R26, R5, R26 ;  /* 0x0000001a051a7220 */ /* 0x000fe20000410000 */
[----:B------:R-:W-:Y:S01]  /*60c0*/  FMUL.FTZ R7, R0, UR11 ;  /* 0x0000000b00077c20 */ /* 0x000fe20008410000 */
[----:B------:R-:W-:Y:S01]  /*60d0*/  FMUL.FTZ R30, R139, R30 ;  /* 0x0000001e8b1e7220 */ /* 0x000fe20000410000 */
[----:B------:R-:W-:Y:S02]  /*60e0*/  FMUL.FTZ R31, R136, R31 ;  /* 0x0000001f881f7220 */ /* 0x000fe40000410000 */
[----:B------:R-:W-:Y:S01]  /*60f0*/  FMUL.FTZ R7, R7, R27 ;  /* 0x0000001b07077220 */ /* 0x000fe20000410000 */
[----:B------:R-:W2:Y:S04]  /*6100*/  LDL R136, [R1+0x68] ;  /* 0x0000680001887983 */ /* 0x000ea80000100800 */
[----:B------:R-:W-:Y:S01]  /*6110*/  F2FP.BF16.F32.PACK_AB R7, R7, R26 ;  /* 0x0000001a0707723e */ /* 0x000fe200000010ff */
[----:B------:R-:W-:Y:S02]  /*6120*/  FFMA.FTZ R4, -R135, R135, 1 ;  /* 0x3f80000087047423 */ /* 0x000fe40000010187 */
[----:B------:R-:W2:Y:S02]  /*6130*/  LDL R135, [R1+0x64] ;  /* 0x0000640001877983 */ /* 0x000ea40000100800 */
[----:B------:R-:W-:Y:S04]  /*6140*/  FMUL.FTZ R4, R4, UR11 ;  /* 0x0000000b04047c20 */ /* 0x000fe80008410000 */
[----:B------:R-:W-:Y:S01]  /*6150*/  FMUL.FTZ R30, R4, R30 ;  /* 0x0000001e041e7220 */ /* 0x000fe20000410000 */
[----:B------:R-:W-:Y:S04]  /*6160*/  FFMA.FTZ R4, -R250, R250, 1 ;  /* 0x3f800000fa047423 */ /* 0x000fe800000101fa */
[----:B------:R-:W-:Y:S01]  /*6170*/  FMUL.FTZ R4, R4, UR11 ;  /* 0x0000000b04047c20 */ /* 0x000fe20008410000 */
[----:B---3--:R-:W-:Y:S02]  /*6180*/  FFMA.FTZ R0, -R65, R65, 1 ;  /* 0x3f80000041007423 */ /* 0x008fe40000010141 */
[----:B------:R-:W3:Y:S02]  /*6190*/  LDL R65, [R1+0x50] ;  /* 0x0000500001417983 */ /* 0x000ee40000100800 */
[----:B------:R-:W-:Y:S04]  /*61a0*/  FMUL.FTZ R0, R0, UR11 ;  /* 0x0000000b00007c20 */ /* 0x000fe80008410000 */
[----:B------:R-:W-:Y:S01]  /*61b0*/  FMUL.FTZ R31, R0, R31 ;  /* 0x0000001f001f7220 */ /* 0x000fe20000410000 */
[----:B------:R-:W-:Y:S04]  /*61c0*/  FADD.FTZ R0, -R2, R47 ;  /* 0x0000002f02007221 */ /* 0x000fe80000010100 */
[----:B------:R-:W-:Y:S01]  /*61d0*/  FMUL.FTZ R0, R242, R0 ;  /* 0x00000000f2007220 */ /* 0x000fe20000410000 */
[----:B----4-:R-:W-:Y:S02]  /*61e0*/  FFMA.FTZ R11, -R64, R64, 1 ;  /* 0x3f800000400b7423 */ /* 0x010fe40000010140 */
[----:B------:R-:W4:Y:S01]  /*61f0*/  LDL R64, [R1+0x54] ;  /* 0x0000540001407983 */ /* 0x000f220000100800 */
[----:B------:R-:W-:Y:S01]  /*6200*/  FFMA.FTZ R6, -R53, R53, 1 ;  /* 0x3f80000035067423 */ /* 0x000fe20000010135 */
[----:B------:R-:W-:Y:S02]  /*6210*/  FMUL.FTZ R11, R11, UR11 ;  /* 0x0000000b0b0b7c20 */ /* 0x000fe40008410000 */
[----:B------:R-:W4:Y:S01]  /*6220*/  LDL R53, [R1+0x60] ;  /* 0x0000600001357983 */ /* 0x000f220000100800 */
[----:B------:R-:W-:Y:S01]  /*6230*/  FFMA.FTZ R5, -R52, R52, 1 ;  /* 0x3f80000034057423 */ /* 0x000fe20000010134 */
[----:B------:R-:W-:Y:S02]  /*6240*/  FMUL.FTZ R42, R11, R42 ;  /* 0x0000002a0b2a7220 */ /* 0x000fe40000410000 */
[----:B------:R-:W4:Y:S01]  /*6250*/  LDL R52, [R1+0x5c] ;  /* 0x00005c0001347983 */ /* 0x000f220000100800 */
[----:B------:R-:W-:Y:S01]  /*6260*/  FMUL.FTZ R11, R4, R0 ;  /* 0x00000000040b7220 */ /* 0x000fe20000410000 */
[----:B------:R-:W-:Y:S01]  /*6270*/  FFMA.FTZ R4, -R236, R236, 1 ;  /* 0x3f800000ec047423 */ /* 0x000fe200000101ec */
        /* <DEDUP_REMOVED lines=8> */
[----:B------:R-:W-:Y:S01]  /*6300*/  F2FP.BF16.F32.PACK_AB R4, R31, R30 ;  /* 0x0000001e1f04723e */ /* 0x000fe200000010ff */
[----:B------:R-:W-:Y:S01]  /*6310*/  FMUL.FTZ R6, R6, UR11 ;  /* 0x0000000b06067c20 */ /* 0x000fe20008410000 */
[----:B------:R-:W-:Y:S01]  /*6320*/  FMUL.FTZ R2, R2, UR11 ;  /* 0x0000000b02027c20 */ /* 0x000fe20008410000 */
[----:B------:R-:W-:Y:S02]  /*6330*/  FMUL.FTZ R5, R5, UR11 ;  /* 0x0000000b05057c20 */ /* 0x000fe40008410000 */
[----:B------:R-:W-:Y:S01]  /*6340*/  FMUL.FTZ R58, R6, R58 ;  /* 0x0000003a063a7220 */ /* 0x000fe20000410000 */
[----:B------:R-:W-:Y:S01]  /*6350*/  FMUL.FTZ R6, R2, R0 ;  /* 0x0000000002067220 */ /* 0x000fe20000410000 */
[----:B------:R-:W-:Y:S01]  /*6360*/  F2FP.BF16.F32.PACK_AB R2, R43, R42 ;  /* 0x0000002a2b02723e */ /* 0x000fe200000010ff */
[----:B------:R-:W-:Y:S01]  /*6370*/  FMUL.FTZ R46, R5, R46 ;  /* 0x0000002e052e7220 */ /* 0x000fe20000410000 */
[----:B------:R-:W-:Y:S01]  /*6380*/  FFMA.FTZ R5, -R237, R237, 1 ;  /* 0x3f800000ed057423 */ /* 0x000fe200000101ed */
[----:B--2---:R-:W-:Y:S01]  /*6390*/  STS [R136+0x14000], R134 ;  /* 0x0140008688007388 */ /* 0x004fe20000000800 */
[----:B------:R-:W-:Y:S02]  /*63a0*/  F2FP.BF16.F32.PACK_AB R6, R6, R62 ;  /* 0x0000003e0606723e */ /* 0x000fe400000010ff */
[----:B------:R-:W-:Y:S01]  /*63b0*/  FMUL.FTZ R5, R5, UR11 ;  /* 0x0000000b05057c20 */ /* 0x000fe20008410000 */
[----:B------:R-:W-:Y:S01]  /*63c0*/  F2FP.BF16.F32.PACK_AB R0, R11, R46 ;  /* 0x0000002e0b00723e */ /* 0x000fe200000010ff */
[----:B------:R-:W-:Y:S02]  /*63d0*/  STS [R136+0x14400], R33 ;  /* 0x0144002188007388 */ /* 0x000fe40000000800 */
[----:B------:R-:W-:Y:S02]  /*63e0*/  FMUL.FTZ R5, R5, R59 ;  /* 0x0000003b05057220 */ /* 0x000fe40000410000 */
[----:B------:R-:W-:Y:S03]  /*63f0*/  STS [R135+0x14000], R133 ;  /* 0x0140008587007388 */ /* 0x000fe60000000800 */
[----:B------:R-:W-:Y:S01]  /*6400*/  F2FP.BF16.F32.PACK_AB R5, R5, R58 ;  /* 0x0000003a0505723e */ /* 0x000fe200000010ff */
[----:B------:R-:W-:Y:S04]  /*6410*/  STS [R135+0x14400], R23 ;  /* 0x0144001787007388 */ /* 0x000fe80000000800 */
[----:B------:R-:W-:Y:S04]  /*6420*/  STS [R136+0x16000], R18 ;  /* 0x0160001288007388 */ /* 0x000fe80000000800 */
[----:B------:R-:W-:Y:S04]  /*6430*/  STS [R136+0x16400], R7 ;  /* 0x0164000788007388 */ /* 0x000fe80000000800 */
[----:B------:R-:W-:Y:S04]  /*6440*/  STS [R135+0x16000], R17 ;  /* 0x0160001187007388 */ /* 0x000fe80000000800 */
[----:B------:R-:W-:Y:S04]  /*6450*/  STS [R135+0x16400], R4 ;  /* 0x0164000487007388 */ /* 0x000fe80000000800 */
[----:B---3--:R-:W-:Y:S04]  /*6460*/  STS [R65+0x14000], R49 ;  /* 0x0140003141007388 */ /* 0x008fe80000000800 */
[----:B------:R-:W-:Y:S04]  /*6470*/  STS [R65+0x14400], R22 ;  /* 0x0144001641007388 */ /* 0x000fe80000000800 */
[----:B----4-:R-:W-:Y:S04]  /*6480*/  STS [R64+0x14000], R48 ;  /* 0x0140003040007388 */ /* 0x010fe80000000800 */
[----:B------:R-:W-:Y:S04]  /*6490*/  STS [R64+0x14400], R21 ;  /* 0x0144001540007388 */ /* 0x000fe80000000800 */
[----:B------:R-:W-:Y:S04]  /*64a0*/  STS [R65+0x16000], R13 ;  /* 0x0160000d41007388 */ /* 0x000fe80000000800 */
[----:B------:R1:W-:Y:S04]  /*64b0*/  STS [R65+0x16400], R2 ;  /* 0x0164000241007388 */ /* 0x0003e80000000800 */
[----:B------:R-:W-:Y:S04]  /*64c0*/  STS [R64+0x16000], R12 ;  /* 0x0160000c40007388 */ /* 0x000fe80000000800 */
[----:B------:R2:W-:Y:S04]  /*64d0*/  STS [R64+0x16400], R0 ;  /* 0x0164000040007388 */ /* 0x0005e80000000800 */
[----:B------:R-:W-:Y:S04]  /*64e0*/  STS [R53+0x14000], R37 ;  /* 0x0140002535007388 */ /* 0x000fe80000000800 */
[----:B------:R-:W-:Y:S04]  /*64f0*/  STS [R53+0x14400], R20 ;  /* 0x0144001435007388 */ /* 0x000fe80000000800 */
[----:B------:R3:W-:Y:S04]  /*6500*/  STS [R52+0x14000], R36 ;  /* 0x0140002434007388 */ /* 0x0007e80000000800 */
[----:B------:R-:W-:Y:S01]  /*6510*/  STS [R52+0x14400], R32 ;  /* 0x0144002034007388 */ /* 0x000fe20000000800 */
[----:B-1----:R-:W-:Y:S03]  /*6520*/  LEA R2, R191, UR4, 0x1 ;  /* 0x00000004bf027c11 */ /* 0x002fe6000f8e08ff */
[----:B------:R-:W-:Y:S04]  /*6530*/  STS [R53+0x16000], R16 ;  /* 0x0160001035007388 */ /* 0x000fe80000000800 */
[----:B------:R-:W-:Y:S01]  /*6540*/  STS [R53+0x16400], R5 ;  /* 0x0164000535007388 */ /* 0x000fe20000000800 */
[----:B--2---:R-:W-:Y:S03]  /*6550*/  IADD3 R0, R2, R185, RZ ;  /* 0x000000b902007210 */ /* 0x004fe60007ffe0ff */
[----:B------:R-:W-:Y:S04]  /*6560*/  STS [R52+0x16000], R10 ;  /* 0x0160000a34007388 */ /* 0x000fe80000000800 */
[----:B------:R-:W-:Y:S01]  /*6570*/  STS [R52+0x16400], R6 ;  /* 0x0164000634007388 */ /* 0x000fe20000000800 */
[----:B---3--:R-:W1:Y:S08]  /*6580*/  LDC R36, c[0x0][0x2dc] ;  /* 0x0000b700ff247b82 */ /* 0x008e700000000800 */
[----:B------:R-:W-:Y:S01]  /*6590*/  BAR.SYNC.DEFER_BLOCKING 0x0 ;  /* 0x0000000000007b1d */ /* 0x000fe20000010000 */
[----:B-1----:R-:W-:Y:S05]  /*65a0*/  IMAD R145, R36, UR9, RZ ;  /* 0x0000000924917c24 */ /* 0x002fea000f8e02ff */
        /* <DEDUP_REMOVED lines=103> */
[----:B------:R-:W2:Y:S01]  /*6c20*/  LDL.LU.64 R38, [R1+0x88] ;  /* 0x0000880001267983 */ /* 0x000ea20000300a00 */
[----:B------:R-:W1:Y:S03]  /*6c30*/  LDC.64 R8, c[0x0][0x420] ;  /* 0x00010800ff087b82 */ /* 0x000e660000000a00 */
[----:B------:R-:W3:Y:S01]  /*6c40*/  LDL R36, [R1+0xa0] ;  /* 0x0000a00001247983 */ /* 0x000ee20000100800 */
[C---:B-1----:R-:W-:Y:S02]  /*6c50*/  IMAD.U32 R0, R8.reuse, -0x80, RZ ;  /* 0xffffff8008007824 */ /* 0x042fe400078e00ff */
[C---:B------:R-:W-:Y:S01]  /*6c60*/  IMAD.SHL.U32 R10, R8.reuse, 0x40, RZ ;  /* 0x00000040080a7824 */ /* 0x040fe200078e00ff */
[----:B------:R-:W-:Y:S02]  /*6c70*/  SHF.L.U64.HI R8, R8, 0x6, R9 ;  /* 0x0000000608087819 */ /* 0x000fe40000010209 */
[C---:B--2---:R-:W-:Y:S04]  /*6c80*/  LEA R4, P1, R0.reuse, R38, 0x1 ;  /* 0x0000002600047211 */ /* 0x044fe800078208ff */
[----:B------:R-:W-:Y:S01]  /*6c90*/  LEA.HI.X.SX32 R0, R0, R39, 0x1, P1 ;  /* 0x0000002700007211 */ /* 0x000fe200008f0eff */
[----:B------:R-:W-:Y:S04]  /*6ca0*/  IMAD.MOV.U32 R12, RZ, RZ, R4 ;  /* 0x000000ffff0c7224 */ /* 0x000fe800078e0004 */
[----:B------:R-:W-:Y:S01]  /*6cb0*/  IMAD.MOV.U32 R13, RZ, RZ, R0 ;  /* 0x000000ffff0d7224 */ /* 0x000fe200078e0000 */
[-C--:B------:R-:W-:Y:S02]  /*6cc0*/  IADD3 R6, P1, R12, R10.reuse, RZ ;  /* 0x0000000a0c067210 */ /* 0x080fe40007f3e0ff */
[----:B---3--:R-:W-:Y:S02]  /*6cd0*/  LEA R0, R36, UR4, 0x1 ;  /* 0x0000000424007c11 */ /* 0x008fe4000f8e08ff */
[----:B------:R1:W-:Y:S01]  /*6ce0*/  STL.64 [R1+0x88], R12 ;  /* 0x0000880c01007387 */ /* 0x0003e20000100a00 */
        /* <DEDUP_REMOVED lines=13> */
.L_x_2031:
[----:B------:R-:W-:Y:S01]  /*6dc0*/  LDSM.16.M88.4 R32, [R148+0x14000] ;  /* 0x014000009420783b */ /* 0x000fe20000000200 */
[----:B-1----:R-:W-:Y:S01]  /*6dd0*/  VIADD R0, R2, 0xc000 ;  /* 0x0000c00002007836 */ /* 0x002fe20000000000 */
        /* <DEDUP_REMOVED lines=12> */
[----:B------:R3:W5:Y:S04]  /*6ea0*/  LDL R146, [R1+0x90] ;  /* 0x0000900001927983 */ /* 0x0007680000100800 */
[----:B------:R-:W3:Y:S04]  /*6eb0*/  LDSM.16.M88.4 R48, [R150+0x16000] ;  /* 0x016000009630783b */ /* 0x000ee80000000200 */
[----:B------:R3:W5:Y:S01]  /*6ec0*/  LDL R147, [R1+0x94] ;  /* 0x0000940001937983 */ /* 0x0007620000100800 */
[-C--:B-1----:R-:W-:Y:S03]  /*6ed0*/  HMMA.16816.F32.BF16 R4, R32, R16.reuse, RZ ;  /* 0x000000102004723c */ /* 0x082fe600000418ff */
[----:B------:R-:W1:Y:S04]  /*6ee0*/  LDSM.16.MT88.4 R52, [R0+0x800] ;  /* 0x000800000034783b */ /* 0x000e680000004200 */
[----:B------:R1:W5:Y:S01]  /*6ef0*/  LDL R151, [R1+0x98] ;  /* 0x0000980001977983 */ /* 0x0003620000100800 */
[C---:B--2---:R-:W-:Y:S03]  /*6f00*/  HMMA.16816.F32.BF16 R8, R28.reuse, R16, RZ ;  /* 0x000000101c08723c */ /* 0x044fe600000418ff */
[----:B------:R-:W-:Y:S03]  /*6f10*/  LDSM.16.M88.4 R56, [R149+0x14000] ;  /* 0x014000009538783b */ /* 0x000fe60000000200 */
[-C--:B------:R-:W-:Y:S01]  /*6f20*/  HMMA.16816.F32.BF16 R12, R28, R18.reuse, RZ ;  /* 0x000000121c0c723c */ /* 0x080fe200000418ff */
[----:B------:R2:W2:Y:S04]  /*6f30*/  LDL R152, [R1+0x9c] ;  /* 0x00009c0001987983 */ /* 0x0004a80000100800 */
        /* <DEDUP_REMOVED lines=45> */
[----:B------:R-:W-:Y:S05]  /*7210*/  LDSM.16.M88.4 R36, [R149+0x18000] ;  /* 0x018000009524783b */ /* 0x000fea0000000200 */
        /* <DEDUP_REMOVED lines=8> */
[----:B------:R-:W4:Y:S05]  /*72a0*/  LDSM.16.MT88.4 R52, [R0+0x3000] ;  /* 0x003000000034783b */ /* 0x000f2a0000004200 */
[----:B------:R-:W-:Y:S01]  /*72b0*/  HMMA.16816.F32.BF16 R32, R40, R62, R32 ;  /* 0x0000003e2820723c */ /* 0x000fe20000041820 */
[----:B------:R-:W-:Y:S04]  /*72c0*/  LDSM.16.M88.4 R40, [R144+0x18000] ;  /* 0x018000009028783b */ /* 0x000fe80000000200 */
[----:B------:R-:W-:Y:S01]  /*72d0*/  LDSM.16.M88.4 R60, [R144+0x1a000] ;  /* 0x01a00000903c783b */ /* 0x000fe20000000200 */
[-C--:B---3--:R-:W-:Y:S06]  /*72e0*/  HMMA.16816.F32.BF16 R4, R44, R56.reuse, R4 ;  /* 0x000000382c04723c */ /* 0x088fec0000041804 */
[C---:B------:R-:W-:Y:S06]  /*72f0*/  HMMA.16816.F32.BF16 R8, R64.reuse, R56, R8 ;  /* 0x000000384008723c */ /* 0x040fec0000041808 */
[-C--:B------:R-:W-:Y:S06]  /*7300*/  HMMA.16816.F32.BF16 R12, R64, R58.reuse, R12 ;  /* 0x0000003a400c723c */ /* 0x080fec000004180c */
[C---:B------:R-:W-:Y:S01]  /*7310*/  HMMA.16816.F32.BF16 R16, R44.reuse, R58, R16 ;  /* 0x0000003a2c10723c */ /* 0x040fe20000041810 */
[----:B------:R3:W5:Y:S05]  /*7320*/  LDSM.16.MT88.4 R56, [R2+0xf800] ;  /* 0x00f800000238783b */ /* 0x00076a0000004200 */
[-C--:B------:R-:W-:Y:S06]  /*7330*/  HMMA.16816.F32.BF16 R20, R44, R132.reuse, R20 ;  /* 0x000000842c14723c */ /* 0x080fec0000041814 */
[C---:B------:R-:W-:Y:S06]  /*7340*/  HMMA.16816.F32.BF16 R24, R64.reuse, R132, R24 ;  /* 0x000000844018723c */ /* 0x040fec0000041818 */
[-C--:B------:R-:W-:Y:S01]  /*7350*/  HMMA.16816.F32.BF16 R28, R64, R134.reuse, R28 ;  /* 0x00000086401c723c */ /* 0x080fe2000004181c */
[----:B------:R4:W2:Y:S05]  /*7360*/  LDSM.16.MT88.4 R64, [R0+0x3800] ;  /* 0x003800000040783b */ /* 0x0008aa0000004200 */
[----:B------:R-:W-:Y:S05]  /*7370*/  HMMA.16816.F32.BF16 R32, R44, R134, R32 ;  /* 0x000000862c20723c */ /* 0x000fea0000041820 */
[C---:B---3--:R-:W-:Y:S01]  /*7380*/  IMAD.SHL.U32 R2, R145.reuse, 0x20, RZ ;  /* 0x0000002091027824 */ /* 0x048fe200078e00ff */
[-C--:B-1----:R-:W-:Y:S05]  /*7390*/  HMMA.16816.F32.BF16 R4, R36, R48.reuse, R4 ;  /* 0x000000302404723c */ /* 0x082fea0000041804 */
[C---:B------:R-:W-:Y:S01]  /*73a0*/  IMAD.SHL.U32 R44, R145.reuse, 0x8, RZ ;  /* 0x00000008912c7824 */ /* 0x040fe200078e00ff */
[C---:B------:R-:W-:Y:S05]  /*73b0*/  HMMA.16816.F32.BF16 R8, R136.reuse, R48, R8 ;  /* 0x000000308808723c */ /* 0x040fea0000041808 */
[C---:B------:R-:W-:Y:S01]  /*73c0*/  IMAD.SHL.U32 R45, R145.reuse, 0x10, RZ ;  /* 0x00000010912d7824 */ /* 0x040fe200078e00ff */
[-C--:B------:R-:W-:Y:S05]  /*73d0*/  HMMA.16816.F32.BF16 R12, R136, R50.reuse, R12 ;  /* 0x00000032880c723c */ /* 0x080fea000004180c */
[----:B----4-:R-:W-:Y:S01]  /*73e0*/  IMAD R0, R145, 0x18, RZ ;  /* 0x0000001891007824 */ /* 0x010fe200078e02ff */
[C---:B------:R-:W-:Y:S06]  /*73f0*/  HMMA.16816.F32.BF16 R16, R36.reuse, R50, R16 ;  /* 0x000000322410723c */ /* 0x040fec0000041810 */
[-C--:B------:R-:W-:Y:S06]  /*7400*/  HMMA.16816.F32.BF16 R20, R36, R52.reuse, R20 ;  /* 0x000000342414723c */ /* 0x080fec0000041814 */
[C---:B------:R-:W-:Y:S06]  /*7410*/  HMMA.16816.F32.BF16 R24, R136.reuse, R52, R24 ;  /* 0x000000348818723c */ /* 0x040fec0000041818 */
[-C--:B------:R-:W-:Y:S06]  /*7420*/  HMMA.16816.F32.BF16 R28, R136, R54.reuse, R28 ;  /* 0x00000036881c723c */ /* 0x080fec000004181c */
[----:B------:R-:W-:Y:S06]  /*7430*/  HMMA.16816.F32.BF16 R32, R36, R54, R32 ;  /* 0x000000362420723c */ /* 0x000fec0000041820 */
[-C--:B-----5:R-:W-:Y:S05]  /*7440*/  HMMA.16816.F32.BF16 R4, R40, R56.reuse, R4 ;  /* 0x000000382804723c */ /* 0x0a0fea0000041804 */
[----:B------:R-:W-:Y:S01]  /*7450*/  @P0 IADD3 R36, P1, R154, UR12, RZ ;  /* 0x0000000c9a240c10 */ /* 0x000fe2000ff3e0ff */
[C---:B------:R-:W-:Y:S01]  /*7460*/  HMMA.16816.F32.BF16 R8, R60.reuse, R56, R8 ;  /* 0x000000383c08723c */ /* 0x040fe20000041808 */
[----:B------:R-:W-:Y:S04]  /*7470*/  @UP2 UIADD3 UR12, UP1, UR12, -0x200, URZ ;  /* 0xfffffe000c0c2890 */ /* 0x000fe8000ff3e03f */
[----:B------:R-:W-:Y:S01]  /*7480*/  @P0 IADD3.X R37, R153, UR13, RZ, P1, !PT ;  /* 0x0000000d99250c10 */ /* 0x000fe20008ffe4ff */
[-C--:B------:R-:W-:Y:S01]  /*7490*/  HMMA.16816.F32.BF16 R12, R60, R58.reuse, R12 ;  /* 0x0000003a3c0c723c */ /* 0x080fe2000004180c */
[----:B------:R-:W-:Y:S03]  /*74a0*/  @UP2 UIADD3.X UR13, UR13, -0x1, URZ, UP1, !UPT ;  /* 0xffffffff0d0d2890 */ /* 0x000fe60008ffe43f */
[----:B------:R-:W3:Y:S02]  /*74b0*/  @P0 LDG.E R146, desc[UR34][R36.64+0x120] ;  /* 0x0001202224920981 */ /* 0x000ee4000c1e1900 */
[C---:B------:R-:W-:Y:S02]  /*74c0*/  HMMA.16816.F32.BF16 R16, R40.reuse, R58, R16 ;  /* 0x0000003a2810723c */ /* 0x040fe40000041810 */
[----:B------:R-:W4:Y:S04]  /*74d0*/  @P0 LDG.E R147, desc[UR34][R36.64+0x100] ;  /* 0x0001002224930981 */ /* 0x000f28000c1e1900 */
[-C--:B--2---:R-:W-:Y:S01]  /*74e0*/  HMMA.16816.F32.BF16 R20, R40, R64.reuse, R20 ;  /* 0x000000402814723c */ /* 0x084fe20000041814 */
[----:B------:R-:W2:Y:S04]  /*74f0*/  @P0 LDG.E R151, desc[UR34][R36.64+0x20] ;  /* 0x0000202224970981 */ /* 0x000ea8000c1e1900 */
[----:B------:R-:W5:Y:S01]  /*7500*/  @P0 LDG.E R152, desc[UR34][R36.64] ;  /* 0x0000002224980981 */ /* 0x000f62000c1e1900 */
[C---:B------:R-:W-:Y:S03]  /*7510*/  HMMA.16816.F32.BF16 R24, R60.reuse, R64, R24 ;  /* 0x000000403c18723c */ /* 0x040fe60000041818 */
[----:B------:R-:W-:Y:S03]  /*7520*/  REDG.E.ADD.F32.FTZ.RN.STRONG.GPU desc[UR34][R196.64], R4 ;  /* 0x00000004c40079a6 */ /* 0x000fe6000c10f3a2 */
[-C--:B------:R-:W-:Y:S06]  /*7530*/  HMMA.16816.F32.BF16 R28, R60, R66.reuse, R28 ;  /* 0x000000423c1c723c */ /* 0x080fec000004181c */
[----:B------:R-:W-:Y:S07]  /*7540*/  HMMA.16816.F32.BF16 R32, R40, R66, R32 ;  /* 0x000000422820723c */ /* 0x000fee0000041820 */
[CC--:B------:R-:W-:Y:S04]  /*7550*/  LEA R42, P1, R45.reuse, R196.reuse, 0x2 ;  /* 0x000000c42d2a7211 */ /* 0x0c0fe800078210ff */
[-C--:B------:R-:W-:Y:S02]  /*7560*/  LEA.HI.X.SX32 R43, R45, R197.reuse, 0x2, P1 ;  /* 0x000000c52d2b7211 */ /* 0x080fe400008f16ff */
[CC--:B------:R-:W-:Y:S04]  /*7570*/  LEA R40, P1, R2.reuse, R196.reuse, 0x2 ;  /* 0x000000c402287211 */ /* 0x0c0fe800078210ff */
[-C--:B------:R-:W-:Y:S01]  /*7580*/  LEA.HI.X.SX32 R41, R2, R197.reuse, 0x2, P1 ;  /* 0x000000c502297211 */ /* 0x080fe200008f16ff */
[C---:B------:R-:W-:Y:S01]  /*7590*/  IMAD R2, R145.reuse, 0x38, RZ ;  /* 0x0000003891027824 */ /* 0x040fe200078e02ff */
[----:B---3--:R-:W-:Y:S04]  /*75a0*/  @P0 STL [R1+0x90], R146 ;  /* 0x0000909201000387 */ /* 0x008fe80000100800 */
[----:B----4-:R-:W-:Y:S04]  /*75b0*/  @P0 STL [R1+0x94], R147 ;  /* 0x0000949301000387 */ /* 0x010fe80000100800 */
[----:B--2---:R-:W-:Y:S04]  /*75c0*/  @P0 STL [R1+0x98], R151 ;  /* 0x0000989701000387 */ /* 0x004fe80000100800 */
[----:B-----5:R-:W-:Y:S01]  /*75d0*/  @P0 STL [R1+0x9c], R152 ;  /* 0x00009c9801000387 */ /* 0x020fe20000100800 */
[CC--:B------:R-:W-:Y:S04]  /*75e0*/  LEA R36, P0, R44.reuse, R196.reuse, 0x2 ;  /* 0x000000c42c247211 */ /* 0x0c0fe800078010ff */
[-C--:B------:R-:W-:Y:S02]  /*75f0*/  LEA.HI.X.SX32 R37, R44, R197.reuse, 0x2, P0 ;  /* 0x000000c52c257211 */ /* 0x080fe400000f16ff */
[CC--:B------:R-:W-:Y:S03]  /*7600*/  LEA R38, P0, R0.reuse, R196.reuse, 0x2 ;  /* 0x000000c400267211 */ /* 0x0c0fe600078010ff */
[----:B------:R1:W-:Y:S01]  /*7610*/  REDG.E.ADD.F32.FTZ.RN.STRONG.GPU desc[UR34][R36.64], R5 ;  /* 0x00000005240079a6 */ /* 0x0003e2000c10f3a2 */
[-C--:B------:R-:W-:Y:S01]  /*7620*/  LEA.HI.X.SX32 R39, R0, R197.reuse, 0x2, P0 ;  /* 0x000000c500277211 */ /* 0x080fe200000f16ff */
[C---:B------:R-:W-:Y:S02]  /*7630*/  IMAD.SHL.U32 R0, R145.reuse, 0x40, RZ ;  /* 0x0000004091007824 */ /* 0x040fe400078e00ff */
[----:B------:R2:W-:Y:S04]  /*7640*/  REDG.E.ADD.F32.FTZ.RN.STRONG.GPU desc[UR34][R42.64], R6 ;  /* 0x000000062a0079a6 */ /* 0x0005e8000c10f3a2 */
[----:B------:R3:W-:Y:S04]  /*7650*/  REDG.E.ADD.F32.FTZ.RN.STRONG.GPU desc[UR34][R38.64], R7 ;  /* 0x00000007260079a6 */ /* 0x0007e8000c10f3a2 */
[----:B------:R-:W-:Y:S01]  /*7660*/  REDG.E.ADD.F32.FTZ.RN.STRONG.GPU desc[UR34][R40.64], R8 ;  /* 0x00000008280079a6 */ /* 0x000fe2000c10f3a2 */
[C---:B-1----:R-:W-:Y:S02]  /*7670*/  IMAD R5, R145.reuse, 0x28, RZ ;  /* 0x0000002891057824 */ /* 0x042fe400078e02ff */
[----:B--2---:R-:W-:Y:S03]  /*7680*/  IMAD R42, R145, 0x30, RZ ;  /* 0x00000030912a7824 */ /* 0x004fe600078e02ff */
[CC--:B------:R-:W-:Y:S04]  /*7690*/  LEA R4, P0, R5.reuse, R196.reuse, 0x2 ;  /* 0x000000c405047211 */ /* 0x0c0fe800078010ff */
[-C--:B------:R-:W-:Y:S02]  /*76a0*/  LEA.HI.X.SX32 R5, R5, R197.reuse, 0x2, P0 ;  /* 0x000000c505057211 */ /* 0x080fe400000f16ff */
[-C--:B---3--:R-:W-:Y:S02]  /*76b0*/  LEA R38, P1, R42, R196.reuse, 0x2 ;  /* 0x000000c42a267211 */ /* 0x088fe400078210ff */
[-C--:B------:R-:W-:Y:S01]  /*76c0*/  LEA R6, P0, R2, R196.reuse, 0x2 ;  /* 0x000000c402067211 */ /* 0x080fe200078010ff */
[----:B------:R1:W-:Y:S01]  /*76d0*/  REDG.E.ADD.F32.FTZ.RN.STRONG.GPU desc[UR34][R4.64], R9 ;  /* 0x00000009040079a6 */ /* 0x0003e2000c10f3a2 */
[-C--:B------:R-:W-:Y:S02]  /*76e0*/  LEA.HI.X.SX32 R39, R42, R197.reuse, 0x2, P1 ;  /* 0x000000c52a277211 */ /* 0x080fe400008f16ff */
[-C--:B------:R-:W-:Y:S01]  /*76f0*/  LEA.HI.X.SX32 R7, R2, R197.reuse, 0x2, P0 ;  /* 0x000000c502077211 */ /* 0x080fe200000f16ff */
[C---:B------:R-:W-:Y:S01]  /*7700*/  IMAD R2, R145.reuse, 0x50, RZ ;  /* 0x0000005091027824 */ /* 0x040fe200078e02ff */
[----:B------:R-:W-:Y:S04]  /*7710*/  LDSM.16.MT88.4 R40, [R3+0x19000] ;  /* 0x019000000328783b */ /* 0x000fe80000004200 */
[----:B------:R2:W-:Y:S04]  /*7720*/  REDG.E.ADD.F32.FTZ.RN.STRONG.GPU desc[UR34][R38.64], R10 ;  /* 0x0000000a260079a6 */ /* 0x0005e8000c10f3a2 */
[----:B------:R3:W-:Y:S01]  /*7730*/  REDG.E.ADD.F32.FTZ.RN.STRONG.GPU desc[UR34][R6.64], R11 ;  /* 0x0000000b060079a6 */ /* 0x0007e2000c10f3a2 */
[----:B-1----:R-:W-:Y:S01]  /*7740*/  IMAD R9, R145, 0x48, RZ ;  /* 0x0000004891097824 */ /* 0x002fe200078e02ff */
[CC--:B------:R-:W-:Y:S04]  /*7750*/  LEA R4, P1, R0.reuse, R196.reuse, 0x2 ;  /* 0x000000c400047211 */ /* 0x0c0fe800078210ff */
[-C--:B------:R-:W-:Y:S02]  /*7760*/  LEA R8, P0, R9, R196.reuse, 0x2 ;  /* 0x000000c409087211 */ /* 0x080fe400078010ff */
[-C--:B------:R-:W-:Y:S01]  /*7770*/  LEA.HI.X.SX32 R5, R0, R197.reuse, 0x2, P1 ;  /* 0x000000c500057211 */ /* 0x080fe200008f16ff */
[----:B------:R-:W-:Y:S01]  /*7780*/  IMAD R0, R145, 0x58, RZ ;  /* 0x0000005891007824 */ /* 0x000fe200078e02ff */
[-C--:B------:R-:W-:Y:S01]  /*7790*/  LEA.HI.X.SX32 R9, R9, R197.reuse, 0x2, P0 ;  /* 0x000000c509097211 */ /* 0x080fe200000f16ff */
[C---:B--2---:R-:W-:Y:S02]  /*77a0*/  IMAD R10, R145.reuse, 0x60, RZ ;  /* 0x00000060910a7824 */ /* 0x044fe400078e02ff */
[----:B------:R1:W-:Y:S01]  /*77b0*/  REDG.E.ADD.F32.FTZ.RN.STRONG.GPU desc[UR34][R4.64], R16 ;  /* 0x00000010040079a6 */ /* 0x0003e2000c10f3a2 */
[CC--:B---3--:R-:W-:Y:S03]  /*77c0*/  LEA R6, P1, R2.reuse, R196.reuse, 0x2 ;  /* 0x000000c402067211 */ /* 0x0c8fe600078210ff */
[----:B------:R2:W-:Y:S01]  /*77d0*/  REDG.E.ADD.F32.FTZ.RN.STRONG.GPU desc[UR34][R8.64], R17 ;  /* 0x00000011080079a6 */ /* 0x0005e2000c10f3a2 */
[-C--:B------:R-:W-:Y:S01]  /*77e0*/  LEA.HI.X.SX32 R7, R2, R197.reuse, 0x2, P1 ;  /* 0x000000c502077211 */ /* 0x080fe200008f16ff */
[C---:B------:R-:W-:Y:S04]  /*77f0*/  IMAD R2, R145.reuse, 0x68, RZ ;  /* 0x0000006891027824 */ /* 0x040fe800078e02ff */
[----:B------:R3:W-:Y:S01]  /*7800*/  REDG.E.ADD.F32.FTZ.RN.STRONG.GPU desc[UR34][R6.64], R18 ;  /* 0x00000012060079a6 */ /* 0x0007e2000c10f3a2 */
[-C--:B-1----:R-:W-:Y:S02]  /*7810*/  LEA R4, P0, R0, R196.reuse, 0x2 ;  /* 0x000000c400047211 */ /* 0x082fe400078010ff */
[-C--:B--2---:R-:W-:Y:S02]  /*7820*/  LEA R8, P1, R10, R196.reuse, 0x2 ;  /* 0x000000c40a087211 */ /* 0x084fe400078210ff */
[-C--:B------:R-:W-:Y:S01]  /*7830*/  LEA.HI.X.SX32 R5, R0, R197.reuse, 0x2, P0 ;  /* 0x000000c500057211 */ /* 0x080fe200000f16ff */
[C---:B------:R-:W-:Y:S01]  /*7840*/  IMAD R0, R145.reuse, 0x70, RZ ;  /* 0x0000007091007824 */ /* 0x040fe200078e02ff */
[-C--:B------:R-:W-:Y:S01]  /*7850*/  LEA.HI.X.SX32 R9, R10, R197.reuse, 0x2, P1 ;  /* 0x000000c50a097211 */ /* 0x080fe200008f16ff */
[----:B------:R-:W-:Y:S01]  /*7860*/  IMAD R145, R145, 0x78, RZ ;  /* 0x0000007891917824 */ /* 0x000fe200078e02ff */
[CC--:B---3--:R-:W-:Y:S01]  /*7870*/  LEA R6, P0, R2.reuse, R196.reuse, 0x2 ;  /* 0x000000c402067211 */ /* 0x0c8fe200078010ff */
[----:B------:R1:W-:Y:S03]  /*7880*/  REDG.E.ADD.F32.FTZ.RN.STRONG.GPU desc[UR34][R4.64], R19 ;  /* 0x00000013040079a6 */ /* 0x0003e6000c10f3a2 */
[-C--:B------:R-:W-:Y:S01]  /*7890*/  LEA.HI.X.SX32 R7, R2, R197.reuse, 0x2, P0 ;  /* 0x000000c502077211 */ /* 0x080fe200000f16ff */
[----:B------:R2:W-:Y:S04]  /*78a0*/  REDG.E.ADD.F32.FTZ.RN.STRONG.GPU desc[UR34][R8.64], R12 ;  /* 0x0000000c080079a6 */ /* 0x0005e8000c10f3a2 */
[----:B------:R-:W-:Y:S01]  /*78b0*/  REDG.E.ADD.F32.FTZ.RN.STRONG.GPU desc[UR34][R6.64], R13 ;  /* 0x0000000d060079a6 */ /* 0x000fe2000c10f3a2 */
[CC--:B-1----:R-:W-:Y:S02]  /*78c0*/  LEA R4, P1, R0.reuse, R196.reuse, 0x2 ;  /* 0x000000c400047211 */ /* 0x0c2fe400078210ff */
[-C--:B--2---:R-:W-:Y:S02]  /*78d0*/  LEA R8, P0, R145, R196.reuse, 0x2 ;  /* 0x000000c491087211 */ /* 0x084fe400078010ff */
[-C--:B------:R-:W-:Y:S01]  /*78e0*/  LEA.HI.X.SX32 R5, R0, R197.reuse, 0x2, P1 ;  /* 0x000000c500057211 */ /* 0x080fe200008f16ff */
[----:B------:R-:W-:Y:S01]  /*78f0*/  VIADD R0, R45, 0x20 ;  /* 0x000000202d007836 */ /* 0x000fe20000000000 */
[-C--:B------:R-:W-:Y:S03]  /*7900*/  LEA.HI.X.SX32 R9, R145, R197.reuse, 0x2, P0 ;  /* 0x000000c591097211 */ /* 0x080fe600000f16ff */
[----:B------:R1:W-:Y:S01]  /*7910*/  REDG.E.ADD.F32.FTZ.RN.STRONG.GPU desc[UR34][R4.64], R14 ;  /* 0x0000000e040079a6 */ /* 0x0003e2000c10f3a2 */
[-C--:B------:R-:W-:Y:S01]  /*7920*/  LEA R10, P0, R0, R196.reuse, 0x2 ;  /* 0x000000c4000a7211 */ /* 0x080fe200078010ff */
[----:B------:R-:W-:Y:S02]  /*7930*/  IMAD.IADD R2, R44, 0x1, R0 ;  /* 0x000000012c027824 */ /* 0x000fe400078e0200 */
[----:B------:R2:W-:Y:S01]  /*7940*/  REDG.E.ADD.F32.FTZ.RN.STRONG.GPU desc[UR34][R8.64], R15 ;  /* 0x0000000f080079a6 */ /* 0x0005e2000c10f3a2 */
[-C--:B------:R-:W-:Y:S01]  /*7950*/  LEA.HI.X.SX32 R11, R0, R197.reuse, 0x2, P0 ;  /* 0x000000c5000b7211 */ /* 0x080fe200000f16ff */
[C---:B------:R-:W-:Y:S02]  /*7960*/  IMAD.IADD R0, R44.reuse, 0x1, R2 ;  /* 0x000000012c007824 */ /* 0x040fe400078e0202 */
[----:B------:R-:W-:Y:S04]  /*7970*/  REDG.E.ADD.F32.FTZ.RN.STRONG.GPU desc[UR34][R196.64+0x80], R20 ;  /* 0x00008014c40079a6 */ /* 0x000fe8000c10f3a2 */
[----:B------:R-:W-:Y:S04]  /*7980*/  REDG.E.ADD.F32.FTZ.RN.STRONG.GPU desc[UR34][R36.64+0x80], R21 ;  /* 0x00008015240079a6 */ /* 0x000fe8000c10f3a2 */
[----:B------:R3:W-:Y:S04]  /*7990*/  REDG.E.ADD.F32.FTZ.RN.STRONG.GPU desc[UR34][R10.64], R22 ;  /* 0x000000160a0079a6 */ /* 0x0007e8000c10f3a2 */
[----:B------:R-:W-:Y:S01]  /*79a0*/  LDSM.16.MT88.4 R36, [R184+0x1000] ;  /* 0x00100000b824783b */ /* 0x000fe20000004200 */
[----:B-1----:R-:W-:Y:S01]  /*79b0*/  IMAD.IADD R4, R44, 0x1, R0 ;  /* 0x000000012c047824 */ /* 0x002fe200078e0200 */
[CC--:B--2---:R-:W-:Y:S04]  /*79c0*/  LEA R8, P0, R2.reuse, R196.reuse, 0x2 ;  /* 0x000000c402087211 */ /* 0x0c4fe800078010ff */
        /* <DEDUP_REMOVED lines=10> */
[----:B------:R-:W-:Y:S01]  /*7a70*/  IMAD.IADD R0, R44, 0x1, R2 ;  /* 0x000000012c007824 */ /* 0x000fe200078e0202 */
[CC--:B-1----:R-:W-:Y:S04]  /*7a80*/  LEA R8, P1, R4.reuse, R196.reuse, 0x2 ;  /* 0x000000c404087211 */ /* 0x0c2fe800078210ff */
[-C--:B------:R-:W-:Y:S01]  /*7a90*/  LEA.HI.X.SX32 R9, R4, R197.reuse, 0x2, P1 ;  /* 0x000000c504097211 */ /* 0x080fe200008f16ff */
[----:B------:R-:W-:Y:S01]  /*7aa0*/  IMAD.IADD R4, R44, 0x1, R0 ;  /* 0x000000012c047824 */ /* 0x000fe200078e0200 */
[CC--:B--2---:R-:W-:Y:S03]  /*7ab0*/  LEA R6, P0, R2.reuse, R196.reuse, 0x2 ;  /* 0x000000c402067211 */ /* 0x0c4fe600078010ff */
[----:B------:R1:W-:Y:S01]  /*7ac0*/  REDG.E.ADD.F32.FTZ.RN.STRONG.GPU desc[UR34][R8.64], R25 ;  /* 0x00000019080079a6 */ /* 0x0003e2000c10f3a2 */
[-C--:B------:R-:W-:Y:S03]  /*7ad0*/  LEA.HI.X.SX32 R7, R2, R197.reuse, 0x2, P0 ;  /* 0x000000c502077211 */ /* 0x080fe600000f16ff */
[----:B------:R-:W-:Y:S01]  /*7ae0*/  REDG.E.ADD.F32.FTZ.RN.STRONG.GPU desc[UR34][R10.64], R26 ;  /* 0x0000001a0a0079a6 */ /* 0x000fe2000c10f3a2 */
[----:B------:R-:W-:Y:S03]  /*7af0*/  IMAD.IADD R2, R44, 0x1, R4 ;  /* 0x000000012c027824 */ /* 0x000fe600078e0204 */
[----:B------:R2:W-:Y:S04]  /*7b00*/  REDG.E.ADD.F32.FTZ.RN.STRONG.GPU desc[UR34][R6.64], R27 ;  /* 0x0000001b060079a6 */ /* 0x0005e8000c10f3a2 */
[----:B------:R-:W-:Y:S01]  /*7b10*/  LDSM.16.MT88.4 R24, [R184+0x800] ;  /* 0x00080000b818783b */ /* 0x000fe20000004200 */
[CC--:B-1----:R-:W-:Y:S04]  /*7b20*/  LEA R8, P0, R0.reuse, R196.reuse, 0x2 ;  /* 0x000000c400087211 */ /* 0x0c2fe800078010ff */
[-C--:B------:R-:W-:Y:S01]  /*7b30*/  LEA.HI.X.SX32 R9, R0, R197.reuse, 0x2, P0 ;  /* 0x000000c500097211 */ /* 0x080fe200000f16ff */
[----:B------:R-:W-:Y:S01]  /*7b40*/  IMAD.IADD R0, R44, 0x1, R2 ;  /* 0x000000012c007824 */ /* 0x000fe200078e0202 */
[-C--:B------:R-:W-:Y:S02]  /*7b50*/  LEA R14, P0, R2, R196.reuse, 0x2 ;  /* 0x000000c4020e7211 */ /* 0x080fe400078010ff */
[-C--:B--2---:R-:W-:Y:S01]  /*7b60*/  LEA R6, P1, R4, R196.reuse, 0x2 ;  /* 0x000000c404067211 */ /* 0x084fe200078210ff */
[----:B------:R1:W-:Y:S01]  /*7b70*/  REDG.E.ADD.F32.FTZ.RN.STRONG.GPU desc[UR34][R8.64], R32 ;  /* 0x00000020080079a6 */ /* 0x0003e2000c10f3a2 */
[-C--:B------:R-:W-:Y:S02]  /*7b80*/  LEA.HI.X.SX32 R15, R2, R197.reuse, 0x2, P0 ;  /* 0x000000c5020f7211 */ /* 0x080fe400000f16ff */
[-C--:B------:R-:W-:Y:S01]  /*7b90*/  LEA.HI.X.SX32 R7, R4, R197.reuse, 0x2, P1 ;  /* 0x000000c504077211 */ /* 0x080fe200008f16ff */
[----:B------:R-:W-:Y:S01]  /*7ba0*/  IMAD.IADD R4, R44, 0x1, R0 ;  /* 0x000000012c047824 */ /* 0x000fe200078e0200 */
[CC--:B------:R-:W-:Y:S03]  /*7bb0*/  LEA R12, P0, R0.reuse, R196.reuse, 0x2 ;  /* 0x000000c4000c7211 */ /* 0x0c0fe600078010ff */
[----:B------:R2:W-:Y:S01]  /*7bc0*/  REDG.E.ADD.F32.FTZ.RN.STRONG.GPU desc[UR34][R6.64], R33 ;  /* 0x00000021060079a6 */ /* 0x0005e2000c10f3a2 */
[-C--:B------:R-:W-:Y:S01]  /*7bd0*/  LEA.HI.X.SX32 R13, R0, R197.reuse, 0x2, P0 ;  /* 0x000000c5000d7211 */ /* 0x080fe200000f16ff */
[----:B------:R-:W-:Y:S01]  /*7be0*/  IMAD.IADD R2, R44, 0x1, R4 ;  /* 0x000000012c027824 */ /* 0x000fe200078e0204 */
[-C--:B------:R-:W-:Y:S01]  /*7bf0*/  LEA R10, P0, R4, R196.reuse, 0x2 ;  /* 0x000000c4040a7211 */ /* 0x080fe200078010ff */
[----:B------:R-:W-:Y:S02]  /*7c00*/  REDG.E.ADD.F32.FTZ.RN.STRONG.GPU desc[UR34][R14.64], R34 ;  /* 0x000000220e0079a6 */ /* 0x000fe4000c10f3a2 */
[----:B------:R-:W-:Y:S01]  /*7c10*/  IMAD.IADD R0, R44, 0x1, R2 ;  /* 0x000000012c007824 */ /* 0x000fe200078e0202 */
[-C--:B------:R-:W-:Y:S01]  /*7c20*/  LEA.HI.X.SX32 R11, R4, R197.reuse, 0x2, P0 ;  /* 0x000000c5040b7211 */ /* 0x080fe200000f16ff */
[----:B------:R-:W-:Y:S02]  /*7c30*/  REDG.E.ADD.F32.FTZ.RN.STRONG.GPU desc[UR34][R12.64], R35 ;  /* 0x000000230c0079a6 */ /* 0x000fe4000c10f3a2 */
[----:B------:R-:W-:Y:S02]  /*7c40*/  IMAD.IADD R5, R44, 0x1, R0 ;  /* 0x000000012c057824 */ /* 0x000fe400078e0200 */
[----:B------:R-:W-:Y:S03]  /*7c50*/  REDG.E.ADD.F32.FTZ.RN.STRONG.GPU desc[UR34][R10.64], R28 ;  /* 0x0000001c0a0079a6 */ /* 0x000fe6000c10f3a2 */
[CC--:B------:R-:W-:Y:S01]  /*7c60*/  LEA R4, P0, R5.reuse, R196.reuse, 0x2 ;  /* 0x000000c405047211 */ /* 0x0c0fe200078010ff */
[----:B------:R-:W-:Y:S01]  /*7c70*/  LDSM.16.MT88.4 R12, [R3+0x18000] ;  /* 0x01800000030c783b */ /* 0x000fe20000004200 */
[CC--:B-1----:R-:W-:Y:S03]  /*7c80*/  LEA R8, P2, R2.reuse, R196.reuse, 0x2 ;  /* 0x000000c402087211 */ /* 0x0c2fe600078410ff */
[----:B------:R-:W-:Y:S01]  /*7c90*/  LDSM.16.MT88.4 R32, [R3+0x18800] ;  /* 0x018800000320783b */ /* 0x000fe20000004200 */
[-C--:B------:R-:W-:Y:S02]  /*7ca0*/  LEA.HI.X.SX32 R5, R5, R197.reuse, 0x2, P0 ;  /* 0x000000c505057211 */ /* 0x080fe400000f16ff */
[-C--:B------:R-:W-:Y:S02]  /*7cb0*/  LEA.HI.X.SX32 R9, R2, R197.reuse, 0x2, P2 ;  /* 0x000000c502097211 */ /* 0x080fe400010f16ff */
[----:B------:R-:W-:Y:S01]  /*7cc0*/  PLOP3.LUT P0, PT, PT, PT, UP0, 0x80, 0x0 ;  /* 0x000000000000781c */ /* 0x000fe20003f0f008 */
[----:B------:R-:W-:Y:S01]  /*7cd0*/  @UP2 UIADD3 UR14, UP0, UR14, -0x200, URZ ;  /* 0xfffffe000e0e2890 */ /* 0x000fe2000ff1e03f */
[C---:B--2---:R-:W-:Y:S01]  /*7ce0*/  LEA R6, P1, R0.reuse, R196, 0x2 ;  /* 0x000000c400067211 */ /* 0x044fe200078210ff */
[----:B------:R-:W-:Y:S02]  /*7cf0*/  REDG.E.ADD.F32.FTZ.RN.STRONG.GPU desc[UR34][R8.64], R29 ;  /* 0x0000001d080079a6 */ /* 0x000fe4000c10f3a2 */
[----:B------:R-:W-:Y:S01]  /*7d00*/  @UP2 UIADD3.X UR15, UR15, -0x1, URZ, UP0, !UPT ;  /* 0xffffffff0f0f2890 */ /* 0x000fe200087fe43f */
[----:B------:R-:W-:Y:S01]  /*7d10*/  LEA.HI.X.SX32 R7, R0, R197, 0x2, P1 ;  /* 0x000000c500077211 */ /* 0x000fe200008f16ff */
[----:B------:R-:W-:Y:S01]  /*7d20*/  LDSM.16.MT88.4 R8, [R184] ;  /* 0x00000000b808783b */ /* 0x000fe20000004200 */
[----:B------:R-:W-:Y:S01]  /*7d30*/  IMAD.IADD R0, R185, 0x1, R184 ;  /* 0x00000001b9007824 */ /* 0x000fe200078e02b8 */
[----:B------:R-:W-:Y:S01]  /*7d40*/  ISETP.LT.AND P1, PT, RZ, UR47, PT ;  /* 0x0000002fff007c0c */ /* 0x000fe2000bf21270 */
[----:B------:R-:W-:Y:S01]  /*7d50*/  UMOV UR47, UR8 ;  /* 0x00000008002f7c82 */ /* 0x000fe20008000000 */
[----:B------:R-:W-:Y:S04]  /*7d60*/  REDG.E.ADD.F32.FTZ.RN.STRONG.GPU desc[UR34][R6.64], R30 ;  /* 0x0000001e060079a6 */ /* 0x000fe8000c10f3a2 */
[----:B------:R-:W-:Y:S04]  /*7d70*/  REDG.E.ADD.F32.FTZ.RN.STRONG.GPU desc[UR34][R4.64], R31 ;  /* 0x0000001f040079a6 */ /* 0x000fe8000c10f3a2 */
[----:B------:R-:W1:Y:S04]  /*7d80*/  LDSM.16.MT88.4 R4, [R3+0x14000] ;  /* 0x014000000304783b */ /* 0x000e680000004200 */
[----:B------:R-:W2:Y:S04]  /*7d90*/  LDSM.16.MT88.4 R16, [R0] ;  /* 0x000000000010783b */ /* 0x000ea80000004200 */
[----:B------:R-:W3:Y:S01]  /*7da0*/  LDSM.16.MT88.4 R28, [R0+0x800] ;  /* 0x00080000001c783b */ /* 0x000ee20000004200 */
        /* <DEDUP_REMOVED lines=11> */
[----:B------:R-:W4:Y:S01]  /*7e60*/  LDSM.16.MT88.4 R16, [R184+0x1800] ;  /* 0x00180000b810783b */ /* 0x000f220000004200 */
[-C--:B------:R-:W-:Y:S06]  /*7e70*/  HMMA.16816.F32.BF16 R100, R20, R24.reuse, R100 ;  /* 0x000000181464723c */ /* 0x080fec0000041864 */
[C---:B------:R-:W-:Y:S06]  /*7e80*/  HMMA.16816.F32.BF16 R104, R32.reuse, R24, R104 ;  /* 0x000000182068723c */ /* 0x040fec0000041868 */
[-C--:B------:R-:W-:Y:S06]  /*7e90*/  HMMA.16816.F32.BF16 R108, R32, R26.reuse, R108 ;  /* 0x0000001a206c723c */ /* 0x080fec000004186c */
[C---:B------:R-:W-:Y:S01]  /*7ea0*/  HMMA.16816.F32.BF16 R112, R20.reuse, R26, R112 ;  /* 0x0000001a1470723c */ /* 0x040fe20000041870 */
[----:B------:R-:W5:Y:S05]  /*7eb0*/  LDSM.16.MT88.4 R24, [R3+0x19800] ;  /* 0x019800000318783b */ /* 0x000f6a0000004200 */
[-C--:B---3--:R-:W-:Y:S06]  /*7ec0*/  HMMA.16816.F32.BF16 R116, R20, R28.reuse, R116 ;  /* 0x0000001c1474723c */ /* 0x088fec0000041874 */
[C---:B------:R-:W-:Y:S06]  /*7ed0*/  HMMA.16816.F32.BF16 R120, R32.reuse, R28, R120 ;  /* 0x0000001c2078723c */ /* 0x040fec0000041878 */
[-C--:B------:R-:W-:Y:S01]  /*7ee0*/  HMMA.16816.F32.BF16 R124, R32, R30.reuse, R124 ;  /* 0x0000001e207c723c */ /* 0x080fe2000004187c */
[----:B------:R-:W3:Y:S05]  /*7ef0*/  LDSM.16.MT88.4 R32, [R0+0x1800] ;  /* 0x001800000020783b */ /* 0x000eea0000004200 */
[----:B------:R-:W-:Y:S01]  /*7f00*/  HMMA.16816.F32.BF16 R128, R20, R30, R128 ;  /* 0x0000001e1480723c */ /* 0x000fe20000041880 */
[----:B------:R-:W-:Y:S04]  /*7f10*/  LDSM.16.MT88.4 R20, [R3+0x16000] ;  /* 0x016000000314783b */ /* 0x000fe80000004200 */
        /* <DEDUP_REMOVED lines=13> */
[-C--:B----4-:R-:W-:Y:S06]  /*7ff0*/  HMMA.16816.F32.BF16 R100, R4, R16.reuse, R100 ;  /* 0x000000100464723c */ /* 0x090fec0000041864 */
[C---:B-----5:R-:W-:Y:S06]  /*8000*/  HMMA.16816.F32.BF16 R104, R24.reuse, R16, R104 ;  /* 0x000000101868723c */ /* 0x060fec0000041868 */
[-C--:B------:R-:W-:Y:S06]  /*8010*/  HMMA.16816.F32.BF16 R108, R24, R18.reuse, R108 ;  /* 0x00000012186c723c */ /* 0x080fec000004186c */
[C---:B------:R-:W-:Y:S01]  /*8020*/  HMMA.16816.F32.BF16 R112, R4.reuse, R18, R112 ;  /* 0x000000120470723c */ /* 0x040fe20000041870 */
[----:B------:R-:W4:Y:S05]  /*8030*/  LDSM.16.MT88.4 R16, [R3+0x1a800] ;  /* 0x01a800000310783b */ /* 0x000f2a0000004200 */
        /* <DEDUP_REMOVED lines=24> */
[-C--:B---3--:R-:W-:Y:S06]  /*81c0*/  HMMA.16816.F32.BF16 R116, R8, R24.reuse, R116 ;  /* 0x000000180874723c */ /* 0x088fec0000041874 */
[C---:B------:R-:W-:Y:S06]  /*81d0*/  HMMA.16816.F32.BF16 R120, R16.reuse, R24, R120 ;  /* 0x000000181078723c */ /* 0x040fec0000041878 */
[-C--:B------:R-:W-:Y:S01]  /*81e0*/  HMMA.16816.F32.BF16 R124, R16, R26.reuse, R124 ;  /* 0x0000001a107c723c */ /* 0x080fe2000004187c */
[----:B------:R3:W5:Y:S05]  /*81f0*/  LDSM.16.MT88.4 R16, [R0+0x3800] ;  /* 0x003800000010783b */ /* 0x00076a0000004200 */
[----:B------:R-:W-:Y:S06]  /*8200*/  HMMA.16816.F32.BF16 R128, R8, R26, R128 ;  /* 0x0000001a0880723c */ /* 0x000fec0000041880 */
[-C--:B-1----:R-:W-:Y:S06]  /*8210*/  HMMA.16816.F32.BF16 R100, R4, R28.reuse, R100 ;  /* 0x0000001c0464723c */ /* 0x082fec0000041864 */
[C---:B------:R-:W-:Y:S06]  /*8220*/  HMMA.16816.F32.BF16 R104, R32.reuse, R28, R104 ;  /* 0x0000001c2068723c */ /* 0x040fec0000041868 */
[-C--:B------:R-:W-:Y:S05]  /*8230*/  HMMA.16816.F32.BF16 R108, R32, R30.reuse, R108 ;  /* 0x0000001e206c723c */ /* 0x080fea000004186c */
[C---:B---3--:R-:W-:Y:S01]  /*8240*/  VIADD R0, R184.reuse, 0xffffc000 ;  /* 0xffffc000b8007836 */ /* 0x048fe20000000000 */
[C---:B------:R-:W-:Y:S05]  /*8250*/  HMMA.16816.F32.BF16 R112, R4.reuse, R30, R112 ;  /* 0x0000001e0470723c */ /* 0x040fea0000041870 */
[----:B------:R-:W-:Y:S01]  /*8260*/  @P0 VIADD R0, R184, 0x4000 ;  /* 0x00004000b8000836 */ /* 0x000fe20000000000 */
[-C--:B--2---:R-:W-:Y:S05]  /*8270*/  HMMA.16816.F32.BF16 R116, R4, R36.reuse, R116 ;  /* 0x000000240474723c */ /* 0x084fea0000041874 */
        /* <DEDUP_REMOVED lines=15> */
.L_x_2029:
        /* <DEDUP_REMOVED lines=60> */
[----:B------:R-:W5:Y:S01]  /*8730*/  LDC.64 R14, c[0x0][0x438] ;  /* 0x00010e00ff0e7b82 */ /* 0x000f620000000a00 */
[----:B------:R-:W-:Y:S01]  /*8740*/  F2FP.BF16.F32.PACK_AB R130, R131, R130 ;  /* 0x000000828382723e */ /* 0x000fe200000010ff */
[----:B------:R-:W-:Y:S01]  /*8750*/  ULDC.64 UR12, c[0x0][0x450] ;  /* 0x00011400000c7ab9 */ /* 0x000fe20000000a00 */
[----:B------:R-:W-:Y:S01]  /*8760*/  F2FP.BF16.F32.PACK_AB R18, R18, R120 ;  /* 0x000000781212723e */ /* 0x000fe200000010ff */
[----:B------:R-:W-:Y:S01]  /*8770*/  ULDC.64 UR8, c[0x0][0x458] ;  /* 0x0001160000087ab9 */ /* 0x000fe20000000a00 */
[----:B------:R-:W-:-:S02]  /*8780*/  F2FP.BF16.F32.PACK_AB R17, R17, R122 ;  /* 0x0000007a1111723e */ /* 0x000fc400000010ff */
[----:B-1----:R-:W-:Y:S02]  /*8790*/  SHF.R.S32.HI R7, RZ, 0x1f, R20 ;  /* 0x0000001fff077819 */ /* 0x002fe40000011414 */
[----:B------:R-:W-:Y:S02]  /*87a0*/  F2FP.BF16.F32.PACK_AB R124, R125, R124 ;  /* 0x0000007c7d7c723e */ /* 0x000fe400000010ff */
[----:B------:R-:W-:Y:S02]  /*87b0*/  F2FP.BF16.F32.PACK_AB R126, R127, R126 ;  /* 0x0000007e7f7e723e */ /* 0x000fe400000010ff */
[----:B------:R-:W-:Y:S02]  /*87c0*/  F2FP.BF16.F32.PACK_AB R68, R69, R68 ;  /* 0x000000444544723e */ /* 0x000fe400000010ff */
[----:B------:R-:W-:Y:S02]  /*87d0*/  F2FP.BF16.F32.PACK_AB R70, R71, R70 ;  /* 0x000000464746723e */ /* 0x000fe400000010ff */
[----:B------:R-:W-:-:S02]  /*87e0*/  F2FP.BF16.F32.PACK_AB R80, R81, R80 ;  /* 0x000000505150723e */ /* 0x000fc400000010ff */
[----:B------:R-:W-:Y:S02]  /*87f0*/  LEA.HI R7, R7, R20, RZ, 0x3 ;  /* 0x0000001407077211 */ /* 0x000fe400078f18ff */
[----:B------:R-:W-:Y:S02]  /*8800*/  F2FP.BF16.F32.PACK_AB R82, R83, R82 ;  /* 0x000000525352723e */ /* 0x000fe400000010ff */
[----:B------:R-:W-:Y:S02]  /*8810*/  F2FP.BF16.F32.PACK_AB R72, R73, R72 ;  /* 0x000000484948723e */ /* 0x000fe400000010ff */
[----:B------:R-:W-:Y:S02]  /*8820*/  F2FP.BF16.F32.PACK_AB R74, R75, R74 ;  /* 0x0000004a4b4a723e */ /* 0x000fe400000010ff */
[----:B------:R-:W-:Y:S02]  /*8830*/  F2FP.BF16.F32.PACK_AB R76, R77, R76 ;  /* 0x0000004c4d4c723e */ /* 0x000fe400000010ff */
[----:B------:R-:W-:-:S02]  /*8840*/  SHF.R.S32.HI R0, RZ, 0x3, R7 ;  /* 0x00000003ff007819 */ /* 0x000fc40000011407 */
        /* <DEDUP_REMOVED lines=8> */
[----:B------:R-:W-:Y:S01]  /*88d0*/  F2FP.BF16.F32.PACK_AB R94, R95, R94 ;  /* 0x0000005e5f5e723e */ /* 0x000fe200000010ff */
[----:B------:R-:W-:-:S04]  /*88e0*/  UIMAD UR10, UR43, UR12, URZ ;  /* 0x0000000c2b0a72a4 */ /* 0x000fc8000f8e023f */
[----:B------:R-:W-:Y:S02]  /*88f0*/  UIMAD UR10, UR5, UR13, UR10 ;  /* 0x0000000d050a72a4 */ /* 0x000fe4000f8e020a */
[----:B------:R-:W-:Y:S02]  /*8900*/  UIMAD UR43, UR43, UR8, URZ ;  /* 0x000000082b2b72a4 */ /* 0x000fe4000f8e023f */
[----:B------:R-:W-:Y:S01]  /*8910*/  USHF.L.U32 UR14, UR12, 0x6, URZ ;  /* 0x000000060c0e7899 */ /* 0x000fe2000800063f */
[----:B--2---:R-:W-:Y:S04]  /*8920*/  STS [R32], R6 ;  /* 0x0000000620007388 */ /* 0x004fe80000000800 */
[----:B------:R1:W-:Y:S04]  /*8930*/  STS [R32+0x400], R5 ;  /* 0x0004000520007388 */ /* 0x0003e80000000800 */
[----:B---3--:R-:W-:Y:S04]  /*8940*/  STS [R34], R4 ;  /* 0x0000000422007388 */ /* 0x008fe80000000800 */
[----:B----4-:R-:W-:Y:S04]  /*8950*/  STS [R33], R2 ;  /* 0x0000000221007388 */ /* 0x010fe80000000800 */
[----:B------:R-:W-:Y:S04]  /*8960*/  STS [R32+0x2000], R10 ;  /* 0x0020000a20007388 */ /* 0x000fe80000000800 */
[----:B------:R-:W-:Y:S04]  /*8970*/  STS [R32+0x2400], R9 ;  /* 0x0024000920007388 */ /* 0x000fe80000000800 */
[----:B-----5:R-:W-:Y:S04]  /*8980*/  STS [R31], R8 ;  /* 0x000000081f007388 */ /* 0x020fe80000000800 */
[----:B------:R-:W-:Y:S04]  /*8990*/  STS [R30], R13 ;  /* 0x0000000d1e007388 */ /* 0x000fe80000000800 */
[----:B------:R2:W-:Y:S04]  /*89a0*/  STS [R29], R12 ;  /* 0x0000000c1d007388 */ /* 0x0005e80000000800 */
[----:B------:R-:W-:Y:S04]  /*89b0*/  STS [R28], R19 ;  /* 0x000000131c007388 */ /* 0x000fe80000000800 */
[----:B------:R-:W-:Y:S04]  /*89c0*/  STS [R27], R16 ;  /* 0x000000101b007388 */ /* 0x000fe80000000800 */
[----:B------:R-:W-:Y:S04]  /*89d0*/  STS [R26], R130 ;  /* 0x000000821a007388 */ /* 0x000fe80000000800 */
[----:B------:R3:W-:Y:S04]  /*89e0*/  STS [R25], R18 ;  /* 0x0000001219007388 */ /* 0x0007e80000000800 */
[----:B------:R4:W-:Y:S04]  /*89f0*/  STS [R24], R17 ;  /* 0x0000001118007388 */ /* 0x0009e80000000800 */
[----:B------:R-:W-:Y:S01]  /*8a00*/  STS [R23], R124 ;  /* 0x0000007c17007388 */ /* 0x000fe20000000800 */
[----:B-1----:R-:W-:Y:S01]  /*8a10*/  SHF.R.S32.HI R5, RZ, 0x1f, R0 ;  /* 0x0000001fff057819 */ /* 0x002fe20000011400 */
[----:B--2---:R-:W1:Y:S02]  /*8a20*/  LDC.64 R12, c[0x0][0x468] ;  /* 0x00011a00ff0c7b82 */ /* 0x004e640000000a00 */
[----:B------:R-:W-:Y:S04]  /*8a30*/  STS [R21], R126 ;  /* 0x0000007e15007388 */ /* 0x000fe80000000800 */
[----:B------:R-:W-:Y:S04]  /*8a40*/  STS [R32+0x4000], R68 ;  /* 0x0040004420007388 */ /* 0x000fe80000000800 */
[----:B------:R-:W-:Y:S04]  /*8a50*/  STS [R32+0x4400], R70 ;  /* 0x0044004620007388 */ /* 0x000fe80000000800 */
[----:B------:R-:W-:Y:S01]  /*8a60*/  STS [R34+0x4000], R80 ;  /* 0x0040005022007388 */ /* 0x000fe20000000800 */
[----:B------:R-:W-:Y:S01]  /*8a70*/  LOP3.LUT R6, R7, 0xfffffff8, RZ, 0xc0, !PT ;  /* 0xfffffff807067812 */ /* 0x000fe200078ec0ff */
[----:B---3--:R-:W2:Y:S02]  /*8a80*/  LDC.64 R18, c[0x0][0x470] ;  /* 0x00011c00ff127b82 */ /* 0x008ea40000000a00 */
[----:B------:R-:W-:Y:S04]  /*8a90*/  STS [R33+0x4000], R82 ;  /* 0x0040005221007388 */ /* 0x000fe80000000800 */
[----:B------:R-:W-:Y:S01]  /*8aa0*/  STS [R32+0x6000], R72 ;  /* 0x0060004820007388 */ /* 0x000fe20000000800 */
[----:B------:R-:W-:Y:S01]  /*8ab0*/  MOV R10, UR12 ;  /* 0x0000000c000a7c02 */ /* 0x000fe20008000f00 */
[----:B----4-:R-:W3:Y:S02]  /*8ac0*/  LDC.64 R16, c[0x0][0x440] ;  /* 0x00011000ff107b82 */ /* 0x010ee40000000a00 */
[----:B------:R-:W-:Y:S04]  /*8ad0*/  STS [R32+0x6400], R74 ;  /* 0x0064004a20007388 */ /* 0x000fe80000000800 */
[----:B------:R-:W-:Y:S01]  /*8ae0*/  STS [R31+0x4000], R76 ;  /* 0x0040004c1f007388 */ /* 0x000fe20000000800 */
[----:B------:R-:W-:-:S03]  /*8af0*/  IMAD R7, R5, UR12, RZ ;  /* 0x0000000c05077c24 */ /* 0x000fc6000f8e02ff */
[----:B------:R-:W-:Y:S01]  /*8b00*/  STS [R30+0x4000], R78 ;  /* 0x0040004e1e007388 */ /* 0x000fe20000000800 */
[----:B------:R-:W-:-:S03]  /*8b10*/  IMAD.IADD R20, R20, 0x1, -R6 ;  /* 0x0000000114147824 */ /* 0x000fc600078e0a06 */
[----:B------:R-:W-:Y:S01]  /*8b20*/  STS [R29+0x4000], R84 ;  /* 0x004000541d007388 */ /* 0x000fe20000000800 */
[----:B------:R-:W-:-:S03]  /*8b30*/  IMAD R6, R5, UR8, RZ ;  /* 0x0000000805067c24 */ /* 0x000fc6000f8e02ff */
[----:B------:R-:W-:Y:S04]  /*8b40*/  STS [R28+0x4000], R86 ;  /* 0x004000561c007388 */ /* 0x000fe80000000800 */
[----:B------:R-:W-:Y:S01]  /*8b50*/  STS [R27+0x4000], R96 ;  /* 0x004000601b007388 */ /* 0x000fe20000000800 */
[----:B------:R-:W-:-:S03]  /*8b60*/  IMAD.WIDE.U32 R4, R0, UR12, RZ ;  /* 0x0000000c00047c25 */ /* 0x000fc6000f8e00ff */
[----:B------:R-:W-:Y:S01]  /*8b70*/  STS [R26+0x4000], R98 ;  /* 0x004000621a007388 */ /* 0x000fe20000000800 */
[----:B------:R-:W-:-:S03]  /*8b80*/  IMAD R2, R0, UR13, R7 ;  /* 0x0000000d00027c24 */ /* 0x000fc6000f8e0207 */
[----:B------:R-:W-:Y:S01]  /*8b90*/  STS [R25+0x4000], R88 ;  /* 0x0040005819007388 */ /* 0x000fe20000000800 */
[----:B------:R-:W-:-:S03]  /*8ba0*/  IMAD R11, R0, UR9, R6 ;  /* 0x00000009000b7c24 */ /* 0x000fc6000f8e0206 */
[----:B------:R-:W-:Y:S01]  /*8bb0*/  STS [R24+0x4000], R90 ;  /* 0x0040005a18007388 */ /* 0x000fe20000000800 */
[----:B------:R-:W-:-:S03]  /*8bc0*/  IMAD.WIDE.U32 R6, R0, UR8, RZ ;  /* 0x0000000800067c25 */ /* 0x000fc6000f8e00ff */
[----:B------:R-:W-:Y:S01]  /*8bd0*/  STS [R23+0x4000], R92 ;  /* 0x0040005c17007388 */ /* 0x000fe20000000800 */
[----:B------:R-:W-:-:S03]  /*8be0*/  IMAD.IADD R5, R5, 0x1, R2 ;  /* 0x0000000105057824 */ /* 0x000fc600078e0202 */
[----:B------:R-:W-:Y:S01]  /*8bf0*/  STS [R21+0x4000], R94 ;  /* 0x0040005e15007388 */ /* 0x000fe20000000800 */
[----:B------:R-:W-:Y:S02]  /*8c00*/  IMAD.IADD R9, R7, 0x1, R11 ;  /* 0x0000000107097824 */ /* 0x000fe400078e020b */
        /* <DEDUP_REMOVED lines=8> */
[----:B------:R-:W-:Y:S03]  /*8c90*/  BAR.SYNC.DEFER_BLOCKING 0x0 ;  /* 0x0000000000007b1d */ /* 0x000fe60000010000 */
[----:B------:R-:W-:Y:S01]  /*8ca0*/  IADD3 R7, R7, R15, RZ ;  /* 0x0000000f07077210 */ /* 0x000fe20007ffe0ff */
[----:B-1----:R-:W-:-:S02]  /*8cb0*/  IMAD R2, R12, UR39, RZ ;  /* 0x000000270c027c24 */ /* 0x002fc4000f8e02ff */
[----:B---3--:R-:W-:Y:S02]  /*8cc0*/  IMAD R14, R16, UR38, RZ ;  /* 0x00000026100e7c24 */ /* 0x008fe4000f8e02ff */
[----:B------:R-:W-:-:S04]  /*8cd0*/  IMAD.WIDE.U32 R6, R12, UR27, R6 ;  /* 0x0000001b0c067c25 */ /* 0x000fc8000f8e0006 */
[----:B------:R-:W-:Y:S02]  /*8ce0*/  IMAD R2, R13, UR27, R2 ;  /* 0x0000001b0d027c24 */ /* 0x000fe4000f8e0202 */
[----:B------:R-:W-:Y:S02]  /*8cf0*/  IMAD R12, R17, UR26, R14 ;  /* 0x0000001a110c7c24 */ /* 0x000fe4000f8e020e */
[----:B------:R-:W-:Y:S01]  /*8d00*/  IMAD.WIDE.U32 R4, R16, UR26, R4 ;  /* 0x0000001a10047c25 */ /* 0x000fe2000f8e0004 */
[----:B------:R-:W1:Y:S04]  /*8d10*/  LDS.128 R44, [R0+0xc000] ;  /* 0x00c00000002c7984 */ /* 0x000e680000000c00 */
[----:B------:R-:W3:Y:S01]  /*8d20*/  LDS.128 R40, [R0+0xd000] ;  /* 0x00d0000000287984 */ /* 0x000ee20000000c00 */
[----:B------:R-:W-:-:S03]  /*8d30*/  IMAD.IADD R7, R7, 0x1, R2 ;  /* 0x0000000107077824 */ /* 0x000fc600078e0202 */
[----:B------:R-:W4:Y:S01]  /*8d40*/  LDS.128 R36, [R0+0xe000] ;  /* 0x00e0000000247984 */ /* 0x000f220000000c00 */
[----:B------:R-:W-:Y:S01]  /*8d50*/  IADD3 R2, P0, R6, R10, RZ ;  /* 0x0000000a06027210 */ /* 0x000fe20007f1e0ff */
[C---:B--2---:R-:W-:Y:S01]  /*8d60*/  IMAD R10, R18.reuse, UR39, RZ ;  /* 0x00000027120a7c24 */ /* 0x044fe2000f8e02ff */
[----:B------:R-:W-:Y:S01]  /*8d70*/  IADD3 R5, R5, R12, RZ ;  /* 0x0000000c05057210 */ /* 0x000fe20007ffe0ff */
[----:B------:R-:W2:Y:S01]  /*8d80*/  LDS.128 R32, [R0+0xf000] ;  /* 0x00f0000000207984 */ /* 0x000ea20000000c00 */
[----:B------:R-:W-:Y:S01]  /*8d90*/  IADD3.X R11, R7, UR10, R11, P0, !PT ;  /* 0x0000000a070b7c10 */ /* 0x000fe200087fe40b */
[----:B------:R-:W-:Y:S01]  /*8da0*/  IMAD R10, R19, UR27, R10 ;  /* 0x0000001b130a7c24 */ /* 0x000fe2000f8e020a */
[----:B------:R-:W-:Y:S01]  /*8db0*/  ULDC.64 UR10, c[0x0][0x3f0] ;  /* 0x0000fc00000a7ab9 */ /* 0x000fe20000000a00 */
[----:B------:R-:W5:Y:S01]  /*8dc0*/  LDS.128 R28, [R0+0x10000] ;  /* 0x01000000001c7984 */ /* 0x000f620000000c00 */
[----:B------:R-:W-:-:S03]  /*8dd0*/  IMAD.WIDE.U32 R6, R18, UR27, R4 ;  /* 0x0000001b12067c25 */ /* 0x000fc6000f8e0004 */
[----:B------:R-:W5:Y:S01]  /*8de0*/  LDS.128 R24, [R0+0x11000] ;  /* 0x0110000000187984 */ /* 0x000f620000000c00 */
[----:B------:R-:W-:-:S03]  /*8df0*/  IMAD.U32 R13, RZ, RZ, UR8 ;  /* 0x00000008ff0d7e24 */ /* 0x000fc6000f8e00ff */
[----:B------:R-:W5:Y:S04]  /*8e00*/  LDS.128 R20, [R0+0x12000] ;  /* 0x0120000000147984 */ /* 0x000f680000000c00 */
[----:B------:R1:W5:Y:S01]  /*8e10*/  LDS.128 R16, [R0+0x13000] ;  /* 0x0130000000107984 */ /* 0x0003620000000c00 */
        /* <DEDUP_REMOVED lines=9> */
[----:B-1----:R-:W-:-:S04]  /*8eb0*/  IADD3 R0, P0, R6, R8, RZ ;  /* 0x0000000806007210 */ /* 0x002fc80007f1e0ff */
[----:B------:R-:W-:Y:S01]  /*8ec0*/  IADD3.X R2, R7, UR5, R9, P0, !PT ;  /* 0x0000000507027c10 */ /* 0x000fe200087fe409 */
[----:B------:R-:W-:Y:S01]  /*8ed0*/  USHF.L.U32 UR5, UR8, 0x6, URZ ;  /* 0x0000000608057899 */ /* 0x000fe2000800063f */
[----:B------:R-:W-:Y:S01]  /*8ee0*/  LEA R12, P0, R0, UR10, 0x1 ;  /* 0x0000000a000c7c11 */ /* 0x000fe2000f8008ff */
[----:B------:R-:W-:Y:S01]  /*8ef0*/  USHF.L.U64.HI UR8, UR8, 0x6, UR9 ;  /* 0x0000000608087899 */ /* 0x000fe20008010209 */
[----:B------:R-:W-:Y:S02]  /*8f00*/  IADD3 R8, P1, R10, UR14, RZ ;  /* 0x0000000e0a087c10 */ /* 0x000fe4000ff3e0ff */
[----:B------:R-:W-:Y:S02]  /*8f10*/  LEA.HI.X R13, R0, UR11, R2, 0x1, P0 ;  /* 0x0000000b000d7c11 */ /* 0x000fe400080f0c02 */
        /* <DEDUP_REMOVED lines=8> */
[----:B--2---:R2:W-:Y:S04]  /*8fa0*/  STG.E.128 desc[UR34][R14.64], R32 ;  /* 0x000000200e007986 */ /* 0x0045e8000c101d22 */
[----:B-----5:R2:W-:Y:S01]  /*8fb0*/  STG.E.128 desc[UR34][R12.64], R28 ;  /* 0x0000001c0c007986 */ /* 0x0205e2000c101d22 */
[----:B-1----:R-:W-:-:S04]  /*8fc0*/  IADD3 R4, P0, R6, UR5, RZ ;  /* 0x0000000506047c10 */ /* 0x002fc8000ff1e0ff */
[----:B------:R-:W-:Y:S02]  /*8fd0*/  IADD3.X R5, R7, UR8, RZ, P0, !PT ;  /* 0x0000000807057c10 */ /* 0x000fe400087fe4ff */
[----:B---3--:R-:W-:Y:S01]  /*8fe0*/  IADD3 R8, P0, R4, UR5, RZ ;  /* 0x0000000504087c10 */ /* 0x008fe2000ff1e0ff */
[----:B------:R2:W-:Y:S03]  /*8ff0*/  STG.E.128 desc[UR34][R6.64], R24 ;  /* 0x0000001806007986 */ /* 0x0005e6000c101d22 */
[----:B------:R-:W-:Y:S01]  /*9000*/  IADD3.X R9, R5, UR8, RZ, P0, !PT ;  /* 0x0000000805097c10 */ /* 0x000fe200087fe4ff */
[----:B------:R2:W-:Y:S04]  /*9010*/  STG.E.128 desc[UR34][R4.64], R20 ;  /* 0x0000001404007986 */ /* 0x0005e8000c101d22 */
[----:B------:R2:W-:Y:S04]  /*9020*/  STG.E.128 desc[UR34][R8.64], R16 ;  /* 0x0000001008007986 */ /* 0x0005e8000c101d22 */
.L_x_2026:
        /* <DEDUP_REMOVED lines=11> */
.L_x_2033:
[----:B------:R-:W-:Y:S05]  /*90e0*/  EXIT ;  /* 0x000000000000794d */ /* 0x000fea0003800000 */
.L_x_2035:
        /* <DEDUP_REMOVED lines=9> */
.L_x_2494:


//--------------------- .text._ZN5flash44flash_bwd_dq_dk_dv_loop_seqk_parallel_kernelI23Flash_bwd_kernel_traitsILi64ELi128ELi128ELi8ELi4ELi4ELi4ELb0ELb0EN7cutlass10bfloat16_tE19Flash_kernel_traitsILi64ELi128ELi128ELi8ES3_EELb1ELb0ELb0ELb1ELb0ELb0ELb0EEEvNS_16Flash_bwd_paramsE --------------------------
	.section	.text._ZN5flash44flash_bwd_dq_dk_dv_loop_seqk_parallel_kernelI23Flash_bwd_kernel_traitsILi64ELi128ELi128ELi8ELi4ELi4ELi4ELb0ELb0EN7cutlass10bfloat16_tE19Flash_kernel_traitsILi64ELi128ELi128ELi8ES3_EELb1ELb0ELb0ELb1ELb0ELb0ELb0EEEvNS_16Flash_bwd_paramsE,"ax",@progbits
	.align	128
        .global         _ZN5flash44flash_bwd_dq_dk_dv_loop_seqk_parallel_kernelI23Flash_bwd_kernel_traitsILi64ELi128ELi128ELi8ELi4ELi4ELi4ELb0ELb0EN7cutlass10bfloat16_tE19Flash_kernel_traitsILi64ELi128ELi128ELi8ES3_EELb1ELb0ELb0ELb1ELb0ELb0ELb0EEEvNS_16Flash_bwd_paramsE
        .type           _ZN5flash44flash_bwd_dq_dk_dv_loop_seqk_parallel_kernelI23Flash_bwd_kernel_traitsILi64ELi128ELi128ELi8ELi4ELi4ELi4ELb0ELb0EN7cutlass10bfloat16_tE19Flash_kernel_traitsILi64ELi128ELi128ELi8ES3_EELb1ELb0ELb0ELb1ELb0ELb0ELb0EEEvNS_16Flash_bwd_paramsE,@function
        .size           _ZN5flash44flash_bwd_dq_dk_dv_loop_seqk_parallel_kernelI23Flash_bwd_kernel_traitsILi64ELi128ELi128ELi8ELi4ELi4ELi4ELb0ELb0EN7cutlass10bfloat16_tE19Flash_kernel_traitsILi64ELi128ELi128ELi8ES3_EELb1ELb0ELb0ELb1ELb0ELb0ELb0EEEvNS_16Flash_bwd_paramsE,(.L_x_2495 - _ZN5flash44flash_bwd_dq_dk_dv_loop_seqk_parallel_kernelI23Flash_bwd_kernel_traitsILi64ELi128ELi128ELi8ELi4ELi4ELi4ELb0ELb0EN7cutlass10bfloat16_tE19Flash_kernel_traitsILi64ELi128ELi128ELi8ES3_EELb1ELb0ELb0ELb1ELb0ELb0ELb0EEEvNS_16Flash_bwd_paramsE)
        .other          _ZN5flash44flash_bwd_dq_dk_dv_loop_seqk_parallel_kernelI23Flash_bwd_kernel_traitsILi64ELi128ELi128ELi8ELi4ELi4ELi4ELb0ELb0EN7cutlass10bfloat16_tE19Flash_kernel_traitsILi64ELi128ELi128ELi8ES3_EELb1ELb0ELb0ELb1ELb0ELb0ELb0EEEvNS_16Flash_bwd_paramsE,@"STO_CUDA_ENTRY STV_DEFAULT"
_ZN5flash44flash_bwd_dq_dk_dv_loop_seqk_parallel_kernelI23Flash_bwd_kernel_traitsILi64ELi128ELi128ELi8ELi4ELi4ELi4ELb0ELb0EN7cutlass10bfloat16_tE19Flash_kernel_traitsILi64ELi128ELi128ELi8ES3_EELb1ELb0ELb0ELb1ELb0ELb0ELb0EEEvNS_16Flash_bwd_paramsE:
.text._ZN5flash44flash_bwd_dq_dk_dv_loop_seqk_parallel_kernelI23Flash_bwd_kernel_traitsILi64ELi128ELi128ELi8ELi4ELi4ELi4ELb0ELb0EN7cutlass10bfloat16_tE19Flash_kernel_traitsILi64ELi128ELi128ELi8ES3_EELb1ELb0ELb0ELb1ELb0ELb0ELb0EEEvNS_16Flash_bwd_paramsE:
        /* <DEDUP_REMOVED lines=25> */
[CC--:B------:R-:W-:Y:S01]  /*0190*/  LEA.HI R6, R2.reuse, R11.reuse, RZ, 0x4 ;  /* 0x0000000b02067211 */ /* 0x0c0fe200078f20ff */
[----:B----4-:R-:W-:Y:S01]  /*01a0*/  USHF.R.S32.HI UR6, URZ, 0x1f, UR57 ;  /* 0x0000001f3f067899 */ /* 0x010fe20008011439 */
[CC--:B------:R-:W-:Y:S02]  /*01b0*/  LEA.HI R13, R2.reuse, R11.reuse, RZ, 0x7 ;  /* 0x0000000b020d7211 */ /* 0x0c0fe400078f38ff */
[----:B------:R-:W-:Y:S02]  /*01c0*/  LEA.HI R2, R2, R11, RZ, 0x2 ;  /* 0x0000000b02027211 */ /* 0x000fe400078f10ff */
[----:B------:R-:W-:-:S02]  /*01d0*/  LOP3.LUT R3, R0, 0xffffffe0, RZ, 0xc0, !PT ;  /* 0xffffffe000037812 */ /* 0x000fc400078ec0ff */
[--C-:B------:R-:W-:Y:S02]  /*01e0*/  SHF.R.S32.HI R5, RZ, 0x5, R0.reuse ;  /* 0x00000005ff057819 */ /* 0x100fe40000011400 */
[----:B------:R-:W-:Y:S01]  /*01f0*/  SHF.R.S32.HI R0, RZ, 0x1f, R0 ;  /* 0x0000001fff007819 */ /* 0x000fe20000011400 */
[C---:B------:R-:W-:Y:S01]  /*0200*/  IMAD.IADD R4, R11.reuse, 0x1, -R3 ;  /* 0x000000010b047824 */ /* 0x040fe200078e0a03 */
[----:B------:R-:W-:Y:S02]  /*0210*/  LOP3.LUT R10, R244, 0xfffffff8, RZ, 0xc0, !PT ;  /* 0xfffffff8f40a7812 */ /* 0x000fe400078ec0ff */
[--C-:B------:R-:W-:Y:S02]  /*0220*/  SHF.R.S32.HI R7, RZ, 0x2, R2.reuse ;  /* 0x00000002ff077819 */ /* 0x100fe40000011402 */
[----:B------:R-:W-:Y:S01]  /*0230*/  SHF.R.S32.HI R9, RZ, 0x1f, R2 ;  /* 0x0000001fff097819 */ /* 0x000fe20000011402 */
[----:B------:R-:W-:Y:S01]  /*0240*/  IMAD.IADD R236, R11, 0x1, -R10 ;  /* 0x000000010bec7824 */ /* 0x000fe200078e0a0a */
[----:B------:R-:W-:-:S02]  /*0250*/  LOP3.LUT R12, R6, 0xfffffff0, RZ, 0xc0, !PT ;  /* 0xfffffff0060c7812 */ /* 0x000fc400078ec0ff */
[----:B------:R-:W-:Y:S02]  /*0260*/  LOP3.LUT R2, R2, 0x7ffffffc, RZ, 0xc0, !PT ;  /* 0x7ffffffc02027812 */ /* 0x000fe400078ec0ff */
[----:B------:R-:W-:Y:S01]  /*0270*/  LEA.HI R0, R0, R5, RZ, 0x2 ;  /* 0x0000000500007211 */ /* 0x000fe200078f10ff */
[C---:B------:R-:W-:Y:S01]  /*0280*/  IMAD.IADD R10, R11.reuse, 0x1, -R12 ;  /* 0x000000010b0a7824 */ /* 0x040fe200078e0a0c */
[----:B------:R-:W-:Y:S01]  /*0290*/  SHF.R.S32.HI R8, RZ, 0x4, R6 ;  /* 0x00000004ff087819 */ /* 0x000fe20000011406 */
[----:B------:R-:W-:Y:S01]  /*02a0*/  IMAD.IADD R12, R11, 0x1, -R2 ;  /* 0x000000010b0c7824 */ /* 0x000fe200078e0a02 */
[----:B------:R-:W-:Y:S02]  /*02b0*/  LOP3.LUT R2, R0, 0xfffffffc, RZ, 0xc0, !PT ;  /* 0xfffffffc00027812 */ /* 0x000fe400078ec0ff */
[----:B------:R-:W-:Y:S02]  /*02c0*/  LEA.HI R0, R6, R8, RZ, 0x1 ;  /* 0x0000000806007211 */ /* 0x000fe400078f08ff */
[----:B------:R-:W-:Y:S01]  /*02d0*/  LEA.HI R3, R9, R7, RZ, 0x3 ;  /* 0x0000000709037211 */ /* 0x000fe200078f18ff */
[----:B------:R-:W-:Y:S01]  /*02e0*/  IMAD.IADD R14, R5, 0x1, -R2 ;  /* 0x00000001050e7824 */ /* 0x000fe200078e0a02 */
[----:B------:R-:W-:-:S02]  /*02f0*/  SHF.R.S32.HI R6, RZ, 0x1f, R4 ;  /* 0x0000001fff067819 */ /* 0x000fc40000011404 */
[----:B------:R-:W-:Y:S02]  /*0300*/  LOP3.LUT R2, R0, 0xfffffffe, RZ, 0xc0, !PT ;  /* 0xfffffffe00027812 */ /* 0x000fe400078ec0ff */
[----:B------:R-:W-:Y:S01]  /*0310*/  LOP3.LUT R0, R3, 0xfffffff8, RZ, 0xc0, !PT ;  /* 0xfffffff803007812 */ /* 0x000fe200078ec0ff */
[----:B------:R-:W-:Y:S01]  /*0320*/  STL [R1+0x4], R14 ;  /* 0x0000040e01007387 */ /* 0x000fe20000100800 */
[----:B------:R-:W-:Y:S01]  /*0330*/  LEA.HI R4, R6, R4, RZ, 0x2 ;  /* 0x0000000406047211 */ /* 0x000fe200078f10ff */
[----:B------:R-:W-:Y:S01]  /*0340*/  IMAD.SHL.U32 R6, R236, 0x40, RZ ;  /* 0x00000040ec067824 */ /* 0x000fe200078e00ff */
[----:B------:R-:W-:Y:S01]  /*0350*/  SHF.R.S32.HI R5, RZ, 0x1f, R10 ;  /* 0x0000001fff057819 */ /* 0x000fe2000001140a */
[----:B------:R-:W-:Y:S01]  /*0360*/  IMAD.IADD R11, R8, 0x1, -R2 ;  /* 0x00000001080b7824 */ /* 0x000fe200078e0a02 */
[----:B------:R-:W-:Y:S01]  /*0370*/  SHF.R.S32.HI R16, RZ, 0x7, R13 ;  /* 0x00000007ff107819 */ /* 0x000fe2000001140d */
[----:B------:R-:W-:Y:S01]  /*0380*/  IMAD.SHL.U32 R2, R14, 0x10, RZ ;  /* 0x000000100e027824 */ /* 0x000fe200078e00ff */
[----:B------:R-:W-:Y:S01]  /*0390*/  LEA.HI R8, R5, R10, RZ, 0x3 ;  /* 0x0000000a05087211 */ /* 0x000fe200078f18ff */
[----:B------:R-:W-:Y:S01]  /*03a0*/  IMAD.IADD R3, R7, 0x1, -R0 ;  /* 0x0000000107037824 */ /* 0x000fe200078e0a00 */
[----:B------:R-:W-:Y:S01]  /*03b0*/  LOP3.LUT R0, R6, 0x1c0, RZ, 0xc0, !PT ;  /* 0x000001c006007812 */ /* 0x000fe200078ec0ff */
[----:B------:R-:W-:Y:S01]  /*03c0*/  IMAD.SHL.U32 R168, R11, 0x200, RZ ;  /* 0x000002000ba87824 */ /* 0x000fe200078e00ff */
[----:B------:R-:W-:-:S02]  /*03d0*/  LEA.HI.SX32 R251, R4, R2, 0x1e ;  /* 0x0000000204fb7211 */ /* 0x000fc400078ff2ff */
[----:B------:R-:W-:Y:S01]  /*03e0*/  LOP3.LUT R2, R0, 0x30, R2, 0xf8, !PT ;  /* 0x0000003000027812 */ /* 0x000fe200078ef802 */
[----:B------:R-:W-:Y:S01]  /*03f0*/  IMAD R5, R16, 0x1000, R168 ;  /* 0x0000100010057824 */ /* 0x000fe200078e02a8 */
[----:B------:R-:W-:Y:S02]  /*0400*/  LOP3.LUT R172, R0, 0x8, R244, 0xf8, !PT ;  /* 0x0000000800ac7812 */ /* 0x000fe400078ef8f4 */
[----:B------:R-:W-:Y:S02]  /*0410*/  SHF.R.U32.HI R0, RZ, 0x3, R0 ;  /* 0x00000003ff007819 */ /* 0x000fe40000011600 */
[----:B------:R-:W-:Y:S02]  /*0420*/  LOP3.LUT R2, R2, 0x8, R244, 0xf8, !PT ;  /* 0x0000000802027812 */ /* 0x000fe400078ef8f4 */
[----:B------:R-:W-:Y:S02]  /*0430*/  LOP3.LUT R172, R172, R0, RZ, 0x3c, !PT ;  /* 0x00000000acac7212 */ /* 0x000fe400078e3cff */
[----:B------:R-:W-:Y:S01]  /*0440*/  LOP3.LUT R168, R168, R2, R0, 0xf6, !PT ;  /* 0x00000002a8a87212 */ /* 0x000fe200078ef600 */
[C---:B------:R-:W-:Y:S01]  /*0450*/  IMAD.SHL.U32 R0, R3.reuse, 0x40, RZ ;  /* 0x0000004003007824 */ /* 0x040fe200078e00ff */
[----:B------:R-:W-:Y:S01]  /*0460*/  LOP3.LUT R4, R3, 0x1, RZ, 0xc0, !PT ;  /* 0x0000000103047812 */ /* 0x000fe200078ec0ff */
[----:B------:R-:W-:Y:S01]  /*0470*/  IMAD.SHL.U32 R2, R16, 0x8, RZ ;  /* 0x0000000810027824 */ /* 0x000fe200078e00ff */
[----:B------:R-:W-:Y:S01]  /*0480*/  LOP3.LUT R6, R8, 0xfffffff8, RZ, 0xc0, !PT ;  /* 0xfffffff808067812 */ /* 0x000fe200078ec0ff */
[----:B------:R-:W-:Y:S01]  /*0490*/  IMAD.IADD R172, R5, 0x1, R172 ;  /* 0x0000000105ac7824 */ /* 0x000fe200078e02ac */
[----:B------:R-:W-:Y:S01]  /*04a0*/  ISETP.NE.U32.AND P0, PT, R4, 0x1, PT ;  /* 0x000000010400780c */ /* 0x000fe20003f05070 */
[----:B------:R-:W-:Y:S01]  /*04b0*/  IMAD.SHL.U32 R5, R11, 0x10, RZ ;  /* 0x000000100b057824 */ /* 0x000fe200078e00ff */
[----:B------:R-:W-:Y:S01]  /*04c0*/  LOP3.LUT R0, R0, 0x1c0, RZ, 0xc0, !PT ;  /* 0x000001c000007812 */ /* 0x000fe200078ec0ff */
[----:B------:R-:W-:Y:S01]  /*04d0*/  IMAD.IADD R15, R10, 0x1, -R6 ;  /* 0x000000010a0f7824 */ /* 0x000fe200078e0a06 */
[----:B------:R-:W-:Y:S01]  /*04e0*/  R2P PR, R3, 0x6 ;  /* 0x0000000603007804 */ /* 0x000fe20000000000 */
[----:B------:R-:W-:Y:S01]  /*04f0*/  IMAD.SHL.U32 R4, R12, 0x2, RZ ;  /* 0x000000020c047824 */ /* 0x000fe200078e00ff */
[----:B------:R-:W-:Y:S01]  /*0500*/  LOP3.LUT R2, R2, 0x8, RZ, 0xc0, !PT ;  /* 0x0000000802027812 */ /* 0x000fe200078ec0ff */
[----:B------:R-:W-:Y:S01]  /*0510*/  IMAD.SHL.U32 R8, R8, 0x40, RZ ;  /* 0x0000004008087824 */ /* 0x000fe200078e00ff */
[----:B------:R-:W-:Y:S01]  /*0520*/  SHF.R.U32.HI R3, RZ, 0x3, R0 ;  /* 0x00000003ff037819 */ /* 0x000fe20000011600 */
[----:B------:R-:W-:Y:S01]  /*0530*/  IMAD R6, R16, 0x2000, R4 ;  /* 0x0000200010067824 */ /* 0x000fe200078e0204 */
[----:B------:R-:W-:Y:S01]  /*0540*/  LOP3.LUT R10, R2, 0x10, R5, 0xf8, !PT ;  /* 0x00000010020a7812 */ /* 0x000fe200078ef805 */
[----:B------:R-:W-:Y:S01]  /*0550*/  STL [R1+0x8], R15 ;  /* 0x0000080f01007387 */ /* 0x000fe20000100800 */
[-C--:B------:R-:W-:Y:S01]  /*0560*/  LOP3.LUT R9, R3, R0.reuse, R2, 0x1e, !PT ;  /* 0x0000000003097212 */ /* 0x080fe200078e1e02 */
[----:B------:R-:W-:Y:S01]  /*0570*/  IMAD.SHL.U32 R2, R15, 0x40, RZ ;  /* 0x000000400f027824 */ /* 0x000fe200078e00ff */
[----:B------:R-:W-:Y:S01]  /*0580*/  LOP3.LUT R7, R3, R0, RZ, 0xfc, !PT ;  /* 0x0000000003077212 */ /* 0x000fe200078efcff */
[C---:B------:R-:W-:Y:S01]  /*0590*/  IMAD R0, R14.reuse, 0x400, R4 ;  /* 0x000004000e007824 */ /* 0x040fe200078e0204 */
[----:B------:R-:W-:Y:S01]  /*05a0*/  SHF.L.U32 R5, R11, 0x3, RZ ;  /* 0x000000030b057819 */ /* 0x000fe200000006ff */
        /* <DEDUP_REMOVED lines=8> */
[----:B------:R-:W-:Y:S02]  /*0630*/  LOP3.LUT P3, RZ, R236, 0x4, RZ, 0xc0, !PT ;  /* 0x00000004ecff7812 */ /* 0x000fe4000786c0ff */
[----:B------:R-:W-:Y:S02]  /*0640*/  LOP3.LUT R2, R2, R5, RZ, 0x3c, !PT ;  /* 0x0000000502027212 */ /* 0x000fe400078e3cff */
[----:B------:R-:W-:Y:S02]  /*0650*/  LOP3.LUT R4, R5, R10, R4, 0x1e, !PT ;  /* 0x0000000a05047212 */ /* 0x000fe400078e1e04 */
[----:B------:R-:W-:Y:S01]  /*0660*/  LOP3.LUT P4, RZ, R236, 0x2, RZ, 0xc0, !PT ;  /* 0x00000002ecff7812 */ /* 0x000fe2000788c0ff */
[----:B------:R-:W-:Y:S01]  /*0670*/  IMAD.IADD R176, R3, 0x1, R2 ;  /* 0x0000000103b07824 */ /* 0x000fe200078e0202 */
[----:B------:R-:W-:Y:S01]  /*0680*/  LOP3.LUT R177, R4, R0, RZ, 0xfc, !PT ;  /* 0x0000000004b17212 */ /* 0x000fe200078efcff */
[----:B------:R-:W-:Y:S01]  /*0690*/  IMAD.U32 R0, RZ, RZ, UR5 ;  /* 0x00000005ff007e24 */ /* 0x000fe2000f8e00ff */
[----:B------:R-:W-:Y:S01]  /*06a0*/  USHF.R.S32.HI UR5, URZ, 0x1f, UR57 ;  /* 0x0000001f3f057899 */ /* 0x000fe20008011439 */
[----:B------:R-:W-:Y:S01]  /*06b0*/  IMAD.U32 R2, RZ, RZ, UR6 ;  /* 0x00000006ff027e24 */ /* 0x000fe2000f8e00ff */
[----:B------:R-:W-:Y:S01]  /*06c0*/  USHF.R.S32.HI UR6, URZ, 0x1f, UR47 ;  /* 0x0000001f3f067899 */ /* 0x000fe2000801142f */
[C---:B------:R-:W-:Y:S01]  /*06d0*/  SEL R173, R231.reuse, 0xffffffe0, !P4 ;  /* 0xffffffe0e7ad7807 */ /* 0x040fe20006000000 */
[----:B------:R-:W-:Y:S01]  /*06e0*/  IMAD.SHL.U32 R236, R236, 0x8, RZ ;  /* 0x00000008ecec7824 */ /* 0x000fe200078e00ff */
[----:B------:R-:W-:Y:S01]  /*06f0*/  SEL R231, R231, 0xffffffe0, !P1 ;  /* 0xffffffe0e7e77807 */ /* 0x000fe20004800000 */
[----:B------:R-:W-:Y:S01]  /*0700*/  IMAD.U32 R0, RZ, RZ, UR5 ;  /* 0x00000005ff007e24 */ /* 0x000fe2000f8e00ff */
[----:B------:R-:W-:Y:S01]  /*0710*/  LEA R228, R7, UR4, 0x1 ;  /* 0x0000000407e47c11 */ /* 0x000fe2000f8e08ff */
[----:B------:R-:W-:Y:S01]  /*0720*/  IMAD.U32 R2, RZ, RZ, UR6 ;  /* 0x00000006ff027e24 */ /* 0x000fe2000f8e00ff */
[----:B------:R-:W-:Y:S01]  /*0730*/  SHF.L.U32 R172, R172, 0x1, RZ ;  /* 0x00000001acac7819 */ /* 0x000fe200000006ff */
[----:B------:R-:W-:Y:S01]  /*0740*/  IMAD.U32 R0, RZ, RZ, UR6 ;  /* 0x00000006ff007e24 */ /* 0x000fe2000f8e00ff */
[----:B------:R-:W-:Y:S01]  /*0750*/  UIADD3 UR6, UR4, 0xc000, URZ ;  /* 0x0000c00004067890 */ /* 0x000fe2000fffe03f */
[----:B------:R-:W-:Y:S01]  /*0760*/  IMAD.MOV.U32 R2, RZ, RZ, 0x40 ;  /* 0x00000040ff027424 */ /* 0x000fe200078e00ff */
[----:B------:R-:W-:Y:S01]  /*0770*/  SEL R229, R229, 0x10, !P0 ;  /* 0x00000010e5e57807 */ /* 0x000fe20004000000 */
[----:B------:R-:W-:Y:S01]  /*0780*/  IMAD.MOV.U32 R0, RZ, RZ, 0x440 ;  /* 0x00000440ff007424 */ /* 0x000fe200078e00ff */
[----:B------:R-:W-:Y:S01]  /*0790*/  SHF.R.S32.HI R244, RZ, 0x3, R244 ;  /* 0x00000003fff47819 */ /* 0x000fe200000114f4 */
        /* <DEDUP_REMOVED lines=15> */
[----:B------:R1:W-:Y:S01]  /*0890*/  STL [R1+0x20], R5 ;  /* 0x0000200501007387 */ /* 0x0003e20000100800 */
[----:B------:R-:W-:-:S02]  /*08a0*/  IMAD.IADD R4, R8, 0x1, R0 ;  /* 0x0000000108047824 */ /* 0x000fc400078e0200 */
[C---:B------:R-:W-:Y:S01]  /*08b0*/  VIADD R3, R8.reuse, 0x2020 ;  /* 0x0000202008037836 */ /* 0x040fe20000000000 */
[----:B------:R2:W-:Y:S01]  /*08c0*/  STL [R1+0x3c], R6 ;  /* 0x00003c0601007387 */ /* 0x0005e20000100800 */
[C---:B------:R-:W-:Y:S02]  /*08d0*/  @P1 VIADD R11, R8.reuse, 0x3e0 ;  /* 0x000003e0080b1836 */ /* 0x040fe40000000000 */
[C---:B------:R-:W-:Y:S01]  /*08e0*/  VIADD R10, R8.reuse, 0x2420 ;  /* 0x00002420080a7836 */ /* 0x040fe20000000000 */
[----:B------:R3:W-:Y:S01]  /*08f0*/  STL [R1+0x1c], R4 ;  /* 0x00001c0401007387 */ /* 0x0007e20000100800 */
[C---:B------:R-:W-:Y:S02]  /*0900*/  @P1 VIADD R3, R8.reuse, 0x1fe0 ;  /* 0x00001fe008031836 */ /* 0x040fe40000000000 */
[C---:B------:R-:W-:Y:S01]  /*0910*/  VIADD R7, R8.reuse, 0x2040 ;  /* 0x0000204008077836 */ /* 0x040fe20000000000 */
[----:B------:R4:W-:Y:S01]  /*0920*/  STL [R1+0x28], R11 ;  /* 0x0000280b01007387 */ /* 0x0009e20000100800 */
[----:B------:R-:W-:-:S02]  /*0930*/  @P1 VIADD R10, R8, 0x23e0 ;  /* 0x000023e0080a1836 */ /* 0x000fc40000000000 */
[----:B------:R-:W-:Y:S01]  /*0940*/  @P2 VIADD R7, R8, 0x1fc0 ;  /* 0x00001fc008072836 */ /* 0x000fe20000000000 */
[----:B------:R4:W-:Y:S01]  /*0950*/  STL [R1+0x10], R3 ;  /* 0x0000100301007387 */ /* 0x0009e20000100800 */
[--C-:B------:R-:W-:Y:S02]  /*0960*/  IMAD.IADD R2, R2, 0x1, R3.reuse ;  /* 0x0000000102027824 */ /* 0x100fe400078e0203 */
[----:B------:R-:W-:Y:S01]  /*0970*/  IMAD.IADD R0, R0, 0x1, R3 ;  /* 0x0000000100007824 */ /* 0x000fe200078e0203 */
[----:B------:R4:W-:Y:S01]  /*0980*/  STL [R1+0x24], R10 ;  /* 0x0000240a01007387 */ /* 0x0009e20000100800 */
[----:B------:R-:W-:Y:S02]  /*0990*/  IMAD.IADD R229, R229, 0x1, R227 ;  /* 0x00000001e5e57824 */ /* 0x000fe400078e02e3 */
[----:B------:R-:W-:Y:S01]  /*09a0*/  IMAD.IADD R174, R174, 0x1, R173 ;  /* 0x00000001aeae7824 */ /* 0x000fe200078e02ad */
[----:B------:R4:W-:Y:S01]  /*09b0*/  STL [R1+0x18], R7 ;  /* 0x0000180701007387 */ /* 0x0009e20000100800 */
[----:B-1----:R-:W-:-:S02]  /*09c0*/  IMAD.IADD R5, R231, 0x1, R5 ;  /* 0x00000001e7057824 */ /* 0x002fc400078e0205 */
[--C-:B------:R-:W-:Y:S01]  /*09d0*/  IMAD.IADD R234, R228, 0x1, R231.reuse ;  /* 0x00000001e4ea7824 */ /* 0x100fe200078e02e7 */
[C---:B--2---:R-:W-:Y:S01]  /*09e0*/  IADD3 R6, R8.reuse, 0x2440, RZ ;  /* 0x0000244008067810 */ /* 0x044fe20007ffe0ff */
[----:B------:R-:W-:Y:S02]  /*09f0*/  @P2 VIADD R6, R8, 0x23c0 ;  /* 0x000023c008062836 */ /* 0x000fe40000000000 */
[----:B------:R-:W-:Y:S02]  /*0a00*/  IMAD.IADD R233, R230, 0x1, R231 ;  /* 0x00000001e6e97824 */ /* 0x000fe400078e02e7 */
[C---:B---3--:R-:W-:Y:S01]  /*0a10*/  IMAD.IADD R4, R231.reuse, 0x1, R4 ;  /* 0x00000001e7047824 */ /* 0x048fe200078e0204 */
[----:B------:R4:W-:Y:S01]  /*0a20*/  STL [R1+0x14], R6 ;  /* 0x0000140601007387 */ /* 0x0009e20000100800 */
[----:B------:R-:W-:Y:S02]  /*0a30*/  IMAD.IADD R232, R231, 0x1, R227 ;  /* 0x00000001e7e87824 */ /* 0x000fe400078e02e3 */
[----:B------:R-:W-:Y:S01]  /*0a40*/  IMAD.IADD R173, R173, 0x1, R171 ;  /* 0x00000001adad7824 */ /* 0x000fe200078e02ab */
[----:B------:R4:W-:Y:S01]  /*0a50*/  STL [R1+0x38], R5 ;  /* 0x0000380501007387 */ /* 0x0009e20000100800 */
[----:B------:R-:W-:-:S03]  /*0a60*/  IMAD.IADD R231, R231, 0x1, R229 ;  /* 0x00000001e7e77824 */ /* 0x000fc600078e02e5 */
[----:B------:R4:W-:Y:S04]  /*0a70*/  STL [R1+0x34], R4 ;  /* 0x0000340401007387 */ /* 0x0009e80000100800 */
[----:B------:R4:W-:Y:S04]  /*0a80*/  STL [R1+0x30], R2 ;  /* 0x0000300201007387 */ /* 0x0009e80000100800 */
[----:B------:R4:W-:Y:S02]  /*0a90*/  STL [R1+0x2c], R0 ;  /* 0x00002c0001007387 */ /* 0x0009e40000100800 */
.L_x_2112:
        /* <DEDUP_REMOVED lines=67> */
.L_x_2036:
        /* <DEDUP_REMOVED lines=25> */
[----:B------:R-:W-:Y:S01]  /*1060*/  USHF.R.S32.HI UR34, URZ, 0x1f, UR59 ;  /* 0x0000001f3f227899 */ /* 0x000fe2000801143b */
[----:B------:R-:W1:Y:S01]  /*1070*/  I2F.RP R2, R5 ;  /* 0x0000000500027306 */ /* 0x000e620000209400 */
[----:B------:R-:W-:Y:S01]  /*1080*/  UISETP.NE.AND UP4, UPT, UR39, URZ, UPT ;  /* 0x0000003f2700728c */ /* 0x000fe2000bf85270 */
[----:B------:R-:W-:Y:S01]  /*1090*/  @!UP1 ULDC.64 UR8, c[0x0][0x418] ;  /* 0x0001060000089ab9 */ /* 0x000fe20000000a00 */
[----:B--2---:R-:W-:-:S02]  /*10a0*/  UIMAD.WIDE.U32 UR28, UR14, UR12, URZ ;  /* 0x0000000c0e1c72a5 */ /* 0x004fc4000f8e003f */
[----:B------:R-:W-:Y:S02]  /*10b0*/  USEL UR32, UR20, URZ, UP2 ;  /* 0x0000003f14207287 */ /* 0x000fe40009000000 */
[----:B------:R-:W-:Y:S02]  /*10c0*/  UIMAD UR36, UR14, UR13, UR29 ;  /* 0x0000000d0e2472a4 */ /* 0x000fe4000f8e021d */
[----:B------:R-:W-:Y:S01]  /*10d0*/  USHF.L.U32 UR14, UR47, 0x7, URZ ;  /* 0x000000072f0e7899 */ /* 0x000fe2000800063f */
[----:B------:R-:W-:Y:S01]  /*10e0*/  @UP1 ULDC.64 UR12, c[0x0][0x420] ;  /* 0x00010800000c1ab9 */ /* 0x000fe20000000a00 */
[----:B------:R-:W-:Y:S01]  /*10f0*/  ULEA.HI UR39, UR21, UR16, URZ, 0x7 ;  /* 0x0000001015277291 */ /* 0x000fe2000f8f383f */
[----:B-1----:R-:W1:Y:S01]  /*1100*/  MUFU.RCP R2, R2 ;  /* 0x0000000200027308 */ /* 0x002e620000001000 */
[----:B------:R-:W-:Y:S02]  /*1110*/  USEL UR31, UR14, URZ, UP2 ;  /* 0x0000003f0e1f7287 */ /* 0x000fe40009000000 */
[----:B------:R-:W-:-:S02]  /*1120*/  UIMAD.WIDE.U32 UR14, UR6, UR22, URZ ;  /* 0x00000016060e72a5 */ /* 0x000fc4000f8e003f */
        /* <DEDUP_REMOVED lines=27> */
[----:B------:R-:W-:Y:S01]  /*12e0*/  MOV R2, R4 ;  /* 0x0000000400027202 */ /* 0x000fe20000000f00 */
[----:B------:R-:W-:-:S02]  /*12f0*/  UIMAD UR18, UR9, UR12, URZ ;  /* 0x0000000c091272a4 */ /* 0x000fc4000f8e023f */
[----:B------:R-:W-:Y:S02]  /*1300*/  UIADD3 UR16, UR13, UR16, URZ ;  /* 0x000000100d107290 */ /* 0x000fe4000fffe03f */
[----:B------:R-:W-:Y:S01]  /*1310*/  IMAD.HI.U32 R0, R0, R2, RZ ;  /* 0x0000000200007227 */ /* 0x000fe200078e00ff */
[----:B------:R-:W-:Y:S01]  /*1320*/  UIMAD.WIDE.U32 UR12, UR8, UR6, URZ ;  /* 0x00000006080c72a5 */ /* 0x000fe2000f8e003f */
[----:B------:R-:W-:Y:S02]  /*1330*/  ULDC UR42, c[0x0][0x2c4] ;  /* 0x0000b100002a7ab9 */ /* 0x000fe40000000800 */
[----:B------:R-:W-:Y:S01]  /*1340*/  IMAD.MOV R3, RZ, RZ, -R0 ;  /* 0x000000ffff037224 */ /* 0x000fe200078e0a00 */
[----:B------:R-:W-:Y:S02]  /*1350*/  UIMAD UR16, UR8, UR16, UR18 ;  /* 0x00000010081072a4 */ /* 0x000fe4000f8e0212 */
[----:B------:R-:W-:Y:S01]  /*1360*/  @UP3 UIMAD UR18, UR47, UR42, URZ ;  /* 0x0000002a2f1232a4 */ /* 0x000fe2000f8e023f */
[----:B------:R-:W-:Y:S01]  /*1370*/  IMAD R2, R5, R3, R2 ;  /* 0x0000000305027224 */ /* 0x000fe200078e0202 */
[----:B------:R-:W-:-:S02]  /*1380*/  USEL UR55, UR14, UR12, !UP1 ;  /* 0x0000000c0e377287 */ /* 0x000fc4000c800000 */
[----:B------:R-:W-:Y:S02]  /*1390*/  @UP0 UIMAD UR24, UR24, UR21, URZ ;  /* 0x00000015181802a4 */ /* 0x000fe4000f8e023f */
[----:B------:R-:W-:Y:S01]  /*13a0*/  ISETP.GT.U32.AND P1, PT, R5, R2, PT ;  /* 0x000000020500720c */ /* 0x000fe20003f24070 */
[----:B------:R-:W-:Y:S02]  /*13b0*/  ULOP3.LUT UR12, UR39, 0xffffff80, URZ, 0xc0, !UPT ;  /* 0xffffff80270c7892 */ /* 0x000fe4000f8ec03f */
[----:B------:R-:W-:Y:S02]  /*13c0*/  @UP3 USEL UR14, UR18, UR6, !UP1 ;  /* 0x00000006120e3287 */ /* 0x000fe4000c800000 */
[----:B------:R-:W-:Y:S02]  /*13d0*/  @UP0 UIADD3 UR35, UR19, UR24, URZ ;  /* 0x0000001813230290 */ /* 0x000fe4000fffe03f */
[----:B------:R-:W-:Y:S01]  /*13e0*/  UIADD3 UR12, UR12, -0x80, URZ ;  /* 0xffffff800c0c7890 */ /* 0x000fe2000fffe03f */
[----:B------:R-:W-:Y:S01]  /*13f0*/  @UP3 ULDC UR19, c[0x0][0x2e4] ;  /* 0x0000b90000133ab9 */ /* 0x000fe20000000800 */
[----:B------:R-:W-:-:S02]  /*1400*/  UIADD3 UR48, UR15, UR16, URZ ;  /* 0x000000100f307290 */ /* 0x000fc4000fffe03f */
[----:B------:R-:W-:Y:S02]  /*1410*/  @!UP3 UIMAD UR15, UR47, UR61, UR57 ;  /* 0x0000003d2f0fb2a4 */ /* 0x000fe4000f8e0239 */
[----:B------:R-:W-:Y:S01]  /*1420*/  @!P1 IMAD.IADD R2, R2, 0x1, -R5 ;  /* 0x0000000102029824 */ /* 0x000fe200078e0a05 */
[----:B------:R-:W-:Y:S01]  /*1430*/  @UP3 UIMAD UR25, UR57, UR19, UR14 ;  /* 0x00000013391932a4 */ /* 0x000fe2000f8e020e */
[----:B------:R-:W-:Y:S01]  /*1440*/  @!P1 IADD3 R0, R0, 0x1, RZ ;  /* 0x0000000100009810 */ /* 0x000fe20007ffe0ff */
[----:B------:R-:W-:Y:S01]  /*1450*/  USHF.R.S32.HI UR24, URZ, 0x1f, UR12 ;  /* 0x0000001f3f187899 */ /* 0x000fe2000801140c */
[----:B------:R-:W-:Y:S01]  /*1460*/  PLOP3.LUT P1, PT, PT, PT, UP0, 0x80, 0x0 ;  /* 0x000000000000781c */ /* 0x000fe20003f2f008 */
[----:B------:R-:W-:Y:S01]  /*1470*/  UIADD3 UR14, UP2, UR12, UR31, URZ ;  /* 0x0000001f0c0e7290 */ /* 0x000fe2000ff5e03f */
[----:B------:R-:W-:Y:S01]  /*1480*/  ISETP.GE.U32.AND P0, PT, R2, R5, PT ;  /* 0x000000050200720c */ /* 0x000fe20003f06070 */
[----:B------:R-:W-:Y:S01]  /*1490*/  @!UP3 UIMAD UR25, UR15, UR42, URZ ;  /* 0x0000002a0f19b2a4 */ /* 0x000fe2000f8e023f */
[----:B------:R-:W-:Y:S01]  /*14a0*/  LOP3.LUT R2, R6, UR57, RZ, 0x3c, !PT ;  /* 0x0000003906027c12 */ /* 0x000fe2000f8e3cff */
[----:B------:R-:W-:-:S02]  /*14b0*/  UIMAD UR15, UR9, UR6, URZ ;  /* 0x00000006090f72a4 */ /* 0x000fc4000f8e023f */
[----:B------:R-:W-:Y:S01]  /*14c0*/  UIADD3.X UR16, UR24, UR32, URZ, UP2, !UPT ;  /* 0x0000002018107290 */ /* 0x000fe200097fe43f */
[----:B------:R-:W-:Y:S01]  /*14d0*/  ISETP.GE.AND P2, PT, R2, RZ, PT ;  /* 0x000000ff0200720c */ /* 0x000fe20003f46270 */
[----:B------:R-:W-:Y:S02]  /*14e0*/  UIMAD UR9, UR9, UR14, URZ ;  /* 0x0000000e090972a4 */ /* 0x000fe4000f8e023f */
[----:B------:R-:W-:Y:S02]  /*14f0*/  @UP0 UIADD3 UR27, UR33, UR37, URZ ;  /* 0x00000025211b0290 */ /* 0x000fe4000fffe03f */
[----:B------:R-:W-:Y:S02]  /*1500*/  UIMAD UR50, UR57, UR43, URZ ;  /* 0x0000002b393272a4 */ /* 0x000fe4000f8e023f */
[----:B------:R-:W-:Y:S01]  /*1510*/  @UP1 UIADD3 UR48, UR13, UR15, URZ ;  /* 0x0000000f0d301290 */ /* 0x000fe2000fffe03f */
[----:B------:R-:W-:Y:S01]  /*1520*/  @P0 VIADD R0, R0, 0x1 ;  /* 0x0000000100000836 */ /* 0x000fe20000000000 */
[----:B------:R-:W-:Y:S01]  /*1530*/  @UP0 ULDC.64 UR18, c[0x0][0x250] ;  /* 0x0000940000120ab9 */ /* 0x000fe20000000a00 */
[----:B------:R-:W-:Y:S01]  /*1540*/  UIMAD.WIDE.U32 UR42, UR8, UR14, URZ ;  /* 0x0000000e082a72a5 */ /* 0x000fe2000f8e003f */
[----:B------:R-:W-:Y:S01]  /*1550*/  PLOP3.LUT P0, PT, PT, PT, UP3, 0x80, 0x0 ;  /* 0x000000000000781c */ /* 0x000fe20003f0f038 */
[----:B------:R-:W-:Y:S01]  /*1560*/  UIMAD UR13, UR8, UR16, UR9 ;  /* 0x00000010080d72a4 */ /* 0x000fe2000f8e0209 */
[----:B------:R-:W-:Y:S01]  /*1570*/  IMAD.MOV.U32 R12, RZ, RZ, R0 ;  /* 0x000000ffff0c7224 */ /* 0x000fe200078e0000 */
[----:B------:R-:W-:-:S02]  /*1580*/  @UP0 UIMAD.WIDE.U32 UR8, UR27, UR18, URZ ;  /* 0x000000121b0802a5 */ /* 0x000fc4000f8e003f */
[----:B------:R-:W-:Y:S02]  /*1590*/  @UP0 UIMAD UR14, UR27, UR19, URZ ;  /* 0x000000131b0e02a4 */ /* 0x000fe4000f8e023f */
[----:B------:R-:W-:Y:S01]  /*15a0*/  USHF.R.S32.HI UR46, URZ, 0x1f, UR30 ;  /* 0x0000001f3f2e7899 */ /* 0x000fe2000801141e */
[----:B------:R-:W-:Y:S01]  /*15b0*/  @!P2 IADD3 R12, -R12, RZ, RZ ;  /* 0x000000ff0c0ca210 */ /* 0x000fe20007ffe1ff */
[----:B------:R-:W-:Y:S01]  /*15c0*/  @!UP1 UIADD3 UR49, UR41, UR29, URZ ;  /* 0x0000001d29319290 */ /* 0x000fe2000fffe03f */
[----:B------:R-:W-:Y:S01]  /*15d0*/  @!P3 LOP3.LUT R12, RZ, R6, RZ, 0x33, !PT ;  /* 0x00000006ff0cb212 */ /* 0x000fe200078e33ff */
[----:B------:R-:W-:Y:S02]  /*15e0*/  USHF.R.S32.HI UR54, URZ, 0x1f, UR50 ;  /* 0x0000001f3f367899 */ /* 0x000fe40008011432 */
[----:B------:R-:W-:Y:S02]  /*15f0*/  USEL UR52, UR28, URZ, UP4 ;  /* 0x0000003f1c347287 */ /* 0x000fe4000a000000 */
[----:B------:R-:W-:-:S02]  /*1600*/  @UP0 UIADD3 UR32, UR9, UR14, URZ ;  /* 0x0000000e09200290 */ /* 0x000fc4000fffe03f */
[----:B------:R-:W-:Y:S02]  /*1610*/  USEL UR53, UR36, URZ, UP4 ;  /* 0x0000003f24357287 */ /* 0x000fe4000a000000 */
        /* <DEDUP_REMOVED lines=15> */
.L_x_2038:
        /* <DEDUP_REMOVED lines=13> */
.L_x_2039:
        /* <DEDUP_REMOVED lines=11> */
.L_x_2040:
[----:B------:R-:W-:-:S04]  /*1890*/  UIMAD UR6, UR47, UR61, UR57 ;  /* 0x0000003d2f0672a4 */ /* 0x000fc8000f8e0239 */
[----:B------:R-:W-:-:S12]  /*18a0*/  UIMAD UR6, UR6, UR59, URZ ;  /* 0x0000003b060672a4 */ /* 0x000fd8000f8e023f */
.L_x_2041:
[----:B------:R-:W1:Y:S01]  /*18b0*/  S2R R15, SR_TID.X ;  /* 0x00000000000f7919 */ /* 0x000e620000002100 */
[----:B------:R-:W2:Y:S01]  /*18c0*/  LDC.64 R6, c[0x0][0x420] ;  /* 0x00010800ff067b82 */ /* 0x000ea20000000a00 */
[----:B------:R-:W-:Y:S01]  /*18d0*/  SHF.R.S32.HI R19, RZ, 0x1f, R244 ;  /* 0x0000001fff137819 */ /* 0x000fe200000114f4 */
[----:B------:R-:W-:Y:S01]  /*18e0*/  ULDC UR9, c[0x0][0x2dc] ;  /* 0x0000b70000097ab9 */ /* 0x000fe20000000800 */
[----:B------:R-:W-:Y:S01]  /*18f0*/  IADD3 R0, P1, R244, UR12, RZ ;  /* 0x0000000cf4007c10 */ /* 0x000fe2000ff3e0ff */
[----:B------:R-:W-:Y:S01]  /*1900*/  USHF.R.S32.HI UR15, URZ, 0x1f, UR57 ;  /* 0x0000001f3f0f7899 */ /* 0x000fe20008011439 */
[----:B------:R-:W-:Y:S01]  /*1910*/  SHF.R.S32.HI R237, RZ, 0x1f, R236 ;  /* 0x0000001fffed7819 */ /* 0x000fe200000114ec */
[----:B------:R-:W-:Y:S01]  /*1920*/  UIMAD UR14, UR9, UR61, URZ ;  /* 0x0000003d090e72a4 */ /* 0x000fe2000f8e023f */
[----:B------:R-:W-:Y:S01]  /*1930*/  IADD3 R2, P0, R236, UR8, RZ ;  /* 0x00000008ec027c10 */ /* 0x000fe2000ff1e0ff */
[----:B------:R-:W-:Y:S01]  /*1940*/  UIADD3 UR36, UR12, UR6, URZ ;  /* 0x000000060c247290 */ /* 0x000fe2000fffe03f */
[----:B------:R-:W-:Y:S01]  /*1950*/  IADD3.X R4, R19, UR24, RZ, P1, !PT ;  /* 0x0000001813047c10 */ /* 0x000fe20008ffe4ff */
[----:B------:R-:W-:Y:S01]  /*1960*/  ULDC.64 UR8, c[0x0][0x428] ;  /* 0x00010a0000087ab9 */ /* 0x000fe20000000a00 */
[----:B------:R-:W-:Y:S01]  /*1970*/  IADD3.X R3, R237, UR49, RZ, P0, !PT ;  /* 0x00000031ed037c10 */ /* 0x000fe200087fe4ff */
[----:B------:R-:W-:Y:S01]  /*1980*/  UIMAD UR6, UR15, UR8, URZ ;  /* 0x000000080f0672a4 */ /* 0x000fe2000f8e023f */
[----:B------:R-:W-:Y:S01]  /*1990*/  BSSY B1, `(.L_x_2037) ;  /* 0x0000c70000017945 */ /* 0x000fe20003800000 */
[----:B------:R-:W-:Y:S01]  /*19a0*/  IMAD R4, R4, UR22, RZ ;  /* 0x0000001604047c24 */ /* 0x000fe2000f8e02ff */
[----:B------:R-:W-:-:S02]  /*19b0*/  UIADD3 UR16, UR12, UR25, URZ ;  /* 0x000000190c107290 */ /* 0x000fc4000fffe03f */
[----:B------:R-:W-:Y:S01]  /*19c0*/  UIMAD UR9, UR57, UR9, UR6 ;  /* 0x00000009390972a4 */ /* 0x000fe2000f8e0206 */
[C---:B------:R-:W-:Y:S01]  /*19d0*/  IMAD R9, R0.reuse, UR23, R4 ;  /* 0x0000001700097c24 */ /* 0x040fe2000f8e0204 */
[----:B------:R-:W-:Y:S01]  /*19e0*/  USHF.L.U32 UR6, UR14, 0x7, URZ ;  /* 0x000000070e067899 */ /* 0x000fe2000800063f */
[----:B------:R-:W-:Y:S01]  /*19f0*/  IMAD.WIDE.U32 R4, R0, UR22, R236 ;  /* 0x0000001600047c25 */ /* 0x000fe2000f8e00ec */
[----:B------:R-:W-:Y:S01]  /*1a00*/  UISETP.GE.AND UP2, UPT, UR38, 0x1, UPT ;  /* 0x000000012600788c */ /* 0x000fe2000bf46270 */
[----:B------:R-:W-:Y:S02]  /*1a10*/  ULDC.64 UR28, c[0x0][0x2b0] ;  /* 0x0000ac00001c7ab9 */ /* 0x000fe40000000a00 */
[----:B--2---:R-:W-:Y:S01]  /*1a20*/  IMAD R8, R6, UR24, RZ ;  /* 0x0000001806087c24 */ /* 0x004fe2000f8e02ff */
[----:B------:R-:W-:Y:S01]  /*1a30*/  IADD3 R4, P0, R4, UR56, RZ ;  /* 0x0000003804047c10 */ /* 0x000fe2000ff1e0ff */
[----:B------:R-:W-:Y:S01]  /*1a40*/  IMAD.WIDE.U32 R2, R6, UR12, R2 ;  /* 0x0000000c06027c25 */ /* 0x000fe2000f8e0002 */
[----:B------:R-:W-:Y:S01]  /*1a50*/  ULDC.64 UR40, c[0x0][0x210] ;  /* 0x0000840000287ab9 */ /* 0x000fe20000000a00 */
[----:B------:R-:W-:Y:S01]  /*1a60*/  ULDC.64 UR24, c[0x0][0x400] ;  /* 0x0001000000187ab9 */ /* 0x000fe20000000a00 */
[----:B------:R-:W-:Y:S01]  /*1a70*/  IADD3.X R5, R5, UR26, R9, P0, !PT ;  /* 0x0000001a05057c10 */ /* 0x000fe200087fe409 */
[----:B------:R-:W-:Y:S01]  /*1a80*/  IMAD R8, R7, UR12, R8 ;  /* 0x0000000c07087c24 */ /* 0x000fe2000f8e0208 */
[----:B-1----:R-:W-:Y:S01]  /*1a90*/  SHF.R.S32.HI R16, RZ, 0x1f, R15 ;  /* 0x0000001fff107819 */ /* 0x002fe2000001140f */
[----:B------:R-:W-:Y:S01]  /*1aa0*/  IMAD.U32 R0, RZ, RZ, UR8 ;  /* 0x00000008ff007e24 */ /* 0x000fe2000f8e00ff */
[----:B------:R-:W-:Y:S01]  /*1ab0*/  ULDC.64 UR12, c[0x0][0x258] ;  /* 0x00009600000c7ab9 */ /* 0x000fe20000000a00 */
[----:B------:R-:W-:Y:S01]  /*1ac0*/  IMAD.IADD R3, R3, 0x1, R8 ;  /* 0x0000000103037824 */ /* 0x000fe200078e0208 */
[----:B------:R-:W-:Y:S01]  /*1ad0*/  LEA.HI R8, R16, R15, RZ, 0x5 ;  /* 0x0000000f10087211 */ /* 0x000fe200078f28ff */
[----:B------:R-:W-:Y:S01]  /*1ae0*/  UIADD3 UR8, UP1, UP0, UR42, UR6, UR50 ;  /* 0x000000062a087290 */ /* 0x000fe2000f83e032 */
[----:B------:R-:W-:Y:S01]  /*1af0*/  IMAD.U32 R9, RZ, RZ, UR12 ;  /* 0x0000000cff097e24 */ /* 0x000fe2000f8e00ff */
[----:B------:R-:W-:Y:S01]  /*1b00*/  USHF.R.S32.HI UR6, URZ, 0x1f, UR6 ;  /* 0x0000001f3f067899 */ /* 0x000fe20008011406 */
[----:B------:R-:W-:Y:S01]  /*1b10*/  IMAD.WIDE.U32 R2, R0, UR57, R2 ;  /* 0x0000003900027c25 */ /* 0x000fe2000f8e0002 */
[----:B------:R-:W-:Y:S01]  /*1b20*/  LOP3.LUT R0, R8, 0xffffffe0, RZ, 0xc0, !PT ;  /* 0xffffffe008007812 */ /* 0x000fe200078ec0ff */
[----:B------:R-:W-:Y:S01]  /*1b30*/  UIMAD UR15, UR15, UR12, URZ ;  /* 0x0000000c0f0f72a4 */ /* 0x000fe2000f8e023f */
[----:B------:R-:W-:Y:S01]  /*1b40*/  SHF.R.S32.HI R8, RZ, 0x5, R8 ;  /* 0x00000005ff087819 */ /* 0x000fe20000011408 */
[----:B------:R-:W-:Y:S01]  /*1b50*/  UIADD3.X UR6, UR51, UR6, UR54, UP1, UP0 ;  /* 0x0000000633067290 */ /* 0x000fe20008fe0436 */
[----:B------:R-:W-:Y:S01]  /*1b60*/  IMAD.WIDE.U32 R4, R9, UR57, R4 ;  /* 0x0000003909047c25 */ /* 0x000fe2000f8e0004 */
[----:B------:R-:W-:Y:S01]  /*1b70*/  UIADD3 UR12, UP1, UP0, UR52, UR8, UR55 ;  /* 0x00000008340c7290 */ /* 0x000fe2000f83e037 */
[----:B------:R-:W-:Y:S01]  /*1b80*/  PLOP3.LUT P0, PT, PT, PT, UP2, 0x80, 0x0 ;  /* 0x000000000000781c */ /* 0x000fe20003f0f028 */
[----:B------:R-:W-:Y:S01]  /*1b90*/  UIMAD UR13, UR57, UR13, UR15 ;  /* 0x0000000d390d72a4 */ /* 0x000fe2000f8e020f */
[----:B------:R-:W-:Y:S01]  /*1ba0*/  IMAD.IADD R13, R15, 0x1, -R0 ;  /* 0x000000010f0d7824 */ /* 0x000fe200078e0a00 */
[----:B------:R-:W-:Y:S01]  /*1bb0*/  UIADD3.X UR6, UR53, UR6, UR48, UP1, UP0 ;  /* 0x0000000635067290 */ /* 0x000fe20008fe0430 */
[----:B------:R-:W-:Y:S01]  /*1bc0*/  VIADD R3, R3, UR9 ;  /* 0x0000000903037c36 */ /* 0x000fe20008000000 */
[----:B------:R-:W-:Y:S01]  /*1bd0*/  UIMAD.WIDE UR26, UR16, 0x4, UR28 ;  /* 0x00000004101a78a5 */ /* 0x000fe2000f8e021c */
[----:B------:R-:W-:Y:S01]  /*1be0*/  IMAD R8, R8, UR14, R13 ;  /* 0x0000000e08087c24 */ /* 0x000fe2000f8e020d */
[----:B------:R-:W-:Y:S01]  /*1bf0*/  LEA R10, P4, R4, UR40, 0x1 ;  /* 0x00000028040a7c11 */ /* 0x000fe2000f8808ff */
[-C--:B------:R-:W-:Y:S01]  /*1c00*/  IMAD R9, R19, R6.reuse, RZ ;  /* 0x0000000613097224 */ /* 0x080fe200078e02ff */
[----:B------:R-:W-:Y:S01]  /*1c10*/  ULDC.64 UR28, c[0x0][0x3e0] ;  /* 0x0000f800001c7ab9 */ /* 0x000fe20000000a00 */
[----:B------:R-:W-:Y:S01]  /*1c20*/  IMAD.WIDE.U32 R2, R244, R6, R2 ;  /* 0x00000006f4027225 */ /* 0x000fe200078e0002 */
[----:B------:R-:W-:Y:S01]  /*1c30*/  IADD3 R0, P2, R8, UR12, RZ ;  /* 0x0000000c08007c10 */ /* 0x000fe2000ff5e0ff */
[----:B------:R-:W-:Y:S01]  /*1c40*/  ULDC.64 UR44, c[0x0][0x478] ;  /* 0x00011e00002c7ab9 */ /* 0x000fe20000000a00 */
[----:B------:R-:W-:Y:S01]  /*1c50*/  ULEA.HI.SX32 UR39, UR39, 0xffffffff, 0x19 ;  /* 0xffffffff27277891 */ /* 0x000fe2000f8fca3f */
[----:B------:R-:W-:Y:S01]  /*1c60*/  IMAD R9, R244, R7, R9 ;  /* 0x00000007f4097224 */ /* 0x000fe200078e0209 */
[----:B------:R-:W-:Y:S01]  /*1c70*/  LEA R238, P1, R0, UR24, 0x2 ;  /* 0x0000001800ee7c11 */ /* 0x000fe2000f8210ff */
[----:B------:R-:W-:Y:S01]  /*1c80*/  VIADD R5, R5, UR13 ;  /* 0x0000000d05057c36 */ /* 0x000fe20008000000 */
[----:B------:R-:W-:Y:S01]  /*1c90*/  LEA R11, P3, R2, UR28, 0x1 ;  /* 0x0000001c020b7c11 */ /* 0x000fe2000f8608ff */
[----:B------:R-:W-:Y:S01]  /*1ca0*/  IMAD.IADD R3, R3, 0x1, R9 ;  /* 0x0000000103037824 */ /* 0x000fe200078e0209 */
[----:B------:R-:W-:Y:S01]  /*1cb0*/  LEA.HI.X.SX32 R8, R8, UR6, 0x1, P2 ;  /* 0x0000000608087c11 */ /* 0x000fe200090f0eff */
[----:B------:R-:W-:Y:S01]  /*1cc0*/  UIMAD.WIDE UR8, UR36, 0x4, UR44 ;  /* 0x00000004240878a5 */ /* 0x000fe2000f8e022c */
[----:B------:R-:W-:-:S02]  /*1cd0*/  LEA.HI.X R5, R4, UR41, R5, 0x1, P4 ;  /* 0x0000002904057c11 */ /* 0x000fc4000a0f0c05 */
[----:B------:R-:W-:Y:S02]  /*1ce0*/  LEA.HI.X R235, R0, UR25, R8, 0x2, P1 ;  /* 0x0000001900eb7c11 */ /* 0x000fe400088f1408 */
[----:B------:R-:W-:Y:S01]  /*1cf0*/  LEA.HI.X R3, R2, UR29, R3, 0x1, P3 ;  /* 0x0000001d02037c11 */ /* 0x000fe200098f0c03 */
[----:B------:R-:W-:Y:S06]  /*1d00*/  @!P0 BRA `(.L_x_2042) ;  /* 0x000000b400cc8947 */ /* 0x000fec0003800000 */
[----:B------:R-:W-:Y:S01]  /*1d10*/  PLOP3.LUT P1, PT, PT, PT, UP4, 0x80, 0x0 ;  /* 0x000000000000781c */ /* 0x000fe20003f2f048 */
[----:B------:R-:W-:Y:S01]  /*1d20*/  IMAD.SHL.U32 R0, R244, 0x40, RZ ;  /* 0x00000040f4007824 */ /* 0x000fe200078e00ff */
[----:B------:R-:W-:Y:S01]  /*1d30*/  UMOV UR12, UR39 ;  /* 0x00000027000c7c82 */ /* 0x000fe20008000000 */
[----:B------:R-:W-:Y:S01]  /*1d40*/  LEA.HI R4, R16, R15, RZ, 0x6 ;  /* 0x0000000f10047211 */ /* 0x000fe200078f30ff */
[----:B------:R-:W-:Y:S01]  /*1d50*/  ULEA.HI UR6, UR12, UR12, URZ, 0x1 ;  /* 0x0000000c0c067291 */ /* 0x000fe2000f8f083f */
[----:B------:R-:W-:Y:S01]  /*1d60*/  VIADD R16, R244, 0x20 ;  /* 0x00000020f4107836 */ /* 0x000fe20000000000 */
[----:B------:R-:W-:Y:S01]  /*1d70*/  LOP3.LUT R0, R0, 0x1c0, RZ, 0xc0, !PT ;  /* 0x000001c000007812 */ /* 0x000fe200078ec0ff */
[----:B------:R-:W-:Y:S01]  /*1d80*/  UMOV UR29, UR8 ;  /* 0x00000008001d7c82 */ /* 0x000fe20008000000 */
[----:B------:R-:W-:Y:S01]  /*1d90*/  ULOP3.LUT UR6, UR6, 0xfffffffe, URZ, 0xc0, !UPT ;  /* 0xfffffffe06067892 */ /* 0x000fe2000f8ec03f */
[----:B------:R-:W-:Y:S01]  /*1da0*/  VIADD R17, R244, 0x40 ;  /* 0x00000040f4117836 */ /* 0x000fe20000000000 */
[----:B------:R-:W-:Y:S01]  /*1db0*/  LOP3.LUT R2, R0, 0x38, R236, 0xf8, !PT ;  /* 0x0000003800027812 */ /* 0x000fe200078ef8ec */
[----:B------:R-:W-:Y:S01]  /*1dc0*/  VIADD R18, R244, 0x60 ;  /* 0x00000060f4127836 */ /* 0x000fe20000000000 */
[----:B------:R-:W-:Y:S01]  /*1dd0*/  SHF.R.U32.HI R0, RZ, 0x3, R0 ;  /* 0x00000003ff007819 */ /* 0x000fe20000011600 */
[----:B------:R-:W-:Y:S01]  /*1de0*/  @P1 BAR.SYNC.DEFER_BLOCKING 0x0 ;  /* 0x0000000000001b1d */ /* 0x000fe20000010000 */
[----:B------:R-:W-:Y:S01]  /*1df0*/  UIADD3 UR8, UR12, -UR6, URZ ;  /* 0x800000060c087290 */ /* 0x000fe2000fffe03f */
[----:B------:R-:W-:Y:S01]  /*1e00*/  IMAD.MOV.U32 R241, RZ, RZ, R10 ;  /* 0x000000fffff17224 */ /* 0x000fe200078e000a */
[----:B------:R-:W-:Y:S01]  /*1e10*/  LOP3.LUT R0, R2, R0, RZ, 0x3c, !PT ;  /* 0x0000000002007212 */ /* 0x000fe200078e3cff */
[----:B------:R-:W-:Y:S01]  /*1e20*/  IMAD.SHL.U32 R2, R4, 0x8, RZ ;  /* 0x0000000804027824 */ /* 0x000fe200078e00ff */
[----:B------:R-:W-:Y:S01]  /*1e30*/  UIMAD UR6, UR12, -0x80, UR38 ;  /* 0xffffff800c0678a4 */ /* 0x000fe2000f8e0226 */
[----:B------:R-:W-:Y:S01]  /*1e40*/  BSSY B0, `(.L_x_2043) ;  /* 0x000001d000007945 */ /* 0x000fe20003800000 */
[----:B------:R-:W-:Y:S01]  /*1e50*/  UISETP.NE.AND UP0, UPT, UR8, 0x1, UPT ;  /* 0x000000010800788c */ /* 0x000fe2000bf05270 */
[----:B------:R-:W-:Y:S01]  /*1e60*/  IMAD.MOV.U32 R242, RZ, RZ, R11 ;  /* 0x000000fffff27224 */ /* 0x000fe200078e000b */
[----:B------:R-:W-:Y:S01]  /*1e70*/  LOP3.LUT R0, R0, 0xfffffe00, R2, 0xf8, !PT ;  /* 0xfffffe0000007812 */ /* 0x000fe200078ef802 */
[----:B------:R-:W-:Y:S01]  /*1e80*/  UMOV UR14, UR26 ;  /* 0x0000001a000e7c82 */ /* 0x000fe20008000000 */
[----:B------:R-:W-:Y:S01]  /*1e90*/  ISETP.GE.AND P5, PT, R244, UR6, PT ;  /* 0x00000006f4007c0c */ /* 0x000fe2000bfa6270 */
[----:B------:R-:W-:Y:S01]  /*1ea0*/  UMOV UR15, UR27 ;  /* 0x0000001b000f7c82 */ /* 0x000fe20008000000 */
[----:B------:R-:W-:Y:S01]  /*1eb0*/  PLOP3.LUT P0, PT, PT, PT, UP0, 0x80, 0x0 ;  /* 0x000000000000781c */ /* 0x000fe20003f0f008 */
[----:B------:R-:W-:Y:S01]  /*1ec0*/  VIADD R2, R0, 0x2000 ;  /* 0x0000200000027836 */ /* 0x000fe20000000000 */
[----:B------:R-:W-:Y:S01]  /*1ed0*/  UMOV UR28, UR9 ;  /* 0x00000009001c7c82 */ /* 0x000fe20008000000 */
[----:B------:R-:W-:Y:S01]  /*1ee0*/  ISETP.GE.AND P4, PT, R16, UR6, PT ;  /* 0x0000000610007c0c */ /* 0x000fe2000bf86270 */
[----:B------:R-:W-:Y:S01]  /*1ef0*/  IMAD.MOV.U32 R243, RZ, RZ, R3 ;  /* 0x000000fffff37224 */ /* 0x000fe200078e0003 */
[----:B------:R-:W-:-:S02]  /*1f00*/  ISETP.GE.AND P3, PT, R17, UR6, PT ;  /* 0x0000000611007c0c */ /* 0x000fc4000bf66270 */
[----:B------:R-:W-:Y:S02]  /*1f10*/  SEL R2, R2, R0, !P0 ;  /* 0x0000000002027207 */ /* 0x000fe40004000000 */
[----:B------:R-:W-:Y:S02]  /*1f20*/  LEA R0, R0, UR4, 0x1 ;  /* 0x0000000400007c11 */ /* 0x000fe4000f8e08ff */
[----:B------:R-:W-:Y:S02]  /*1f30*/  ISETP.GE.AND P2, PT, R18, UR6, PT ;  /* 0x0000000612007c0c */ /* 0x000fe4000bf46270 */
[----:B------:R-:W-:Y:S01]  /*1f40*/  LEA R207, R2, UR4, 0x1 ;  /* 0x0000000402cf7c11 */ /* 0x000fe2000f8e08ff */
[----:B------:R1:W-:Y:S01]  /*1f50*/  @P5 STS.128 [R0+0x8000], RZ ;  /* 0x008000ff00005388 */ /* 0x0003e20000000c00 */
[----:B------:R-:W-:Y:S09]  /*1f60*/  @P5 BRA `(.L_x_2044) ;  /* 0x0000000000285947 */ /* 0x000ff20003800000 */
        /* <DEDUP_REMOVED lines=10> */
.L_x_2044:
[----:B------:R-:W-:Y:S05]  /*2010*/  BSYNC B0 ;  /* 0x0000000000007941 */ /* 0x000fea0003800000 */
.L_x_2043:
        /* <DEDUP_REMOVED lines=13> */
.L_x_2046:
[----:B------:R-:W-:Y:S05]  /*20f0*/  BSYNC B0 ;  /* 0x0000000000007941 */ /* 0x000fea0003800000 */
.L_x_2045:
        /* <DEDUP_REMOVED lines=13> */
.L_x_2048:
[----:B------:R-:W-:Y:S05]  /*21d0*/  BSYNC B0 ;  /* 0x0000000000007941 */ /* 0x000fea0003800000 */
.L_x_2047:
        /* <DEDUP_REMOVED lines=16> */
.L_x_2050:
[----:B------:R-:W-:Y:S05]  /*22e0*/  BSYNC B0 ;  /* 0x0000000000007941 */ /* 0x000fea0003800000 */
.L_x_2049:
        /* <DEDUP_REMOVED lines=21> */
.L_x_2052:
[----:B------:R-:W-:Y:S05]  /*2440*/  BSYNC B0 ;  /* 0x0000000000007941 */ /* 0x000fea0003800000 */
.L_x_2051:
        /* <DEDUP_REMOVED lines=21> */
.L_x_2054:
[----:B------:R-:W-:Y:S05]  /*25a0*/  BSYNC B0 ;  /* 0x0000000000007941 */ /* 0x000fea0003800000 */
.L_x_2053:
        /* <DEDUP_REMOVED lines=21> */
.L_x_2056:
[----:B------:R-:W-:Y:S05]  /*2700*/  BSYNC B0 ;  /* 0x0000000000007941 */ /* 0x000fea0003800000 */
.L_x_2055:
        /* <DEDUP_REMOVED lines=23> */
.L_x_2058:
[----:B------:R-:W-:Y:S05]  /*2880*/  BSYNC B0 ;  /* 0x0000000000007941 */ /* 0x000fea0003800000 */
.L_x_2057:
        /* <DEDUP_REMOVED lines=43> */
.L_x_2060:
[----:B------:R-:W-:Y:S05]  /*2b40*/  BSYNC B0 ;  /* 0x0000000000007941 */ /* 0x000fea0003800000 */
.L_x_2059:
        /* <DEDUP_REMOVED lines=23> */
.L_x_2062:
[----:B------:R-:W-:Y:S05]  /*2cc0*/  BSYNC B0 ;  /* 0x0000000000007941 */ /* 0x000fea0003800000 */
.L_x_2061:
        /* <DEDUP_REMOVED lines=23> */
.L_x_2064:
[----:B------:R-:W-:Y:S05]  /*2e40*/  BSYNC B0 ;  /* 0x0000000000007941 */ /* 0x000fea0003800000 */
.L_x_2063:
        /* <DEDUP_REMOVED lines=23> */
.L_x_2066:
[----:B------:R-:W-:Y:S05]  /*2fc0*/  BSYNC B0 ;  /* 0x0000000000007941 */ /* 0x000fea0003800000 */
.L_x_2065:
        /* <DEDUP_REMOVED lines=32> */
.L_x_2068:
[----:B------:R-:W-:Y:S05]  /*31d0*/  BSYNC B0 ;  /* 0x0000000000007941 */ /* 0x000fea0003800000 */
.L_x_2067:
        /* <DEDUP_REMOVED lines=22> */
.L_x_2070:
[----:B------:R-:W-:Y:S05]  /*3340*/  BSYNC B0 ;  /* 0x0000000000007941 */ /* 0x000fea0003800000 */
.L_x_2069:
        /* <DEDUP_REMOVED lines=22> */
.L_x_2072:
[----:B------:R-:W-:Y:S05]  /*34b0*/  BSYNC B0 ;  /* 0x0000000000007941 */ /* 0x000fea0003800000 */
.L_x_2071:
        /* <DEDUP_REMOVED lines=22> */
.L_x_2074:
[----:B------:R-:W-:Y:S05]  /*3620*/  BSYNC B0 ;  /* 0x0000000000007941 */ /* 0x000fea0003800000 */
.L_x_2073:
[----:B------:R-:W-:Y:S01]  /*3630*/  ISETP.NE.AND P4, PT, R11, RZ, PT ;  /* 0x000000ff0b00720c */ /* 0x000fe20003f85270 */
[----:B------:R-:W-:Y:S01]  /*3640*/  ULDC.64 UR18, c[0x0][0x3c8] ;  /* 0x0000f20000127ab9 */ /* 0x000fe20000000a00 */
[----:B------:R-:W-:Y:S01]  /*3650*/  ISETP.NE.AND P2, PT, R10, RZ, PT ;  /* 0x000000ff0a00720c */ /* 0x000fe20003f45270 */
[----:B------:R-:W-:Y:S01]  /*3660*/  UISETP.NE.U32.AND UP1, UPT, UR18, URZ, UPT ;  /* 0x0000003f1200728c */ /* 0x000fe2000bf25070 */
[----:B------:R-:W2:Y:S01]  /*3670*/  LDC.64 R10, c[0x0][0x3b8] ;  /* 0x0000ee00ff0a7b82 */ /* 0x000ea20000000a00 */
[----:B------:R-:W-:Y:S01]  /*3680*/  USHF.R.S32.HI UR8, URZ, 0x1f, UR57 ;  /* 0x0000001f3f087899 */ /* 0x000fe20008011439 */
[----:B------:R-:W-:Y:S01]  /*3690*/  ISETP.NE.AND P3, PT, R15, RZ, PT ;  /* 0x000000ff0f00720c */ /* 0x000fe20003f65270 */
[----:B------:R-:W-:Y:S01]  /*36a0*/  UISETP.NE.AND.EX UP1, UPT, UR19, URZ, UPT, UP1 ;  /* 0x0000003f1300728c */ /* 0x000fe2000bf25310 */
[----:B-1----:R-:W-:Y:S01]  /*36b0*/  IMAD.MOV.U32 R6, RZ, RZ, 0x4 ;  /* 0x00000004ff067424 */ /* 0x002fe200078e00ff */
[----:B------:R-:W0:Y:S01]  /*36c0*/  LDGDEPBAR ;  /* 0x00000000000079af */ /* 0x000e220000000000 */
[----:B------:R-:W-:Y:S01]  /*36d0*/  IMAD.MOV.U32 R248, RZ, RZ, 0x7f800000 ;  /* 0x7f800000fff87424 */ /* 0x000fe200078e00ff */
[----:B------:R-:W-:Y:S01]  /*36e0*/  ULDC UR35, c[0x0][0x2d0] ;  /* 0x0000b40000237ab9 */ /* 0x000fe20000000800 */
[----:B------:R-:W-:Y:S01]  /*36f0*/  IMAD.MOV.U32 R249, RZ, RZ, 0x7f800000 ;  /* 0x7f800000fff97424 */ /* 0x000fe200078e00ff */
[----:B------:R-:W-:Y:S01]  /*3700*/  PLOP3.LUT P1, PT, PT, PT, UP1, 0x80, 0x0 ;  /* 0x000000000000781c */ /* 0x000fe20003f2f018 */
[----:B------:R-:W-:-:S02]  /*3710*/  IMAD.MOV.U32 R250, RZ, RZ, 0x7f800000 ;  /* 0x7f800000fffa7424 */ /* 0x000fc400078e00ff */
[----:B------:R-:W-:Y:S01]  /*3720*/  IMAD.MOV.U32 R245, RZ, RZ, 0x7f800000 ;  /* 0x7f800000fff57424 */ /* 0x000fe200078e00ff */
[----:B------:R-:W1:Y:S01]  /*3730*/  S2R R12, SR_TID.X ;  /* 0x00000000000c7919 */ /* 0x000e620000002100 */
[----:B------:R-:W-:Y:S01]  /*3740*/  @UP1 ULDC.64 UR20, c[0x0][0x3d0] ;  /* 0x0000f40000141ab9 */ /* 0x000fe20000000a00 */
[----:B------:R-:W-:Y:S01]  /*3750*/  @UP1 UMOV UR9, UR8 ;  /* 0x0000000800091c82 */ /* 0x000fe20008000000 */
[----:B------:R-:W-:Y:S01]  /*3760*/  @UP1 UIMAD UR6, UR58, UR20, URZ ;  /* 0x000000143a0612a4 */ /* 0x000fe2000f8e023f */
[----:B------:R-:W-:Y:S01]  /*3770*/  @UP1 UMOV UR8, UR57 ;  /* 0x0000003900081c82 */ /* 0x000fe20008000000 */
[----:B------:R-:W3:Y:S01]  /*3780*/  S2R R14, SR_TID.X ;  /* 0x00000000000e7919 */ /* 0x000ee20000002100 */
[----:B------:R-:W-:Y:S02]  /*3790*/  @UP1 UIMAD.WIDE.U32 UR8, UR47, UR20, UR8 ;  /* 0x000000142f0812a5 */ /* 0x000fe4000f8e0008 */
[----:B------:R-:W-:Y:S01]  /*37a0*/  @UP1 UIMAD UR6, UR47, UR21, UR6 ;  /* 0x000000152f0612a4 */ /* 0x000fe2000f8e0206 */
[----:B--2---:R-:W2:Y:S01]  /*37b0*/  LDG.E.64 R4, desc[UR10][R10.64+0x8] ;  /* 0x0000080a0a047981 */ /* 0x004ea2000c1e1b00 */
[----:B------:R-:W-:-:S02]  /*37c0*/  @UP1 ULEA UR18, UP0, UR8, UR18, 0x2 ;  /* 0x0000001208121291 */ /* 0x000fc4000f80103f */
[----:B------:R-:W-:Y:S01]  /*37d0*/  @UP1 UIADD3 UR6, UR9, UR6, URZ ;  /* 0x0000000609061290 */ /* 0x000fe2000fffe03f */
[----:B------:R-:W-:-:S03]  /*37e0*/  ULDC UR36, c[0x0][0x2dc] ;  /* 0x0000b70000247ab9 */ /* 0x000fc60000000800 */
[----:B------:R-:W-:Y:S01]  /*37f0*/  @UP1 ULEA.HI.X UR19, UR8, UR19, UR6, 0x2, UP0 ;  /* 0x0000001308131291 */ /* 0x000fe200080f1406 */
[----:B------:R-:W-:Y:S02]  /*3800*/  IMAD.U32 R2, RZ, RZ, UR18 ;  /* 0x00000012ff027e24 */ /* 0x000fe4000f8e00ff */
[----:B------:R-:W-:Y:S01]  /*3810*/  @!P6 IMAD.WIDE R6, R9, R6, UR14 ;  /* 0x0000000e0906ee25 */ /* 0x000fe2000f8e0206 */
[----:B------:R-:W-:-:S03]  /*3820*/  @UP1 ULDC UR6, c[0x0][0x2e8] ;  /* 0x0000ba0000061ab9 */ /* 0x000fc60000000800 */
[----:B------:R-:W-:Y:S01]  /*3830*/  IMAD.U32 R3, RZ, RZ, UR19 ;  /* 0x00000013ff037e24 */ /* 0x000fe2000f8e00ff */
[----:B------:R-:W5:Y:S04]  /*3840*/  @!P6 LDG.E R248, desc[UR10][R6.64] ;  /* 0x0000000a06f8e981 */ /* 0x000f68000c1e1900 */
[----:B------:R4:W2:Y:S04]  /*3850*/  @P1 LDG.E R8, desc[UR10][R2.64] ;  /* 0x0000000a02081981 */ /* 0x0008a8000c1e1900 */
[----:B------:R-:W2:Y:S01]  /*3860*/  LDG.E.64 R10, desc[UR10][R10.64] ;  /* 0x0000000a0a0a7981 */ /* 0x000ea2000c1e1b00 */
[----:B----4-:R-:W-:-:S04]  /*3870*/  IMAD.MOV.U32 R2, RZ, RZ, 0x4 ;  /* 0x00000004ff027424 */ /* 0x010fc800078e00ff */
[----:B------:R-:W-:-:S05]  /*3880*/  IMAD.WIDE R2, R251, R2, UR14 ;  /* 0x0000000efb027e25 */ /* 0x000fca000f8e0202 */
[----:B------:R-:W5:Y:S04]  /*3890*/  @!P4 LDG.E R249, desc[UR10][R2.64] ;  /* 0x0000000a02f9c981 */ /* 0x000f68000c1e1900 */
[----:B------:R-:W5:Y:S04]  /*38a0*/  @!P3 LDG.E R250, desc[UR10][R2.64+0x20] ;  /* 0x0000200a02fab981 */ /* 0x000f68000c1e1900 */
[----:B------:R4:W5:Y:S02]  /*38b0*/  @!P2 LDG.E R245, desc[UR10][R2.64+0x100] ;  /* 0x0001000a02f5a981 */ /* 0x000964000c1e1900 */
[----:B----4-:R-:W4:Y:S01]  /*38c0*/  S2R R3, SR_TID.X ;  /* 0x0000000000037919 */ /* 0x010f220000002100 */
[----:B-1----:R-:W-:Y:S01]  /*38d0*/  SHF.R.S32.HI R12, RZ, 0x1f, R12 ;  /* 0x0000001fff0c7819 */ /* 0x002fe2000001140c */
[----:B---3--:R-:W1:Y:S03]  /*38e0*/  @P1 MUFU.RCP R0, UR6 ;  /* 0x0000000600001d08 */ /* 0x008e660008001000 */
[----:B------:R-:W-:Y:S01]  /*38f0*/  LEA.HI R12, R12, R14, RZ, 0x7 ;  /* 0x0000000e0c0c7211 */ /* 0x000fe200078f38ff */
[----:B------:R-:W-:-:S03]  /*3900*/  UIMAD UR6, UR47, UR61, UR57 ;  /* 0x0000003d2f0672a4 */ /* 0x000fc6000f8e0239 */
[----:B------:R-:W-:Y:S01]  /*3910*/  SHF.R.S32.HI R12, RZ, 0x7, R12 ;  /* 0x00000007ff0c7819 */ /* 0x000fe2000001140c */
[----:B------:R-:W-:Y:S01]  /*3920*/  USHF.L.U32 UR6, UR6, 0x5, URZ ;  /* 0x0000000506067899 */ /* 0x000fe2000800063f */
[----:B------:R-:W-:-:S03]  /*3930*/  IMAD.U32 R2, RZ, RZ, UR17 ;  /* 0x00000011ff027e24 */ /* 0x000fc6000f8e00ff */
[----:B------:R-:W-:Y:S01]  /*3940*/  USHF.R.S32.HI UR9, URZ, 0x1f, UR6 ;  /* 0x0000001f3f097899 */ /* 0x000fe20008011406 */
[----:B----4-:R-:W-:-:S05]  /*3950*/  IMAD.SHL.U32 R3, R3, 0x2, RZ ;  /* 0x0000000203037824 */ /* 0x010fca00078e00ff */
[----:B------:R-:W-:-:S05]  /*3960*/  LOP3.LUT R3, R3, 0x6, RZ, 0xc0, !PT ;  /* 0x0000000603037812 */ /* 0x000fca00078ec0ff */
[----:B------:R-:W-:-:S04]  /*3970*/  IMAD R3, R12, 0x40, R3 ;  /* 0x000000400c037824 */ /* 0x000fc800078e0203 */
[----:B------:R-:W-:Y:S01]  /*3980*/  IMAD R3, R2, 0x80, R3 ;  /* 0x0000008002037824 */ /* 0x000fe200078e0203 */
[----:B------:R-:W-:Y:S01]  /*3990*/  SHF.R.S32.HI R2, RZ, 0x1f, R13 ;  /* 0x0000001fff027819 */ /* 0x000fe2000001140d */
[----:B------:R-:W-:Y:S01]  /*39a0*/  VIADD R175, R176, 0x2000 ;  /* 0x00002000b0af7836 */ /* 0x000fe20000000000 */
[----:B------:R-:W-:-:S04]  /*39b0*/  CS2R R126, SRZ ;  /* 0x00000000007e7805 */ /* 0x000fc8000001ff00 */
[----:B------:R-:W-:Y:S01]  /*39c0*/  SEL R175, R175, R176, !P0 ;  /* 0x000000b0afaf7207 */ /* 0x000fe20004000000 */
[----:B------:R-:W-:Y:S01]  /*39d0*/  IMAD.MOV.U32 R179, RZ, RZ, 0x20 ;  /* 0x00000020ffb37424 */ /* 0x000fe200078e00ff */
[----:B------:R-:W-:Y:S01]  /*39e0*/  CS2R R124, SRZ ;  /* 0x00000000007c7805 */ /* 0x000fe2000001ff00 */
[----:B------:R-:W-:Y:S01]  /*39f0*/  IMAD.MOV.U32 R178, RZ, RZ, 0x40 ;  /* 0x00000040ffb27424 */ /* 0x000fe200078e00ff */
        /* <DEDUP_REMOVED lines=30> */
[----:B------:R-:W-:Y:S01]  /*3be0*/  LEA R175, R175, UR4, 0x1 ;  /* 0x00000004afaf7c11 */ /* 0x000fe2000f8e08ff */
[----:B------:R-:W-:Y:S01]  /*3bf0*/  IMAD.MOV.U32 R239, RZ, RZ, R207 ;  /* 0x000000ffffef7224 */ /* 0x000fe200078e00cf */
[----:B--2---:R-:W-:-:S04]  /*3c00*/  IADD3 R246, P3, P2, R4, UR6, R13 ;  /* 0x0000000604f67c10 */ /* 0x004fc8000fa7e00d */
[----:B------:R-:W-:Y:S01]  /*3c10*/  IADD3.X R4, R5, UR9, R2, P3, P2 ;  /* 0x0000000905047c10 */ /* 0x000fe20009fe4402 */
[----:B-1----:R-:W-:Y:S01]  /*3c20*/  @P1 FMUL.FTZ R0, R8, R0 ;  /* 0x0000000008001220 */ /* 0x002fe20000410000 */
[----:B------:R-:W-:Y:S02]  /*3c30*/  IADD3 R2, R251, -UR38, -R3 ;  /* 0x80000026fb027c10 */ /* 0x000fe4000fffe803 */
[----:B------:R-:W-:-:S03]  /*3c40*/  R2UR UR8, R10 ;  /* 0x000000000a0872ca */ /* 0x000fc600000e0000 */
[----:B------:R-:W-:Y:S01]  /*3c50*/  VIADD R2, R2, UR7 ;  /* 0x0000000702027c36 */ /* 0x000fe20008000000 */
[----:B------:R-:W-:Y:S01]  /*3c60*/  R2UR UR30, R11 ;  /* 0x000000000b1e72ca */ /* 0x000fe200000e0000 */
[----:B------:R-:W-:Y:S01]  /*3c70*/  IMAD.WIDE.U32 R246, R246, -0x2daee0ad, RZ ;  /* 0xd2511f53f6f67825 */ /* 0x000fe200078e00ff */
[----:B------:R-:W-:Y:S01]  /*3c80*/  UMOV UR6, URZ ;  /* 0x0000003f00067c82 */ /* 0x000fe20008000000 */
[----:B------:R-:W-:Y:S01]  /*3c90*/  ULDC.U8 UR9, c[0x0][0x388] ;  /* 0x0000e20000097ab9 */ /* 0x000fe20000000000 */
[----:B------:R1:W-:Y:S01]  /*3ca0*/  STL [R1], R2 ;  /* 0x0000000201007387 */ /* 0x0003e20000100800 */
[----:B------:R-:W-:Y:S01]  /*3cb0*/  @P1 R2UR UR13, R0 ;  /* 0x00000000000d12ca */ /* 0x000fe200000e0000 */
[----:B------:R-:W-:-:S05]  /*3cc0*/  VIADD R0, R177, 0x2000 ;  /* 0x00002000b1007836 */ /* 0x000fca0000000000 */
[----:B------:R-:W-:Y:S01]  /*3cd0*/  SEL R0, R0, R177, !P0 ;  /* 0x000000b100007207 */ /* 0x000fe20004000000 */
[----:B------:R-:W-:Y:S01]  /*3ce0*/  UIADD3 UR27, UR8, -0x61c88647, URZ ;  /* 0x9e3779b9081b7890 */ /* 0x000fe2000fffe03f */
[----:B------:R-:W-:Y:S02]  /*3cf0*/  LOP3.LUT R252, R4, UR8, RZ, 0x3c, !PT ;  /* 0x0000000804fc7c12 */ /* 0x000fe4000f8e3cff */
[----:B------:R-:W-:Y:S01]  /*3d00*/  LEA R170, R0, UR4, 0x1 ;  /* 0x0000000400aa7c11 */ /* 0x000fe2000f8e08ff */
[----:B------:R-:W-:Y:S02]  /*3d10*/  UIADD3 UR26, UR8, 0x3c6ef372, URZ ;  /* 0x3c6ef372081a7890 */ /* 0x000fe4000fffe03f */
[----:B------:R-:W-:Y:S02]  /*3d20*/  UIADD3 UR24, UR8, -0x255992d5, URZ ;  /* 0xdaa66d2b08187890 */ /* 0x000fe4000fffe03f */
[----:B------:R-:W-:Y:S02]  /*3d30*/  UIADD3 UR22, UR8, 0x78dde6e4, URZ ;  /* 0x78dde6e408167890 */ /* 0x000fe4000fffe03f */
[----:B------:R-:W-:-:S02]  /*3d40*/  UIADD3 UR20, UR8, 0x1715609d, URZ ;  /* 0x1715609d08147890 */ /* 0x000fc4000fffe03f */
[----:B------:R-:W-:Y:S02]  /*3d50*/  UIADD3 UR18, UR8, -0x4ab325aa, URZ ;  /* 0xb54cda5608127890 */ /* 0x000fe4000fffe03f */
[----:B------:R-:W-:Y:S02]  /*3d60*/  UIADD3 UR34, UR30, -0x4498517b, URZ ;  /* 0xbb67ae851e227890 */ /* 0x000fe4000fffe03f */
[----:B------:R-:W-:Y:S02]  /*3d70*/  UIADD3 UR25, UR30, 0x76cf5d0a, URZ ;  /* 0x76cf5d0a1e197890 */ /* 0x000fe4000fffe03f */
[----:B------:R-:W-:Y:S02]  /*3d80*/  UIADD3 UR23, UR30, 0x32370b8f, URZ ;  /* 0x32370b8f1e177890 */ /* 0x000fe4000fffe03f */
[----:B------:R-:W-:Y:S02]  /*3d90*/  UIADD3 UR21, UR30, -0x126145ec, URZ ;  /* 0xed9eba141e157890 */ /* 0x000fe4000fffe03f */
[----:B------:R-:W-:-:S02]  /*3da0*/  UIADD3 UR19, UR30, -0x56f99767, URZ ;  /* 0xa90668991e137890 */ /* 0x000fc4000fffe03f */
[----:B------:R-:W-:Y:S01]  /*3db0*/  UIADD3 UR16, UR30, 0x646e171e, URZ ;  /* 0x646e171e1e107890 */ /* 0x000fe2000fffe03f */
[----:B------:R-:W-:Y:S01]  /*3dc0*/  @UP1 UMOV UR6, UR13 ;  /* 0x0000000d00061c82 */ /* 0x000fe20008000000 */
[----:B-1----:R-:W-:-:S10]  /*3dd0*/  ULDC UR8, c[0x0][0x2ec] ;  /* 0x0000bb0000087ab9 */ /* 0x002fd40000000800 */
.L_x_2077:
[----:B------:R-:W2:Y:S01]  /*3de0*/  LDL R0, [R1+0x8] ;  /* 0x0000080001007983 */ /* 0x000ea20000100800 */
[----:B------:R-:W-:Y:S01]  /*3df0*/  USHF.L.U32 UR13, UR17, 0x7, URZ ;  /* 0x00000007110d7899 */ /* 0x000fe2000800063f */
[----:B------:R-:W-:Y:S01]  /*3e00*/  IMAD.U32 R3, RZ, RZ, UR17 ;  /* 0x00000011ff037e24 */ /* 0x000fe2000f8e00ff */
[----:B------:R-:W-:Y:S01]  /*3e10*/  UISETP.GE.AND UP2, UPT, UR12, 0x1, UPT ;  /* 0x000000010c00788c */ /* 0x000fe2000bf46270 */
[----:B------:R-:W0:Y:S01]  /*3e20*/  LDGDEPBAR ;  /* 0x00000000000079af */ /* 0x000e220000000000 */
[----:B------:R-:W-:Y:S07]  /*3e30*/  UIADD3 UR13, UR13, 0x80, URZ ;  /* 0x000000800d0d7890 */ /* 0x000fee000fffe03f */
[----:B------:R-:W3:Y:S01]  /*3e40*/  LDL R180, [R1+0x4] ;  /* 0x0000040001b47983 */ /* 0x000ee20000100800 */
[----:B------:R-:W-:Y:S03]  /*3e50*/  UISETP.GE.AND UP0, UPT, UR13, UR7, UPT ;  /* 0x000000070d00728c */ /* 0x000fe6000bf06270 */
[----:B------:R-:W4:Y:S01]  /*3e60*/  LDL R185, [R1] ;  /* 0x0000000001b97983 */ /* 0x000f220000100800 */
[----:B------:R-:W1:Y:S01]  /*3e70*/  S2R R186, SR_TID.X ;  /* 0x0000000000ba7919 */ /* 0x000e620000002100 */
[----:B------:R-:W1:Y:S02]  /*3e80*/  S2R R183, SR_TID.X ;  /* 0x0000000000b77919 */ /* 0x000e640000002100 */
[----:B-1----:R-:W-:Y:S01]  /*3e90*/  SHF.R.S32.HI R183, RZ, 0x1f, R183 ;  /* 0x0000001fffb77819 */ /* 0x002fe200000114b7 */
[----:B------:R-:W-:Y:S04]  /*3ea0*/  DEPBAR.LE SB0, 0x0 ;  /* 0x000080000000791a */ /* 0x000fe80000000000 */
[----:B------:R-:W-:Y:S01]  /*3eb0*/  LEA.HI R183, R183, R186, RZ, 0x7 ;  /* 0x000000bab7b77211 */ /* 0x000fe200078f38ff */
[----:B------:R-:W-:Y:S03]  /*3ec0*/  BAR.SYNC.DEFER_BLOCKING 0x0 ;  /* 0x0000000000007b1d */ /* 0x000fe60000010000 */
[----:B------:R-:W-:Y:S03]  /*3ed0*/  SHF.R.S32.HI R183, RZ, 0x7, R183 ;  /* 0x00000007ffb77819 */ /* 0x000fe600000114b7 */
[----:B------:R-:W-:Y:S08]  /*3ee0*/  LDSM.16.M88.4 R64, [R175] ;  /* 0x00000000af40783b */ /* 0x000ff00000000200 */
[----:B------:R-:W1:Y:S08]  /*3ef0*/  LDSM.16.M88.4 R16, [R172+UR4+0xc000] ;  /* 0x00c00004ac10783b */ /* 0x000e700008000200 */
[----:B------:R-:W1:Y:S08]  /*3f00*/  LDSM.16.M88.4 R60, [R175+0x2000] ;  /* 0x00200000af3c783b */ /* 0x000e700000000200 */
[----:B------:R-:W1:Y:S08]  /*3f10*/  LDSM.16.M88.4 R32, [R172+UR4+0xc800] ;  /* 0x00c80004ac20783b */ /* 0x000e700008000200 */
[----:B------:R-:W1:Y:S08]  /*3f20*/  LDSM.16.M88.4 R48, [R172+UR4+0xd000] ;  /* 0x00d00004ac30783b */ /* 0x000e700008000200 */
[----:B------:R-:W1:Y:S02]  /*3f30*/  LDSM.16.M88.4 R132, [R172+UR4+0xd800] ;  /* 0x00d80004ac84783b */ /* 0x000e640008000200 */
        /* <DEDUP_REMOVED lines=20> */
[----:B------:R-:W-:Y:S02]  /*4080*/  HMMA.16816.F32.BF16 R64, R64, R134, RZ ;  /* 0x000000864040723c */ /* 0x000fe400000418ff */
[----:B--2---:R-:W-:Y:S02]  /*4090*/  R2P PR, R0, 0x6 ;  /* 0x0000000600007804 */ /* 0x004fe40000000000 */
[----:B------:R-:W-:Y:S02]  /*40a0*/  PLOP3.LUT P0, PT, PT, PT, UP0, 0x80, 0x0 ;  /* 0x000000000000781c */ /* 0x000fe40003f0f008 */
[----:B------:R-:W-:Y:S02]  /*40b0*/  PLOP3.LUT P3, PT, PT, PT, UP0, 0x80, 0x0 ;  /* 0x000000000000781c */ /* 0x000fe40003f6f008 */
[----:B------:R-:W-:Y:S03]  /*40c0*/  SEL R2, R179, 0xffffffe0, !P1 ;  /* 0xffffffe0b3027807 */ /* 0x000fe60004800000 */
[----:B------:R-:W-:Y:S02]  /*40d0*/  SEL R169, R178, 0xffffffc0, !P2 ;  /* 0xffffffc0b2a97807 */ /* 0x000fe40005000000 */
[----:B------:R-:W-:Y:S01]  /*40e0*/  PLOP3.LUT P2, PT, PT, PT, UP0, 0x80, 0x0 ;  /* 0x000000000000781c */ /* 0x000fe20003f4f008 */
[C---:B------:R-:W-:Y:S01]  /*40f0*/  IMAD.IADD R0, R175.reuse, 0x1, R2 ;  /* 0x00000001af007824 */ /* 0x040fe200078e0202 */
[----:B------:R-:W-:Y:S01]  /*4100*/  PLOP3.LUT P1, PT, PT, PT, UP0, 0x80, 0x0 ;  /* 0x000000000000781c */ /* 0x000fe20003f2f008 */
[--C-:B------:R-:W-:Y:S03]  /*4110*/  IMAD.IADD R132, R175, 0x1, R169.reuse ;  /* 0x00000001af847824 */ /* 0x100fe600078e02a9 */
[----:B------:R-:W1:Y:S08]  /*4120*/  LDSM.16.M88.4 R136, [R0] ;  /* 0x000000000088783b */ /* 0x000e700000000200 */
[----:B------:R-:W2:Y:S08]  /*4130*/  LDSM.16.M88.4 R144, [R0+0x2000] ;  /* 0x002000000090783b */ /* 0x000eb00000000200 */
[----:B------:R-:W4:Y:S08]  /*4140*/  LDSM.16.M88.4 R160, [R132] ;  /* 0x0000000084a0783b */ /* 0x000f300000000200 */
[----:B------:R-:W4:Y:S01]  /*4150*/  LDSM.16.M88.4 R132, [R132+0x2000] ;  /* 0x002000008484783b */ /* 0x000f220000000200 */
        /* <DEDUP_REMOVED lines=8> */
[C---:B------:R-:W-:Y:S01]  /*41e0*/  HMMA.16816.F32.BF16 R32, R136.reuse, R150, R32 ;  /* 0x000000968820723c */ /* 0x040fe20000041820 */
[----:B------:R-:W2:Y:S05]  /*41f0*/  LDSM.16.M88.4 R148, [R171+0x1000] ;  /* 0x00100000ab94783b */ /* 0x000eaa0000000200 */
[-C--:B------:R-:W-:Y:S06]  /*4200*/  HMMA.16816.F32.BF16 R36, R136, R152.reuse, R36 ;  /* 0x000000988824723c */ /* 0x080fec0000041824 */
[C---:B------:R-:W-:Y:S06]  /*4210*/  HMMA.16816.F32.BF16 R40, R144.reuse, R152, R40 ;  /* 0x000000989028723c */ /* 0x040fec0000041828 */
[-C--:B------:R-:W-:Y:S06]  /*4220*/  HMMA.16816.F32.BF16 R44, R144, R154.reuse, R44 ;  /* 0x0000009a902c723c */ /* 0x080fec000004182c */
[C---:B------:R-:W-:Y:S06]  /*4230*/  HMMA.16816.F32.BF16 R48, R136.reuse, R154, R48 ;  /* 0x0000009a8830723c */ /* 0x040fec0000041830 */
[-C--:B------:R-:W-:Y:S01]  /*4240*/  HMMA.16816.F32.BF16 R52, R136, R156.reuse, R52 ;  /* 0x0000009c8834723c */ /* 0x080fe20000041834 */
[----:B------:R-:W-:Y:S04]  /*4250*/  IMAD.U32 R154, RZ, RZ, UR12 ;  /* 0x0000000cff9a7e24 */ /* 0x000fe8000f8e00ff */
[----:B---3--:R-:W-:Y:S01]  /*4260*/  IMAD R154, R154, 0x8, R180 ;  /* 0x000000089a9a7824 */ /* 0x008fe200078e02b4 */
[C---:B------:R-:W-:Y:S06]  /*4270*/  HMMA.16816.F32.BF16 R56, R144.reuse, R156, R56 ;  /* 0x0000009c9038723c */ /* 0x040fec0000041838 */
[-C--:B------:R-:W-:Y:S01]  /*4280*/  HMMA.16816.F32.BF16 R60, R144, R158.reuse, R60 ;  /* 0x0000009e903c723c */ /* 0x080fe2000004183c */
[----:B------:R-:W3:Y:S04]  /*4290*/  LDSM.16.M88.4 R144, [R171+0x1800] ;  /* 0x00180000ab90783b */ /* 0x000ee80000000200 */
[C---:B------:R-:W-:Y:S01]  /*42a0*/  VIADD R156, R154.reuse, 0x4 ;  /* 0x000000049a9c7836 */ /* 0x040fe20000000000 */
[----:B------:R-:W-:Y:S05]  /*42b0*/  HMMA.16816.F32.BF16 R64, R136, R158, R64 ;  /* 0x0000009e8840723c */ /* 0x000fea0000041840 */
[----:B------:R-:W-:Y:S01]  /*42c0*/  IMAD.WIDE.U32 R154, R154, -0x326172a9, RZ ;  /* 0xcd9e8d579a9a7825 */ /* 0x000fe200078e00ff */
[-C--:B----4-:R-:W-:Y:S05]  /*42d0*/  HMMA.16816.F32.BF16 R4, R160, R164.reuse, R4 ;  /* 0x000000a4a004723c */ /* 0x090fea0000041804 */
[-C--:B------:R-:W-:Y:S01]  /*42e0*/  LOP3.LUT R158, R155, R252.reuse, RZ, 0x3c, !PT ;  /* 0x000000fc9b9e7212 */ /* 0x080fe200078e3cff */
[C---:B------:R-:W-:Y:S01]  /*42f0*/  HMMA.16816.F32.BF16 R8, R132.reuse, R164, R8 ;  /* 0x000000a48408723c */ /* 0x040fe20000041808 */
[----:B------:R-:W4:Y:S01]  /*4300*/  @P0 S2R R164, SR_TID.X ;  /* 0x0000000000a40919 */ /* 0x000f220000002100 */
[----:B------:R-:W-:Y:S03]  /*4310*/  PLOP3.LUT P0, PT, PT, PT, UP0, 0x80, 0x0 ;  /* 0x000000000000781c */ /* 0x000fe60003f0f008 */
[----:B------:R-:W-:Y:S01]  /*4320*/  IMAD.WIDE.U32 R156, R156, -0x326172a9, RZ ;  /* 0xcd9e8d579c9c7825 */ /* 0x000fe200078e00ff */
[-C--:B------:R-:W-:Y:S05]  /*4330*/  HMMA.16816.F32.BF16 R12, R132, R166.reuse, R12 ;  /* 0x000000a6840c723c */ /* 0x080fea000004180c */
[----:B------:R-:W-:Y:S01]  /*4340*/  LOP3.LUT R180, R157, R252, RZ, 0x3c, !PT ;  /* 0x000000fc9db47212 */ /* 0x000fe200078e3cff */
[C---:B------:R-:W-:Y:S05]  /*4350*/  HMMA.16816.F32.BF16 R16, R160.reuse, R166, R16 ;  /* 0x000000a6a010723c */ /* 0x040fea0000041810 */
[----:B------:R-:W-:Y:S01]  /*4360*/  IMAD.WIDE.U32 R158, R158, -0x2daee0ad, RZ ;  /* 0xd2511f539e9e7825 */ /* 0x000fe200078e00ff */
[-C--:B-1----:R-:W-:Y:S05]  /*4370*/  HMMA.16816.F32.BF16 R20, R160, R140.reuse, R20 ;  /* 0x0000008ca014723c */ /* 0x082fea0000041814 */
[----:B------:R-:W-:Y:S01]  /*4380*/  IMAD.WIDE.U32 R180, R180, -0x2daee0ad, RZ ;  /* 0xd2511f53b4b47825 */ /* 0x000fe200078e00ff */
[C---:B------:R-:W-:Y:S06]  /*4390*/  HMMA.16816.F32.BF16 R24, R132.reuse, R140, R24 ;  /* 0x0000008c8418723c */ /* 0x040fec0000041818 */
        /* <DEDUP_REMOVED lines=8> */
[----:B------:R-:W1:Y:S01]  /*4420*/  LDSM.16.M88.4 R136, [R148] ;  /* 0x000000009488783b */ /* 0x000e620000000200 */
[----:B------:R-:W-:Y:S01]  /*4430*/  IMAD R0, R3, 0x2, R183 ;  /* 0x0000000203007824 */ /* 0x000fe200078e02b7 */
[----:B------:R-:W-:Y:S01]  /*4440*/  LOP3.LUT R3, R246, UR34, RZ, 0x3c, !PT ;  /* 0x00000022f6037c12 */ /* 0x000fe2000f8e3cff */
[-C--:B---3--:R-:W-:Y:S04]  /*4450*/  HMMA.16816.F32.BF16 R52, R160, R144.reuse, R52 ;  /* 0x00000090a034723c */ /* 0x088fe80000041834 */
[----:B------:R-:W-:Y:S01]  /*4460*/  LOP3.LUT R166, R3, R159, RZ, 0x3c, !PT ;  /* 0x0000009f03a67212 */ /* 0x000fe200078e3cff */
[----:B------:R-:W2:Y:S01]  /*4470*/  LDSM.16.M88.4 R148, [R148+0x2000] ;  /* 0x002000009494783b */ /* 0x000ea20000000200 */
[C---:B------:R-:W-:Y:S05]  /*4480*/  HMMA.16816.F32.BF16 R56, R132.reuse, R144, R56 ;  /* 0x000000908438723c */ /* 0x040fea0000041838 */
[----:B------:R-:W-:Y:S01]  /*4490*/  IMAD.SHL.U32 R0, R0, 0x2, RZ ;  /* 0x0000000200007824 */ /* 0x000fe200078e00ff */
[-C--:B------:R-:W-:Y:S05]  /*44a0*/  HMMA.16816.F32.BF16 R60, R132, R146.reuse, R60 ;  /* 0x00000092843c723c */ /* 0x080fea000004183c */
[C---:B------:R-:W-:Y:S01]  /*44b0*/  LOP3.LUT R144, R247.reuse, UR30, R0, 0x96, !PT ;  /* 0x0000001ef7907c12 */ /* 0x040fe2000f8e9600 */
[----:B------:R-:W-:Y:S01]  /*44c0*/  VIADD R152, R0, 0x1 ;  /* 0x0000000100987836 */ /* 0x000fe20000000000 */
[----:B------:R-:W-:Y:S04]  /*44d0*/  HMMA.16816.F32.BF16 R64, R160, R146, R64 ;  /* 0x00000092a040723c */ /* 0x000fe80000041840 */
[----:B------:R-:W-:Y:S01]  /*44e0*/  LOP3.LUT R152, R247, UR30, R152, 0x96, !PT ;  /* 0x0000001ef7987c12 */ /* 0x000fe2000f8e9698 */
[----:B----4-:R-:W-:Y:S01]  /*44f0*/  @P3 IMAD.SHL.U32 R0, R164, 0x2, RZ ;  /* 0x00000002a4003824 */ /* 0x010fe200078e00ff */
[----:B------:R-:W-:Y:S01]  /*4500*/  LOP3.LUT R164, R3, R181, RZ, 0x3c, !PT ;  /* 0x000000b503a47212 */ /* 0x000fe200078e3cff */
[----:B------:R-:W-:Y:S04]  /*4510*/  IMAD.U32 R3, RZ, RZ, UR17 ;  /* 0x00000011ff037e24 */ /* 0x000fe8000f8e00ff */
[----:B------:R-:W-:Y:S01]  /*4520*/  @P2 LOP3.LUT R0, R0, 0x6, RZ, 0xc0, !PT ;  /* 0x0000000600002812 */ /* 0x000fe200078ec0ff */
[----:B------:R-:W-:Y:S04]  /*4530*/  IMAD.WIDE.U32 R166, R166, -0x326172a9, RZ ;  /* 0xcd9e8d57a6a67825 */ /* 0x000fe800078e00ff */
[----:B------:R-:W-:Y:S01]  /*4540*/  @P1 IMAD R0, R183, 0x40, R0 ;  /* 0x00000040b7001824 */ /* 0x000fe200078e0200 */
[-C--:B-1----:R-:W-:Y:S05]  /*4550*/  HMMA.16816.F32.BF16 R4, R136, R140.reuse, R4 ;  /* 0x0000008c8804723c */ /* 0x082fea0000041804 */
[----:B------:R-:W-:Y:S02]  /*4560*/  @P0 IMAD R3, R3, 0x80, R0 ;  /* 0x0000008003030824 */ /* 0x000fe400078e0200 */
[----:B------:R-:W-:Y:S01]  /*4570*/  IMAD.U32 R0, RZ, RZ, UR12 ;  /* 0x0000000cff007e24 */ /* 0x000fe2000f8e00ff */
[C---:B--2---:R-:W-:Y:S04]  /*4580*/  HMMA.16816.F32.BF16 R8, R148.reuse, R140, R8 ;  /* 0x0000008c9408723c */ /* 0x044fe80000041808 */
[----:B------:R-:W-:Y:S02]  /*4590*/  IMAD.WIDE.U32 R144, R144, -0x326172a9, RZ ;  /* 0xcd9e8d5790907825 */ /* 0x000fe400078e00ff */
[-C--:B------:R-:W-:Y:S05]  /*45a0*/  HMMA.16816.F32.BF16 R12, R148, R142.reuse, R12 ;  /* 0x0000008e940c723c */ /* 0x080fea000004180c */
[----:B------:R-:W-:Y:S01]  /*45b0*/  LOP3.LUT R135, R167, UR26, R144, 0x96, !PT ;  /* 0x0000001aa7877c12 */ /* 0x000fe2000f8e9690 */
[----:B------:R-:W-:Y:S01]  /*45c0*/  IMAD.WIDE.U32 R164, R164, -0x326172a9, RZ ;  /* 0xcd9e8d57a4a47825 */ /* 0x000fe200078e00ff */
[----:B------:R-:W-:Y:S01]  /*45d0*/  LOP3.LUT R182, R145, UR27, R154, 0x96, !PT ;  /* 0x0000001b91b67c12 */ /* 0x000fe2000f8e969a */
[C---:B------:R-:W-:Y:S04]  /*45e0*/  HMMA.16816.F32.BF16 R16, R136.reuse, R142, R16 ;  /* 0x0000008e8810723c */ /* 0x040fe80000041810 */
[----:B------:R-:W-:Y:S01]  /*45f0*/  LOP3.LUT R201, R165, UR26, R144, 0x96, !PT ;  /* 0x0000001aa5c97c12 */ /* 0x000fe2000f8e9690 */
[----:B------:R-:W-:Y:S01]  /*4600*/  IMAD R0, R0, 0x80, R185 ;  /* 0x0000008000007824 */ /* 0x000fe200078e02b9 */
[----:B------:R-:W-:Y:S05]  /*4610*/  LOP3.LUT R184, R145, UR27, R156, 0x96, !PT ;  /* 0x0000001b91b87c12 */ /* 0x000fea000f8e969c */
[C---:B------:R-:W-:Y:S02]  /*4620*/  VIADD R144, R0.reuse, 0xffffffff ;  /* 0xffffffff00907836 */ /* 0x040fe40000000000 */
[C---:B------:R-:W-:Y:S02]  /*4630*/  VIADD R141, R0.reuse, 0x7 ;  /* 0x00000007008d7836 */ /* 0x040fe40000000000 */
[----:B------:R-:W-:Y:S01]  /*4640*/  VIADD R134, R0, 0x8 ;  /* 0x0000000800867836 */ /* 0x000fe20000000000 */
[----:B------:R-:W-:Y:S01]  /*4650*/  ISETP.GE.AND P4, PT, R144, RZ, PT ;  /* 0x000000ff9000720c */ /* 0x000fe20003f86270 */
[----:B------:R-:W-:Y:S01]  /*4660*/  VIADD R133, R0, 0x40 ;  /* 0x0000004000857836 */ /* 0x000fe20000000000 */
[----:B------:R-:W-:Y:S01]  /*4670*/  ISETP.GE.AND P0, PT, R141, RZ, PT ;  /* 0x000000ff8d00720c */ /* 0x000fe20003f06270 */
[----:B------:R-:W-:Y:S01]  /*4680*/  IMAD.WIDE.U32 R152, R152, -0x326172a9, RZ ;  /* 0xcd9e8d5798987825 */ /* 0x000fe200078e00ff */
[----:B------:R-:W-:Y:S02]  /*4690*/  ISETP.GE.AND P2, PT, R134, RZ, PT ;  /* 0x000000ff8600720c */ /* 0x000fe40003f46270 */
[----:B------:R-:W-:Y:S01]  /*46a0*/  ISETP.GE.AND P1, PT, R133, RZ, PT ;  /* 0x000000ff8500720c */ /* 0x000fe20003f26270 */
[C---:B------:R-:W-:Y:S01]  /*46b0*/  VIADD R155, R0.reuse, 0xfffffff7 ;  /* 0xfffffff7009b7836 */ /* 0x040fe20000000000 */
[C---:B------:R-:W-:Y:S01]  /*46c0*/  LOP3.LUT R188, R153.reuse, UR27, R154, 0x96, !PT ;  /* 0x0000001b99bc7c12 */ /* 0x040fe2000f8e969a */
[C---:B------:R-:W-:Y:S01]  /*46d0*/  VIADD R132, R0.reuse, 0x48 ;  /* 0x0000004800847836 */ /* 0x040fe20000000000 */
[----:B------:R-:W-:Y:S01]  /*46e0*/  LOP3.LUT R190, R153, UR27, R156, 0x96, !PT ;  /* 0x0000001b99be7c12 */ /* 0x000fe2000f8e969c */
[C---:B------:R-:W-:Y:S01]  /*46f0*/  VIADD R140, R0.reuse, 0x47 ;  /* 0x00000047008c7836 */ /* 0x040fe20000000000 */
[--C-:B------:R-:W-:Y:S01]  /*4700*/  LOP3.LUT R181, R167, UR26, R152.reuse, 0x96, !PT ;  /* 0x0000001aa7b57c12 */ /* 0x100fe2000f8e9698 */
[C---:B------:R-:W-:Y:S01]  /*4710*/  VIADD R145, R0.reuse, 0x3f ;  /* 0x0000003f00917836 */ /* 0x040fe20000000000 */
[C---:B------:R-:W-:Y:S01]  /*4720*/  @!P4 IADD3 R144, -R0.reuse, 0x1, RZ ;  /* 0x000000010090c810 */ /* 0x040fe20007ffe1ff */
[C---:B------:R-:W-:Y:S01]  /*4730*/  VIADD R154, R0.reuse, 0xfffffff0 ;  /* 0xfffffff0009a7836 */ /* 0x040fe20000000000 */
[----:B------:R-:W-:Y:S01]  /*4740*/  ISETP.GE.AND P4, PT, R155, RZ, PT ;  /* 0x000000ff9b00720c */ /* 0x000fe20003f86270 */
[----:B------:R-:W-:Y:S01]  /*4750*/  VIADD R147, R0, 0xfffffff8 ;  /* 0xfffffff800937836 */ /* 0x000fe20000000000 */
[----:B------:R-:W-:Y:S01]  /*4760*/  ISETP.GE.AND P6, PT, R132, RZ, PT ;  /* 0x000000ff8400720c */ /* 0x000fe20003fc6270 */
[----:B------:R-:W-:Y:S01]  /*4770*/  VIADD R153, R0, 0x37 ;  /* 0x0000003700997836 */ /* 0x000fe20000000000 */
[----:B------:R-:W-:Y:S01]  /*4780*/  ISETP.GE.AND P3, PT, R140, RZ, PT ;  /* 0x000000ff8c00720c */ /* 0x000fe20003f66270 */
[C---:B------:R-:W-:Y:S01]  /*4790*/  VIADD R160, R0.reuse, 0xffffffe8 ;  /* 0xffffffe800a07836 */ /* 0x040fe20000000000 */
[----:B------:R-:W-:Y:S01]  /*47a0*/  ISETP.GE.AND P5, PT, R145, RZ, PT ;  /* 0x000000ff9100720c */ /* 0x000fe20003fa6270 */
[C---:B------:R-:W-:Y:S01]  /*47b0*/  VIADD R146, R0.reuse, 0x38 ;  /* 0x0000003800927836 */ /* 0x040fe20000000000 */
[C---:B------:R-:W-:Y:S01]  /*47c0*/  @!P0 IADD3 R141, -R0.reuse, -0x7, RZ ;  /* 0xfffffff9008d8810 */ /* 0x040fe20007ffe1ff */
[----:B------:R-:W-:Y:S01]  /*47d0*/  VIADD R156, R0, 0xffffffef ;  /* 0xffffffef009c7836 */ /* 0x000fe20000000000 */
[----:B------:R-:W-:Y:S01]  /*47e0*/  ISETP.GE.AND P0, PT, R154, RZ, PT ;  /* 0x000000ff9a00720c */ /* 0x000fe20003f06270 */
[C---:B------:R-:W-:Y:S01]  /*47f0*/  VIADD R161, R0.reuse, 0xffffffe7 ;  /* 0xffffffe700a17836 */ /* 0x040fe20000000000 */
[----:B------:R-:W-:Y:S01]  /*4800*/  LOP3.LUT R202, R165, UR26, R152, 0x96, !PT ;  /* 0x0000001aa5ca7c12 */ /* 0x000fe2000f8e9698 */
[C---:B------:R-:W-:Y:S01]  /*4810*/  VIADD R152, R0.reuse, 0x30 ;  /* 0x0000003000987836 */ /* 0x040fe20000000000 */
[C---:B------:R-:W-:Y:S01]  /*4820*/  @!P2 IADD3 R134, -R0.reuse, -0x8, RZ ;  /* 0xfffffff80086a810 */ /* 0x040fe20007ffe1ff */
[C---:B------:R-:W-:Y:S01]  /*4830*/  VIADD R159, R0.reuse, 0x27 ;  /* 0x00000027009f7836 */ /* 0x040fe20000000000 */
[C---:B------:R-:W-:Y:S01]  /*4840*/  @!P1 IADD3 R133, -R0.reuse, -0x40, RZ ;  /* 0xffffffc000859810 */ /* 0x040fe20007ffe1ff */
[C---:B------:R-:W-:Y:S01]  /*4850*/  VIADD R186, R0.reuse, 0xffffffd8 ;  /* 0xffffffd800ba7836 */ /* 0x040fe20000000000 */
[----:B------:R-:W-:Y:S01]  /*4860*/  ISETP.GE.AND P2, PT, R147, RZ, PT ;  /* 0x000000ff9300720c */ /* 0x000fe20003f46270 */
[C---:B------:R-:W-:Y:S01]  /*4870*/  VIADD R157, R0.reuse, 0x2f ;  /* 0x0000002f009d7836 */ /* 0x040fe20000000000 */
[----:B------:R-:W-:Y:S01]  /*4880*/  ISETP.GE.AND P1, PT, R153, RZ, PT ;  /* 0x000000ff9900720c */ /* 0x000fe20003f26270 */
[C---:B------:R-:W-:Y:S01]  /*4890*/  VIADD R163, R0.reuse, 0xffffffe0 ;  /* 0xffffffe000a37836 */ /* 0x040fe20000000000 */
[C---:B------:R-:W-:Y:S01]  /*48a0*/  @!P4 IADD3 R155, -R0.reuse, 0x9, RZ ;  /* 0x00000009009bc810 */ /* 0x040fe20007ffe1ff */
[----:B------:R-:W-:Y:S01]  /*48b0*/  VIADD R162, R0, 0xffffffdf ;  /* 0xffffffdf00a27836 */ /* 0x000fe20000000000 */
[----:B------:R-:W-:Y:S01]  /*48c0*/  ISETP.GE.AND P4, PT, R160, RZ, PT ;  /* 0x000000ffa000720c */ /* 0x000fe20003f86270 */
[C---:B------:R-:W-:Y:S01]  /*48d0*/  VIADD R187, R0.reuse, 0x17 ;  /* 0x0000001700bb7836 */ /* 0x040fe20000000000 */
[C---:B------:R-:W-:Y:S01]  /*48e0*/  @!P6 IADD3 R132, -R0.reuse, -0x48, RZ ;  /* 0xffffffb80084e810 */ /* 0x040fe20007ffe1ff */
[C---:B------:R-:W-:Y:S01]  /*48f0*/  VIADD R165, R0.reuse, 0x1f ;  /* 0x0000001f00a57836 */ /* 0x040fe20000000000 */
[C---:B------:R-:W-:Y:S01]  /*4900*/  @!P3 IADD3 R140, -R0.reuse, -0x47, RZ ;  /* 0xffffffb9008cb810 */ /* 0x040fe20007ffe1ff */
[----:B------:R-:W-:Y:S01]  /*4910*/  VIADD R199, R0, 0xffffffc8 ;  /* 0xffffffc800c77836 */ /* 0x000fe20000000000 */
[----:B------:R-:W-:Y:S01]  /*4920*/  ISETP.GE.AND P6, PT, R146, RZ, PT ;  /* 0x000000ff9200720c */ /* 0x000fe20003fc6270 */
[----:B------:R-:W-:Y:S01]  /*4930*/  VIADD R167, R0, 0x20 ;  /* 0x0000002000a77836 */ /* 0x000fe20000000000 */
[----:B------:R-:W-:Y:S01]  /*4940*/  ISETP.GE.AND P3, PT, R152, RZ, PT ;  /* 0x000000ff9800720c */ /* 0x000fe20003f66270 */
[C---:B------:R-:W-:Y:S01]  /*4950*/  VIADD R194, R0.reuse, 0xffffffd7 ;  /* 0xffffffd700c27836 */ /* 0x040fe20000000000 */
[----:B------:R-:W-:Y:S01]  /*4960*/  @!P5 IADD3 R145, -R0, -0x3f, RZ ;  /* 0xffffffc10091d810 */ /* 0x000fe20007ffe1ff */
[----:B------:R-:W-:Y:S01]  /*4970*/  IMAD.WIDE.U32 R182, R182, -0x2daee0ad, RZ ;  /* 0xd2511f53b6b67825 */ /* 0x000fe200078e00ff */
[----:B------:R-:W-:Y:S02]  /*4980*/  ISETP.GE.AND P5, PT, R156, RZ, PT ;  /* 0x000000ff9c00720c */ /* 0x000fe40003fa6270 */
[----:B------:R-:W-:Y:S01]  /*4990*/  @!P0 IADD3 R154, -R0, 0x10, RZ ;  /* 0x00000010009a8810 */ /* 0x000fe20007ffe1ff */
[----:B------:R-:W-:Y:S01]  /*49a0*/  IMAD.WIDE.U32 R188, R188, -0x2daee0ad, RZ ;  /* 0xd2511f53bcbc7825 */ /* 0x000fe200078e00ff */
[----:B------:R-:W-:Y:S02]  /*49b0*/  ISETP.GE.AND P0, PT, R161, RZ, PT ;  /* 0x000000ffa100720c */ /* 0x000fe40003f06270 */
[--C-:B------:R-:W-:Y:S01]  /*49c0*/  LOP3.LUT R205, R183, UR25, R158.reuse, 0x96, !PT ;  /* 0x00000019b7cd7c12 */ /* 0x100fe2000f8e969e */
[C---:B------:R-:W-:Y:S01]  /*49d0*/  VIADD R183, R0.reuse, 0x18 ;  /* 0x0000001800b77836 */ /* 0x040fe20000000000 */
[----:B------:R-:W-:Y:S01]  /*49e0*/  LOP3.LUT R206, R189, UR25, R158, 0x96, !PT ;  /* 0x00000019bdce7c12 */ /* 0x000fe2000f8e969e */
[C---:B------:R-:W-:Y:S01]  /*49f0*/  VIADD R158, R0.reuse, 0x28 ;  /* 0x00000028009e7836 */ /* 0x040fe20000000000 */
[C---:B------:R-:W-:Y:S01]  /*4a00*/  @!P2 IADD3 R147, -R0.reuse, 0x8, RZ ;  /* 0x000000080093a810 */ /* 0x040fe20007ffe1ff */
[C---:B------:R-:W-:Y:S01]  /*4a10*/  VIADD R195, R0.reuse, 0xffffffd0 ;  /* 0xffffffd000c37836 */ /* 0x040fe20000000000 */
[C---:B------:R-:W-:Y:S01]  /*4a20*/  @!P1 IADD3 R153, -R0.reuse, -0x37, RZ ;  /* 0xffffffc900999810 */ /* 0x040fe20007ffe1ff */
[----:B------:R-:W-:Y:S01]  /*4a30*/  VIADD R197, R0, 0x10 ;  /* 0x0000001000c57836 */ /* 0x000fe20000000000 */
[----:B------:R-:W-:Y:S01]  /*4a40*/  ISETP.GE.AND P2, PT, R158, RZ, PT ;  /* 0x000000ff9e00720c */ /* 0x000fe20003f46270 */
[C---:B------:R-:W-:Y:S01]  /*4a50*/  VIADD R198, R0.reuse, 0xf ;  /* 0x0000000f00c67836 */ /* 0x040fe20000000000 */
[----:B------:R-:W-:Y:S01]  /*4a60*/  ISETP.GE.AND P1, PT, R159, RZ, PT ;  /* 0x000000ff9f00720c */ /* 0x000fe20003f26270 */
[C---:B------:R-:W-:Y:S01]  /*4a70*/  VIADD R196, R0.reuse, 0xffffffcf ;  /* 0xffffffcf00c47836 */ /* 0x040fe20000000000 */
[C---:B------:R-:W-:Y:S01]  /*4a80*/  @!P4 IADD3 R160, -R0.reuse, 0x18, RZ ;  /* 0x0000001800a0c810 */ /* 0x040fe20007ffe1ff */
[----:B------:R-:W-:Y:S01]  /*4a90*/  VIADD R200, R0, 0xffffffc7 ;  /* 0xffffffc700c87836 */ /* 0x000fe20000000000 */
[----:B------:R-:W-:Y:S01]  /*4aa0*/  ISETP.GE.AND P4, PT, R186, RZ, PT ;  /* 0x000000ffba00720c */ /* 0x000fe20003f86270 */
[----:B------:R-:W-:Y:S01]  /*4ab0*/  IMAD.WIDE.U32 R192, R135, -0x2daee0ad, RZ ;  /* 0xd2511f5387c07825 */ /* 0x000fe200078e00ff */
[C---:B------:R-:W-:Y:S02]  /*4ac0*/  @!P6 IADD3 R146, -R0.reuse, -0x38, RZ ;  /* 0xffffffc80092e810 */ /* 0x040fe40007ffe1ff */
[----:B------:R-:W-:Y:S01]  /*4ad0*/  @!P3 IADD3 R152, -R0, -0x30, RZ ;  /* 0xffffffd00098b810 */ /* 0x000fe20007ffe1ff */
[----:B------:R-:W-:Y:S01]  /*4ae0*/  IMAD.WIDE.U32 R190, R190, -0x2daee0ad, RZ ;  /* 0xd2511f53bebe7825 */ /* 0x000fe200078e00ff */
[----:B------:R-:W-:Y:S02]  /*4af0*/  ISETP.GE.AND P6, PT, R157, RZ, PT ;  /* 0x000000ff9d00720c */ /* 0x000fe40003fc6270 */
[----:B------:R-:W-:Y:S01]  /*4b00*/  ISETP.GE.AND P3, PT, R163, RZ, PT ;  /* 0x000000ffa300720c */ /* 0x000fe20003f66270 */
[----:B------:R-:W-:Y:S01]  /*4b10*/  IMAD.WIDE.U32 R184, R184, -0x2daee0ad, RZ ;  /* 0xd2511f53b8b87825 */ /* 0x000fe200078e00ff */
[----:B------:R-:W-:Y:S02]  /*4b20*/  @!P5 IADD3 R156, -R0, 0x11, RZ ;  /* 0x00000011009cd810 */ /* 0x000fe40007ffe1ff */
[----:B------:R-:W-:Y:S02]  /*4b30*/  ISETP.GE.AND P5, PT, R162, RZ, PT ;  /* 0x000000ffa200720c */ /* 0x000fe40003fa6270 */
[C---:B------:R-:W-:Y:S02]  /*4b40*/  @!P0 IADD3 R161, -R0.reuse, 0x19, RZ ;  /* 0x0000001900a18810 */ /* 0x040fe40007ffe1ff */
[----:B------:R-:W-:Y:S02]  /*4b50*/  ISETP.GE.AND P0, PT, R187, RZ, PT ;  /* 0x000000ffbb00720c */ /* 0x000fe40003f06270 */
[C---:B------:R-:W-:Y:S02]  /*4b60*/  @!P2 IADD3 R158, -R0.reuse, -0x28, RZ ;  /* 0xffffffd8009ea810 */ /* 0x040fe40007ffe1ff */
[C---:B------:R-:W-:Y:S02]  /*4b70*/  @!P1 IADD3 R159, -R0.reuse, -0x27, RZ ;  /* 0xffffffd9009f9810 */ /* 0x040fe40007ffe1ff */
[----:B------:R-:W-:Y:S02]  /*4b80*/  ISETP.GE.AND P2, PT, R165, RZ, PT ;  /* 0x000000ffa500720c */ /* 0x000fe40003f46270 */
[----:B------:R-:W-:Y:S02]  /*4b90*/  ISETP.GE.AND P1, PT, R183, RZ, PT ;  /* 0x000000ffb700720c */ /* 0x000fe40003f26270 */
[C---:B------:R-:W-:Y:S02]  /*4ba0*/  @!P4 IADD3 R186, -R0.reuse, 0x28, RZ ;  /* 0x0000002800bac810 */ /* 0x040fe40007ffe1ff */
[----:B------:R-:W-:Y:S02]  /*4bb0*/  ISETP.GE.AND P4, PT, R199, RZ, PT ;  /* 0x000000ffc700720c */ /* 0x000fe40003f86270 */
[C---:B------:R-:W-:Y:S02]  /*4bc0*/  @!P6 IADD3 R157, -R0.reuse, -0x2f, RZ ;  /* 0xffffffd1009de810 */ /* 0x040fe40007ffe1ff */
[----:B------:R-:W-:Y:S02]  /*4bd0*/  @!P3 IADD3 R163, -R0, 0x20, RZ ;  /* 0x0000002000a3b810 */ /* 0x000fe40007ffe1ff */
[----:B------:R-:W-:Y:S02]  /*4be0*/  ISETP.GE.AND P6, PT, R167, RZ, PT ;  /* 0x000000ffa700720c */ /* 0x000fe40003fc6270 */
[----:B------:R-:W-:Y:S02]  /*4bf0*/  ISETP.GE.AND P3, PT, R194, RZ, PT ;  /* 0x000000ffc200720c */ /* 0x000fe40003f66270 */
[C---:B------:R-:W-:Y:S02]  /*4c00*/  @!P5 IADD3 R162, -R0.reuse, 0x21, RZ ;  /* 0x0000002100a2d810 */ /* 0x040fe40007ffe1ff */
[----:B------:R-:W-:Y:S02]  /*4c10*/  ISETP.GE.AND P5, PT, R195, RZ, PT ;  /* 0x000000ffc300720c */ /* 0x000fe40003fa6270 */
[C---:B------:R-:W-:Y:S02]  /*4c20*/  @!P0 IADD3 R187, -R0.reuse, -0x17, RZ ;  /* 0xffffffe900bb8810 */ /* 0x040fe40007ffe1ff */
[----:B------:R-:W-:Y:S02]  /*4c30*/  PLOP3.LUT P0, PT, PT, PT, UP0, 0x80, 0x0 ;  /* 0x000000000000781c */ /* 0x000fe40003f0f008 */
[C---:B------:R-:W-:Y:S02]  /*4c40*/  @!P2 IADD3 R165, -R0.reuse, -0x1f, RZ ;  /* 0xffffffe100a5a810 */ /* 0x040fe40007ffe1ff */
[----:B------:R-:W-:Y:S02]  /*4c50*/  @!P1 IADD3 R183, -R0, -0x18, RZ ;  /* 0xffffffe800b79810 */ /* 0x000fe40007ffe1ff */
[----:B------:R-:W-:Y:S02]  /*4c60*/  ISETP.GE.AND P2, PT, R197, RZ, PT ;  /* 0x000000ffc500720c */ /* 0x000fe40003f46270 */
[----:B------:R-:W-:Y:S02]  /*4c70*/  ISETP.GE.AND P1, PT, R198, RZ, PT ;  /* 0x000000ffc600720c */ /* 0x000fe40003f26270 */
[C---:B------:R-:W-:Y:S02]  /*4c80*/  @!P4 IADD3 R199, -R0.reuse, 0x38, RZ ;  /* 0x0000003800c7c810 */ /* 0x040fe40007ffe1ff */
[----:B------:R-:W-:Y:S02]  /*4c90*/  PLOP3.LUT P4, PT, PT, PT, UP0, 0x80, 0x0 ;  /* 0x000000000000781c */ /* 0x000fe40003f8f008 */
[C---:B------:R-:W-:Y:S02]  /*4ca0*/  @!P6 IADD3 R167, -R0.reuse, -0x20, RZ ;  /* 0xffffffe000a7e810 */ /* 0x040fe40007ffe1ff */
[----:B------:R-:W-:Y:S02]  /*4cb0*/  @!P3 IADD3 R194, -R0, 0x29, RZ ;  /* 0x0000002900c2b810 */ /* 0x000fe40007ffe1ff */
[----:B------:R-:W-:Y:S02]  /*4cc0*/  ISETP.GE.AND P6, PT, R196, RZ, PT ;  /* 0x000000ffc400720c */ /* 0x000fe40003fc6270 */
[----:B------:R-:W-:Y:S02]  /*4cd0*/  ISETP.GE.AND P3, PT, R200, RZ, PT ;  /* 0x000000ffc800720c */ /* 0x000fe40003f66270 */
[----:B------:R-:W-:Y:S02]  /*4ce0*/  @!P5 IADD3 R195, -R0, 0x30, RZ ;  /* 0x0000003000c3d810 */ /* 0x000fe40007ffe1ff */
[----:B------:R-:W-:Y:S01]  /*4cf0*/  I2FP.F32.S32 R135, R132 ;  /* 0x0000008400877245 */ /* 0x000fe20000201400 */
[----:B------:R-:W-:Y:S01]  /*4d00*/  @P0 VIADD R132, R3, 0x1 ;  /* 0x0000000103840836 */ /* 0x000fe20000000000 */
[----:B------:R-:W-:Y:S02]  /*4d10*/  PLOP3.LUT P5, PT, PT, PT, UP0, 0x80, 0x0 ;  /* 0x000000000000781c */ /* 0x000fe40003faf008 */
[----:B------:R-:W-:Y:S01]  /*4d20*/  PLOP3.LUT P0, PT, PT, PT, UP0, 0x80, 0x0 ;  /* 0x000000000000781c */ /* 0x000fe20003f0f008 */
[----:B------:R-:W-:Y:S01]  /*4d30*/  FFMA.FTZ R10, R135, -UR6, R10 ;  /* 0x80000006870a7c23 */ /* 0x000fe2000801000a */
[----:B------:R-:W-:Y:S02]  /*4d40*/  I2FP.F32.S32 R204, R134 ;  /* 0x0000008600cc7245 */ /* 0x000fe40000201400 */
[--C-:B------:R-:W-:Y:S02]  /*4d50*/  LOP3.LUT R189, R185, UR25, R180.reuse, 0x96, !PT ;  /* 0x00000019b9bd7c12 */ /* 0x100fe4000f8e96b4 */
[----:B------:R-:W-:Y:S01]  /*4d60*/  LOP3.LUT R191, R191, UR25, R180, 0x96, !PT ;  /* 0x00000019bfbf7c12 */ /* 0x000fe2000f8e96b4 */
[----:B------:R-:W-:Y:S01]  /*4d70*/  FFMA.FTZ R6, R204, -UR6, R6 ;  /* 0x80000006cc067c23 */ /* 0x000fe20008010006 */
[C---:B------:R-:W-:Y:S02]  /*4d80*/  @!P2 IADD3 R197, -R0.reuse, -0x10, RZ ;  /* 0xfffffff000c5a810 */ /* 0x040fe40007ffe1ff */
[C---:B------:R-:W-:Y:S02]  /*4d90*/  @!P1 IADD3 R198, -R0.reuse, -0xf, RZ ;  /* 0xfffffff100c69810 */ /* 0x040fe40007ffe1ff */
[----:B------:R-:W-:Y:S02]  /*4da0*/  IABS R180, R0 ;  /* 0x0000000000b47213 */ /* 0x000fe40000000000 */
[----:B------:R-:W-:Y:S02]  /*4db0*/  PLOP3.LUT P2, PT, PT, PT, UP0, 0x80, 0x0 ;  /* 0x000000000000781c */ /* 0x000fe40003f4f008 */
[----:B------:R-:W-:Y:S02]  /*4dc0*/  PLOP3.LUT P1, PT, PT, PT, UP0, 0x80, 0x0 ;  /* 0x000000000000781c */ /* 0x000fe40003f2f008 */
[----:B------:R-:W-:Y:S02]  /*4dd0*/  @P4 ISETP.GE.AND P4, PT, R3, UR7, PT ;  /* 0x0000000703004c0c */ /* 0x000fe4000bf86270 */
[C---:B------:R-:W-:Y:S02]  /*4de0*/  @!P6 IADD3 R196, -R0.reuse, 0x31, RZ ;  /* 0x0000003100c4e810 */ /* 0x040fe40007ffe1ff */
[----:B------:R-:W-:Y:S02]  /*4df0*/  @!P3 IADD3 R200, -R0, 0x39, RZ ;  /* 0x0000003900c8b810 */ /* 0x000fe40007ffe1ff */
[----:B------:R-:W-:Y:S02]  /*4e00*/  @P5 ISETP.GE.AND P5, PT, R132, UR7, PT ;  /* 0x0000000784005c0c */ /* 0x000fe4000bfa6270 */
[----:B------:R-:W-:Y:S02]  /*4e10*/  I2FP.F32.S32 R180, R180 ;  /* 0x000000b400b47245 */ /* 0x000fe40000201400 */
[----:B------:R-:W-:Y:S02]  /*4e20*/  I2FP.F32.S32 R0, R133 ;  /* 0x0000008500007245 */ /* 0x000fe40000201400 */
[----:B------:R-:W-:Y:S01]  /*4e30*/  @P0 FSEL R6, R6, -INF , !P4 ;  /* 0xff80000006060808 */ /* 0x000fe20006000000 */
[----:B------:R-:W1:Y:S01]  /*4e40*/  LDSM.16.M88.4 R132, [R173+0x800] ;  /* 0x00080000ad84783b */ /* 0x000e620000000200 */
[----:B------:R-:W-:Y:S01]  /*4e50*/  PLOP3.LUT P0, PT, PT, PT, UP0, 0x80, 0x0 ;  /* 0x000000000000781c */ /* 0x000fe20003f0f008 */
[----:B------:R-:W-:Y:S01]  /*4e60*/  FFMA.FTZ R4, R180, -UR6, R4 ;  /* 0x80000006b4047c23 */ /* 0x000fe20008010004 */
[----:B------:R-:W-:Y:S01]  /*4e70*/  I2FP.F32.S32 R203, R141 ;  /* 0x0000008d00cb7245 */ /* 0x000fe20000201400 */
[C---:B------:R-:W-:Y:S01]  /*4e80*/  FFMA.FTZ R8, R0.reuse, -UR6, R8 ;  /* 0x8000000600087c23 */ /* 0x040fe20008010008 */
[----:B------:R-:W-:Y:S01]  /*4e90*/  PLOP3.LUT P3, PT, PT, PT, UP0, 0x80, 0x0 ;  /* 0x000000000000781c */ /* 0x000fe20003f6f008 */
[----:B------:R-:W-:Y:S01]  /*4ea0*/  FFMA.FTZ R14, R0, -UR6, R14 ;  /* 0x80000006000e7c23 */ /* 0x000fe2000801000e */
[----:B------:R-:W-:Y:S01]  /*4eb0*/  @P2 FSEL R4, R4, -INF , !P4 ;  /* 0xff80000004042808 */ /* 0x000fe20006000000 */
[----:B------:R-:W-:Y:S01]  /*4ec0*/  FFMA.FTZ R7, R203, -UR6, R7 ;  /* 0x80000006cb077c23 */ /* 0x000fe20008010007 */
[----:B------:R-:W-:Y:S01]  /*4ed0*/  @P1 FSEL R10, R10, -INF , !P4 ;  /* 0xff8000000a0a1808 */ /* 0x000fe20006000000 */
[----:B------:R-:W-:Y:S01]  /*4ee0*/  FFMA.FTZ R18, R180, -UR6, R18 ;  /* 0x80000006b4127c23 */ /* 0x000fe20008010012 */
[----:B------:R-:W-:Y:S01]  /*4ef0*/  PLOP3.LUT P2, PT, PT, PT, UP0, 0x80, 0x0 ;  /* 0x000000000000781c */ /* 0x000fe20003f4f008 */
[----:B------:R-:W-:Y:S01]  /*4f00*/  IMAD.WIDE.U32 R180, R181, -0x2daee0ad, RZ ;  /* 0xd2511f53b5b47825 */ /* 0x000fe200078e00ff */
[----:B------:R-:W-:Y:S02]  /*4f10*/  PLOP3.LUT P1, PT, PT, PT, UP0, 0x80, 0x0 ;  /* 0x000000000000781c */ /* 0x000fe40003f2f008 */
[----:B------:R-:W-:Y:S02]  /*4f20*/  I2FP.F32.S32 R144, R144 ;  /* 0x0000009000907245 */ /* 0x000fe40000201400 */
[----:B------:R-:W-:Y:S02]  /*4f30*/  I2FP.F32.S32 R145, R145 ;  /* 0x0000009100917245 */ /* 0x000fe40000201400 */
[----:B------:R-:W-:Y:S01]  /*4f40*/  @P0 FSEL R7, R7, -INF , !P5 ;  /* 0xff80000007070808 */ /* 0x000fe20006800000 */
[----:B------:R-:W-:Y:S01]  /*4f50*/  FFMA.FTZ R5, R144, -UR6, R5 ;  /* 0x8000000690057c23 */ /* 0x000fe20008010005 */
[----:B------:R-:W-:Y:S01]  /*4f60*/  PLOP3.LUT P6, PT, PT, PT, UP0, 0x80, 0x0 ;  /* 0x000000000000781c */ /* 0x000fe20003fcf008 */
[C---:B------:R-:W-:Y:S01]  /*4f70*/  FFMA.FTZ R9, R145.reuse, -UR6, R9 ;  /* 0x8000000691097c23 */ /* 0x040fe20008010009 */
[----:B------:R-:W-:Y:S01]  /*4f80*/  PLOP3.LUT P0, PT, PT, PT, UP0, 0x80, 0x0 ;  /* 0x000000000000781c */ /* 0x000fe20003f0f008 */
[----:B------:R-:W-:Y:S01]  /*4f90*/  FFMA.FTZ R15, R145, -UR6, R15 ;  /* 0x80000006910f7c23 */ /* 0x000fe2000801000f */
[----:B------:R-:W-:Y:S01]  /*4fa0*/  @P3 FSEL R8, R8, -INF , !P4 ;  /* 0xff80000008083808 */ /* 0x000fe20006000000 */
[----:B------:R-:W-:Y:S01]  /*4fb0*/  FFMA.FTZ R19, R144, -UR6, R19 ;  /* 0x8000000690137c23 */ /* 0x000fe20008010013 */
[----:B------:R-:W-:Y:S02]  /*4fc0*/  PLOP3.LUT P3, PT, PT, PT, UP0, 0x80, 0x0 ;  /* 0x000000000000781c */ /* 0x000fe40003f6f008 */
[----:B------:R-:W-:Y:S02]  /*4fd0*/  I2FP.F32.S32 R140, R140 ;  /* 0x0000008c008c7245 */ /* 0x000fe40000201400 */
[----:B------:R-:W-:Y:S02]  /*4fe0*/  @P2 FSEL R5, R5, -INF , !P5 ;  /* 0xff80000005052808 */ /* 0x000fe40006800000 */
[----:B------:R-:W-:Y:S01]  /*4ff0*/  @P1 FSEL R9, R9, -INF , !P5 ;  /* 0xff80000009091808 */ /* 0x000fe20006800000 */
[----:B------:R-:W-:Y:S01]  /*5000*/  FFMA.FTZ R11, R140, -UR6, R11 ;  /* 0x800000068c0b7c23 */ /* 0x000fe2000801000b */
[----:B------:R-:W-:Y:S01]  /*5010*/  PLOP3.LUT P2, PT, PT, PT, UP0, 0x80, 0x0 ;  /* 0x000000000000781c */ /* 0x000fe20003f4f008 */
[C---:B------:R-:W-:Y:S01]  /*5020*/  @P0 VIADD R142, R3.reuse, 0x11 ;  /* 0x00000011038e0836 */ /* 0x040fe20000000000 */
[----:B------:R-:W-:Y:S01]  /*5030*/  PLOP3.LUT P1, PT, PT, PT, UP0, 0x80, 0x0 ;  /* 0x000000000000781c */ /* 0x000fe20003f2f008 */
[----:B------:R-:W-:Y:S01]  /*5040*/  @P6 VIADD R140, R3, 0x8 ;  /* 0x00000008038c6836 */ /* 0x000fe20000000000 */
[----:B------:R-:W-:Y:S01]  /*5050*/  PLOP3.LUT P4, PT, PT, PT, UP0, 0x80, 0x0 ;  /* 0x000000000000781c */ /* 0x000fe20003f8f008 */
[-C--:B-1----:R-:W-:Y:S01]  /*5060*/  HMMA.16816.F32.BF16 R20, R136, R132.reuse, R20 ;  /* 0x000000848814723c */ /* 0x082fe20000041814 */
[----:B------:R-:W-:Y:S02]  /*5070*/  PLOP3.LUT P0, PT, PT, PT, UP0, 0x80, 0x0 ;  /* 0x000000000000781c */ /* 0x000fe40003f0f008 */
[----:B------:R-:W-:Y:S02]  /*5080*/  I2FP.F32.S32 R146, R146 ;  /* 0x0000009200927245 */ /* 0x000fe40000201400 */
[----:B------:R-:W-:Y:S01]  /*5090*/  I2FP.F32.S32 R147, R147 ;  /* 0x0000009300937245 */ /* 0x000fe20000201400 */
[C---:B------:R-:W-:Y:S01]  /*50a0*/  HMMA.16816.F32.BF16 R24, R148.reuse, R132, R24 ;  /* 0x000000849418723c */ /* 0x040fe20000041818 */
[----:B------:R-:W-:Y:S03]  /*50b0*/  PLOP3.LUT P6, PT, PT, PT, UP0, 0x80, 0x0 ;  /* 0x000000000000781c */ /* 0x000fe60003fcf008 */
[----:B------:R-:W-:Y:S01]  /*50c0*/  @P3 ISETP.GE.AND P3, PT, R140, UR7, PT ;  /* 0x000000078c003c0c */ /* 0x000fe2000bf66270 */
[----:B------:R-:W-:Y:S01]  /*50d0*/  FFMA.FTZ R12, R146, -UR6, R12 ;  /* 0x80000006920c7c23 */ /* 0x000fe2000801000c */
[----:B------:R-:W-:Y:S01]  /*50e0*/  @P4 FSEL R11, R11, -INF , !P5 ;  /* 0xff8000000b0b4808 */ /* 0x000fe20006800000 */
[----:B------:R-:W-:Y:S01]  /*50f0*/  @P2 VIADD R141, R3, 0x10 ;  /* 0x00000010038d2836 */ /* 0x000fe20000000000 */
[----:B------:R-:W-:Y:S01]  /*5100*/  PLOP3.LUT P2, PT, PT, PT, UP0, 0x80, 0x0 ;  /* 0x000000000000781c */ /* 0x000fe20003f4f008 */
[-C--:B------:R-:W-:Y:S01]  /*5110*/  HMMA.16816.F32.BF16 R28, R148, R134.reuse, R28 ;  /* 0x00000086941c723c */ /* 0x080fe2000004181c */
[----:B------:R-:W-:Y:S02]  /*5120*/  PLOP3.LUT P4, PT, PT, PT, UP0, 0x80, 0x0 ;  /* 0x000000000000781c */ /* 0x000fe40003f8f008 */
[----:B------:R-:W-:Y:S01]  /*5130*/  @P1 FSEL R12, R12, -INF , !P3 ;  /* 0xff8000000c0c1808 */ /* 0x000fe20005800000 */
[----:B------:R-:W-:Y:S01]  /*5140*/  FFMA.FTZ R16, R147, -UR6, R16 ;  /* 0x8000000693107c23 */ /* 0x000fe20008010010 */
[----:B------:R-:W-:Y:S01]  /*5150*/  PLOP3.LUT P1, PT, PT, PT, UP0, 0x80, 0x0 ;  /* 0x000000000000781c */ /* 0x000fe20003f2f008 */
[C---:B------:R-:W-:Y:S01]  /*5160*/  HMMA.16816.F32.BF16 R32, R136.reuse, R134, R32 ;  /* 0x000000868820723c */ /* 0x040fe20000041820 */
[----:B------:R-:W-:Y:S04]  /*5170*/  PLOP3.LUT P5, PT, PT, PT, UP0, 0x80, 0x0 ;  /* 0x000000000000781c */ /* 0x000fe80003faf008 */
[----:B------:R-:W-:Y:S01]  /*5180*/  @P0 FSEL R16, R16, -INF , !P3 ;  /* 0xff80000010100808 */ /* 0x000fe20005800000 */
[----:B------:R-:W-:Y:S01]  /*5190*/  @P6 VIADD R140, R3, 0x9 ;  /* 0x00000009038c6836 */ /* 0x000fe20000000000 */
[----:B------:R-:W-:Y:S01]  /*51a0*/  PLOP3.LUT P0, PT, PT, PT, UP0, 0x80, 0x0 ;  /* 0x000000000000781c */ /* 0x000fe20003f0f008 */
[----:B------:R-:W-:Y:S01]  /*51b0*/  FFMA.FTZ R22, R147, -UR6, R22 ;  /* 0x8000000693167c23 */ /* 0x000fe20008010016 */
[----:B------:R-:W-:Y:S02]  /*51c0*/  PLOP3.LUT P6, PT, PT, PT, UP0, 0x80, 0x0 ;  /* 0x000000000000781c */ /* 0x000fe40003fcf008 */
[----:B------:R-:W-:Y:S01]  /*51d0*/  @P2 FSEL R14, R14, -INF , !P3 ;  /* 0xff8000000e0e2808 */ /* 0x000fe20005800000 */
[----:B------:R-:W-:Y:S01]  /*51e0*/  FFMA.FTZ R26, R146, -UR6, R26 ;  /* 0x80000006921a7c23 */ /* 0x000fe2000801001a */
[----:B------:R-:W-:Y:S01]  /*51f0*/  @P1 FSEL R18, R18, -INF , !P3 ;  /* 0xff80000012121808 */ /* 0x000fe20005800000 */
[----:B------:R-:W-:Y:S01]  /*5200*/  IMAD.WIDE.U32 R146, R201, -0x2daee0ad, RZ ;  /* 0xd2511f53c9927825 */ /* 0x000fe200078e00ff */
[----:B------:R-:W-:Y:S02]  /*5210*/  @P4 ISETP.GE.AND P4, PT, R140, UR7, PT ;  /* 0x000000078c004c0c */ /* 0x000fe4000bf86270 */
[----:B------:R-:W-:Y:S02]  /*5220*/  PLOP3.LUT P2, PT, PT, PT, UP0, 0x80, 0x0 ;  /* 0x000000000000781c */ /* 0x000fe40003f4f008 */
[----:B------:R-:W-:Y:S02]  /*5230*/  PLOP3.LUT P1, PT, PT, PT, UP0, 0x80, 0x0 ;  /* 0x000000000000781c */ /* 0x000fe40003f2f008 */
[----:B------:R-:W-:Y:S02]  /*5240*/  PLOP3.LUT P3, PT, PT, PT, UP0, 0x80, 0x0 ;  /* 0x000000000000781c */ /* 0x000fe40003f6f008 */
[----:B------:R-:W-:Y:S02]  /*5250*/  I2FP.F32.S32 R153, R153 ;  /* 0x0000009900997245 */ /* 0x000fe40000201400 */
[----:B------:R-:W-:Y:S02]  /*5260*/  I2FP.F32.S32 R155, R155 ;  /* 0x0000009b009b7245 */ /* 0x000fe40000201400 */
[----:B------:R-:W-:Y:S01]  /*5270*/  @P0 FSEL R15, R15, -INF , !P4 ;  /* 0xff8000000f0f0808 */ /* 0x000fe20006000000 */
[----:B------:R-:W-:Y:S01]  /*5280*/  FFMA.FTZ R13, R153, -UR6, R13 ;  /* 0x80000006990d7c23 */ /* 0x000fe2000801000d */
[----:B------:R-:W-:Y:S01]  /*5290*/  PLOP3.LUT P0, PT, PT, PT, UP0, 0x80, 0x0 ;  /* 0x000000000000781c */ /* 0x000fe20003f0f008 */
[----:B------:R-:W-:Y:S01]  /*52a0*/  FFMA.FTZ R17, R155, -UR6, R17 ;  /* 0x800000069b117c23 */ /* 0x000fe20008010011 */
[----:B------:R-:W-:Y:S01]  /*52b0*/  @P5 ISETP.GE.AND P5, PT, R141, UR7, PT ;  /* 0x000000078d005c0c */ /* 0x000fe2000bfa6270 */
[----:B------:R-:W-:Y:S01]  /*52c0*/  FFMA.FTZ R23, R155, -UR6, R23 ;  /* 0x800000069b177c23 */ /* 0x000fe20008010017 */
[----:B------:R-:W-:Y:S01]  /*52d0*/  @P2 FSEL R13, R13, -INF , !P4 ;  /* 0xff8000000d0d2808 */ /* 0x000fe20006000000 */
[----:B------:R-:W-:Y:S01]  /*52e0*/  FFMA.FTZ R27, R153, -UR6, R27 ;  /* 0x80000006991b7c23 */ /* 0x000fe2000801001b */
[----:B------:R-:W-:Y:S02]  /*52f0*/  @P1 FSEL R17, R17, -INF , !P4 ;  /* 0xff80000011111808 */ /* 0x000fe40006000000 */
[----:B------:R-:W-:Y:S02]  /*5300*/  @P3 FSEL R19, R19, -INF , !P4 ;  /* 0xff80000013133808 */ /* 0x000fe40006000000 */
        /* <DEDUP_REMOVED lines=12> */
[----:B------:R-:W1:Y:S01]  /*53d0*/  LDSM.16.M88.4 R140, [R173+0x1000] ;  /* 0x00100000ad8c783b */ /* 0x000e620000000200 */
[----:B------:R-:W-:Y:S01]  /*53e0*/  @P1 FSEL R24, R24, -INF , !P5 ;  /* 0xff80000018181808 */ /* 0x000fe20006800000 */
[----:B------:R-:W-:Y:S01]  /*53f0*/  IMAD.WIDE.U32 R154, R202, -0x2daee0ad, RZ ;  /* 0xd2511f53ca9a7825 */ /* 0x000fe200078e00ff */
[----:B------:R-:W-:Y:S02]  /*5400*/  @P4 FSEL R26, R26, -INF , !P5 ;  /* 0xff8000001a1a4808 */ /* 0x000fe40006800000 */
[----:B------:R-:W-:Y:S01]  /*5410*/  PLOP3.LUT P5, PT, PT, PT, UP0, 0x80, 0x0 ;  /* 0x000000000000781c */ /* 0x000fe20003faf008 */
[----:B------:R-:W-:Y:S01]  /*5420*/  FFMA.FTZ R30, R152, -UR6, R30 ;  /* 0x80000006981e7c23 */ /* 0x000fe2000801001e */
[----:B------:R-:W-:Y:S01]  /*5430*/  PLOP3.LUT P3, PT, PT, PT, UP0, 0x80, 0x0 ;  /* 0x000000000000781c */ /* 0x000fe20003f6f008 */
[----:B------:R-:W-:Y:S01]  /*5440*/  @P0 VIADD R145, R3, 0x20 ;  /* 0x0000002003910836 */ /* 0x000fe20000000000 */
[----:B------:R-:W-:Y:S02]  /*5450*/  PLOP3.LUT P0, PT, PT, PT, UP0, 0x80, 0x0 ;  /* 0x000000000000781c */ /* 0x000fe40003f0f008 */
[----:B------:R-:W-:Y:S02]  /*5460*/  I2FP.F32.S32 R0, R157 ;  /* 0x0000009d00007245 */ /* 0x000fe40000201400 */
[----:B------:R-:W-:Y:S02]  /*5470*/  PLOP3.LUT P4, PT, PT, PT, UP0, 0x80, 0x0 ;  /* 0x000000000000781c */ /* 0x000fe40003f8f008 */
[----:B------:R-:W-:Y:S01]  /*5480*/  I2FP.F32.S32 R156, R156 ;  /* 0x0000009c009c7245 */ /* 0x000fe20000201400 */
[C---:B------:R-:W-:Y:S01]  /*5490*/  FFMA.FTZ R25, R0.reuse, -UR6, R25 ;  /* 0x8000000600197c23 */ /* 0x040fe20008010019 */
[----:B------:R-:W-:Y:S01]  /*54a0*/  I2FP.F32.S32 R134, R158 ;  /* 0x0000009e00867245 */ /* 0x000fe20000201400 */
[----:B------:R-:W-:Y:S01]  /*54b0*/  FFMA.FTZ R31, R0, -UR6, R31 ;  /* 0x80000006001f7c23 */ /* 0x000fe2000801001f */
[----:B------:R-:W-:Y:S01]  /*54c0*/  @P5 FSEL R23, R23, -INF , !P6 ;  /* 0xff80000017175808 */ /* 0x000fe20007000000 */
[C---:B------:R-:W-:Y:S01]  /*54d0*/  FFMA.FTZ R35, R156.reuse, -UR6, R35 ;  /* 0x800000069c237c23 */ /* 0x040fe20008010023 */
[----:B------:R-:W-:Y:S01]  /*54e0*/  PLOP3.LUT P5, PT, PT, PT, UP0, 0x80, 0x0 ;  /* 0x000000000000781c */ /* 0x000fe20003faf008 */
[----:B------:R-:W-:Y:S01]  /*54f0*/  @P3 VIADD R133, R3, 0x18 ;  /* 0x0000001803853836 */ /* 0x000fe20000000000 */
[----:B------:R-:W-:Y:S01]  /*5500*/  PLOP3.LUT P3, PT, PT, PT, UP0, 0x80, 0x0 ;  /* 0x000000000000781c */ /* 0x000fe20003f6f008 */
[----:B------:R-:W-:Y:S01]  /*5510*/  FFMA.FTZ R21, R156, -UR6, R21 ;  /* 0x800000069c157c23 */ /* 0x000fe20008010015 */
[----:B------:R-:W-:Y:S01]  /*5520*/  @P0 FSEL R25, R25, -INF , !P6 ;  /* 0xff80000019190808 */ /* 0x000fe20007000000 */
[----:B------:R-:W-:Y:S01]  /*5530*/  FFMA.FTZ R28, R134, -UR6, R28 ;  /* 0x80000006861c7c23 */ /* 0x000fe2000801001c */
[----:B------:R-:W-:Y:S02]  /*5540*/  PLOP3.LUT P0, PT, PT, PT, UP0, 0x80, 0x0 ;  /* 0x000000000000781c */ /* 0x000fe40003f0f008 */
[----:B------:R-:W-:Y:S02]  /*5550*/  PLOP3.LUT P2, PT, PT, PT, UP0, 0x80, 0x0 ;  /* 0x000000000000781c */ /* 0x000fe40003f4f008 */
[----:B------:R-:W-:Y:S02]  /*5560*/  @P4 FSEL R21, R21, -INF , !P6 ;  /* 0xff80000015154808 */ /* 0x000fe40007000000 */
[----:B------:R-:W-:Y:S02]  /*5570*/  PLOP3.LUT P1, PT, PT, PT, UP0, 0x80, 0x0 ;  /* 0x000000000000781c */ /* 0x000fe40003f2f008 */
[----:B------:R-:W-:Y:S02]  /*5580*/  @P5 FSEL R27, R27, -INF , !P6 ;  /* 0xff8000001b1b5808 */ /* 0x000fe40007000000 */
[----:B------:R-:W-:Y:S02]  /*5590*/  @P3 ISETP.GE.AND P3, PT, R133, UR7, PT ;  /* 0x0000000785003c0c */ /* 0x000fe4000bf66270 */
[----:B------:R-:W-:Y:S01]  /*55a0*/  PLOP3.LUT P6, PT, PT, PT, UP0, 0x80, 0x0 ;  /* 0x000000000000781c */ /* 0x000fe20003fcf008 */
[-C--:B-1----:R-:W-:Y:S01]  /*55b0*/  HMMA.16816.F32.BF16 R36, R136, R140.reuse, R36 ;  /* 0x0000008c8824723c */ /* 0x082fe20000041824 */
[----:B------:R-:W-:Y:S02]  /*55c0*/  PLOP3.LUT P5, PT, PT, PT, UP0, 0x80, 0x0 ;  /* 0x000000000000781c */ /* 0x000fe40003faf008 */
[----:B------:R-:W-:Y:S01]  /*55d0*/  I2FP.F32.S32 R133, R160 ;  /* 0x000000a000857245 */ /* 0x000fe20000201400 */
[----:B------:R-:W-:Y:S01]  /*55e0*/  @P2 VIADD R144, R3, 0x19 ;  /* 0x0000001903902836 */ /* 0x000fe20000000000 */
[----:B------:R-:W-:Y:S01]  /*55f0*/  @P0 FSEL R28, R28, -INF , !P3 ;  /* 0xff8000001c1c0808 */ /* 0x000fe20005800000 */
[C---:B------:R-:W-:Y:S01]  /*5600*/  HMMA.16816.F32.BF16 R40, R148.reuse, R140, R40 ;  /* 0x0000008c9428723c */ /* 0x040fe20000041828 */
[----:B------:R-:W-:Y:S02]  /*5610*/  PLOP3.LUT P4, PT, PT, PT, UP0, 0x80, 0x0 ;  /* 0x000000000000781c */ /* 0x000fe40003f8f008 */
[----:B------:R-:W-:Y:S02]  /*5620*/  PLOP3.LUT P0, PT, PT, PT, UP0, 0x80, 0x0 ;  /* 0x000000000000781c */ /* 0x000fe40003f0f008 */
[----:B------:R-:W-:Y:S01]  /*5630*/  PLOP3.LUT P2, PT, PT, PT, UP0, 0x80, 0x0 ;  /* 0x000000000000781c */ /* 0x000fe20003f4f008 */
[----:B------:R-:W-:Y:S01]  /*5640*/  FFMA.FTZ R32, R133, -UR6, R32 ;  /* 0x8000000685207c23 */ /* 0x000fe20008010020 */
[----:B------:R-:W-:Y:S01]  /*5650*/  LOP3.LUT R188, R181, UR23, R188, 0x96, !PT ;  /* 0x00000017b5bc7c12 */ /* 0x000fe2000f8e96bc */
[-C--:B------:R-:W-:Y:S03]  /*5660*/  HMMA.16816.F32.BF16 R44, R148, R142.reuse, R44 ;  /* 0x0000008e942c723c */ /* 0x080fe6000004182c */
[----:B------:R-:W-:Y:S01]  /*5670*/  @P6 FSEL R32, R32, -INF , !P3 ;  /* 0xff80000020206808 */ /* 0x000fe20005800000 */
[----:B------:R-:W-:Y:S01]  /*5680*/  @P1 VIADD R132, R3, 0x21 ;  /* 0x0000002103841836 */ /* 0x000fe20000000000 */
[----:B------:R-:W-:Y:S01]  /*5690*/  PLOP3.LUT P6, PT, PT, PT, UP0, 0x80, 0x0 ;  /* 0x000000000000781c */ /* 0x000fe20003fcf008 */
[C---:B------:R-:W-:Y:S01]  /*56a0*/  HMMA.16816.F32.BF16 R48, R136.reuse, R142, R48 ;  /* 0x0000008e8830723c */ /* 0x040fe20000041830 */
[----:B------:R-:W-:Y:S03]  /*56b0*/  PLOP3.LUT P1, PT, PT, PT, UP0, 0x80, 0x0 ;  /* 0x000000000000781c */ /* 0x000fe60003f2f008 */
[----:B------:R-:W-:Y:S01]  /*56c0*/  @P4 ISETP.GE.AND P4, PT, R132, UR7, PT ;  /* 0x0000000784004c0c */ /* 0x000fe2000bf86270 */
[----:B------:R-:W-:Y:S01]  /*56d0*/  IMAD.WIDE.U32 R140, R191, -0x326172a9, RZ ;  /* 0xcd9e8d57bf8c7825 */ /* 0x000fe200078e00ff */
[----:B------:R-:W-:Y:S02]  /*56e0*/  @P5 FSEL R30, R30, -INF , !P3 ;  /* 0xff8000001e1e5808 */ /* 0x000fe40005800000 */
[----:B------:R-:W-:Y:S02]  /*56f0*/  PLOP3.LUT P5, PT, PT, PT, UP0, 0x80, 0x0 ;  /* 0x000000000000781c */ /* 0x000fe40003faf008 */
[----:B------:R-:W-:Y:S01]  /*5700*/  @P2 ISETP.GE.AND P2, PT, R144, UR7, PT ;  /* 0x0000000790002c0c */ /* 0x000fe2000bf46270 */
[----:B------:R-:W-:Y:S01]  /*5710*/  FFMA.FTZ R38, R133, -UR6, R38 ;  /* 0x8000000685267c23 */ /* 0x000fe20008010026 */
[----:B------:R-:W-:Y:S01]  /*5720*/  @P0 FSEL R34, R34, -INF , !P3 ;  /* 0xff80000022220808 */ /* 0x000fe20005800000 */
[----:B------:R-:W-:Y:S01]  /*5730*/  FFMA.FTZ R42, R134, -UR6, R42 ;  /* 0x80000006862a7c23 */ /* 0x000fe2000801002a */
[----:B------:R-:W-:Y:S01]  /*5740*/  I2FP.F32.S32 R132, R159 ;  /* 0x0000009f00847245 */ /* 0x000fe20000201400 */
[----:B------:R-:W-:Y:S01]  /*5750*/  IMAD.WIDE.U32 R134, R206, -0x326172a9, RZ ;  /* 0xcd9e8d57ce867825 */ /* 0x000fe200078e00ff */
[----:B------:R-:W-:Y:S02]  /*5760*/  PLOP3.LUT P0, PT, PT, PT, UP0, 0x80, 0x0 ;  /* 0x000000000000781c */ /* 0x000fe40003f0f008 */
[----:B------:R-:W-:Y:S01]  /*5770*/  @P6 FSEL R31, R31, -INF , !P2 ;  /* 0xff8000001f1f6808 */ /* 0x000fe20005000000 */
[C---:B------:R-:W-:Y:S01]  /*5780*/  FFMA.FTZ R29, R132.reuse, -UR6, R29 ;  /* 0x80000006841d7c23 */ /* 0x040fe2000801001d */
[----:B------:R-:W-:Y:S01]  /*5790*/  PLOP3.LUT P6, PT, PT, PT, UP0, 0x80, 0x0 ;  /* 0x000000000000781c */ /* 0x000fe20003fcf008 */
[----:B------:R-:W-:Y:S01]  /*57a0*/  FFMA.FTZ R43, R132, -UR6, R43 ;  /* 0x80000006842b7c23 */ /* 0x000fe2000801002b */
[----:B------:R-:W-:Y:S01]  /*57b0*/  PLOP3.LUT P3, PT, PT, PT, UP0, 0x80, 0x0 ;  /* 0x000000000000781c */ /* 0x000fe20003f6f008 */
[----:B------:R-:W-:Y:S01]  /*57c0*/  IMAD.WIDE.U32 R132, R205, -0x326172a9, RZ ;  /* 0xcd9e8d57cd847825 */ /* 0x000fe200078e00ff */
[----:B------:R-:W-:Y:S02]  /*57d0*/  @P5 FSEL R29, R29, -INF , !P2 ;  /* 0xff8000001d1d5808 */ /* 0x000fe40005000000 */
[----:B------:R-:W-:Y:S02]  /*57e0*/  PLOP3.LUT P5, PT, PT, PT, UP0, 0x80, 0x0 ;  /* 0x000000000000781c */ /* 0x000fe40003faf008 */
[----:B------:R-:W-:Y:S02]  /*57f0*/  I2FP.F32.S32 R181, R163 ;  /* 0x000000a300b57245 */ /* 0x000fe40000201400 */
[----:B------:R-:W-:Y:S02]  /*5800*/  @P0 FSEL R35, R35, -INF , !P2 ;  /* 0xff80000023230808 */ /* 0x000fe40005000000 */
[----:B------:R-:W-:Y:S01]  /*5810*/  PLOP3.LUT P0, PT, PT, PT, UP0, 0x80, 0x0 ;  /* 0x000000000000781c */ /* 0x000fe20003f0f008 */
[C---:B------:R-:W-:Y:S01]  /*5820*/  FFMA.FTZ R36, R181.reuse, -UR6, R36 ;  /* 0x80000006b5247c23 */ /* 0x040fe20008010024 */
[----:B------:R-:W-:Y:S01]  /*5830*/  I2FP.F32.S32 R0, R161 ;  /* 0x000000a100007245 */ /* 0x000fe20000201400 */
[----:B------:R-:W-:Y:S01]  /*5840*/  FFMA.FTZ R50, R181, -UR6, R50 ;  /* 0x80000006b5327c23 */ /* 0x000fe20008010032 */
[----:B------:R-:W-:Y:S01]  /*5850*/  @P1 ISETP.GE.AND P1, PT, R145, UR7, PT ;  /* 0x0000000791001c0c */ /* 0x000fe2000bf26270 */
[----:B------:R-:W-:Y:S01]  /*5860*/  IMAD.WIDE.U32 R144, R189, -0x326172a9, RZ ;  /* 0xcd9e8d57bd907825 */ /* 0x000fe200078e00ff */
[----:B------:R-:W-:Y:S02]  /*5870*/  LOP3.LUT R193, R193, UR23, R182, 0x96, !PT ;  /* 0x00000017c1c17c12 */ /* 0x000fe4000f8e96b6 */
[----:B------:R-:W-:Y:S01]  /*5880*/  @P6 FSEL R38, R38, -INF , !P1 ;  /* 0xff80000026266808 */ /* 0x000fe20004800000 */
[----:B------:R-:W-:Y:S01]  /*5890*/  FFMA.FTZ R33, R0, -UR6, R33 ;  /* 0x8000000600217c23 */ /* 0x000fe20008010021 */
[----:B------:R-:W-:Y:S01]  /*58a0*/  PLOP3.LUT P6, PT, PT, PT, UP0, 0x80, 0x0 ;  /* 0x000000000000781c */ /* 0x000fe20003fcf008 */
[----:B------:R-:W-:Y:S01]  /*58b0*/  IMAD.WIDE.U32 R160, R193, -0x326172a9, RZ ;  /* 0xcd9e8d57c1a07825 */ /* 0x000fe200078e00ff */
[----:B------:R-:W-:Y:S02]  /*58c0*/  @P5 FSEL R36, R36, -INF , !P1 ;  /* 0xff80000024245808 */ /* 0x000fe40004800000 */
[----:B------:R-:W-:Y:S01]  /*58d0*/  PLOP3.LUT P5, PT, PT, PT, UP0, 0x80, 0x0 ;  /* 0x000000000000781c */ /* 0x000fe20003faf008 */
[----:B------:R-:W-:Y:S01]  /*58e0*/  FFMA.FTZ R39, R0, -UR6, R39 ;  /* 0x8000000600277c23 */ /* 0x000fe20008010027 */
[----:B------:R-:W-:Y:S02]  /*58f0*/  @P3 FSEL R33, R33, -INF , !P2 ;  /* 0xff80000021213808 */ /* 0x000fe40005000000 */
[----:B------:R-:W-:Y:S02]  /*5900*/  I2FP.F32.S32 R182, R165 ;  /* 0x000000a500b67245 */ /* 0x000fe40000201400 */
[----:B------:R-:W-:Y:S02]  /*5910*/  PLOP3.LUT P3, PT, PT, PT, UP0, 0x80, 0x0 ;  /* 0x000000000000781c */ /* 0x000fe40003f6f008 */
[----:B------:R-:W-:Y:S01]  /*5920*/  PLOP3.LUT P2, PT, PT, PT, UP0, 0x80, 0x0 ;  /* 0x000000000000781c */ /* 0x000fe20003f4f008 */
[----:B------:R-:W-:Y:S01]  /*5930*/  FFMA.FTZ R41, R182, -UR6, R41 ;  /* 0x80000006b6297c23 */ /* 0x000fe20008010029 */
[----:B------:R-:W-:Y:S01]  /*5940*/  @P0 FSEL R42, R42, -INF , !P1 ;  /* 0xff8000002a2a0808 */ /* 0x000fe20004800000 */
[----:B------:R-:W-:Y:S01]  /*5950*/  FFMA.FTZ R47, R182, -UR6, R47 ;  /* 0x80000006b62f7c23 */ /* 0x000fe2000801002f */
[----:B------:R-:W-:Y:S02]  /*5960*/  PLOP3.LUT P0, PT, PT, PT, UP0, 0x80, 0x0 ;  /* 0x000000000000781c */ /* 0x000fe40003f0f008 */
[----:B------:R-:W-:Y:S02]  /*5970*/  LOP3.LUT R185, R147, UR23, R184, 0x96, !PT ;  /* 0x0000001793b97c12 */ /* 0x000fe4000f8e96b8 */
[----:B------:R-:W-:Y:S01]  /*5980*/  I2FP.F32.S32 R184, R162 ;  /* 0x000000a200b87245 */ /* 0x000fe20000201400 */
[----:B------:R-:W-:Y:S01]  /*5990*/  IMAD.WIDE.U32 R162, R188, -0x326172a9, RZ ;  /* 0xcd9e8d57bca27825 */ /* 0x000fe200078e00ff */
[----:B------:R-:W-:Y:S02]  /*59a0*/  I2FP.F32.S32 R167, R167 ;  /* 0x000000a700a77245 */ /* 0x000fe40000201400 */
[----:B------:R-:W-:Y:S01]  /*59b0*/  @P6 FSEL R41, R41, -INF , !P4 ;  /* 0xff80000029296808 */ /* 0x000fe20006000000 */
[C---:B------:R-:W-:Y:S01]  /*59c0*/  FFMA.FTZ R37, R184.reuse, -UR6, R37 ;  /* 0x80000006b8257c23 */ /* 0x040fe20008010025 */
[----:B------:R-:W-:Y:S01]  /*59d0*/  PLOP3.LUT P6, PT, PT, PT, UP0, 0x80, 0x0 ;  /* 0x000000000000781c */ /* 0x000fe20003fcf008 */
[----:B------:R-:W-:Y:S01]  /*59e0*/  FFMA.FTZ R40, R167, -UR6, R40 ;  /* 0x80000006a7287c23 */ /* 0x000fe20008010028 */
[----:B------:R-:W-:Y:S01]  /*59f0*/  @P5 FSEL R39, R39, -INF , !P4 ;  /* 0xff80000027275808 */ /* 0x000fe20006000000 */
[----:B------:R-:W-:Y:S01]  /*5a00*/  FFMA.FTZ R46, R167, -UR6, R46 ;  /* 0x80000006a72e7c23 */ /* 0x000fe2000801002e */
[----:B------:R-:W-:Y:S01]  /*5a10*/  PLOP3.LUT P5, PT, PT, PT, UP0, 0x80, 0x0 ;  /* 0x000000000000781c */ /* 0x000fe20003faf008 */
[----:B------:R-:W-:Y:S01]  /*5a20*/  FFMA.FTZ R51, R184, -UR6, R51 ;  /* 0x80000006b8337c23 */ /* 0x000fe20008010033 */
[----:B------:R-:W-:Y:S01]  /*5a30*/  @P3 FSEL R40, R40, -INF , !P1 ;  /* 0xff80000028283808 */ /* 0x000fe20004800000 */
[----:B------:R-:W-:Y:S01]  /*5a40*/  @P0 VIADD R147, R3, 0x29 ;  /* 0x0000002903930836 */ /* 0x000fe20000000000 */
[----:B------:R-:W-:Y:S02]  /*5a50*/  @P2 FSEL R37, R37, -INF , !P4 ;  /* 0xff80000025252808 */ /* 0x000fe40006000000 */
[----:B------:R-:W-:Y:S02]  /*5a60*/  PLOP3.LUT P1, PT, PT, PT, UP0, 0x80, 0x0 ;  /* 0x000000000000781c */ /* 0x000fe40003f2f008 */
[----:B------:R-:W-:Y:S01]  /*5a70*/  PLOP3.LUT P2, PT, PT, PT, UP0, 0x80, 0x0 ;  /* 0x000000000000781c */ /* 0x000fe20003f4f008 */
[----:B------:R-:W-:Y:S01]  /*5a80*/  @P6 VIADD R156, R3, 0x38 ;  /* 0x00000038039c6836 */ /* 0x000fe20000000000 */
[----:B------:R-:W-:Y:S02]  /*5a90*/  PLOP3.LUT P3, PT, PT, PT, UP0, 0x80, 0x0 ;  /* 0x000000000000781c */ /* 0x000fe40003f6f008 */
[----:B------:R-:W-:Y:S02]  /*5aa0*/  PLOP3.LUT P0, PT, PT, PT, UP0, 0x80, 0x0 ;  /* 0x000000000000781c */ /* 0x000fe40003f0f008 */
[----:B------:R-:W-:Y:S01]  /*5ab0*/  LOP3.LUT R157, R155, UR23, R190, 0x96, !PT ;  /* 0x000000179b9d7c12 */ /* 0x000fe2000f8e96be */
[C---:B------:R-:W-:Y:S01]  /*5ac0*/  @P5 VIADD R155, R3.reuse, 0x31 ;  /* 0x00000031039b5836 */ /* 0x040fe20000000000 */
[----:B------:R-:W-:Y:S02]  /*5ad0*/  PLOP3.LUT P6, PT, PT, PT, UP0, 0x80, 0x0 ;  /* 0x000000000000781c */ /* 0x000fe40003fcf008 */
[----:B------:R-:W-:Y:S01]  /*5ae0*/  PLOP3.LUT P5, PT, PT, PT, UP0, 0x80, 0x0 ;  /* 0x000000000000781c */ /* 0x000fe20003faf008 */
[----:B------:R-:W-:Y:S01]  /*5af0*/  @P1 VIADD R0, R3, 0x28 ;  /* 0x0000002803001836 */ /* 0x000fe20000000000 */
[----:B------:R-:W-:Y:S01]  /*5b00*/  LOP3.LUT R153, R133, UR24, R166, 0x96, !PT ;  /* 0x0000001885997c12 */ /* 0x000fe2000f8e96a6 */
[----:B------:R-:W-:Y:S01]  /*5b10*/  @P2 VIADD R152, R3, 0x30 ;  /* 0x0000003003982836 */ /* 0x000fe20000000000 */
[--C-:B------:R-:W-:Y:S01]  /*5b20*/  LOP3.LUT R158, R145, UR24, R164.reuse, 0x96, !PT ;  /* 0x00000018919e7c12 */ /* 0x100fe2000f8e96a4 */
[----:B-----5:R-:W-:Y:S01]  /*5b30*/  FMUL.FTZ R133, R249, 1.4426950216293334961 ;  /* 0x3fb8aa3bf9857820 */ /* 0x020fe20000410000 */
[----:B------:R-:W-:Y:S01]  /*5b40*/  @P3 FSEL R43, R43, -INF , !P4 ;  /* 0xff8000002b2b3808 */ /* 0x000fe20006000000 */
[----:B------:R-:W-:Y:S01]  /*5b50*/  @P0 VIADD R3, R3, 0x39 ;  /* 0x0000003903030836 */ /* 0x000fe20000000000 */
[----:B------:R-:W-:Y:S01]  /*5b60*/  PLOP3.LUT P3, PT, PT, PT, UP0, 0x80, 0x0 ;  /* 0x000000000000781c */ /* 0x000fe20003f6f008 */
[----:B------:R-:W-:Y:S01]  /*5b70*/  IMAD.WIDE.U32 R158, R158, -0x2daee0ad, RZ ;  /* 0xd2511f539e9e7825 */ /* 0x000fe200078e00ff */
[----:B------:R-:W-:Y:S02]  /*5b80*/  FSETP.NEU.FTZ.AND P0, PT, R249, -INF , PT ;  /* 0xff800000f900780b */ /* 0x000fe40003f1d000 */
[----:B------:R-:W-:Y:S02]  /*5b90*/  LOP3.LUT R165, R141, UR24, R164, 0x96, !PT ;  /* 0x000000188da57c12 */ /* 0x000fe4000f8e96a4 */
[----:B------:R-:W-:Y:S01]  /*5ba0*/  LOP3.LUT R164, R161, UR22, R132, 0x96, !PT ;  /* 0x00000016a1a47c12 */ /* 0x000fe2000f8e9684 */
[C---:B------:R-:W-:Y:S01]  /*5bb0*/  FMUL.FTZ R132, R250.reuse, 1.4426950216293334961 ;  /* 0x3fb8aa3bfa847820 */ /* 0x040fe20000410000 */
[----:B------:R-:W-:Y:S02]  /*5bc0*/  FSEL R133, R133, RZ, P0 ;  /* 0x000000ff85857208 */ /* 0x000fe40000000000 */
[----:B------:R-:W-:Y:S02]  /*5bd0*/  FSETP.NEU.FTZ.AND P0, PT, R250, -INF , PT ;  /* 0xff800000fa00780b */ /* 0x000fe40003f1d000 */
[----:B------:R-:W-:Y:S01]  /*5be0*/  @P6 ISETP.GE.AND P6, PT, R3, UR7, PT ;  /* 0x0000000703006c0c */ /* 0x000fe2000bfc6270 */
[--C-:B------:R-:W-:Y:S01]  /*5bf0*/  FFMA.FTZ R32, R32, UR8, -R133.reuse ;  /* 0x0000000820207c23 */ /* 0x100fe20008010885 */
[----:B------:R-:W-:Y:S01]  /*5c00*/  PLOP3.LUT P2, PT, PT, PT, UP0, 0x80, 0x0 ;  /* 0x000000000000781c */ /* 0x000fe20003f4f008 */
[--C-:B------:R-:W-:Y:S01]  /*5c10*/  FFMA.FTZ R33, R33, UR8, -R133.reuse ;  /* 0x0000000821217c23 */ /* 0x100fe20008010885 */
[----:B------:R-:W-:Y:S01]  /*5c20*/  FSEL R132, R132, RZ, P0 ;  /* 0x000000ff84847208 */ /* 0x000fe20000000000 */
[C---:B------:R-:W-:Y:S01]  /*5c30*/  FMUL.FTZ R3, R245.reuse, 1.4426950216293334961 ;  /* 0x3fb8aa3bf5037820 */ /* 0x040fe20000410000 */
[----:B------:R-:W-:Y:S01]  /*5c40*/  @P5 ISETP.GE.AND P5, PT, R156, UR7, PT ;  /* 0x000000079c005c0c */ /* 0x000fe2000bfa6270 */
[--C-:B------:R-:W-:Y:S01]  /*5c50*/  FFMA.FTZ R4, R4, UR8, -R133.reuse ;  /* 0x0000000804047c23 */ /* 0x100fe20008010885 */
[----:B------:R-:W-:Y:S01]  /*5c60*/  FSETP.NEU.FTZ.AND P0, PT, R245, -INF , PT ;  /* 0xff800000f500780b */ /* 0x000fe20003f1d000 */
[----:B------:R-:W-:Y:S01]  /*5c70*/  IMAD.WIDE.U32 R156, R157, -0x326172a9, RZ ;  /* 0xcd9e8d579d9c7825 */ /* 0x000fe200078e00ff */
[----:B------:R-:W-:Y:S01]  /*5c80*/  @P3 ISETP.GE.AND P3, PT, R0, UR7, PT ;  /* 0x0000000700003c0c */ /* 0x000fe2000bf66270 */
[----:B------:R1:W-:Y:S01]  /*5c90*/  MUFU.EX2 R202, R4 ;  /* 0x0000000400ca7308 */ /* 0x0003e20000000800 */
[----:B------:R-:W-:Y:S01]  /*5ca0*/  PLOP3.LUT P1, PT, PT, PT, UP0, 0x80, 0x0 ;  /* 0x000000000000781c */ /* 0x000fe20003f2f008 */
        /* <DEDUP_REMOVED lines=8> */
[----:B------:R-:W-:Y:S01]  /*5d30*/  MUFU.EX2 R217, R6 ;  /* 0x0000000600d97308 */ /* 0x000fe20000000800 */
[----:B------:R-:W-:Y:S01]  /*5d40*/  PLOP3.LUT P0, PT, PT, PT, UP0, 0x80, 0x0 ;  /* 0x000000000000781c */ /* 0x000fe20003f0f008 */
[--C-:B------:R-:W-:Y:S01]  /*5d50*/  FFMA.FTZ R34, R34, UR8, -R132.reuse ;  /* 0x0000000822227c23 */ /* 0x100fe20008010884 */
[----:B------:R-:W-:Y:S01]  /*5d60*/  PLOP3.LUT P4, PT, PT, PT, UP0, 0x80, 0x0 ;  /* 0x000000000000781c */ /* 0x000fe20003f8f008 */
[----:B------:R-:W-:Y:S01]  /*5d70*/  FFMA.FTZ R35, R35, UR8, -R132 ;  /* 0x0000000823237c23 */ /* 0x000fe20008010884 */
[----:B------:R-:W-:Y:S01]  /*5d80*/  @P2 ISETP.GE.AND P2, PT, R155, UR7, PT ;  /* 0x000000079b002c0c */ /* 0x000fe2000bf46270 */
[----:B------:R-:W-:Y:S01]  /*5d90*/  IMAD.WIDE.U32 R188, R141, -0x2daee0ad, RZ ;  /* 0xd2511f538dbc7825 */ /* 0x000fe200078e00ff */
[----:B------:R-:W-:Y:S03]  /*5da0*/  I2FP.F32.S32 R155, R183 ;  /* 0x000000b7009b7245 */ /* 0x000fe60000201400 */
[----:B------:R2:W-:Y:S01]  /*5db0*/  MUFU.EX2 R210, R140 ;  /* 0x0000008c00d27308 */ /* 0x0005e20000000800 */
[----:B------:R-:W-:Y:S01]  /*5dc0*/  @P1 ISETP.GE.AND P1, PT, R152, UR7, PT ;  /* 0x0000000798001c0c */ /* 0x000fe2000bf26270 */
[----:B------:R-:W-:Y:S01]  /*5dd0*/  IMAD.WIDE.U32 R152, R153, -0x2daee0ad, RZ ;  /* 0xd2511f5399987825 */ /* 0x000fe200078e00ff */
[----:B------:R-:W-:Y:S02]  /*5de0*/  LOP3.LUT R135, R135, UR24, R166, 0x96, !PT ;  /* 0x0000001887877c12 */ /* 0x000fe4000f8e96a6 */
[----:B------:R-:W-:Y:S01]  /*5df0*/  LOP3.LUT R161, R163, UR22, R134, 0x96, !PT ;  /* 0x00000016a3a17c12 */ /* 0x000fe2000f8e9686 */
[----:B------:R-:W-:Y:S01]  /*5e00*/  FFMA.FTZ R44, R155, -UR6, R44 ;  /* 0x800000069b2c7c23 */ /* 0x000fe2000801002c */
[----:B------:R-:W-:Y:S03]  /*5e10*/  LOP3.LUT R192, R153, UR21, R192, 0x96, !PT ;  /* 0x0000001599c07c12 */ /* 0x000fe6000f8e96c0 */
[----:B------:R3:W4:Y:S01]  /*5e20*/  MUFU.EX2 R216, R7 ;  /* 0x0000000700d87308 */ /* 0x0007220000000800 */
[----:B------:R-:W-:Y:S01]  /*5e30*/  @P4 ISETP.GE.AND P4, PT, R147, UR7, PT ;  /* 0x0000000793004c0c */ /* 0x000fe2000bf86270 */
[----:B-1----:R-:W-:Y:S01]  /*5e40*/  IMAD.WIDE.U32 R4, R165, -0x2daee0ad, RZ ;  /* 0xd2511f53a5047825 */ /* 0x002fe200078e00ff */
[----:B------:R-:W-:Y:S02]  /*5e50*/  @P0 FSEL R44, R44, -INF , !P3 ;  /* 0xff8000002c2c0808 */ /* 0x000fe40005800000 */
[----:B------:R-:W-:Y:S01]  /*5e60*/  LOP3.LUT R153, R159, UR21, R146, 0x96, !PT ;  /* 0x000000159f997c12 */ /* 0x000fe2000f8e9692 */
[----:B------:R-:W-:Y:S01]  /*5e70*/  IMAD.WIDE.U32 R164, R164, -0x2daee0ad, RZ ;  /* 0xd2511f53a4a47825 */ /* 0x000fe200078e00ff */
[----:B------:R-:W-:Y:S03]  /*5e80*/  PLOP3.LUT P0, PT, PT, PT, UP0, 0x80, 0x0 ;  /* 0x000000000000781c */ /* 0x000fe60003f0f008 */
[----:B------:R-:W-:Y:S01]  /*5e90*/  MUFU.EX2 R166, R32 ;  /* 0x0000002000a67308 */ /* 0x000fe20000000800 */
[----:B------:R-:W-:Y:S01]  /*5ea0*/  LOP3.LUT R159, R5, UR21, R154, 0x96, !PT ;  /* 0x00000015059f7c12 */ /* 0x000fe2000f8e969a */
[----:B------:R-:W-:Y:S01]  /*5eb0*/  IMAD.WIDE.U32 R146, R185, -0x326172a9, RZ ;  /* 0xcd9e8d57b9927825 */ /* 0x000fe200078e00ff */
[----:B--2---:R-:W-:Y:S02]  /*5ec0*/  LOP3.LUT R140, R165, UR19, R152, 0x96, !PT ;  /* 0x00000013a58c7c12 */ /* 0x004fe4000f8e9698 */
[----:B------:R-:W-:Y:S01]  /*5ed0*/  LOP3.LUT R163, R189, UR19, R4, 0x96, !PT ;  /* 0x00000013bda37c12 */ /* 0x000fe2000f8e9604 */
[----:B------:R-:W-:Y:S01]  /*5ee0*/  IMAD.WIDE.U32 R134, R135, -0x2daee0ad, RZ ;  /* 0xd2511f5387867825 */ /* 0x000fe200078e00ff */
[----:B------:R-:W-:Y:S03]  /*5ef0*/  LOP3.LUT R147, R147, UR22, R144, 0x96, !PT ;  /* 0x0000001693937c12 */ /* 0x000fe6000f8e9690 */
[----:B------:R-:W-:Y:S01]  /*5f00*/  MUFU.EX2 R190, R34 ;  /* 0x0000002200be7308 */ /* 0x000fe20000000800 */
[----:B---3--:R-:W1:Y:S01]  /*5f10*/  LDSM.16.M88.4 R4, [R173+0x1800] ;  /* 0x00180000ad04783b */ /* 0x008e620000000200 */
[----:B------:R-:W-:Y:S01]  /*5f20*/  IMAD.WIDE.U32 R142, R192, -0x326172a9, RZ ;  /* 0xcd9e8d57c08e7825 */ /* 0x000fe200078e00ff */
[----:B------:R-:W-:Y:S02]  /*5f30*/  LOP3.LUT R144, R135, UR21, R180, 0x96, !PT ;  /* 0x0000001587907c12 */ /* 0x000fe4000f8e96b4 */
[----:B------:R-:W-:Y:S01]  /*5f40*/  @P0 FSEL R46, R46, -INF , !P3 ;  /* 0xff8000002e2e0808 */ /* 0x000fe20005800000 */
[----:B------:R-:W-:Y:S01]  /*5f50*/  IMAD.WIDE.U32 R152, R153, -0x326172a9, RZ ;  /* 0xcd9e8d5799987825 */ /* 0x000fe200078e00ff */
[----:B------:R-:W-:Y:S03]  /*5f60*/  LOP3.LUT R135, R143, UR20, R160, 0x96, !PT ;  /* 0x000000148f877c12 */ /* 0x000fe6000f8e96a0 */
[----:B------:R-:W-:Y:S01]  /*5f70*/  MUFU.EX2 R189, R35 ;  /* 0x0000002300bd7308 */ /* 0x000fe20000000800 */
[----:B------:R-:W-:Y:S01]  /*5f80*/  PLOP3.LUT P0, PT, PT, PT, UP0, 0x80, 0x0 ;  /* 0x000000000000781c */ /* 0x000fe20003f0f008 */
[--C-:B------:R-:W-:Y:S01]  /*5f90*/  FFMA.FTZ R8, R8, UR8, -R3.reuse ;  /* 0x0000000808087c23 */ /* 0x100fe20008010803 */
[----:B------:R-:W-:Y:S01]  /*5fa0*/  LOP3.LUT R143, R153, UR20, R146, 0x96, !PT ;  /* 0x00000014998f7c12 */ /* 0x000fe2000f8e9692 */
[----:B------:R-:W-:Y:S04]  /*5fb0*/  IMAD.WIDE.U32 R146, R147, -0x2daee0ad, RZ ;  /* 0xd2511f5393927825 */ /* 0x000fe800078e00ff */
[--C-:B------:R-:W-:Y:S01]  /*5fc0*/  FFMA.FTZ R9, R9, UR8, -R3.reuse ;  /* 0x0000000809097c23 */ /* 0x100fe20008010803 */
[--C-:B------:R-:W-:Y:S01]  /*5fd0*/  FFMA.FTZ R13, R13, UR8, -R3.reuse ;  /* 0x000000080d0d7c23 */ /* 0x100fe20008010803 */
[----:B------:R-:W-:Y:S01]  /*5fe0*/  MUFU.EX2 R165, R33 ;  /* 0x0000002100a57308 */ /* 0x000fe20000000800 */
[----:B------:R-:W-:Y:S01]  /*5ff0*/  LOP3.LUT R154, R147, UR19, R158, 0x96, !PT ;  /* 0x00000013939a7c12 */ /* 0x000fe2000f8e969e */
[----:B------:R-:W-:Y:S01]  /*6000*/  IMAD.WIDE.U32 R158, R159, -0x326172a9, RZ ;  /* 0xcd9e8d579f9e7825 */ /* 0x000fe200078e00ff */
[----:B------:R-:W-:Y:S03]  /*6010*/  I2FP.F32.S32 R147, R186 ;  /* 0x000000ba00937245 */ /* 0x000fe60000201400 */
[--C-:B------:R-:W-:Y:S01]  /*6020*/  FFMA.FTZ R10, R10, UR8, -R0.reuse ;  /* 0x000000080a0a7c23 */ /* 0x100fe20008010800 */
[----:B------:R-:W-:Y:S01]  /*6030*/  FFMA.FTZ R11, R11, UR8, -R0 ;  /* 0x000000080b0b7c23 */ /* 0x000fe20008010800 */
[----:B------:R-:W-:Y:S01]  /*6040*/  LOP3.LUT R192, R159, UR20, R156, 0x96, !PT ;  /* 0x000000149fc07c12 */ /* 0x000fe2000f8e969c */
[----:B------:R-:W-:Y:S01]  /*6050*/  FFMA.FTZ R48, R147, -UR6, R48 ;  /* 0x8000000693307c23 */ /* 0x000fe20008010030 */
[----:B------:R-:W-:Y:S01]  /*6060*/  FFMA.FTZ R12, R12, UR8, -R3 ;  /* 0x000000080c0c7c23 */ /* 0x000fe20008010803 */
[--C-:B------:R-:W-:Y:S01]  /*6070*/  FFMA.FTZ R14, R14, UR8, -R0.reuse ;  /* 0x000000080e0e7c23 */ /* 0x100fe20008010800 */
[----:B------:R-:W-:Y:S01]  /*6080*/  FFMA.FTZ R15, R15, UR8, -R0 ;  /* 0x000000080f0f7c23 */ /* 0x000fe20008010800 */
[--C-:B------:R-:W-:Y:S01]  /*6090*/  FFMA.FTZ R16, R16, UR8, -R133.reuse ;  /* 0x0000000810107c23 */ /* 0x100fe20008010885 */
[----:B------:R-:W-:Y:S01]  /*60a0*/  @P0 FSEL R48, R48, -INF , !P3 ;  /* 0xff80000030300808 */ /* 0x000fe20005800000 */
[----:B------:R-:W-:Y:S01]  /*60b0*/  MUFU.EX2 R221, R8 ;  /* 0x0000000800dd7308 */ /* 0x000fe20000000800 */
[----:B------:R-:W-:Y:S01]  /*60c0*/  PLOP3.LUT P0, PT, PT, PT, UP0, 0x80, 0x0 ;  /* 0x000000000000781c */ /* 0x000fe20003f0f008 */
[----:B------:R-:W-:Y:S04]  /*60d0*/  IMAD.WIDE.U32 R140, R140, -0x326172a9, RZ ;  /* 0xcd9e8d578c8c7825 */ /* 0x000fe800078e00ff */
[----:B------:R-:W-:Y:S01]  /*60e0*/  FFMA.FTZ R18, R18, UR8, -R132 ;  /* 0x0000000812127c23 */ /* 0x000fe20008010884 */
[--C-:B------:R-:W-:Y:S01]  /*60f0*/  FFMA.FTZ R48, R48, UR8, -R133.reuse ;  /* 0x0000000830307c23 */ /* 0x100fe20008010885 */
[--C-:B------:R-:W-:Y:S01]  /*6100*/  FFMA.FTZ R20, R20, UR8, -R133.reuse ;  /* 0x0000000814147c23 */ /* 0x100fe20008010885 */
[----:B------:R-:W-:Y:S01]  /*6110*/  SHF.R.U32.HI R156, RZ, 0x18, R140 ;  /* 0x00000018ff9c7819 */ /* 0x000fe2000001168c */
[----:B------:R2:W-:Y:S01]  /*6120*/  MUFU.EX2 R220, R9 ;  /* 0x0000000900dc7308 */ /* 0x0005e20000000800 */
[----:B------:R-:W-:Y:S01]  /*6130*/  LOP3.LUT R142, R141, UR18, R142, 0x96, !PT ;  /* 0x000000128d8e7c12 */ /* 0x000fe2000f8e968e */
[--C-:B------:R-:W-:Y:S01]  /*6140*/  FFMA.FTZ R19, R19, UR8, -R132.reuse ;  /* 0x0000000813137c23 */ /* 0x100fe20008010884 */
[-C--:B-1----:R-:W-:Y:S03]  /*6150*/  HMMA.16816.F32.BF16 R52, R136, R4.reuse, R52 ;  /* 0x000000048834723c */ /* 0x082fe60000041834 */
[----:B------:R-:W-:Y:S01]  /*6160*/  @P0 FSEL R50, R50, -INF , !P3 ;  /* 0xff80000032320808 */ /* 0x000fe20005800000 */
[----:B------:R-:W-:Y:S01]  /*6170*/  FFMA.FTZ R21, R21, UR8, -R133 ;  /* 0x0000000815157c23 */ /* 0x000fe20008010885 */
[----:B------:R-:W-:Y:S02]  /*6180*/  PLOP3.LUT P0, PT, PT, PT, UP0, 0x80, 0x0 ;  /* 0x000000000000781c */ /* 0x000fe40003f0f008 */
[----:B------:R1:W-:Y:S01]  /*6190*/  MUFU.EX2 R218, R13 ;  /* 0x0000000d00da7308 */ /* 0x0003e20000000800 */
[----:B------:R-:W-:Y:S03]  /*61a0*/  PLOP3.LUT P3, PT, PT, PT, UP0, 0x80, 0x0 ;  /* 0x000000000000781c */ /* 0x000fe60003f6f008 */
[----:B------:R-:W-:Y:S01]  /*61b0*/  FFMA.FTZ R50, R50, UR8, -R132 ;  /* 0x0000000832327c23 */ /* 0x000fe20008010884 */
[C---:B------:R-:W-:Y:S04]  /*61c0*/  HMMA.16816.F32.BF16 R56, R148.reuse, R4, R56 ;  /* 0x000000049438723c */ /* 0x040fe80000041838 */
[----:B------:R-:W-:Y:S01]  /*61d0*/  IMAD.WIDE.U32 R160, R161, -0x2daee0ad, RZ ;  /* 0xd2511f53a1a07825 */ /* 0x000fe200078e00ff */
[----:B------:R-:W-:Y:S01]  /*61e0*/  MUFU.EX2 R225, R10 ;  /* 0x0000000a00e17308 */ /* 0x000fe20000000800 */
[-C--:B------:R-:W-:Y:S05]  /*61f0*/  HMMA.16816.F32.BF16 R60, R148, R6.reuse, R60 ;  /* 0x00000006943c723c */ /* 0x080fea000004183c */
[----:B------:R-:W-:Y:S01]  /*6200*/  LOP3.LUT R153, R161, UR19, R134, 0x96, !PT ;  /* 0x00000013a1997c12 */ /* 0x000fe2000f8e9686 */
[----:B--2---:R-:W-:Y:S01]  /*6210*/  IMAD.WIDE.U32 R8, R143, -0x2daee0ad, RZ ;  /* 0xd2511f538f087825 */ /* 0x004fe200078e00ff */
[----:B------:R-:W-:Y:S02]  /*6220*/  I2FP.F32.S32 R143, R187 ;  /* 0x000000bb008f7245 */ /* 0x000fe40000201400 */
[----:B------:R2:W3:Y:S01]  /*6230*/  MUFU.EX2 R224, R11 ;  /* 0x0000000b00e07308 */ /* 0x0004e20000000800 */
[----:B------:R-:W-:Y:S04]  /*6240*/  HMMA.16816.F32.BF16 R64, R136, R6, R64 ;  /* 0x000000068840723c */ /* 0x000fe80000041840 */
[----:B-1----:R-:W-:Y:S01]  /*6250*/  I2FP.F32.S32 R13, R194 ;  /* 0x000000c2000d7245 */ /* 0x002fe20000201400 */
[----:B------:R-:W-:Y:S01]  /*6260*/  FFMA.FTZ R45, R143, -UR6, R45 ;  /* 0x800000068f2d7c23 */ /* 0x000fe2000801002d */
[----:B------:R-:W-:Y:S03]  /*6270*/  LOP3.LUT R161, R140, 0xffff, RZ, 0xc0, !PT ;  /* 0x0000ffff8ca17812 */ /* 0x000fe600078ec0ff */
[----:B------:R1:W-:Y:S02]  /*6280*/  MUFU.EX2 R219, R12 ;  /* 0x0000000c00db7308 */ /* 0x0003e40000000800 */
[----:B------:R-:W-:Y:S02]  /*6290*/  LOP3.LUT R141, R9, UR16, R146, 0x96, !PT ;  /* 0x00000010098d7c12 */ /* 0x000fe4000f8e9692 */
[----:B------:R-:W-:Y:S01]  /*62a0*/  @P0 FSEL R45, R45, -INF , !P4 ;  /* 0xff8000002d2d0808 */ /* 0x000fe20006000000 */
[----:B------:R-:W-:Y:S01]  /*62b0*/  IMAD.WIDE.U32 R144, R144, -0x326172a9, RZ ;  /* 0xcd9e8d5790907825 */ /* 0x000fe200078e00ff */
[----:B------:R-:W-:Y:S02]  /*62c0*/  PLOP3.LUT P0, PT, PT, PT, UP0, 0x80, 0x0 ;  /* 0x000000000000781c */ /* 0x000fe40003f0f008 */
[----:B------:R-:W-:Y:S02]  /*62d0*/  LOP3.LUT R157, R8, 0xff, RZ, 0xc0, !PT ;  /* 0x000000ff089d7812 */ /* 0x000fe400078ec0ff */
[----:B------:R-:W-:Y:S01]  /*62e0*/  MUFU.EX2 R223, R14 ;  /* 0x0000000e00df7308 */ /* 0x000fe20000000800 */
[----:B------:R-:W-:Y:S01]  /*62f0*/  LOP3.LUT R183, R145, UR20, R162, 0x96, !PT ;  /* 0x0000001491b77c12 */ /* 0x000fe2000f8e96a2 */
[----:B------:R-:W-:Y:S01]  /*6300*/  IMAD.WIDE.U32 R134, R135, -0x2daee0ad, RZ ;  /* 0xd2511f5387867825 */ /* 0x000fe200078e00ff */
[----:B------:R-:W-:Y:S02]  /*6310*/  LOP3.LUT R145, R140, 0xff, RZ, 0xc0, !PT ;  /* 0x000000ff8c917812 */ /* 0x000fe400078ec0ff */
[----:B------:R-:W-:Y:S01]  /*6320*/  SHF.R.U32.HI R162, RZ, 0x10, R140 ;  /* 0x00000010ffa27819 */ /* 0x000fe2000001168c */
[----:B------:R-:W-:Y:S01]  /*6330*/  FFMA.FTZ R59, R143, -UR6, R59 ;  /* 0x800000068f3b7c23 */ /* 0x000fe2000801003b */
[----:B------:R-:W-:Y:S03]  /*6340*/  LOP3.LUT R146, R134, 0xff, RZ, 0xc0, !PT ;  /* 0x000000ff86927812 */ /* 0x000fe600078ec0ff */
[----:B------:R4:W3:Y:S01]  /*6350*/  MUFU.EX2 R222, R15 ;  /* 0x0000000f00de7308 */ /* 0x0008e20000000800 */
[----:B------:R-:W-:Y:S01]  /*6360*/  LOP3.LUT R140, R135, UR16, R164, 0x96, !PT ;  /* 0x00000010878c7c12 */ /* 0x000fe2000f8e96a4 */
[----:B--2---:R-:W-:Y:S01]  /*6370*/  IMAD.WIDE.U32 R10, R154, -0x326172a9, RZ ;  /* 0xcd9e8d579a0a7825 */ /* 0x004fe200078e00ff */
[----:B------:R-:W-:Y:S02]  /*6380*/  SHF.R.U32.HI R159, RZ, 0x18, R8 ;  /* 0x00000018ff9f7819 */ /* 0x000fe40000011608 */
[----:B------:R-:W-:Y:S01]  /*6390*/  LOP3.LUT R164, R8, 0xffff, RZ, 0xc0, !PT ;  /* 0x0000ffff08a47812 */ /* 0x000fe200078ec0ff */
[----:B------:R-:W-:Y:S01]  /*63a0*/  FFMA.FTZ R58, R155, -UR6, R58 ;  /* 0x800000069b3a7c23 */ /* 0x000fe2000801003a */
[----:B------:R-:W-:Y:S03]  /*63b0*/  SHF.R.U32.HI R167, RZ, 0x10, R8 ;  /* 0x00000010ffa77819 */ /* 0x000fe60000011608 */
[----:B------:R2:W-:Y:S01]  /*63c0*/  MUFU.EX2 R201, R16 ;  /* 0x0000001000c97308 */ /* 0x0005e20000000800 */
[----:B------:R-:W-:Y:S01]  /*63d0*/  LOP3.LUT R180, R134, 0xffff, RZ, 0xc0, !PT ;  /* 0x0000ffff86b47812 */ /* 0x000fe200078ec0ff */
[----:B------:R-:W-:Y:S01]  /*63e0*/  IMAD.WIDE.U32 R8, R153, -0x326172a9, RZ ;  /* 0xcd9e8d5799087825 */ /* 0x000fe200078e00ff */
[--C-:B------:R-:W-:Y:S02]  /*63f0*/  SHF.R.U32.HI R153, RZ, 0x18, R134.reuse ;  /* 0x00000018ff997819 */ /* 0x100fe40000011686 */
[----:B------:R-:W-:Y:S01]  /*6400*/  SHF.R.U32.HI R181, RZ, 0x10, R134 ;  /* 0x00000010ffb57819 */ /* 0x000fe20000011686 */
[----:B------:R-:W-:Y:S01]  /*6410*/  FFMA.FTZ R49, R13, -UR6, R49 ;  /* 0x800000060d317c23 */ /* 0x000fe20008010031 */
[----:B-1----:R-:W-:Y:S03]  /*6420*/  LOP3.LUT R12, R9, UR18, R144, 0x96, !PT ;  /* 0x00000012090c7c12 */ /* 0x002fe6000f8e9690 */
[----:B------:R-:W-:Y:S01]  /*6430*/  MUFU.EX2 R154, R48 ;  /* 0x00000030009a7308 */ /* 0x000fe20000000800 */
[C---:B------:R-:W-:Y:S01]  /*6440*/  LOP3.LUT R134, R8.reuse, 0xff, RZ, 0xc0, !PT ;  /* 0x000000ff08867812 */ /* 0x040fe200078ec0ff */
[----:B------:R-:W-:Y:S01]  /*6450*/  FFMA.FTZ R54, R147, -UR6, R54 ;  /* 0x8000000693367c23 */ /* 0x000fe20008010036 */
[--C-:B------:R-:W-:Y:S01]  /*6460*/  SHF.R.U32.HI R144, RZ, 0x10, R8.reuse ;  /* 0x00000010ff907819 */ /* 0x100fe20000011608 */
[----:B------:R-:W-:Y:S01]  /*6470*/  FFMA.FTZ R61, R203, -UR6, R61 ;  /* 0x80000006cb3d7c23 */ /* 0x000fe2000801003d */
[----:B------:R-:W-:Y:S01]  /*6480*/  @P0 FSEL R49, R49, -INF , !P4 ;  /* 0xff80000031310808 */ /* 0x000fe20006000000 */
[--C-:B------:R-:W-:Y:S01]  /*6490*/  FFMA.FTZ R17, R17, UR8, -R133.reuse ;  /* 0x0000000811117c23 */ /* 0x100fe20008010885 */
[----:B------:R-:W-:Y:S03]  /*64a0*/  SHF.R.U32.HI R135, RZ, 0x18, R8 ;  /* 0x00000018ff877819 */ /* 0x000fe60000011608 */
[----:B------:R-:W1:Y:S01]  /*64b0*/  MUFU.EX2 R208, R18 ;  /* 0x0000001200d07308 */ /* 0x000e620000000800 */
[----:B------:R-:W-:Y:S01]  /*64c0*/  LOP3.LUT R226, R8, 0xffff, RZ, 0xc0, !PT ;  /* 0x0000ffff08e27812 */ /* 0x000fe200078ec0ff */
[----:B------:R-:W-:Y:S01]  /*64d0*/  FFMA.FTZ R49, R49, UR8, -R133 ;  /* 0x0000000831317c23 */ /* 0x000fe20008010885 */
[----:B------:R-:W-:Y:S01]  /*64e0*/  PLOP3.LUT P0, PT, PT, PT, UP0, 0x80, 0x0 ;  /* 0x000000000000781c */ /* 0x000fe20003f0f008 */
[----:B------:R-:W-:Y:S01]  /*64f0*/  FFMA.FTZ R22, R22, UR8, -R132 ;  /* 0x0000000816167c23 */ /* 0x000fe20008010884 */
[----:B------:R-:W-:Y:S01]  /*6500*/  LOP3.LUT R8, R11, UR18, R152, 0x96, !PT ;  /* 0x000000120b087c12 */ /* 0x000fe2000f8e9698 */
[--C-:B------:R-:W-:Y:S01]  /*6510*/  FFMA.FTZ R24, R24, UR8, -R3.reuse ;  /* 0x0000000818187c23 */ /* 0x100fe20008010803 */
[C---:B------:R-:W-:Y:S03]  /*6520*/  LOP3.LUT R11, R10.reuse, 0xffff, RZ, 0xc0, !PT ;  /* 0x0000ffff0a0b7812 */ /* 0x040fe600078ec0ff */
[----:B------:R-:W1:Y:S01]  /*6530*/  MUFU.EX2 R206, R19 ;  /* 0x0000001300ce7308 */ /* 0x000e620000000800 */
[----:B----4-:R-:W-:Y:S01]  /*6540*/  LOP3.LUT R15, R10, 0xff, RZ, 0xc0, !PT ;  /* 0x000000ff0a0f7812 */ /* 0x010fe200078ec0ff */
[----:B------:R-:W-:Y:S01]  /*6550*/  FFMA.FTZ R27, R27, UR8, -R0 ;  /* 0x000000081b1b7c23 */ /* 0x000fe20008010800 */
[--C-:B--2---:R-:W-:Y:S01]  /*6560*/  SHF.R.U32.HI R16, RZ, 0x10, R10.reuse ;  /* 0x00000010ff107819 */ /* 0x104fe2000001160a */
[--C-:B------:R-:W-:Y:S01]  /*6570*/  FFMA.FTZ R28, R28, UR8, -R3.reuse ;  /* 0x000000081c1c7c23 */ /* 0x100fe20008010803 */
[----:B------:R-:W-:Y:S01]  /*6580*/  SHF.R.U32.HI R14, RZ, 0x18, R10 ;  /* 0x00000018ff0e7819 */ /* 0x000fe2000001160a */
[----:B------:R-:W-:Y:S01]  /*6590*/  FFMA.FTZ R23, R23, UR8, -R132 ;  /* 0x0000000817177c23 */ /* 0x000fe20008010884 */
[----:B------:R-:W-:Y:S03]  /*65a0*/  I2FP.F32.S32 R10, R195 ;  /* 0x000000c3000a7245 */ /* 0x000fe60000201400 */
[----:B------:R-:W2:Y:S01]  /*65b0*/  MUFU.EX2 R193, R17 ;  /* 0x0000001100c17308 */ /* 0x000ea20000000800 */
[----:B------:R-:W-:Y:S01]  /*65c0*/  @P3 FSEL R47, R47, -INF , !P4 ;  /* 0xff8000002f2f3808 */ /* 0x000fe20006000000 */
[----:B------:R-:W-:Y:S01]  /*65d0*/  FFMA.FTZ R30, R30, UR8, -R0 ;  /* 0x000000081e1e7c23 */ /* 0x000fe20008010800 */
[----:B------:R-:W-:Y:S01]  /*65e0*/  PLOP3.LUT P3, PT, PT, PT, UP0, 0x80, 0x0 ;  /* 0x000000000000781c */ /* 0x000fe20003f6f008 */
[----:B------:R-:W-:Y:S01]  /*65f0*/  FFMA.FTZ R52, R10, -UR6, R52 ;  /* 0x800000060a347c23 */ /* 0x000fe20008010034 */
[----:B------:R-:W-:Y:S01]  /*6600*/  I2FP.F32.S32 R5, R197 ;  /* 0x000000c500057245 */ /* 0x000fe20000201400 */
[----:B------:R-:W-:Y:S01]  /*6610*/  FFMA.FTZ R31, R31, UR8, -R0 ;  /* 0x000000081f1f7c23 */ /* 0x000fe20008010800 */
[----:B------:R-:W-:Y:S01]  /*6620*/  I2FP.F32.S32 R4, R198 ;  /* 0x000000c600047245 */ /* 0x000fe20000201400 */
[----:B------:R-:W-:Y:S01]  /*6630*/  FFMA.FTZ R29, R29, UR8, -R3 ;  /* 0x000000081d1d7c23 */ /* 0x000fe20008010803 */
[----:B------:R-:W-:Y:S01]  /*6640*/  @P0 FSEL R52, R52, -INF , !P1 ;  /* 0xff80000034340808 */ /* 0x000fe20004800000 */
[----:B------:R-:W-:Y:S01]  /*6650*/  FFMA.FTZ R36, R36, UR8, -R133 ;  /* 0x0000000824247c23 */ /* 0x000fe20008010885 */
[----:B------:R-:W-:Y:S01]  /*6660*/  PLOP3.LUT P0, PT, PT, PT, UP0, 0x80, 0x0 ;  /* 0x000000000000781c */ /* 0x000fe20003f0f008 */
[----:B------:R-:W-:Y:S01]  /*6670*/  FFMA.FTZ R63, R4, -UR6, R63 ;  /* 0x80000006043f7c23 */ /* 0x000fe2000801003f */
[----:B------:R-:W-:Y:S01]  /*6680*/  LOP3.LUT R6, R142, 0xff, RZ, 0xc0, !PT ;  /* 0x000000ff8e067812 */ /* 0x000fe200078ec0ff */
[----:B------:R-:W-:Y:S01]  /*6690*/  FFMA.FTZ R37, R37, UR8, -R133 ;  /* 0x0000000825257c23 */ /* 0x000fe20008010885 */
[----:B------:R-:W-:Y:S01]  /*66a0*/  I2FP.F32.S32 R9, R196 ;  /* 0x000000c400097245 */ /* 0x000fe20000201400 */
[--C-:B------:R-:W-:Y:S01]  /*66b0*/  FFMA.FTZ R38, R38, UR8, -R132.reuse ;  /* 0x0000000826267c23 */ /* 0x100fe20008010884 */
[----:B------:R-:W-:Y:S01]  /*66c0*/  @P3 FSEL R51, R51, -INF , !P4 ;  /* 0xff80000033333808 */ /* 0x000fe20006000000 */
[--C-:B------:R-:W-:Y:S01]  /*66d0*/  FFMA.FTZ R39, R39, UR8, -R132.reuse ;  /* 0x0000000827277c23 */ /* 0x100fe20008010884 */
[----:B------:R-:W-:Y:S01]  /*66e0*/  PLOP3.LUT P4, PT, PT, PT, UP0, 0x80, 0x0 ;  /* 0x000000000000781c */ /* 0x000fe20003f8f008 */
[----:B------:R-:W-:Y:S01]  /*66f0*/  FFMA.FTZ R67, R9, -UR6, R67 ;  /* 0x8000000609437c23 */ /* 0x000fe20008010043 */
[----:B------:R-:W-:Y:S01]  /*6700*/  PLOP3.LUT P3, PT, PT, PT, UP0, 0x80, 0x0 ;  /* 0x000000000000781c */ /* 0x000fe20003f6f008 */
[----:B------:R-:W-:Y:S01]  /*6710*/  FFMA.FTZ R51, R51, UR8, -R132 ;  /* 0x0000000833337c23 */ /* 0x000fe20008010884 */
[----:B------:R-:W-:Y:S01]  /*6720*/  LOP3.LUT R7, R140, 0xff, RZ, 0xc0, !PT ;  /* 0x000000ff8c077812 */ /* 0x000fe200078ec0ff */
[--C-:B------:R-:W-:Y:S01]  /*6730*/  FFMA.FTZ R41, R41, UR8, -R3.reuse ;  /* 0x0000000829297c23 */ /* 0x100fe20008010803 */
[----:B------:R-:W-:Y:S01]  /*6740*/  @P0 FSEL R58, R58, -INF , !P1 ;  /* 0xff8000003a3a0808 */ /* 0x000fe20004800000 */
[----:B------:R-:W-:Y:S01]  /*6750*/  FFMA.FTZ R56, R5, -UR6, R56 ;  /* 0x8000000605387c23 */ /* 0x000fe20008010038 */
[----:B------:R-:W-:Y:S01]  /*6760*/  PLOP3.LUT P0, PT, PT, PT, UP0, 0x80, 0x0 ;  /* 0x000000000000781c */ /* 0x000fe20003f0f008 */
[--C-:B------:R-:W-:Y:S01]  /*6770*/  FFMA.FTZ R42, R42, UR8, -R0.reuse ;  /* 0x000000082a2a7c23 */ /* 0x100fe20008010800 */
[--C-:B------:R-:W-:Y:S01]  /*6780*/  FFMA.FTZ R40, R40, UR8, -R3.reuse ;  /* 0x0000000828287c23 */ /* 0x100fe20008010803 */
[----:B------:R-:W-:Y:S01]  /*6790*/  FFMA.FTZ R25, R25, UR8, -R3 ;  /* 0x0000000819197c23 */ /* 0x000fe20008010803 */
[--C-:B------:R-:W-:Y:S01]  /*67a0*/  FFMA.FTZ R43, R43, UR8, -R0.reuse ;  /* 0x000000082b2b7c23 */ /* 0x100fe20008010800 */
[----:B------:R-:W-:Y:S01]  /*67b0*/  @P4 FSEL R56, R56, -INF , !P1 ;  /* 0xff80000038384808 */ /* 0x000fe20004800000 */
[--C-:B------:R-:W-:Y:S01]  /*67c0*/  FFMA.FTZ R46, R46, UR8, -R0.reuse ;  /* 0x000000082e2e7c23 */ /* 0x100fe20008010800 */
[----:B------:R-:W-:Y:S01]  /*67d0*/  PLOP3.LUT P4, PT, PT, PT, UP0, 0x80, 0x0 ;  /* 0x000000000000781c */ /* 0x000fe20003f8f008 */
[--C-:B------:R-:W-:Y:S01]  /*67e0*/  FFMA.FTZ R47, R47, UR8, -R0.reuse ;  /* 0x000000082f2f7c23 */ /* 0x100fe20008010800 */
[----:B------:R-:W-:Y:S01]  /*67f0*/  @P3 FSEL R54, R54, -INF , !P1 ;  /* 0xff80000036363808 */ /* 0x000fe20004800000 */
[----:B------:R-:W-:Y:S01]  /*6800*/  FFMA.FTZ R52, R52, UR8, -R133 ;  /* 0x0000000834347c23 */ /* 0x000fe20008010885 */
[----:B------:R-:W-:Y:S01]  /*6810*/  PLOP3.LUT P3, PT, PT, PT, UP0, 0x80, 0x0 ;  /* 0x000000000000781c */ /* 0x000fe20003f6f008 */
[----:B------:R-:W-:Y:S01]  /*6820*/  FFMA.FTZ R26, R26, UR8, -R0 ;  /* 0x000000081a1a7c23 */ /* 0x000fe20008010800 */
[----:B------:R-:W-:Y:S01]  /*6830*/  PLOP3.LUT P1, PT, PT, PT, UP0, 0x80, 0x0 ;  /* 0x000000000000781c */ /* 0x000fe20003f2f008 */
[----:B------:R-:W-:Y:S01]  /*6840*/  FFMA.FTZ R57, R4, -UR6, R57 ;  /* 0x8000000604397c23 */ /* 0x000fe20008010039 */
[----:B------:R-:W-:Y:S01]  /*6850*/  I2FP.F32.S32 R4, R200 ;  /* 0x000000c800047245 */ /* 0x000fe20000201400 */
[----:B------:R-:W-:Y:S01]  /*6860*/  MUFU.EX2 R152, R52 ;  /* 0x0000003400987308 */ /* 0x000fe20000000800 */
[----:B------:R-:W-:Y:S01]  /*6870*/  FFMA.FTZ R44, R44, UR8, -R3 ;  /* 0x000000082c2c7c23 */ /* 0x000fe20008010803 */
[--C-:B------:R-:W-:Y:S01]  /*6880*/  FFMA.FTZ R54, R54, UR8, -R132.reuse ;  /* 0x0000000836367c23 */ /* 0x100fe20008010884 */
[----:B------:R-:W-:Y:S01]  /*6890*/  @P0 FSEL R57, R57, -INF , !P2 ;  /* 0xff80000039390808 */ /* 0x000fe20005000000 */
[----:B------:R-:W-:Y:S01]  /*68a0*/  FFMA.FTZ R55, R13, -UR6, R55 ;  /* 0x800000060d377c23 */ /* 0x000fe20008010037 */
[----:B------:R-:W-:Y:S01]  /*68b0*/  PLOP3.LUT P0, PT, PT, PT, UP0, 0x80, 0x0 ;  /* 0x000000000000781c */ /* 0x000fe20003f0f008 */
[----:B------:R-:W-:Y:S01]  /*68c0*/  FFMA.FTZ R65, R4, -UR6, R65 ;  /* 0x8000000604417c23 */ /* 0x000fe20008010041 */
[--C-:B------:R-:W-:Y:S01]  /*68d0*/  FFMA.FTZ R56, R56, UR8, -R3.reuse ;  /* 0x0000000838387c23 */ /* 0x100fe20008010803 */
[--C-:B------:R-:W-:Y:S01]  /*68e0*/  FFMA.FTZ R45, R45, UR8, -R3.reuse ;  /* 0x000000082d2d7c23 */ /* 0x100fe20008010803 */
[----:B------:R-:W-:Y:S01]  /*68f0*/  @P4 FSEL R55, R55, -INF , !P2 ;  /* 0xff80000037374808 */ /* 0x000fe20005000000 */
[--C-:B------:R-:W-:Y:S01]  /*6900*/  FFMA.FTZ R57, R57, UR8, -R3.reuse ;  /* 0x0000000839397c23 */ /* 0x100fe20008010803 */
[----:B------:R-:W-:Y:S01]  /*6910*/  PLOP3.LUT P4, PT, PT, PT, UP0, 0x80, 0x0 ;  /* 0x000000000000781c */ /* 0x000fe20003f8f008 */
[----:B------:R-:W-:Y:S01]  /*6920*/  MUFU.EX2 R182, R56 ;  /* 0x0000003800b67308 */ /* 0x000fe20000000800 */
[----:B------:R-:W-:Y:S01]  /*6930*/  @P1 FSEL R59, R59, -INF , !P2 ;  /* 0xff8000003b3b1808 */ /* 0x000fe20005000000 */
[----:B------:R-:W-:Y:S01]  /*6940*/  FFMA.FTZ R55, R55, UR8, -R132 ;  /* 0x0000000837377c23 */ /* 0x000fe20008010884 */
[----:B------:R-:W-:Y:S01]  /*6950*/  PLOP3.LUT P1, PT, PT, PT, UP0, 0x80, 0x0 ;  /* 0x000000000000781c */ /* 0x000fe20003f2f008 */
[----:B------:R-:W-:Y:S01]  /*6960*/  FFMA.FTZ R62, R5, -UR6, R62 ;  /* 0x80000006053e7c23 */ /* 0x000fe2000801003e */
[----:B------:R-:W-:Y:S01]  /*6970*/  I2FP.F32.S32 R5, R199 ;  /* 0x000000c700057245 */ /* 0x000fe20000201400 */
[--C-:B------:R-:W-:Y:S01]  /*6980*/  FFMA.FTZ R58, R58, UR8, -R0.reuse ;  /* 0x000000083a3a7c23 */ /* 0x100fe20008010800 */
[----:B------:R-:W-:Y:S01]  /*6990*/  FFMA.FTZ R59, R59, UR8, -R0 ;  /* 0x000000083b3b7c23 */ /* 0x000fe20008010800 */
[----:B------:R-:W-:Y:S01]  /*69a0*/  FFMA.FTZ R60, R204, -UR6, R60 ;  /* 0x80000006cc3c7c23 */ /* 0x000fe2000801003c */
[----:B------:R-:W-:Y:S01]  /*69b0*/  @P0 FSEL R62, R62, -INF , !P5 ;  /* 0xff8000003e3e0808 */ /* 0x000fe20006800000 */
[----:B------:R-:W-:Y:S01]  /*69c0*/  FFMA.FTZ R64, R5, -UR6, R64 ;  /* 0x8000000605407c23 */ /* 0x000fe20008010040 */
[----:B------:R-:W-:Y:S01]  /*69d0*/  PLOP3.LUT P0, PT, PT, PT, UP0, 0x80, 0x0 ;  /* 0x000000000000781c */ /* 0x000fe20003f0f008 */
[----:B------:R-:W-:Y:S01]  /*69e0*/  MUFU.EX2 R184, R58 ;  /* 0x0000003a00b87308 */ /* 0x000fe20000000800 */
[----:B------:R-:W-:Y:S01]  /*69f0*/  @P4 FSEL R60, R60, -INF , !P5 ;  /* 0xff8000003c3c4808 */ /* 0x000fe20006800000 */
[----:B------:R-:W-:Y:S01]  /*6a00*/  FFMA.FTZ R62, R62, UR8, -R0 ;  /* 0x000000083e3e7c23 */ /* 0x000fe20008010800 */
[----:B------:R-:W-:Y:S01]  /*6a10*/  PLOP3.LUT P4, PT, PT, PT, UP0, 0x80, 0x0 ;  /* 0x000000000000781c */ /* 0x000fe20003f8f008 */
[----:B------:R-:W-:Y:S01]  /*6a20*/  FFMA.FTZ R66, R10, -UR6, R66 ;  /* 0x800000060a427c23 */ /* 0x000fe20008010042 */
[----:B------:R-:W-:Y:S01]  /*6a30*/  @P1 FSEL R64, R64, -INF , !P5 ;  /* 0xff80000040401808 */ /* 0x000fe20006800000 */
[----:B------:R-:W-:Y:S01]  /*6a40*/  FFMA.FTZ R60, R60, UR8, -R3 ;  /* 0x000000083c3c7c23 */ /* 0x000fe20008010803 */
[----:B------:R-:W-:Y:S03]  /*6a50*/  PLOP3.LUT P1, PT, PT, PT, UP0, 0x80, 0x0 ;  /* 0x000000000000781c */ /* 0x000fe60003f2f008 */
[----:B------:R4:W-:Y:S01]  /*6a60*/  MUFU.EX2 R191, R20 ;  /* 0x0000001400bf7308 */ /* 0x0009e20000000800 */
[--C-:B------:R-:W-:Y:S01]  /*6a70*/  SHF.R.U32.HI R5, RZ, 0x18, R142.reuse ;  /* 0x00000018ff057819 */ /* 0x100fe2000001168e */
[----:B------:R-:W-:Y:S01]  /*6a80*/  FFMA.FTZ R64, R64, UR8, -R133 ;  /* 0x0000000840407c23 */ /* 0x000fe20008010885 */
[----:B------:R-:W-:Y:S01]  /*6a90*/  FFMA.FTZ R53, R9, -UR6, R53 ;  /* 0x8000000609357c23 */ /* 0x000fe20008010035 */
[----:B------:R-:W-:Y:S02]  /*6aa0*/  @P0 FSEL R61, R61, -INF , !P6 ;  /* 0xff8000003d3d0808 */ /* 0x000fe40007000000 */
[----:B------:R-:W-:Y:S02]  /*6ab0*/  PLOP3.LUT P0, PT, PT, PT, UP0, 0x80, 0x0 ;  /* 0x000000000000781c */ /* 0x000fe40003f0f008 */
[----:B------:R-:W-:Y:S02]  /*6ac0*/  @P4 FSEL R66, R66, -INF , !P5 ;  /* 0xff80000042424808 */ /* 0x000fe40006800000 */
[----:B------:R-:W-:Y:S01]  /*6ad0*/  MUFU.EX2 R150, R64 ;  /* 0x0000004000967308 */ /* 0x000fe20000000800 */
[----:B------:R-:W-:Y:S01]  /*6ae0*/  ISETP.LE.U32.AND P4, PT, R5, UR9, PT ;  /* 0x0000000905007c0c */ /* 0x000fe2000bf83070 */
[----:B------:R-:W-:Y:S01]  /*6af0*/  FFMA.FTZ R3, R61, UR8, -R3 ;  /* 0x000000083d037c23 */ /* 0x000fe20008010803 */
[----:B------:R-:W-:Y:S01]  /*6b00*/  SHF.R.U32.HI R5, RZ, 0x10, R142 ;  /* 0x00000010ff057819 */ /* 0x000fe2000001168e */
[----:B------:R-:W-:Y:S01]  /*6b10*/  FFMA.FTZ R66, R66, UR8, -R132 ;  /* 0x0000000842427c23 */ /* 0x000fe20008010884 */
[----:B------:R-:W-:Y:S02]  /*6b20*/  @P1 FSEL R63, R63, -INF , !P6 ;  /* 0xff8000003f3f1808 */ /* 0x000fe40007000000 */
[----:B------:R-:W-:Y:S03]  /*6b30*/  PLOP3.LUT P1, PT, PT, PT, UP0, 0x80, 0x0 ;  /* 0x000000000000781c */ /* 0x000fe60003f2f008 */
[----:B------:R-:W2:Y:S01]  /*6b40*/  MUFU.EX2 R187, R21 ;  /* 0x0000001500bb7308 */ /* 0x000ea20000000800 */
[----:B------:R-:W-:Y:S01]  /*6b50*/  ISETP.LE.U32.AND P5, PT, R6, UR9, PT ;  /* 0x0000000906007c0c */ /* 0x000fe2000bfa3070 */
[----:B------:R-:W-:Y:S01]  /*6b60*/  FFMA.FTZ R0, R63, UR8, -R0 ;  /* 0x000000083f007c23 */ /* 0x000fe20008010800 */
[----:B------:R-:W-:Y:S02]  /*6b70*/  LOP3.LUT R6, R142, 0xffff, RZ, 0xc0, !PT ;  /* 0x0000ffff8e067812 */ /* 0x000fe400078ec0ff */
[----:B------:R-:W-:Y:S01]  /*6b80*/  LOP3.LUT R5, R5, 0xff, RZ, 0xc0, !PT ;  /* 0x000000ff05057812 */ /* 0x000fe200078ec0ff */
[----:B------:R-:W-:Y:S01]  /*6b90*/  @!P4 FADD.FTZ R216, -R216, -RZ ;  /* 0x800000ffd8d8c221 */ /* 0x000fe20000010100 */
[----:B------:R-:W-:Y:S03]  /*6ba0*/  @P0 FSEL R65, R65, -INF , !P6 ;  /* 0xff80000041410808 */ /* 0x000fe60007000000 */
[----:B------:R2:W2:Y:S01]  /*6bb0*/  MUFU.EX2 R196, R22 ;  /* 0x0000001600c47308 */ /* 0x0004a20000000800 */
[----:B------:R-:W-:Y:S02]  /*6bc0*/  SHF.R.U32.HI R4, RZ, 0x8, R6 ;  /* 0x00000008ff047819 */ /* 0x000fe40000011606 */
[----:B------:R-:W-:Y:S02]  /*6bd0*/  ISETP.LE.U32.AND P0, PT, R5, UR9, PT ;  /* 0x0000000905007c0c */ /* 0x000fe4000bf03070 */
[----:B------:R-:W-:Y:S01]  /*6be0*/  LOP3.LUT R4, R4, 0xffff, RZ, 0xc0, !PT ;  /* 0x0000ffff04047812 */ /* 0x000fe200078ec0ff */
[----:B------:R-:W-:Y:S01]  /*6bf0*/  @!P5 FADD.FTZ R202, -R202, -RZ ;  /* 0x800000ffcacad221 */ /* 0x000fe20000010100 */
[----:B------:R-:W-:Y:S03]  /*6c00*/  @P1 FSEL R67, R67, -INF , !P6 ;  /* 0xff80000043431808 */ /* 0x000fe60007000000 */
[----:B------:R-:W2:Y:S01]  /*6c10*/  MUFU.EX2 R209, R24 ;  /* 0x0000001800d17308 */ /* 0x000ea20000000800 */
[----:B------:R-:W-:Y:S02]  /*6c20*/  ISETP.LE.U32.AND P6, PT, R4, UR9, PT ;  /* 0x0000000904007c0c */ /* 0x000fe4000bfc3070 */
[C---:B------:R-:W-:Y:S01]  /*6c30*/  LOP3.LUT R4, R8.reuse, 0xffff, RZ, 0xc0, !PT ;  /* 0x0000ffff08047812 */ /* 0x040fe200078ec0ff */
[----:B------:R-:W-:Y:S01]  /*6c40*/  FFMA.FTZ R132, R67, UR8, -R132 ;  /* 0x0000000843847c23 */ /* 0x000fe20008010884 */
[----:B------:R-:W-:Y:S02]  /*6c50*/  LOP3.LUT R6, R8, 0xff, RZ, 0xc0, !PT ;  /* 0x000000ff08067812 */ /* 0x000fe400078ec0ff */
[--C-:B------:R-:W-:Y:S03]  /*6c60*/  SHF.R.U32.HI R5, RZ, 0x10, R8.reuse ;  /* 0x00000010ff057819 */ /* 0x100fe60000011608 */
[----:B------:R-:W-:Y:S01]  /*6c70*/  MUFU.EX2 R155, R132 ;  /* 0x00000084009b7308 */ /* 0x000fe20000000800 */
[----:B------:R-:W-:Y:S01]  /*6c80*/  SHF.R.U32.HI R8, RZ, 0x18, R8 ;  /* 0x00000018ff087819 */ /* 0x000fe20000011608 */
[----:B------:R-:W-:Y:S01]  /*6c90*/  @!P0 FADD.FTZ R217, -R217, -RZ ;  /* 0x800000ffd9d98221 */ /* 0x000fe20000010100 */
[----:B------:R-:W-:Y:S02]  /*6ca0*/  SHF.R.U32.HI R4, RZ, 0x8, R4 ;  /* 0x00000008ff047819 */ /* 0x000fe40000011604 */
[----:B------:R-:W-:Y:S01]  /*6cb0*/  ISETP.LE.U32.AND P0, PT, R8, UR9, PT ;  /* 0x0000000908007c0c */ /* 0x000fe2000bf03070 */
[----:B------:R-:W-:Y:S01]  /*6cc0*/  @!P6 FADD.FTZ R210, -R210, -RZ ;  /* 0x800000ffd2d2e221 */ /* 0x000fe20000010100 */
[----:B------:R-:W-:Y:S03]  /*6cd0*/  ISETP.LE.U32.AND P1, PT, R6, UR9, PT ;  /* 0x0000000906007c0c */ /* 0x000fe6000bf23070 */
[----:B------:R-:W2:Y:S01]  /*6ce0*/  MUFU.EX2 R214, R27 ;  /* 0x0000001b00d67308 */ /* 0x000ea20000000800 */
[----:B------:R-:W-:Y:S02]  /*6cf0*/  LOP3.LUT R5, R5, 0xff, RZ, 0xc0, !PT ;  /* 0x000000ff05057812 */ /* 0x000fe400078ec0ff */
[----:B------:R-:W-:Y:S02]  /*6d00*/  LOP3.LUT R4, R4, 0xffff, RZ, 0xc0, !PT ;  /* 0x0000ffff04047812 */ /* 0x000fe400078ec0ff */
[----:B------:R-:W-:Y:S02]  /*6d10*/  ISETP.LE.U32.AND P5, PT, R5, UR9, PT ;  /* 0x0000000905007c0c */ /* 0x000fe4000bfa3070 */
[----:B------:R-:W-:Y:S03]  /*6d20*/  ISETP.LE.U32.AND P6, PT, R4, UR9, PT ;  /* 0x0000000904007c0c */ /* 0x000fe6000bfc3070 */
[----:B------:R-:W2:Y:S01]  /*6d30*/  MUFU.EX2 R205, R28 ;  /* 0x0000001c00cd7308 */ /* 0x000ea20000000800 */
[----:B------:R-:W-:Y:S01]  /*6d40*/  SHF.R.U32.HI R4, RZ, 0x8, R11 ;  /* 0x00000008ff047819 */ /* 0x000fe2000001160b */
[----:B---3--:R-:W-:Y:S01]  /*6d50*/  @!P0 FADD.FTZ R224, -R224, -RZ ;  /* 0x800000ffe0e08221 */ /* 0x008fe20000010100 */
[----:B------:R-:W-:Y:S01]  /*6d60*/  ISETP.LE.U32.AND P0, PT, R14, UR9, PT ;  /* 0x000000090e007c0c */ /* 0x000fe2000bf03070 */
[----:B------:R-:W-:Y:S01]  /*6d70*/  @!P1 FADD.FTZ R221, -R221, -RZ ;  /* 0x800000ffdddd9221 */ /* 0x000fe20000010100 */
[----:B------:R-:W-:Y:S02]  /*6d80*/  LOP3.LUT R4, R4, 0xffff, RZ, 0xc0, !PT ;  /* 0x0000ffff04047812 */ /* 0x000fe400078ec0ff */
[----:B------:R-:W-:Y:S03]  /*6d90*/  LOP3.LUT R5, R162, 0xff, RZ, 0xc0, !PT ;  /* 0x000000ffa2057812 */ /* 0x000fe600078ec0ff */
[----:B------:R-:W3:Y:S01]  /*6da0*/  MUFU.EX2 R197, R23 ;  /* 0x0000001700c57308 */ /* 0x000ee20000000800 */
[----:B------:R-:W-:Y:S01]  /*6db0*/  ISETP.LE.U32.AND P1, PT, R4, UR9, PT ;  /* 0x0000000904007c0c */ /* 0x000fe2000bf23070 */
[----:B------:R-:W-:Y:S01]  /*6dc0*/  @!P5 FADD.FTZ R225, -R225, -RZ ;  /* 0x800000ffe1e1d221 */ /* 0x000fe20000010100 */
[----:B------:R-:W-:Y:S01]  /*6dd0*/  LOP3.LUT R4, R16, 0xff, RZ, 0xc0, !PT ;  /* 0x000000ff10047812 */ /* 0x000fe200078ec0ff */
[----:B------:R-:W-:Y:S01]  /*6de0*/  @!P6 FADD.FTZ R220, -R220, -RZ ;  /* 0x800000ffdcdce221 */ /* 0x000fe20000010100 */
[----:B------:R-:W-:Y:S02]  /*6df0*/  LOP3.LUT R6, R140, 0xffff, RZ, 0xc0, !PT ;  /* 0x0000ffff8c067812 */ /* 0x000fe400078ec0ff */
[----:B------:R-:W-:Y:S01]  /*6e00*/  ISETP.LE.U32.AND P5, PT, R4, UR9, PT ;  /* 0x0000000904007c0c */ /* 0x000fe2000bfa3070 */
[----:B------:R-:W-:Y:S01]  /*6e10*/  @!P0 FADD.FTZ R222, -R222, -RZ ;  /* 0x800000ffdede8221 */ /* 0x000fe20000010100 */
[----:B------:R-:W-:Y:S01]  /*6e20*/  ISETP.LE.U32.AND P0, PT, R5, UR9, PT ;  /* 0x0000000905007c0c */ /* 0x000fe2000bf03070 */
[----:B------:R-:W-:Y:S01]  /*6e30*/  MUFU.EX2 R162, R57 ;  /* 0x0000003900a27308 */ /* 0x000fe20000000800 */
[----:B------:R-:W-:Y:S02]  /*6e40*/  SHF.R.U32.HI R4, RZ, 0x8, R161 ;  /* 0x00000008ff047819 */ /* 0x000fe400000116a1 */
[----:B------:R-:W-:Y:S01]  /*6e50*/  SHF.R.U32.HI R6, RZ, 0x8, R6 ;  /* 0x00000008ff067819 */ /* 0x000fe20000011606 */
[----:B------:R-:W-:Y:S01]  /*6e60*/  @!P1 FADD.FTZ R218, -R218, -RZ ;  /* 0x800000ffdada9221 */ /* 0x000fe20000010100 */
[----:B------:R-:W-:Y:S02]  /*6e70*/  ISETP.LE.U32.AND P1, PT, R146, UR9, PT ;  /* 0x0000000992007c0c */ /* 0x000fe4000bf23070 */
[----:B------:R-:W-:Y:S03]  /*6e80*/  @P3 FSEL R53, R53, -INF , !P2 ;  /* 0xff80000035353808 */ /* 0x000fe60005000000 */
[----:B------:R-:W-:Y:S01]  /*6e90*/  MUFU.EX2 R213, R30 ;  /* 0x0000001e00d57308 */ /* 0x000fe20000000800 */
[----:B------:R-:W-:Y:S01]  /*6ea0*/  ISETP.LE.U32.AND P3, PT, R145, UR9, PT ;  /* 0x0000000991007c0c */ /* 0x000fe2000bf63070 */
[----:B------:R-:W-:Y:S01]  /*6eb0*/  @!P5 FADD.FTZ R223, -R223, -RZ ;  /* 0x800000ffdfdfd221 */ /* 0x000fe20000010100 */
[----:B------:R-:W-:Y:S01]  /*6ec0*/  LOP3.LUT R4, R4, 0xffff, RZ, 0xc0, !PT ;  /* 0x0000ffff04047812 */ /* 0x000fe200078ec0ff */
[----:B------:R-:W-:Y:S01]  /*6ed0*/  IMAD.U32 R145, RZ, RZ, UR28 ;  /* 0x0000001cff917e24 */ /* 0x000fe2000f8e00ff */
[----:B------:R-:W-:Y:S01]  /*6ee0*/  ISETP.LE.U32.AND P2, PT, R156, UR9, PT ;  /* 0x000000099c007c0c */ /* 0x000fe2000bf43070 */
[----:B-1----:R-:W-:Y:S01]  /*6ef0*/  @!P0 FADD.FTZ R208, -R208, -RZ ;  /* 0x800000ffd0d08221 */ /* 0x002fe20000010100 */
[----:B------:R-:W-:Y:S03]  /*6f00*/  LOP3.LUT R6, R6, 0xffff, RZ, 0xc0, !PT ;  /* 0x0000ffff06067812 */ /* 0x000fe600078ec0ff */
[----:B------:R-:W-:Y:S01]  /*6f10*/  MUFU.EX2 R156, R66 ;  /* 0x00000042009c7308 */ /* 0x000fe20000000800 */
[----:B------:R-:W-:Y:S01]  /*6f20*/  ISETP.LE.U32.AND P5, PT, R4, UR9, PT ;  /* 0x0000000904007c0c */ /* 0x000fe2000bfa3070 */
[----:B------:R-:W-:Y:S01]  /*6f30*/  IMAD.WIDE.U32 R4, R163, -0x326172a9, RZ ;  /* 0xcd9e8d57a3047825 */ /* 0x000fe200078e00ff */
[----:B------:R-:W-:Y:S02]  /*6f40*/  ISETP.LE.U32.AND P0, PT, R6, UR9, PT ;  /* 0x0000000906007c0c */ /* 0x000fe4000bf03070 */
[----:B------:R-:W-:Y:S01]  /*6f50*/  SHF.R.U32.HI R6, RZ, 0x10, R140 ;  /* 0x00000010ff067819 */ /* 0x000fe2000001168c */
[----:B------:R-:W-:Y:S01]  /*6f60*/  @!P3 FADD.FTZ R201, -R201, -RZ ;  /* 0x800000ffc9c9b221 */ /* 0x000fe20000010100 */
[----:B------:R-:W-:Y:S01]  /*6f70*/  LOP3.LUT R10, R5, UR18, R158, 0x96, !PT ;  /* 0x00000012050a7c12 */ /* 0x000fe2000f8e969e */
[----:B------:R-:W-:Y:S01]  /*6f80*/  @!P1 FADD.FTZ R166, -R166, -RZ ;  /* 0x800000ffa6a69221 */ /* 0x000fe20000010100 */
[----:B----4-:R-:W-:Y:S01]  /*6f90*/  LOP3.LUT R20, R4, 0xffff, RZ, 0xc0, !PT ;  /* 0x0000ffff04147812 */ /* 0x010fe200078ec0ff */
[----:B------:R-:W-:Y:S01]  /*6fa0*/  MUFU.EX2 R158, R60 ;  /* 0x0000003c009e7308 */ /* 0x000fe20000000800 */
[----:B------:R-:W-:Y:S01]  /*6fb0*/  LOP3.LUT R5, R6, 0xff, RZ, 0xc0, !PT ;  /* 0x000000ff06057812 */ /* 0x000fe200078ec0ff */
[----:B------:R-:W-:Y:S01]  /*6fc0*/  @!P2 FADD.FTZ R206, -R206, -RZ ;  /* 0x800000ffcecea221 */ /* 0x000fe20000010100 */
[----:B------:R-:W-:Y:S01]  /*6fd0*/  ISETP.LE.U32.AND P4, PT, R15, UR9, PT ;  /* 0x000000090f007c0c */ /* 0x000fe2000bf83070 */
[----:B--2---:R-:W-:Y:S01]  /*6fe0*/  @!P5 FADD.FTZ R193, -R193, -RZ ;  /* 0x800000ffc1c1d221 */ /* 0x004fe20000010100 */
[----:B------:R-:W-:Y:S01]  /*6ff0*/  ISETP.LE.U32.AND P2, PT, R5, UR9, PT ;  /* 0x0000000905007c0c */ /* 0x000fe2000bf43070 */
[----:B------:R-:W-:Y:S01]  /*7000*/  @!P0 FADD.FTZ R187, -R187, -RZ ;  /* 0x800000ffbbbb8221 */ /* 0x000fe20000010100 */
[----:B------:R-:W-:Y:S03]  /*7010*/  LOP3.LUT R5, R141, 0xff, RZ, 0xc0, !PT ;  /* 0x000000ff8d057812 */ /* 0x000fe600078ec0ff */
[----:B------:R-:W-:Y:S01]  /*7020*/  MUFU.EX2 R212, R31 ;  /* 0x0000001f00d47308 */ /* 0x000fe20000000800 */
[----:B------:R-:W-:Y:S01]  /*7030*/  ISETP.LE.U32.AND P5, PT, R7, UR9, PT ;  /* 0x0000000907007c0c */ /* 0x000fe2000bfa3070 */
[----:B------:R-:W-:Y:S01]  /*7040*/  IMAD.WIDE.U32 R6, R183, -0x2daee0ad, RZ ;  /* 0xd2511f53b7067825 */ /* 0x000fe200078e00ff */
[----:B------:R-:W-:Y:S02]  /*7050*/  ISETP.LE.U32.AND P0, PT, R5, UR9, PT ;  /* 0x0000000905007c0c */ /* 0x000fe4000bf03070 */
[----:B------:R-:W-:Y:S01]  /*7060*/  LOP3.LUT R15, R4, 0xff, RZ, 0xc0, !PT ;  /* 0x000000ff040f7812 */ /* 0x000fe200078ec0ff */
[----:B------:R-:W-:Y:S01]  /*7070*/  FFMA.FTZ R53, R53, UR8, -R133 ;  /* 0x0000000835357c23 */ /* 0x000fe20008010885 */
[--C-:B------:R-:W-:Y:S01]  /*7080*/  SHF.R.U32.HI R22, RZ, 0x18, R4.reuse ;  /* 0x00000018ff167819 */ /* 0x100fe20000011604 */
[----:B------:R-:W-:Y:S01]  /*7090*/  @!P4 FADD.FTZ R219, -R219, -RZ ;  /* 0x800000ffdbdbc221 */ /* 0x000fe20000010100 */
[----:B------:R-:W-:Y:S01]  /*70a0*/  SHF.R.U32.HI R21, RZ, 0x10, R4 ;  /* 0x00000010ff157819 */ /* 0x000fe20000011604 */
[----:B------:R-:W-:Y:S01]  /*70b0*/  @!P2 FADD.FTZ R196, -R196, -RZ ;  /* 0x800000ffc4c4a221 */ /* 0x000fe20000010100 */
[----:B------:R-:W-:Y:S01]  /*70c0*/  LOP3.LUT R4, R141, 0xffff, RZ, 0xc0, !PT ;  /* 0x0000ffff8d047812 */ /* 0x000fe200078ec0ff */
[----:B------:R-:W1:Y:S01]  /*70d0*/  MUFU.EX2 R204, R29 ;  /* 0x0000001d00cc7308 */ /* 0x000e620000000800 */
[--C-:B------:R-:W-:Y:S01]  /*70e0*/  SHF.R.U32.HI R5, RZ, 0x10, R141.reuse ;  /* 0x00000010ff057819 */ /* 0x100fe2000001168d */
[----:B------:R-:W-:Y:S01]  /*70f0*/  @!P5 FADD.FTZ R191, -R191, -RZ ;  /* 0x800000ffbfbfd221 */ /* 0x000fe20000010100 */
[----:B------:R-:W-:Y:S01]  /*7100*/  SHF.R.U32.HI R141, RZ, 0x18, R141 ;  /* 0x00000018ff8d7819 */ /* 0x000fe2000001168d */
[----:B------:R-:W-:Y:S01]  /*7110*/  @!P0 FADD.FTZ R209, -R209, -RZ ;  /* 0x800000ffd1d18221 */ /* 0x000fe20000010100 */
[----:B------:R-:W-:Y:S01]  /*7120*/  SHF.R.U32.HI R140, RZ, 0x18, R140 ;  /* 0x00000018ff8c7819 */ /* 0x000fe2000001168c */
[----:B------:R-:W-:Y:S01]  /*7130*/  FFMA.FTZ R133, R65, UR8, -R133 ;  /* 0x0000000841857c23 */ /* 0x000fe20008010885 */
[----:B------:R-:W-:Y:S03]  /*7140*/  ISETP.LE.U32.AND P0, PT, R141, UR9, PT ;  /* 0x000000098d007c0c */ /* 0x000fe6000bf03070 */
[----:B------:R-:W2:Y:S01]  /*7150*/  MUFU.EX2 R163, R36 ;  /* 0x0000002400a37308 */ /* 0x000ea20000000800 */
[----:B------:R-:W-:Y:S02]  /*7160*/  ISETP.LE.U32.AND P6, PT, R157, UR9, PT ;  /* 0x000000099d007c0c */ /* 0x000fe4000bfc3070 */
[----:B------:R-:W-:Y:S02]  /*7170*/  SHF.R.U32.HI R11, RZ, 0x8, R164 ;  /* 0x00000008ff0b7819 */ /* 0x000fe400000116a4 */
[----:B------:R-:W-:Y:S02]  /*7180*/  ISETP.LE.U32.AND P5, PT, R140, UR9, PT ;  /* 0x000000098c007c0c */ /* 0x000fe4000bfa3070 */
[----:B------:R-:W-:Y:S03]  /*7190*/  SHF.R.U32.HI R4, RZ, 0x8, R4 ;  /* 0x00000008ff047819 */ /* 0x000fe60000011604 */
[----:B------:R-:W-:Y:S01]  /*71a0*/  MUFU.EX2 R161, R37 ;  /* 0x0000002500a17308 */ /* 0x000fe20000000800 */
[----:B------:R-:W-:Y:S02]  /*71b0*/  LOP3.LUT R11, R11, 0xffff, RZ, 0xc0, !PT ;  /* 0x0000ffff0b0b7812 */ /* 0x000fe400078ec0ff */
[----:B------:R-:W-:Y:S01]  /*71c0*/  LOP3.LUT R4, R4, 0xffff, RZ, 0xc0, !PT ;  /* 0x0000ffff04047812 */ /* 0x000fe200078ec0ff */
[----:B------:R-:W-:Y:S01]  /*71d0*/  @!P0 FADD.FTZ R214, -R214, -RZ ;  /* 0x800000ffd6d68221 */ /* 0x000fe20000010100 */
[----:B------:R-:W-:Y:S01]  /*71e0*/  ISETP.LE.U32.AND P0, PT, R11, UR9, PT ;  /* 0x000000090b007c0c */ /* 0x000fe2000bf03070 */
[----:B------:R-:W-:Y:S01]  /*71f0*/  @!P6 FADD.FTZ R205, -R205, -RZ ;  /* 0x800000ffcdcde221 */ /* 0x000fe20000010100 */
[----:B------:R-:W-:Y:S03]  /*7200*/  LOP3.LUT R11, R167, 0xff, RZ, 0xc0, !PT ;  /* 0x000000ffa70b7812 */ /* 0x000fe600078ec0ff */
[----:B------:R-:W-:Y:S01]  /*7210*/  MUFU.EX2 R186, R38 ;  /* 0x0000002600ba7308 */ /* 0x000fe20000000800 */
[----:B------:R-:W-:Y:S01]  /*7220*/  ISETP.LE.U32.AND P2, PT, R4, UR9, PT ;  /* 0x0000000904007c0c */ /* 0x000fe2000bf43070 */
[----:B---3--:R-:W-:Y:S01]  /*7230*/  @!P5 FADD.FTZ R197, -R197, -RZ ;  /* 0x800000ffc5c5d221 */ /* 0x008fe20000010100 */
[----:B------:R-:W-:Y:S02]  /*7240*/  LOP3.LUT R4, R5, 0xff, RZ, 0xc0, !PT ;  /* 0x000000ff05047812 */ /* 0x000fe400078ec0ff */
[----:B------:R-:W-:Y:S02]  /*7250*/  ISETP.LE.U32.AND P6, PT, R11, UR9, PT ;  /* 0x000000090b007c0c */ /* 0x000fe4000bfc3070 */
[----:B------:R-:W-:Y:S03]  /*7260*/  ISETP.LE.U32.AND P4, PT, R159, UR9, PT ;  /* 0x000000099f007c0c */ /* 0x000fe6000bf83070 */
[----:B------:R-:W3:Y:S01]  /*7270*/  MUFU.EX2 R185, R39 ;  /* 0x0000002700b97308 */ /* 0x000ee20000000800 */
[----:B------:R-:W-:Y:S01]  /*7280*/  ISETP.LE.U32.AND P5, PT, R4, UR9, PT ;  /* 0x0000000904007c0c */ /* 0x000fe2000bfa3070 */
[----:B------:R-:W-:Y:S01]  /*7290*/  IMAD.WIDE.U32 R4, R192, -0x2daee0ad, RZ ;  /* 0xd2511f53c0047825 */ /* 0x000fe200078e00ff */
[----:B------:R-:W-:Y:S02]  /*72a0*/  LOP3.LUT R17, R6, 0xffff, RZ, 0xc0, !PT ;  /* 0x0000ffff06117812 */ /* 0x000fe400078ec0ff */
[----:B------:R-:W-:Y:S01]  /*72b0*/  LOP3.LUT R9, R7, UR16, R160, 0x96, !PT ;  /* 0x0000001007097c12 */ /* 0x000fe2000f8e96a0 */
[----:B-1----:R-:W-:Y:S01]  /*72c0*/  @!P0 FADD.FTZ R204, -R204, -RZ ;  /* 0x800000ffcccc8221 */ /* 0x002fe20000010100 */
[----:B------:R-:W-:Y:S03]  /*72d0*/  LOP3.LUT R16, R4, 0xffff, RZ, 0xc0, !PT ;  /* 0x0000ffff04107812 */ /* 0x000fe600078ec0ff */
[----:B------:R-:W-:Y:S01]  /*72e0*/  MUFU.EX2 R194, R41 ;  /* 0x0000002900c27308 */ /* 0x000fe20000000800 */
[----:B------:R-:W-:Y:S01]  /*72f0*/  LOP3.LUT R8, R5, UR16, R188, 0x96, !PT ;  /* 0x0000001005087c12 */ /* 0x000fe2000f8e96bc */
[----:B------:R-:W-:Y:S01]  /*7300*/  @!P6 FADD.FTZ R213, -R213, -RZ ;  /* 0x800000ffd5d5e221 */ /* 0x000fe20000010100 */
[--C-:B------:R-:W-:Y:S01]  /*7310*/  SHF.R.U32.HI R19, RZ, 0x10, R4.reuse ;  /* 0x00000010ff137819 */ /* 0x100fe20000011604 */
[----:B------:R-:W-:Y:S01]  /*7320*/  @!P4 FADD.FTZ R212, -R212, -RZ ;  /* 0x800000ffd4d4c221 */ /* 0x000fe20000010100 */
[----:B------:R-:W-:Y:S02]  /*7330*/  LOP3.LUT R7, R4, 0xff, RZ, 0xc0, !PT ;  /* 0x000000ff04077812 */ /* 0x000fe400078ec0ff */
[----:B------:R-:W-:Y:S03]  /*7340*/  LOP3.LUT R5, R181, 0xff, RZ, 0xc0, !PT ;  /* 0x000000ffb5057812 */ /* 0x000fe600078ec0ff */
[----:B------:R-:W-:Y:S01]  /*7350*/  MUFU.EX2 R203, R42 ;  /* 0x0000002a00cb7308 */ /* 0x000fe20000000800 */
[----:B------:R-:W-:Y:S02]  /*7360*/  SHF.R.U32.HI R11, RZ, 0x18, R4 ;  /* 0x00000018ff0b7819 */ /* 0x000fe40000011604 */
[----:B------:R-:W-:Y:S02]  /*7370*/  LOP3.LUT R4, R12, 0xff, RZ, 0xc0, !PT ;  /* 0x000000ff0c047812 */ /* 0x000fe400078ec0ff */
[----:B------:R-:W-:Y:S02]  /*7380*/  ISETP.LE.U32.AND P6, PT, R5, UR9, PT ;  /* 0x0000000905007c0c */ /* 0x000fe4000bfc3070 */
[----:B------:R-:W-:Y:S03]  /*7390*/  ISETP.LE.U32.AND P4, PT, R4, UR9, PT ;  /* 0x0000000904007c0c */ /* 0x000fe6000bf83070 */
[----:B------:R-:W-:Y:S01]  /*73a0*/  MUFU.EX2 R195, R40 ;  /* 0x0000002800c37308 */ /* 0x000fe20000000800 */
[----:B------:R-:W-:Y:S02]  /*73b0*/  LOP3.LUT R4, R12, 0xffff, RZ, 0xc0, !PT ;  /* 0x0000ffff0c047812 */ /* 0x000fe400078ec0ff */
[----:B------:R-:W-:Y:S02]  /*73c0*/  ISETP.LE.U32.AND P3, PT, R153, UR9, PT ;  /* 0x0000000999007c0c */ /* 0x000fe4000bf63070 */
[----:B------:R-:W-:Y:S02]  /*73d0*/  SHF.R.U32.HI R5, RZ, 0x18, R12 ;  /* 0x00000018ff057819 */ /* 0x000fe4000001160c */
[----:B------:R-:W-:Y:S03]  /*73e0*/  SHF.R.U32.HI R4, RZ, 0x8, R4 ;  /* 0x00000008ff047819 */ /* 0x000fe60000011604 */
[----:B------:R-:W1:Y:S01]  /*73f0*/  MUFU.EX2 R211, R25 ;  /* 0x0000001900d37308 */ /* 0x000e620000000800 */
[----:B------:R-:W-:Y:S01]  /*7400*/  ISETP.LE.U32.AND P1, PT, R5, UR9, PT ;  /* 0x0000000905007c0c */ /* 0x000fe2000bf23070 */
[----:B------:R-:W-:Y:S01]  /*7410*/  @!P6 FADD.FTZ R190, -R190, -RZ ;  /* 0x800000ffbebee221 */ /* 0x000fe20000010100 */
[----:B------:R-:W-:Y:S01]  /*7420*/  LOP3.LUT R4, R4, 0xffff, RZ, 0xc0, !PT ;  /* 0x0000ffff04047812 */ /* 0x000fe200078ec0ff */
[----:B--2---:R-:W-:Y:S01]  /*7430*/  @!P4 FADD.FTZ R163, -R163, -RZ ;  /* 0x800000ffa3a3c221 */ /* 0x004fe20000010100 */
[----:B------:R-:W-:Y:S02]  /*7440*/  SHF.R.U32.HI R5, RZ, 0x10, R12 ;  /* 0x00000010ff057819 */ /* 0x000fe4000001160c */
[----:B------:R-:W-:Y:S01]  /*7450*/  ISETP.LE.U32.AND P6, PT, R4, UR9, PT ;  /* 0x0000000904007c0c */ /* 0x000fe2000bfc3070 */
[----:B------:R-:W-:Y:S01]  /*7460*/  @!P3 FADD.FTZ R189, -R189, -RZ ;  /* 0x800000ffbdbdb221 */ /* 0x000fe20000010100 */
[--C-:B------:R-:W-:Y:S01]  /*7470*/  SHF.R.U32.HI R18, RZ, 0x10, R6.reuse ;  /* 0x00000010ff127819 */ /* 0x100fe20000011606 */
[----:B------:R-:W2:Y:S01]  /*7480*/  MUFU.EX2 R200, R43 ;  /* 0x0000002b00c87308 */ /* 0x000ea20000000800 */
[----:B------:R-:W-:Y:S02]  /*7490*/  LOP3.LUT R13, R6, 0xff, RZ, 0xc0, !PT ;  /* 0x000000ff060d7812 */ /* 0x000fe400078ec0ff */
[----:B------:R-:W-:Y:S01]  /*74a0*/  SHF.R.U32.HI R14, RZ, 0x18, R6 ;  /* 0x00000018ff0e7819 */ /* 0x000fe20000011606 */
[----:B---3--:R-:W-:Y:S01]  /*74b0*/  @!P1 FADD.FTZ R185, -R185, -RZ ;  /* 0x800000ffb9b99221 */ /* 0x008fe20000010100 */
[----:B------:R-:W-:Y:S02]  /*74c0*/  LOP3.LUT R5, R5, 0xff, RZ, 0xc0, !PT ;  /* 0x000000ff05057812 */ /* 0x000fe400078ec0ff */
[----:B------:R-:W-:Y:S03]  /*74d0*/  SHF.R.U32.HI R6, RZ, 0x8, R180 ;  /* 0x00000008ff067819 */ /* 0x000fe600000116b4 */
[----:B------:R-:W-:Y:S01]  /*74e0*/  MUFU.EX2 R199, R46 ;  /* 0x0000002e00c77308 */ /* 0x000fe20000000800 */
[----:B------:R-:W-:Y:S01]  /*74f0*/  LOP3.LUT R4, R10, 0xffff, RZ, 0xc0, !PT ;  /* 0x0000ffff0a047812 */ /* 0x000fe200078ec0ff */
[----:B------:R-:W-:Y:S01]  /*7500*/  @!P6 FADD.FTZ R161, -R161, -RZ ;  /* 0x800000ffa1a1e221 */ /* 0x000fe20000010100 */
[----:B------:R-:W-:Y:S01]  /*7510*/  ISETP.LE.U32.AND P3, PT, R5, UR9, PT ;  /* 0x0000000905007c0c */ /* 0x000fe2000bf63070 */
[----:B-1----:R-:W-:Y:S01]  /*7520*/  @!P2 FADD.FTZ R211, -R211, -RZ ;  /* 0x800000ffd3d3a221 */ /* 0x002fe20000010100 */
[----:B------:R-:W-:Y:S02]  /*7530*/  LOP3.LUT R6, R6, 0xffff, RZ, 0xc0, !PT ;  /* 0x0000ffff06067812 */ /* 0x000fe400078ec0ff */
[----:B------:R-:W-:Y:S03]  /*7540*/  SHF.R.U32.HI R4, RZ, 0x8, R4 ;  /* 0x00000008ff047819 */ /* 0x000fe60000011604 */
[----:B------:R-:W-:Y:S01]  /*7550*/  MUFU.EX2 R198, R47 ;  /* 0x0000002f00c67308 */ /* 0x000fe20000000800 */
[----:B------:R-:W-:Y:S02]  /*7560*/  ISETP.LE.U32.AND P0, PT, R6, UR9, PT ;  /* 0x0000000906007c0c */ /* 0x000fe4000bf03070 */
[----:B------:R-:W-:Y:S02]  /*7570*/  LOP3.LUT R5, R10, 0xff, RZ, 0xc0, !PT ;  /* 0x000000ff0a057812 */ /* 0x000fe400078ec0ff */
[----:B------:R-:W-:Y:S02]  /*7580*/  LOP3.LUT R4, R4, 0xffff, RZ, 0xc0, !PT ;  /* 0x0000ffff04047812 */ /* 0x000fe400078ec0ff */
[----:B------:R-:W-:Y:S01]  /*7590*/  SHF.R.U32.HI R6, RZ, 0x10, R10 ;  /* 0x00000010ff067819 */ /* 0x000fe2000001160a */
[----:B------:R-:W-:Y:S01]  /*75a0*/  @!P3 FADD.FTZ R186, -R186, -RZ ;  /* 0x800000ffbabab221 */ /* 0x000fe20000010100 */
[----:B------:R-:W-:Y:S01]  /*75b0*/  ISETP.LE.U32.AND P6, PT, R4, UR9, PT ;  /* 0x0000000904007c0c */ /* 0x000fe2000bfc3070 */
[----:B------:R-:W-:Y:S01]  /*75c0*/  MUFU.EX2 R167, R50 ;  /* 0x0000003200a77308 */ /* 0x000fe20000000800 */
[----:B------:R-:W-:Y:S02]  /*75d0*/  ISETP.LE.U32.AND P4, PT, R5, UR9, PT ;  /* 0x0000000905007c0c */ /* 0x000fe4000bf83070 */
[----:B------:R-:W-:Y:S01]  /*75e0*/  LOP3.LUT R5, R6, 0xff, RZ, 0xc0, !PT ;  /* 0x000000ff06057812 */ /* 0x000fe200078ec0ff */
[----:B------:R-:W-:Y:S01]  /*75f0*/  @!P0 FADD.FTZ R165, -R165, -RZ ;  /* 0x800000ffa5a58221 */ /* 0x000fe20000010100 */
[----:B------:R-:W-:Y:S02]  /*7600*/  SHF.R.U32.HI R4, RZ, 0x8, R20 ;  /* 0x00000008ff047819 */ /* 0x000fe40000011614 */
[----:B------:R-:W-:Y:S03]  /*7610*/  ISETP.LE.U32.AND P3, PT, R5, UR9, PT ;  /* 0x0000000905007c0c */ /* 0x000fe6000bf63070 */
[----:B------:R-:W1:Y:S01]  /*7620*/  MUFU.EX2 R215, R26 ;  /* 0x0000001a00d77308 */ /* 0x000e620000000800 */
[----:B------:R-:W-:Y:S02]  /*7630*/  SHF.R.U32.HI R10, RZ, 0x18, R10 ;  /* 0x00000018ff0a7819 */ /* 0x000fe4000001160a */
[----:B------:R-:W-:Y:S01]  /*7640*/  LOP3.LUT R4, R4, 0xffff, RZ, 0xc0, !PT ;  /* 0x0000ffff04047812 */ /* 0x000fe200078ec0ff */
[----:B------:R-:W-:Y:S01]  /*7650*/  @!P6 FADD.FTZ R194, -R194, -RZ ;  /* 0x800000ffc2c2e221 */ /* 0x000fe20000010100 */
[----:B------:R-:W-:Y:S01]  /*7660*/  ISETP.LE.U32.AND P1, PT, R10, UR9, PT ;  /* 0x000000090a007c0c */ /* 0x000fe2000bf23070 */
[----:B------:R-:W-:Y:S01]  /*7670*/  @!P4 FADD.FTZ R195, -R195, -RZ ;  /* 0x800000ffc3c3c221 */ /* 0x000fe20000010100 */
[----:B------:R-:W-:Y:S03]  /*7680*/  ISETP.LE.U32.AND P6, PT, R4, UR9, PT ;  /* 0x0000000904007c0c */ /* 0x000fe6000bfc3070 */
[----:B------:R-:W-:Y:S01]  /*7690*/  MUFU.EX2 R192, R44 ;  /* 0x0000002c00c07308 */ /* 0x000fe20000000800 */
[----:B------:R-:W-:Y:S02]  /*76a0*/  LOP3.LUT R4, R21, 0xff, RZ, 0xc0, !PT ;  /* 0x000000ff15047812 */ /* 0x000fe400078ec0ff */
[----:B------:R-:W-:Y:S01]  /*76b0*/  LOP3.LUT R5, R144, 0xff, RZ, 0xc0, !PT ;  /* 0x000000ff90057812 */ /* 0x000fe200078ec0ff */
[----:B------:R-:W-:Y:S01]  /*76c0*/  @!P3 FADD.FTZ R203, -R203, -RZ ;  /* 0x800000ffcbcbb221 */ /* 0x000fe20000010100 */
[----:B------:R-:W-:Y:S01]  /*76d0*/  ISETP.LE.U32.AND P3, PT, R4, UR9, PT ;  /* 0x0000000904007c0c */ /* 0x000fe2000bf63070 */
[----:B------:R-:W-:Y:S01]  /*76e0*/  IMAD.U32 R144, RZ, RZ, UR29 ;  /* 0x0000001dff907e24 */ /* 0x000fe2000f8e00ff */
[----:B------:R-:W-:Y:S03]  /*76f0*/  ISETP.LE.U32.AND P4, PT, R22, UR9, PT ;  /* 0x0000000916007c0c */ /* 0x000fe6000bf83070 */
[----:B------:R-:W-:Y:S01]  /*7700*/  MUFU.EX2 R160, R54 ;  /* 0x0000003600a07308 */ /* 0x000fe20000000800 */
[----:B------:R-:W-:Y:S01]  /*7710*/  SHF.R.U32.HI R4, RZ, 0x8, R226 ;  /* 0x00000008ff047819 */ /* 0x000fe200000116e2 */
[----:B--2---:R-:W-:Y:S01]  /*7720*/  @!P1 FADD.FTZ R200, -R200, -RZ ;  /* 0x800000ffc8c89221 */ /* 0x004fe20000010100 */
[----:B------:R-:W-:Y:S01]  /*7730*/  ISETP.LE.U32.AND P2, PT, R134, UR9, PT ;  /* 0x0000000986007c0c */ /* 0x000fe2000bf43070 */
[----:B-1----:R-:W-:Y:S01]  /*7740*/  @!P5 FADD.FTZ R215, -R215, -RZ ;  /* 0x800000ffd7d7d221 */ /* 0x002fe20000010100 */
[----:B------:R-:W-:Y:S02]  /*7750*/  ISETP.LE.U32.AND P1, PT, R5, UR9, PT ;  /* 0x0000000905007c0c */ /* 0x000fe4000bf23070 */
[----:B------:R-:W-:Y:S03]  /*7760*/  LOP3.LUT R5, R4, 0xffff, RZ, 0xc0, !PT ;  /* 0x0000ffff04057812 */ /* 0x000fe600078ec0ff */
[----:B------:R-:W1:Y:S01]  /*7770*/  MUFU.EX2 R153, R49 ;  /* 0x0000003100997308 */ /* 0x000e620000000800 */
[----:B------:R-:W-:Y:S01]  /*7780*/  LOP3.LUT R4, R9, 0xffff, RZ, 0xc0, !PT ;  /* 0x0000ffff09047812 */ /* 0x000fe200078ec0ff */
[----:B------:R-:W-:Y:S01]  /*7790*/  @!P3 FADD.FTZ R199, -R199, -RZ ;  /* 0x800000ffc7c7b221 */ /* 0x000fe20000010100 */
[----:B------:R-:W-:Y:S01]  /*77a0*/  ISETP.LE.U32.AND P3, PT, R5, UR9, PT ;  /* 0x0000000905007c0c */ /* 0x000fe2000bf63070 */
[----:B------:R-:W-:Y:S01]  /*77b0*/  @!P4 FADD.FTZ R198, -R198, -RZ ;  /* 0x800000ffc6c6c221 */ /* 0x000fe20000010100 */
[----:B------:R-:W-:Y:S02]  /*77c0*/  LOP3.LUT R5, R9, 0xff, RZ, 0xc0, !PT ;  /* 0x000000ff09057812 */ /* 0x000fe400078ec0ff */
[----:B------:R-:W-:Y:S01]  /*77d0*/  SHF.R.U32.HI R4, RZ, 0x8, R4 ;  /* 0x00000008ff047819 */ /* 0x000fe20000011604 */
[----:B------:R-:W-:Y:S01]  /*77e0*/  @!P2 FADD.FTZ R154, -R154, -RZ ;  /* 0x800000ff9a9aa221 */ /* 0x000fe20000010100 */
[----:B------:R-:W-:Y:S01]  /*77f0*/  ISETP.LE.U32.AND P4, PT, R5, UR9, PT ;  /* 0x0000000905007c0c */ /* 0x000fe2000bf83070 */
[----:B------:R-:W-:Y:S01]  /*7800*/  @!P1 FADD.FTZ R167, -R167, -RZ ;  /* 0x800000ffa7a79221 */ /* 0x000fe20000010100 */
[----:B------:R-:W-:Y:S01]  /*7810*/  LOP3.LUT R4, R4, 0xffff, RZ, 0xc0, !PT ;  /* 0x0000ffff04047812 */ /* 0x000fe200078ec0ff */
[----:B------:R-:W2:Y:S01]  /*7820*/  MUFU.EX2 R164, R51 ;  /* 0x0000003300a47308 */ /* 0x000ea20000000800 */
[--C-:B------:R-:W-:Y:S02]  /*7830*/  SHF.R.U32.HI R5, RZ, 0x10, R9.reuse ;  /* 0x00000010ff057819 */ /* 0x100fe40000011609 */
[----:B------:R-:W-:Y:S02]  /*7840*/  ISETP.LE.U32.AND P2, PT, R4, UR9, PT ;  /* 0x0000000904007c0c */ /* 0x000fe4000bf43070 */
[----:B------:R-:W-:Y:S01]  /*7850*/  LOP3.LUT R4, R5, 0xff, RZ, 0xc0, !PT ;  /* 0x000000ff05047812 */ /* 0x000fe200078ec0ff */
[----:B-1----:R-:W-:Y:S01]  /*7860*/  @!P3 FADD.FTZ R153, -R153, -RZ ;  /* 0x800000ff9999b221 */ /* 0x002fe20000010100 */
[----:B------:R-:W-:Y:S03]  /*7870*/  ISETP.LE.U32.AND P0, PT, R15, UR9, PT ;  /* 0x000000090f007c0c */ /* 0x000fe6000bf03070 */
[----:B------:R-:W-:Y:S01]  /*7880*/  MUFU.EX2 R159, R55 ;  /* 0x00000037009f7308 */ /* 0x000fe20000000800 */
[----:B------:R-:W-:Y:S01]  /*7890*/  ISETP.LE.U32.AND P1, PT, R4, UR9, PT ;  /* 0x0000000904007c0c */ /* 0x000fe2000bf23070 */
[----:B------:R-:W-:Y:S01]  /*78a0*/  @!P4 FADD.FTZ R152, -R152, -RZ ;  /* 0x800000ff9898c221 */ /* 0x000fe20000010100 */
[----:B------:R-:W-:Y:S02]  /*78b0*/  LOP3.LUT R4, R8, 0xff, RZ, 0xc0, !PT ;  /* 0x000000ff08047812 */ /* 0x000fe400078ec0ff */
[----:B------:R-:W-:Y:S02]  /*78c0*/  ISETP.LE.U32.AND P5, PT, R135, UR9, PT ;  /* 0x0000000987007c0c */ /* 0x000fe4000bfa3070 */
[----:B------:R-:W-:Y:S03]  /*78d0*/  ISETP.LE.U32.AND P4, PT, R4, UR9, PT ;  /* 0x0000000904007c0c */ /* 0x000fe6000bf83070 */
[----:B------:R-:W1:Y:S01]  /*78e0*/  MUFU.EX2 R188, R45 ;  /* 0x0000002d00bc7308 */ /* 0x000e620000000800 */
[----:B------:R-:W-:Y:S02]  /*78f0*/  LOP3.LUT R4, R18, 0xff, RZ, 0xc0, !PT ;  /* 0x000000ff12047812 */ /* 0x000fe400078ec0ff */
[----:B------:R-:W-:Y:S01]  /*7900*/  SHF.R.U32.HI R9, RZ, 0x18, R9 ;  /* 0x00000018ff097819 */ /* 0x000fe20000011609 */
[----:B------:R-:W-:Y:S01]  /*7910*/  @!P0 FADD.FTZ R192, -R192, -RZ ;  /* 0x800000ffc0c08221 */ /* 0x000fe20000010100 */
[----:B------:R-:W-:Y:S01]  /*7920*/  ISETP.LE.U32.AND P0, PT, R13, UR9, PT ;  /* 0x000000090d007c0c */ /* 0x000fe2000bf03070 */
[----:B------:R-:W-:Y:S01]  /*7930*/  @!P1 FADD.FTZ R160, -R160, -RZ ;  /* 0x800000ffa0a09221 */ /* 0x000fe20000010100 */
[----:B------:R-:W-:Y:S03]  /*7940*/  ISETP.LE.U32.AND P1, PT, R4, UR9, PT ;  /* 0x0000000904007c0c */ /* 0x000fe6000bf23070 */
[----:B------:R-:W-:Y:S01]  /*7950*/  MUFU.EX2 R147, R133 ;  /* 0x0000008500937308 */ /* 0x000fe20000000800 */
[----:B------:R-:W-:Y:S01]  /*7960*/  SHF.R.U32.HI R4, RZ, 0x18, R8 ;  /* 0x00000018ff047819 */ /* 0x000fe20000011608 */
[----:B--2---:R-:W-:Y:S01]  /*7970*/  @!P5 FADD.FTZ R164, -R164, -RZ ;  /* 0x800000ffa4a4d221 */ /* 0x004fe20000010100 */
[----:B------:R-:W-:Y:S01]  /*7980*/  ISETP.LE.U32.AND P3, PT, R7, UR9, PT ;  /* 0x0000000907007c0c */ /* 0x000fe2000bf63070 */
[----:B------:R-:W-:Y:S01]  /*7990*/  @!P4 FADD.FTZ R182, -R182, -RZ ;  /* 0x800000ffb6b6c221 */ /* 0x000fe20000010100 */
[----:B------:R-:W-:Y:S02]  /*79a0*/  ISETP.LE.U32.AND P4, PT, R4, UR9, PT ;  /* 0x0000000904007c0c */ /* 0x000fe4000bf83070 */
[----:B------:R-:W-:Y:S03]  /*79b0*/  LOP3.LUT R4, R19, 0xff, RZ, 0xc0, !PT ;  /* 0x000000ff13047812 */ /* 0x000fe600078ec0ff */
[----:B------:R-:W2:Y:S01]  /*79c0*/  MUFU.EX2 R157, R3 ;  /* 0x00000003009d7308 */ /* 0x000ea20000000800 */
[----:B------:R-:W-:Y:S01]  /*79d0*/  SHF.R.U32.HI R7, RZ, 0x8, R16 ;  /* 0x00000008ff077819 */ /* 0x000fe20000011610 */
[----:B------:R-:W-:Y:S01]  /*79e0*/  @!P0 FADD.FTZ R150, -R150, -RZ ;  /* 0x800000ff96968221 */ /* 0x000fe20000010100 */
[----:B------:R-:W-:Y:S01]  /*79f0*/  ISETP.LE.U32.AND P5, PT, R9, UR9, PT ;  /* 0x0000000909007c0c */ /* 0x000fe2000bfa3070 */
[----:B------:R-:W-:Y:S01]  /*7a00*/  @!P1 FADD.FTZ R156, -R156, -RZ ;  /* 0x800000ff9c9c9221 */ /* 0x000fe20000010100 */
[----:B------:R-:W-:Y:S01]  /*7a10*/  ISETP.LE.U32.AND P0, PT, R4, UR9, PT ;  /* 0x0000000904007c0c */ /* 0x000fe2000bf03070 */
[----:B-1----:R-:W-:Y:S01]  /*7a20*/  @!P6 FADD.FTZ R188, -R188, -RZ ;  /* 0x800000ffbcbce221 */ /* 0x002fe20000010100 */
[----:B------:R-:W-:Y:S03]  /*7a30*/  LOP3.LUT R4, R7, 0xffff, RZ, 0xc0, !PT ;  /* 0x0000ffff07047812 */ /* 0x000fe600078ec0ff */
[----:B------:R-:W1:Y:S01]  /*7a40*/  MUFU.EX2 R151, R53 ;  /* 0x0000003500977308 */ /* 0x000e620000000800 */
[----:B------:R-:W-:Y:S01]  /*7a50*/  SHF.R.U32.HI R5, RZ, 0x8, R17 ;  /* 0x00000008ff057819 */ /* 0x000fe20000011611 */
[----:B------:R-:W-:Y:S01]  /*7a60*/  @!P3 FADD.FTZ R158, -R158, -RZ ;  /* 0x800000ff9e9eb221 */ /* 0x000fe20000010100 */
[----:B------:R-:W-:Y:S02]  /*7a70*/  ISETP.LE.U32.AND P1, PT, R4, UR9, PT ;  /* 0x0000000904007c0c */ /* 0x000fe4000bf23070 */
[----:B------:R-:W-:Y:S02]  /*7a80*/  F2FP.RELU.BF16.F32.PACK_AB R4, R210, R202 ;  /* 0x000000cad204723e */ /* 0x000fe400000018ff */
[----:B------:R-:W-:Y:S01]  /*7a90*/  LOP3.LUT R5, R5, 0xffff, RZ, 0xc0, !PT ;  /* 0x0000ffff05057812 */ /* 0x000fe200078ec0ff */
[----:B------:R-:W-:Y:S01]  /*7aa0*/  @!P5 FADD.FTZ R159, -R159, -RZ ;  /* 0x800000ff9f9fd221 */ /* 0x000fe20000010100 */
[----:B------:R-:W-:Y:S01]  /*7ab0*/  ISETP.LE.U32.AND P6, PT, R14, UR9, PT ;  /* 0x000000090e007c0c */ /* 0x000fe2000bfc3070 */
[----:B------:R3:W-:Y:S01]  /*7ac0*/  STS [R228+0x1c000], R4 ;  /* 0x01c00004e4007388 */ /* 0x0007e20000000800 */
[----:B------:R-:W-:Y:S01]  /*7ad0*/  ISETP.LE.U32.AND P5, PT, R5, UR9, PT ;  /* 0x0000000905007c0c */ /* 0x000fe2000bfa3070 */
[----:B------:R4:W-:Y:S01]  /*7ae0*/  MUFU.EX2 R180, R0 ;  /* 0x0000000000b47308 */ /* 0x0009e20000000800 */
[----:B------:R-:W-:Y:S02]  /*7af0*/  SHF.R.U32.HI R5, RZ, 0x10, R8 ;  /* 0x00000010ff057819 */ /* 0x000fe40000011608 */
[----:B------:R-:W-:Y:S01]  /*7b00*/  LOP3.LUT R6, R8, 0xffff, RZ, 0xc0, !PT ;  /* 0x0000ffff08067812 */ /* 0x000fe200078ec0ff */
[----:B--2---:R-:W-:Y:S01]  /*7b10*/  @!P1 FADD.FTZ R157, -R157, -RZ ;  /* 0x800000ff9d9d9221 */ /* 0x004fe20000010100 */
[----:B------:R-:W-:Y:S01]  /*7b20*/  LOP3.LUT R5, R5, 0xff, RZ, 0xc0, !PT ;  /* 0x000000ff05057812 */ /* 0x000fe200078ec0ff */
[----:B-1----:R-:W-:Y:S01]  /*7b30*/  @!P2 FADD.FTZ R151, -R151, -RZ ;  /* 0x800000ff9797a221 */ /* 0x002fe20000010100 */
[----:B------:R-:W-:Y:S03]  /*7b40*/  SHF.R.U32.HI R6, RZ, 0x8, R6 ;  /* 0x00000008ff067819 */ /* 0x000fe60000011606 */
[----:B------:R-:W1:Y:S01]  /*7b50*/  MUFU.EX2 R183, R59 ;  /* 0x0000003b00b77308 */ /* 0x000e620000000800 */
[----:B------:R-:W-:Y:S01]  /*7b60*/  F2FP.RELU.BF16.F32.PACK_AB R7, R185, R186 ;  /* 0x000000bab907723e */ /* 0x000fe200000018ff */
[----:B------:R-:W-:Y:S01]  /*7b70*/  @!P6 FADD.FTZ R155, -R155, -RZ ;  /* 0x800000ff9b9be221 */ /* 0x000fe20000010100 */
[----:B------:R-:W-:Y:S01]  /*7b80*/  F2FP.RELU.BF16.F32.PACK_AB R3, R164, R167 ;  /* 0x000000a7a403723e */ /* 0x000fe200000018ff */
[----:B------:R-:W-:Y:S01]  /*7b90*/  @!P5 FADD.FTZ R147, -R147, -RZ ;  /* 0x800000ff9393d221 */ /* 0x000fe20000010100 */
[----:B------:R-:W-:Y:S02]  /*7ba0*/  ISETP.LE.U32.AND P5, PT, R5, UR9, PT ;  /* 0x0000000905007c0c */ /* 0x000fe4000bfa3070 */
[----:B------:R-:W-:Y:S03]  /*7bb0*/  LOP3.LUT R5, R6, 0xffff, RZ, 0xc0, !PT ;  /* 0x0000ffff06057812 */ /* 0x000fe600078ec0ff */
[----:B------:R-:W2:Y:S01]  /*7bc0*/  MUFU.EX2 R181, R62 ;  /* 0x0000003e00b57308 */ /* 0x000ea20000000800 */
[----:B------:R-:W-:Y:S02]  /*7bd0*/  F2FP.RELU.BF16.F32.PACK_AB R6, R216, R217 ;  /* 0x000000d9d806723e */ /* 0x000fe400000018ff */
[----:B------:R-:W-:Y:S02]  /*7be0*/  ISETP.LE.U32.AND P6, PT, R5, UR9, PT ;  /* 0x0000000905007c0c */ /* 0x000fe4000bfc3070 */
[----:B------:R-:W-:Y:S01]  /*7bf0*/  F2FP.RELU.BF16.F32.PACK_AB R5, R193, R201 ;  /* 0x000000c9c105723e */ /* 0x000fe200000018ff */
[----:B------:R2:W-:Y:S01]  /*7c00*/  STS [R228+0x1c400], R6 ;  /* 0x01c40006e4007388 */ /* 0x0005e20000000800 */
[----:B---3--:R-:W-:Y:S02]  /*7c10*/  F2FP.RELU.BF16.F32.PACK_AB R4, R206, R208 ;  /* 0x000000d0ce04723e */ /* 0x008fe400000018ff */
[----:B----4-:R-:W-:Y:S01]  /*7c20*/  F2FP.RELU.BF16.F32.PACK_AB R0, R147, R150 ;  /* 0x000000969300723e */ /* 0x010fe200000018ff */
[----:B------:R3:W-:Y:S01]  /*7c30*/  STS [R230+0x1c000], R5 ;  /* 0x01c00005e6007388 */ /* 0x0007e20000000800 */
[----:B------:R-:W-:Y:S01]  /*7c40*/  ISETP.LE.U32.AND P2, PT, R11, UR9, PT ;  /* 0x000000090b007c0c */ /* 0x000fe2000bf43070 */
[----:B------:R-:W-:Y:S01]  /*7c50*/  @!P5 FADD.FTZ R184, -R184, -RZ ;  /* 0x800000ffb8b8d221 */ /* 0x000fe20000010100 */
[----:B-1----:R-:W-:Y:S01]  /*7c60*/  @!P4 FADD.FTZ R183, -R183, -RZ ;  /* 0x800000ffb7b7c221 */ /* 0x002fe20000010100 */
[----:B------:R1:W-:Y:S01]  /*7c70*/  STS [R230+0x1c400], R4 ;  /* 0x01c40004e6007388 */ /* 0x0003e20000000800 */
[----:B------:R-:W-:Y:S01]  /*7c80*/  FSETP.GE.FTZ.AND P3, PT, R201, RZ, PT ;  /* 0x000000ffc900720b */ /* 0x000fe20003f76000 */
[----:B------:R-:W-:Y:S01]  /*7c90*/  @!P6 FADD.FTZ R162, -R162, -RZ ;  /* 0x800000ffa2a2e221 */ /* 0x000fe20000010100 */
[----:B--2---:R-:W-:Y:S01]  /*7ca0*/  @!P0 FADD.FTZ R181, -R181, -RZ ;  /* 0x800000ffb5b58221 */ /* 0x004fe20000010100 */
[----:B------:R-:W-:Y:S02]  /*7cb0*/  LEA R148, P0, R251, R144, 0x2 ;  /* 0x00000090fb947211 */ /* 0x000fe400078010ff */
[----:B------:R-:W-:Y:S02]  /*7cc0*/  FSETP.GE.FTZ.AND P1, PT, R191, RZ, PT ;  /* 0x000000ffbf00720b */ /* 0x000fe40003f36000 */
[----:B------:R-:W-:Y:S02]  /*7cd0*/  LEA.HI.X.SX32 R149, R251, R145, 0x2, P0 ;  /* 0x00000091fb957211 */ /* 0x000fe400000f16ff */
[----:B------:R-:W-:Y:S01]  /*7ce0*/  @!P2 FADD.FTZ R180, -R180, -RZ ;  /* 0x800000ffb4b4a221 */ /* 0x000fe20000010100 */
[----:B------:R-:W-:Y:S02]  /*7cf0*/  FSETP.GE.FTZ.AND P0, PT, R202, RZ, PT ;  /* 0x000000ffca00720b */ /* 0x000fe40003f16000 */
[----:B------:R-:W2:Y:S01]  /*7d00*/  LDG.E R144, desc[UR10][R148.64] ;  /* 0x0000000a94907981 */ /* 0x000ea2000c1e1900 */
[----:B------:R-:W-:Y:S02]  /*7d10*/  FSETP.GE.FTZ.AND P2, PT, R193, RZ, PT ;  /* 0x000000ffc100720b */ /* 0x000fe40003f56000 */
[----:B------:R-:W-:Y:S02]  /*7d20*/  FSETP.GE.FTZ.AND P4, PT, R154, RZ, PT ;  /* 0x000000ff9a00720b */ /* 0x000fe40003f96000 */
[----:B------:R-:W-:Y:S02]  /*7d30*/  F2FP.RELU.BF16.F32.PACK_AB R6, R220, R221 ;  /* 0x000000dddc06723e */ /* 0x000fe400000018ff */
[----:B---3--:R-:W-:Y:S03]  /*7d40*/  F2FP.RELU.BF16.F32.PACK_AB R5, R224, R225 ;  /* 0x000000e1e005723e */ /* 0x008fe600000018ff */
[----:B------:R3:W-:Y:S01]  /*7d50*/  STS [R228+0x1e000], R6 ;  /* 0x01e00006e4007388 */ /* 0x0007e20000000800 */
[----:B-1----:R-:W-:Y:S03]  /*7d60*/  F2FP.RELU.BF16.F32.PACK_AB R4, R218, R219 ;  /* 0x000000dbda04723e */ /* 0x002fe600000018ff */
[----:B------:R1:W-:Y:S04]  /*7d70*/  STS [R228+0x1e400], R5 ;  /* 0x01e40005e4007388 */ /* 0x0003e80000000800 */
[----:B------:R4:W-:Y:S01]  /*7d80*/  STS [R230+0x1e000], R4 ;  /* 0x01e00004e6007388 */ /* 0x0009e20000000800 */
[----:B---3--:R-:W-:Y:S02]  /*7d90*/  F2FP.RELU.BF16.F32.PACK_AB R6, R222, R223 ;  /* 0x000000dfde06723e */ /* 0x008fe400000018ff */
[----:B-1----:R-:W-:Y:S03]  /*7da0*/  F2FP.RELU.BF16.F32.PACK_AB R5, R165, R166 ;  /* 0x000000a6a505723e */ /* 0x002fe600000018ff */
[----:B------:R1:W-:Y:S01]  /*7db0*/  STS [R230+0x1e400], R6 ;  /* 0x01e40006e6007388 */ /* 0x0003e20000000800 */
[----:B----4-:R-:W-:Y:S05]  /*7dc0*/  F2FP.RELU.BF16.F32.PACK_AB R4, R187, R191 ;  /* 0x000000bfbb04723e */ /* 0x010fea00000018ff */
[----:B------:R3:W-:Y:S01]  /*7dd0*/  STS [R234+0x1c000], R4 ;  /* 0x01c00004ea007388 */ /* 0x0007e20000000800 */
[----:B-1----:R-:W-:Y:S05]  /*7de0*/  F2FP.RELU.BF16.F32.PACK_AB R6, R197, R196 ;  /* 0x000000c4c506723e */ /* 0x002fea00000018ff */
[----:B------:R1:W-:Y:S01]  /*7df0*/  STS [R234+0x1c400], R6 ;  /* 0x01c40006ea007388 */ /* 0x0003e20000000800 */
[----:B---3--:R-:W-:Y:S03]  /*7e00*/  F2FP.RELU.BF16.F32.PACK_AB R4, R189, R190 ;  /* 0x000000bebd04723e */ /* 0x008fe600000018ff */
[----:B------:R3:W-:Y:S04]  /*7e10*/  STS [R233+0x1c000], R5 ;  /* 0x01c00005e9007388 */ /* 0x0007e80000000800 */
[----:B------:R4:W-:Y:S01]  /*7e20*/  STS [R233+0x1c400], R4 ;  /* 0x01c40004e9007388 */ /* 0x0009e20000000800 */
[----:B-1----:R-:W-:Y:S02]  /*7e30*/  F2FP.RELU.BF16.F32.PACK_AB R6, R211, R209 ;  /* 0x000000d1d306723e */ /* 0x002fe400000018ff */
[----:B---3--:R-:W-:Y:S03]  /*7e40*/  F2FP.RELU.BF16.F32.PACK_AB R5, R214, R215 ;  /* 0x000000d7d605723e */ /* 0x008fe600000018ff */
[----:B------:R1:W-:Y:S01]  /*7e50*/  STS [R234+0x1e000], R6 ;  /* 0x01e00006ea007388 */ /* 0x0003e20000000800 */
[----:B----4-:R-:W-:Y:S03]  /*7e60*/  F2FP.RELU.BF16.F32.PACK_AB R4, R204, R205 ;  /* 0x000000cdcc04723e */ /* 0x010fe600000018ff */
[----:B------:R3:W-:Y:S04]  /*7e70*/  STS [R234+0x1e400], R5 ;  /* 0x01e40005ea007388 */ /* 0x0007e80000000800 */
[----:B------:R4:W-:Y:S01]  /*7e80*/  STS [R233+0x1e000], R4 ;  /* 0x01e00004e9007388 */ /* 0x0009e20000000800 */
[----:B-1----:R-:W-:Y:S02]  /*7e90*/  F2FP.RELU.BF16.F32.PACK_AB R6, R212, R213 ;  /* 0x000000d5d406723e */ /* 0x002fe400000018ff */
[----:B---3--:R-:W-:Y:S03]  /*7ea0*/  F2FP.RELU.BF16.F32.PACK_AB R5, R200, R203 ;  /* 0x000000cbc805723e */ /* 0x008fe600000018ff */
[----:B------:R1:W-:Y:S01]  /*7eb0*/  STS [R233+0x1e400], R6 ;  /* 0x01e40006e9007388 */ /* 0x0003e20000000800 */
[----:B----4-:R-:W-:Y:S03]  /*7ec0*/  F2FP.RELU.BF16.F32.PACK_AB R4, R161, R163 ;  /* 0x000000a3a104723e */ /* 0x010fe600000018ff */
[----:B------:R-:W-:Y:S04]  /*7ed0*/  STS [R227+0x1c400], R7 ;  /* 0x01c40007e3007388 */ /* 0x000fe80000000800 */
[----:B------:R3:W-:Y:S04]  /*7ee0*/  STS [R227+0x1c000], R4 ;  /* 0x01c00004e3007388 */ /* 0x0007e80000000800 */
[----:B------:R4:W-:Y:S01]  /*7ef0*/  STS [R229+0x1c400], R3 ;  /* 0x01c40003e5007388 */ /* 0x0009e20000000800 */
[----:B-1----:R-:W-:Y:S02]  /*7f00*/  F2FP.RELU.BF16.F32.PACK_AB R6, R194, R195 ;  /* 0x000000c3c206723e */ /* 0x002fe400000018ff */
[----:B---3--:R-:W-:Y:S02]  /*7f10*/  F2FP.RELU.BF16.F32.PACK_AB R4, R153, R154 ;  /* 0x0000009a9904723e */ /* 0x008fe400000018ff */
[----:B----4-:R-:W-:Y:S03]  /*7f20*/  F2FP.RELU.BF16.F32.PACK_AB R3, R159, R160 ;  /* 0x000000a09f03723e */ /* 0x010fe600000018ff */
[----:B------:R1:W-:Y:S04]  /*7f30*/  STS [R229+0x1c000], R4 ;  /* 0x01c00004e5007388 */ /* 0x0003e80000000800 */
[----:B------:R3:W-:Y:S04]  /*7f40*/  STS [R227+0x1e000], R6 ;  /* 0x01e00006e3007388 */ /* 0x0007e80000000800 */
[----:B------:R4:W-:Y:S01]  /*7f50*/  STS [R227+0x1e400], R5 ;  /* 0x01e40005e3007388 */ /* 0x0009e20000000800 */
[----:B-1----:R-:W-:Y:S02]  /*7f60*/  F2FP.RELU.BF16.F32.PACK_AB R4, R151, R152 ;  /* 0x000000989704723e */ /* 0x002fe400000018ff */
        /* <DEDUP_REMOVED lines=8> */
[----:B---3--:R-:W-:Y:S02]  /*7ff0*/  F2FP.RELU.BF16.F32.PACK_AB R5, R183, R184 ;  /* 0x000000b8b705723e */ /* 0x008fe400000018ff */
        /* <DEDUP_REMOVED lines=14> */
[----:B---3--:R-:W3:Y:S04]  /*80e0*/  LDG.E R3, desc[UR10][R148.64+0x20] ;  /* 0x0000200a94037981 */ /* 0x008ee8000c1e1900 */
[----:B------:R-:W2:Y:S08]  /*80f0*/  LDSM.16.M88.4 R48, [R172+UR4+0x11000] ;  /* 0x01100004ac30783b */ /* 0x000eb00008000200 */
[----:B------:R-:W2:Y:S08]  /*8100*/  LDSM.16.M88.4 R132, [R172+UR4+0x11800] ;  /* 0x01180004ac84783b */ /* 0x000eb00008000200 */
        /* <DEDUP_REMOVED lines=13> */
[C---:B------:R-:W-:Y:S06]  /*81e0*/  HMMA.16816.F32.BF16 R48, R64.reuse, R50, RZ ;  /* 0x000000324030723c */ /* 0x040fec00000418ff */
[-C--:B------:R-:W-:Y:S06]  /*81f0*/  HMMA.16816.F32.BF16 R52, R64, R132.reuse, RZ ;  /* 0x000000844034723c */ /* 0x080fec00000418ff */
[C---:B------:R-:W-:Y:S06]  /*8200*/  HMMA.16816.F32.BF16 R56, R60.reuse, R132, RZ ;  /* 0x000000843c38723c */ /* 0x040fec00000418ff */
[-C--:B------:R-:W-:Y:S06]  /*8210*/  HMMA.16816.F32.BF16 R60, R60, R134.reuse, RZ ;  /* 0x000000863c3c723c */ /* 0x080fec00000418ff */
[----:B------:R-:W-:Y:S01]  /*8220*/  HMMA.16816.F32.BF16 R64, R64, R134, RZ ;  /* 0x000000864040723c */ /* 0x000fe200000418ff */
[----:B------:R-:W2:Y:S05]  /*8230*/  LDSM.16.M88.4 R132, [R146+0xa000] ;  /* 0x00a000009284783b */ /* 0x000eaa0000000200 */
        /* <DEDUP_REMOVED lines=44> */
[----:B------:R-:W-:Y:S04]  /*8500*/  LDSM.16.M88.4 R132, [R173+0x4000] ;  /* 0x00400000ad84783b */ /* 0x000fe80000000200 */
[----:B------:R-:W-:Y:S04]  /*8510*/  IMAD.IADD R136, R2, 0x1, R136 ;  /* 0x0000000102887824 */ /* 0x000fe800078e0288 */
[----:B------:R1:W5:Y:S04]  /*8520*/  LDG.E R2, desc[UR10][R148.64+0x100] ;  /* 0x0001000a94027981 */ /* 0x000368000c1e1900 */
[----:B------:R-:W2:Y:S08]  /*8530*/  LDSM.16.M88.4 R140, [R136+0x8000] ;  /* 0x00800000888c783b */ /* 0x000eb00000000200 */
[----:B------:R-:W4:Y:S01]  /*8540*/  LDSM.16.M88.4 R136, [R136+0xa000] ;  /* 0x00a000008888783b */ /* 0x000f220000000200 */
[-C--:B--2---:R-:W-:Y:S06]  /*8550*/  HMMA.16816.F32.BF16 R4, R140, R132.reuse, R4 ;  /* 0x000000848c04723c */ /* 0x084fec0000041804 */
[C---:B----4-:R-:W-:Y:S06]  /*8560*/  HMMA.16816.F32.BF16 R8, R136.reuse, R132, R8 ;  /* 0x000000848808723c */ /* 0x050fec0000041808 */
[-C--:B------:R-:W-:Y:S06]  /*8570*/  HMMA.16816.F32.BF16 R12, R136, R134.reuse, R12 ;  /* 0x00000086880c723c */ /* 0x080fec000004180c */
[C---:B------:R-:W-:Y:S01]  /*8580*/  HMMA.16816.F32.BF16 R16, R140.reuse, R134, R16 ;  /* 0x000000868c10723c */ /* 0x040fe20000041810 */
[----:B------:R-:W2:Y:S05]  /*8590*/  LDSM.16.M88.4 R132, [R173+0x4800] ;  /* 0x00480000ad84783b */ /* 0x000eaa0000000200 */
[----:B------:R-:W-:Y:S01]  /*85a0*/  FADD.FTZ R0, -R144, R4 ;  /* 0x0000000490007221 */ /* 0x000fe20000010100 */
[C---:B---3--:R-:W-:Y:S01]  /*85b0*/  FADD.FTZ R6, -R3.reuse, R6 ;  /* 0x0000000603067221 */ /* 0x048fe20000010100 */
[----:B------:R-:W-:Y:S03]  /*85c0*/  FADD.FTZ R7, -R3, R7 ;  /* 0x0000000703077221 */ /* 0x000fe60000010100 */
        /* <DEDUP_REMOVED lines=16> */
[-C--:B--2---:R-:W-:Y:S06]  /*86d0*/  HMMA.16816.F32.BF16 R20, R140, R132.reuse, R20 ;  /* 0x000000848c14723c */ /* 0x084fec0000041814 */
[C---:B------:R-:W-:Y:S06]  /*86e0*/  HMMA.16816.F32.BF16 R24, R136.reuse, R132, R24 ;  /* 0x000000848818723c */ /* 0x040fec0000041818 */
[-C--:B------:R-:W-:Y:S06]  /*86f0*/  HMMA.16816.F32.BF16 R28, R136, R134.reuse, R28 ;  /* 0x00000086881c723c */ /* 0x080fec000004181c */
[C---:B------:R-:W-:Y:S01]  /*8700*/  HMMA.16816.F32.BF16 R32, R140.reuse, R134, R32 ;  /* 0x000000868c20723c */ /* 0x040fe20000041820 */
[----:B------:R-:W2:Y:S05]  /*8710*/  LDSM.16.M88.4 R132, [R173+0x5000] ;  /* 0x00500000ad84783b */ /* 0x000eaa0000000200 */
        /* <DEDUP_REMOVED lines=11> */
[-C--:B--2---:R-:W-:Y:S06]  /*87d0*/  HMMA.16816.F32.BF16 R36, R140, R132.reuse, R36 ;  /* 0x000000848c24723c */ /* 0x084fec0000041824 */
[C---:B------:R-:W-:Y:S06]  /*87e0*/  HMMA.16816.F32.BF16 R40, R136.reuse, R132, R40 ;  /* 0x000000848828723c */ /* 0x040fec0000041828 */
[-C--:B------:R-:W-:Y:S06]  /*87f0*/  HMMA.16816.F32.BF16 R44, R136, R134.reuse, R44 ;  /* 0x00000086882c723c */ /* 0x080fec000004182c */
[C---:B------:R-:W-:Y:S01]  /*8800*/  HMMA.16816.F32.BF16 R48, R140.reuse, R134, R48 ;  /* 0x000000868c30723c */ /* 0x040fe20000041830 */
[----:B------:R-:W2:Y:S05]  /*8810*/  LDSM.16.M88.4 R132, [R173+0x5800] ;  /* 0x00580000ad84783b */ /* 0x000eaa0000000200 */
[----:B------:R-:W-:Y:S05]  /*8820*/  FADD.FTZ R5, -R144, R36 ;  /* 0x0000002490057221 */ /* 0x000fea0000010100 */
[----:B------:R-:W-:Y:S02]  /*8830*/  FSEL R5, R5, R144, P1 ;  /* 0x0000009005057208 */ /* 0x000fe40000800000 */
[----:B------:R-:W-:Y:S01]  /*8840*/  FSETP.GE.FTZ.AND P1, PT, R151, RZ, PT ;  /* 0x000000ff9700720b */ /* 0x000fe20003f36000 */
[-C--:B--2---:R-:W-:Y:S06]  /*8850*/  HMMA.16816.F32.BF16 R52, R140, R132.reuse, R52 ;  /* 0x000000848c34723c */ /* 0x084fec0000041834 */
[C---:B------:R-:W-:Y:S06]  /*8860*/  HMMA.16816.F32.BF16 R56, R136.reuse, R132, R56 ;  /* 0x000000848838723c */ /* 0x040fec0000041838 */
[-C--:B------:R-:W-:Y:S05]  /*8870*/  HMMA.16816.F32.BF16 R60, R136, R134.reuse, R60 ;  /* 0x00000086883c723c */ /* 0x080fea000004183c */
[----:B------:R-:W-:Y:S01]  /*8880*/  F2FP.BF16.F32.PACK_AB R133, R4, R16 ;  /* 0x000000100485723e */ /* 0x000fe200000010ff */
[----:B------:R-:W-:Y:S05]  /*8890*/  HMMA.16816.F32.BF16 R64, R140, R134, R64 ;  /* 0x000000868c40723c */ /* 0x000fea0000041840 */
[----:B------:R-:W-:Y:S01]  /*88a0*/  F2FP.BF16.F32.PACK_AB R136, R20, R21 ;  /* 0x000000151488723e */ /* 0x000fe200000010ff */
[C---:B------:R-:W-:Y:S01]  /*88b0*/  FADD.FTZ R4, -R144.reuse, R37 ;  /* 0x0000002590047221 */ /* 0x040fe20000010100 */
        /* <DEDUP_REMOVED lines=55> */
[----:B------:R-:W-:Y:S02]  /*8c30*/  @!P1 LEA R32, P2, R7, R241, 0x1 ;  /* 0x000000f107209211 */ /* 0x000fe400078408ff */
        /* <DEDUP_REMOVED lines=48> */
.L_x_2075:
        /* <DEDUP_REMOVED lines=8> */
[C---:B------:R-:W-:Y:S01]  /*8fc0*/  FADD.FTZ R35, -R3.reuse, R35 ;  /* 0x0000002303237221 */ /* 0x040fe20000010100 */
        /* <DEDUP_REMOVED lines=33> */
[----:B------:R-:W-:Y:S01]  /*91e0*/  FMUL.FTZ R18, R185, R16 ;  /* 0x00000010b9127220 */ /* 0x000fe20000410000 */
        /* <DEDUP_REMOVED lines=35> */
[C---:B------:R-:W-:Y:S01]  /*9420*/  FADD.FTZ R29, -R2.reuse, R29 ;  /* 0x0000001d021d7221 */ /* 0x040fe20000010100 */
[----:B------:R-:W-:Y:S01]  /*9430*/  FSETP.GE.FTZ.AND P1, PT, R209, RZ, PT ;  /* 0x000000ffd100720b */ /* 0x000fe20003f36000 */
[----:B------:R-:W-:Y:S01]  /*9440*/  FADD.FTZ R44, -R2, R44 ;  /* 0x0000002c022c7221 */ /* 0x000fe20000010100 */
[----:B------:R-:W-:Y:S01]  /*9450*/  FSETP.GE.FTZ.AND P2, PT, R219, RZ, PT ;  /* 0x000000ffdb00720b */ /* 0x000fe20003f56000 */
[----:B------:R-:W-:Y:S01]  /*9460*/  FMUL.FTZ R13, R218, R13 ;  /* 0x0000000dda0d7220 */ /* 0x000fe20000410000 */
[----:B------:R-:W-:Y:S01]  /*9470*/  FSETP.GE.FTZ.AND P5, PT, R211, RZ, PT ;  /* 0x000000ffd300720b */ /* 0x000fe20003fb6000 */
[----:B------:R-:W-:Y:S01]  /*9480*/  STS [R230+0x14000], R133 ;  /* 0x01400085e6007388 */ /* 0x000fe20000000800 */
[----:B------:R-:W-:Y:S01]  /*9490*/  F2FP.BF16.F32.PACK_AB R21, R18, R19 ;  /* 0x000000131215723e */ /* 0x000fe200000010ff */
[C---:B------:R-:W-:Y:S01]  /*94a0*/  FADD.FTZ R26, -R0.reuse, R26 ;  /* 0x0000001a001a7221 */ /* 0x040fe20000010100 */
        /* <DEDUP_REMOVED lines=20> */
[----:B------:R-:W-:Y:S01]  /*95f0*/  FSETP.GE.FTZ.AND P1, PT, R157, RZ, PT ;  /* 0x000000ff9d00720b */ /* 0x000fe20003f36000 */
[----:B------:R-:W-:Y:S01]  /*9600*/  FADD.FTZ R43, -R0, R43 ;  /* 0x0000002b002b7221 */ /* 0x000fe20000010100 */
[-C--:B------:R-:W-:Y:S01]  /*9610*/  FSEL R7, R7, R2.reuse, P4 ;  /* 0x0000000207077208 */ /* 0x080fe20002000000 */
[----:B------:R-:W-:Y:S01]  /*9620*/  IMAD.MOV.U32 R148, RZ, RZ, R238 ;  /* 0x000000ffff947224 */ /* 0x000fe200078e00ee */
[----:B------:R-:W-:Y:S01]  /*9630*/  FSEL R5, R5, R2, P2 ;  /* 0x0000000205057208 */ /* 0x000fe20001000000 */
[----:B------:R-:W-:Y:S01]  /*9640*/  IMAD.MOV.U32 R149, RZ, RZ, R235 ;  /* 0x000000ffff957224 */ /* 0x000fe200078e00eb */
        /* <DEDUP_REMOVED lines=141> */
[----:B------:R-:W4:Y:S05]  /*9f20*/  LDSM.16.MT88.4 R32, [R0+0x800] ;  /* 0x000800000020783b */ /* 0x000f2a0000004200 */
        /* <DEDUP_REMOVED lines=11> */
[----:B------:R-:W2:Y:S05]  /*9fe0*/  LDSM.16.MT88.4 R4, [R0+0x1000] ;  /* 0x001000000004783b */ /* 0x000eaa0000004200 */
[-C--:B----4-:R-:W-:Y:S01]  /*9ff0*/  HMMA.16816.F32.BF16 R68, R20, R24.reuse, R68 ;  /* 0x000000181444723c */ /* 0x090fe20000041844 */
[----:B------:R-:W-:Y:S05]  /*a000*/  LDSM.16.MT88.4 R16, [R168+0x1d800] ;  /* 0x01d80000a810783b */ /* 0x000fea0000004200 */
        /* <DEDUP_REMOVED lines=10> */
[-C--:B-1----:R-:W-:Y:S01]  /*a0b0*/  HMMA.16816.F32.BF16 R68, R8, R12.reuse, R68 ;  /* 0x0000000c0844723c */ /* 0x082fe20000041844 */
[----:B------:R-:W-:Y:S05]  /*a0c0*/  LDSM.16.MT88.4 R32, [R3+0x2000] ;  /* 0x002000000320783b */ /* 0x000fea0000004200 */
        /* <DEDUP_REMOVED lines=9> */
[----:B------:R-:W2:Y:S05]  /*a160*/  LDSM.16.MT88.4 R4, [R0+0x2000] ;  /* 0x002000000004783b */ /* 0x000eaa0000004200 */
[-C--:B---3--:R-:W-:Y:S01]  /*a170*/  HMMA.16816.F32.BF16 R68, R16, R24.reuse, R68 ;  /* 0x000000181044723c */ /* 0x088fe20000041844 */
[----:B------:R-:W-:Y:S05]  /*a180*/  LDSM.16.MT88.4 R8, [R168+0x1e800] ;  /* 0x01e80000a808783b */ /* 0x000fea0000004200 */
        /* <DEDUP_REMOVED lines=34> */
[----:B------:R4:W3:Y:S05]  /*a3b0*/  LDSM.16.MT88.4 R8, [R0+0x3800] ;  /* 0x003800000008783b */ /* 0x0008ea0000004200 */
[-C--:B-1----:R-:W-:Y:S01]  /*a3c0*/  HMMA.16816.F32.BF16 R68, R20, R32.reuse, R68 ;  /* 0x000000201444723c */ /* 0x082fe20000041844 */
[----:B------:R-:W-:Y:S05]  /*a3d0*/  BAR.SYNC.DEFER_BLOCKING 0x0 ;  /* 0x0000000000007b1d */ /* 0x000fea0000010000 */
[C---:B--2---:R-:W-:Y:S06]  /*a3e0*/  HMMA.16816.F32.BF16 R72, R36.reuse, R32, R72 ;  /* 0x000000202448723c */ /* 0x044fec0000041848 */
[-C--:B------:R-:W-:Y:S06]  /*a3f0*/  HMMA.16816.F32.BF16 R76, R36, R34.reuse, R76 ;  /* 0x00000022244c723c */ /* 0x080fec000004184c */
[C---:B------:R-:W-:Y:S05]  /*a400*/  HMMA.16816.F32.BF16 R80, R20.reuse, R34, R80 ;  /* 0x000000221450723c */ /* 0x040fea0000041850 */
[----:B----4-:R-:W-:Y:S01]  /*a410*/  IMAD.SHL.U32 R0, R244, 0x40, RZ ;  /* 0x00000040f4007824 */ /* 0x010fe200078e00ff */
[-C--:B------:R-:W-:Y:S05]  /*a420*/  HMMA.16816.F32.BF16 R84, R20, R4.reuse, R84 ;  /* 0x000000041454723c */ /* 0x080fea0000041854 */
[----:B------:R-:W-:Y:S01]  /*a430*/  LOP3.LUT R0, R0, 0x1c0, RZ, 0xc0, !PT ;  /* 0x000001c000007812 */ /* 0x000fe200078ec0ff */
[C---:B------:R-:W-:Y:S06]  /*a440*/  HMMA.16816.F32.BF16 R88, R36.reuse, R4, R88 ;  /* 0x000000042458723c */ /* 0x040fec0000041858 */
[-C--:B------:R-:W-:Y:S05]  /*a450*/  HMMA.16816.F32.BF16 R92, R36, R6.reuse, R92 ;  /* 0x00000006245c723c */ /* 0x080fea000004185c */
[----:B------:R-:W-:Y:S01]  /*a460*/  SHF.R.S32.HI R4, RZ, 0x1f, R16 ;  /* 0x0000001fff047819 */ /* 0x000fe20000011410 */
[----:B------:R-:W-:Y:S05]  /*a470*/  HMMA.16816.F32.BF16 R96, R20, R6, R96 ;  /* 0x000000061460723c */ /* 0x000fea0000041860 */
[----:B------:R-:W-:Y:S01]  /*a480*/  LEA.HI R4, R4, R16, RZ, 0x6 ;  /* 0x0000001004047211 */ /* 0x000fe200078f30ff */
[-C--:B---3--:R-:W-:Y:S05]  /*a490*/  HMMA.16816.F32.BF16 R68, R12, R24.reuse, R68 ;  /* 0x000000180c44723c */ /* 0x088fea0000041844 */
[----:B------:R-:W-:Y:S01]  /*a4a0*/  LOP3.LUT R5, R0, 0x38, R236, 0xf8, !PT ;  /* 0x0000003800057812 */ /* 0x000fe200078ef8ec */
[C---:B------:R-:W-:Y:S05]  /*a4b0*/  HMMA.16816.F32.BF16 R72, R28.reuse, R24, R72 ;  /* 0x000000181c48723c */ /* 0x040fea0000041848 */
[----:B------:R-:W-:Y:S01]  /*a4c0*/  SHF.R.U32.HI R0, RZ, 0x3, R0 ;  /* 0x00000003ff007819 */ /* 0x000fe20000011600 */
[-C--:B------:R-:W-:Y:S05]  /*a4d0*/  HMMA.16816.F32.BF16 R76, R28, R26.reuse, R76 ;  /* 0x0000001a1c4c723c */ /* 0x080fea000004184c */
[----:B------:R-:W-:Y:S01]  /*a4e0*/  IMAD.SHL.U32 R4, R4, 0x8, RZ ;  /* 0x0000000804047824 */ /* 0x000fe200078e00ff */
[C---:B------:R-:W-:Y:S05]  /*a4f0*/  HMMA.16816.F32.BF16 R80, R12.reuse, R26, R80 ;  /* 0x0000001a0c50723c */ /* 0x040fea0000041850 */
[----:B------:R-:W-:Y:S01]  /*a500*/  LOP3.LUT R0, R5, R0, RZ, 0x3c, !PT ;  /* 0x0000000005007212 */ /* 0x000fe200078e3cff */
        /* <DEDUP_REMOVED lines=55> */
.L_x_2076:
        /* <DEDUP_REMOVED lines=10> */
[----:B------:R-:W-:Y:S01]  /*a920*/  IMAD.MOV.U32 R150, RZ, RZ, 0x4 ;  /* 0x00000004ff967424 */ /* 0x000fe200078e00ff */
[----:B------:R-:W-:Y:S02]  /*a930*/  @UP2 UIADD3 UR31, UP1, UR14, -0x200, URZ ;  /* 0xfffffe000e1f2890 */ /* 0x000fe4000ff3e03f */
[----:B------:R-:W3:Y:S01]  /*a940*/  LDSM.16.MT88.4 R36, [R2] ;  /* 0x000000000224783b */ /* 0x000ee20000004200 */
[----:B------:R-:W-:Y:S02]  /*a950*/  UIADD3 UR32, UR12, -0x1, URZ ;  /* 0xffffffff0c207890 */ /* 0x000fe4000fffe03f */
[----:B------:R-:W-:Y:S01]  /*a960*/  @UP2 UIADD3.X UR13, UR15, -0x1, URZ, UP1, !UPT ;  /* 0xffffffff0f0d2890 */ /* 0x000fe20008ffe43f */
        /* <DEDUP_REMOVED lines=405> */
[----:B------:R-:W-:Y:S01]  /*c2c0*/  UISETP.NE.AND UP0, UPT, UR37, -0x1, UPT ;  /* 0xffffffff2500788c */ /* 0x000fe2000bf05270 */
        /* <DEDUP_REMOVED lines=31> */
[----:B------:R-:W-:Y:S01]  /*c4c0*/  PLOP3.LUT P0, PT, PT, PT, UP0, 0x80, 0x0 ;  /* 0x000000000000781c */ /* 0x000fe20003f0f008 */
[----:B------:R-:W-:Y:S01]  /*c4d0*/  FMUL.FTZ R0, R93, UR12 ;  /* 0x0000000c5d007c20 */ /* 0x000fe20008410000 */
[----:B------:R-:W-:Y:S01]  /*c4e0*/  F2FP.BF16.F32.PACK_AB R6, R6, R86 ;  /* 0x000000560606723e */ /* 0x000fe200000010ff */
[----:B------:R-:W-:Y:S01]  /*c4f0*/  @UP0 UIADD3 UR6, UR33, UR37, URZ ;  /* 0x0000002521060290 */ /* 0x000fe2000fffe03f */
[----:B------:R-:W-:Y:S01]  /*c500*/  F2FP.BF16.F32.PACK_AB R3, R3, R96 ;  /* 0x000000600303723e */ /* 0x000fe200000010ff */
[----:B------:R-:W-:Y:S01]  /*c510*/  @UP0 ULDC.64 UR8, c[0x0][0x450] ;  /* 0x0001140000080ab9 */ /* 0x000fe20000000a00 */
[----:B------:R-:W-:Y:S01]  /*c520*/  F2FP.BF16.F32.PACK_AB R2, R2, R98 ;  /* 0x000000620202723e */ /* 0x000fe200000010ff */
[----:B------:R-:W-:Y:S01]  /*c530*/  @UP0 UIMAD.WIDE.U32 UR14, UR6, UR8, URZ ;  /* 0x00000008060e02a5 */ /* 0x000fe2000f8e003f */
[----:B------:R-:W-:-:S02]  /*c540*/  F2FP.BF16.F32.PACK_AB R5, R5, R88 ;  /* 0x000000580505723e */ /* 0x000fc400000010ff */
[----:B------:R-:W-:Y:S02]  /*c550*/  F2FP.BF16.F32.PACK_AB R4, R4, R90 ;  /* 0x0000005a0404723e */ /* 0x000fe400000010ff */
[----:B------:R-:W-:Y:S01]  /*c560*/  F2FP.BF16.F32.PACK_AB R0, R0, R92 ;  /* 0x0000005c0000723e */ /* 0x000fe200000010ff */
[----:B------:R-:W-:Y:S01]  /*c570*/  @UP0 UIMAD UR6, UR6, UR9, URZ ;  /* 0x00000009060602a4 */ /* 0x000fe2000f8e023f */
[----:B------:R-:W-:Y:S01]  /*c580*/  FMUL.FTZ R94, R94, UR12 ;  /* 0x0000000c5e5e7c20 */ /* 0x000fe20008410000 */
[----:B------:R-:W-:Y:S02]  /*c590*/  @UP0 UMOV UR21, UR14 ;  /* 0x0000000e00150c82 */ /* 0x000fe40008000000 */
[----:B------:R-:W-:Y:S01]  /*c5a0*/  @UP0 UIADD3 UR22, UR15, UR6, URZ ;  /* 0x000000060f160290 */ /* 0x000fe2000fffe03f */
        /* <DEDUP_REMOVED lines=31> */
[----:B-1----:R-:W-:Y:S01]  /*c7a0*/  FMUL.FTZ R0, R95, UR12 ;  /* 0x0000000c5f007c20 */ /* 0x002fe20008410000 */
        /* <DEDUP_REMOVED lines=14> */
.L_x_2078:
[----:B------:R-:W-:Y:S01]  /*c890*/  @UP0 UIADD3 UR16, UR33, UR37, URZ ;  /* 0x0000002521100290 */ /* 0x000fe2000fffe03f */
[----:B------:R-:W-:Y:S01]  /*c8a0*/  F2FP.BF16.F32.PACK_AB R0, R0, R94 ;  /* 0x0000005e0000723e */ /* 0x000fe200000010ff */
[----:B------:R-:W-:Y:S01]  /*c8b0*/  @UP0 ULDC.64 UR12, c[0x0][0x458] ;  /* 0x00011600000c0ab9 */ /* 0x000fe20000000a00 */
[----:B------:R-:W-:Y:S02]  /*c8c0*/  USHF.L.U32 UR6, UR17, 0x7, URZ ;  /* 0x0000000711067899 */ /* 0x000fe4000800063f */
        /* <DEDUP_REMOVED lines=16> */
[----:B------:R-:W-:-:S03]  /*c9d0*/  UIADD3 UR20, UR15, UR16, URZ ;  /* 0x000000100f147290 */ /* 0x000fc6000fffe03f */
[----:B------:R-:W-:-:S09]  /*c9e0*/  UMOV UR16, UR14 ;  /* 0x0000000e00107c82 */ /* 0x000fd20008000000 */
.L_x_2079:
[----:B------:R1:W-:Y:S01]  /*c9f0*/  STS [R54+0x4000], R0 ;  /* 0x0040000036007388 */ /* 0x0003e20000000800 */
[----:B------:R-:W-:Y:S01]  /*ca00*/  USHF.R.S32.HI UR14, URZ, 0x1f, UR6 ;  /* 0x0000001f3f0e7899 */ /* 0x000fe20008011406 */
[--C-:B------:R-:W-:Y:S01]  /*ca10*/  SHF.R.S32.HI R9, RZ, 0x1f, R236.reuse ;  /* 0x0000001fff097819 */ /* 0x100fe200000114ec */
[----:B------:R-:W-:Y:S01]  /*ca20*/  UIMAD UR7, UR17, -0x80, UR7 ;  /* 0xffffff80110778a4 */ /* 0x000fe2000f8e0207 */
[----:B------:R-:W-:Y:S01]  /*ca30*/  BAR.SYNC.DEFER_BLOCKING 0x0 ;  /* 0x0000000000007b1d */ /* 0x000fe20000010000 */
[----:B------:R-:W-:Y:S01]  /*ca40*/  UIMAD UR15, UR14, UR8, URZ ;  /* 0x000000080e0f72a4 */ /* 0x000fe2000f8e023f */
[----:B------:R-:W-:Y:S01]  /*ca50*/  VIADD R4, R244, 0x40 ;  /* 0x00000040f4047836 */ /* 0x000fe20000000000 */
[----:B------:R-:W-:Y:S01]  /*ca60*/  USHF.R.S32.HI UR23, URZ, 0x1f, UR57 ;  /* 0x0000001f3f177899 */ /* 0x000fe20008011439 */
[----:B------:R-:W-:Y:S01]  /*ca70*/  IMAD.U32 R2, RZ, RZ, UR8 ;  /* 0x00000008ff027e24 */ /* 0x000fe2000f8e00ff */
[----:B------:R-:W-:Y:S01]  /*ca80*/  UIMAD UR15, UR6, UR9, UR15 ;  /* 0x00000009060f72a4 */ /* 0x000fe2000f8e020f */
[----:B------:R-:W-:Y:S01]  /*ca90*/  IMAD.MOV.U32 R8, RZ, RZ, R236 ;  /* 0x000000ffff087224 */ /* 0x000fe200078e00ec */
[----:B------:R-:W-:Y:S01]  /*caa0*/  ULDC UR18, c[0x0][0x2d0] ;  /* 0x0000b40000127ab9 */ /* 0x000fe20000000800 */
[----:B------:R-:W-:Y:S01]  /*cab0*/  BSSY B0, `(.L_x_2080) ;  /* 0x0000023000007945 */ /* 0x000fe20003800000 */
[----:B------:R-:W-:Y:S01]  /*cac0*/  ISETP.GE.AND P4, PT, R236, UR18, PT ;  /* 0x00000012ec007c0c */ /* 0x000fe2000bf86270 */
[----:B------:R-:W-:Y:S01]  /*cad0*/  IMAD.WIDE.U32 R2, R2, UR6, R8 ;  /* 0x0000000602027c25 */ /* 0x000fe2000f8e0008 */
[----:B------:R-:W-:Y:S01]  /*cae0*/  ULDC.64 UR18, c[0x0][0x468] ;  /* 0x00011a0000127ab9 */ /* 0x000fe20000000a00 */
[----:B------:R-:W-:-:S02]  /*caf0*/  SHF.R.S32.HI R11, RZ, 0x1f, R244 ;  /* 0x0000001fff0b7819 */ /* 0x000fc400000114f4 */
[----:B------:R-:W-:Y:S01]  /*cb00*/  ISETP.GE.OR P2, PT, R4, UR7, P4 ;  /* 0x0000000704007c0c */ /* 0x000fe2000a746670 */
[----:B------:R-:W-:Y:S01]  /*cb10*/  VIADD R4, R244, 0x60 ;  /* 0x00000060f4047836 */ /* 0x000fe20000000000 */
[----:B------:R-:W-:-:S04]  /*cb20*/  IADD3 R2, P0, R2, UR21, RZ ;  /* 0x0000001502027c10 */ /* 0x000fc8000ff1e0ff */
[----:B------:R-:W-:Y:S01]  /*cb30*/  ISETP.GE.OR P1, PT, R4, UR7, P4 ;  /* 0x0000000704007c0c */ /* 0x000fe2000a726670 */
[----:B-1----:R-:W-:Y:S01]  /*cb40*/  VIADD R0, R244, 0x20 ;  /* 0x00000020f4007836 */ /* 0x002fe20000000000 */
[----:B------:R1:W2:Y:S04]  /*cb50*/  LDS.128 R16, [R147+0xd000] ;  /* 0x00d0000093107984 */ /* 0x0002a80000000c00 */
[----:B------:R-:W-:Y:S01]  /*cb60*/  ISETP.GE.OR P3, PT, R0, UR7, P4 ;  /* 0x0000000700007c0c */ /* 0x000fe2000a766670 */
[----:B------:R1:W3:Y:S01]  /*cb70*/  LDS.128 R20, [R147+0x11000] ;  /* 0x0110000093147984 */ /* 0x0002e20000000c00 */
[----:B------:R-:W-:Y:S01]  /*cb80*/  MOV R0, UR15 ;  /* 0x0000000f00007c02 */ /* 0x000fe20008000f00 */
[----:B------:R-:W-:Y:S01]  /*cb90*/  UIMAD UR15, UR23, UR18, URZ ;  /* 0x00000012170f72a4 */ /* 0x000fe2000f8e023f */
[----:B------:R-:W-:Y:S01]  /*cba0*/  ISETP.GE.OR P4, PT, R244, UR7, P4 ;  /* 0x00000007f4007c0c */ /* 0x000fe2000a786670 */
[----:B------:R1:W4:Y:S01]  /*cbb0*/  LDS.128 R24, [R147+0x12000] ;  /* 0x0120000093187984 */ /* 0x0003220000000c00 */
[----:B------:R-:W-:Y:S01]  /*cbc0*/  IADD3.X R3, R3, UR22, R0, P0, !PT ;  /* 0x0000001603037c10 */ /* 0x000fe200087fe400 */
[----:B------:R-:W-:Y:S01]  /*cbd0*/  IMAD.U32 R0, RZ, RZ, UR18 ;  /* 0x00000012ff007e24 */ /* 0x000fe2000f8e00ff */
[----:B------:R-:W-:Y:S01]  /*cbe0*/  UIMAD UR19, UR57, UR19, UR15 ;  /* 0x00000013391372a4 */ /* 0x000fe2000f8e020f */
[----:B------:R1:W1:Y:S02]  /*cbf0*/  LDS.128 R28, [R147+0x13000] ;  /* 0x01300000931c7984 */ /* 0x0002640000000c00 */
[----:B------:R-:W-:-:S05]  /*cc00*/  IMAD.WIDE.U32 R2, R0, UR57, R2 ;  /* 0x0000003900027c25 */ /* 0x000fca000f8e0002 */
[----:B------:R-:W-:Y:S01]  /*cc10*/  IADD3 R10, R3, UR19, RZ ;  /* 0x00000013030a7c10 */ /* 0x000fe2000fffe0ff */
        /* <DEDUP_REMOVED lines=12> */
.L_x_2081:
[----:B------:R-:W-:Y:S05]  /*cce0*/  BSYNC B0 ;  /* 0x0000000000007941 */ /* 0x000fea0003800000 */
.L_x_2080:
        /* <DEDUP_REMOVED lines=14> */
.L_x_2083:
[----:B------:R-:W-:Y:S05]  /*cdd0*/  BSYNC B0 ;  /* 0x0000000000007941 */ /* 0x000fea0003800000 */
.L_x_2082:
        /* <DEDUP_REMOVED lines=15> */
.L_x_2085:
[----:B------:R-:W-:Y:S05]  /*ced0*/  BSYNC B0 ;  /* 0x0000000000007941 */ /* 0x000fea0003800000 */
.L_x_2084:
        /* <DEDUP_REMOVED lines=14> */
.L_x_2087:
[----:B------:R-:W-:Y:S05]  /*cfc0*/  BSYNC B0 ;  /* 0x0000000000007941 */ /* 0x000fea0003800000 */
.L_x_2086:
        /* <DEDUP_REMOVED lines=27> */
.L_x_2089:
[----:B------:R-:W-:Y:S05]  /*d180*/  BSYNC B0 ;  /* 0x0000000000007941 */ /* 0x000fea0003800000 */
.L_x_2088:
        /* <DEDUP_REMOVED lines=14> */
.L_x_2091:
[----:B------:R-:W-:Y:S05]  /*d270*/  BSYNC B0 ;  /* 0x0000000000007941 */ /* 0x000fea0003800000 */
.L_x_2090:
        /* <DEDUP_REMOVED lines=14> */
.L_x_2093:
[----:B------:R-:W-:Y:S05]  /*d360*/  BSYNC B0 ;  /* 0x0000000000007941 */ /* 0x000fea0003800000 */
.L_x_2092:
        /* <DEDUP_REMOVED lines=13> */
.L_x_2042:
        /* <DEDUP_REMOVED lines=24> */
.L_x_2095:
        /* <DEDUP_REMOVED lines=21> */
.L_x_2096:
        /* <DEDUP_REMOVED lines=36> */
.L_x_2098:
[----:B------:R-:W-:Y:S05]  /*d950*/  BSYNC B0 ;  /* 0x0000000000007941 */ /* 0x000fea0003800000 */
.L_x_2097:
        /* <DEDUP_REMOVED lines=14> */
.L_x_2100:
[----:B------:R-:W-:Y:S05]  /*da40*/  BSYNC B0 ;  /* 0x0000000000007941 */ /* 0x000fea0003800000 */
.L_x_2099:
        /* <DEDUP_REMOVED lines=14> */
.L_x_2102:
[----:B------:R-:W-:Y:S05]  /*db30*/  BSYNC B0 ;  /* 0x0000000000007941 */ /* 0x000fea0003800000 */
.L_x_2101:
        /* <DEDUP_REMOVED lines=14> */
.L_x_2104:
[----:B------:R-:W-:Y:S05]  /*dc20*/  BSYNC B0 ;  /* 0x0000000000007941 */ /* 0x000fea0003800000 */
.L_x_2103:
        /* <DEDUP_REMOVED lines=26> */
.L_x_2106:
[----:B------:R-:W-:Y:S05]  /*ddd0*/  BSYNC B0 ;  /* 0x0000000000007941 */ /* 0x000fea0003800000 */
.L_x_2105:
        /* <DEDUP_REMOVED lines=14> */
.L_x_2108:
[----:B------:R-:W-:Y:S05]  /*dec0*/  BSYNC B0 ;  /* 0x0000000000007941 */ /* 0x000fea0003800000 */
.L_x_2107:
        /* <DEDUP_REMOVED lines=14> */
.L_x_2110:
[----:B------:R-:W-:Y:S05]  /*dfb0*/  BSYNC B0 ;  /* 0x0000000000007941 */ /* 0x000fea0003800000 */
.L_x_2109:
        /* <DEDUP_REMOVED lines=13> */
.L_x_2094:
[----:B------:R-:W-:Y:S05]  /*e090*/  BSYNC B1 ;  /* 0x0000000000017941 */ /* 0x000fea0003800000 */
.L_x_2037:
        /* <DEDUP_REMOVED lines=11> */
.L_x_2111:
[----:B------:R-:W-:Y:S05]  /*e150*/  EXIT ;  /* 0x000000000000794d */ /* 0x000fea0003800000 */
.L_x_2113:
        /* <DEDUP_REMOVED lines=10> */
.L_x_2495:


//--------------------- .text._ZN5flash44flash_bwd_dq_dk_dv_loop_seqk_parallel_kernelI23Flash_bwd_kernel_traitsILi64ELi128ELi128ELi8ELi4ELi4ELi4ELb0ELb0EN7cutlass10bfloat16_tE19Flash_kernel_traitsILi64ELi128ELi128ELi8ES3_EELb0ELb0ELb0ELb1ELb0ELb0ELb1EEEvNS_16Flash_bwd_paramsE --------------------------
	.section	.text._ZN5flash44flash_bwd_dq_dk_dv_loop_seqk_parallel_kernelI23Flash_bwd_kernel_traitsILi64ELi128ELi128ELi8ELi4ELi4ELi4ELb0ELb0EN7cutlass10bfloat16_tE19Flash_kernel_traitsILi64ELi128ELi128ELi8ES3_EELb0ELb0ELb0ELb1ELb0ELb0ELb1EEEvNS_16Flash_bwd_paramsE,"ax",@progbits
	.align	128
        .global         _ZN5flash44flash_bwd_dq_dk_dv_loop_seqk_parallel_kernelI23Flash_bwd_kernel_traitsILi64ELi128ELi128ELi8ELi4ELi4ELi4ELb0ELb0EN7cutlass10bfloat16_tE19Flash_kernel_traitsILi64ELi128ELi128ELi8ES3_EELb0ELb0ELb0ELb1ELb0ELb0ELb1EEEvNS_16Flash_bwd_paramsE
        .type           _ZN5flash44flash_bwd_dq_dk_dv_loop_seqk_parallel_kernelI23Flash_bwd_kernel_traitsILi64ELi128ELi128ELi8ELi4ELi4ELi4ELb0ELb0EN7cutlass10bfloat16_tE19Flash_kernel_traitsILi64ELi128ELi128ELi8ES3_EELb0ELb0ELb0ELb1ELb0ELb0ELb1EEEvNS_16Flash_bwd_paramsE,@function
        .size           _ZN5flash44flash_bwd_dq_dk_dv_loop_seqk_parallel_kernelI23Flash_bwd_kernel_traitsILi64ELi128ELi128ELi8ELi4ELi4ELi4ELb0ELb0EN7cutlass10bfloat16_tE19Flash_kernel_traitsILi64ELi128ELi128ELi8ES3_EELb0ELb0ELb0ELb1ELb0ELb0ELb1EEEvNS_16Flash_bwd_paramsE,(.L_x_2496 - _ZN5flash44flash_bwd_dq_dk_dv_loop_seqk_parallel_kernelI23Flash_bwd_kernel_traitsILi64ELi128ELi128ELi8ELi4ELi4ELi4ELb0ELb0EN7cutlass10bfloat16_tE19Flash_kernel_traitsILi64ELi128ELi128ELi8ES3_EELb0ELb0ELb0ELb1ELb0ELb0ELb1EEEvNS_16Flash_bwd_paramsE)
        .other          _ZN5flash44flash_bwd_dq_dk_dv_loop_seqk_parallel_kernelI23Flash_bwd_kernel_traitsILi64ELi128ELi128ELi8ELi4ELi4ELi4ELb0ELb0EN7cutlass10bfloat16_tE19Flash_kernel_traitsILi64ELi128ELi128ELi8ES3_EELb0ELb0ELb0ELb1ELb0ELb0ELb1EEEvNS_16Flash_bwd_paramsE,@"STO_CUDA_ENTRY STV_DEFAULT"
_ZN5flash44flash_bwd_dq_dk_dv_loop_seqk_parallel_kernelI23Flash_bwd_kernel_traitsILi64ELi128ELi128ELi8ELi4ELi4ELi4ELb0ELb0EN7cutlass10bfloat16_tE19Flash_kernel_traitsILi64ELi128ELi128ELi8ES3_EELb0ELb0ELb0ELb1ELb0ELb0ELb1EEEvNS_16Flash_bwd_paramsE:
.text._ZN5flash44flash_bwd_dq_dk_dv_loop_seqk_parallel_kernelI23Flash_bwd_kernel_traitsILi64ELi128ELi128ELi8ELi4ELi4ELi4ELb0ELb0EN7cutlass10bfloat16_tE19Flash_kernel_traitsILi64ELi128ELi128ELi8ES3_EELb0ELb0ELb0ELb1ELb0ELb0ELb1EEEvNS_16Flash_bwd_paramsE:
        /* <DEDUP_REMOVED lines=14> */
[----:B------:R-:W-:Y:S01]  /*00e0*/  ULDC.64 UR10, c[0x0][0x208] ;  /* 0x00008200000a7ab9 */ /* 0x000fe20000000a00 */
[----:B------:R-:W-:-:S05]  /*00f0*/  UMOV UR59, 0xffffc000 ;  /* 0xffffc000003b7882 */ /* 0x000fca0000000000 */
        /* <DEDUP_REMOVED lines=41> */
[----:B------:R-:W-:-:S02]  /*0390*/  LOP3.LUT R4, R2, R4, RZ, 0x3c, !PT ;  /* 0x0000000402047212 */ /* 0x000fc400078e3cff */
[----:B------:R-:W-:Y:S02]  /*03a0*/  LOP3.LUT R2, R6, 0xfffffff8, RZ, 0xc0, !PT ;  /* 0xfffffff806027812 */ /* 0x000fe400078ec0ff */
[C---:B------:R-:W-:Y:S02]  /*03b0*/  LOP3.LUT P4, RZ, R0.reuse, 0x2, RZ, 0xc0, !PT ;  /* 0x0000000200ff7812 */ /* 0x040fe4000788c0ff */
[----:B------:R-:W-:Y:S01]  /*03c0*/  LOP3.LUT P3, RZ, R0, 0x4, RZ, 0xc0, !PT ;  /* 0x0000000400ff7812 */ /* 0x000fe2000786c0ff */
[----:B------:R-:W-:Y:S01]  /*03d0*/  IMAD.IADD R3, R7, 0x1, -R2 ;  /* 0x0000000107037824 */ /* 0x000fe200078e0a02 */
[----:B------:R-:W-:Y:S01]  /*03e0*/  LOP3.LUT R2, R4, 0xfffffe00, R5, 0xf8, !PT ;  /* 0xfffffe0004027812 */ /* 0x000fe200078ef805 */
[----:B------:R-:W-:Y:S01]  /*03f0*/  IMAD.SHL.U32 R0, R0, 0x40, RZ ;  /* 0x0000004000007824 */ /* 0x000fe200078e00ff */
[----:B------:R-:W-:Y:S02]  /*0400*/  SHF.R.S32.HI R4, RZ, 0x1f, R9 ;  /* 0x0000001fff047819 */ /* 0x000fe40000011409 */
[----:B------:R-:W-:Y:S01]  /*0410*/  SHF.R.S32.HI R7, RZ, 0x7, R16 ;  /* 0x00000007ff077819 */ /* 0x000fe20000011410 */
[----:B------:R1:W-:Y:S01]  /*0420*/  STL [R1+0x70], R2 ;  /* 0x0000700201007387 */ /* 0x0003e20000100800 */
[----:B------:R-:W-:-:S02]  /*0430*/  LOP3.LUT R0, R0, 0x1c0, RZ, 0xc0, !PT ;  /* 0x000001c000007812 */ /* 0x000fc400078ec0ff */
[----:B------:R-:W-:Y:S02]  /*0440*/  LEA.HI R10, R4, R9, RZ, 0x3 ;  /* 0x00000009040a7211 */ /* 0x000fe400078f18ff */
[----:B------:R-:W-:Y:S02]  /*0450*/  LOP3.LUT R187, R0, 0x8, R14, 0xf8, !PT ;  /* 0x0000000800bb7812 */ /* 0x000fe400078ef80e */
[----:B------:R-:W-:Y:S02]  /*0460*/  LOP3.LUT R6, R3, 0x1, RZ, 0xc0, !PT ;  /* 0x0000000103067812 */ /* 0x000fe400078ec0ff */
[----:B------:R-:W-:Y:S02]  /*0470*/  LOP3.LUT R8, R10, 0xfffffff8, RZ, 0xc0, !PT ;  /* 0xfffffff80a087812 */ /* 0x000fe400078ec0ff */
[----:B------:R-:W-:Y:S01]  /*0480*/  ISETP.NE.U32.AND P0, PT, R6, 0x1, PT ;  /* 0x000000010600780c */ /* 0x000fe20003f05070 */
[----:B------:R-:W-:Y:S02]  /*0490*/  IMAD.SHL.U32 R6, R11, 0x10, RZ ;  /* 0x000000100b067824 */ /* 0x000fe400078e00ff */
[----:B------:R-:W-:Y:S01]  /*04a0*/  IMAD.IADD R15, R9, 0x1, -R8 ;  /* 0x00000001090f7824 */ /* 0x000fe200078e0a08 */
[----:B------:R-:W-:Y:S01]  /*04b0*/  R2P PR, R3, 0x6 ;  /* 0x0000000603007804 */ /* 0x000fe20000000000 */
[----:B------:R-:W-:-:S02]  /*04c0*/  IMAD.SHL.U32 R8, R10, 0x40, RZ ;  /* 0x000000400a087824 */ /* 0x000fc400078e00ff */
[----:B-1----:R-:W-:-:S05]  /*04d0*/  IMAD.SHL.U32 R2, R12, 0x10, RZ ;  /* 0x000000100c027824 */ /* 0x002fca00078e00ff */
[----:B------:R-:W-:Y:S02]  /*04e0*/  LEA.HI.SX32 R5, R13, R2, 0x1e ;  /* 0x000000020d057211 */ /* 0x000fe400078ff2ff */
[----:B------:R-:W-:Y:S02]  /*04f0*/  LOP3.LUT R4, R0, 0x30, R2, 0xf8, !PT ;  /* 0x0000003000047812 */ /* 0x000fe400078ef802 */
[----:B------:R-:W-:Y:S01]  /*0500*/  SHF.R.U32.HI R0, RZ, 0x3, R0 ;  /* 0x00000003ff007819 */ /* 0x000fe20000011600 */
[----:B------:R1:W-:Y:S01]  /*0510*/  STL [R1+0x78], R5 ;  /* 0x0000780501007387 */ /* 0x0003e20000100800 */
[----:B------:R-:W-:Y:S02]  /*0520*/  LOP3.LUT R4, R4, 0x8, R14, 0xf8, !PT ;  /* 0x0000000804047812 */ /* 0x000fe400078ef80e */
[----:B------:R-:W-:Y:S01]  /*0530*/  LOP3.LUT R187, R187, R0, RZ, 0x3c, !PT ;  /* 0x00000000bbbb7212 */ /* 0x000fe200078e3cff */
[----:B------:R-:W-:Y:S01]  /*0540*/  STL [R1+0x74], R15 ;  /* 0x0000740f01007387 */ /* 0x000fe20000100800 */
[----:B-1----:R-:W-:-:S04]  /*0550*/  IMAD.SHL.U32 R5, R11, 0x200, RZ ;  /* 0x000002000b057824 */ /* 0x002fc800078e00ff */
[----:B------:R-:W-:Y:S01]  /*0560*/  IMAD R2, R7, 0x1000, R5 ;  /* 0x0000100007027824 */ /* 0x000fe200078e0205 */
[----:B------:R-:W-:Y:S01]  /*0570*/  LOP3.LUT R5, R5, R4, R0, 0xf6, !PT ;  /* 0x0000000405057212 */ /* 0x000fe200078ef600 */
[----:B------:R-:W-:Y:S02]  /*0580*/  IMAD.SHL.U32 R0, R3, 0x40, RZ ;  /* 0x0000004003007824 */ /* 0x000fe400078e00ff */
[----:B------:R-:W-:Y:S02]  /*0590*/  IMAD.IADD R187, R2, 0x1, R187 ;  /* 0x0000000102bb7824 */ /* 0x000fe400078e02bb */
[----:B------:R-:W-:Y:S01]  /*05a0*/  IMAD.SHL.U32 R2, R7, 0x8, RZ ;  /* 0x0000000807027824 */ /* 0x000fe200078e00ff */
[----:B------:R-:W-:Y:S01]  /*05b0*/  LOP3.LUT R0, R0, 0x1c0, RZ, 0xc0, !PT ;  /* 0x000001c000007812 */ /* 0x000fe200078ec0ff */
[----:B------:R-:W-:Y:S02]  /*05c0*/  IMAD.SHL.U32 R4, R17, 0x2, RZ ;  /* 0x0000000211047824 */ /* 0x000fe400078e00ff */
[----:B------:R-:W-:Y:S01]  /*05d0*/  IMAD.SHL.U32 R187, R187, 0x2, RZ ;  /* 0x00000002bbbb7824 */ /* 0x000fe200078e00ff */
[----:B------:R-:W-:Y:S01]  /*05e0*/  LOP3.LUT R2, R2, 0x8, RZ, 0xc0, !PT ;  /* 0x0000000802027812 */ /* 0x000fe200078ec0ff */
[----:B------:R-:W-:Y:S01]  /*05f0*/  IMAD R7, R7, 0x2000, R4 ;  /* 0x0000200007077824 */ /* 0x000fe200078e0204 */
[----:B------:R-:W-:Y:S01]  /*0600*/  SHF.R.U32.HI R3, RZ, 0x3, R0 ;  /* 0x00000003ff037819 */ /* 0x000fe20000011600 */
[----:B------:R-:W-:Y:S01]  /*0610*/  IMAD R4, R12, 0x400, R4 ;  /* 0x000004000c047824 */ /* 0x000fe200078e0204 */
[----:B------:R-:W-:-:S02]  /*0620*/  LOP3.LUT R13, R2, 0x10, R6, 0xf8, !PT ;  /* 0x00000010020d7812 */ /* 0x000fc400078ef806 */
[-C--:B------:R-:W-:Y:S01]  /*0630*/  LOP3.LUT R9, R3, R0.reuse, R2, 0x1e, !PT ;  /* 0x0000000003097212 */ /* 0x080fe200078e1e02 */
[----:B------:R-:W-:Y:S01]  /*0640*/  IMAD.SHL.U32 R2, R15, 0x40, RZ ;  /* 0x000000400f027824 */ /* 0x000fe200078e00ff */
[----:B------:R-:W-:Y:S01]  /*0650*/  LOP3.LUT R6, R3, R0, RZ, 0xfc, !PT ;  /* 0x0000000003067212 */ /* 0x000fe200078efcff */
[----:B------:R-:W-:Y:S02]  /*0660*/  IMAD R0, R12, 0x400, R7 ;  /* 0x000004000c007824 */ /* 0x000fe400078e0207 */
[----:B------:R-:W-:Y:S01]  /*0670*/  IMAD.SHL.U32 R3, R11, 0x8, RZ ;  /* 0x000000080b037824 */ /* 0x000fe200078e00ff */
[----:B------:R-:W-:Y:S01]  /*0680*/  LOP3.LUT R2, R2, 0x1c0, RZ, 0xc0, !PT ;  /* 0x000001c002027812 */ /* 0x000fe200078ec0ff */
[----:B------:R-:W-:Y:S01]  /*0690*/  IMAD.IADD R7, R6, 0x1, R0 ;  /* 0x0000000106077824 */ /* 0x000fe200078e0200 */
[----:B------:R-:W-:Y:S01]  /*06a0*/  LOP3.LUT R0, R8, 0xfffffe00, RZ, 0xc0, !PT ;  /* 0xfffffe0008007812 */ /* 0x000fe200078ec0ff */
[----:B------:R-:W-:Y:S01]  /*06b0*/  IMAD.IADD R9, R4, 0x1, R9 ;  /* 0x0000000104097824 */ /* 0x000fe200078e0209 */
[----:B------:R-:W-:-:S02]  /*06c0*/  SHF.R.U32.HI R6, RZ, 0x3, R2 ;  /* 0x00000003ff067819 */ /* 0x000fc40000011602 */
[----:B------:R-:W-:Y:S01]  /*06d0*/  LOP3.LUT R3, R2, 0x8, R3, 0xf8, !PT ;  /* 0x0000000802037812 */ /* 0x000fe200078ef803 */
[----:B------:R-:W-:Y:S01]  /*06e0*/  IMAD R4, R12, 0x400, R0 ;  /* 0x000004000c047824 */ /* 0x000fe200078e0200 */
[----:B------:R-:W-:Y:S02]  /*06f0*/  LOP3.LUT R2, R6, R13, R2, 0x1e, !PT ;  /* 0x0000000d06027212 */ /* 0x000fe400078e1e02 */
[----:B------:R-:W-:Y:S01]  /*0700*/  LOP3.LUT R3, R3, R6, RZ, 0x3c, !PT ;  /* 0x0000000603037212 */ /* 0x000fe200078e3cff */
[----:B------:R-:W-:Y:S01]  /*0710*/  IMAD.MOV.U32 R6, RZ, RZ, 0x40 ;  /* 0x00000040ff067424 */ /* 0x000fe200078e00ff */
        /* <DEDUP_REMOVED lines=8> */
[C---:B------:R-:W-:Y:S01]  /*07a0*/  SEL R186, R6.reuse, 0xffffffc0, !P3 ;  /* 0xffffffc006ba7807 */ /* 0x040fe20005800000 */
[----:B------:R-:W-:Y:S01]  /*07b0*/  IMAD.U32 R0, RZ, RZ, UR5 ;  /* 0x00000005ff007e24 */ /* 0x000fe2000f8e00ff */
[----:B------:R-:W-:Y:S01]  /*07c0*/  SEL R6, R6, 0xffffffc0, !P2 ;  /* 0xffffffc006067807 */ /* 0x000fe20005000000 */
[----:B------:R-:W-:Y:S01]  /*07d0*/  IMAD.MOV.U32 R0, RZ, RZ, -0x10 ;  /* 0xfffffff0ff007424 */ /* 0x000fe200078e00ff */
[C---:B------:R-:W-:Y:S01]  /*07e0*/  SEL R188, R4.reuse, 0xffffffe0, !P4 ;  /* 0xffffffe004bc7807 */ /* 0x040fe20006000000 */
[----:B------:R-:W-:Y:S01]  /*07f0*/  IMAD.U32 R2, RZ, RZ, UR6 ;  /* 0x00000006ff027e24 */ /* 0x000fe2000f8e00ff */
[----:B------:R-:W-:Y:S01]  /*0800*/  UIADD3 UR6, UR4, 0xc000, URZ ;  /* 0x0000c00004067890 */ /* 0x000fe2000fffe03f */
[----:B------:R-:W-:Y:S01]  /*0810*/  SEL R4, R4, 0xffffffe0, !P1 ;  /* 0xffffffe004047807 */ /* 0x000fe20004800000 */
[----:B------:R-:W-:Y:S01]  /*0820*/  IMAD.MOV.U32 R2, RZ, RZ, 0x440 ;  /* 0x00000440ff027424 */ /* 0x000fe200078e00ff */
[----:B------:R-:W-:Y:S01]  /*0830*/  SEL R0, R0, 0x10, !P0 ;  /* 0x0000001000007807 */ /* 0x000fe20004000000 */
[----:B------:R-:W-:Y:S01]  /*0840*/  IMAD.U32 R3, RZ, RZ, UR5 ;  /* 0x00000005ff037e24 */ /* 0x000fe2000f8e00ff */
[----:B------:R-:W-:Y:S01]  /*0850*/  LEA R3, R5, UR4, 0x1 ;  /* 0x0000000405037c11 */ /* 0x000fe2000f8e08ff */
[----:B------:R-:W-:Y:S01]  /*0860*/  IMAD.IADD R5, R7, 0x1, R4 ;  /* 0x0000000107057824 */ /* 0x000fe200078e0204 */
[----:B------:R-:W-:Y:S01]  /*0870*/  LEA R9, R9, UR6, 0x1 ;  /* 0x0000000609097c11 */ /* 0x000fe2000f8e08ff */
[C---:B------:R-:W-:Y:S01]  /*0880*/  IMAD.IADD R11, R7.reuse, 0x1, R0 ;  /* 0x00000001070b7824 */ /* 0x040fe200078e0200 */
[----:B------:R-:W-:Y:S01]  /*0890*/  SEL R2, R2, 0x3c0, !P2 ;  /* 0x000003c002027807 */ /* 0x000fe20005000000 */
[----:B------:R-:W-:Y:S01]  /*08a0*/  IMAD.IADD R252, R7, 0x1, R6 ;  /* 0x0000000107fc7824 */ /* 0x000fe200078e0206 */
[----:B------:R-:W-:Y:S01]  /*08b0*/  UIADD3 UR5, UR4, 0xc000, URZ ;  /* 0x0000c00004057890 */ /* 0x000fe2000fffe03f */
[----:B------:R-:W-:Y:S01]  /*08c0*/  STL [R1+0x7c], R9 ;  /* 0x00007c0901007387 */ /* 0x000fe20000100800 */
[----:B------:R-:W-:-:S02]  /*08d0*/  IMAD.IADD R10, R6, 0x1, R9 ;  /* 0x00000001060a7824 */ /* 0x000fc400078e0209 */
[C---:B------:R-:W-:Y:S01]  /*08e0*/  VIADD R14, R9.reuse, 0x420 ;  /* 0x00000420090e7836 */ /* 0x040fe20000000000 */
[----:B------:R1:W-:Y:S01]  /*08f0*/  STL [R1], R7 ;  /* 0x0000000701007387 */ /* 0x0003e20000100800 */
[C---:B------:R-:W-:Y:S02]  /*0900*/  VIADD R8, R9.reuse, 0x2020 ;  /* 0x0000202009087836 */ /* 0x040fe40000000000 */
[C---:B------:R-:W-:Y:S01]  /*0910*/  @P1 VIADD R14, R9.reuse, 0x3e0 ;  /* 0x000003e0090e1836 */ /* 0x040fe20000000000 */
[----:B------:R-:W-:Y:S01]  /*0920*/  STL [R1+0x8], R11 ;  /* 0x0000080b01007387 */ /* 0x000fe20000100800 */
[C---:B------:R-:W-:Y:S02]  /*0930*/  VIADD R13, R9.reuse, 0x2420 ;  /* 0x00002420090d7836 */ /* 0x040fe40000000000 */
[C---:B------:R-:W-:Y:S01]  /*0940*/  @P1 VIADD R8, R9.reuse, 0x1fe0 ;  /* 0x00001fe009081836 */ /* 0x040fe20000000000 */
[----:B------:R2:W-:Y:S01]  /*0950*/  STL [R1+0x18], R5 ;  /* 0x0000180501007387 */ /* 0x0005e20000100800 */
[----:B------:R-:W-:-:S02]  /*0960*/  @P1 VIADD R13, R9, 0x23e0 ;  /* 0x000023e0090d1836 */ /* 0x000fc40000000000 */
[C---:B------:R-:W-:Y:S01]  /*0970*/  VIADD R12, R9.reuse, 0x2040 ;  /* 0x00002040090c7836 */ /* 0x040fe20000000000 */
[----:B------:R-:W-:Y:S01]  /*0980*/  STL [R1+0x98], R10 ;  /* 0x0000980a01007387 */ /* 0x000fe20000100800 */
[----:B------:R-:W-:Y:S02]  /*0990*/  IMAD.IADD R0, R0, 0x1, R252 ;  /* 0x0000000100007824 */ /* 0x000fe400078e02fc */
[----:B------:R-:W-:Y:S02]  /*09a0*/  @P2 VIADD R12, R9, 0x1fc0 ;  /* 0x00001fc0090c2836 */ /* 0x000fe40000000000 */
[----:B------:R-:W-:-:S04]  /*09b0*/  VIADD R189, R187, UR6 ;  /* 0x00000006bbbd7c36 */ /* 0x000fc80008000000 */
[C---:B------:R-:W-:Y:S02]  /*09c0*/  IMAD.IADD R186, R189.reuse, 0x1, R186 ;  /* 0x00000001bdba7824 */ /* 0x040fe400078e02ba */
[----:B------:R-:W-:Y:S02]  /*09d0*/  IMAD.IADD R189, R189, 0x1, R188 ;  /* 0x00000001bdbd7824 */ /* 0x000fe400078e02bc */
[----:B-1----:R-:W-:Y:S02]  /*09e0*/  IMAD.IADD R7, R4, 0x1, R9 ;  /* 0x0000000104077824 */ /* 0x002fe400078e0209 */
[----:B------:R-:W-:-:S03]  /*09f0*/  IMAD.IADD R188, R188, 0x1, R186 ;  /* 0x00000001bcbc7824 */ /* 0x000fc600078e02ba */
[----:B------:R1:W-:Y:S01]  /*0a00*/  STL [R1+0xb4], R7 ;  /* 0x0000b40701007387 */ /* 0x0003e20000100800 */
[----:B--2---:R-:W-:-:S05]  /*0a10*/  IMAD.IADD R5, R9, 0x1, R2 ;  /* 0x0000000109057824 */ /* 0x004fca00078e0202 */
[----:B------:R-:W-:Y:S04]  /*0a20*/  STL [R1+0x94], R5 ;  /* 0x0000940501007387 */ /* 0x000fe80000100800 */
[----:B------:R-:W-:Y:S04]  /*0a30*/  STL [R1+0xa0], R14 ;  /* 0x0000a00e01007387 */ /* 0x000fe80000100800 */
[----:B------:R-:W-:Y:S04]  /*0a40*/  STL [R1+0x88], R8 ;  /* 0x0000880801007387 */ /* 0x000fe80000100800 */
[----:B------:R-:W-:Y:S04]  /*0a50*/  STL [R1+0x9c], R13 ;  /* 0x00009c0d01007387 */ /* 0x000fe80000100800 */
[----:B------:R-:W-:Y:S01]  /*0a60*/  STL [R1+0x4], R0 ;  /* 0x0000040001007387 */ /* 0x000fe20000100800 */
[----:B-1----:R-:W-:-:S02]  /*0a70*/  VIADD R7, R9, 0x2440 ;  /* 0x0000244009077836 */ /* 0x002fc40000000000 */
[----:B------:R-:W-:Y:S01]  /*0a80*/  @P2 VIADD R7, R9, 0x23c0 ;  /* 0x000023c009072836 */ /* 0x000fe20000000000 */
[----:B------:R-:W-:Y:S01]  /*0a90*/  STL [R1+0x90], R12 ;  /* 0x0000900c01007387 */ /* 0x000fe20000100800 */
[----:B------:R-:W-:-:S03]  /*0aa0*/  IMAD.IADD R9, R4, 0x1, R10 ;  /* 0x0000000104097824 */ /* 0x000fc600078e020a */
[----:B------:R1:W-:Y:S02]  /*0ab0*/  STL [R1+0x8c], R7 ;  /* 0x00008c0701007387 */ /* 0x0003e40000100800 */
[----:B-1----:R-:W-:Y:S02]  /*0ac0*/  IMAD.IADD R7, R11, 0x1, R4 ;  /* 0x000000010b077824 */ /* 0x002fe400078e0204 */
[----:B------:R-:W-:-:S03]  /*0ad0*/  IMAD.IADD R11, R4, 0x1, R252 ;  /* 0x00000001040b7824 */ /* 0x000fc600078e02fc */
        /* <DEDUP_REMOVED lines=11> */
.L_x_2190:
        /* <DEDUP_REMOVED lines=16> */
[----:B-12---:R-:W-:Y:S01]  /*0c90*/  IMAD.U32 R4, RZ, RZ, UR8 ;  /* 0x00000008ff047e24 */ /* 0x006fe2000f8e00ff */
        /* <DEDUP_REMOVED lines=50> */
.L_x_2114:
        /* <DEDUP_REMOVED lines=18> */
[----:B------:R-:W-:Y:S01]  /*10e0*/  USHF.L.U64.HI UR22, UR45, 0x7, UR57 ;  /* 0x000000072d167899 */ /* 0x000fe20008010239 */
[----:B------:R-:W-:Y:S01]  /*10f0*/  ULDC UR58, c[0x0][0x2d4] ;  /* 0x0000b500003a7ab9 */ /* 0x000fe20000000800 */
[----:B------:R-:W-:Y:S01]  /*1100*/  ULDC.64 UR24, c[0x0][0x240] ;  /* 0x0000900000187ab9 */ /* 0x000fe20000000a00 */
[----:B------:R-:W-:Y:S01]  /*1110*/  ULDC.U8 UR44, c[0x0][0x480] ;  /* 0x00012000002c7ab9 */ /* 0x000fe20000000000 */
[----:B------:R-:W-:Y:S02]  /*1120*/  USHF.R.S32.HI UR37, URZ, 0x1f, UR58 ;  /* 0x0000001f3f257899 */ /* 0x000fe4000801143a */
[----:B------:R-:W-:Y:S01]  /*1130*/  USEL UR33, UR9, URZ, UP2 ;  /* 0x0000003f09217287 */ /* 0x000fe20009000000 */
[----:B-1----:R-:W-:Y:S01]  /*1140*/  IABS R6, R7 ;  /* 0x0000000700067213 */ /* 0x002fe20000000000 */
[----:B------:R-:W-:Y:S01]  /*1150*/  UIMAD.WIDE.U32 UR16, UR6, UR24, URZ ;  /* 0x00000018061072a5 */ /* 0x000fe2000f8e003f */
[----:B------:R-:W-:Y:S01]  /*1160*/  ISETP.NE.AND P3, PT, R7, RZ, PT ;  /* 0x000000ff0700720c */ /* 0x000fe20003f65270 */
[----:B------:R-:W-:Y:S01]  /*1170*/  @UP0 UIADD3 UR9, UR19, UR28, URZ ;  /* 0x0000001c13090290 */ /* 0x000fe2000fffe03f */
[----:B------:R-:W1:Y:S01]  /*1180*/  I2F.RP R4, R6 ;  /* 0x0000000600047306 */ /* 0x000e620000209400 */
[----:B------:R-:W-:-:S02]  /*1190*/  UISETP.NE.AND UP4, UPT, UR44, URZ, UPT ;  /* 0x0000003f2c00728c */ /* 0x000fc4000bf85270 */
[----:B------:R-:W-:Y:S02]  /*11a0*/  USEL UR38, UR22, URZ, UP2 ;  /* 0x0000003f16267287 */ /* 0x000fe40009000000 */
[----:B--2---:R-:W-:Y:S02]  /*11b0*/  UIMAD.WIDE.U32 UR30, UR7, UR14, URZ ;  /* 0x0000000e071e72a5 */ /* 0x004fe4000f8e003f */
[----:B------:R-:W-:Y:S02]  /*11c0*/  USEL UR56, UR20, UR16, !UP1 ;  /* 0x0000001014387287 */ /* 0x000fe4000c800000 */
[----:B------:R-:W-:Y:S02]  /*11d0*/  UIMAD UR50, UR7, UR15, UR31 ;  /* 0x0000000f073272a4 */ /* 0x000fe4000f8e021f */
[----:B------:R-:W-:Y:S01]  /*11e0*/  @!UP1 UIMAD UR7, UR57, UR12, URZ ;  /* 0x0000000c390792a4 */ /* 0x000fe2000f8e023f */
[----:B------:R-:W-:Y:S01]  /*11f0*/  @UP1 ULDC.64 UR14, c[0x0][0x420] ;  /* 0x00010800000e1ab9 */ /* 0x000fe20000000a00 */
[----:B------:R-:W-:Y:S01]  /*1200*/  UIADD3 UR48, UR21, UR27, URZ ;  /* 0x0000001b15307290 */ /* 0x000fe2000fffe03f */
[----:B-1----:R-:W1:Y:S01]  /*1210*/  MUFU.RCP R4, R4 ;  /* 0x0000000400047308 */ /* 0x002e620000001000 */
[----:B------:R-:W-:-:S02]  /*1220*/  @!UP1 UIMAD UR32, UR45, UR13, UR7 ;  /* 0x0000000d2d2092a4 */ /* 0x000fc4000f8e0207 */
[----:B------:R-:W-:Y:S02]  /*1230*/  UIADD3 UR7, UR36, 0x7f, URZ ;  /* 0x0000007f24077890 */ /* 0x000fe4000fffe03f */
[----:B------:R-:W-:Y:S02]  /*1240*/  @UP1 UIMAD.WIDE.U32 UR42, UR6, UR14, URZ ;  /* 0x0000000e062a12a5 */ /* 0x000fe4000f8e003f */
[----:B------:R-:W-:Y:S01]  /*1250*/  USHF.R.S32.HI UR23, URZ, 0x1f, UR7 ;  /* 0x0000001f3f177899 */ /* 0x000fe20008011407 */
[----:B------:R-:W-:Y:S01]  /*1260*/  ULDC UR61, c[0x0][0x2dc] ;  /* 0x0000b700003d7ab9 */ /* 0x000fe20000000800 */
[----:B------:R-:W-:Y:S02]  /*1270*/  ULDC UR60, c[0x0][0x270] ;  /* 0x00009c00003c7ab9 */ /* 0x000fe40000000800 */
[----:B------:R-:W-:Y:S02]  /*1280*/  ULEA.HI UR44, UR23, UR7, URZ, 0x7 ;  /* 0x00000007172c7291 */ /* 0x000fe4000f8f383f */
[----:B------:R-:W-:Y:S01]  /*1290*/  UIMAD UR7, UR37, UR45, URZ ;  /* 0x0000002d250772a4 */ /* 0x000fe2000f8e023f */
[----:B------:R-:W-:Y:S01]  /*12a0*/  @UP0 ULDC.64 UR22, c[0x0][0x248] ;  /* 0x0000920000160ab9 */ /* 0x000fe20000000a00 */
[----:B------:R-:W-:Y:S01]  /*12b0*/  @UP1 UIMAD UR47, UR6, UR15, UR43 ;  /* 0x0000000f062f12a4 */ /* 0x000fe2000f8e022b */
[----:B-1----:R-:W-:Y:S01]  /*12c0*/  VIADD R4, R4, 0xffffffe ;  /* 0x0ffffffe04047836 */ /* 0x002fe20000000000 */
[----:B------:R-:W-:-:S02]  /*12d0*/  @UP0 UIMAD.WIDE.U32 UR20, UR9, UR22, URZ ;  /* 0x00000016091402a5 */ /* 0x000fc4000f8e003f */
[----:B------:R-:W-:Y:S01]  /*12e0*/  @!UP1 UIMAD.WIDE.U32 UR34, UR45, UR12, URZ ;  /* 0x0000000c2d2292a5 */ /* 0x000fe2000f8e003f */
[----:B------:R-:W1:Y:S01]  /*12f0*/  F2I.FTZ.U32.TRUNC.NTZ R5, R4 ;  /* 0x0000000400057305 */ /* 0x000e62000021f000 */
[----:B------:R-:W-:Y:S01]  /*1300*/  ULDC.U8 UR40, c[0x0][0x3d8] ;  /* 0x0000f60000287ab9 */ /* 0x000fe20000000000 */
[----:B------:R-:W-:Y:S02]  /*1310*/  @UP0 UIMAD UR9, UR9, UR23, URZ ;  /* 0x00000017090902a4 */ /* 0x000fe4000f8e023f */
[----:B------:R-:W-:Y:S02]  /*1320*/  UIMAD.WIDE UR12, UR61, UR60, URZ ;  /* 0x0000003c3d0c72a5 */ /* 0x000fe4000f8e023f */
[----:B------:R-:W-:Y:S02]  /*1330*/  UIMAD.WIDE.U32 UR14, UR45, UR58, URZ ;  /* 0x0000003a2d0e72a5 */ /* 0x000fe4000f8e003f */
[----:B------:R-:W-:Y:S02]  /*1340*/  UIMAD UR7, UR57, UR58, UR7 ;  /* 0x0000003a390772a4 */ /* 0x000fe4000f8e0207 */
[----:B------:R-:W-:-:S02]  /*1350*/  UISETP.NE.AND UP3, UPT, UR40, URZ, UPT ;  /* 0x0000003f2800728c */ /* 0x000fc4000bf65270 */
[----:B------:R-:W-:Y:S02]  /*1360*/  UIMAD UR26, UR6, UR25, URZ ;  /* 0x00000019061a72a4 */ /* 0x000fe4000f8e023f */
[----:B------:R-:W-:Y:S01]  /*1370*/  @UP0 UIADD3 UR40, UR21, UR9, URZ ;  /* 0x0000000915280290 */ /* 0x000fe2000fffe03f */
[--C-:B-1----:R-:W-:Y:S01]  /*1380*/  IMAD.MOV R0, RZ, RZ, -R5.reuse ;  /* 0x000000ffff007224 */ /* 0x102fe200078e0a05 */
[----:B------:R-:W-:Y:S01]  /*1390*/  UIMAD UR9, UR13, UR14, URZ ;  /* 0x0000000e0d0972a4 */ /* 0x000fe2000f8e023f */
[----:B------:R-:W-:Y:S01]  /*13a0*/  IMAD.MOV.U32 R4, RZ, RZ, RZ ;  /* 0x000000ffff047224 */ /* 0x000fe200078e00ff */
[----:B------:R-:W-:Y:S01]  /*13b0*/  UIADD3 UR7, UR15, UR7, URZ ;  /* 0x000000070f077290 */ /* 0x000fe2000fffe03f */
[----:B------:R-:W-:Y:S01]  /*13c0*/  IMAD R0, R0, R6, RZ ;  /* 0x0000000600007224 */ /* 0x000fe200078e02ff */
[----:B------:R-:W-:Y:S02]  /*13d0*/  @UP1 UIADD3 UR48, UR17, UR26, URZ ;  /* 0x0000001a11301290 */ /* 0x000fe4000fffe03f */
[----:B------:R-:W-:Y:S01]  /*13e0*/  UIMAD.WIDE.U32 UR16, UR12, UR14, URZ ;  /* 0x0000000e0c1072a5 */ /* 0x000fe2000f8e003f */
[----:B------:R-:W-:Y:S01]  /*13f0*/  IMAD.HI.U32 R0, R5, R0, R4 ;  /* 0x0000000005007227 */ /* 0x000fe200078e0004 */
[----:B------:R-:W-:Y:S01]  /*1400*/  UIMAD UR7, UR12, UR7, UR9 ;  /* 0x000000070c0772a4 */ /* 0x000fe2000f8e0209 */
[----:B------:R-:W-:Y:S01]  /*1410*/  ULDC UR39, c[0x0][0x2c4] ;  /* 0x0000b10000277ab9 */ /* 0x000fe20000000800 */
[----:B------:R-:W-:-:S03]  /*1420*/  UIMAD.WIDE.U32 UR14, UR12, UR6, URZ ;  /* 0x000000060c0e72a5 */ /* 0x000fc6000f8e003f */
[----:B------:R-:W-:Y:S01]  /*1430*/  IMAD.HI.U32 R0, R0, R2, RZ ;  /* 0x0000000200007227 */ /* 0x000fe200078e00ff */
[----:B------:R-:W-:Y:S02]  /*1440*/  @UP3 UIMAD UR9, UR45, UR39, URZ ;  /* 0x000000272d0932a4 */ /* 0x000fe4000f8e023f */
[----:B------:R-:W-:Y:S02]  /*1450*/  UIADD3 UR46, UR17, UR7, URZ ;  /* 0x00000007112e7290 */ /* 0x000fe4000fffe03f */
[----:B------:R-:W-:Y:S01]  /*1460*/  IADD3 R4, -R0, RZ, RZ ;  /* 0x000000ff00047210 */ /* 0x000fe20007ffe1ff */
[----:B------:R-:W-:Y:S02]  /*1470*/  ULOP3.LUT UR7, UR44, 0xffffff80, URZ, 0xc0, !UPT ;  /* 0xffffff802c077892 */ /* 0x000fe4000f8ec03f */
[----:B------:R-:W-:Y:S02]  /*1480*/  @UP3 USEL UR9, UR9, UR6, !UP1 ;  /* 0x0000000609093287 */ /* 0x000fe4000c800000 */
[----:B------:R-:W-:Y:S01]  /*1490*/  IMAD R2, R6, R4, R2 ;  /* 0x0000000406027224 */ /* 0x000fe200078e0202 */
[----:B------:R-:W-:Y:S01]  /*14a0*/  @UP0 UMOV UR37, UR20 ;  /* 0x0000001400250c82 */ /* 0x000fe20008000000 */
[----:B------:R-:W-:Y:S01]  /*14b0*/  UIADD3 UR7, UR7, -0x80, URZ ;  /* 0xffffff8007077890 */ /* 0x000fe2000fffe03f */
[----:B------:R-:W-:-:S02]  /*14c0*/  @UP3 ULDC UR20, c[0x0][0x2e4] ;  /* 0x0000b90000143ab9 */ /* 0x000fc40000000800 */
[----:B------:R-:W-:Y:S01]  /*14d0*/  ISETP.GT.U32.AND P1, PT, R6, R2, PT ;  /* 0x000000020600720c */ /* 0x000fe20003f24070 */
[----:B------:R-:W-:Y:S02]  /*14e0*/  USEL UR54, UR16, UR14, !UP1 ;  /* 0x0000000e10367287 */ /* 0x000fe4000c800000 */
[----:B------:R-:W-:Y:S02]  /*14f0*/  @!UP3 UIMAD UR14, UR45, UR60, UR55 ;  /* 0x0000003c2d0eb2a4 */ /* 0x000fe4000f8e0237 */
[----:B------:R-:W-:Y:S02]  /*1500*/  @UP3 UIMAD UR17, UR55, UR20, UR9 ;  /* 0x00000014371132a4 */ /* 0x000fe4000f8e0209 */
[----:B------:R-:W-:Y:S02]  /*1510*/  USHF.R.S32.HI UR26, URZ, 0x1f, UR7 ;  /* 0x0000001f3f1a7899 */ /* 0x000fe40008011407 */
[----:B------:R-:W-:Y:S02]  /*1520*/  UIADD3 UR9, UP2, UR7, UR33, URZ ;  /* 0x0000002107097290 */ /* 0x000fe4000ff5e03f */
[----:B------:R-:W-:-:S02]  /*1530*/  @!UP3 UIMAD UR17, UR14, UR39, URZ ;  /* 0x000000270e11b2a4 */ /* 0x000fc4000f8e023f */
[----:B------:R-:W-:Y:S01]  /*1540*/  @!P1 IMAD.IADD R2, R2, 0x1, -R6 ;  /* 0x0000000102029824 */ /* 0x000fe200078e0a06 */
[----:B------:R-:W-:Y:S01]  /*1550*/  UIMAD UR14, UR13, UR6, URZ ;  /* 0x000000060d0e72a4 */ /* 0x000fe2000f8e023f */
[----:B------:R-:W-:Y:S01]  /*1560*/  @!P1 VIADD R0, R0, 0x1 ;  /* 0x0000000100009836 */ /* 0x000fe20000000000 */
[----:B------:R-:W-:Y:S01]  /*1570*/  UIADD3.X UR16, UR26, UR38, URZ, UP2, !UPT ;  /* 0x000000261a107290 */ /* 0x000fe200097fe43f */
[----:B------:R-:W-:Y:S01]  /*1580*/  PLOP3.LUT P1, PT, PT, PT, UP0, 0x80, 0x0 ;  /* 0x000000000000781c */ /* 0x000fe20003f2f008 */
[----:B------:R-:W-:Y:S01]  /*1590*/  UIMAD UR13, UR13, UR9, URZ ;  /* 0x000000090d0d72a4 */ /* 0x000fe2000f8e023f */
[----:B------:R-:W-:Y:S01]  /*15a0*/  ISETP.GE.U32.AND P0, PT, R2, R6, PT ;  /* 0x000000060200720c */ /* 0x000fe20003f06070 */
[----:B------:R-:W-:Y:S01]  /*15b0*/  @UP0 UIADD3 UR31, UR19, UR28, URZ ;  /* 0x0000001c131f0290 */ /* 0x000fe2000fffe03f */
[----:B------:R-:W-:Y:S01]  /*15c0*/  LOP3.LUT R2, R7, UR55, RZ, 0x3c, !PT ;  /* 0x0000003707027c12 */ /* 0x000fe2000f8e3cff */
[----:B------:R-:W-:Y:S01]  /*15d0*/  @UP0 ULDC.64 UR20, c[0x0][0x250] ;  /* 0x0000940000140ab9 */ /* 0x000fe20000000a00 */
[----:B------:R-:W-:-:S02]  /*15e0*/  UIMAD.WIDE.U32 UR38, UR12, UR9, URZ ;  /* 0x000000090c2672a5 */ /* 0x000fc4000f8e003f */
[----:B------:R-:W-:Y:S01]  /*15f0*/  ISETP.GE.AND P2, PT, R2, RZ, PT ;  /* 0x000000ff0200720c */ /* 0x000fe20003f46270 */
[----:B------:R-:W-:Y:S02]  /*1600*/  UIMAD UR9, UR12, UR16, UR13 ;  /* 0x000000100c0972a4 */ /* 0x000fe4000f8e020d */
[----:B------:R-:W-:Y:S02]  /*1610*/  @UP0 UIMAD.WIDE.U32 UR12, UR31, UR20, URZ ;  /* 0x000000141f0c02a5 */ /* 0x000fe4000f8e003f */
[----:B------:R-:W-:Y:S02]  /*1620*/  @UP1 UIADD3 UR46, UR15, UR14, URZ ;  /* 0x0000000e0f2e1290 */ /* 0x000fe4000fffe03f */
[----:B------:R-:W-:Y:S01]  /*1630*/  @P0 IADD3 R0, R0, 0x1, RZ ;  /* 0x0000000100000810 */ /* 0x000fe20007ffe0ff */
[----:B------:R-:W-:Y:S01]  /*1640*/  UIMAD UR49, UR55, UR61, URZ ;  /* 0x0000003d373172a4 */ /* 0x000fe2000f8e023f */
[----:B------:R-:W-:Y:S01]  /*1650*/  PLOP3.LUT P0, PT, PT, PT, UP3, 0x80, 0x0 ;  /* 0x000000000000781c */ /* 0x000fe20003f0f038 */
[----:B------:R-:W-:-:S02]  /*1660*/  @UP0 UIMAD UR14, UR31, UR21, URZ ;  /* 0x000000151f0e02a4 */ /* 0x000fc4000f8e023f */
[----:B------:R-:W-:Y:S01]  /*1670*/  IMAD.MOV.U32 R14, RZ, RZ, R0 ;  /* 0x000000ffff0e7224 */ /* 0x000fe200078e0000 */
[----:B------:R-:W-:Y:S02]  /*1680*/  @!UP1 UIADD3 UR47, UR35, UR32, URZ ;  /* 0x00000020232f9290 */ /* 0x000fe4000fffe03f */
[----:B------:R-:W-:Y:S02]  /*1690*/  USEL UR52, UR50, URZ, UP4 ;  /* 0x0000003f32347287 */ /* 0x000fe4000a000000 */
[----:B------:R-:W-:Y:S01]  /*16a0*/  USHF.R.S32.HI UR41, URZ, 0x1f, UR29 ;  /* 0x0000001f3f297899 */ /* 0x000fe2000801141d */
        /* <DEDUP_REMOVED lines=20> */
.L_x_2116:
        /* <DEDUP_REMOVED lines=13> */
.L_x_2117:
        /* <DEDUP_REMOVED lines=11> */
.L_x_2118:
[----:B------:R-:W-:-:S04]  /*1970*/  UIMAD UR6, UR45, UR60, UR55 ;  /* 0x0000003c2d0672a4 */ /* 0x000fc8000f8e0237 */
[----:B------:R-:W-:-:S12]  /*1980*/  UIMAD UR6, UR6, UR58, URZ ;  /* 0x0000003a060672a4 */ /* 0x000fd8000f8e023f */
.L_x_2119:
[----:B------:R-:W1:Y:S01]  /*1990*/  S2R R23, SR_TID.X ;  /* 0x0000000000177919 */ /* 0x000e620000002100 */
[----:B------:R-:W2:Y:S01]  /*19a0*/  LDC.64 R4, c[0x0][0x420] ;  /* 0x00010800ff047b82 */ /* 0x000ea20000000a00 */
[--C-:B------:R-:W-:Y:S01]  /*19b0*/  SHF.R.S32.HI R27, RZ, 0x1f, R195.reuse ;  /* 0x0000001fff1b7819 */ /* 0x100fe200000114c3 */
[----:B------:R-:W-:Y:S01]  /*19c0*/  USHF.R.S32.HI UR58, URZ, 0x1f, UR55 ;  /* 0x0000001f3f3a7899 */ /* 0x000fe20008011437 */
[----:B------:R-:W-:Y:S01]  /*19d0*/  IADD3 R6, P0, R195, UR9, RZ ;  /* 0x00000009c3067c10 */ /* 0x000fe2000ff1e0ff */
[----:B------:R-:W-:Y:S01]  /*19e0*/  UIMAD UR12, UR61, UR60, URZ ;  /* 0x0000003c3d0c72a4 */ /* 0x000fe2000f8e023f */
[----:B------:R-:W-:Y:S01]  /*19f0*/  IMAD.MOV.U32 R26, RZ, RZ, R195 ;  /* 0x000000ffff1a7224 */ /* 0x000fe200078e00c3 */
[----:B------:R-:W-:Y:S01]  /*1a00*/  ULDC.64 UR14, c[0x0][0x428] ;  /* 0x00010a00000e7ab9 */ /* 0x000fe20000000a00 */
[----:B------:R-:W-:Y:S01]  /*1a10*/  IADD3.X R7, R27, UR47, RZ, P0, !PT ;  /* 0x0000002f1b077c10 */ /* 0x000fe200087fe4ff */
[----:B------:R-:W-:Y:S01]  /*1a20*/  UIADD3 UR27, UR7, UR6, URZ ;  /* 0x00000006071b7290 */ /* 0x000fe2000fffe03f */
[----:B------:R-:W-:Y:S01]  /*1a30*/  BSSY B1, `(.L_x_2115) ;  /* 0x0000c1b000017945 */ /* 0x000fe20003800000 */
[----:B------:R-:W-:Y:S01]  /*1a40*/  UIMAD UR6, UR58, UR14, URZ ;  /* 0x0000000e3a0672a4 */ /* 0x000fe2000f8e023f */
[----:B------:R3:W-:Y:S01]  /*1a50*/  STL.64 [R1+0x80], R26 ;  /* 0x0000801a01007387 */ /* 0x0007e20000100a00 */
[----:B------:R-:W-:-:S02]  /*1a60*/  UIADD3 UR13, UR7, UR17, URZ ;  /* 0x00000011070d7290 */ /* 0x000fc4000fffe03f */
[----:B------:R-:W-:Y:S01]  /*1a70*/  USHF.L.U32 UR9, UR12, 0x7, URZ ;  /* 0x000000070c097899 */ /* 0x000fe2000800063f */
[----:B------:R-:W-:Y:S01]  /*1a80*/  ULDC.64 UR30, c[0x0][0x2b0] ;  /* 0x0000ac00001e7ab9 */ /* 0x000fe20000000a00 */
[----:B------:R-:W-:Y:S01]  /*1a90*/  UIMAD UR15, UR55, UR15, UR6 ;  /* 0x0000000f370f72a4 */ /* 0x000fe2000f8e0206 */
[----:B------:R-:W-:Y:S01]  /*1aa0*/  ULDC.64 UR16, c[0x0][0x258] ;  /* 0x0000960000107ab9 */ /* 0x000fe20000000a00 */
[----:B------:R-:W-:Y:S01]  /*1ab0*/  UISETP.GE.AND UP2, UPT, UR36, 0x1, UPT ;  /* 0x000000012400788c */ /* 0x000fe2000bf46270 */
[----:B------:R-:W-:Y:S01]  /*1ac0*/  ULDC.64 UR42, c[0x0][0x210] ;  /* 0x00008400002a7ab9 */ /* 0x000fe20000000a00 */
[----:B------:R-:W-:Y:S01]  /*1ad0*/  ULDC.64 UR34, c[0x0][0x3e0] ;  /* 0x0000f80000227ab9 */ /* 0x000fe20000000a00 */
[C---:B--2---:R-:W-:Y:S01]  /*1ae0*/  IMAD R9, R4.reuse, UR26, RZ ;  /* 0x0000001a04097c24 */ /* 0x044fe2000f8e02ff */
[----:B------:R-:W-:Y:S01]  /*1af0*/  ULDC.64 UR60, c[0x0][0x478] ;  /* 0x00011e00003c7ab9 */ /* 0x000fe20000000a00 */
[----:B------:R-:W-:Y:S01]  /*1b00*/  IMAD.WIDE.U32 R6, R4, UR7, R6 ;  /* 0x0000000704067c25 */ /* 0x000fe2000f8e0006 */
[----:B------:R-:W-:Y:S01]  /*1b10*/  ULEA.HI.SX32 UR39, UR44, 0xffffffff, 0x19 ;  /* 0xffffffff2c277891 */ /* 0x000fe2000f8fca3f */
        /* <DEDUP_REMOVED lines=11> */
[----:B------:R-:W-:-:S02]  /*1bd0*/  UIMAD.WIDE UR6, UR13, 0x4, UR30 ;  /* 0x000000040d0678a5 */ /* 0x000fc4000f8e021e */
[----:B------:R-:W-:Y:S01]  /*1be0*/  IMAD.IADD R7, R7, 0x1, R0 ;  /* 0x0000000107077824 */ /* 0x000fe200078e0200 */
[----:B------:R-:W-:Y:S01]  /*1bf0*/  UIADD3 UR13, UP1, UP0, UR38, UR9, UR49 ;  /* 0x00000009260d7290 */ /* 0x000fe2000f83e031 */
[----:B------:R-:W-:Y:S01]  /*1c00*/  IMAD R9, R9, UR24, RZ ;  /* 0x0000001809097c24 */ /* 0x000fe2000f8e02ff */
[----:B------:R-:W-:Y:S01]  /*1c10*/  USHF.R.S32.HI UR9, URZ, 0x1f, UR9 ;  /* 0x0000001f3f097899 */ /* 0x000fe20008011409 */
[----:B------:R-:W-:Y:S01]  /*1c20*/  IMAD R11, R11, UR12, R10 ;  /* 0x0000000c0b0b7c24 */ /* 0x000fe2000f8e020a */
[----:B------:R-:W-:Y:S01]  /*1c30*/  UIMAD UR12, UR58, UR16, URZ ;  /* 0x000000103a0c72a4 */ /* 0x000fe2000f8e023f */
[C---:B------:R-:W-:Y:S01]  /*1c40*/  IMAD R0, R8.reuse, UR25, R9 ;  /* 0x0000001908007c24 */ /* 0x040fe2000f8e0209 */
[----:B------:R-:W-:Y:S01]  /*1c50*/  UIADD3.X UR9, UR50, UR9, UR53, UP1, UP0 ;  /* 0x0000000932097290 */ /* 0x000fe20008fe0435 */
[----:B------:R-:W-:Y:S01]  /*1c60*/  IMAD.WIDE.U32 R8, R8, UR24, R26 ;  /* 0x0000001808087c25 */ /* 0x000fe2000f8e001a */
[----:B------:R-:W-:Y:S02]  /*1c70*/  UIMAD UR17, UR55, UR17, UR12 ;  /* 0x00000011371172a4 */ /* 0x000fe4000f8e020c */
[----:B------:R-:W-:Y:S01]  /*1c80*/  UIADD3 UR12, UP1, UP0, UR51, UR13, UR54 ;  /* 0x0000000d330c7290 */ /* 0x000fe2000f83e036 */
[----:B------:R-:W-:Y:S01]  /*1c90*/  IMAD.U32 R10, RZ, RZ, UR14 ;  /* 0x0000000eff0a7e24 */ /* 0x000fe2000f8e00ff */
[----:B------:R-:W-:Y:S01]  /*1ca0*/  IADD3 R8, P0, R8, UR56, RZ ;  /* 0x0000003808087c10 */ /* 0x000fe2000ff1e0ff */
[----:B------:R-:W-:Y:S01]  /*1cb0*/  ULDC.64 UR30, c[0x0][0x400] ;  /* 0x00010000001e7ab9 */ /* 0x000fe20000000a00 */
[----:B------:R-:W-:Y:S01]  /*1cc0*/  UIADD3.X UR9, UR52, UR9, UR46, UP1, UP0 ;  /* 0x0000000934097290 */ /* 0x000fe20008fe042e */
[----:B------:R-:W-:Y:S01]  /*1cd0*/  IMAD.WIDE.U32 R6, R10, UR55, R6 ;  /* 0x000000370a067c25 */ /* 0x000fe2000f8e0006 */
[----:B------:R-:W-:Y:S01]  /*1ce0*/  IADD3.X R9, R9, UR48, R0, P0, !PT ;  /* 0x0000003009097c10 */ /* 0x000fe200087fe400 */
[----:B------:R-:W-:Y:S01]  /*1cf0*/  UIMAD.WIDE UR26, UR27, 0x4, UR60 ;  /* 0x000000041b1a78a5 */ /* 0x000fe2000f8e023c */
[----:B------:R-:W-:Y:S01]  /*1d00*/  PLOP3.LUT P0, PT, PT, PT, UP2, 0x80, 0x0 ;  /* 0x000000000000781c */ /* 0x000fe20003f0f028 */
[----:B------:R-:W-:-:S02]  /*1d10*/  IMAD.U32 R0, RZ, RZ, UR16 ;  /* 0x00000010ff007e24 */ /* 0x000fc4000f8e00ff */
[----:B------:R-:W-:Y:S02]  /*1d20*/  VIADD R7, R7, UR15 ;  /* 0x0000000f07077c36 */ /* 0x000fe40008000000 */
[----:B------:R-:W-:Y:S02]  /*1d30*/  IMAD R10, R22, R4, RZ ;  /* 0x00000004160a7224 */ /* 0x000fe400078e02ff */
        /* <DEDUP_REMOVED lines=14> */
[----:B------:R-:W2:Y:S01]  /*1e20*/  LDL R25, [R1+0x70] ;  /* 0x0000700001197983 */ /* 0x000ea20000100800 */
[----:B------:R-:W-:Y:S01]  /*1e30*/  PLOP3.LUT P1, PT, PT, PT, UP4, 0x80, 0x0 ;  /* 0x000000000000781c */ /* 0x000fe20003f2f048 */
[----:B------:R-:W-:Y:S01]  /*1e40*/  UMOV UR12, UR39 ;  /* 0x00000027000c7c82 */ /* 0x000fe20008000000 */
[----:B------:R-:W-:Y:S01]  /*1e50*/  UMOV UR15, UR6 ;  /* 0x00000006000f7c82 */ /* 0x000fe20008000000 */
[----:B------:R-:W-:Y:S01]  /*1e60*/  UIMAD UR6, UR12, -0x80, UR36 ;  /* 0xffffff800c0678a4 */ /* 0x000fe2000f8e0224 */
[----:B------:R-:W-:Y:S01]  /*1e70*/  IMAD.MOV.U32 R10, RZ, RZ, R12 ;  /* 0x000000ffff0a7224 */ /* 0x000fe200078e000c */
[----:B------:R-:W-:Y:S01]  /*1e80*/  UMOV UR14, UR7 ;  /* 0x00000007000e7c82 */ /* 0x000fe20008000000 */
[----:B------:R-:W-:Y:S01]  /*1e90*/  IMAD.MOV.U32 R11, RZ, RZ, R13 ;  /* 0x000000ffff0b7224 */ /* 0x000fe200078e000d */
[----:B------:R-:W-:Y:S01]  /*1ea0*/  ULEA.HI UR7, UR12, UR12, URZ, 0x1 ;  /* 0x0000000c0c077291 */ /* 0x000fe2000f8f083f */
[----:B------:R-:W-:Y:S01]  /*1eb0*/  IMAD.MOV.U32 R16, RZ, RZ, R7 ;  /* 0x000000ffff107224 */ /* 0x000fe200078e0007 */
[C---:B------:R-:W-:Y:S01]  /*1ec0*/  ISETP.GE.AND P5, PT, R2.reuse, UR6, PT ;  /* 0x0000000602007c0c */ /* 0x040fe2000bfa6270 */
[----:B------:R1:W-:Y:S01]  /*1ed0*/  STL [R1+0x3c], R10 ;  /* 0x00003c0a01007387 */ /* 0x0003e20000100800 */
[----:B------:R-:W-:Y:S01]  /*1ee0*/  ULOP3.LUT UR7, UR7, 0xfffffffe, URZ, 0xc0, !UPT ;  /* 0xfffffffe07077892 */ /* 0x000fe2000f8ec03f */
[C---:B------:R-:W-:Y:S01]  /*1ef0*/  VIADD R17, R2.reuse, 0x20 ;  /* 0x0000002002117836 */ /* 0x040fe20000000000 */
[----:B------:R-:W-:Y:S01]  /*1f00*/  UMOV UR17, UR26 ;  /* 0x0000001a00117c82 */ /* 0x000fe20008000000 */
[----:B------:R1:W-:Y:S01]  /*1f10*/  STL [R1+0x40], R11 ;  /* 0x0000400b01007387 */ /* 0x0003e20000100800 */
[----:B------:R-:W-:Y:S01]  /*1f20*/  UIADD3 UR7, UR12, -UR7, URZ ;  /* 0x800000070c077290 */ /* 0x000fe2000fffe03f */
[C---:B------:R-:W-:Y:S01]  /*1f30*/  VIADD R18, R2.reuse, 0x40 ;  /* 0x0000004002127836 */ /* 0x040fe20000000000 */
[----:B------:R-:W-:Y:S01]  /*1f40*/  UMOV UR16, UR27 ;  /* 0x0000001b00107c82 */ /* 0x000fe20008000000 */
[----:B------:R1:W-:Y:S01]  /*1f50*/  STL [R1+0x44], R16 ;  /* 0x0000441001007387 */ /* 0x0003e20000100800 */
[----:B------:R-:W-:Y:S01]  /*1f60*/  UISETP.NE.AND UP0, UPT, UR7, 0x1, UPT ;  /* 0x000000010700788c */ /* 0x000fe2000bf05270 */
[----:B------:R-:W-:Y:S01]  /*1f70*/  VIADD R21, R2, 0x60 ;  /* 0x0000006002157836 */ /* 0x000fe20000000000 */
[----:B------:R-:W-:Y:S01]  /*1f80*/  BSSY B0, `(.L_x_2121) ;  /* 0x0000015000007945 */ /* 0x000fe20003800000 */
[----:B------:R-:W-:Y:S01]  /*1f90*/  @P1 BAR.SYNC.DEFER_BLOCKING 0x0 ;  /* 0x0000000000001b1d */ /* 0x000fe20000010000 */
[----:B------:R-:W-:-:S02]  /*1fa0*/  ISETP.GE.AND P4, PT, R17, UR6, PT ;  /* 0x0000000611007c0c */ /* 0x000fc4000bf86270 */
[----:B------:R-:W-:Y:S02]  /*1fb0*/  PLOP3.LUT P0, PT, PT, PT, UP0, 0x80, 0x0 ;  /* 0x000000000000781c */ /* 0x000fe40003f0f008 */
[----:B------:R-:W-:Y:S02]  /*1fc0*/  ISETP.GE.AND P3, PT, R18, UR6, PT ;  /* 0x0000000612007c0c */ /* 0x000fe4000bf66270 */
[----:B------:R-:W-:Y:S02]  /*1fd0*/  ISETP.GE.AND P2, PT, R21, UR6, PT ;  /* 0x0000000615007c0c */ /* 0x000fe4000bf46270 */
        /* <DEDUP_REMOVED lines=15> */
.L_x_2122:
[----:B------:R-:W-:Y:S05]  /*20d0*/  BSYNC B0 ;  /* 0x0000000000007941 */ /* 0x000fea0003800000 */
.L_x_2121:
        /* <DEDUP_REMOVED lines=14> */
.L_x_2124:
[----:B------:R-:W-:Y:S05]  /*21c0*/  BSYNC B0 ;  /* 0x0000000000007941 */ /* 0x000fea0003800000 */
.L_x_2123:
        /* <DEDUP_REMOVED lines=13> */
.L_x_2126:
[----:B------:R-:W-:Y:S05]  /*22a0*/  BSYNC B0 ;  /* 0x0000000000007941 */ /* 0x000fea0003800000 */
.L_x_2125:
        /* <DEDUP_REMOVED lines=16> */
.L_x_2128:
[----:B------:R-:W-:Y:S05]  /*23b0*/  BSYNC B0 ;  /* 0x0000000000007941 */ /* 0x000fea0003800000 */
.L_x_2127:
[----:B------:R-:W-:Y:S01]  /*23c0*/  MOV R8, R9 ;  /* 0x0000000900087202 */ /* 0x000fe20000000f00 */
[----:B------:R1:W-:Y:S01]  /*23d0*/  @P5 STS [R196], RZ ;  /* 0x000000ffc4005388 */ /* 0x0003e20000000800 */
[----:B------:R-:W-:Y:S01]  /*23e0*/  BSSY B0, `(.L_x_2129) ;  /* 0x0000014000007945 */ /* 0x000fe20003800000 */
[----:B---3--:R-:W-:Y:S02]  /*23f0*/  MOV R6, UR22 ;  /* 0x0000001600067c02 */ /* 0x008fe40008000f00 */
        /* <DEDUP_REMOVED lines=18> */
.L_x_2130:
[----:B------:R-:W-:Y:S05]  /*2520*/  BSYNC B0 ;  /* 0x0000000000007941 */ /* 0x000fea0003800000 */
.L_x_2129:
        /* <DEDUP_REMOVED lines=21> */
.L_x_2132:
[----:B------:R-:W-:Y:S05]  /*2680*/  BSYNC B0 ;  /* 0x0000000000007941 */ /* 0x000fea0003800000 */
.L_x_2131:
        /* <DEDUP_REMOVED lines=21> */
.L_x_2134:
[----:B------:R-:W-:Y:S05]  /*27e0*/  BSYNC B0 ;  /* 0x0000000000007941 */ /* 0x000fea0003800000 */
.L_x_2133:
        /* <DEDUP_REMOVED lines=23> */
.L_x_2136:
[----:B------:R-:W-:Y:S05]  /*2960*/  BSYNC B0 ;  /* 0x0000000000007941 */ /* 0x000fea0003800000 */
.L_x_2135:
[----:B------:R-:W5:Y:S01]  /*2970*/  LDL R25, [R1+0x78] ;  /* 0x0000780001197983 */ /* 0x000f620000100800 */
[----:B------:R-:W-:Y:S01]  /*2980*/  UIMAD UR7, UR41, UR22, URZ ;  /* 0x00000016290772a4 */ /* 0x000fe2000f8e023f */
[----:B-1----:R-:W-:Y:S01]  /*2990*/  IMAD.WIDE.U32 R4, R6, UR29, R26 ;  /* 0x0000001d06047c25 */ /* 0x002fe2000f8e001a */
        /* <DEDUP_REMOVED lines=41> */
.L_x_2138:
[----:B------:R-:W-:Y:S05]  /*2c30*/  BSYNC B0 ;  /* 0x0000000000007941 */ /* 0x000fea0003800000 */
.L_x_2137:
        /* <DEDUP_REMOVED lines=23> */
.L_x_2140:
[----:B------:R-:W-:Y:S05]  /*2db0*/  BSYNC B0 ;  /* 0x0000000000007941 */ /* 0x000fea0003800000 */
.L_x_2139:
        /* <DEDUP_REMOVED lines=23> */
.L_x_2142:
[----:B------:R-:W-:Y:S05]  /*2f30*/  BSYNC B0 ;  /* 0x0000000000007941 */ /* 0x000fea0003800000 */
.L_x_2141:
        /* <DEDUP_REMOVED lines=23> */
.L_x_2144:
[----:B------:R-:W-:Y:S05]  /*30b0*/  BSYNC B0 ;  /* 0x0000000000007941 */ /* 0x000fea0003800000 */
.L_x_2143:
        /* <DEDUP_REMOVED lines=32> */
.L_x_2146:
[----:B------:R-:W-:Y:S05]  /*32c0*/  BSYNC B0 ;  /* 0x0000000000007941 */ /* 0x000fea0003800000 */
.L_x_2145:
        /* <DEDUP_REMOVED lines=22> */
.L_x_2148:
[----:B------:R-:W-:Y:S05]  /*3430*/  BSYNC B0 ;  /* 0x0000000000007941 */ /* 0x000fea0003800000 */
.L_x_2147:
        /* <DEDUP_REMOVED lines=22> */
.L_x_2150:
[----:B------:R-:W-:Y:S05]  /*35a0*/  BSYNC B0 ;  /* 0x0000000000007941 */ /* 0x000fea0003800000 */
.L_x_2149:
        /* <DEDUP_REMOVED lines=22> */
.L_x_2152:
[----:B------:R-:W-:Y:S05]  /*3710*/  BSYNC B0 ;  /* 0x0000000000007941 */ /* 0x000fea0003800000 */
.L_x_2151:
[----:B------:R-:W-:Y:S01]  /*3720*/  ULDC.64 UR20, c[0x0][0x3c8] ;  /* 0x0000f20000147ab9 */ /* 0x000fe20000000a00 */
[----:B------:R-:W-:Y:S01]  /*3730*/  USHF.R.S32.HI UR6, URZ, 0x1f, UR55 ;  /* 0x0000001f3f067899 */ /* 0x000fe20008011437 */
[----:B------:R-:W-:Y:S01]  /*3740*/  ISETP.NE.AND P5, PT, R13, RZ, PT ;  /* 0x000000ff0d00720c */ /* 0x000fe20003fa5270 */
[----:B------:R-:W-:Y:S01]  /*3750*/  UISETP.NE.U32.AND UP1, UPT, UR20, URZ, UPT ;  /* 0x0000003f1400728c */ /* 0x000fe2000bf25070 */
[----:B------:R-:W-:Y:S01]  /*3760*/  ISETP.NE.AND P4, PT, R16, RZ, PT ;  /* 0x000000ff1000720c */ /* 0x000fe20003f85270 */
[----:B------:R-:W0:Y:S01]  /*3770*/  LDGDEPBAR ;  /* 0x00000000000079af */ /* 0x000e220000000000 */
[----:B------:R-:W-:Y:S01]  /*3780*/  ISETP.NE.AND P3, PT, R12, RZ, PT ;  /* 0x000000ff0c00720c */ /* 0x000fe20003f65270 */
[----:B------:R-:W-:-:S06]  /*3790*/  UISETP.NE.AND.EX UP1, UPT, UR21, URZ, UPT, UP1 ;  /* 0x0000003f1500728c */ /* 0x000fcc000bf25310 */
[----:B------:R-:W-:-:S05]  /*37a0*/  PLOP3.LUT P1, PT, PT, PT, UP1, 0x80, 0x0 ;  /* 0x000000000000781c */ /* 0x000fca0003f2f018 */
[----:B------:R-:W-:Y:S01]  /*37b0*/  @UP1 ULDC.64 UR22, c[0x0][0x3d0] ;  /* 0x0000f40000161ab9 */ /* 0x000fe20000000a00 */
[----:B------:R-:W-:Y:S01]  /*37c0*/  @UP1 UMOV UR7, UR6 ;  /* 0x0000000600071c82 */ /* 0x000fe20008000000 */
[----:B------:R-:W-:Y:S01]  /*37d0*/  @UP1 UIMAD UR9, UR57, UR22, URZ ;  /* 0x00000016390912a4 */ /* 0x000fe2000f8e023f */
[----:B------:R-:W-:Y:S02]  /*37e0*/  @UP1 UMOV UR6, UR55 ;  /* 0x0000003700061c82 */ /* 0x000fe40008000000 */
[----:B------:R-:W-:Y:S02]  /*37f0*/  @UP1 UIMAD.WIDE.U32 UR6, UR45, UR22, UR6 ;  /* 0x000000162d0612a5 */ /* 0x000fe4000f8e0006 */
[----:B------:R-:W-:Y:S02]  /*3800*/  @UP1 UIMAD UR23, UR45, UR23, UR9 ;  /* 0x000000172d1712a4 */ /* 0x000fe4000f8e0209 */
[----:B------:R-:W-:Y:S02]  /*3810*/  @UP1 ULEA UR20, UP0, UR6, UR20, 0x2 ;  /* 0x0000001406141291 */ /* 0x000fe4000f80103f */
[----:B------:R-:W-:Y:S01]  /*3820*/  @UP1 UIADD3 UR7, UR7, UR23, URZ ;  /* 0x0000001707071290 */ /* 0x000fe2000fffe03f */
[----:B-1----:R-:W-:Y:S01]  /*3830*/  SHF.R.S32.HI R9, RZ, 0x1f, R25 ;  /* 0x0000001fff097819 */ /* 0x002fe20000011419 */
[----:B------:R-:W-:Y:S01]  /*3840*/  IMAD.MOV.U32 R17, RZ, RZ, 0x7f800000 ;  /* 0x7f800000ff117424 */ /* 0x000fe200078e00ff */
[----:B------:R-:W-:Y:S01]  /*3850*/  SHF.R.S32.HI R2, RZ, 0x1f, R11 ;  /* 0x0000001fff027819 */ /* 0x000fe2000001140b */
[----:B------:R-:W-:Y:S01]  /*3860*/  @UP1 ULEA.HI.X UR21, UR6, UR21, UR7, 0x2, UP0 ;  /* 0x0000001506151291 */ /* 0x000fe200080f1407 */
[----:B------:R-:W-:Y:S01]  /*3870*/  IMAD.U32 R4, RZ, RZ, UR20 ;  /* 0x00000014ff047e24 */ /* 0x000fe2000f8e00ff */
[----:B--2-4-:R-:W-:Y:S01]  /*3880*/  SHF.L.U64.HI R0, R25, 0x2, R9 ;  /* 0x0000000219007819 */ /* 0x014fe20000010209 */
[----:B------:R-:W-:Y:S01]  /*3890*/  IMAD.MOV.U32 R15, RZ, RZ, 0x7f800000 ;  /* 0x7f800000ff0f7424 */ /* 0x000fe200078e00ff */
[----:B------:R-:W-:Y:S01]  /*38a0*/  @UP1 ULDC UR6, c[0x0][0x2e8] ;  /* 0x0000ba0000061ab9 */ /* 0x000fe20000000800 */
[----:B------:R-:W-:-:S02]  /*38b0*/  IMAD.MOV.U32 R14, RZ, RZ, 0x7f800000 ;  /* 0x7f800000ff0e7424 */ /* 0x000fc400078e00ff */
[----:B------:R-:W-:Y:S01]  /*38c0*/  IMAD.MOV.U32 R10, RZ, RZ, 0x7f800000 ;  /* 0x7f800000ff0a7424 */ /* 0x000fe200078e00ff */
[----:B------:R-:W-:Y:S01]  /*38d0*/  STL [R1+0x30], R20 ;  /* 0x0000301401007387 */ /* 0x000fe20000100800 */
[----:B------:R-:W-:Y:S02]  /*38e0*/  IMAD.U32 R5, RZ, RZ, UR21 ;  /* 0x00000015ff057e24 */ /* 0x000fe4000f8e00ff */
[----:B------:R-:W-:Y:S01]  /*38f0*/  VIADD R184, R191, 0x2000 ;  /* 0x00002000bfb87836 */ /* 0x000fe20000000000 */
[----:B------:R-:W-:Y:S01]  /*3900*/  STL [R1+0x2c], R19 ;  /* 0x00002c1301007387 */ /* 0x000fe20000100800 */
[----:B------:R-:W-:Y:S01]  /*3910*/  VIADD R190, R192, 0x2000 ;  /* 0x00002000c0be7836 */ /* 0x000fe20000000000 */
        /* <DEDUP_REMOVED lines=35> */
[----:B------:R-:W-:-:S02]  /*3b50*/  CS2R R70, SRZ ;  /* 0x0000000000467805 */ /* 0x000fc4000001ff00 */
[----:B------:R-:W-:Y:S02]  /*3b60*/  IADD3.X R5, R0, UR14, RZ, P2, !PT ;  /* 0x0000000e00057c10 */ /* 0x000fe400097fe4ff */
[----:B------:R-:W-:Y:S02]  /*3b70*/  CS2R R68, SRZ ;  /* 0x0000000000447805 */ /* 0x000fe4000001ff00 */
[C---:B------:R-:W-:Y:S01]  /*3b80*/  @!P6 LEA R6, P2, R11.reuse, UR15, 0x2 ;  /* 0x0000000f0b06ec11 */ /* 0x040fe2000f8410ff */
[----:B------:R-:W-:Y:S01]  /*3b90*/  ULDC UR20, c[0x0][0x2d0] ;  /* 0x0000b40000147ab9 */ /* 0x000fe20000000800 */
[----:B------:R-:W-:Y:S01]  /*3ba0*/  ULDC UR21, c[0x0][0x2dc] ;  /* 0x0000b70000157ab9 */ /* 0x000fe20000000800 */
[----:B------:R-:W4:Y:S01]  /*3bb0*/  @!P5 LDG.E R17, desc[UR10][R4.64] ;  /* 0x0000000a0411d981 */ /* 0x000f22000c1e1900 */
[----:B------:R-:W-:Y:S01]  /*3bc0*/  @!P6 LEA.HI.X R7, R11, UR14, R2, 0x2, P2 ;  /* 0x0000000e0b07ec11 */ /* 0x000fe200090f1402 */
[----:B------:R-:W-:Y:S02]  /*3bd0*/  ULDC UR9, c[0x0][0x2ec] ;  /* 0x0000bb0000097ab9 */ /* 0x000fe40000000800 */
[----:B------:R-:W5:Y:S04]  /*3be0*/  @!P4 LDG.E R15, desc[UR10][R4.64+0x20] ;  /* 0x0000200a040fc981 */ /* 0x000f68000c1e1900 */
[----:B------:R1:W3:Y:S04]  /*3bf0*/  @!P3 LDG.E R14, desc[UR10][R4.64+0x100] ;  /* 0x0001000a040eb981 */ /* 0x0002e8000c1e1900 */
[----:B------:R1:W3:Y:S01]  /*3c00*/  @!P6 LDG.E R10, desc[UR10][R6.64] ;  /* 0x0000000a060ae981 */ /* 0x0002e2000c1e1900 */
[----:B------:R-:W2:Y:S01]  /*3c10*/  @P1 MUFU.RCP R0, UR6 ;  /* 0x0000000600001d08 */ /* 0x000ea20008001000 */
[----:B------:R-:W-:-:S04]  /*3c20*/  LEA.HI R2, R24, R23, RZ, 0x7 ;  /* 0x0000001718027211 */ /* 0x000fc800078f38ff */
[----:B------:R-:W-:Y:S01]  /*3c30*/  SHF.R.S32.HI R2, RZ, 0x7, R2 ;  /* 0x00000007ff027819 */ /* 0x000fe20000011402 */
[----:B-1----:R-:W-:-:S05]  /*3c40*/  IMAD.SHL.U32 R4, R23, 0x2, RZ ;  /* 0x0000000217047824 */ /* 0x002fca00078e00ff */
[----:B------:R-:W-:-:S05]  /*3c50*/  LOP3.LUT R4, R4, 0x6, RZ, 0xc0, !PT ;  /* 0x0000000604047812 */ /* 0x000fca00078ec0ff */
[----:B------:R-:W-:Y:S02]  /*3c60*/  IMAD R5, R2, 0x40, R4 ;  /* 0x0000004002057824 */ /* 0x000fe400078e0204 */
[----:B------:R-:W-:Y:S02]  /*3c70*/  IMAD.U32 R2, RZ, RZ, UR18 ;  /* 0x00000012ff027e24 */ /* 0x000fe4000f8e00ff */
[C---:B------:R-:W-:Y:S02]  /*3c80*/  IMAD.SHL.U32 R4, R25.reuse, 0x4, RZ ;  /* 0x0000000419047824 */ /* 0x040fe400078e00ff */
[----:B------:R-:W-:Y:S01]  /*3c90*/  IMAD R2, R2, 0x80, R5 ;  /* 0x0000008002027824 */ /* 0x000fe200078e0205 */
[----:B------:R-:W-:Y:S04]  /*3ca0*/  STL [R1+0x58], R5 ;  /* 0x0000580501007387 */ /* 0x000fe80000100800 */
[----:B------:R1:W-:Y:S01]  /*3cb0*/  STL [R1+0x6c], R4 ;  /* 0x00006c0401007387 */ /* 0x0003e20000100800 */
[----:B------:R-:W-:-:S02]  /*3cc0*/  IADD3 R2, R25, -UR36, -R2 ;  /* 0x8000002419027c10 */ /* 0x000fc4000fffe802 */
[----:B------:R-:W-:Y:S02]  /*3cd0*/  SHF.L.U64.HI R6, R25, 0x2, R9 ;  /* 0x0000000219067819 */ /* 0x000fe40000010209 */
[----:B------:R-:W-:Y:S02]  /*3ce0*/  SEL R184, R184, R191, !P0 ;  /* 0x000000bfb8b87207 */ /* 0x000fe40004000000 */
[----:B------:R-:W-:Y:S01]  /*3cf0*/  SEL R190, R190, R192, !P0 ;  /* 0x000000c0bebe7207 */ /* 0x000fe20004000000 */
[----:B------:R-:W-:Y:S01]  /*3d00*/  UMOV UR6, URZ ;  /* 0x0000003f00067c82 */ /* 0x000fe20008000000 */
[----:B------:R-:W-:Y:S02]  /*3d10*/  LEA R184, R184, UR4, 0x1 ;  /* 0x00000004b8b87c11 */ /* 0x000fe4000f8e08ff */
[----:B------:R-:W-:Y:S01]  /*3d20*/  LEA R190, R190, UR4, 0x1 ;  /* 0x00000004bebe7c11 */ /* 0x000fe2000f8e08ff */
[----:B--2---:R-:W-:-:S05]  /*3d30*/  @P1 FMUL.FTZ R0, R8, R0 ;  /* 0x0000000008001220 */ /* 0x004fca0000410000 */
[----:B------:R-:W-:Y:S01]  /*3d40*/  @P1 R2UR UR7, R0 ;  /* 0x00000000000712ca */ /* 0x000fe200000e0000 */
[----:B------:R-:W-:-:S05]  /*3d50*/  VIADD R0, R25, 0xffffff80 ;  /* 0xffffff8019007836 */ /* 0x000fca0000000000 */
[----:B-1----:R-:W-:-:S04]  /*3d60*/  SHF.R.S32.HI R4, RZ, 0x1f, R0 ;  /* 0x0000001fff047819 */ /* 0x002fc80000011400 */
[C---:B------:R-:W-:Y:S01]  /*3d70*/  SHF.L.U64.HI R5, R0.reuse, 0x2, R4 ;  /* 0x0000000200057819 */ /* 0x040fe20000010204 */
[----:B------:R-:W-:Y:S02]  /*3d80*/  IMAD.SHL.U32 R4, R0, 0x4, RZ ;  /* 0x0000000400047824 */ /* 0x000fe400078e00ff */
[----:B------:R-:W-:Y:S01]  /*3d90*/  VIADD R0, R2, UR8 ;  /* 0x0000000802007c36 */ /* 0x000fe20008000000 */
[----:B----4-:R1:W-:Y:S04]  /*3da0*/  STL [R1+0x50], R17 ;  /* 0x0000501101007387 */ /* 0x0103e80000100800 */
[----:B-----5:R1:W-:Y:S04]  /*3db0*/  STL [R1+0x54], R15 ;  /* 0x0000540f01007387 */ /* 0x0203e80000100800 */
[----:B---3--:R1:W-:Y:S04]  /*3dc0*/  STL [R1+0x48], R14 ;  /* 0x0000480e01007387 */ /* 0x0083e80000100800 */
[----:B------:R1:W-:Y:S04]  /*3dd0*/  STL [R1+0x4c], R10 ;  /* 0x00004c0a01007387 */ /* 0x0003e80000100800 */
[----:B------:R1:W-:Y:S04]  /*3de0*/  STL [R1+0x68], R6 ;  /* 0x0000680601007387 */ /* 0x0003e80000100800 */
[----:B------:R1:W-:Y:S04]  /*3df0*/  STL [R1+0x64], R5 ;  /* 0x0000640501007387 */ /* 0x0003e80000100800 */
[----:B------:R1:W-:Y:S04]  /*3e00*/  STL [R1+0x60], R4 ;  /* 0x0000600401007387 */ /* 0x0003e80000100800 */
[----:B------:R1:W-:Y:S04]  /*3e10*/  STL [R1+0x5c], R0 ;  /* 0x00005c0001007387 */ /* 0x0003e80000100800 */
[----:B------:R1:W-:Y:S01]  /*3e20*/  STL [R1+0x34], R196 ;  /* 0x000034c401007387 */ /* 0x0003e20000100800 */
[----:B------:R-:W-:Y:S01]  /*3e30*/  @UP1 UMOV UR6, UR7 ;  /* 0x0000000700061c82 */ /* 0x000fe20008000000 */
[----:B------:R-:W-:-:S05]  /*3e40*/  ULDC UR7, c[0x0][0x39c] ;  /* 0x0000e70000077ab9 */ /* 0x000fca0000000800 */
.L_x_2155:
[----:B-1----:R-:W2:Y:S01]  /*3e50*/  LDL R0, [R1+0x74] ;  /* 0x0000740001007983 */ /* 0x002ea20000100800 */
[----:B------:R-:W-:Y:S03]  /*3e60*/  USHF.L.U32 UR13, UR18, 0x7, URZ ;  /* 0x00000007120d7899 */ /* 0x000fe6000800063f */
[----:B------:R-:W0:Y:S01]  /*3e70*/  LDGDEPBAR ;  /* 0x00000000000079af */ /* 0x000e220000000000 */
[----:B------:R-:W-:Y:S07]  /*3e80*/  UIADD3 UR13, UR13, 0x80, URZ ;  /* 0x000000800d0d7890 */ /* 0x000fee000fffe03f */
[----:B------:R-:W-:Y:S01]  /*3e90*/  STL [R1+0x13c], R100 ;  /* 0x00013c6401007387 */ /* 0x000fe20000100800 */
[----:B------:R-:W-:Y:S03]  /*3ea0*/  UISETP.GE.AND UP0, UPT, UR13, UR8, UPT ;  /* 0x000000080d00728c */ /* 0x000fe6000bf06270 */
        /* <DEDUP_REMOVED lines=33> */
[----:B-1----:R-:W2:Y:S04]  /*40c0*/  LDL R76, [R1+0x58] ;  /* 0x00005800014c7983 */ /* 0x002ea80000100800 */
[----:B---3--:R-:W3:Y:S04]  /*40d0*/  LDL R75, [R1+0x5c] ;  /* 0x00005c00014b7983 */ /* 0x008ee80000100800 */
[----:B----4-:R-:W4:Y:S04]  /*40e0*/  LDL R74, [R1+0x50] ;  /* 0x00005000014a7983 */ /* 0x010f280000100800 */
[----:B------:R-:W3:Y:S01]  /*40f0*/  LDL R73, [R1+0x54] ;  /* 0x0000540001497983 */ /* 0x000ee20000100800 */
        /* <DEDUP_REMOVED lines=11> */
[----:B------:R-:W-:Y:S01]  /*41b0*/  LDSM.16.M88.4 R148, [R189+0x800] ;  /* 0x00080000bd94783b */ /* 0x000fe20000000200 */
[-C--:B------:R-:W-:Y:S07]  /*41c0*/  HMMA.16816.F32.BF16 R12, R60, R18.reuse, RZ ;  /* 0x000000123c0c723c */ /* 0x080fee00000418ff */
[----:B------:R-:W-:Y:S01]  /*41d0*/  LDSM.16.M88.4 R152, [R189+0x1800] ;  /* 0x00180000bd98783b */ /* 0x000fe20000000200 */
[C---:B------:R-:W-:Y:S07]  /*41e0*/  HMMA.16816.F32.BF16 R16, R64.reuse, R18, RZ ;  /* 0x000000124010723c */ /* 0x040fee00000418ff */
        /* <DEDUP_REMOVED lines=9> */
[C---:B------:R-:W-:Y:S06]  /*4280*/  HMMA.16816.F32.BF16 R40, R60.reuse, R48, RZ ;  /* 0x000000303c28723c */ /* 0x040fec00000418ff */
[-C--:B------:R-:W-:Y:S01]  /*4290*/  HMMA.16816.F32.BF16 R44, R60, R50.reuse, RZ ;  /* 0x000000323c2c723c */ /* 0x080fe200000418ff */
[----:B--2---:R-:W-:Y:S05]  /*42a0*/  R2P PR, R0, 0x6 ;  /* 0x0000000600007804 */ /* 0x004fea0000000000 */
[C---:B------:R-:W-:Y:S01]  /*42b0*/  HMMA.16816.F32.BF16 R48, R64.reuse, R50, RZ ;  /* 0x000000324030723c */ /* 0x040fe200000418ff */
[----:B------:R-:W-:Y:S02]  /*42c0*/  PLOP3.LUT P0, PT, PT, PT, UP0, 0x80, 0x0 ;  /* 0x000000000000781c */ /* 0x000fe40003f0f008 */
[----:B------:R-:W-:Y:S02]  /*42d0*/  PLOP3.LUT P5, PT, PT, PT, UP0, 0x80, 0x0 ;  /* 0x000000000000781c */ /* 0x000fe40003faf008 */
[----:B------:R-:W-:Y:S01]  /*42e0*/  SEL R2, R194, 0xffffffe0, !P1 ;  /* 0xffffffe0c2027807 */ /* 0x000fe20004800000 */
[-C--:B------:R-:W-:Y:S01]  /*42f0*/  HMMA.16816.F32.BF16 R52, R64, R132.reuse, RZ ;  /* 0x000000844034723c */ /* 0x080fe200000418ff */
[----:B------:R-:W-:Y:S02]  /*4300*/  SEL R185, R193, 0xffffffc0, !P2 ;  /* 0xffffffc0c1b97807 */ /* 0x000fe40005000000 */
[----:B------:R-:W-:Y:S02]  /*4310*/  PLOP3.LUT P4, PT, PT, PT, UP0, 0x80, 0x0 ;  /* 0x000000000000781c */ /* 0x000fe40003f8f008 */
[C---:B------:R-:W-:Y:S01]  /*4320*/  IMAD.IADD R0, R190.reuse, 0x1, R2 ;  /* 0x00000001be007824 */ /* 0x040fe200078e0202 */
[C---:B------:R-:W-:Y:S01]  /*4330*/  HMMA.16816.F32.BF16 R56, R60.reuse, R132, RZ ;  /* 0x000000843c38723c */ /* 0x040fe200000418ff */
[----:B------:R-:W-:Y:S01]  /*4340*/  PLOP3.LUT P1, PT, PT, PT, UP0, 0x80, 0x0 ;  /* 0x000000000000781c */ /* 0x000fe20003f2f008 */
[--C-:B------:R-:W-:Y:S02]  /*4350*/  IMAD.IADD R164, R190, 0x1, R185.reuse ;  /* 0x00000001bea47824 */ /* 0x100fe400078e02b9 */
[----:B------:R-:W1:Y:S02]  /*4360*/  LDSM.16.M88.4 R136, [R0] ;  /* 0x000000000088783b */ /* 0x000e640000000200 */
[-C--:B------:R-:W-:Y:S06]  /*4370*/  HMMA.16816.F32.BF16 R60, R60, R134.reuse, RZ ;  /* 0x000000863c3c723c */ /* 0x080fec00000418ff */
[----:B------:R2:W1:Y:S01]  /*4380*/  LDSM.16.M88.4 R144, [R0+0x2000] ;  /* 0x002000000090783b */ /* 0x0004620000000200 */
[----:B------:R-:W-:Y:S07]  /*4390*/  HMMA.16816.F32.BF16 R64, R64, R134, RZ ;  /* 0x000000864040723c */ /* 0x000fee00000418ff */
[----:B------:R-:W1:Y:S08]  /*43a0*/  LDSM.16.M88.4 R132, [R189+0x1000] ;  /* 0x00100000bd84783b */ /* 0x000e700000000200 */
[----:B------:R-:W4:Y:S01]  /*43b0*/  LDSM.16.M88.4 R156, [R164] ;  /* 0x00000000a49c783b */ /* 0x000f220000000200 */
[----:B--2---:R-:W-:Y:S07]  /*43c0*/  IMAD.IADD R0, R0, 0x1, R185 ;  /* 0x0000000100007824 */ /* 0x004fee00078e02b9 */
[----:B------:R-:W2:Y:S01]  /*43d0*/  LDSM.16.M88.4 R164, [R164+0x2000] ;  /* 0x00200000a4a4783b */ /* 0x000ea20000000200 */
[-C--:B-1----:R-:W-:Y:S07]  /*43e0*/  HMMA.16816.F32.BF16 R4, R136, R140.reuse, R4 ;  /* 0x0000008c8804723c */ /* 0x082fee0000041804 */
[----:B------:R-:W-:Y:S01]  /*43f0*/  LDSM.16.M88.4 R176, [R0] ;  /* 0x0000000000b0783b */ /* 0x000fe20000000200 */
[C---:B------:R-:W-:Y:S06]  /*4400*/  HMMA.16816.F32.BF16 R8, R144.reuse, R140, R8 ;  /* 0x0000008c9008723c */ /* 0x040fec0000041808 */
[-C--:B------:R-:W-:Y:S06]  /*4410*/  HMMA.16816.F32.BF16 R12, R144, R142.reuse, R12 ;  /* 0x0000008e900c723c */ /* 0x080fec000004180c */
[C---:B------:R-:W-:Y:S01]  /*4420*/  HMMA.16816.F32.BF16 R16, R136.reuse, R142, R16 ;  /* 0x0000008e8810723c */ /* 0x040fe20000041810 */
[----:B------:R-:W1:Y:S05]  /*4430*/  LDSM.16.M88.4 R140, [R186+0x800] ;  /* 0x00080000ba8c783b */ /* 0x000e6a0000000200 */
[-C--:B------:R-:W-:Y:S06]  /*4440*/  HMMA.16816.F32.BF16 R20, R136, R148.reuse, R20 ;  /* 0x000000948814723c */ /* 0x080fec0000041814 */
[C---:B------:R-:W-:Y:S06]  /*4450*/  HMMA.16816.F32.BF16 R24, R144.reuse, R148, R24 ;  /* 0x000000949018723c */ /* 0x040fec0000041818 */
[-C--:B------:R-:W-:Y:S05]  /*4460*/  HMMA.16816.F32.BF16 R28, R144, R150.reuse, R28 ;  /* 0x00000096901c723c */ /* 0x080fea000004181c */
[----:B------:R-:W-:Y:S01]  /*4470*/  LEA R148, R192, UR4, 0x1 ;  /* 0x00000004c0947c11 */ /* 0x000fe2000f8e08ff */
[C---:B------:R-:W-:Y:S05]  /*4480*/  HMMA.16816.F32.BF16 R32, R136.reuse, R150, R32 ;  /* 0x000000968820723c */ /* 0x040fea0000041820 */
[----:B------:R-:W-:Y:S01]  /*4490*/  IMAD.IADD R149, R185, 0x1, R148 ;  /* 0x00000001b9957824 */ /* 0x000fe200078e0294 */
[-C--:B------:R-:W-:Y:S05]  /*44a0*/  HMMA.16816.F32.BF16 R36, R136, R132.reuse, R36 ;  /* 0x000000848824723c */ /* 0x080fea0000041824 */
[----:B------:R-:W-:Y:S01]  /*44b0*/  IADD3 R150, R2, R148, RZ ;  /* 0x0000009402967210 */ /* 0x000fe20007ffe0ff */
[C---:B------:R-:W-:Y:S06]  /*44c0*/  HMMA.16816.F32.BF16 R40, R144.reuse, R132, R40 ;  /* 0x000000849028723c */ /* 0x040fec0000041828 */
[-C--:B------:R-:W-:Y:S06]  /*44d0*/  HMMA.16816.F32.BF16 R44, R144, R134.reuse, R44 ;  /* 0x00000086902c723c */ /* 0x080fec000004182c */
[C---:B------:R-:W-:Y:S01]  /*44e0*/  HMMA.16816.F32.BF16 R48, R136.reuse, R134, R48 ;  /* 0x000000868830723c */ /* 0x040fe20000041830 */
[----:B------:R1:W3:Y:S05]  /*44f0*/  LDSM.16.M88.4 R132, [R0+0x2000] ;  /* 0x002000000084783b */ /* 0x0002ea0000000200 */
[-C--:B------:R-:W-:Y:S06]  /*4500*/  HMMA.16816.F32.BF16 R52, R136, R152.reuse, R52 ;  /* 0x000000988834723c */ /* 0x080fec0000041834 */
[C---:B------:R-:W-:Y:S06]  /*4510*/  HMMA.16816.F32.BF16 R56, R144.reuse, R152, R56 ;  /* 0x000000989038723c */ /* 0x040fec0000041838 */
[-C--:B------:R-:W-:Y:S06]  /*4520*/  HMMA.16816.F32.BF16 R60, R144, R154.reuse, R60 ;  /* 0x0000009a903c723c */ /* 0x080fec000004183c */
[----:B------:R-:W-:Y:S01]  /*4530*/  HMMA.16816.F32.BF16 R64, R136, R154, R64 ;  /* 0x0000009a8840723c */ /* 0x000fe20000041840 */
[----:B-1----:R-:W-:Y:S04]  /*4540*/  IMAD.U32 R0, RZ, RZ, UR18 ;  /* 0x00000012ff007e24 */ /* 0x002fe8000f8e00ff */
[----:B------:R-:W-:Y:S01]  /*4550*/  IMAD R0, R0, 0x80, R76 ;  /* 0x0000008000007824 */ /* 0x000fe200078e024c */
[-C--:B----4-:R-:W-:Y:S05]  /*4560*/  HMMA.16816.F32.BF16 R4, R156, R160.reuse, R4 ;  /* 0x000000a09c04723c */ /* 0x090fea0000041804 */
[----:B------:R-:W-:Y:S01]  /*4570*/  @P4 ISETP.GE.AND P4, PT, R0, UR8, PT ;  /* 0x0000000800004c0c */ /* 0x000fe2000bf86270 */
[C---:B--2---:R-:W-:Y:S04]  /*4580*/  HMMA.16816.F32.BF16 R8, R164.reuse, R160, R8 ;  /* 0x000000a0a408723c */ /* 0x044fe80000041808 */
[----:B---3--:R-:W-:Y:S02]  /*4590*/  FSETP.NEU.FTZ.AND P3, PT, R73, -INF , PT ;  /* 0xff8000004900780b */ /* 0x008fe40003f7d000 */
        /* <DEDUP_REMOVED lines=38> */
[----:B-1----:R-:W-:Y:S09]  /*4800*/  STL [R1+0x28], R72 ;  /* 0x0000284801007387 */ /* 0x002ff20000100800 */
[----:B------:R-:W1:Y:S01]  /*4810*/  MUFU.TANH R69, R15 ;  /* 0x0000000f00457308 */ /* 0x000e620000002400 */
[----:B--2---:R-:W-:Y:S01]  /*4820*/  STL [R1+0x24], R71 ;  /* 0x0000244701007387 */ /* 0x004fe20000100800 */
[----:B------:R-:W-:Y:S05]  /*4830*/  FMUL.FTZ R11, R73, 1.4426950216293334961 ;  /* 0x3fb8aa3b490b7820 */ /* 0x000fea0000410000 */
[----:B------:R-:W-:Y:S03]  /*4840*/  FSEL R11, R11, RZ, P3 ;  /* 0x000000ff0b0b7208 */ /* 0x000fe60001800000 */
[----:B------:R-:W-:Y:S01]  /*4850*/  MUFU.TANH R97, R5 ;  /* 0x0000000500617308 */ /* 0x000fe20000002400 */
[----:B---3--:R-:W-:Y:S09]  /*4860*/  STL [R1+0x20], R70 ;  /* 0x0000204601007387 */ /* 0x008ff20000100800 */
[----:B------:R-:W2:Y:S01]  /*4870*/  MUFU.TANH R68, R6 ;  /* 0x0000000600447308 */ /* 0x000ea20000002400 */
[----:B-1----:R-:W-:Y:S04]  /*4880*/  STL [R1+0x1c], R69 ;  /* 0x00001c4501007387 */ /* 0x002fe80000100800 */
[----:B------:R-:W3:Y:S05]  /*4890*/  LDL R14, [R1+0x48] ;  /* 0x00004800010e7983 */ /* 0x000eea0000100800 */
[----:B------:R1:W4:Y:S01]  /*48a0*/  MUFU.TANH R3, R7 ;  /* 0x0000000700037308 */ /* 0x0003220000002400 */
[----:B------:R-:W3:Y:S09]  /*48b0*/  LDL R15, [R1+0x4c] ;  /* 0x00004c00010f7983 */ /* 0x000ef20000100800 */
[----:B------:R2:W3:Y:S10]  /*48c0*/  MUFU.TANH R247, R8 ;  /* 0x0000000800f77308 */ /* 0x0004f40000002400 */
[----:B------:R4:W3:Y:S01]  /*48d0*/  MUFU.TANH R246, R9 ;  /* 0x0000000900f67308 */ /* 0x0008e20000002400 */
[----:B-1----:R-:W1:Y:S09]  /*48e0*/  LDSM.16.M88.4 R4, [R188+0x800] ;  /* 0x00080000bc04783b */ /* 0x002e720000000200 */
[----:B------:R4:W3:Y:S01]  /*48f0*/  MUFU.TANH R245, R12 ;  /* 0x0000000c00f57308 */ /* 0x0008e20000002400 */
[----:B--2---:R-:W-:Y:S01]  /*4900*/  @P0 VIADD R8, R0, 0x1 ;  /* 0x0000000100080836 */ /* 0x004fe20000000000 */
[----:B------:R-:W-:Y:S04]  /*4910*/  FSETP.NEU.FTZ.AND P0, PT, R74, -INF , PT ;  /* 0xff8000004a00780b */ /* 0x000fe80003f1d000 */
[----:B------:R-:W-:Y:S04]  /*4920*/  @P5 ISETP.GE.AND P5, PT, R8, UR8, PT ;  /* 0x0000000808005c0c */ /* 0x000fe8000bfa6270 */
[----:B------:R2:W3:Y:S01]  /*4930*/  MUFU.TANH R242, R13 ;  /* 0x0000000d00f27308 */ /* 0x0004e20000002400 */
[----:B----4-:R-:W-:Y:S05]  /*4940*/  IMAD.U32 R9, RZ, RZ, UR12 ;  /* 0x0000000cff097e24 */ /* 0x010fea000f8e00ff */
[----:B------:R-:W-:Y:S04]  /*4950*/  LEA R8, R9, R75, 0x7 ;  /* 0x0000004b09087211 */ /* 0x000fe800078e38ff */
[----:B------:R-:W-:Y:S01]  /*4960*/  MUFU.TANH R91, R17 ;  /* 0x00000011005b7308 */ /* 0x000fe20000002400 */
[----:B------:R-:W-:Y:S01]  /*4970*/  FMUL.FTZ R12, R74, 1.4426950216293334961 ;  /* 0x3fb8aa3b4a0c7820 */ /* 0x000fe20000410000 */
[C---:B------:R-:W-:Y:S02]  /*4980*/  VIADD R9, R8.reuse, 0x8 ;  /* 0x0000000808097836 */ /* 0x040fe40000000000 */
[----:B------:R-:W-:Y:S02]  /*4990*/  VIADD R10, R8, 0xffffffff ;  /* 0xffffffff080a7836 */ /* 0x000fe40000000000 */
[----:B------:R-:W-:Y:S04]  /*49a0*/  FSEL R12, R12, RZ, P0 ;  /* 0x000000ff0c0c7208 */ /* 0x000fe80000000000 */
[----:B------:R-:W4:Y:S01]  /*49b0*/  MUFU.TANH R92, R16 ;  /* 0x00000010005c7308 */ /* 0x000f220000002400 */
[----:B------:R-:W-:Y:S01]  /*49c0*/  ISETP.GE.AND P2, PT, R9, RZ, PT ;  /* 0x000000ff0900720c */ /* 0x000fe20003f46270 */
[----:B--2---:R-:W-:Y:S01]  /*49d0*/  VIADD R13, R8, 0x3f ;  /* 0x0000003f080d7836 */ /* 0x004fe20000000000 */
[----:B------:R-:W-:Y:S07]  /*49e0*/  ISETP.GE.AND P0, PT, R10, RZ, PT ;  /* 0x000000ff0a00720c */ /* 0x000fee0003f06270 */
[----:B------:R-:W-:Y:S01]  /*49f0*/  MUFU.TANH R222, R19 ;  /* 0x0000001300de7308 */ /* 0x000fe20000002400 */
[-C--:B-1----:R-:W-:Y:S03]  /*4a00*/  HMMA.16816.F32.BF16 R20, R176, R4.reuse, R20 ;  /* 0x00000004b014723c */ /* 0x082fe60000041814 */
[C---:B------:R-:W-:Y:S03]  /*4a10*/  @!P2 IADD3 R9, -R8.reuse, -0x8, RZ ;  /* 0xfffffff80809a810 */ /* 0x040fe60007ffe1ff */
[C---:B------:R-:W-:Y:S03]  /*4a20*/  HMMA.16816.F32.BF16 R24, R132.reuse, R4, R24 ;  /* 0x000000048418723c */ /* 0x040fe60000041818 */
[----:B------:R-:W1:Y:S01]  /*4a30*/  MUFU.TANH R227, R18 ;  /* 0x0000001200e37308 */ /* 0x000e620000002400 */
[----:B------:R-:W-:Y:S02]  /*4a40*/  PLOP3.LUT P2, PT, PT, PT, UP0, 0x80, 0x0 ;  /* 0x000000000000781c */ /* 0x000fe40003f4f008 */
[----:B------:R-:W-:Y:S01]  /*4a50*/  I2FP.F32.S32 R136, R9 ;  /* 0x0000000900887245 */ /* 0x000fe20000201400 */
[-C--:B------:R-:W-:Y:S04]  /*4a60*/  HMMA.16816.F32.BF16 R28, R132, R6.reuse, R28 ;  /* 0x00000006841c723c */ /* 0x080fe8000004181c */
[----:B------:R-:W-:Y:S01]  /*4a70*/  VIADD R5, R8, 0x7 ;  /* 0x0000000708057836 */ /* 0x000fe20000000000 */
[----:B------:R-:W-:Y:S01]  /*4a80*/  IABS R4, R8 ;  /* 0x0000000800047213 */ /* 0x000fe20000000000 */
[C---:B------:R-:W-:Y:S04]  /*4a90*/  HMMA.16816.F32.BF16 R32, R176.reuse, R6, R32 ;  /* 0x00000006b020723c */ /* 0x040fe80000041820 */
[----:B------:R-:W-:Y:S01]  /*4aa0*/  ISETP.GE.AND P6, PT, R5, RZ, PT ;  /* 0x000000ff0500720c */ /* 0x000fe20003fc6270 */
[----:B------:R-:W-:Y:S01]  /*4ab0*/  FMUL.FTZ R21, R21, UR7 ;  /* 0x0000000715157c20 */ /* 0x000fe20008410000 */
[----:B------:R-:W-:Y:S01]  /*4ac0*/  FMUL.FTZ R20, R20, UR7 ;  /* 0x0000000714147c20 */ /* 0x000fe20008410000 */
[----:B------:R-:W-:Y:S01]  /*4ad0*/  @!P0 IADD3 R10, -R8, 0x1, RZ ;  /* 0x00000001080a8810 */ /* 0x000fe20007ffe1ff */
[----:B------:R-:W-:Y:S01]  /*4ae0*/  FMUL.FTZ R22, R22, UR7 ;  /* 0x0000000716167c20 */ /* 0x000fe20008410000 */
[----:B------:R2:W-:Y:S01]  /*4af0*/  MUFU.TANH R89, R21 ;  /* 0x0000001500597308 */ /* 0x0005e20000002400 */
[----:B------:R-:W-:Y:S01]  /*4b00*/  PLOP3.LUT P0, PT, PT, PT, UP0, 0x80, 0x0 ;  /* 0x000000000000781c */ /* 0x000fe20003f0f008 */
[----:B------:R-:W-:Y:S01]  /*4b10*/  FMUL.FTZ R24, R24, UR7 ;  /* 0x0000000718187c20 */ /* 0x000fe20008410000 */
[----:B------:R-:W-:Y:S01]  /*4b20*/  FMUL.FTZ R26, R26, UR7 ;  /* 0x000000071a1a7c20 */ /* 0x000fe20008410000 */
[----:B------:R-:W-:Y:S01]  /*4b30*/  FMUL.FTZ R25, R25, UR7 ;  /* 0x0000000719197c20 */ /* 0x000fe20008410000 */
[C---:B------:R-:W-:Y:S01]  /*4b40*/  IADD3 R9, R8.reuse, 0x47, RZ ;  /* 0x0000004708097810 */ /* 0x040fe20007ffe0ff */
[----:B------:R-:W-:Y:S01]  /*4b50*/  FMUL.FTZ R23, R23, UR7 ;  /* 0x0000000717177c20 */ /* 0x000fe20008410000 */
[----:B------:R-:W-:Y:S03]  /*4b60*/  FMUL.FTZ R27, R27, UR7 ;  /* 0x000000071b1b7c20 */ /* 0x000fe60008410000 */
[----:B------:R4:W-:Y:S01]  /*4b70*/  MUFU.TANH R238, R24 ;  /* 0x0000001800ee7308 */ /* 0x0009e20000002400 */
[----:B------:R-:W-:Y:S01]  /*4b80*/  @!P6 IADD3 R5, -R8, -0x7, RZ ;  /* 0xfffffff90805e810 */ /* 0x000fe20007ffe1ff */
[----:B------:R-:W-:Y:S01]  /*4b90*/  FMUL.FTZ R28, R28, UR7 ;  /* 0x000000071c1c7c20 */ /* 0x000fe20008410000 */
[----:B------:R-:W-:Y:S01]  /*4ba0*/  ISETP.GE.AND P6, PT, R9, RZ, PT ;  /* 0x000000ff0900720c */ /* 0x000fe20003fc6270 */
[----:B------:R-:W-:Y:S01]  /*4bb0*/  FMUL.FTZ R31, R31, UR7 ;  /* 0x000000071f1f7c20 */ /* 0x000fe20008410000 */
[----:B------:R-:W-:Y:S01]  /*4bc0*/  I2FP.F32.S32 R137, R5 ;  /* 0x0000000500897245 */ /* 0x000fe20000201400 */
[----:B------:R-:W-:Y:S01]  /*4bd0*/  FFMA.FTZ R5, R136, -UR6, R68 ;  /* 0x8000000688057c23 */ /* 0x000fe20008010044 */
[----:B------:R-:W-:Y:S03]  /*4be0*/  FMUL.FTZ R32, R32, UR7 ;  /* 0x0000000720207c20 */ /* 0x000fe60008410000 */
[----:B------:R1:W-:Y:S01]  /*4bf0*/  MUFU.TANH R90, R20 ;  /* 0x00000014005a7308 */ /* 0x0003e20000002400 */
[----:B--2---:R-:W-:Y:S01]  /*4c00*/  I2FP.F32.S32 R21, R4 ;  /* 0x0000000400157245 */ /* 0x004fe20000201400 */
[----:B------:R-:W-:Y:S01]  /*4c10*/  FMUL.FTZ R34, R34, UR7 ;  /* 0x0000000722227c20 */ /* 0x000fe20008410000 */
[----:B------:R-:W-:Y:S01]  /*4c20*/  @P2 FSEL R5, R5, -INF , !P4 ;  /* 0xff80000005052808 */ /* 0x000fe20006000000 */
[----:B------:R-:W-:Y:S01]  /*4c30*/  FMUL.FTZ R35, R35, UR7 ;  /* 0x0000000723237c20 */ /* 0x000fe20008410000 */
[----:B------:R-:W-:Y:S01]  /*4c40*/  FMUL.FTZ R33, R33, UR7 ;  /* 0x0000000721217c20 */ /* 0x000fe20008410000 */
[----:B------:R-:W-:Y:S01]  /*4c50*/  FFMA.FTZ R4, R21, -UR6, R98 ;  /* 0x8000000615047c23 */ /* 0x000fe20008010062 */
[----:B------:R-:W-:Y:S03]  /*4c60*/  FMUL.FTZ R30, R30, UR7 ;  /* 0x000000071e1e7c20 */ /* 0x000fe60008410000 */
[----:B------:R2:W-:Y:S01]  /*4c70*/  MUFU.TANH R251, R26 ;  /* 0x0000001a00fb7308 */ /* 0x0005e20000002400 */
[----:B------:R-:W-:Y:S01]  /*4c80*/  FFMA.FTZ R5, R5, UR9, -R11 ;  /* 0x0000000905057c23 */ /* 0x000fe2000801080b */
[----:B----4-:R-:W4:Y:S01]  /*4c90*/  LDL R24, [R1+0x18] ;  /* 0x0000180001187983 */ /* 0x010f220000100800 */
[----:B------:R-:W-:Y:S01]  /*4ca0*/  @P1 FSEL R4, R4, -INF , !P4 ;  /* 0xff80000004041808 */ /* 0x000fe20006000000 */
[----:B------:R-:W-:Y:S01]  /*4cb0*/  FMUL.FTZ R29, R29, UR7 ;  /* 0x000000071d1d7c20 */ /* 0x000fe20008410000 */
[----:B------:R-:W-:Y:S02]  /*4cc0*/  PLOP3.LUT P1, PT, PT, PT, UP0, 0x80, 0x0 ;  /* 0x000000000000781c */ /* 0x000fe40003f2f008 */
[----:B------:R-:W-:Y:S03]  /*4cd0*/  @!P6 IADD3 R9, -R8, -0x47, RZ ;  /* 0xffffffb90809e810 */ /* 0x000fe60007ffe1ff */
[----:B------:R-:W-:Y:S01]  /*4ce0*/  MUFU.EX2 R193, R5 ;  /* 0x0000000500c17308 */ /* 0x000fe20000000800 */
[--C-:B------:R-:W-:Y:S01]  /*4cf0*/  FFMA.FTZ R4, R4, UR9, -R12.reuse ;  /* 0x0000000904047c23 */ /* 0x100fe2000801080c */
[----:B-1----:R-:W-:Y:S05]  /*4d00*/  I2FP.F32.S32 R20, R10 ;  /* 0x0000000a00147245 */ /* 0x002fea0000201400 */
[----:B------:R-:W-:Y:S03]  /*4d10*/  FFMA.FTZ R10, R20, -UR6, R97 ;  /* 0x80000006140a7c23 */ /* 0x000fe60008010061 */
[----:B------:R1:W-:Y:S01]  /*4d20*/  MUFU.EX2 R100, R4 ;  /* 0x0000000400647308 */ /* 0x0003e20000000800 */
[----:B--2---:R-:W2:Y:S01]  /*4d30*/  LDL R26, [R1] ;  /* 0x00000000011a7983 */ /* 0x004ea20000100800 */
[----:B------:R-:W-:Y:S02]  /*4d40*/  @P0 FSEL R10, R10, -INF , !P5 ;  /* 0xff8000000a0a0808 */ /* 0x000fe40006800000 */
[----:B------:R-:W-:Y:S06]  /*4d50*/  ISETP.GE.AND P0, PT, R13, RZ, PT ;  /* 0x000000ff0d00720c */ /* 0x000fec0003f06270 */
[----:B------:R-:W3:Y:S01]  /*4d60*/  MUFU.TANH R221, R22 ;  /* 0x0000001600dd7308 */ /* 0x000ee20000002400 */
[----:B------:R-:W-:Y:S09]  /*4d70*/  FFMA.FTZ R10, R10, UR9, -R12 ;  /* 0x000000090a0a7c23 */ /* 0x000ff2000801080c */
[----:B------:R-:W-:Y:S01]  /*4d80*/  MUFU.TANH R250, R27 ;  /* 0x0000001b00fa7308 */ /* 0x000fe20000002400 */
[----:B-1----:R-:W-:Y:S01]  /*4d90*/  FFMA.FTZ R4, R137, -UR6, R3 ;  /* 0x8000000689047c23 */ /* 0x002fe20008010003 */
[----:B------:R-:W-:Y:S02]  /*4da0*/  @!P0 IADD3 R13, -R8, -0x3f, RZ ;  /* 0xffffffc1080d8810 */ /* 0x000fe40007ffe1ff */
[----:B------:R-:W-:Y:S02]  /*4db0*/  PLOP3.LUT P0, PT, PT, PT, UP0, 0x80, 0x0 ;  /* 0x000000000000781c */ /* 0x000fe40003f0f008 */
[----:B------:R-:W-:Y:S04]  /*4dc0*/  @P1 FSEL R4, R4, -INF , !P5 ;  /* 0xff80000004041808 */ /* 0x000fe80006800000 */
[----:B------:R-:W-:Y:S01]  /*4dd0*/  MUFU.EX2 R99, R10 ;  /* 0x0000000a00637308 */ /* 0x000fe20000000800 */
[----:B------:R-:W-:Y:S01]  /*4de0*/  FFMA.FTZ R5, R4, UR9, -R11 ;  /* 0x0000000904057c23 */ /* 0x000fe2000801080b */
[----:B------:R-:W-:Y:S08]  /*4df0*/  VIADD R4, R8, 0x40 ;  /* 0x0000004008047836 */ /* 0x000ff00000000000 */
[----:B------:R1:W-:Y:S01]  /*4e00*/  MUFU.TANH R237, R25 ;  /* 0x0000001900ed7308 */ /* 0x0003e20000002400 */
[----:B------:R-:W-:Y:S09]  /*4e10*/  ISETP.GE.AND P1, PT, R4, RZ, PT ;  /* 0x000000ff0400720c */ /* 0x000ff20003f26270 */
[----:B------:R1:W-:Y:S04]  /*4e20*/  MUFU.EX2 R194, R5 ;  /* 0x0000000500c27308 */ /* 0x0003e80000000800 */
[C---:B------:R-:W-:Y:S06]  /*4e30*/  @!P1 IADD3 R4, -R8.reuse, -0x40, RZ ;  /* 0xffffffc008049810 */ /* 0x040fec0007ffe1ff */
[----:B------:R-:W-:Y:S01]  /*4e40*/  MUFU.TANH R234, R28 ;  /* 0x0000001c00ea7308 */ /* 0x000fe20000002400 */
[----:B------:R-:W-:Y:S01]  /*4e50*/  PLOP3.LUT P1, PT, PT, PT, UP0, 0x80, 0x0 ;  /* 0x000000000000781c */ /* 0x000fe20003f2f008 */
[----:B-1----:R-:W4:Y:S08]  /*4e60*/  LDL R25, [R1+0x8] ;  /* 0x0000080001197983 */ /* 0x002f300000100800 */
[----:B------:R-:W1:Y:S01]  /*4e70*/  MUFU.TANH R220, R23 ;  /* 0x0000001700dc7308 */ /* 0x000e620000002400 */
[C---:B------:R-:W-:Y:S05]  /*4e80*/  VIADD R5, R8.reuse, 0x48 ;  /* 0x0000004808057836 */ /* 0x040fea0000000000 */
[----:B------:R-:W-:Y:S04]  /*4e90*/  ISETP.GE.AND P2, PT, R5, RZ, PT ;  /* 0x000000ff0500720c */ /* 0x000fe80003f46270 */
[----:B------:R-:W-:Y:S10]  /*4ea0*/  MUFU.TANH R248, R31 ;  /* 0x0000001f00f87308 */ /* 0x000ff40000002400 */
[----:B------:R-:W-:Y:S01]  /*4eb0*/  MUFU.TANH R86, R32 ;  /* 0x0000002000567308 */ /* 0x000fe20000002400 */
[----:B------:R-:W-:Y:S02]  /*4ec0*/  @!P2 IADD3 R5, -R8, -0x48, RZ ;  /* 0xffffffb80805a810 */ /* 0x000fe40007ffe1ff */
[----:B------:R-:W-:Y:S02]  /*4ed0*/  PLOP3.LUT P2, PT, PT, PT, UP0, 0x80, 0x0 ;  /* 0x000000000000781c */ /* 0x000fe40003f4f008 */
[----:B------:R-:W-:Y:S05]  /*4ee0*/  I2FP.F32.S32 R5, R5 ;  /* 0x0000000500057245 */ /* 0x000fea0000201400 */
[----:B------:R-:W1:Y:S01]  /*4ef0*/  MUFU.TANH R249, R30 ;  /* 0x0000001e00f97308 */ /* 0x000e620000002400 */
[----:B------:R-:W-:Y:S09]  /*4f00*/  FFMA.FTZ R5, R5, -UR6, R72 ;  /* 0x8000000605057c23 */ /* 0x000ff20008010048 */
[----:B------:R-:W-:Y:S01]  /*4f10*/  MUFU.TANH R207, R34 ;  /* 0x0000002200cf7308 */ /* 0x000fe20000002400 */
[----:B------:R-:W-:Y:S02]  /*4f20*/  @P2 FSEL R5, R5, -INF , !P4 ;  /* 0xff80000005052808 */ /* 0x000fe40006000000 */
[----:B------:R-:W-:Y:S07]  /*4f30*/  PLOP3.LUT P2, PT, PT, PT, UP0, 0x80, 0x0 ;  /* 0x000000000000781c */ /* 0x000fee0003f4f008 */
[----:B------:R-:W2:Y:S10]  /*4f40*/  MUFU.TANH R233, R29 ;  /* 0x0000001d00e97308 */ /* 0x000eb40000002400 */
[----:B------:R-:W-:Y:S10]  /*4f50*/  MUFU.TANH R206, R35 ;  /* 0x0000002300ce7308 */ /* 0x000ff40000002400 */
[----:B------:R-:W2:Y:S01]  /*4f60*/  MUFU.TANH R85, R33 ;  /* 0x0000002100557308 */ /* 0x000ea20000002400 */
[C---:B---3--:R-:W-:Y:S01]  /*4f70*/  FSETP.NEU.FTZ.AND P3, PT, R14.reuse, -INF , PT ;  /* 0xff8000000e00780b */ /* 0x048fe20003f7d000 */
[----:B------:R-:W-:Y:S01]  /*4f80*/  FMUL.FTZ R10, R14, 1.4426950216293334961 ;  /* 0x3fb8aa3b0e0a7820 */ /* 0x000fe20000410000 */
[----:B------:R-:W-:Y:S01]  /*4f90*/  I2FP.F32.S32 R14, R4 ;  /* 0x00000004000e7245 */ /* 0x000fe20000201400 */
[C---:B------:R-:W-:Y:S03]  /*4fa0*/  FMUL.FTZ R17, R15.reuse, 1.4426950216293334961 ;  /* 0x3fb8aa3b0f117820 */ /* 0x040fe60000410000 */
[----:B------:R-:W-:Y:S01]  /*4fb0*/  FSEL R10, R10, RZ, P3 ;  /* 0x000000ff0a0a7208 */ /* 0x000fe20001800000 */
[C---:B------:R-:W-:Y:S01]  /*4fc0*/  FFMA.FTZ R4, R14.reuse, -UR6, R247 ;  /* 0x800000060e047c23 */ /* 0x040fe200080100f7 */
[----:B------:R-:W-:Y:S01]  /*4fd0*/  FSETP.NEU.FTZ.AND P3, PT, R15, -INF , PT ;  /* 0xff8000000f00780b */ /* 0x000fe20003f7d000 */
[----:B------:R-:W-:Y:S01]  /*4fe0*/  FFMA.FTZ R14, R14, -UR6, R70 ;  /* 0x800000060e0e7c23 */ /* 0x000fe20008010046 */
[----:B------:R-:W-:Y:S02]  /*4ff0*/  I2FP.F32.S32 R15, R13 ;  /* 0x0000000d000f7245 */ /* 0x000fe40000201400 */
[----:B------:R-:W-:Y:S02]  /*5000*/  @P1 FSEL R4, R4, -INF , !P4 ;  /* 0xff80000004041808 */ /* 0x000fe40006000000 */
[----:B------:R-:W-:Y:S01]  /*5010*/  PLOP3.LUT P1, PT, PT, PT, UP0, 0x80, 0x0 ;  /* 0x000000000000781c */ /* 0x000fe20003f2f008 */
[----:B------:R-:W-:Y:S01]  /*5020*/  FFMA.FTZ R13, R15, -UR6, R246 ;  /* 0x800000060f0d7c23 */ /* 0x000fe200080100f6 */
[----:B------:R-:W-:Y:S01]  /*5030*/  PLOP3.LUT P4, PT, PT, PT, UP0, 0x80, 0x0 ;  /* 0x000000000000781c */ /* 0x000fe20003f8f008 */
[--C-:B------:R-:W-:Y:S01]  /*5040*/  FFMA.FTZ R16, R4, UR9, -R10.reuse ;  /* 0x0000000904107c23 */ /* 0x100fe2000801080a */
[----:B------:R-:W-:Y:S02]  /*5050*/  I2FP.F32.S32 R4, R9 ;  /* 0x0000000900047245 */ /* 0x000fe40000201400 */
[----:B------:R-:W-:Y:S01]  /*5060*/  FSEL R9, R17, RZ, P3 ;  /* 0x000000ff11097208 */ /* 0x000fe20001800000 */
[----:B------:R-:W-:Y:S01]  /*5070*/  MUFU.EX2 R231, R16 ;  /* 0x0000001000e77308 */ /* 0x000fe20000000800 */
[----:B------:R-:W-:Y:S01]  /*5080*/  @P0 FSEL R13, R13, -INF , !P5 ;  /* 0xff8000000d0d0808 */ /* 0x000fe20006800000 */
[----:B------:R-:W-:Y:S01]  /*5090*/  FFMA.FTZ R4, R4, -UR6, R71 ;  /* 0x8000000604047c23 */ /* 0x000fe20008010047 */
[----:B------:R-:W-:Y:S01]  /*50a0*/  PLOP3.LUT P3, PT, PT, PT, UP0, 0x80, 0x0 ;  /* 0x000000000000781c */ /* 0x000fe20003f6f008 */
[--C-:B------:R-:W-:Y:S02]  /*50b0*/  FFMA.FTZ R5, R5, UR9, -R9.reuse ;  /* 0x0000000905057c23 */ /* 0x100fe40008010809 */
[--C-:B------:R-:W-:Y:S01]  /*50c0*/  FFMA.FTZ R13, R13, UR9, -R10.reuse ;  /* 0x000000090d0d7c23 */ /* 0x100fe2000801080a */
[----:B------:R-:W-:Y:S03]  /*50d0*/  @P1 FSEL R4, R4, -INF , !P5 ;  /* 0xff80000004041808 */ /* 0x000fe60006800000 */
[----:B------:R3:W-:Y:S01]  /*50e0*/  MUFU.EX2 R244, R5 ;  /* 0x0000000500f47308 */ /* 0x0007e20000000800 */
[----:B------:R-:W-:Y:S02]  /*50f0*/  PLOP3.LUT P5, PT, PT, PT, UP0, 0x80, 0x0 ;  /* 0x000000000000781c */ /* 0x000fe40003faf008 */
[----:B------:R-:W-:Y:S07]  /*5100*/  PLOP3.LUT P1, PT, PT, PT, UP0, 0x80, 0x0 ;  /* 0x000000000000781c */ /* 0x000fee0003f2f008 */
[----:B------:R1:W-:Y:S01]  /*5110*/  MUFU.EX2 R230, R13 ;  /* 0x0000000d00e67308 */ /* 0x0003e20000000800 */
[----:B---3--:R-:W-:Y:S01]  /*5120*/  FFMA.FTZ R5, R4, UR9, -R9 ;  /* 0x0000000904057c23 */ /* 0x008fe20008010809 */
[----:B------:R-:W-:Y:S08]  /*5130*/  VIADD R4, R8, 0x38 ;  /* 0x0000003808047836 */ /* 0x000ff00000000000 */
[----:B------:R3:W-:Y:S01]  /*5140*/  MUFU.EX2 R243, R5 ;  /* 0x0000000500f37308 */ /* 0x0007e20000000800 */
[----:B------:R-:W-:Y:S01]  /*5150*/  ISETP.GE.AND P0, PT, R4, RZ, PT ;  /* 0x000000ff0400720c */ /* 0x000fe20003f06270 */
[C---:B-1----:R-:W-:Y:S01]  /*5160*/  @P3 VIADD R13, R0.reuse, 0x8 ;  /* 0x00000008000d3836 */ /* 0x042fe20000000000 */
[----:B------:R-:W-:Y:S04]  /*5170*/  PLOP3.LUT P3, PT, PT, PT, UP0, 0x80, 0x0 ;  /* 0x000000000000781c */ /* 0x000fe80003f6f008 */
[----:B------:R-:W-:Y:S01]  /*5180*/  @P2 ISETP.GE.AND P2, PT, R13, UR8, PT ;  /* 0x000000080d002c0c */ /* 0x000fe2000bf46270 */
[----:B------:R-:W-:Y:S06]  /*5190*/  @P5 VIADD R13, R0, 0x9 ;  /* 0x00000009000d5836 */ /* 0x000fec0000000000 */
[C---:B------:R-:W-:Y:S02]  /*51a0*/  @!P0 IADD3 R4, -R8.reuse, -0x38, RZ ;  /* 0xffffffc808048810 */ /* 0x040fe40007ffe1ff */
[----:B------:R-:W-:Y:S01]  /*51b0*/  @P4 ISETP.GE.AND P4, PT, R13, UR8, PT ;  /* 0x000000080d004c0c */ /* 0x000fe2000bf86270 */
[----:B------:R-:W-:Y:S01]  /*51c0*/  FFMA.FTZ R13, R15, -UR6, R69 ;  /* 0x800000060f0d7c23 */ /* 0x000fe20008010045 */
[----:B------:R-:W-:Y:S01]  /*51d0*/  I2FP.F32.S32 R19, R4 ;  /* 0x0000000400137245 */ /* 0x000fe20000201400 */
[C---:B------:R-:W-:Y:S01]  /*51e0*/  VIADD R15, R8.reuse, 0xfffffff8 ;  /* 0xfffffff8080f7836 */ /* 0x040fe20000000000 */
[----:B------:R-:W-:Y:S01]  /*51f0*/  PLOP3.LUT P0, PT, PT, PT, UP0, 0x80, 0x0 ;  /* 0x000000000000781c */ /* 0x000fe20003f0f008 */
[----:B---3--:R-:W-:Y:S01]  /*5200*/  VIADD R5, R8, 0x37 ;  /* 0x0000003708057836 */ /* 0x008fe20000000000 */
[----:B------:R-:W-:Y:S01]  /*5210*/  @P3 FSEL R13, R13, -INF , !P4 ;  /* 0xff8000000d0d3808 */ /* 0x000fe20006000000 */
[----:B------:R-:W-:Y:S01]  /*5220*/  FFMA.FTZ R4, R19, -UR6, R245 ;  /* 0x8000000613047c23 */ /* 0x000fe200080100f5 */
[----:B------:R-:W-:Y:S02]  /*5230*/  PLOP3.LUT P3, PT, PT, PT, UP0, 0x80, 0x0 ;  /* 0x000000000000781c */ /* 0x000fe40003f6f008 */
[----:B------:R-:W-:Y:S01]  /*5240*/  ISETP.GE.AND P6, PT, R5, RZ, PT ;  /* 0x000000ff0500720c */ /* 0x000fe20003fc6270 */
[--C-:B------:R-:W-:Y:S01]  /*5250*/  FFMA.FTZ R13, R13, UR9, -R9.reuse ;  /* 0x000000090d0d7c23 */ /* 0x100fe20008010809 */
[----:B------:R-:W-:Y:S02]  /*5260*/  @P1 FSEL R4, R4, -INF , !P2 ;  /* 0xff80000004041808 */ /* 0x000fe40005000000 */
[----:B------:R-:W-:Y:S01]  /*5270*/  PLOP3.LUT P1, PT, PT, PT, UP0, 0x80, 0x0 ;  /* 0x000000000000781c */ /* 0x000fe20003f2f008 */
[----:B------:R1:W-:Y:S02]  /*5280*/  MUFU.EX2 R240, R13 ;  /* 0x0000000d00f07308 */ /* 0x0003e40000000800 */
[----:B------:R-:W-:Y:S08]  /*5290*/  FFMA.FTZ R4, R4, UR9, -R10 ;  /* 0x0000000904047c23 */ /* 0x000ff0000801080a */
[----:B------:R-:W-:Y:S01]  /*52a0*/  MUFU.EX2 R226, R4 ;  /* 0x0000000400e27308 */ /* 0x000fe20000000800 */
[----:B------:R-:W-:Y:S02]  /*52b0*/  @!P6 IADD3 R5, -R8, -0x37, RZ ;  /* 0xffffffc90805e810 */ /* 0x000fe40007ffe1ff */
[----:B------:R-:W-:Y:S02]  /*52c0*/  @P1 FSEL R14, R14, -INF , !P2 ;  /* 0xff8000000e0e1808 */ /* 0x000fe40005000000 */
[----:B------:R-:W-:Y:S02]  /*52d0*/  ISETP.GE.AND P1, PT, R15, RZ, PT ;  /* 0x000000ff0f00720c */ /* 0x000fe40003f26270 */
[----:B------:R-:W-:Y:S01]  /*52e0*/  I2FP.F32.S32 R18, R5 ;  /* 0x0000000500127245 */ /* 0x000fe20000201400 */
[----:B------:R-:W-:Y:S04]  /*52f0*/  FFMA.FTZ R14, R14, UR9, -R9 ;  /* 0x000000090e0e7c23 */ /* 0x000fe80008010809 */
[----:B------:R3:W-:Y:S01]  /*5300*/  MUFU.EX2 R241, R14 ;  /* 0x0000000e00f17308 */ /* 0x0007e20000000800 */
[----:B------:R-:W-:Y:S05]  /*5310*/  FFMA.FTZ R5, R18, -UR6, R242 ;  /* 0x8000000612057c23 */ /* 0x000fea00080100f2 */
[C---:B------:R-:W-:Y:S02]  /*5320*/  @!P1 IADD3 R15, -R8.reuse, 0x8, RZ ;  /* 0x00000008080f9810 */ /* 0x040fe40007ffe1ff */
[----:B------:R-:W-:Y:S02]  /*5330*/  PLOP3.LUT P1, PT, PT, PT, UP0, 0x80, 0x0 ;  /* 0x000000000000781c */ /* 0x000fe40003f2f008 */
[----:B------:R-:W-:Y:S02]  /*5340*/  I2FP.F32.S32 R17, R15 ;  /* 0x0000000f00117245 */ /* 0x000fe40000201400 */
[----:B------:R-:W-:Y:S03]  /*5350*/  @P0 FSEL R5, R5, -INF , !P4 ;  /* 0xff80000005050808 */ /* 0x000fe60006000000 */
[----:B-1----:R-:W-:Y:S01]  /*5360*/  FFMA.FTZ R13, R17, -UR6, R92 ;  /* 0x80000006110d7c23 */ /* 0x002fe2000801005c */
[----:B---3--:R-:W-:Y:S02]  /*5370*/  VIADD R14, R8, 0xfffffff7 ;  /* 0xfffffff7080e7836 */ /* 0x008fe40000000000 */
[----:B------:R-:W-:Y:S03]  /*5380*/  FFMA.FTZ R5, R5, UR9, -R10 ;  /* 0x0000000905057c23 */ /* 0x000fe6000801080a */
[----:B------:R-:W-:Y:S01]  /*5390*/  @P1 FSEL R13, R13, -INF , !P2 ;  /* 0xff8000000d0d1808 */ /* 0x000fe20005000000 */
[----:B------:R1:W-:Y:S01]  /*53a0*/  MUFU.EX2 R223, R5 ;  /* 0x0000000500df7308 */ /* 0x0003e20000000800 */
[----:B------:R-:W-:Y:S02]  /*53b0*/  ISETP.GE.AND P0, PT, R14, RZ, PT ;  /* 0x000000ff0e00720c */ /* 0x000fe40003f06270 */
[----:B------:R-:W-:Y:S01]  /*53c0*/  PLOP3.LUT P1, PT, PT, PT, UP0, 0x80, 0x0 ;  /* 0x000000000000781c */ /* 0x000fe20003f2f008 */
[----:B------:R-:W-:Y:S06]  /*53d0*/  FFMA.FTZ R13, R13, UR9, -R12 ;  /* 0x000000090d0d7c23 */ /* 0x000fec000801080c */
[----:B------:R3:W-:Y:S04]  /*53e0*/  MUFU.EX2 R96, R13 ;  /* 0x0000000d00607308 */ /* 0x0007e80000000800 */
[----:B------:R-:W-:Y:S02]  /*53f0*/  @!P0 IADD3 R14, -R8, 0x9, RZ ;  /* 0x00000009080e8810 */ /* 0x000fe40007ffe1ff */
[----:B------:R-:W-:Y:S01]  /*5400*/  PLOP3.LUT P0, PT, PT, PT, UP0, 0x80, 0x0 ;  /* 0x000000000000781c */ /* 0x000fe20003f0f008 */
[----:B-1----:R-:W1:Y:S01]  /*5410*/  LDSM.16.M88.4 R4, [R188+0x1000] ;  /* 0x00100000bc04783b */ /* 0x002e620000000200 */
[----:B------:R-:W-:Y:S01]  /*5420*/  I2FP.F32.S32 R16, R14 ;  /* 0x0000000e00107245 */ /* 0x000fe20000201400 */
[----:B------:R-:W-:Y:S04]  /*5430*/  FFMA.FTZ R14, R21, -UR6, R227 ;  /* 0x80000006150e7c23 */ /* 0x000fe800080100e3 */
[----:B------:R-:W-:Y:S01]  /*5440*/  FFMA.FTZ R15, R16, -UR6, R91 ;  /* 0x80000006100f7c23 */ /* 0x000fe2000801005b */
[----:B------:R-:W-:Y:S01]  /*5450*/  @P3 FSEL R14, R14, -INF , !P2 ;  /* 0xff8000000e0e3808 */ /* 0x000fe20005000000 */
[----:B---3--:R-:W-:Y:S01]  /*5460*/  FFMA.FTZ R13, R20, -UR6, R222 ;  /* 0x80000006140d7c23 */ /* 0x008fe200080100de */
[----:B------:R-:W-:Y:S02]  /*5470*/  PLOP3.LUT P2, PT, PT, PT, UP0, 0x80, 0x0 ;  /* 0x000000000000781c */ /* 0x000fe40003f4f008 */
[----:B------:R-:W-:Y:S01]  /*5480*/  PLOP3.LUT P3, PT, PT, PT, UP0, 0x80, 0x0 ;  /* 0x000000000000781c */ /* 0x000fe20003f6f008 */
[--C-:B------:R-:W-:Y:S01]  /*5490*/  FFMA.FTZ R14, R14, UR9, -R11.reuse ;  /* 0x000000090e0e7c23 */ /* 0x100fe2000801080b */
[----:B------:R-:W-:Y:S02]  /*54a0*/  @P1 FSEL R13, R13, -INF , !P4 ;  /* 0xff8000000d0d1808 */ /* 0x000fe40006000000 */
[----:B------:R-:W-:Y:S01]  /*54b0*/  @P0 FSEL R15, R15, -INF , !P4 ;  /* 0xff8000000f0f0808 */ /* 0x000fe20006000000 */
[----:B------:R3:W-:Y:S01]  /*54c0*/  MUFU.EX2 R199, R14 ;  /* 0x0000000e00c77308 */ /* 0x0007e20000000800 */
[----:B------:R-:W-:Y:S01]  /*54d0*/  PLOP3.LUT P1, PT, PT, PT, UP0, 0x80, 0x0 ;  /* 0x000000000000781c */ /* 0x000fe20003f2f008 */
[----:B------:R-:W-:Y:S01]  /*54e0*/  FFMA.FTZ R13, R13, UR9, -R11 ;  /* 0x000000090d0d7c23 */ /* 0x000fe2000801080b */
[----:B------:R-:W-:Y:S01]  /*54f0*/  PLOP3.LUT P4, PT, PT, PT, UP0, 0x80, 0x0 ;  /* 0x000000000000781c */ /* 0x000fe20003f8f008 */
[----:B------:R-:W-:Y:S01]  /*5500*/  FFMA.FTZ R15, R15, UR9, -R12 ;  /* 0x000000090f0f7c23 */ /* 0x000fe2000801080c */
[----:B------:R-:W-:Y:S05]  /*5510*/  PLOP3.LUT P0, PT, PT, PT, UP0, 0x80, 0x0 ;  /* 0x000000000000781c */ /* 0x000fea0003f0f008 */
[----:B------:R2:W-:Y:S10]  /*5520*/  MUFU.EX2 R198, R13 ;  /* 0x0000000d00c67308 */ /* 0x0005f40000000800 */
[----:B------:R2:W-:Y:S01]  /*5530*/  MUFU.EX2 R95, R15 ;  /* 0x0000000f005f7308 */ /* 0x0005e20000000800 */
[----:B---3--:R-:W-:Y:S04]  /*5540*/  IADD3 R14, R8, -0x10, RZ ;  /* 0xfffffff0080e7810 */ /* 0x008fe80007ffe0ff */
[----:B------:R-:W-:Y:S01]  /*5550*/  ISETP.GE.AND P6, PT, R14, RZ, PT ;  /* 0x000000ff0e00720c */ /* 0x000fe20003fc6270 */
[-C--:B-1----:R-:W-:Y:S03]  /*5560*/  HMMA.16816.F32.BF16 R36, R176, R4.reuse, R36 ;  /* 0x00000004b024723c */ /* 0x082fe60000041824 */
[----:B--2---:R-:W-:Y:S03]  /*5570*/  VIADD R13, R8, 0xffffffef ;  /* 0xffffffef080d7836 */ /* 0x004fe60000000000 */
[C---:B------:R-:W-:Y:S04]  /*5580*/  HMMA.16816.F32.BF16 R40, R132.reuse, R4, R40 ;  /* 0x000000048428723c */ /* 0x040fe80000041828 */
[----:B------:R-:W-:Y:S01]  /*5590*/  ISETP.GE.AND P5, PT, R13, RZ, PT ;  /* 0x000000ff0d00720c */ /* 0x000fe20003fa6270 */
[----:B------:R-:W-:Y:S01]  /*55a0*/  @P2 VIADD R15, R0, 0x10 ;  /* 0x00000010000f2836 */ /* 0x000fe20000000000 */
[----:B------:R-:W-:Y:S01]  /*55b0*/  @!P6 IADD3 R14, -R8, 0x10, RZ ;  /* 0x00000010080ee810 */ /* 0x000fe20007ffe1ff */
[----:B------:R-:W-:Y:S01]  /*55c0*/  FFMA.FTZ R5, R17, -UR6, R221 ;  /* 0x8000000611057c23 */ /* 0x000fe200080100dd */
[----:B------:R-:W-:Y:S01]  /*55d0*/  PLOP3.LUT P2, PT, PT, PT, UP0, 0x80, 0x0 ;  /* 0x000000000000781c */ /* 0x000fe20003f4f008 */
[-C--:B------:R-:W-:Y:S03]  /*55e0*/  HMMA.16816.F32.BF16 R44, R132, R6.reuse, R44 ;  /* 0x00000006842c723c */ /* 0x080fe6000004182c */
[----:B------:R-:W-:Y:S01]  /*55f0*/  I2FP.F32.S32 R21, R14 ;  /* 0x0000000e00157245 */ /* 0x000fe20000201400 */
[----:B------:R-:W-:Y:S02]  /*5600*/  FFMA.FTZ R4, R16, -UR6, R220 ;  /* 0x8000000610047c23 */ /* 0x000fe400080100dc */
[C---:B------:R-:W-:Y:S05]  /*5610*/  HMMA.16816.F32.BF16 R48, R176.reuse, R6, R48 ;  /* 0x00000006b030723c */ /* 0x040fea0000041830 */
[----:B------:R-:W-:Y:S01]  /*5620*/  @!P5 IADD3 R13, -R8, 0x11, RZ ;  /* 0x00000011080dd810 */ /* 0x000fe20007ffe1ff */
[----:B------:R-:W-:Y:S01]  /*5630*/  FMUL.FTZ R36, R36, UR7 ;  /* 0x0000000724247c20 */ /* 0x000fe20008410000 */
[----:B------:R-:W-:Y:S01]  /*5640*/  @P1 ISETP.GE.AND P5, PT, R15, UR8, PT ;  /* 0x000000080f001c0c */ /* 0x000fe2000bfa6270 */
[----:B------:R-:W-:Y:S01]  /*5650*/  @P4 VIADD R15, R0, 0x11 ;  /* 0x00000011000f4836 */ /* 0x000fe20000000000 */
[----:B------:R-:W-:Y:S01]  /*5660*/  PLOP3.LUT P1, PT, PT, PT, UP0, 0x80, 0x0 ;  /* 0x000000000000781c */ /* 0x000fe20003f2f008 */
[----:B------:R-:W-:Y:S01]  /*5670*/  MUFU.TANH R82, R36 ;  /* 0x0000002400527308 */ /* 0x000fe20000002400 */
[----:B------:R-:W-:Y:S01]  /*5680*/  I2FP.F32.S32 R20, R13 ;  /* 0x0000000d00147245 */ /* 0x000fe20000201400 */
[----:B------:R-:W-:Y:S01]  /*5690*/  FFMA.FTZ R13, R21, -UR6, R90 ;  /* 0x80000006150d7c23 */ /* 0x000fe2000801005a */
[----:B------:R-:W-:Y:S01]  /*56a0*/  @P2 FSEL R5, R5, -INF , !P5 ;  /* 0xff80000005052808 */ /* 0x000fe20006800000 */
[----:B------:R-:W-:Y:S01]  /*56b0*/  FMUL.FTZ R38, R38, UR7 ;  /* 0x0000000726267c20 */ /* 0x000fe20008410000 */
[----:B------:R-:W-:Y:S01]  /*56c0*/  @P3 ISETP.GE.AND P3, PT, R15, UR8, PT ;  /* 0x000000080f003c0c */ /* 0x000fe2000bf66270 */
[----:B------:R-:W-:Y:S01]  /*56d0*/  FFMA.FTZ R14, R20, -UR6, R89 ;  /* 0x80000006140e7c23 */ /* 0x000fe20008010059 */
[----:B------:R-:W-:Y:S03]  /*56e0*/  @P0 FSEL R13, R13, -INF , !P5 ;  /* 0xff8000000d0d0808 */ /* 0x000fe60006800000 */
[----:B------:R-:W1:Y:S01]  /*56f0*/  MUFU.TANH R203, R38 ;  /* 0x0000002600cb7308 */ /* 0x000e620000002400 */
[----:B------:R-:W-:Y:S01]  /*5700*/  PLOP3.LUT P0, PT, PT, PT, UP0, 0x80, 0x0 ;  /* 0x000000000000781c */ /* 0x000fe20003f0f008 */
[--C-:B------:R-:W-:Y:S01]  /*5710*/  FFMA.FTZ R5, R5, UR9, -R11.reuse ;  /* 0x0000000905057c23 */ /* 0x100fe2000801080b */
[----:B------:R-:W-:Y:S01]  /*5720*/  FMUL.FTZ R37, R37, UR7 ;  /* 0x0000000725257c20 */ /* 0x000fe20008410000 */
[--C-:B------:R-:W-:Y:S01]  /*5730*/  FFMA.FTZ R13, R13, UR9, -R12.reuse ;  /* 0x000000090d0d7c23 */ /* 0x100fe2000801080c */
[----:B------:R-:W-:Y:S01]  /*5740*/  @P1 FSEL R14, R14, -INF , !P3 ;  /* 0xff8000000e0e1808 */ /* 0x000fe20005800000 */
[----:B------:R-:W-:Y:S01]  /*5750*/  FMUL.FTZ R48, R48, UR7 ;  /* 0x0000000730307c20 */ /* 0x000fe20008410000 */
[----:B------:R-:W-:Y:S03]  /*5760*/  FMUL.FTZ R50, R50, UR7 ;  /* 0x0000000732327c20 */ /* 0x000fe60008410000 */
[----:B------:R2:W-:Y:S01]  /*5770*/  MUFU.EX2 R182, R5 ;  /* 0x0000000500b67308 */ /* 0x0005e20000000800 */
[----:B------:R-:W-:Y:S01]  /*5780*/  PLOP3.LUT P2, PT, PT, PT, UP0, 0x80, 0x0 ;  /* 0x000000000000781c */ /* 0x000fe20003f4f008 */
[----:B------:R-:W-:Y:S01]  /*5790*/  FFMA.FTZ R14, R14, UR9, -R12 ;  /* 0x000000090e0e7c23 */ /* 0x000fe2000801080c */
[----:B------:R-:W-:Y:S01]  /*57a0*/  FMUL.FTZ R49, R49, UR7 ;  /* 0x0000000731317c20 */ /* 0x000fe20008410000 */
[----:B------:R-:W-:Y:S01]  /*57b0*/  FMUL.FTZ R51, R51, UR7 ;  /* 0x0000000733337c20 */ /* 0x000fe20008410000 */
[----:B------:R-:W-:Y:S01]  /*57c0*/  FMUL.FTZ R40, R40, UR7 ;  /* 0x0000000728287c20 */ /* 0x000fe20008410000 */
[----:B------:R-:W-:Y:S01]  /*57d0*/  @P0 FSEL R4, R4, -INF , !P3 ;  /* 0xff80000004040808 */ /* 0x000fe20005800000 */
[----:B------:R-:W-:Y:S03]  /*57e0*/  FMUL.FTZ R39, R39, UR7 ;  /* 0x0000000727277c20 */ /* 0x000fe60008410000 */
[----:B------:R-:W-:Y:S01]  /*57f0*/  MUFU.TANH R81, R37 ;  /* 0x0000002500517308 */ /* 0x000fe20000002400 */
[----:B------:R-:W-:Y:S01]  /*5800*/  FMUL.FTZ R42, R42, UR7 ;  /* 0x000000072a2a7c20 */ /* 0x000fe20008410000 */
[----:B------:R-:W-:Y:S01]  /*5810*/  FMUL.FTZ R43, R43, UR7 ;  /* 0x000000072b2b7c20 */ /* 0x000fe20008410000 */
[----:B------:R-:W-:Y:S01]  /*5820*/  FFMA.FTZ R4, R4, UR9, -R11 ;  /* 0x0000000904047c23 */ /* 0x000fe2000801080b */
[----:B------:R-:W-:Y:S01]  /*5830*/  FMUL.FTZ R41, R41, UR7 ;  /* 0x0000000729297c20 */ /* 0x000fe20008410000 */
[----:B------:R-:W-:Y:S01]  /*5840*/  FMUL.FTZ R44, R44, UR7 ;  /* 0x000000072c2c7c20 */ /* 0x000fe20008410000 */
[----:B------:R-:W-:Y:S01]  /*5850*/  FMUL.FTZ R45, R45, UR7 ;  /* 0x000000072d2d7c20 */ /* 0x000fe20008410000 */
[----:B------:R-:W-:Y:S03]  /*5860*/  FMUL.FTZ R46, R46, UR7 ;  /* 0x000000072e2e7c20 */ /* 0x000fe60008410000 */
[----:B------:R3:W-:Y:S01]  /*5870*/  MUFU.EX2 R181, R4 ;  /* 0x0000000400b57308 */ /* 0x0007e20000000800 */
[C---:B--2---:R-:W-:Y:S02]  /*5880*/  VIADD R5, R8.reuse, 0x30 ;  /* 0x0000003008057836 */ /* 0x044fe40000000000 */
[----:B------:R-:W-:Y:S01]  /*5890*/  FMUL.FTZ R47, R47, UR7 ;  /* 0x000000072f2f7c20 */ /* 0x000fe20008410000 */
[----:B------:R-:W-:Y:S02]  /*58a0*/  PLOP3.LUT P4, PT, PT, PT, UP0, 0x80, 0x0 ;  /* 0x000000000000781c */ /* 0x000fe40003f8f008 */
[----:B------:R-:W-:Y:S04]  /*58b0*/  ISETP.GE.AND P1, PT, R5, RZ, PT ;  /* 0x000000ff0500720c */ /* 0x000fe80003f26270 */
[----:B------:R-:W2:Y:S10]  /*58c0*/  MUFU.TANH R202, R39 ;  /* 0x0000002700ca7308 */ /* 0x000eb40000002400 */
[----:B------:R4:W-:Y:S01]  /*58d0*/  MUFU.EX2 R93, R14 ;  /* 0x0000000e005d7308 */ /* 0x0009e20000000800 */
[C---:B---3--:R-:W-:Y:S01]  /*58e0*/  VIADD R4, R8.reuse, 0x2f ;  /* 0x0000002f08047836 */ /* 0x048fe20000000000 */
[----:B------:R-:W-:Y:S02]  /*58f0*/  @!P1 IADD3 R5, -R8, -0x30, RZ ;  /* 0xffffffd008059810 */ /* 0x000fe40007ffe1ff */
[----:B------:R-:W-:Y:S02]  /*5900*/  PLOP3.LUT P1, PT, PT, PT, UP0, 0x80, 0x0 ;  /* 0x000000000000781c */ /* 0x000fe40003f2f008 */
[----:B------:R-:W-:Y:S04]  /*5910*/  ISETP.GE.AND P0, PT, R4, RZ, PT ;  /* 0x000000ff0400720c */ /* 0x000fe80003f06270 */
[----:B------:R-:W-:Y:S10]  /*5920*/  MUFU.TANH R78, R48 ;  /* 0x00000030004e7308 */ /* 0x000ff40000002400 */
[----:B------:R3:W-:Y:S01]  /*5930*/  MUFU.EX2 R94, R13 ;  /* 0x0000000d005e7308 */ /* 0x0007e20000000800 */
[----:B----4-:R-:W-:Y:S02]  /*5940*/  I2FP.F32.S32 R14, R5 ;  /* 0x00000005000e7245 */ /* 0x010fe40000201400 */
[----:B------:R-:W-:Y:S03]  /*5950*/  @!P0 IADD3 R4, -R8, -0x2f, RZ ;  /* 0xffffffd108048810 */ /* 0x000fe60007ffe1ff */
[C---:B------:R-:W-:Y:S01]  /*5960*/  FFMA.FTZ R5, R14.reuse, -UR6, R238 ;  /* 0x800000060e057c23 */ /* 0x040fe200080100ee */
[----:B------:R-:W-:Y:S03]  /*5970*/  PLOP3.LUT P0, PT, PT, PT, UP0, 0x80, 0x0 ;  /* 0x000000000000781c */ /* 0x000fe60003f0f008 */
[----:B------:R-:W-:Y:S01]  /*5980*/  MUFU.TANH R174, R50 ;  /* 0x0000003200ae7308 */ /* 0x000fe20000002400 */
[----:B------:R-:W-:Y:S01]  /*5990*/  I2FP.F32.S32 R15, R4 ;  /* 0x00000004000f7245 */ /* 0x000fe20000201400 */
[----:B------:R-:W-:Y:S01]  /*59a0*/  FFMA.FTZ R14, R14, -UR6, R249 ;  /* 0x800000060e0e7c23 */ /* 0x000fe200080100f9 */
[----:B------:R-:W-:Y:S02]  /*59b0*/  @P1 FSEL R5, R5, -INF , !P5 ;  /* 0xff80000005051808 */ /* 0x000fe40006800000 */
[----:B------:R-:W-:Y:S05]  /*59c0*/  PLOP3.LUT P1, PT, PT, PT, UP0, 0x80, 0x0 ;  /* 0x000000000000781c */ /* 0x000fea0003f2f008 */
[----:B------:R-:W4:Y:S01]  /*59d0*/  MUFU.TANH R219, R40 ;  /* 0x0000002800db7308 */ /* 0x000f220000002400 */
[--C-:B------:R-:W-:Y:S01]  /*59e0*/  FFMA.FTZ R4, R5, UR9, -R10.reuse ;  /* 0x0000000905047c23 */ /* 0x100fe2000801080a */
[----:B------:R-:W-:Y:S01]  /*59f0*/  FFMA.FTZ R5, R19, -UR6, R251 ;  /* 0x8000000613057c23 */ /* 0x000fe200080100fb */
[----:B---3--:R-:W-:Y:S04]  /*5a00*/  FFMA.FTZ R13, R15, -UR6, R237 ;  /* 0x800000060f0d7c23 */ /* 0x008fe800080100ed */
[----:B------:R-:W-:Y:S03]  /*5a10*/  @P2 FSEL R5, R5, -INF , !P5 ;  /* 0xff80000005052808 */ /* 0x000fe60006800000 */
[----:B------:R-:W-:Y:S01]  /*5a20*/  MUFU.TANH R77, R49 ;  /* 0x00000031004d7308 */ /* 0x000fe20000002400 */
[----:B------:R-:W-:Y:S02]  /*5a30*/  @P0 FSEL R13, R13, -INF , !P3 ;  /* 0xff8000000d0d0808 */ /* 0x000fe40005800000 */
[----:B------:R-:W-:Y:S01]  /*5a40*/  PLOP3.LUT P5, PT, PT, PT, UP0, 0x80, 0x0 ;  /* 0x000000000000781c */ /* 0x000fe20003faf008 */
[--C-:B------:R-:W-:Y:S01]  /*5a50*/  FFMA.FTZ R5, R5, UR9, -R9.reuse ;  /* 0x0000000905057c23 */ /* 0x100fe20008010809 */
[----:B------:R-:W-:Y:S01]  /*5a60*/  PLOP3.LUT P2, PT, PT, PT, UP0, 0x80, 0x0 ;  /* 0x000000000000781c */ /* 0x000fe20003f4f008 */
[----:B------:R-:W-:Y:S04]  /*5a70*/  FFMA.FTZ R13, R13, UR9, -R10 ;  /* 0x000000090d0d7c23 */ /* 0x000fe8000801080a */
[----:B------:R3:W-:Y:S10]  /*5a80*/  MUFU.EX2 R211, R4 ;  /* 0x0000000400d37308 */ /* 0x0007f40000000800 */
[----:B------:R-:W-:Y:S10]  /*5a90*/  MUFU.TANH R173, R51 ;  /* 0x0000003300ad7308 */ /* 0x000ff40000002400 */
[----:B------:R1:W-:Y:S01]  /*5aa0*/  MUFU.EX2 R229, R5 ;  /* 0x0000000500e57308 */ /* 0x0003e20000000800 */
[----:B---3--:R-:W-:Y:S05]  /*5ab0*/  FFMA.FTZ R4, R18, -UR6, R250 ;  /* 0x8000000612047c23 */ /* 0x008fea00080100fa */
[----:B------:R-:W-:Y:S04]  /*5ac0*/  @P1 FSEL R4, R4, -INF , !P3 ;  /* 0xff80000004041808 */ /* 0x000fe80005800000 */
[----:B------:R3:W-:Y:S01]  /*5ad0*/  MUFU.EX2 R210, R13 ;  /* 0x0000000d00d27308 */ /* 0x0007e20000000800 */
[----:B------:R-:W-:Y:S02]  /*5ae0*/  PLOP3.LUT P3, PT, PT, PT, UP0, 0x80, 0x0 ;  /* 0x000000000000781c */ /* 0x000fe40003f6f008 */
[----:B------:R-:W-:Y:S07]  /*5af0*/  PLOP3.LUT P1, PT, PT, PT, UP0, 0x80, 0x0 ;  /* 0x000000000000781c */ /* 0x000fee0003f2f008 */
[----:B------:R-:W4:Y:S01]  /*5b00*/  MUFU.TANH R239, R42 ;  /* 0x0000002a00ef7308 */ /* 0x000f220000002400 */
[--C-:B-1----:R-:W-:Y:S01]  /*5b10*/  FFMA.FTZ R5, R4, UR9, -R9.reuse ;  /* 0x0000000904057c23 */ /* 0x102fe20008010809 */
[----:B------:R-:W-:Y:S05]  /*5b20*/  VIADD R4, R8, 0x28 ;  /* 0x0000002808047836 */ /* 0x000fea0000000000 */
[----:B------:R-:W-:Y:S03]  /*5b30*/  ISETP.GE.AND P0, PT, R4, RZ, PT ;  /* 0x000000ff0400720c */ /* 0x000fe60003f06270 */
[----:B------:R1:W-:Y:S01]  /*5b40*/  MUFU.EX2 R228, R5 ;  /* 0x0000000500e47308 */ /* 0x0003e20000000800 */
[C---:B---3--:R-:W-:Y:S01]  /*5b50*/  @P3 VIADD R13, R0.reuse, 0x18 ;  /* 0x00000018000d3836 */ /* 0x048fe20000000000 */
[----:B------:R-:W-:Y:S04]  /*5b60*/  PLOP3.LUT P3, PT, PT, PT, UP0, 0x80, 0x0 ;  /* 0x000000000000781c */ /* 0x000fe80003f6f008 */
[----:B------:R-:W-:Y:S01]  /*5b70*/  @P2 ISETP.GE.AND P2, PT, R13, UR8, PT ;  /* 0x000000080d002c0c */ /* 0x000fe2000bf46270 */
[----:B------:R-:W-:Y:S03]  /*5b80*/  @P5 VIADD R13, R0, 0x19 ;  /* 0x00000019000d5836 */ /* 0x000fe60000000000 */
[----:B------:R-:W-:Y:S01]  /*5b90*/  MUFU.TANH R236, R43 ;  /* 0x0000002b00ec7308 */ /* 0x000fe20000002400 */
[C---:B------:R-:W-:Y:S02]  /*5ba0*/  @!P0 IADD3 R4, -R8.reuse, -0x28, RZ ;  /* 0xffffffd808048810 */ /* 0x040fe40007ffe1ff */
[----:B------:R-:W-:Y:S01]  /*5bb0*/  @P4 ISETP.GE.AND P4, PT, R13, UR8, PT ;  /* 0x000000080d004c0c */ /* 0x000fe2000bf86270 */
[----:B------:R-:W-:Y:S01]  /*5bc0*/  FFMA.FTZ R13, R15, -UR6, R248 ;  /* 0x800000060f0d7c23 */ /* 0x000fe200080100f8 */
[----:B------:R-:W-:Y:S01]  /*5bd0*/  I2FP.F32.S32 R19, R4 ;  /* 0x0000000400137245 */ /* 0x000fe20000201400 */
[C---:B------:R-:W-:Y:S01]  /*5be0*/  VIADD R15, R8.reuse, 0xffffffe8 ;  /* 0xffffffe8080f7836 */ /* 0x040fe20000000000 */
[----:B-1----:R-:W-:Y:S03]  /*5bf0*/  IADD3 R5, R8, 0x27, RZ ;  /* 0x0000002708057810 */ /* 0x002fe60007ffe0ff */
[----:B------:R-:W1:Y:S01]  /*5c00*/  MUFU.TANH R218, R41 ;  /* 0x0000002900da7308 */ /* 0x000e620000002400 */
[----:B------:R-:W-:Y:S01]  /*5c10*/  @P3 FSEL R13, R13, -INF , !P4 ;  /* 0xff8000000d0d3808 */ /* 0x000fe20006000000 */
[----:B------:R-:W-:Y:S01]  /*5c20*/  FFMA.FTZ R4, R19, -UR6, R234 ;  /* 0x8000000613047c23 */ /* 0x000fe200080100ea */
[----:B------:R-:W-:Y:S02]  /*5c30*/  ISETP.GE.AND P6, PT, R5, RZ, PT ;  /* 0x000000ff0500720c */ /* 0x000fe40003fc6270 */
[----:B------:R-:W-:Y:S01]  /*5c40*/  PLOP3.LUT P0, PT, PT, PT, UP0, 0x80, 0x0 ;  /* 0x000000000000781c */ /* 0x000fe20003f0f008 */
[----:B------:R-:W-:Y:S01]  /*5c50*/  FFMA.FTZ R13, R13, UR9, -R9 ;  /* 0x000000090d0d7c23 */ /* 0x000fe20008010809 */
[----:B------:R-:W-:Y:S03]  /*5c60*/  @P1 FSEL R4, R4, -INF , !P2 ;  /* 0xff80000004041808 */ /* 0x000fe60005000000 */
[----:B------:R-:W3:Y:S01]  /*5c70*/  MUFU.TANH R215, R44 ;  /* 0x0000002c00d77308 */ /* 0x000ee20000002400 */
[----:B------:R-:W-:Y:S02]  /*5c80*/  PLOP3.LUT P1, PT, PT, PT, UP0, 0x80, 0x0 ;  /* 0x000000000000781c */ /* 0x000fe40003f2f008 */
[----:B------:R-:W-:Y:S01]  /*5c90*/  PLOP3.LUT P3, PT, PT, PT, UP0, 0x80, 0x0 ;  /* 0x000000000000781c */ /* 0x000fe20003f6f008 */
[--C-:B------:R-:W-:Y:S06]  /*5ca0*/  FFMA.FTZ R4, R4, UR9, -R10.reuse ;  /* 0x0000000904047c23 */ /* 0x100fec000801080a */
[----:B------:R2:W-:Y:S01]  /*5cb0*/  MUFU.EX2 R224, R13 ;  /* 0x0000000d00e07308 */ /* 0x0005e20000000800 */
[----:B------:R-:W-:Y:S04]  /*5cc0*/  @!P6 IADD3 R5, -R8, -0x27, RZ ;  /* 0xffffffd90805e810 */ /* 0x000fe80007ffe1ff */
[----:B------:R-:W-:Y:S02]  /*5cd0*/  I2FP.F32.S32 R18, R5 ;  /* 0x0000000500127245 */ /* 0x000fe40000201400 */
[----:B------:R-:W-:Y:S03]  /*5ce0*/  @P1 FSEL R14, R14, -INF , !P2 ;  /* 0xff8000000e0e1808 */ /* 0x000fe60005000000 */
[----:B------:R-:W-:Y:S01]  /*5cf0*/  MUFU.EX2 R205, R4 ;  /* 0x0000000400cd7308 */ /* 0x000fe20000000800 */
[----:B------:R-:W-:Y:S01]  /*5d00*/  ISETP.GE.AND P1, PT, R15, RZ, PT ;  /* 0x000000ff0f00720c */ /* 0x000fe20003f26270 */
[----:B------:R-:W-:Y:S01]  /*5d10*/  FFMA.FTZ R5, R18, -UR6, R233 ;  /* 0x8000000612057c23 */ /* 0x000fe200080100e9 */
[----:B------:R-:W-:Y:S04]  /*5d20*/  FFMA.FTZ R14, R14, UR9, -R9 ;  /* 0x000000090e0e7c23 */ /* 0x000fe80008010809 */
[----:B------:R-:W-:Y:S03]  /*5d30*/  @P0 FSEL R5, R5, -INF , !P4 ;  /* 0xff80000005050808 */ /* 0x000fe60006000000 */
[----:B------:R4:W-:Y:S02]  /*5d40*/  MUFU.EX2 R225, R14 ;  /* 0x0000000e00e17308 */ /* 0x0009e40000000800 */
[----:B------:R-:W-:Y:S02]  /*5d50*/  FFMA.FTZ R5, R5, UR9, -R10 ;  /* 0x0000000905057c23 */ /* 0x000fe4000801080a */
[C---:B------:R-:W-:Y:S02]  /*5d60*/  @!P1 IADD3 R15, -R8.reuse, 0x18, RZ ;  /* 0x00000018080f9810 */ /* 0x040fe40007ffe1ff */
[----:B------:R-:W-:Y:S04]  /*5d70*/  PLOP3.LUT P1, PT, PT, PT, UP0, 0x80, 0x0 ;  /* 0x000000000000781c */ /* 0x000fe80003f2f008 */
[----:B------:R1:W-:Y:S01]  /*5d80*/  MUFU.EX2 R204, R5 ;  /* 0x0000000500cc7308 */ /* 0x0003e20000000800 */
[----:B------:R-:W-:Y:S05]  /*5d90*/  I2FP.F32.S32 R17, R15 ;  /* 0x0000000f00117245 */ /* 0x000fea0000201400 */
[----:B--2---:R-:W-:Y:S01]  /*5da0*/  FFMA.FTZ R13, R17, -UR6, R86 ;  /* 0x80000006110d7c23 */ /* 0x004fe20008010056 */
[----:B----4-:R-:W-:Y:S03]  /*5db0*/  VIADD R14, R8, 0xffffffe7 ;  /* 0xffffffe7080e7836 */ /* 0x010fe60000000000 */
[----:B------:R-:W2:Y:S01]  /*5dc0*/  MUFU.TANH R214, R45 ;  /* 0x0000002d00d67308 */ /* 0x000ea20000002400 */
[----:B------:R-:W-:Y:S02]  /*5dd0*/  @P1 FSEL R13, R13, -INF , !P2 ;  /* 0xff8000000d0d1808 */ /* 0x000fe40005000000 */
[----:B------:R-:W-:Y:S02]  /*5de0*/  ISETP.GE.AND P0, PT, R14, RZ, PT ;  /* 0x000000ff0e00720c */ /* 0x000fe40003f06270 */
[----:B------:R-:W-:Y:S01]  /*5df0*/  PLOP3.LUT P1, PT, PT, PT, UP0, 0x80, 0x0 ;  /* 0x000000000000781c */ /* 0x000fe20003f2f008 */
[----:B-1----:R-:W1:Y:S01]  /*5e00*/  LDSM.16.M88.4 R4, [R188+0x1800] ;  /* 0x00180000bc04783b */ /* 0x002e620000000200 */
[----:B------:R-:W-:Y:S03]  /*5e10*/  FFMA.FTZ R13, R13, UR9, -R12 ;  /* 0x000000090d0d7c23 */ /* 0x000fe6000801080c */
[----:B------:R-:W4:Y:S10]  /*5e20*/  MUFU.TANH R235, R46 ;  /* 0x0000002e00eb7308 */ /* 0x000f340000002400 */
[----:B------:R3:W-:Y:S01]  /*5e30*/  MUFU.EX2 R88, R13 ;  /* 0x0000000d00587308 */ /* 0x0007e20000000800 */
[----:B------:R-:W-:Y:S02]  /*5e40*/  @!P0 IADD3 R14, -R8, 0x19, RZ ;  /* 0x00000019080e8810 */ /* 0x000fe40007ffe1ff */
[----:B------:R-:W-:Y:S02]  /*5e50*/  PLOP3.LUT P0, PT, PT, PT, UP0, 0x80, 0x0 ;  /* 0x000000000000781c */ /* 0x000fe40003f0f008 */
[----:B------:R-:W-:Y:S01]  /*5e60*/  I2FP.F32.S32 R16, R14 ;  /* 0x0000000e00107245 */ /* 0x000fe20000201400 */
[----:B------:R-:W-:Y:S04]  /*5e70*/  FFMA.FTZ R14, R21, -UR6, R207 ;  /* 0x80000006150e7c23 */ /* 0x000fe800080100cf */
[----:B------:R-:W4:Y:S01]  /*5e80*/  MUFU.TANH R232, R47 ;  /* 0x0000002f00e87308 */ /* 0x000f220000002400 */
[----:B------:R-:W-:Y:S01]  /*5e90*/  FFMA.FTZ R15, R16, -UR6, R85 ;  /* 0x80000006100f7c23 */ /* 0x000fe20008010055 */
[----:B------:R-:W-:Y:S02]  /*5ea0*/  @P3 FSEL R14, R14, -INF , !P2 ;  /* 0xff8000000e0e3808 */ /* 0x000fe40005000000 */
[----:B------:R-:W-:Y:S02]  /*5eb0*/  PLOP3.LUT P2, PT, PT, PT, UP0, 0x80, 0x0 ;  /* 0x000000000000781c */ /* 0x000fe40003f4f008 */
[----:B------:R-:W-:Y:S01]  /*5ec0*/  PLOP3.LUT P3, PT, PT, PT, UP0, 0x80, 0x0 ;  /* 0x000000000000781c */ /* 0x000fe20003f6f008 */
[--C-:B------:R-:W-:Y:S01]  /*5ed0*/  FFMA.FTZ R14, R14, UR9, -R11.reuse ;  /* 0x000000090e0e7c23 */ /* 0x100fe2000801080b */
[----:B---3--:R-:W-:Y:S01]  /*5ee0*/  FFMA.FTZ R13, R20, -UR6, R206 ;  /* 0x80000006140d7c23 */ /* 0x008fe200080100ce */
[----:B------:R-:W-:Y:S02]  /*5ef0*/  @P0 FSEL R15, R15, -INF , !P4 ;  /* 0xff8000000f0f0808 */ /* 0x000fe40006000000 */
[----:B------:R3:W-:Y:S01]  /*5f00*/  MUFU.EX2 R166, R14 ;  /* 0x0000000e00a67308 */ /* 0x0007e20000000800 */
[----:B------:R-:W-:Y:S02]  /*5f10*/  PLOP3.LUT P0, PT, PT, PT, UP0, 0x80, 0x0 ;  /* 0x000000000000781c */ /* 0x000fe40003f0f008 */
[----:B------:R-:W-:Y:S01]  /*5f20*/  @P1 FSEL R13, R13, -INF , !P4 ;  /* 0xff8000000d0d1808 */ /* 0x000fe20006000000 */
[----:B------:R-:W-:Y:S01]  /*5f30*/  FFMA.FTZ R15, R15, UR9, -R12 ;  /* 0x000000090f0f7c23 */ /* 0x000fe2000801080c */
[----:B------:R-:W-:Y:S02]  /*5f40*/  PLOP3.LUT P1, PT, PT, PT, UP0, 0x80, 0x0 ;  /* 0x000000000000781c */ /* 0x000fe40003f2f008 */
[----:B------:R-:W-:Y:S01]  /*5f50*/  PLOP3.LUT P4, PT, PT, PT, UP0, 0x80, 0x0 ;  /* 0x000000000000781c */ /* 0x000fe20003f8f008 */
[----:B------:R-:W-:Y:S02]  /*5f60*/  FFMA.FTZ R13, R13, UR9, -R11 ;  /* 0x000000090d0d7c23 */ /* 0x000fe4000801080b */
[----:B------:R2:W-:Y:S01]  /*5f70*/  MUFU.EX2 R87, R15 ;  /* 0x0000000f00577308 */ /* 0x0005e20000000800 */
[-C--:B-1----:R-:W-:Y:S06]  /*5f80*/  HMMA.16816.F32.BF16 R52, R176, R4.reuse, R52 ;  /* 0x00000004b034723c */ /* 0x082fec0000041834 */
[C---:B------:R-:W-:Y:S03]  /*5f90*/  HMMA.16816.F32.BF16 R56, R132.reuse, R4, R56 ;  /* 0x000000048438723c */ /* 0x040fe60000041838 */
[----:B------:R1:W-:Y:S02]  /*5fa0*/  MUFU.EX2 R165, R13 ;  /* 0x0000000d00a57308 */ /* 0x0003e40000000800 */
[----:B---3--:R-:W-:Y:S01]  /*5fb0*/  VIADD R14, R8, 0xffffffe0 ;  /* 0xffffffe0080e7836 */ /* 0x008fe20000000000 */
[-C--:B------:R-:W-:Y:S04]  /*5fc0*/  HMMA.16816.F32.BF16 R60, R132, R6.reuse, R60 ;  /* 0x00000006843c723c */ /* 0x080fe8000004183c */
[----:B------:R-:W-:Y:S01]  /*5fd0*/  ISETP.GE.AND P6, PT, R14, RZ, PT ;  /* 0x000000ff0e00720c */ /* 0x000fe20003fc6270 */
[----:B------:R-:W-:Y:S01]  /*5fe0*/  FFMA.FTZ R5, R17, -UR6, R203 ;  /* 0x8000000611057c23 */ /* 0x000fe200080100cb */
[----:B--2---:R-:W-:Y:S01]  /*5ff0*/  @P2 IADD3 R15, R0, 0x20, RZ ;  /* 0x00000020000f2810 */ /* 0x004fe20007ffe0ff */
[----:B------:R-:W-:Y:S01]  /*6000*/  FFMA.FTZ R4, R16, -UR6, R202 ;  /* 0x8000000610047c23 */ /* 0x000fe200080100ca */
[----:B------:R-:W-:Y:S01]  /*6010*/  PLOP3.LUT P2, PT, PT, PT, UP0, 0x80, 0x0 ;  /* 0x000000000000781c */ /* 0x000fe20003f4f008 */
[----:B------:R-:W-:Y:S04]  /*6020*/  HMMA.16816.F32.BF16 R64, R176, R6, R64 ;  /* 0x00000006b040723c */ /* 0x000fe80000041840 */
[C---:B-1----:R-:W-:Y:S01]  /*6030*/  VIADD R13, R8.reuse, 0xffffffdf ;  /* 0xffffffdf080d7836 */ /* 0x042fe20000000000 */
[----:B------:R-:W-:Y:S01]  /*6040*/  IADD3 R17, R8, -0x38, RZ ;  /* 0xffffffc808117810 */ /* 0x000fe20007ffe0ff */
[----:B------:R-:W-:Y:S01]  /*6050*/  FMUL.FTZ R52, R52, UR7 ;  /* 0x0000000734347c20 */ /* 0x000fe20008410000 */
[C---:B------:R-:W-:Y:S01]  /*6060*/  VIADD R6, R8.reuse, 0xffffffd8 ;  /* 0xffffffd808067836 */ /* 0x040fe20000000000 */
[C---:B------:R-:W-:Y:S02]  /*6070*/  @!P6 IADD3 R14, -R8.reuse, 0x20, RZ ;  /* 0x00000020080ee810 */ /* 0x040fe40007ffe1ff */
[----:B------:R-:W-:Y:S01]  /*6080*/  ISETP.GE.AND P5, PT, R13, RZ, PT ;  /* 0x000000ff0d00720c */ /* 0x000fe20003fa6270 */
[----:B------:R-:W-:Y:S01]  /*6090*/  VIADD R7, R8, 0xffffffd7 ;  /* 0xffffffd708077836 */ /* 0x000fe20000000000 */
[----:B------:R-:W-:Y:S01]  /*60a0*/  I2FP.F32.S32 R23, R14 ;  /* 0x0000000e00177245 */ /* 0x000fe20000201400 */
[----:B------:R-:W1:Y:S01]  /*60b0*/  MUFU.TANH R72, R52 ;  /* 0x0000003400487308 */ /* 0x000e620000002400 */
[----:B------:R-:W-:Y:S01]  /*60c0*/  FMUL.FTZ R53, R53, UR7 ;  /* 0x0000000735357c20 */ /* 0x000fe20008410000 */
[----:B------:R-:W-:Y:S01]  /*60d0*/  FMUL.FTZ R55, R55, UR7 ;  /* 0x0000000737377c20 */ /* 0x000fe20008410000 */
[----:B------:R-:W-:Y:S01]  /*60e0*/  FMUL.FTZ R54, R54, UR7 ;  /* 0x0000000736367c20 */ /* 0x000fe20008410000 */
[----:B------:R-:W-:Y:S01]  /*60f0*/  FMUL.FTZ R56, R56, UR7 ;  /* 0x0000000738387c20 */ /* 0x000fe20008410000 */
[----:B------:R-:W-:Y:S01]  /*6100*/  FMUL.FTZ R57, R57, UR7 ;  /* 0x0000000739397c20 */ /* 0x000fe20008410000 */
[----:B------:R-:W-:Y:S01]  /*6110*/  FMUL.FTZ R58, R58, UR7 ;  /* 0x000000073a3a7c20 */ /* 0x000fe20008410000 */
[----:B------:R-:W-:Y:S03]  /*6120*/  FMUL.FTZ R59, R59, UR7 ;  /* 0x000000073b3b7c20 */ /* 0x000fe60008410000 */
[----:B------:R-:W2:Y:S01]  /*6130*/  MUFU.TANH R71, R53 ;  /* 0x0000003500477308 */ /* 0x000ea20000002400 */
[----:B------:R-:W-:Y:S01]  /*6140*/  FMUL.FTZ R60, R60, UR7 ;  /* 0x000000073c3c7c20 */ /* 0x000fe20008410000 */
[----:B------:R-:W-:Y:S01]  /*6150*/  @!P5 IADD3 R13, -R8, 0x21, RZ ;  /* 0x00000021080dd810 */ /* 0x000fe20007ffe1ff */
[----:B------:R-:W-:Y:S01]  /*6160*/  FMUL.FTZ R61, R61, UR7 ;  /* 0x000000073d3d7c20 */ /* 0x000fe20008410000 */
[----:B------:R-:W-:Y:S01]  /*6170*/  @P1 ISETP.GE.AND P5, PT, R15, UR8, PT ;  /* 0x000000080f001c0c */ /* 0x000fe2000bfa6270 */
[----:B------:R-:W-:Y:S01]  /*6180*/  @P4 VIADD R15, R0, 0x21 ;  /* 0x00000021000f4836 */ /* 0x000fe20000000000 */
[----:B------:R-:W-:Y:S01]  /*6190*/  I2FP.F32.S32 R22, R13 ;  /* 0x0000000d00167245 */ /* 0x000fe20000201400 */
[----:B------:R-:W-:Y:S01]  /*61a0*/  FFMA.FTZ R13, R23, -UR6, R82 ;  /* 0x80000006170d7c23 */ /* 0x000fe20008010052 */
[----:B------:R-:W-:Y:S02]  /*61b0*/  @P2 FSEL R5, R5, -INF , !P5 ;  /* 0xff80000005052808 */ /* 0x000fe40006800000 */
[----:B------:R-:W-:Y:S01]  /*61c0*/  MUFU.TANH R170, R55 ;  /* 0x0000003700aa7308 */ /* 0x000fe20000002400 */
[----:B------:R-:W-:Y:S01]  /*61d0*/  PLOP3.LUT P1, PT, PT, PT, UP0, 0x80, 0x0 ;  /* 0x000000000000781c */ /* 0x000fe20003f2f008 */
[----:B------:R-:W-:Y:S01]  /*61e0*/  FFMA.FTZ R14, R22, -UR6, R81 ;  /* 0x80000006160e7c23 */ /* 0x000fe20008010051 */
[----:B------:R-:W-:Y:S01]  /*61f0*/  @P0 FSEL R13, R13, -INF , !P5 ;  /* 0xff8000000d0d0808 */ /* 0x000fe20006800000 */
[--C-:B------:R-:W-:Y:S01]  /*6200*/  FFMA.FTZ R5, R5, UR9, -R11.reuse ;  /* 0x0000000905057c23 */ /* 0x100fe2000801080b */
[----:B------:R-:W-:Y:S01]  /*6210*/  PLOP3.LUT P0, PT, PT, PT, UP0, 0x80, 0x0 ;  /* 0x000000000000781c */ /* 0x000fe20003f0f008 */
[----:B------:R-:W-:Y:S01]  /*6220*/  FMUL.FTZ R64, R64, UR7 ;  /* 0x0000000740407c20 */ /* 0x000fe20008410000 */
[----:B------:R-:W-:Y:S03]  /*6230*/  @P3 ISETP.GE.AND P3, PT, R15, UR8, PT ;  /* 0x000000080f003c0c */ /* 0x000fe6000bf66270 */
[----:B------:R3:W-:Y:S01]  /*6240*/  MUFU.EX2 R162, R5 ;  /* 0x0000000500a27308 */ /* 0x0007e20000000800 */
[----:B------:R-:W-:Y:S01]  /*6250*/  PLOP3.LUT P2, PT, PT, PT, UP0, 0x80, 0x0 ;  /* 0x000000000000781c */ /* 0x000fe20003f4f008 */
[--C-:B------:R-:W-:Y:S01]  /*6260*/  FFMA.FTZ R13, R13, UR9, -R12.reuse ;  /* 0x000000090d0d7c23 */ /* 0x100fe2000801080c */
[----:B------:R-:W-:Y:S01]  /*6270*/  PLOP3.LUT P4, PT, PT, PT, UP0, 0x80, 0x0 ;  /* 0x000000000000781c */ /* 0x000fe20003f8f008 */
[----:B------:R-:W-:Y:S02]  /*6280*/  VIADD R15, R8, 0x10 ;  /* 0x00000010080f7836 */ /* 0x000fe40000000000 */
[----:B------:R-:W-:Y:S01]  /*6290*/  FMUL.FTZ R66, R66, UR7 ;  /* 0x0000000742427c20 */ /* 0x000fe20008410000 */
[----:B------:R-:W-:Y:S01]  /*62a0*/  @P1 FSEL R14, R14, -INF , !P3 ;  /* 0xff8000000e0e1808 */ /* 0x000fe20005800000 */
[----:B------:R-:W-:Y:S02]  /*62b0*/  FMUL.FTZ R62, R62, UR7 ;  /* 0x000000073e3e7c20 */ /* 0x000fe40008410000 */
[----:B------:R-:W-:Y:S01]  /*62c0*/  MUFU.EX2 R84, R13 ;  /* 0x0000000d00547308 */ /* 0x000fe20000000800 */
[----:B------:R-:W-:Y:S01]  /*62d0*/  FMUL.FTZ R65, R65, UR7 ;  /* 0x0000000741417c20 */ /* 0x000fe20008410000 */
[----:B------:R-:W-:Y:S01]  /*62e0*/  @P0 FSEL R4, R4, -INF , !P3 ;  /* 0xff80000004040808 */ /* 0x000fe20005800000 */
[----:B------:R-:W-:Y:S01]  /*62f0*/  FFMA.FTZ R14, R14, UR9, -R12 ;  /* 0x000000090e0e7c23 */ /* 0x000fe2000801080c */
[----:B------:R-:W-:Y:S01]  /*6300*/  FMUL.FTZ R67, R67, UR7 ;  /* 0x0000000743437c20 */ /* 0x000fe20008410000 */
[----:B------:R-:W-:Y:S02]  /*6310*/  FMUL.FTZ R63, R63, UR7 ;  /* 0x000000073f3f7c20 */ /* 0x000fe40008410000 */
[----:B------:R-:W-:Y:S03]  /*6320*/  FFMA.FTZ R4, R4, UR9, -R11 ;  /* 0x0000000904047c23 */ /* 0x000fe6000801080b */
[----:B------:R4:W-:Y:S01]  /*6330*/  MUFU.EX2 R83, R14 ;  /* 0x0000000e00537308 */ /* 0x0009e20000000800 */
[C---:B---3--:R-:W-:Y:S05]  /*6340*/  VIADD R5, R8.reuse, 0x20 ;  /* 0x0000002008057836 */ /* 0x048fea0000000000 */
[----:B------:R-:W-:Y:S04]  /*6350*/  ISETP.GE.AND P1, PT, R5, RZ, PT ;  /* 0x000000ff0500720c */ /* 0x000fe80003f26270 */
[----:B------:R3:W-:Y:S10]  /*6360*/  MUFU.EX2 R161, R4 ;  /* 0x0000000400a17308 */ /* 0x0007f40000000800 */
[----:B------:R-:W2:Y:S01]  /*6370*/  MUFU.TANH R172, R54 ;  /* 0x0000003600ac7308 */ /* 0x000ea20000002400 */
[C---:B------:R-:W-:Y:S02]  /*6380*/  @!P1 IADD3 R5, -R8.reuse, -0x20, RZ ;  /* 0xffffffe008059810 */ /* 0x040fe40007ffe1ff */
[----:B------:R-:W-:Y:S02]  /*6390*/  PLOP3.LUT P1, PT, PT, PT, UP0, 0x80, 0x0 ;  /* 0x000000000000781c */ /* 0x000fe40003f2f008 */
[----:B----4-:R-:W-:Y:S05]  /*63a0*/  I2FP.F32.S32 R14, R5 ;  /* 0x00000005000e7245 */ /* 0x010fea0000201400 */
[----:B------:R-:W4:Y:S01]  /*63b0*/  MUFU.TANH R200, R56 ;  /* 0x0000003800c87308 */ /* 0x000f220000002400 */
[----:B---3--:R-:W-:Y:S02]  /*63c0*/  VIADD R4, R8, 0x1f ;  /* 0x0000001f08047836 */ /* 0x008fe40000000000 */
[----:B------:R-:W-:Y:S03]  /*63d0*/  FFMA.FTZ R5, R14, -UR6, R219 ;  /* 0x800000060e057c23 */ /* 0x000fe600080100db */
[----:B------:R-:W-:Y:S04]  /*63e0*/  ISETP.GE.AND P0, PT, R4, RZ, PT ;  /* 0x000000ff0400720c */ /* 0x000fe80003f06270 */
[----:B------:R-:W3:Y:S01]  /*63f0*/  MUFU.TANH R201, R57 ;  /* 0x0000003900c97308 */ /* 0x000ee20000002400 */
[----:B------:R-:W-:Y:S02]  /*6400*/  @P1 FSEL R5, R5, -INF , !P5 ;  /* 0xff80000005051808 */ /* 0x000fe40006800000 */
[----:B------:R-:W-:Y:S07]  /*6410*/  PLOP3.LUT P1, PT, PT, PT, UP0, 0x80, 0x0 ;  /* 0x000000000000781c */ /* 0x000fee0003f2f008 */
[----:B------:R-:W3:Y:S01]  /*6420*/  MUFU.TANH R217, R58 ;  /* 0x0000003a00d97308 */ /* 0x000ee20000002400 */
[----:B------:R-:W-:Y:S02]  /*6430*/  @!P0 IADD3 R4, -R8, -0x1f, RZ ;  /* 0xffffffe108048810 */ /* 0x000fe40007ffe1ff */
[----:B------:R-:W-:Y:S02]  /*6440*/  PLOP3.LUT P0, PT, PT, PT, UP0, 0x80, 0x0 ;  /* 0x000000000000781c */ /* 0x000fe40003f0f008 */
[----:B------:R-:W-:Y:S01]  /*6450*/  I2FP.F32.S32 R16, R4 ;  /* 0x0000000400107245 */ /* 0x000fe20000201400 */
[----:B------:R-:W-:Y:S01]  /*6460*/  FFMA.FTZ R4, R5, UR9, -R10 ;  /* 0x0000000905047c23 */ /* 0x000fe2000801080a */
[----:B------:R-:W-:Y:S03]  /*6470*/  FFMA.FTZ R5, R19, -UR6, R239 ;  /* 0x8000000613057c23 */ /* 0x000fe600080100ef */
[----:B------:R-:W3:Y:S01]  /*6480*/  MUFU.TANH R216, R59 ;  /* 0x0000003b00d87308 */ /* 0x000ee20000002400 */
[----:B------:R-:W-:Y:S01]  /*6490*/  FFMA.FTZ R13, R16, -UR6, R218 ;  /* 0x80000006100d7c23 */ /* 0x000fe200080100da */
[----:B------:R-:W-:Y:S08]  /*64a0*/  @P2 FSEL R5, R5, -INF , !P5 ;  /* 0xff80000005052808 */ /* 0x000ff00006800000 */
[----:B------:R1:W-:Y:S01]  /*64b0*/  MUFU.EX2 R180, R4 ;  /* 0x0000000400b47308 */ /* 0x0003e20000000800 */
[--C-:B------:R-:W-:Y:S01]  /*64c0*/  FFMA.FTZ R5, R5, UR9, -R9.reuse ;  /* 0x0000000905057c23 */ /* 0x100fe20008010809 */
[----:B------:R-:W-:Y:S02]  /*64d0*/  @P0 FSEL R13, R13, -INF , !P3 ;  /* 0xff8000000d0d0808 */ /* 0x000fe40005800000 */
[----:B------:R-:W-:Y:S03]  /*64e0*/  PLOP3.LUT P0, PT, PT, PT, UP0, 0x80, 0x0 ;  /* 0x000000000000781c */ /* 0x000fe60003f0f008 */
[----:B------:R-:W-:Y:S03]  /*64f0*/  FFMA.FTZ R13, R13, UR9, -R10 ;  /* 0x000000090d0d7c23 */ /* 0x000fe6000801080a */
[----:B------:R2:W-:Y:S10]  /*6500*/  MUFU.EX2 R209, R5 ;  /* 0x0000000500d17308 */ /* 0x0005f40000000800 */
[----:B------:R4:W-:Y:S01]  /*6510*/  MUFU.EX2 R175, R13 ;  /* 0x0000000d00af7308 */ /* 0x0009e20000000800 */
[----:B-1----:R-:W-:Y:S01]  /*6520*/  FFMA.FTZ R4, R18, -UR6, R236 ;  /* 0x8000000612047c23 */ /* 0x002fe200080100ec */
[----:B------:R-:W-:Y:S04]  /*6530*/  VIADD R18, R8, 0xffffffc7 ;  /* 0xffffffc708127836 */ /* 0x000fe80000000000 */
[----:B------:R-:W-:Y:S02]  /*6540*/  @P1 FSEL R4, R4, -INF , !P3 ;  /* 0xff80000004041808 */ /* 0x000fe40005800000 */
[----:B------:R-:W-:Y:S01]  /*6550*/  PLOP3.LUT P1, PT, PT, PT, UP0, 0x80, 0x0 ;  /* 0x000000000000781c */ /* 0x000fe20003f2f008 */
[----:B--2---:R-:W-:Y:S01]  /*6560*/  VIADD R5, R8, 0x18 ;  /* 0x0000001808057836 */ /* 0x004fe20000000000 */
[----:B------:R-:W-:Y:S01]  /*6570*/  PLOP3.LUT P3, PT, PT, PT, UP0, 0x80, 0x0 ;  /* 0x000000000000781c */ /* 0x000fe20003f6f008 */
[----:B------:R-:W-:Y:S01]  /*6580*/  FFMA.FTZ R4, R4, UR9, -R9 ;  /* 0x0000000904047c23 */ /* 0x000fe20008010809 */
[----:B------:R-:W1:Y:S02]  /*6590*/  MUFU.TANH R197, R60 ;  /* 0x0000003c00c57308 */ /* 0x000e640000002400 */
[----:B------:R-:W-:Y:S01]  /*65a0*/  ISETP.GE.AND P2, PT, R5, RZ, PT ;  /* 0x000000ff0500720c */ /* 0x000fe20003f46270 */
[C---:B----4-:R-:W-:Y:S01]  /*65b0*/  @P0 VIADD R13, R0.reuse, 0x28 ;  /* 0x00000028000d0836 */ /* 0x050fe20000000000 */
[----:B------:R-:W-:Y:S06]  /*65c0*/  PLOP3.LUT P0, PT, PT, PT, UP0, 0x80, 0x0 ;  /* 0x000000000000781c */ /* 0x000fec0003f0f008 */
[----:B------:R2:W-:Y:S01]  /*65d0*/  MUFU.EX2 R208, R4 ;  /* 0x0000000400d07308 */ /* 0x0005e20000000800 */
[----:B------:R-:W-:Y:S02]  /*65e0*/  @P1 ISETP.GE.AND P1, PT, R13, UR8, PT ;  /* 0x000000080d001c0c */ /* 0x000fe4000bf26270 */
[----:B------:R-:W-:Y:S02]  /*65f0*/  @P3 IADD3 R13, R0, 0x29, RZ ;  /* 0x00000029000d3810 */ /* 0x000fe40007ffe0ff */
[----:B------:R-:W-:Y:S02]  /*6600*/  PLOP3.LUT P3, PT, PT, PT, UP0, 0x80, 0x0 ;  /* 0x000000000000781c */ /* 0x000fe40003f6f008 */
[C---:B------:R-:W-:Y:S03]  /*6610*/  @!P2 IADD3 R5, -R8.reuse, -0x18, RZ ;  /* 0xffffffe80805a810 */ /* 0x040fe60007ffe1ff */
[----:B------:R-:W-:Y:S01]  /*6620*/  MUFU.TANH R183, R61 ;  /* 0x0000003d00b77308 */ /* 0x000fe20000002400 */
[----:B------:R-:W-:Y:S02]  /*6630*/  PLOP3.LUT P2, PT, PT, PT, UP0, 0x80, 0x0 ;  /* 0x000000000000781c */ /* 0x000fe40003f4f008 */
[----:B------:R-:W-:Y:S02]  /*6640*/  I2FP.F32.S32 R21, R5 ;  /* 0x0000000500157245 */ /* 0x000fe40000201400 */
[----:B------:R-:W-:Y:S01]  /*6650*/  @P4 ISETP.GE.AND P4, PT, R13, UR8, PT ;  /* 0x000000080d004c0c */ /* 0x000fe2000bf86270 */
[C---:B------:R-:W-:Y:S02]  /*6660*/  VIADD R13, R8.reuse, 0xffffffd0 ;  /* 0xffffffd0080d7836 */ /* 0x040fe40000000000 */
[----:B--2---:R-:W-:Y:S02]  /*6670*/  VIADD R4, R8, 0x17 ;  /* 0x0000001708047836 */ /* 0x004fe40000000000 */
[----:B------:R-:W-:Y:S01]  /*6680*/  FFMA.FTZ R5, R21, -UR6, R215 ;  /* 0x8000000615057c23 */ /* 0x000fe200080100d7 */
[----:B------:R-:W2:Y:S02]  /*6690*/  MUFU.TANH R70, R64 ;  /* 0x0000004000467308 */ /* 0x000ea40000002400 */
[----:B------:R-:W-:Y:S02]  /*66a0*/  ISETP.GE.AND P5, PT, R4, RZ, PT ;  /* 0x000000ff0400720c */ /* 0x000fe40003fa6270 */
[----:B------:R-:W-:Y:S02]  /*66b0*/  @P2 FSEL R5, R5, -INF , !P1 ;  /* 0xff80000005052808 */ /* 0x000fe40004800000 */
[----:B------:R-:W-:Y:S04]  /*66c0*/  ISETP.GE.AND P2, PT, R6, RZ, PT ;  /* 0x000000ff0600720c */ /* 0x000fe80003f46270 */
[----:B------:R-:W-:Y:S01]  /*66d0*/  MUFU.TANH R158, R66 ;  /* 0x00000042009e7308 */ /* 0x000fe20000002400 */
[----:B------:R-:W-:Y:S04]  /*66e0*/  FFMA.FTZ R5, R5, UR9, -R10 ;  /* 0x0000000905057c23 */ /* 0x000fe8000801080a */
[C---:B------:R-:W-:Y:S05]  /*66f0*/  @!P5 IADD3 R4, -R8.reuse, -0x17, RZ ;  /* 0xffffffe90804d810 */ /* 0x040fea0007ffe1ff */
[----:B------:R4:W-:Y:S01]  /*6700*/  MUFU.EX2 R169, R5 ;  /* 0x0000000500a97308 */ /* 0x0009e20000000800 */
[----:B------:R-:W-:Y:S02]  /*6710*/  ISETP.GE.AND P5, PT, R7, RZ, PT ;  /* 0x000000ff0700720c */ /* 0x000fe40003fa6270 */
[----:B------:R-:W-:Y:S02]  /*6720*/  I2FP.F32.S32 R20, R4 ;  /* 0x0000000400147245 */ /* 0x000fe40000201400 */
[----:B------:R-:W-:Y:S03]  /*6730*/  @!P2 IADD3 R6, -R8, 0x28, RZ ;  /* 0x000000280806a810 */ /* 0x000fe60007ffe1ff */
[----:B------:R-:W-:Y:S02]  /*6740*/  FFMA.FTZ R4, R20, -UR6, R214 ;  /* 0x8000000614047c23 */ /* 0x000fe400080100d6 */
[----:B------:R-:W-:Y:S03]  /*6750*/  MUFU.TANH R213, R62 ;  /* 0x0000003e00d57308 */ /* 0x000fe60000002400 */
[----:B------:R-:W-:Y:S02]  /*6760*/  @P0 FSEL R4, R4, -INF , !P4 ;  /* 0xff80000004040808 */ /* 0x000fe40006000000 */
[----:B------:R-:W-:Y:S01]  /*6770*/  PLOP3.LUT P0, PT, PT, PT, UP0, 0x80, 0x0 ;  /* 0x000000000000781c */ /* 0x000fe20003f0f008 */
[----:B----4-:R-:W-:Y:S02]  /*6780*/  FFMA.FTZ R5, R14, -UR6, R235 ;  /* 0x800000060e057c23 */ /* 0x010fe400080100eb */
[----:B------:R-:W-:Y:S01]  /*6790*/  FFMA.FTZ R4, R4, UR9, -R10 ;  /* 0x0000000904047c23 */ /* 0x000fe2000801080a */
[C---:B------:R-:W-:Y:S01]  /*67a0*/  VIADD R14, R8.reuse, 0xffffffcf ;  /* 0xffffffcf080e7836 */ /* 0x040fe20000000000 */
[----:B------:R-:W-:Y:S01]  /*67b0*/  @!P5 IADD3 R7, -R8, 0x29, RZ ;  /* 0x000000290807d810 */ /* 0x000fe20007ffe1ff */
[----:B------:R-:W4:Y:S01]  /*67c0*/  MUFU.TANH R69, R65 ;  /* 0x0000004100457308 */ /* 0x000f220000002400 */
[----:B------:R-:W-:Y:S02]  /*67d0*/  @P3 FSEL R5, R5, -INF , !P1 ;  /* 0xff80000005053808 */ /* 0x000fe40004800000 */
[----:B------:R-:W-:Y:S02]  /*67e0*/  ISETP.GE.AND P3, PT, R13, RZ, PT ;  /* 0x000000ff0d00720c */ /* 0x000fe40003f66270 */
[----:B------:R-:W-:Y:S01]  /*67f0*/  ISETP.GE.AND P5, PT, R17, RZ, PT ;  /* 0x000000ff1100720c */ /* 0x000fe20003fa6270 */
[--C-:B------:R-:W-:Y:S01]  /*6800*/  FFMA.FTZ R5, R5, UR9, -R9.reuse ;  /* 0x0000000905057c23 */ /* 0x100fe20008010809 */
[----:B------:R-:W-:Y:S03]  /*6810*/  ISETP.GE.AND P6, PT, R14, RZ, PT ;  /* 0x000000ff0e00720c */ /* 0x000fe60003fc6270 */
[----:B------:R3:W-:Y:S01]  /*6820*/  MUFU.EX2 R167, R4 ;  /* 0x0000000400a77308 */ /* 0x0007e20000000800 */
[----:B------:R-:W-:Y:S05]  /*6830*/  I2FP.F32.S32 R7, R7 ;  /* 0x0000000700077245 */ /* 0x000fea0000201400 */
[----:B------:R-:W-:Y:S04]  /*6840*/  @!P3 IADD3 R13, -R8, 0x30, RZ ;  /* 0x00000030080db810 */ /* 0x000fe80007ffe1ff */
[----:B------:R1:W-:Y:S01]  /*6850*/  MUFU.EX2 R179, R5 ;  /* 0x0000000500b37308 */ /* 0x0003e20000000800 */
[----:B------:R-:W-:Y:S02]  /*6860*/  ISETP.GE.AND P3, PT, R18, RZ, PT ;  /* 0x000000ff1200720c */ /* 0x000fe40003f66270 */
[C---:B------:R-:W-:Y:S02]  /*6870*/  @!P5 IADD3 R17, -R8.reuse, 0x38, RZ ;  /* 0x000000380811d810 */ /* 0x040fe40007ffe1ff */
[----:B------:R-:W-:Y:S02]  /*6880*/  @!P6 IADD3 R14, -R8, 0x31, RZ ;  /* 0x00000031080ee810 */ /* 0x000fe40007ffe1ff */
[----:B------:R-:W-:Y:S01]  /*6890*/  PLOP3.LUT P6, PT, PT, PT, UP0, 0x80, 0x0 ;  /* 0x000000000000781c */ /* 0x000fe20003fcf008 */
[----:B---3--:R-:W-:Y:S01]  /*68a0*/  FFMA.FTZ R4, R16, -UR6, R232 ;  /* 0x8000000610047c23 */ /* 0x008fe200080100e8 */
[----:B------:R-:W-:Y:S01]  /*68b0*/  VIADD R16, R8, 0xf ;  /* 0x0000000f08107836 */ /* 0x000fe20000000000 */
[----:B------:R-:W-:Y:S01]  /*68c0*/  PLOP3.LUT P5, PT, PT, PT, UP0, 0x80, 0x0 ;  /* 0x000000000000781c */ /* 0x000fe20003faf008 */
[----:B------:R-:W3:Y:S01]  /*68d0*/  MUFU.TANH R157, R67 ;  /* 0x00000043009d7308 */ /* 0x000ee20000002400 */
[----:B------:R-:W-:Y:S02]  /*68e0*/  I2FP.F32.S32 R13, R13 ;  /* 0x0000000d000d7245 */ /* 0x000fe40000201400 */
[----:B------:R-:W-:Y:S02]  /*68f0*/  @P0 FSEL R4, R4, -INF , !P4 ;  /* 0xff80000004040808 */ /* 0x000fe40006000000 */
[----:B------:R-:W-:Y:S01]  /*6900*/  ISETP.GE.AND P0, PT, R15, RZ, PT ;  /* 0x000000ff0f00720c */ /* 0x000fe20003f06270 */
[----:B-1----:R-:W-:Y:S01]  /*6910*/  FFMA.FTZ R5, R23, -UR6, R174 ;  /* 0x8000000617057c23 */ /* 0x002fe200080100ae */
[----:B------:R-:W-:Y:S01]  /*6920*/  ISETP.GE.AND P2, PT, R16, RZ, PT ;  /* 0x000000ff1000720c */ /* 0x000fe20003f46270 */
[----:B------:R-:W-:Y:S01]  /*6930*/  FFMA.FTZ R4, R4, UR9, -R9 ;  /* 0x0000000904047c23 */ /* 0x000fe20008010809 */
[----:B------:R-:W-:Y:S01]  /*6940*/  @!P3 IADD3 R18, -R8, 0x39, RZ ;  /* 0x000000390812b810 */ /* 0x000fe20007ffe1ff */
[----:B------:R-:W-:Y:S01]  /*6950*/  @P6 VIADD R19, R0, 0x30 ;  /* 0x0000003000136836 */ /* 0x000fe20000000000 */
[----:B------:R-:W-:Y:S01]  /*6960*/  PLOP3.LUT P3, PT, PT, PT, UP0, 0x80, 0x0 ;  /* 0x000000000000781c */ /* 0x000fe20003f6f008 */
[----:B------:R1:W-:Y:S01]  /*6970*/  MUFU.EX2 R178, R4 ;  /* 0x0000000400b27308 */ /* 0x0003e20000000800 */
[----:B------:R-:W-:Y:S02]  /*6980*/  PLOP3.LUT P6, PT, PT, PT, UP0, 0x80, 0x0 ;  /* 0x000000000000781c */ /* 0x000fe40003fcf008 */
[----:B------:R-:W-:Y:S02]  /*6990*/  @P5 ISETP.GE.AND P5, PT, R19, UR8, PT ;  /* 0x0000000813005c0c */ /* 0x000fe4000bfa6270 */
[----:B------:R-:W3:Y:S01]  /*69a0*/  LDL R19, [R1+0x4] ;  /* 0x0000040001137983 */ /* 0x000ee20000100800 */
[C---:B------:R-:W-:Y:S02]  /*69b0*/  @!P0 IADD3 R15, -R8.reuse, -0x10, RZ ;  /* 0xfffffff0080f8810 */ /* 0x040fe40007ffe1ff */
[----:B------:R-:W-:Y:S02]  /*69c0*/  PLOP3.LUT P0, PT, PT, PT, UP0, 0x80, 0x0 ;  /* 0x000000000000781c */ /* 0x000fe40003f0f008 */
[----:B------:R-:W3:Y:S01]  /*69d0*/  MUFU.TANH R212, R63 ;  /* 0x0000003f00d47308 */ /* 0x000ee20000002400 */
[----:B------:R-:W-:Y:S02]  /*69e0*/  @!P2 IADD3 R16, -R8, -0xf, RZ ;  /* 0xfffffff10810a810 */ /* 0x000fe40007ffe1ff */
[----:B------:R-:W-:Y:S01]  /*69f0*/  I2FP.F32.S32 R8, R6 ;  /* 0x0000000600087245 */ /* 0x000fe20000201400 */
[----:B------:R-:W-:Y:S01]  /*6a00*/  FFMA.FTZ R6, R7, -UR6, R77 ;  /* 0x8000000607067c23 */ /* 0x000fe2000801004d */
[----:B------:R-:W-:Y:S02]  /*6a10*/  PLOP3.LUT P2, PT, PT, PT, UP0, 0x80, 0x0 ;  /* 0x000000000000781c */ /* 0x000fe40003f4f008 */
[----:B------:R-:W-:Y:S01]  /*6a20*/  I2FP.F32.S32 R14, R14 ;  /* 0x0000000e000e7245 */ /* 0x000fe20000201400 */
[----:B-1----:R-:W-:Y:S01]  /*6a30*/  FFMA.FTZ R4, R8, -UR6, R78 ;  /* 0x8000000608047c23 */ /* 0x002fe2000801004e */
[----:B------:R-:W-:Y:S02]  /*6a40*/  I2FP.F32.S32 R15, R15 ;  /* 0x0000000f000f7245 */ /* 0x000fe40000201400 */
[----:B------:R-:W-:Y:S02]  /*6a50*/  I2FP.F32.S32 R16, R16 ;  /* 0x0000001000107245 */ /* 0x000fe40000201400 */
[----:B------:R-:W-:Y:S02]  /*6a60*/  @P0 FSEL R4, R4, -INF , !P1 ;  /* 0xff80000004040808 */ /* 0x000fe40004800000 */
[----:B------:R-:W-:Y:S03]  /*6a70*/  PLOP3.LUT P0, PT, PT, PT, UP0, 0x80, 0x0 ;  /* 0x000000000000781c */ /* 0x000fe60003f0f008 */
[--C-:B------:R-:W-:Y:S01]  /*6a80*/  FFMA.FTZ R4, R4, UR9, -R12.reuse ;  /* 0x0000000904047c23 */ /* 0x100fe2000801080c */
[----:B------:R-:W-:Y:S02]  /*6a90*/  @P2 FSEL R6, R6, -INF , !P4 ;  /* 0xff80000006062808 */ /* 0x000fe40006000000 */
[----:B------:R-:W-:Y:S01]  /*6aa0*/  PLOP3.LUT P2, PT, PT, PT, UP0, 0x80, 0x0 ;  /* 0x000000000000781c */ /* 0x000fe20003f4f008 */
[----:B------:R1:W-:Y:S02]  /*6ab0*/  MUFU.EX2 R80, R4 ;  /* 0x0000000400507308 */ /* 0x0003e40000000800 */
[----:B------:R-:W-:Y:S04]  /*6ac0*/  FFMA.FTZ R6, R6, UR9, -R12 ;  /* 0x0000000906067c23 */ /* 0x000fe8000801080c */
[----:B------:R-:W-:Y:S02]  /*6ad0*/  @P0 FSEL R5, R5, -INF , !P1 ;  /* 0xff80000005050808 */ /* 0x000fe40004800000 */
[----:B------:R-:W-:Y:S02]  /*6ae0*/  PLOP3.LUT P1, PT, PT, PT, UP0, 0x80, 0x0 ;  /* 0x000000000000781c */ /* 0x000fe40003f2f008 */
[----:B------:R2:W3:Y:S01]  /*6af0*/  MUFU.EX2 R79, R6 ;  /* 0x00000006004f7308 */ /* 0x0004e20000000800 */
[----:B------:R-:W-:Y:S01]  /*6b00*/  PLOP3.LUT P0, PT, PT, PT, UP0, 0x80, 0x0 ;  /* 0x000000000000781c */ /* 0x000fe20003f0f008 */
[----:B------:R-:W-:Y:S08]  /*6b10*/  FFMA.FTZ R5, R5, UR9, -R11 ;  /* 0x0000000905057c23 */ /* 0x000ff0000801080b */
[----:B------:R4:W-:Y:S01]  /*6b20*/  MUFU.EX2 R156, R5 ;  /* 0x00000005009c7308 */ /* 0x0009e20000000800 */
[----:B-1----:R-:W-:Y:S01]  /*6b30*/  @P3 VIADD R4, R0, 0x31 ;  /* 0x0000003100043836 */ /* 0x002fe20000000000 */
[----:B------:R-:W-:Y:S04]  /*6b40*/  PLOP3.LUT P3, PT, PT, PT, UP0, 0x80, 0x0 ;  /* 0x000000000000781c */ /* 0x000fe80003f6f008 */
[----:B------:R-:W-:Y:S01]  /*6b50*/  @P6 ISETP.GE.AND P6, PT, R4, UR8, PT ;  /* 0x0000000804006c0c */ /* 0x000fe2000bfc6270 */
[----:B------:R-:W-:Y:S05]  /*6b60*/  FFMA.FTZ R4, R22, -UR6, R173 ;  /* 0x8000000616047c23 */ /* 0x000fea00080100ad */
[----:B------:R-:W-:Y:S02]  /*6b70*/  @P2 FSEL R4, R4, -INF , !P4 ;  /* 0xff80000004042808 */ /* 0x000fe40006000000 */
[----:B------:R-:W-:Y:S01]  /*6b80*/  PLOP3.LUT P4, PT, PT, PT, UP0, 0x80, 0x0 ;  /* 0x000000000000781c */ /* 0x000fe20003f8f008 */
[----:B--2---:R-:W-:Y:S01]  /*6b90*/  @P3 VIADD R6, R0, 0x38 ;  /* 0x0000003800063836 */ /* 0x004fe20000000000 */
[----:B------:R-:W-:Y:S01]  /*6ba0*/  PLOP3.LUT P3, PT, PT, PT, UP0, 0x80, 0x0 ;  /* 0x000000000000781c */ /* 0x000fe20003f6f008 */
[----:B----4-:R-:W-:Y:S01]  /*6bb0*/  FFMA.FTZ R5, R13, -UR6, R72 ;  /* 0x800000060d057c23 */ /* 0x010fe20008010048 */
[----:B------:R-:W-:Y:S01]  /*6bc0*/  FFMA.FTZ R4, R4, UR9, -R11 ;  /* 0x0000000904047c23 */ /* 0x000fe2000801080b */
[----:B------:R-:W-:Y:S03]  /*6bd0*/  PLOP3.LUT P2, PT, PT, PT, UP0, 0x80, 0x0 ;  /* 0x000000000000781c */ /* 0x000fe60003f4f008 */
[----:B------:R-:W-:Y:S01]  /*6be0*/  @P1 FSEL R5, R5, -INF , !P5 ;  /* 0xff80000005051808 */ /* 0x000fe20006800000 */
[----:B------:R1:W2:Y:S01]  /*6bf0*/  MUFU.EX2 R155, R4 ;  /* 0x00000004009b7308 */ /* 0x0002a20000000800 */
[----:B------:R-:W-:Y:S03]  /*6c00*/  PLOP3.LUT P1, PT, PT, PT, UP0, 0x80, 0x0 ;  /* 0x000000000000781c */ /* 0x000fe60003f2f008 */
[----:B------:R-:W-:Y:S06]  /*6c10*/  FFMA.FTZ R5, R5, UR9, -R12 ;  /* 0x0000000905057c23 */ /* 0x000fec000801080c */
[----:B------:R4:W-:Y:S01]  /*6c20*/  MUFU.EX2 R76, R5 ;  /* 0x00000005004c7308 */ /* 0x0009e20000000800 */
[----:B------:R-:W-:Y:S02]  /*6c30*/  @P2 ISETP.GE.AND P2, PT, R6, UR8, PT ;  /* 0x0000000806002c0c */ /* 0x000fe4000bf46270 */
[----:B------:R-:W-:Y:S01]  /*6c40*/  F2FP.BF16.F32.PACK_AB R6, R230, R231 ;  /* 0x000000e7e606723e */ /* 0x000fe200000010ff */
[----:B-1----:R-:W-:Y:S05]  /*6c50*/  FFMA.FTZ R4, R14, -UR6, R71 ;  /* 0x800000060e047c23 */ /* 0x002fea0008010047 */
[----:B------:R-:W-:Y:S02]  /*6c60*/  @P0 FSEL R4, R4, -INF , !P6 ;  /* 0xff80000004040808 */ /* 0x000fe40007000000 */
[----:B------:R-:W-:Y:S01]  /*6c70*/  PLOP3.LUT P0, PT, PT, PT, UP0, 0x80, 0x0 ;  /* 0x000000000000781c */ /* 0x000fe20003f0f008 */
[----:B----4-:R-:W-:Y:S02]  /*6c80*/  @P4 VIADD R5, R0, 0x39 ;  /* 0x0000003900054836 */ /* 0x010fe40000000000 */
[----:B------:R-:W-:Y:S01]  /*6c90*/  FFMA.FTZ R0, R8, -UR6, R172 ;  /* 0x8000000608007c23 */ /* 0x000fe200080100ac */
[----:B------:R-:W-:Y:S01]  /*6ca0*/  FFMA.FTZ R4, R4, UR9, -R12 ;  /* 0x0000000904047c23 */ /* 0x000fe2000801080c */
[----:B------:R-:W4:Y:S01]  /*6cb0*/  LDL R8, [R1+0xc] ;  /* 0x00000c0001087983 */ /* 0x000f220000100800 */
[----:B------:R-:W-:Y:S02]  /*6cc0*/  PLOP3.LUT P4, PT, PT, PT, UP0, 0x80, 0x0 ;  /* 0x000000000000781c */ /* 0x000fe40003f8f008 */
[----:B------:R-:W-:Y:S01]  /*6cd0*/  @P3 ISETP.GE.AND P3, PT, R5, UR8, PT ;  /* 0x0000000805003c0c */ /* 0x000fe2000bf66270 */
[----:B------:R1:W2:Y:S01]  /*6ce0*/  MUFU.EX2 R75, R4 ;  /* 0x00000004004b7308 */ /* 0x0002a20000000800 */
[----:B------:R-:W-:Y:S02]  /*6cf0*/  F2FP.BF16.F32.PACK_AB R5, R99, R100 ;  /* 0x000000646305723e */ /* 0x000fe400000010ff */
[----:B------:R-:W-:Y:S02]  /*6d00*/  @P1 FSEL R0, R0, -INF , !P5 ;  /* 0xff80000000001808 */ /* 0x000fe40006800000 */
[----:B------:R-:W-:Y:S01]  /*6d10*/  PLOP3.LUT P1, PT, PT, PT, UP0, 0x80, 0x0 ;  /* 0x000000000000781c */ /* 0x000fe20003f2f008 */
[----:B------:R2:W-:Y:S02]  /*6d20*/  STS [R26+0x1c000], R5 ;  /* 0x01c000051a007388 */ /* 0x0005e40000000800 */
[--C-:B------:R-:W-:Y:S04]  /*6d30*/  FFMA.FTZ R0, R0, UR9, -R11.reuse ;  /* 0x0000000900007c23 */ /* 0x100fe8000801080b */
[----:B------:R2:W-:Y:S01]  /*6d40*/  MUFU.EX2 R154, R0 ;  /* 0x00000000009a7308 */ /* 0x0005e20000000800 */
[----:B-1----:R-:W-:Y:S02]  /*6d50*/  FFMA.FTZ R4, R7, -UR6, R170 ;  /* 0x8000000607047c23 */ /* 0x002fe400080100aa */
[----:B------:R-:W4:Y:S03]  /*6d60*/  LDL R7, [R1+0x14] ;  /* 0x0000140001077983 */ /* 0x000f260000100800 */
[----:B------:R-:W-:Y:S02]  /*6d70*/  @P0 FSEL R4, R4, -INF , !P6 ;  /* 0xff80000004040808 */ /* 0x000fe40007000000 */
[----:B------:R-:W-:Y:S01]  /*6d80*/  PLOP3.LUT P0, PT, PT, PT, UP0, 0x80, 0x0 ;  /* 0x000000000000781c */ /* 0x000fe20003f0f008 */
[----:B--2---:R-:W-:Y:S01]  /*6d90*/  FFMA.FTZ R0, R15, -UR6, R200 ;  /* 0x800000060f007c23 */ /* 0x004fe200080100c8 */
[----:B------:R-:W-:Y:S04]  /*6da0*/  F2FP.BF16.F32.PACK_AB R5, R194, R193 ;  /* 0x000000c1c205723e */ /* 0x000fe800000010ff */
[----:B------:R-:W-:Y:S01]  /*6db0*/  @P1 FSEL R0, R0, -INF , !P5 ;  /* 0xff80000000001808 */ /* 0x000fe20006800000 */
[----:B------:R1:W-:Y:S01]  /*6dc0*/  STS [R26+0x1c400], R5 ;  /* 0x01c400051a007388 */ /* 0x0003e20000000800 */
[----:B------:R-:W-:Y:S01]  /*6dd0*/  PLOP3.LUT P1, PT, PT, PT, UP0, 0x80, 0x0 ;  /* 0x000000000000781c */ /* 0x000fe20003f2f008 */
[----:B-1----:R-:W-:Y:S01]  /*6de0*/  FFMA.FTZ R5, R4, UR9, -R11 ;  /* 0x0000000904057c23 */ /* 0x002fe2000801080b */
[----:B------:R-:W-:Y:S03]  /*6df0*/  F2FP.BF16.F32.PACK_AB R4, R95, R96 ;  /* 0x000000605f04723e */ /* 0x000fe600000010ff */
[----:B------:R1:W2:Y:S02]  /*6e00*/  MUFU.EX2 R153, R5 ;  /* 0x0000000500997308 */ /* 0x0002a40000000800 */
[----:B------:R2:W-:Y:S01]  /*6e10*/  STS [R25+0x1c000], R4 ;  /* 0x01c0000419007388 */ /* 0x0005e20000000800 */
[----:B-1----:R-:W-:Y:S05]  /*6e20*/  FFMA.FTZ R5, R16, -UR6, R201 ;  /* 0x8000000610057c23 */ /* 0x002fea00080100c9 */
[----:B------:R-:W-:Y:S02]  /*6e30*/  @P0 FSEL R5, R5, -INF , !P6 ;  /* 0xff80000005050808 */ /* 0x000fe40007000000 */
[----:B------:R-:W-:Y:S01]  /*6e40*/  PLOP3.LUT P0, PT, PT, PT, UP0, 0x80, 0x0 ;  /* 0x000000000000781c */ /* 0x000fe20003f0f008 */
[--C-:B--2---:R-:W-:Y:S01]  /*6e50*/  FFMA.FTZ R4, R0, UR9, -R10.reuse ;  /* 0x0000000900047c23 */ /* 0x104fe2000801080a */
[----:B------:R-:W-:Y:S03]  /*6e60*/  F2FP.BF16.F32.PACK_AB R0, R198, R199 ;  /* 0x000000c7c600723e */ /* 0x000fe600000010ff */
[----:B------:R1:W-:Y:S02]  /*6e70*/  MUFU.EX2 R164, R4 ;  /* 0x0000000400a47308 */ /* 0x0003e40000000800 */
[----:B------:R2:W-:Y:S04]  /*6e80*/  STS [R25+0x1c400], R0 ;  /* 0x01c4000019007388 */ /* 0x0005e80000000800 */
[----:B------:R2:W-:Y:S01]  /*6e90*/  STS [R26+0x1e000], R6 ;  /* 0x01e000061a007388 */ /* 0x0005e20000000800 */
[----:B-1----:R-:W-:Y:S05]  /*6ea0*/  FFMA.FTZ R4, R21, -UR6, R217 ;  /* 0x8000000615047c23 */ /* 0x002fea00080100d9 */
[----:B------:R-:W-:Y:S02]  /*6eb0*/  @P1 FSEL R4, R4, -INF , !P5 ;  /* 0xff80000004041808 */ /* 0x000fe40006800000 */
[----:B------:R-:W-:Y:S01]  /*6ec0*/  PLOP3.LUT P1, PT, PT, PT, UP0, 0x80, 0x0 ;  /* 0x000000000000781c */ /* 0x000fe20003f2f008 */
[----:B--2---:R-:W-:Y:S01]  /*6ed0*/  FFMA.FTZ R0, R5, UR9, -R10 ;  /* 0x0000000905007c23 */ /* 0x004fe2000801080a */
[----:B------:R-:W-:Y:S01]  /*6ee0*/  F2FP.BF16.F32.PACK_AB R5, R243, R244 ;  /* 0x000000f4f305723e */ /* 0x000fe200000010ff */
[----:B------:R-:W-:Y:S02]  /*6ef0*/  FFMA.FTZ R4, R4, UR9, -R9 ;  /* 0x0000000904047c23 */ /* 0x000fe40008010809 */
[----:B------:R1:W-:Y:S01]  /*6f00*/  MUFU.EX2 R163, R0 ;  /* 0x0000000000a37308 */ /* 0x0003e20000000800 */
[----:B------:R-:W-:Y:S01]  /*6f10*/  F2FP.BF16.F32.PACK_AB R6, R223, R226 ;  /* 0x000000e2df06723e */ /* 0x000fe200000010ff */
[----:B------:R2:W-:Y:S04]  /*6f20*/  STS [R26+0x1e400], R5 ;  /* 0x01e400051a007388 */ /* 0x0005e80000000800 */
[----:B------:R2:W-:Y:S04]  /*6f30*/  STS [R25+0x1e000], R6 ;  /* 0x01e0000619007388 */ /* 0x0005e80000000800 */
[----:B------:R2:W-:Y:S01]  /*6f40*/  MUFU.EX2 R177, R4 ;  /* 0x0000000400b17308 */ /* 0x0005e20000000800 */
[----:B-1----:R-:W-:Y:S05]  /*6f50*/  FFMA.FTZ R0, R20, -UR6, R216 ;  /* 0x8000000614007c23 */ /* 0x002fea00080100d8 */
[----:B------:R-:W-:Y:S02]  /*6f60*/  @P0 FSEL R0, R0, -INF , !P6 ;  /* 0xff80000000000808 */ /* 0x000fe40007000000 */
[----:B------:R-:W-:Y:S01]  /*6f70*/  PLOP3.LUT P0, PT, PT, PT, UP0, 0x80, 0x0 ;  /* 0x000000000000781c */ /* 0x000fe20003f0f008 */
[----:B--2---:R-:W-:Y:S02]  /*6f80*/  FFMA.FTZ R4, R136, -UR6, R197 ;  /* 0x8000000688047c23 */ /* 0x004fe400080100c5 */
[----:B------:R-:W-:Y:S01]  /*6f90*/  FFMA.FTZ R0, R0, UR9, -R9 ;  /* 0x0000000900007c23 */ /* 0x000fe20008010809 */
[----:B------:R-:W-:Y:S02]  /*6fa0*/  F2FP.BF16.F32.PACK_AB R5, R240, R241 ;  /* 0x000000f1f005723e */ /* 0x000fe400000010ff */
[----:B------:R-:W-:Y:S01]  /*6fb0*/  @P1 FSEL R4, R4, -INF , !P2 ;  /* 0xff80000004041808 */ /* 0x000fe20005000000 */
[----:B------:R1:W-:Y:S01]  /*6fc0*/  MUFU.EX2 R176, R0 ;  /* 0x0000000000b07308 */ /* 0x0003e20000000800 */
[----:B------:R-:W-:Y:S01]  /*6fd0*/  PLOP3.LUT P1, PT, PT, PT, UP0, 0x80, 0x0 ;  /* 0x000000000000781c */ /* 0x000fe20003f2f008 */
[----:B------:R2:W-:Y:S02]  /*6fe0*/  STS [R25+0x1e400], R5 ;  /* 0x01e4000519007388 */ /* 0x0005e40000000800 */
[----:B------:R-:W-:Y:S01]  /*6ff0*/  FFMA.FTZ R6, R4, UR9, -R10 ;  /* 0x0000000904067c23 */ /* 0x000fe2000801080a */
[----:B------:R-:W-:Y:S05]  /*7000*/  I2FP.F32.S32 R4, R17 ;  /* 0x0000001100047245 */ /* 0x000fea0000201400 */
[----:B------:R2:W-:Y:S01]  /*7010*/  MUFU.EX2 R160, R6 ;  /* 0x0000000600a07308 */ /* 0x0005e20000000800 */
[----:B------:R-:W-:Y:S05]  /*7020*/  FFMA.FTZ R4, R4, -UR6, R70 ;  /* 0x8000000604047c23 */ /* 0x000fea0008010046 */
[----:B------:R-:W-:Y:S01]  /*7030*/  @P1 FSEL R4, R4, -INF , !P2 ;  /* 0xff80000004041808 */ /* 0x000fe20005000000 */
[----:B-1----:R-:W-:Y:S01]  /*7040*/  FFMA.FTZ R0, R137, -UR6, R183 ;  /* 0x8000000689007c23 */ /* 0x002fe200080100b7 */
[----:B------:R-:W-:Y:S03]  /*7050*/  PLOP3.LUT P1, PT, PT, PT, UP0, 0x80, 0x0 ;  /* 0x000000000000781c */ /* 0x000fe60003f2f008 */
[----:B------:R-:W-:Y:S01]  /*7060*/  FFMA.FTZ R4, R4, UR9, -R12 ;  /* 0x0000000904047c23 */ /* 0x000fe2000801080c */
[----:B------:R-:W-:Y:S03]  /*7070*/  @P0 FSEL R0, R0, -INF , !P3 ;  /* 0xff80000000000808 */ /* 0x000fe60005800000 */
[----:B------:R1:W-:Y:S01]  /*7080*/  MUFU.EX2 R74, R4 ;  /* 0x00000004004a7308 */ /* 0x0003e20000000800 */
[----:B--2---:R-:W-:Y:S01]  /*7090*/  F2FP.BF16.F32.PACK_AB R6, R210, R211 ;  /* 0x000000d3d206723e */ /* 0x004fe200000010ff */
[----:B------:R-:W-:Y:S01]  /*70a0*/  FFMA.FTZ R10, R0, UR9, -R10 ;  /* 0x00000009000a7c23 */ /* 0x000fe2000801080a */
[----:B------:R-:W-:Y:S02]  /*70b0*/  F2FP.BF16.F32.PACK_AB R5, R93, R94 ;  /* 0x0000005e5d05723e */ /* 0x000fe400000010ff */
[----:B------:R-:W-:Y:S05]  /*70c0*/  I2FP.F32.S32 R0, R18 ;  /* 0x0000001200007245 */ /* 0x000fea0000201400 */
[----:B------:R2:W-:Y:S01]  /*70d0*/  MUFU.EX2 R159, R10 ;  /* 0x0000000a009f7308 */ /* 0x0005e20000000800 */
[----:B------:R3:W-:Y:S01]  /*70e0*/  STS [R24+0x1c000], R5 ;  /* 0x01c0000518007388 */ /* 0x0007e20000000800 */
[----:B------:R-:W-:Y:S01]  /*70f0*/  PLOP3.LUT P0, PT, PT, PT, UP0, 0x80, 0x0 ;  /* 0x000000000000781c */ /* 0x000fe20003f0f008 */
[----:B------:R-:W-:Y:S01]  /*7100*/  FFMA.FTZ R0, R0, -UR6, R69 ;  /* 0x8000000600007c23 */ /* 0x000fe20008010045 */
[----:B-1----:R-:W-:Y:S05]  /*7110*/  FFMA.FTZ R4, R13, -UR6, R158 ;  /* 0x800000060d047c23 */ /* 0x002fea000801009e */
[----:B------:R-:W-:Y:S06]  /*7120*/  @P1 FSEL R4, R4, -INF , !P2 ;  /* 0xff80000004041808 */ /* 0x000fec0005000000 */
[----:B------:R-:W-:Y:S01]  /*7130*/  @P0 FSEL R0, R0, -INF , !P3 ;  /* 0xff80000000000808 */ /* 0x000fe20005800000 */
[----:B--2---:R-:W2:Y:S01]  /*7140*/  LDL R10, [R1+0x10] ;  /* 0x00001000010a7983 */ /* 0x004ea20000100800 */
[----:B------:R-:W-:Y:S01]  /*7150*/  PLOP3.LUT P0, PT, PT, PT, UP0, 0x80, 0x0 ;  /* 0x000000000000781c */ /* 0x000fe20003f0f008 */
[----:B------:R-:W-:Y:S01]  /*7160*/  FFMA.FTZ R4, R4, UR9, -R11 ;  /* 0x0000000904047c23 */ /* 0x000fe2000801080b */
[----:B------:R-:W-:Y:S01]  /*7170*/  PLOP3.LUT P1, PT, PT, PT, UP0, 0x80, 0x0 ;  /* 0x000000000000781c */ /* 0x000fe20003f2f008 */
[----:B------:R-:W-:Y:S01]  /*7180*/  FFMA.FTZ R12, R0, UR9, -R12 ;  /* 0x00000009000c7c23 */ /* 0x000fe2000801080c */
[----:B---3--:R-:W-:Y:S01]  /*7190*/  FFMA.FTZ R0, R14, -UR6, R157 ;  /* 0x800000060e007c23 */ /* 0x008fe2000801009d */
[----:B------:R1:W-:Y:S01]  /*71a0*/  MUFU.EX2 R152, R4 ;  /* 0x0000000400987308 */ /* 0x0003e20000000800 */
[----:B------:R-:W-:Y:S01]  /*71b0*/  UISETP.GE.AND UP0, UPT, UR12, 0x1, UPT ;  /* 0x000000010c00788c */ /* 0x000fe2000bf06270 */
[----:B------:R-:W-:Y:S05]  /*71c0*/  F2FP.BF16.F32.PACK_AB R5, R181, R182 ;  /* 0x000000b6b505723e */ /* 0x000fea00000010ff */
[----:B------:R3:W-:Y:S01]  /*71d0*/  STS [R24+0x1c400], R5 ;  /* 0x01c4000518007388 */ /* 0x0007e20000000800 */
[----:B------:R-:W-:Y:S02]  /*71e0*/  @P0 FSEL R0, R0, -INF , !P3 ;  /* 0xff80000000000808 */ /* 0x000fe40005800000 */
[----:B------:R-:W4:Y:S03]  /*71f0*/  MUFU.EX2 R73, R12 ;  /* 0x0000000c00497308 */ /* 0x000f260000000800 */
[----:B------:R-:W-:Y:S01]  /*7200*/  FFMA.FTZ R11, R0, UR9, -R11 ;  /* 0x00000009000b7c23 */ /* 0x000fe2000801080b */
[----:B------:R-:W-:Y:S01]  /*7210*/  FFMA.FTZ R0, R16, -UR6, R212 ;  /* 0x8000000610007c23 */ /* 0x000fe200080100d4 */
[----:B-1----:R-:W-:Y:S05]  /*7220*/  FFMA.FTZ R4, R15, -UR6, R213 ;  /* 0x800000060f047c23 */ /* 0x002fea00080100d5 */
[----:B------:R-:W1:Y:S01]  /*7230*/  MUFU.EX2 R151, R11 ;  /* 0x0000000b00977308 */ /* 0x000e620000000800 */
[----:B------:R-:W-:Y:S02]  /*7240*/  @P1 FSEL R0, R0, -INF , !P3 ;  /* 0xff80000000001808 */ /* 0x000fe40005800000 */
[----:B------:R-:W-:Y:S02]  /*7250*/  @P4 FSEL R4, R4, -INF , !P2 ;  /* 0xff80000004044808 */ /* 0x000fe40005000000 */
[----:B---3--:R-:W-:Y:S05]  /*7260*/  F2FP.BF16.F32.PACK_AB R5, R87, R88 ;  /* 0x000000585705723e */ /* 0x008fea00000010ff */
[----:B----4-:R3:W-:Y:S02]  /*7270*/  STS [R7+0x1c000], R5 ;  /* 0x01c0000507007388 */ /* 0x0107e40000000800 */
[----:B---3--:R-:W-:Y:S05]  /*7280*/  F2FP.BF16.F32.PACK_AB R5, R165, R166 ;  /* 0x000000a6a505723e */ /* 0x008fea00000010ff */
[----:B------:R3:W-:Y:S04]  /*7290*/  STS [R7+0x1c400], R5 ;  /* 0x01c4000507007388 */ /* 0x0007e80000000800 */
[----:B------:R4:W-:Y:S01]  /*72a0*/  STS [R24+0x1e000], R6 ;  /* 0x01e0000618007388 */ /* 0x0009e20000000800 */
[----:B---3--:R-:W-:Y:S02]  /*72b0*/  F2FP.BF16.F32.PACK_AB R5, R204, R205 ;  /* 0x000000cdcc05723e */ /* 0x008fe400000010ff */
[----:B----4-:R-:W-:Y:S05]  /*72c0*/  F2FP.BF16.F32.PACK_AB R6, R228, R229 ;  /* 0x000000e5e406723e */ /* 0x010fea00000010ff */
[----:B------:R3:W-:Y:S04]  /*72d0*/  STS [R24+0x1e400], R6 ;  /* 0x01e4000618007388 */ /* 0x0007e80000000800 */
[----:B------:R4:W-:Y:S01]  /*72e0*/  STS [R7+0x1e000], R5 ;  /* 0x01e0000507007388 */ /* 0x0009e20000000800 */
[----:B---3--:R-:W-:Y:S02]  /*72f0*/  F2FP.BF16.F32.PACK_AB R6, R83, R84 ;  /* 0x000000545306723e */ /* 0x008fe400000010ff */
[----:B----4-:R-:W-:Y:S05]  /*7300*/  F2FP.BF16.F32.PACK_AB R5, R224, R225 ;  /* 0x000000e1e005723e */ /* 0x010fea00000010ff */
[----:B------:R3:W-:Y:S04]  /*7310*/  STS [R7+0x1e400], R5 ;  /* 0x01e4000507007388 */ /* 0x0007e80000000800 */
[----:B------:R4:W-:Y:S01]  /*7320*/  STS [R252+0x1c000], R6 ;  /* 0x01c00006fc007388 */ /* 0x0009e20000000800 */
[----:B---3--:R-:W-:Y:S01]  /*7330*/  F2FP.BF16.F32.PACK_AB R5, R161, R162 ;  /* 0x000000a2a105723e */ /* 0x008fe200000010ff */
[--C-:B------:R-:W-:Y:S01]  /*7340*/  FFMA.FTZ R7, R4, UR9, -R9.reuse ;  /* 0x0000000904077c23 */ /* 0x100fe20008010809 */
[----:B------:R-:W-:Y:S01]  /*7350*/  F2FP.BF16.F32.PACK_AB R4, R79, R80 ;  /* 0x000000504f04723e */ /* 0x000fe200000010ff */
[----:B------:R-:W-:Y:S01]  /*7360*/  FFMA.FTZ R9, R0, UR9, -R9 ;  /* 0x0000000900097c23 */ /* 0x000fe20008010809 */
[----:B----4-:R-:W-:Y:S01]  /*7370*/  F2FP.BF16.F32.PACK_AB R6, R155, R156 ;  /* 0x0000009c9b06723e */ /* 0x010fe200000010ff */
[----:B------:R3:W-:Y:S01]  /*7380*/  STS [R252+0x1c400], R5 ;  /* 0x01c40005fc007388 */ /* 0x0007e20000000800 */
[----:B------:R-:W-:Y:S01]  /*7390*/  F2FP.BF16.F32.PACK_AB R0, R167, R169 ;  /* 0x000000a9a700723e */ /* 0x000fe200000010ff */
[----:B------:R4:W-:Y:S02]  /*73a0*/  MUFU.EX2 R171, R7 ;  /* 0x0000000700ab7308 */ /* 0x0009e40000000800 */
[----:B------:R1:W-:Y:S04]  /*73b0*/  STS [R19+0x1c000], R4 ;  /* 0x01c0000413007388 */ /* 0x0003e80000000800 */
[----:B------:R1:W-:Y:S04]  /*73c0*/  STS [R19+0x1c400], R6 ;  /* 0x01c4000613007388 */ /* 0x0003e80000000800 */
[----:B------:R-:W2:Y:S01]  /*73d0*/  MUFU.EX2 R168, R9 ;  /* 0x0000000900a87308 */ /* 0x000ea20000000800 */
[----:B----4-:R-:W-:Y:S02]  /*73e0*/  F2FP.BF16.F32.PACK_AB R7, R178, R179 ;  /* 0x000000b3b207723e */ /* 0x010fe400000010ff */
[----:B---3--:R-:W-:Y:S02]  /*73f0*/  F2FP.BF16.F32.PACK_AB R5, R175, R180 ;  /* 0x000000b4af05723e */ /* 0x008fe400000010ff */
[----:B-1----:R-:W-:Y:S03]  /*7400*/  F2FP.BF16.F32.PACK_AB R4, R208, R209 ;  /* 0x000000d1d004723e */ /* 0x002fe600000010ff */
[----:B------:R1:W-:Y:S01]  /*7410*/  STS [R252+0x1e000], R5 ;  /* 0x01e00005fc007388 */ /* 0x0003e20000000800 */
[----:B------:R-:W-:Y:S03]  /*7420*/  F2FP.BF16.F32.PACK_AB R6, R75, R76 ;  /* 0x0000004c4b06723e */ /* 0x000fe600000010ff */
[----:B------:R3:W-:Y:S04]  /*7430*/  STS [R252+0x1e400], R4 ;  /* 0x01e40004fc007388 */ /* 0x0007e80000000800 */
[----:B------:R4:W-:Y:S04]  /*7440*/  STS [R19+0x1e000], R0 ;  /* 0x01e0000013007388 */ /* 0x0009e80000000800 */
[----:B------:R-:W-:Y:S01]  /*7450*/  STS [R19+0x1e400], R7 ;  /* 0x01e4000713007388 */ /* 0x000fe20000000800 */
[----:B-1----:R-:W-:Y:S02]  /*7460*/  F2FP.BF16.F32.PACK_AB R5, R153, R154 ;  /* 0x0000009a9905723e */ /* 0x002fe400000010ff */
[----:B---3--:R-:W-:Y:S01]  /*7470*/  F2FP.BF16.F32.PACK_AB R4, R73, R74 ;  /* 0x0000004a4904723e */ /* 0x008fe200000010ff */
[----:B--2---:R1:W-:Y:S01]  /*7480*/  STS [R10+0x1c000], R6 ;  /* 0x01c000060a007388 */ /* 0x0043e20000000800 */
[----:B----4-:R-:W-:Y:S03]  /*7490*/  F2FP.BF16.F32.PACK_AB R0, R151, R152 ;  /* 0x000000989700723e */ /* 0x010fe600000010ff */
        /* <DEDUP_REMOVED lines=12> */
[----:B------:R-:W2:Y:S08]  /*7560*/  LDSM.16.M88.4 R16, [R187+UR4+0x10000] ;  /* 0x01000004bb10783b */ /* 0x000eb00008000200 */
[----:B------:R-:W3:Y:S08]  /*7570*/  LDSM.16.M88.4 R60, [R148+0xa000] ;  /* 0x00a00000943c783b */ /* 0x000ef00000000200 */
[----:B------:R-:W4:Y:S08]  /*7580*/  LDSM.16.M88.4 R32, [R187+UR4+0x10800] ;  /* 0x01080004bb20783b */ /* 0x000f300008000200 */
[----:B-1----:R-:W4:Y:S04]  /*7590*/  LDL R0, [R1+0x68] ;  /* 0x0000680001007983 */ /* 0x002f280000100800 */
[----:B------:R-:W1:Y:S08]  /*75a0*/  LDSM.16.M88.4 R48, [R187+UR4+0x11000] ;  /* 0x01100004bb30783b */ /* 0x000e700008000200 */
[----:B------:R-:W1:Y:S01]  /*75b0*/  LDSM.16.M88.4 R132, [R187+UR4+0x11800] ;  /* 0x01180004bb84783b */ /* 0x000e620008000200 */
[-C--:B--2---:R-:W-:Y:S07]  /*75c0*/  HMMA.16816.F32.BF16 R4, R64, R16.reuse, RZ ;  /* 0x000000104004723c */ /* 0x084fee00000418ff */
[----:B------:R-:W-:Y:S01]  /*75d0*/  LDSM.16.M88.4 R136, [R150+0x8000] ;  /* 0x008000009688783b */ /* 0x000fe20000000200 */
[C---:B---3--:R-:W-:Y:S07]  /*75e0*/  HMMA.16816.F32.BF16 R8, R60.reuse, R16, RZ ;  /* 0x000000103c08723c */ /* 0x048fee00000418ff */
[----:B------:R-:W2:Y:S01]  /*75f0*/  LDSM.16.M88.4 R140, [R189+0x4000] ;  /* 0x00400000bd8c783b */ /* 0x000ea20000000200 */
[-C--:B------:R-:W-:Y:S06]  /*7600*/  HMMA.16816.F32.BF16 R12, R60, R18.reuse, RZ ;  /* 0x000000123c0c723c */ /* 0x080fec00000418ff */
[C---:B------:R-:W-:Y:S01]  /*7610*/  HMMA.16816.F32.BF16 R16, R64.reuse, R18, RZ ;  /* 0x000000124010723c */ /* 0x040fe200000418ff */
[----:B------:R-:W3:Y:S05]  /*7620*/  LDSM.16.M88.4 R144, [R150+0xa000] ;  /* 0x00a000009690783b */ /* 0x000eea0000000200 */
[-C--:B----4-:R-:W-:Y:S06]  /*7630*/  HMMA.16816.F32.BF16 R20, R64, R32.reuse, RZ ;  /* 0x000000204014723c */ /* 0x090fec00000418ff */
        /* <DEDUP_REMOVED lines=54> */
[----:B--2---:R-:W-:Y:S06]  /*79a0*/  IADD3 R146, P0, R147, UR17, RZ ;  /* 0x0000001193927c10 */ /* 0x004fec000ff1e0ff */
[----:B------:R-:W-:Y:S01]  /*79b0*/  IADD3.X R147, R0, UR16, RZ, P0, !PT ;  /* 0x0000001000937c10 */ /* 0x000fe200087fe4ff */
[----:B------:R-:W-:Y:S01]  /*79c0*/  IMAD.IADD R0, R2, 0x1, R149 ;  /* 0x0000000102007824 */ /* 0x000fe200078e0295 */
[----:B------:R-:W-:Y:S03]  /*79d0*/  PLOP3.LUT P0, PT, PT, PT, UP0, 0x80, 0x0 ;  /* 0x000000000000781c */ /* 0x000fe60003f0f008 */
[----:B------:R-:W2:Y:S04]  /*79e0*/  LDG.E R144, desc[UR10][R146.64] ;  /* 0x0000000a92907981 */ /* 0x000ea8000c1e1900 */
[----:B------:R-:W1:Y:S08]  /*79f0*/  LDSM.16.M88.4 R136, [R0+0x8000] ;  /* 0x008000000088783b */ /* 0x000e700000000200 */
[----:B------:R3:W4:Y:S08]  /*7a00*/  LDSM.16.M88.4 R140, [R0+0xa000] ;  /* 0x00a00000008c783b */ /* 0x0007300000000200 */
[----:B------:R2:W5:Y:S04]  /*7a10*/  LDG.E R2, desc[UR10][R146.64+0x100] ;  /* 0x0001000a92027981 */ /* 0x000568000c1e1900 */
[----:B---3--:R3:W5:Y:S01]  /*7a20*/  LDG.E R0, desc[UR10][R146.64+0x120] ;  /* 0x0001200a92007981 */ /* 0x008762000c1e1900 */
[-C--:B-1----:R-:W-:Y:S06]  /*7a30*/  HMMA.16816.F32.BF16 R4, R136, R132.reuse, R4 ;  /* 0x000000848804723c */ /* 0x082fec0000041804 */
        /* <DEDUP_REMOVED lines=18> */
[----:B------:R-:W-:Y:S05]  /*7b60*/  HMMA.16816.F32.BF16 R64, R136, R134, R64 ;  /* 0x000000868840723c */ /* 0x000fea0000041840 */
[----:B------:R-:W-:Y:S01]  /*7b70*/  FFMA.FTZ R132, -R97, R97, 1 ;  /* 0x3f80000061847423 */ /* 0x000fe20000010161 */
[----:B------:R-:W-:Y:S05]  /*7b80*/  FMUL.FTZ R133, R133, UR7 ;  /* 0x0000000785857c20 */ /* 0x000fea0008410000 */
[----:B------:R-:W-:Y:S01]  /*7b90*/  FMUL.FTZ R132, R132, UR7 ;  /* 0x0000000784847c20 */ /* 0x000fe20008410000 */
[C---:B--2---:R-:W-:Y:S01]  /*7ba0*/  FADD.FTZ R4, -R144.reuse, R4 ;  /* 0x0000000490047221 */ /* 0x044fe20000010100 */
[C---:B------:R-:W-:Y:S01]  /*7bb0*/  FADD.FTZ R5, -R144.reuse, R5 ;  /* 0x0000000590057221 */ /* 0x040fe20000010100 */
[C---:B------:R-:W-:Y:S01]  /*7bc0*/  FADD.FTZ R16, -R144.reuse, R16 ;  /* 0x0000001090107221 */ /* 0x040fe20000010100 */
[----:B------:R-:W-:Y:S01]  /*7bd0*/  FADD.FTZ R136, -R144, R21 ;  /* 0x0000001590887221 */ /* 0x000fe20000010100 */
[----:B------:R-:W-:Y:S01]  /*7be0*/  FMUL.FTZ R145, R100, R4 ;  /* 0x0000000464917220 */ /* 0x000fe20000410000 */
[----:B------:R-:W-:Y:S01]  /*7bf0*/  FMUL.FTZ R5, R99, R5 ;  /* 0x0000000563057220 */ /* 0x000fe20000410000 */
[----:B------:R-:W2:Y:S01]  /*7c00*/  LDG.E R4, desc[UR10][R146.64+0x20] ;  /* 0x0000200a92047981 */ /* 0x000ea2000c1e1900 */
[----:B------:R-:W-:Y:S01]  /*7c10*/  FMUL.FTZ R21, R96, R16 ;  /* 0x0000001060157220 */ /* 0x000fe20000410000 */
[----:B------:R-:W-:Y:S01]  /*7c20*/  FMUL.FTZ R136, R93, R136 ;  /* 0x000000885d887220 */ /* 0x000fe20000410000 */
[----:B------:R-:W-:Y:S01]  /*7c30*/  FFMA.FTZ R16, -R90, R90, 1 ;  /* 0x3f8000005a107423 */ /* 0x000fe2000001015a */
[----:B------:R3:W5:Y:S01]  /*7c40*/  LDL.LU R100, [R1+0x13c] ;  /* 0x00013c0001647983 */ /* 0x0007620000300800 */
[C---:B------:R-:W-:Y:S01]  /*7c50*/  FADD.FTZ R17, -R144.reuse, R17 ;  /* 0x0000001190117221 */ /* 0x040fe20000010100 */
[----:B------:R-:W-:Y:S01]  /*7c60*/  FADD.FTZ R20, -R144, R20 ;  /* 0x0000001490147221 */ /* 0x000fe20000010100 */
[----:B------:R-:W-:Y:S01]  /*7c70*/  FMUL.FTZ R132, R132, R5 ;  /* 0x0000000584847220 */ /* 0x000fe20000410000 */
[----:B------:R3:W5:Y:S01]  /*7c80*/  LDL.LU R99, [R1+0x138] ;  /* 0x0001380001637983 */ /* 0x0007620000300800 */
[----:B------:R-:W-:Y:S01]  /*7c90*/  FMUL.FTZ R134, R95, R17 ;  /* 0x000000115f867220 */ /* 0x000fe20000410000 */
[----:B------:R-:W-:Y:S01]  /*7ca0*/  FMUL.FTZ R135, R94, R20 ;  /* 0x000000145e877220 */ /* 0x000fe20000410000 */
[----:B------:R-:W-:Y:S01]  /*7cb0*/  FFMA.FTZ R20, -R92, R92, 1 ;  /* 0x3f8000005c147423 */ /* 0x000fe2000001015c */
[----:B------:R3:W5:Y:S01]  /*7cc0*/  LDL.LU R98, [R1+0x134] ;  /* 0x0001340001627983 */ /* 0x0007620000300800 */
[----:B------:R-:W-:Y:S01]  /*7cd0*/  FFMA.FTZ R5, -R89, R89, 1 ;  /* 0x3f80000059057423 */ /* 0x000fe20000010159 */
[----:B------:R-:W-:Y:S01]  /*7ce0*/  FFMA.FTZ R17, -R91, R91, 1 ;  /* 0x3f8000005b117423 */ /* 0x000fe2000001015b */
[C---:B------:R-:W-:Y:S01]  /*7cf0*/  FADD.FTZ R32, -R144.reuse, R32 ;  /* 0x0000002090207221 */ /* 0x040fe20000010100 */
[----:B------:R3:W5:Y:S01]  /*7d00*/  LDL.LU R97, [R1+0x130] ;  /* 0x0001300001617983 */ /* 0x0007620000300800 */
[C---:B------:R-:W-:Y:S01]  /*7d10*/  FADD.FTZ R33, -R144.reuse, R33 ;  /* 0x0000002190217221 */ /* 0x040fe20000010100 */
[C---:B------:R-:W-:Y:S01]  /*7d20*/  FADD.FTZ R52, -R144.reuse, R52 ;  /* 0x0000003490347221 */ /* 0x040fe20000010100 */
[----:B------:R-:W-:Y:S01]  /*7d30*/  FADD.FTZ R53, -R144, R53 ;  /* 0x0000003590357221 */ /* 0x000fe20000010100 */
[----:B------:R3:W5:Y:S01]  /*7d40*/  LDL.LU R96, [R1+0x12c] ;  /* 0x00012c0001607983 */ /* 0x0007620000300800 */
[----:B------:R-:W-:Y:S01]  /*7d50*/  FMUL.FTZ R16, R16, UR7 ;  /* 0x0000000710107c20 */ /* 0x000fe20008410000 */
        /* <DEDUP_REMOVED lines=9> */
[----:B------:R-:W-:Y:S01]  /*7df0*/  FMUL.FTZ R20, R20, R21 ;  /* 0x0000001514147220 */ /* 0x000fe20000410000 */
[----:B------:R3:W5:Y:S01]  /*7e00*/  LDL.LU R93, [R1+0x120] ;  /* 0x00012000015d7983 */ /* 0x0007620000300800 */
[----:B------:R-:W-:Y:S01]  /*7e10*/  FFMA.FTZ R21, -R77, R77, 1 ;  /* 0x3f8000004d157423 */ /* 0x000fe2000001014d */
[----:B------:R-:W-:Y:S01]  /*7e20*/  FMUL.FTZ R17, R17, R134 ;  /* 0x0000008611117220 */ /* 0x000fe20000410000 */
[----:B------:R-:W-:Y:S01]  /*7e30*/  FFMA.FTZ R134, -R86, R86, 1 ;  /* 0x3f80000056867423 */ /* 0x000fe20000010156 */
[----:B------:R3:W5:Y:S01]  /*7e40*/  LDL.LU R92, [R1+0x11c] ;  /* 0x00011c00015c7983 */ /* 0x0007620000300800 */
[----:B------:R-:W-:Y:S01]  /*7e50*/  F2FP.BF16.F32.PACK_AB R135, R5, R16 ;  /* 0x000000100587723e */ /* 0x000fe200000010ff */
[----:B------:R-:W-:Y:S01]  /*7e60*/  FMUL.FTZ R5, R88, R32 ;  /* 0x0000002058057220 */ /* 0x000fe20000410000 */
[----:B------:R-:W-:Y:S01]  /*7e70*/  FMUL.FTZ R16, R87, R33 ;  /* 0x0000002157107220 */ /* 0x000fe20000410000 */
[----:B------:R3:W5:Y:S01]  /*7e80*/  LDL.LU R91, [R1+0x118] ;  /* 0x00011800015b7983 */ /* 0x0007620000300800 */
[----:B------:R-:W-:Y:S01]  /*7e90*/  FFMA.FTZ R33, -R81, R81, 1 ;  /* 0x3f80000051217423 */ /* 0x000fe20000010151 */
[----:B------:R-:W-:Y:S01]  /*7ea0*/  FFMA.FTZ R32, -R78, R78, 1 ;  /* 0x3f8000004e207423 */ /* 0x000fe2000001014e */
[----:B------:R-:W-:Y:S01]  /*7eb0*/  FMUL.FTZ R21, R21, UR7 ;  /* 0x0000000715157c20 */ /* 0x000fe20008410000 */
[----:B------:R3:W5:Y:S01]  /*7ec0*/  LDL.LU R90, [R1+0x114] ;  /* 0x00011400015a7983 */ /* 0x0007620000300800 */
[----:B------:R-:W-:Y:S01]  /*7ed0*/  FMUL.FTZ R33, R33, UR7 ;  /* 0x0000000721217c20 */ /* 0x000fe20008410000 */
[----:B------:R-:W-:Y:S01]  /*7ee0*/  FMUL.FTZ R32, R32, UR7 ;  /* 0x0000000720207c20 */ /* 0x000fe20008410000 */
[----:B------:R-:W-:Y:S01]  /*7ef0*/  FMUL.FTZ R133, R133, R145 ;  /* 0x0000009185857220 */ /* 0x000fe20000410000 */
[----:B------:R3:W5:Y:S01]  /*7f00*/  LDL.LU R89, [R1+0x110] ;  /* 0x0001100001597983 */ /* 0x0007620000300800 */
[----:B------:R-:W-:Y:S03]  /*7f10*/  FMUL.FTZ R134, R134, UR7 ;  /* 0x0000000786867c20 */ /* 0x000fe60008410000 */
[----:B------:R3:W5:Y:S01]  /*7f20*/  LDL.LU R88, [R1+0x10c] ;  /* 0x00010c0001587983 */ /* 0x0007620000300800 */
[----:B------:R-:W-:Y:S01]  /*7f30*/  FMUL.FTZ R134, R134, R5 ;  /* 0x0000000586867220 */ /* 0x000fe20000410000 */
[C---:B------:R-:W-:Y:S01]  /*7f40*/  FADD.FTZ R5, -R144.reuse, R48 ;  /* 0x0000003090057221 */ /* 0x040fe20000010100 */
[----:B------:R-:W-:Y:S01]  /*7f50*/  FADD.FTZ R48, -R144, R64 ;  /* 0x0000004090307221 */ /* 0x000fe20000010100 */
[----:B------:R3:W5:Y:S01]  /*7f60*/  LDL.LU R87, [R1+0x108] ;  /* 0x0001080001577983 */ /* 0x0007620000300800 */
[----:B------:R-:W-:Y:S01]  /*7f70*/  F2FP.BF16.F32.PACK_AB R132, R132, R133 ;  /* 0x000000858484723e */ /* 0x000fe200000010ff */
[----:B------:R-:W-:Y:S01]  /*7f80*/  FMUL.FTZ R5, R80, R5 ;  /* 0x0000000550057220 */ /* 0x000fe20000410000 */
[----:B------:R-:W-:Y:S01]  /*7f90*/  FMUL.FTZ R48, R74, R48 ;  /* 0x000000304a307220 */ /* 0x000fe20000410000 */
        /* <DEDUP_REMOVED lines=11> */
[----:B------:R-:W-:Y:S01]  /*8050*/  FFMA.FTZ R5, -R69, R69, 1 ;  /* 0x3f80000045057423 */ /* 0x000fe20000010145 */
[----:B------:R-:W-:Y:S01]  /*8060*/  FMUL.FTZ R33, R33, R20 ;  /* 0x0000001421217220 */ /* 0x000fe20000410000 */
[----:B------:R-:W-:Y:S01]  /*8070*/  FFMA.FTZ R20, -R72, R72, 1 ;  /* 0x3f80000048147423 */ /* 0x000fe20000010148 */
[----:B------:R3:W5:Y:S01]  /*8080*/  LDL.LU R83, [R1+0xf8] ;  /* 0x0000f80001537983 */ /* 0x0007620000300800 */
[----:B------:R-:W-:Y:S01]  /*8090*/  FMUL.FTZ R36, R36, UR7 ;  /* 0x0000000724247c20 */ /* 0x000fe20008410000 */
[----:B------:R-:W-:Y:S01]  /*80a0*/  FMUL.FTZ R37, R37, UR7 ;  /* 0x0000000725257c20 */ /* 0x000fe20008410000 */
[----:B------:R-:W-:Y:S01]  /*80b0*/  FMUL.FTZ R20, R20, UR7 ;  /* 0x0000000714147c20 */ /* 0x000fe20008410000 */
[----:B------:R3:W5:Y:S01]  /*80c0*/  LDL.LU R82, [R1+0xf4] ;  /* 0x0000f40001527983 */ /* 0x0007620000300800 */
[----:B------:R-:W-:Y:S01]  /*80d0*/  FMUL.FTZ R36, R36, R17 ;  /* 0x0000001124247220 */ /* 0x000fe20000410000 */
[----:B------:R-:W-:Y:S01]  /*80e0*/  FFMA.FTZ R17, -R71, R71, 1 ;  /* 0x3f80000047117423 */ /* 0x000fe20000010147 */
[----:B------:R-:W-:Y:S01]  /*80f0*/  FMUL.FTZ R37, R37, R16 ;  /* 0x0000001025257220 */ /* 0x000fe20000410000 */
[----:B------:R3:W5:Y:S01]  /*8100*/  LDL.LU R81, [R1+0xf0] ;  /* 0x0000f00001517983 */ /* 0x0007620000300800 */
[C---:B------:R-:W-:Y:S01]  /*8110*/  FADD.FTZ R16, -R144.reuse, R49 ;  /* 0x0000003190107221 */ /* 0x040fe20000010100 */
[----:B------:R-:W-:Y:S01]  /*8120*/  FADD.FTZ R49, -R144, R65 ;  /* 0x0000004190317221 */ /* 0x000fe20000010100 */
[----:B------:R-:W-:Y:S01]  /*8130*/  F2FP.BF16.F32.PACK_AB R64, R33, R36 ;  /* 0x000000242140723e */ /* 0x000fe200000010ff */
[----:B------:R3:W5:Y:S01]  /*8140*/  LDL.LU R80, [R1+0xec] ;  /* 0x0000ec0001507983 */ /* 0x0007620000300800 */
[----:B------:R-:W-:Y:S01]  /*8150*/  FMUL.FTZ R16, R79, R16 ;  /* 0x000000104f107220 */ /* 0x000fe20000410000 */
[----:B------:R-:W-:Y:S01]  /*8160*/  FMUL.FTZ R49, R73, R49 ;  /* 0x0000003149317220 */ /* 0x000fe20000410000 */
[----:B------:R-:W-:Y:S01]  /*8170*/  FFMA.FTZ R33, -R68, R68, 1 ;  /* 0x3f80000044217423 */ /* 0x000fe20000010144 */
        /* <DEDUP_REMOVED lines=26> */
[----:B------:R3:W5:Y:S04]  /*8320*/  LDL.LU R69, [R1+0xc0] ;  /* 0x0000c00001457983 */ /* 0x0007680000300800 */
[----:B------:R3:W5:Y:S04]  /*8330*/  LDL.LU R68, [R1+0xbc] ;  /* 0x0000bc0001447983 */ /* 0x0007680000300800 */
[----:B------:R3:W5:Y:S01]  /*8340*/  LDL.LU R3, [R1+0xb8] ;  /* 0x0000b80001037983 */ /* 0x0007620000300800 */
[C---:B--2---:R-:W-:Y:S01]  /*8350*/  FADD.FTZ R6, -R4.reuse, R6 ;  /* 0x0000000604067221 */ /* 0x044fe20000010100 */
[----:B------:R-:W-:Y:S03]  /*8360*/  FADD.FTZ R7, -R4, R7 ;  /* 0x0000000704077221 */ /* 0x000fe60000010100 */
[----:B------:R-:W-:Y:S01]  /*8370*/  FMUL.FTZ R48, R193, R6 ;  /* 0x00000006c1307220 */ /* 0x000fe20000410000 */
[----:B------:R-:W-:Y:S02]  /*8380*/  IMAD.MOV.U32 R193, RZ, RZ, 0x40 ;  /* 0x00000040ffc17424 */ /* 0x000fe400078e00ff */
[----:B------:R-:W-:Y:S01]  /*8390*/  FMUL.FTZ R37, R194, R7 ;  /* 0x00000007c2257220 */ /* 0x000fe20000410000 */
[----:B------:R-:W-:Y:S01]  /*83a0*/  IMAD.MOV.U32 R194, RZ, RZ, 0x20 ;  /* 0x00000020ffc27424 */ /* 0x000fe200078e00ff */
[----:B---3--:R-:W-:Y:S06]  /*83b0*/  @!P0 BRA `(.L_x_2153) ;  /* 0x0000000400188947 */ /* 0x008fec0003800000 */
[----:B------:R-:W2:Y:S01]  /*83c0*/  LDL.LU R138, [R1+0x3c] ;  /* 0x00003c00018a7983 */ /* 0x000ea20000300800 */
[----:B------:R-:W1:Y:S01]  /*83d0*/  LDC R65, c[0x0][0x240] ;  /* 0x00009000ff417b82 */ /* 0x000e620000000800 */
[----:B------:R-:W-:Y:S01]  /*83e0*/  ISETP.GE.AND P1, PT, R195, UR20, PT ;  /* 0x00000014c3007c0c */ /* 0x000fe2000bf26270 */
[----:B------:R-:W-:Y:S01]  /*83f0*/  ULOP3.LUT UR13, UR12, 0x1, URZ, 0xc0, !UPT ;  /* 0x000000010c0d7892 */ /* 0x000fe2000f8ec03f */
[----:B------:R-:W3:Y:S03]  /*8400*/  LDL.LU R137, [R1+0x38] ;  /* 0x0000380001897983 */ /* 0x000ee60000300800 */
[----:B------:R-:W-:Y:S01]  /*8410*/  UISETP.NE.U32.AND UP1, UPT, UR13, 0x1, UPT ;  /* 0x000000010d00788c */ /* 0x000fe2000bf25070 */
[----:B------:R-:W4:Y:S03]  /*8420*/  LDL.LU R136, [R1+0x34] ;  /* 0x0000340001887983 */ /* 0x000f260000300800 */
[----:B------:R-:W-:Y:S04]  /*8430*/  USEL UR13, UR59, 0x4000, !UP1 ;  /* 0x000040003b0d7887 */ /* 0x000fe8000c800000 */
[----:B------:R-:W3:Y:S02]  /*8440*/  @!P1 LDC R21, c[0x0][0x244] ;  /* 0x00009100ff159b82 */ /* 0x000ee40000000800 */
[----:B------:R-:W-:Y:S02]  /*8450*/  VIADD R196, R196, UR13 ;  /* 0x0000000dc4c47c36 */ /* 0x000fe40008000000 */
[----:B------:R-:W-:Y:S03]  /*8460*/  VIADD R190, R190, UR13 ;  /* 0x0000000dbebe7c36 */ /* 0x000fe60008000000 */
[----:B------:R1:W-:Y:S04]  /*8470*/  @P1 STS [R196], RZ ;  /* 0x000000ffc4001388 */ /* 0x0003e80000000800 */
[----:B------:R1:W-:Y:S04]  /*8480*/  @P1 STS [R196+0x4], RZ ;  /* 0x000004ffc4001388 */ /* 0x0003e80000000800 */
[----:B------:R1:W-:Y:S04]  /*8490*/  @P1 STS [R196+0x8], RZ ;  /* 0x000008ffc4001388 */ /* 0x0003e80000000800 */
[----:B------:R1:W-:Y:S01]  /*84a0*/  @P1 STS [R196+0xc], RZ ;  /* 0x00000cffc4001388 */ /* 0x0003e20000000800 */
[----:B----4-:R-:W-:Y:S02]  /*84b0*/  VIADD R32, R136, UR13 ;  /* 0x0000000d88207c36 */ /* 0x010fe40008000000 */
[C---:B-1----:R-:W-:Y:S03]  /*84c0*/  IMAD.U32 R6, R65.reuse, -0x80, RZ ;  /* 0xffffff8041067824 */ /* 0x042fe600078e00ff */
[----:B------:R1:W-:Y:S02]  /*84d0*/  STL [R1+0x34], R32 ;  /* 0x0000342001007387 */ /* 0x0003e40000100800 */
[C---:B--2---:R-:W-:Y:S02]  /*84e0*/  LEA R16, P2, R6.reuse, R138, 0x1 ;  /* 0x0000008a06107211 */ /* 0x044fe400078408ff */
[--C-:B------:R-:W-:Y:S02]  /*84f0*/  SHF.R.S32.HI R7, RZ, 0x1f, R6.reuse ;  /* 0x0000001fff077819 */ /* 0x100fe40000011406 */
[----:B------:R-:W-:Y:S02]  /*8500*/  @!P1 LEA R5, P3, R65, R6, 0x5 ;  /* 0x0000000641059211 */ /* 0x000fe400078628ff */
[----:B---3--:R-:W-:Y:S02]  /*8510*/  LEA.HI.X R17, R6, R137, R7, 0x1, P2 ;  /* 0x0000008906117211 */ /* 0x008fe400010f0c07 */
[----:B------:R-:W-:Y:S02]  /*8520*/  @!P1 LEA R20, P2, R5, R138, 0x1 ;  /* 0x0000008a05149211 */ /* 0x000fe400078408ff */
[----:B------:R-:W-:Y:S01]  /*8530*/  @!P1 LEA.HI.X R21, R65, R7, R21, 0x5, P3 ;  /* 0x0000000741159211 */ /* 0x000fe200018f2c15 */
[----:B------:R-:W-:Y:S01]  /*8540*/  @!PT LDS RZ, [RZ] ;  /* 0x00000000fffff984 */ /* 0x000fe20000000800 */
[----:B------:R-:W-:Y:S01]  /*8550*/  @!PT LDS RZ, [RZ] ;  /* 0x00000000fffff984 */ /* 0x000fe20000000800 */
[----:B------:R-:W-:Y:S01]  /*8560*/  @!PT LDS RZ, [RZ] ;  /* 0x00000000fffff984 */ /* 0x000fe20000000800 */
[----:B------:R-:W-:Y:S03]  /*8570*/  @!P1 LDGSTS.E.BYPASS.LTC128B.128 [R32], desc[UR10][R16.64] ;  /* 0x0000000010209fae */ /* 0x000fe6000b901d4a */
[----:B------:R-:W-:Y:S01]  /*8580*/  @!P1 LEA.HI.X R21, R5, R137, R21, 0x1, P2 ;  /* 0x0000008905159211 */ /* 0x000fe200010f0c15 */
[----:B------:R1:W-:Y:S01]  /*8590*/  @P1 STS [R196+0x1000], RZ ;  /* 0x001000ffc4001388 */ /* 0x0003e20000000800 */
[C---:B------:R-:W-:Y:S03]  /*85a0*/  @!P1 VIADD R5, R136.reuse, UR13 ;  /* 0x0000000d88059c36 */ /* 0x040fe60008000000 */
        /* <DEDUP_REMOVED lines=39> */
.L_x_2153:
[----:B------:R-:W2:Y:S01]  /*8820*/  LDL.LU R138, [R1+0x28] ;  /* 0x00002800018a7983 */ /* 0x000ea20000300800 */
[C---:B------:R-:W-:Y:S01]  /*8830*/  FADD.FTZ R22, -R4.reuse, R22 ;  /* 0x0000001604167221 */ /* 0x040fe20000010100 */
[----:B------:R-:W-:Y:S01]  /*8840*/  FFMA.FTZ R7, -R221, R221, 1 ;  /* 0x3f800000dd077423 */ /* 0x000fe200000101dd */
[----:B-1----:R-:W-:Y:S01]  /*8850*/  FADD.FTZ R5, -R4, R23 ;  /* 0x0000001704057221 */ /* 0x002fe20000010100 */
[----:B------:R-:W3:Y:S01]  /*8860*/  LDL.LU R137, [R1+0x24] ;  /* 0x0000240001897983 */ /* 0x000ee20000300800 */
[----:B------:R-:W-:Y:S01]  /*8870*/  FFMA.FTZ R6, -R220, R220, 1 ;  /* 0x3f800000dc067423 */ /* 0x000fe200000101dc */
[----:B------:R-:W-:Y:S01]  /*8880*/  FMUL.FTZ R22, R182, R22 ;  /* 0x00000016b6167220 */ /* 0x000fe20000410000 */
[----:B------:R-:W-:Y:S01]  /*8890*/  FMUL.FTZ R7, R7, UR7 ;  /* 0x0000000707077c20 */ /* 0x000fe20008410000 */
[----:B------:R-:W4:Y:S01]  /*88a0*/  LDL.LU R136, [R1+0x20] ;  /* 0x0000200001887983 */ /* 0x000f220000300800 */
[----:B------:R-:W-:Y:S01]  /*88b0*/  FMUL.FTZ R5, R181, R5 ;  /* 0x00000005b5057220 */ /* 0x000fe20000410000 */
[----:B------:R-:W-:Y:S01]  /*88c0*/  FMUL.FTZ R6, R6, UR7 ;  /* 0x0000000706067c20 */ /* 0x000fe20008410000 */
[C---:B------:R-:W-:Y:S01]  /*88d0*/  FADD.FTZ R18, -R4.reuse, R18 ;  /* 0x0000001204127221 */ /* 0x040fe20000010100 */
[----:B------:R-:W2:Y:S01]  /*88e0*/  LDL.LU R65, [R1+0x1c] ;  /* 0x00001c0001417983 */ /* 0x000ea20000300800 */
[----:B------:R-:W-:Y:S01]  /*88f0*/  FADD.FTZ R19, -R4, R19 ;  /* 0x0000001304137221 */ /* 0x000fe20000010100 */
[----:B------:R-:W-:Y:S01]  /*8900*/  FFMA.FTZ R17, -R227, R227, 1 ;  /* 0x3f800000e3117423 */ /* 0x000fe200000101e3 */
[----:B------:R-:W-:Y:S01]  /*8910*/  FFMA.FTZ R16, -R222, R222, 1 ;  /* 0x3f800000de107423 */ /* 0x000fe200000101de */
[----:B------:R-:W3:Y:S01]  /*8920*/  LDL R141, [R1] ;  /* 0x00000000018d7983 */ /* 0x000ee20000100800 */
[----:B------:R-:W-:Y:S01]  /*8930*/  FMUL.FTZ R22, R7, R22 ;  /* 0x0000001607167220 */ /* 0x000fe20000410000 */
[----:B------:R-:W-:Y:S01]  /*8940*/  FMUL.FTZ R7, R6, R5 ;  /* 0x0000000506077220 */ /* 0x000fe20000410000 */
[----:B------:R-:W-:Y:S01]  /*8950*/  FMUL.FTZ R18, R199, R18 ;  /* 0x00000012c7127220 */ /* 0x000fe20000410000 */
[----:B------:R-:W4:Y:S01]  /*8960*/  LDL R140, [R1+0x8] ;  /* 0x00000800018c7983 */ /* 0x000f220000100800 */
[----:B------:R-:W-:Y:S01]  /*8970*/  FMUL.FTZ R19, R198, R19 ;  /* 0x00000013c6137220 */ /* 0x000fe20000410000 */
[----:B------:R-:W-:Y:S01]  /*8980*/  FMUL.FTZ R17, R17, UR7 ;  /* 0x0000000711117c20 */ /* 0x000fe20008410000 */
[----:B------:R-:W-:Y:S01]  /*8990*/  FMUL.FTZ R16, R16, UR7 ;  /* 0x0000000710107c20 */ /* 0x000fe20008410000 */
[----:B------:R-:W-:Y:S01]  /*89a0*/  FMUL.FTZ R20, R36, R37 ;  /* 0x0000002524147220 */ /* 0x000fe20000410000 */
[----:B------:R-:W-:Y:S01]  /*89b0*/  F2FP.BF16.F32.PACK_AB R36, R7, R22 ;  /* 0x000000160724723e */ /* 0x000fe200000010ff */
[----:B------:R-:W-:Y:S01]  /*89c0*/  FMUL.FTZ R18, R17, R18 ;  /* 0x0000001211127220 */ /* 0x000fe20000410000 */
[----:B------:R-:W-:Y:S01]  /*89d0*/  FMUL.FTZ R19, R16, R19 ;  /* 0x0000001310137220 */ /* 0x000fe20000410000 */
[----:B------:R-:W-:Y:S01]  /*89e0*/  FFMA.FTZ R16, -R207, R207, 1 ;  /* 0x3f800000cf107423 */ /* 0x000fe200000101cf */
[----:B------:R-:W-:Y:S01]  /*89f0*/  FFMA.FTZ R7, -R206, R206, 1 ;  /* 0x3f800000ce077423 */ /* 0x000fe200000101ce */
[----:B------:R-:W-:Y:S01]  /*8a00*/  FMUL.FTZ R21, R33, R48 ;  /* 0x0000003021157220 */ /* 0x000fe20000410000 */
[----:B------:R-:W-:Y:S01]  /*8a10*/  FADD.FTZ R39, -R4, R39 ;  /* 0x0000002704277221 */ /* 0x000fe20000010100 */
[----:B------:R-:W-:Y:S01]  /*8a20*/  F2FP.BF16.F32.PACK_AB R5, R19, R18 ;  /* 0x000000121305723e */ /* 0x000fe200000010ff */
[----:B------:R-:W-:Y:S01]  /*8a30*/  FMUL.FTZ R18, R16, UR7 ;  /* 0x0000000710127c20 */ /* 0x000fe20008410000 */
[----:B------:R-:W-:Y:S01]  /*8a40*/  FMUL.FTZ R17, R7, UR7 ;  /* 0x0000000707117c20 */ /* 0x000fe20008410000 */
[----:B------:R-:W-:Y:S01]  /*8a50*/  FADD.FTZ R38, -R4, R38 ;  /* 0x0000002604267221 */ /* 0x000fe20000010100 */
[----:B------:R-:W-:Y:S01]  /*8a60*/  FFMA.FTZ R16, -R203, R203, 1 ;  /* 0x3f800000cb107423 */ /* 0x000fe200000101cb */
[----:B------:R-:W-:Y:S01]  /*8a70*/  FFMA.FTZ R7, -R202, R202, 1 ;  /* 0x3f800000ca077423 */ /* 0x000fe200000101ca */
[----:B------:R-:W-:Y:S01]  /*8a80*/  F2FP.BF16.F32.PACK_AB R6, R20, R21 ;  /* 0x000000151406723e */ /* 0x000fe200000010ff */
        /* <DEDUP_REMOVED lines=8> */
[----:B------:R-:W-:Y:S01]  /*8b10*/  FFMA.FTZ R16, -R174, R174, 1 ;  /* 0x3f800000ae107423 */ /* 0x000fe200000101ae */
[----:B------:R-:W-:Y:S01]  /*8b20*/  FFMA.FTZ R7, -R173, R173, 1 ;  /* 0x3f800000ad077423 */ /* 0x000fe200000101ad */
        /* <DEDUP_REMOVED lines=9> */
[C---:B------:R-:W-:Y:S01]  /*8bc0*/  FADD.FTZ R55, -R4.reuse, R55 ;  /* 0x0000003704377221 */ /* 0x040fe20000010100 */
[C---:B------:R-:W-:Y:S01]  /*8bd0*/  FADD.FTZ R66, -R4.reuse, R66 ;  /* 0x0000004204427221 */ /* 0x040fe20000010100 */
[----:B------:R-:W-:Y:S01]  /*8be0*/  FADD.FTZ R4, -R4, R67 ;  /* 0x0000004304047221 */ /* 0x000fe20000010100 */
[----:B------:R-:W-:Y:S01]  /*8bf0*/  FFMA.FTZ R16, -R158, R158, 1 ;  /* 0x3f8000009e107423 */ /* 0x000fe2000001019e */
[----:B------:R-:W-:Y:S01]  /*8c00*/  FFMA.FTZ R7, -R157, R157, 1 ;  /* 0x3f8000009d077423 */ /* 0x000fe2000001019d */
[----:B------:R-:W-:Y:S01]  /*8c10*/  FMUL.FTZ R66, R152, R66 ;  /* 0x0000004298427220 */ /* 0x000fe20000410000 */
[----:B------:R-:W-:Y:S01]  /*8c20*/  FMUL.FTZ R4, R151, R4 ;  /* 0x0000000497047220 */ /* 0x000fe20000410000 */
[----:B------:R-:W-:Y:S01]  /*8c30*/  FMUL.FTZ R16, R16, UR7 ;  /* 0x0000000710107c20 */ /* 0x000fe20008410000 */
[----:B------:R-:W-:Y:S01]  /*8c40*/  FMUL.FTZ R7, R7, UR7 ;  /* 0x0000000707077c20 */ /* 0x000fe20008410000 */
[C---:B-----5:R-:W-:Y:S01]  /*8c50*/  FADD.FTZ R8, -R2.reuse, R8 ;  /* 0x0000000802087221 */ /* 0x060fe20000010100 */
[----:B------:R-:W-:Y:S01]  /*8c60*/  FADD.FTZ R9, -R2, R9 ;  /* 0x0000000902097221 */ /* 0x000fe20000010100 */
[----:B------:R-:W-:Y:S01]  /*8c70*/  FMUL.FTZ R33, R16, R66 ;  /* 0x0000004210217220 */ /* 0x000fe20000410000 */
[----:B------:R-:W-:Y:S01]  /*8c80*/  FMUL.FTZ R4, R7, R4 ;  /* 0x0000000407047220 */ /* 0x000fe20000410000 */
[----:B------:R-:W-:Y:S01]  /*8c90*/  FMUL.FTZ R34, R166, R34 ;  /* 0x00000022a6227220 */ /* 0x000fe20000410000 */
[----:B------:R-:W-:Y:S01]  /*8ca0*/  FMUL.FTZ R16, R231, R8 ;  /* 0x00000008e7107220 */ /* 0x000fe20000410000 */
[----:B------:R-:W-:Y:S01]  /*8cb0*/  FFMA.FTZ R8, -R246, R246, 1 ;  /* 0x3f800000f6087423 */ /* 0x000fe200000101f6 */
[----:B------:R-:W-:Y:S01]  /*8cc0*/  FMUL.FTZ R54, R154, R54 ;  /* 0x000000369a367220 */ /* 0x000fe20000410000 */
[----:B------:R-:W-:Y:S01]  /*8cd0*/  F2FP.BF16.F32.PACK_AB R33, R4, R33 ;  /* 0x000000210421723e */ /* 0x000fe200000010ff */
[----:B------:R-:W-:Y:S01]  /*8ce0*/  FADD.FTZ R4, -R2, R13 ;  /* 0x0000000d02047221 */ /* 0x000fe20000010100 */
[----:B------:R-:W-:Y:S01]  /*8cf0*/  FMUL.FTZ R13, R230, R9 ;  /* 0x00000009e60d7220 */ /* 0x000fe20000410000 */
[----:B------:R-:W-:Y:S01]  /*8d00*/  FFMA.FTZ R9, -R247, R247, 1 ;  /* 0x3f800000f7097423 */ /* 0x000fe200000101f7 */
[----:B------:R-:W-:Y:S01]  /*8d10*/  FMUL.FTZ R34, R18, R34 ;  /* 0x0000002212227220 */ /* 0x000fe20000410000 */
[----:B------:R-:W-:Y:S01]  /*8d20*/  FMUL.FTZ R4, R223, R4 ;  /* 0x00000004df047220 */ /* 0x000fe20000410000 */
[----:B------:R-:W-:Y:S01]  /*8d30*/  FFMA.FTZ R18, -R172, R172, 1 ;  /* 0x3f800000ac127423 */ /* 0x000fe200000101ac */
[----:B------:R-:W-:Y:S01]  /*8d40*/  FMUL.FTZ R9, R9, UR7 ;  /* 0x0000000709097c20 */ /* 0x000fe20008410000 */
[----:B------:R-:W-:Y:S01]  /*8d50*/  FMUL.FTZ R8, R8, UR7 ;  /* 0x0000000708087c20 */ /* 0x000fe20008410000 */
[----:B------:R-:W-:Y:S01]  /*8d60*/  FADD.FTZ R12, -R2, R12 ;  /* 0x0000000c020c7221 */ /* 0x000fe20000010100 */
[----:B------:R-:W-:Y:S01]  /*8d70*/  FMUL.FTZ R18, R18, UR7 ;  /* 0x0000000712127c20 */ /* 0x000fe20008410000 */
[----:B------:R-:W-:Y:S01]  /*8d80*/  FMUL.FTZ R16, R9, R16 ;  /* 0x0000001009107220 */ /* 0x000fe20000410000 */
[----:B------:R-:W-:Y:S01]  /*8d90*/  FMUL.FTZ R13, R8, R13 ;  /* 0x0000000d080d7220 */ /* 0x000fe20000410000 */
[----:B------:R-:W-:Y:S01]  /*8da0*/  FFMA.FTZ R7, -R245, R245, 1 ;  /* 0x3f800000f5077423 */ /* 0x000fe200000101f5 */
[----:B------:R-:W-:Y:S01]  /*8db0*/  FMUL.FTZ R54, R18, R54 ;  /* 0x0000003612367220 */ /* 0x000fe20000410000 */
[----:B------:R-:W2:Y:S01]  /*8dc0*/  LDL R139, [R1+0x18] ;  /* 0x00001800018b7983 */ /* 0x000ea20000100800 */
        /* <DEDUP_REMOVED lines=8> */
[C---:B------:R-:W-:Y:S01]  /*8e50*/  FADD.FTZ R24, -R2.reuse, R24 ;  /* 0x0000001802187221 */ /* 0x040fe20000010100 */
[----:B------:R-:W-:Y:S01]  /*8e60*/  FMUL.FTZ R44, R169, R44 ;  /* 0x0000002ca92c7220 */ /* 0x000fe20000410000 */
[----:B------:R-:W-:Y:S01]  /*8e70*/  FMUL.FTZ R7, R7, UR7 ;  /* 0x0000000707077c20 */ /* 0x000fe20008410000 */
[C---:B------:R-:W-:Y:S01]  /*8e80*/  FADD.FTZ R40, -R2.reuse, R40 ;  /* 0x0000002802287221 */ /* 0x040fe20000010100 */
[C---:B------:R-:W-:Y:S01]  /*8e90*/  FADD.FTZ R41, -R2.reuse, R41 ;  /* 0x0000002902297221 */ /* 0x040fe20000010100 */
[C---:B------:R-:W-:Y:S01]  /*8ea0*/  FADD.FTZ R56, -R2.reuse, R56 ;  /* 0x0000003802387221 */ /* 0x040fe20000010100 */
[----:B------:R-:W-:Y:S01]  /*8eb0*/  FMUL.FTZ R28, R7, R28 ;  /* 0x0000001c071c7220 */ /* 0x000fe20000410000 */
[----:B------:R-:W-:Y:S01]  /*8ec0*/  FFMA.FTZ R7, -R215, R215, 1 ;  /* 0x3f800000d7077423 */ /* 0x000fe200000101d7 */
[C---:B------:R-:W-:Y:S01]  /*8ed0*/  FADD.FTZ R57, -R2.reuse, R57 ;  /* 0x0000003902397221 */ /* 0x040fe20000010100 */
        /* <DEDUP_REMOVED lines=9> */
[----:B------:R-:W-:Y:S01]  /*8f70*/  FMUL.FTZ R57, R163, R57 ;  /* 0x00000039a3397220 */ /* 0x000fe20000410000 */
[----:B------:R-:W-:Y:S01]  /*8f80*/  FMUL.FTZ R60, R160, R60 ;  /* 0x0000003ca03c7220 */ /* 0x000fe20000410000 */
[----:B------:R-:W-:Y:S01]  /*8f90*/  FFMA.FTZ R9, -R238, R238, 1 ;  /* 0x3f800000ee097423 */ /* 0x000fe200000101ee */
[----:B------:R-:W-:Y:S01]  /*8fa0*/  FMUL.FTZ R17, R17, UR7 ;  /* 0x0000000711117c20 */ /* 0x000fe20008410000 */
[----:B------:R-:W-:Y:S01]  /*8fb0*/  FFMA.FTZ R8, -R237, R237, 1 ;  /* 0x3f800000ed087423 */ /* 0x000fe200000101ed */
[----:B------:R-:W-:Y:S01]  /*8fc0*/  FMUL.FTZ R25, R210, R25 ;  /* 0x00000019d2197220 */ /* 0x000fe20000410000 */
[----:B------:R-:W-:Y:S01]  /*8fd0*/  FMUL.FTZ R24, R211, R24 ;  /* 0x00000018d3187220 */ /* 0x000fe20000410000 */
[----:B------:R-:W-:Y:S01]  /*8fe0*/  FMUL.FTZ R32, R17, R55 ;  /* 0x0000003711207220 */ /* 0x000fe20000410000 */
[----:B------:R-:W-:Y:S01]  /*8ff0*/  FMUL.FTZ R9, R9, UR7 ;  /* 0x0000000709097c20 */ /* 0x000fe20008410000 */
[----:B------:R-:W-:Y:S01]  /*9000*/  FMUL.FTZ R8, R8, UR7 ;  /* 0x0000000708087c20 */ /* 0x000fe20008410000 */
[----:B------:R-:W-:Y:S01]  /*9010*/  FMUL.FTZ R40, R180, R40 ;  /* 0x00000028b4287220 */ /* 0x000fe20000410000 */
[----:B------:R-:W-:Y:S01]  /*9020*/  FMUL.FTZ R41, R175, R41 ;  /* 0x00000029af297220 */ /* 0x000fe20000410000 */
[----:B------:R-:W-:Y:S01]  /*9030*/  FMUL.FTZ R24, R9, R24 ;  /* 0x0000001809187220 */ /* 0x000fe20000410000 */
[----:B------:R-:W-:Y:S01]  /*9040*/  FMUL.FTZ R19, R8, R25 ;  /* 0x0000001908137220 */ /* 0x000fe20000410000 */
[----:B------:R-:W-:Y:S01]  /*9050*/  FFMA.FTZ R9, -R219, R219, 1 ;  /* 0x3f800000db097423 */ /* 0x000fe200000101db */
[----:B------:R-:W-:Y:S01]  /*9060*/  FFMA.FTZ R8, -R218, R218, 1 ;  /* 0x3f800000da087423 */ /* 0x000fe200000101da */
[C---:B------:R-:W-:Y:S01]  /*9070*/  FADD.FTZ R11, -R0.reuse, R11 ;  /* 0x0000000b000b7221 */ /* 0x040fe20000010100 */
[----:B------:R-:W-:Y:S01]  /*9080*/  FADD.FTZ R10, -R0, R10 ;  /* 0x0000000a000a7221 */ /* 0x000fe20000010100 */
[----:B------:R-:W-:Y:S01]  /*9090*/  FMUL.FTZ R9, R9, UR7 ;  /* 0x0000000709097c20 */ /* 0x000fe20008410000 */
[----:B------:R-:W-:Y:S01]  /*90a0*/  FMUL.FTZ R8, R8, UR7 ;  /* 0x0000000708087c20 */ /* 0x000fe20008410000 */
[----:B------:R-:W-:Y:S01]  /*90b0*/  FMUL.FTZ R11, R243, R11 ;  /* 0x0000000bf30b7220 */ /* 0x000fe20000410000 */
[----:B------:R-:W-:Y:S01]  /*90c0*/  FMUL.FTZ R10, R244, R10 ;  /* 0x0000000af40a7220 */ /* 0x000fe20000410000 */
[----:B------:R-:W-:Y:S01]  /*90d0*/  FMUL.FTZ R9, R9, R40 ;  /* 0x0000002809097220 */ /* 0x000fe20000410000 */
        /* <DEDUP_REMOVED lines=15> */
[----:B------:R-:W-:Y:S01]  /*91d0*/  F2FP.BF16.F32.PACK_AB R23, R23, R34 ;  /* 0x000000221717723e */ /* 0x000fe200000010ff */
[----:B------:R-:W-:Y:S01]  /*91e0*/  FMUL.FTZ R42, R209, R42 ;  /* 0x0000002ad12a7220 */ /* 0x000fe20000410000 */
[----:B------:R-:W-:Y:S01]  /*91f0*/  F2FP.BF16.F32.PACK_AB R19, R19, R24 ;  /* 0x000000181313723e */ /* 0x000fe200000010ff */
[C---:B------:R-:W-:Y:S01]  /*9200*/  FADD.FTZ R62, -R0.reuse, R62 ;  /* 0x0000003e003e7221 */ /* 0x040fe20000010100 */
[----:B------:R-:W-:Y:S01]  /*9210*/  FADD.FTZ R43, -R0, R43 ;  /* 0x0000002b002b7221 */ /* 0x000fe20000010100 */
[----:B------:R-:W-:Y:S01]  /*9220*/  F2FP.BF16.F32.PACK_AB R22, R22, R38 ;  /* 0x000000261616723e */ /* 0x000fe200000010ff */
[----:B------:R-:W-:Y:S01]  /*9230*/  FADD.FTZ R46, -R0, R46 ;  /* 0x0000002e002e7221 */ /* 0x000fe20000010100 */
[----:B------:R-:W-:Y:S01]  /*9240*/  FMUL.FTZ R62, R171, R62 ;  /* 0x0000003eab3e7220 */ /* 0x000fe20000410000 */
[----:B------:R-:W-:Y:S01]  /*9250*/  FMUL.FTZ R43, R208, R43 ;  /* 0x0000002bd02b7220 */ /* 0x000fe20000410000 */
[C---:B------:R-:W-:Y:S01]  /*9260*/  FADD.FTZ R58, -R0.reuse, R58 ;  /* 0x0000003a003a7221 */ /* 0x040fe20000010100 */
[----:B------:R-:W-:Y:S01]  /*9270*/  FADD.FTZ R59, -R0, R59 ;  /* 0x0000003b003b7221 */ /* 0x000fe20000010100 */
[----:B------:R-:W-:Y:S01]  /*9280*/  F2FP.BF16.F32.PACK_AB R21, R21, R50 ;  /* 0x000000321515723e */ /* 0x000fe200000010ff */
[----:B------:R-:W-:Y:S01]  /*9290*/  FMUL.FTZ R46, R179, R46 ;  /* 0x0000002eb32e7220 */ /* 0x000fe20000410000 */
[----:B------:R-:W-:Y:S01]  /*92a0*/  FMUL.FTZ R58, R177, R58 ;  /* 0x0000003ab13a7220 */ /* 0x000fe20000410000 */
[----:B------:R-:W-:Y:S01]  /*92b0*/  F2FP.BF16.F32.PACK_AB R32, R32, R54 ;  /* 0x000000362020723e */ /* 0x000fe200000010ff */
[----:B------:R-:W-:Y:S01]  /*92c0*/  FMUL.FTZ R59, R176, R59 ;  /* 0x0000003bb03b7220 */ /* 0x000fe20000410000 */
[----:B------:R-:W3:Y:S02]  /*92d0*/  LDL R39, [R1+0x70] ;  /* 0x0000700001277983 */ /* 0x000ee40000100800 */
[----:B---3--:R-:W-:Y:S02]  /*92e0*/  LEA R145, R39, UR4, 0x1 ;  /* 0x0000000427917c11 */ /* 0x008fe4000f8e08ff */
[----:B------:R-:W-:Y:S04]  /*92f0*/  STS [R141+0x14000], R132 ;  /* 0x014000848d007388 */ /* 0x000fe80000000800 */
[----:B------:R1:W-:Y:S04]  /*9300*/  STS [R141+0x14400], R6 ;  /* 0x014400068d007388 */ /* 0x0003e80000000800 */
[----:B----4-:R-:W-:Y:S04]  /*9310*/  STS [R140+0x14000], R133 ;  /* 0x014000858c007388 */ /* 0x010fe80000000800 */
[----:B------:R3:W-:Y:S01]  /*9320*/  STS [R140+0x14400], R5 ;  /* 0x014400058c007388 */ /* 0x0007e20000000800 */
[----:B-1----:R-:W-:Y:S04]  /*9330*/  FFMA.FTZ R6, -R242, R242, 1 ;  /* 0x3f800000f2067423 */ /* 0x002fe800000101f2 */
[----:B------:R-:W-:Y:S04]  /*9340*/  FMUL.FTZ R6, R6, UR7 ;  /* 0x0000000706067c20 */ /* 0x000fe80008410000 */
[----:B------:R-:W-:Y:S01]  /*9350*/  FMUL.FTZ R20, R6, R4 ;  /* 0x0000000406147220 */ /* 0x000fe20000410000 */
[C---:B------:R-:W-:Y:S01]  /*9360*/  FADD.FTZ R4, -R2.reuse, R29 ;  /* 0x0000001d02047221 */ /* 0x040fe20000010100 */
[----:B------:R-:W-:Y:S01]  /*9370*/  FFMA.FTZ R6, -R233, R233, 1 ;  /* 0x3f800000e9067423 */ /* 0x000fe200000101e9 */
[----:B---3--:R-:W-:Y:S01]  /*9380*/  FADD.FTZ R5, -R2, R45 ;  /* 0x0000002d02057221 */ /* 0x008fe20000010100 */
[----:B------:R-:W-:Y:S01]  /*9390*/  FFMA.FTZ R2, -R200, R200, 1 ;  /* 0x3f800000c8027423 */ /* 0x000fe200000101c8 */
[----:B------:R-:W-:Y:S01]  /*93a0*/  FMUL.FTZ R4, R204, R4 ;  /* 0x00000004cc047220 */ /* 0x000fe20000410000 */
[----:B------:R-:W-:Y:S01]  /*93b0*/  FMUL.FTZ R6, R6, UR7 ;  /* 0x0000000706067c20 */ /* 0x000fe20008410000 */
[----:B------:R-:W-:Y:S01]  /*93c0*/  FMUL.FTZ R5, R167, R5 ;  /* 0x00000005a7057220 */ /* 0x000fe20000410000 */
[----:B------:R-:W-:Y:S01]  /*93d0*/  FMUL.FTZ R7, R2, UR7 ;  /* 0x0000000702077c20 */ /* 0x000fe20008410000 */
[----:B------:R-:W-:Y:S01]  /*93e0*/  FFMA.FTZ R2, -R183, R183, 1 ;  /* 0x3f800000b7027423 */ /* 0x000fe200000101b7 */
[----:B------:R-:W-:Y:S01]  /*93f0*/  FMUL.FTZ R18, R6, R4 ;  /* 0x0000000406127220 */ /* 0x000fe20000410000 */
[----:B------:R-:W-:Y:S01]  /*9400*/  F2FP.BF16.F32.PACK_AB R4, R13, R16 ;  /* 0x000000100d04723e */ /* 0x000fe200000010ff */
[----:B------:R-:W-:Y:S01]  /*9410*/  FFMA.FTZ R6, -R214, R214, 1 ;  /* 0x3f800000d6067423 */ /* 0x000fe200000101d6 */
[----:B------:R-:W-:Y:S01]  /*9420*/  FMUL.FTZ R2, R2, UR7 ;  /* 0x0000000702027c20 */ /* 0x000fe20008410000 */
[----:B------:R-:W-:Y:S01]  /*9430*/  F2FP.BF16.F32.PACK_AB R20, R20, R12 ;  /* 0x0000000c1414723e */ /* 0x000fe200000010ff */
[----:B------:R-:W-:Y:S01]  /*9440*/  FMUL.FTZ R56, R7, R56 ;  /* 0x0000003807387220 */ /* 0x000fe20000410000 */
[----:B------:R1:W-:Y:S01]  /*9450*/  STS [R141+0x16000], R4 ;  /* 0x016000048d007388 */ /* 0x0003e20000000800 */
[----:B------:R-:W-:Y:S01]  /*9460*/  FMUL.FTZ R16, R2, R61 ;  /* 0x0000003d02107220 */ /* 0x000fe20000410000 */
[----:B------:R-:W-:Y:S01]  /*9470*/  FFMA.FTZ R2, -R137, R137, 1 ;  /* 0x3f80000089027423 */ /* 0x000fe20000010189 */
[----:B------:R-:W-:Y:S01]  /*9480*/  FMUL.FTZ R6, R6, UR7 ;  /* 0x0000000706067c20 */ /* 0x000fe20008410000 */
[----:B------:R-:W3:Y:S01]  /*9490*/  LDL R137, [R1+0x4] ;  /* 0x0000040001897983 */ /* 0x000ee20000100800 */
[----:B------:R-:W-:Y:S02]  /*94a0*/  F2FP.BF16.F32.PACK_AB R13, R8, R9 ;  /* 0x00000009080d723e */ /* 0x000fe400000010ff */
[----:B------:R-:W-:Y:S01]  /*94b0*/  FMUL.FTZ R12, R6, R5 ;  /* 0x00000005060c7220 */ /* 0x000fe20000410000 */
[----:B------:R-:W-:Y:S01]  /*94c0*/  FFMA.FTZ R6, -R201, R201, 1 ;  /* 0x3f800000c9067423 */ /* 0x000fe200000101c9 */
[----:B------:R-:W-:Y:S01]  /*94d0*/  FFMA.FTZ R5, -R197, R197, 1 ;  /* 0x3f800000c5057423 */ /* 0x000fe200000101c5 */
[----:B------:R-:W-:Y:S02]  /*94e0*/  F2FP.BF16.F32.PACK_AB R18, R18, R28 ;  /* 0x0000001c1212723e */ /* 0x000fe400000010ff */
[----:B------:R-:W-:Y:S01]  /*94f0*/  FMUL.FTZ R6, R6, UR7 ;  /* 0x0000000706067c20 */ /* 0x000fe20008410000 */
[----:B------:R-:W-:Y:S01]  /*9500*/  FMUL.FTZ R5, R5, UR7 ;  /* 0x0000000705057c20 */ /* 0x000fe20008410000 */
[----:B------:R-:W-:Y:S02]  /*9510*/  F2FP.BF16.F32.PACK_AB R12, R12, R44 ;  /* 0x0000002c0c0c723e */ /* 0x000fe400000010ff */
[----:B------:R-:W-:Y:S01]  /*9520*/  FMUL.FTZ R17, R6, R57 ;  /* 0x0000003906117220 */ /* 0x000fe20000410000 */
[----:B------:R-:W-:Y:S01]  /*9530*/  FMUL.FTZ R60, R5, R60 ;  /* 0x0000003c053c7220 */ /* 0x000fe20000410000 */
[----:B------:R-:W-:Y:S01]  /*9540*/  FMUL.FTZ R5, R2, UR7 ;  /* 0x0000000702057c20 */ /* 0x000fe20008410000 */
[----:B--2---:R-:W-:Y:S02]  /*9550*/  FFMA.FTZ R2, -R65, R65, 1 ;  /* 0x3f80000041027423 */ /* 0x004fe40000010141 */
[----:B------:R-:W2:Y:S01]  /*9560*/  LDL R65, [R1+0xc] ;  /* 0x00000c0001417983 */ /* 0x000ea20000100800 */
[----:B------:R-:W-:Y:S01]  /*9570*/  FMUL.FTZ R9, R5, R11 ;  /* 0x0000000b05097220 */ /* 0x000fe20000410000 */
[----:B------:R-:W-:Y:S01]  /*9580*/  FMUL.FTZ R2, R2, UR7 ;  /* 0x0000000702027c20 */ /* 0x000fe20008410000 */
[----:B------:R-:W-:Y:S01]  /*9590*/  F2FP.BF16.F32.PACK_AB R17, R17, R56 ;  /* 0x000000381111723e */ /* 0x000fe200000010ff */
[----:B-1----:R-:W-:Y:S01]  /*95a0*/  FFMA.FTZ R4, -R138, R138, 1 ;  /* 0x3f8000008a047423 */ /* 0x002fe2000001018a */
[----:B------:R-:W-:Y:S01]  /*95b0*/  F2FP.BF16.F32.PACK_AB R16, R16, R60 ;  /* 0x0000003c1010723e */ /* 0x000fe200000010ff */
[----:B------:R-:W4:Y:S01]  /*95c0*/  LDL R138, [R1+0x14] ;  /* 0x00001400018a7983 */ /* 0x000f220000100800 */
[----:B------:R-:W-:Y:S01]  /*95d0*/  FMUL.FTZ R8, R2, R15 ;  /* 0x0000000f02087220 */ /* 0x000fe20000410000 */
[----:B------:R-:W-:Y:S01]  /*95e0*/  FMUL.FTZ R6, R4, UR7 ;  /* 0x0000000704067c20 */ /* 0x000fe20008410000 */
[----:B------:R-:W-:Y:S01]  /*95f0*/  FFMA.FTZ R4, -R136, R136, 1 ;  /* 0x3f80000088047423 */ /* 0x000fe20000010188 */
[----:B------:R-:W-:Y:S01]  /*9600*/  FFMA.FTZ R2, -R250, R250, 1 ;  /* 0x3f800000fa027423 */ /* 0x000fe200000101fa */
[----:B------:R-:W2:Y:S01]  /*9610*/  LDL R136, [R1+0x10] ;  /* 0x0000100001887983 */ /* 0x000ea20000100800 */
[----:B------:R-:W-:Y:S01]  /*9620*/  FMUL.FTZ R6, R6, R10 ;  /* 0x0000000a06067220 */ /* 0x000fe20000410000 */
[----:B------:R-:W-:Y:S01]  /*9630*/  FMUL.FTZ R4, R4, UR7 ;  /* 0x0000000704047c20 */ /* 0x000fe20008410000 */
[----:B------:R-:W-:Y:S01]  /*9640*/  FMUL.FTZ R7, R2, UR7 ;  /* 0x0000000702077c20 */ /* 0x000fe20008410000 */
[----:B------:R-:W-:Y:S01]  /*9650*/  FFMA.FTZ R2, -R248, R248, 1 ;  /* 0x3f800000f8027423 */ /* 0x000fe200000101f8 */
[----:B------:R-:W-:Y:S01]  /*9660*/  FFMA.FTZ R10, -R239, R239, 1 ;  /* 0x3f800000ef0a7423 */ /* 0x000fe200000101ef */
[----:B------:R-:W-:Y:S01]  /*9670*/  F2FP.BF16.F32.PACK_AB R9, R9, R6 ;  /* 0x000000060909723e */ /* 0x000fe200000010ff */
[----:B------:R-:W-:Y:S01]  /*9680*/  FMUL.FTZ R14, R4, R14 ;  /* 0x0000000e040e7220 */ /* 0x000fe20000410000 */
[----:B------:R-:W-:Y:S01]  /*9690*/  FFMA.FTZ R4, -R251, R251, 1 ;  /* 0x3f800000fb047423 */ /* 0x000fe200000101fb */
[----:B------:R-:W-:Y:S01]  /*96a0*/  FMUL.FTZ R2, R2, UR7 ;  /* 0x0000000702027c20 */ /* 0x000fe20008410000 */
[----:B------:R-:W-:Y:S01]  /*96b0*/  FMUL.FTZ R10, R10, UR7 ;  /* 0x000000070a0a7c20 */ /* 0x000fe20008410000 */
[----:B------:R-:W-:Y:S01]  /*96c0*/  STS [R141+0x16400], R9 ;  /* 0x016400098d007388 */ /* 0x000fe20000000800 */
[----:B------:R-:W-:Y:S01]  /*96d0*/  F2FP.BF16.F32.PACK_AB R8, R8, R14 ;  /* 0x0000000e0808723e */ /* 0x000fe200000010ff */
[----:B------:R-:W-:Y:S01]  /*96e0*/  FMUL.FTZ R5, R4, UR7 ;  /* 0x0000000704057c20 */ /* 0x000fe20008410000 */
[----:B------:R-:W-:Y:S01]  /*96f0*/  FFMA.FTZ R4, -R249, R249, 1 ;  /* 0x3f800000f9047423 */ /* 0x000fe200000101f9 */
[----:B------:R-:W-:Y:S01]  /*9700*/  STS [R140+0x16000], R20 ;  /* 0x016000148c007388 */ /* 0x000fe20000000800 */
[----:B------:R-:W-:Y:S01]  /*9710*/  FMUL.FTZ R31, R2, R31 ;  /* 0x0000001f021f7220 */ /* 0x000fe20000410000 */
[----:B------:R-:W-:Y:S01]  /*9720*/  FADD.FTZ R2, -R0, R47 ;  /* 0x0000002f00027221 */ /* 0x000fe20000010100 */
[----:B------:R-:W-:Y:S01]  /*9730*/  FMUL.FTZ R4, R4, UR7 ;  /* 0x0000000704047c20 */ /* 0x000fe20008410000 */
[----:B------:R-:W-:Y:S01]  /*9740*/  STS [R140+0x16400], R8 ;  /* 0x016400088c007388 */ /* 0x000fe20000000800 */
[----:B------:R-:W-:Y:S01]  /*9750*/  FMUL.FTZ R26, R5, R26 ;  /* 0x0000001a051a7220 */ /* 0x000fe20000410000 */
[----:B------:R-:W-:Y:S01]  /*9760*/  FMUL.FTZ R2, R178, R2 ;  /* 0x00000002b2027220 */ /* 0x000fe20000410000 */
[----:B------:R-:W-:Y:S01]  /*9770*/  FMUL.FTZ R30, R4, R30 ;  /* 0x0000001e041e7220 */ /* 0x000fe20000410000 */
[----:B------:R-:W-:Y:S01]  /*9780*/  STS [R139+0x14000], R135 ;  /* 0x014000878b007388 */ /* 0x000fe20000000800 */
[----:B------:R-:W-:Y:S01]  /*9790*/  FFMA.FTZ R4, -R232, R232, 1 ;  /* 0x3f800000e8047423 */ /* 0x000fe200000101e8 */
[----:B------:R-:W-:Y:S01]  /*97a0*/  FMUL.FTZ R7, R7, R27 ;  /* 0x0000001b07077220 */ /* 0x000fe20000410000 */
[----:B------:R-:W-:Y:S01]  /*97b0*/  FMUL.FTZ R42, R10, R42 ;  /* 0x0000002a0a2a7220 */ /* 0x000fe20000410000 */
[----:B------:R1:W-:Y:S01]  /*97c0*/  STS [R139+0x14400], R36 ;  /* 0x014400248b007388 */ /* 0x0003e20000000800 */
[----:B------:R-:W-:Y:S01]  /*97d0*/  FMUL.FTZ R4, R4, UR7 ;  /* 0x0000000704047c20 */ /* 0x000fe20008410000 */
[----:B------:R-:W-:Y:S01]  /*97e0*/  FFMA.FTZ R6, -R236, R236, 1 ;  /* 0x3f800000ec067423 */ /* 0x000fe200000101ec */
[----:B------:R-:W-:Y:S01]  /*97f0*/  F2FP.BF16.F32.PACK_AB R7, R7, R26 ;  /* 0x0000001a0707723e */ /* 0x000fe200000010ff */
[----:B------:R-:W-:Y:S01]  /*9800*/  FADD.FTZ R0, -R0, R63 ;  /* 0x0000003f00007221 */ /* 0x000fe20000010100 */
[----:B------:R-:W-:Y:S01]  /*9810*/  FMUL.FTZ R10, R4, R2 ;  /* 0x00000002040a7220 */ /* 0x000fe20000410000 */
[----:B------:R-:W-:Y:S01]  /*9820*/  FFMA.FTZ R4, -R213, R213, 1 ;  /* 0x3f800000d5047423 */ /* 0x000fe200000101d5 */
[----:B------:R-:W-:Y:S01]  /*9830*/  FMUL.FTZ R6, R6, UR7 ;  /* 0x0000000706067c20 */ /* 0x000fe20008410000 */
[----:B------:R-:W-:Y:S01]  /*9840*/  FFMA.FTZ R2, -R212, R212, 1 ;  /* 0x3f800000d4027423 */ /* 0x000fe200000101d4 */
[----:B------:R-:W-:Y:S01]  /*9850*/  FMUL.FTZ R0, R168, R0 ;  /* 0x00000000a8007220 */ /* 0x000fe20000410000 */
[----:B------:R-:W-:Y:S01]  /*9860*/  FMUL.FTZ R4, R4, UR7 ;  /* 0x0000000704047c20 */ /* 0x000fe20008410000 */
[----:B------:R-:W-:Y:S01]  /*9870*/  FMUL.FTZ R43, R6, R43 ;  /* 0x0000002b062b7220 */ /* 0x000fe20000410000 */
[----:B------:R-:W-:Y:S01]  /*9880*/  FFMA.FTZ R6, -R217, R217, 1 ;  /* 0x3f800000d9067423 */ /* 0x000fe200000101d9 */
[----:B------:R-:W-:Y:S01]  /*9890*/  FMUL.FTZ R2, R2, UR7 ;  /* 0x0000000702027c20 */ /* 0x000fe20008410000 */
[----:B------:R-:W-:Y:S01]  /*98a0*/  FMUL.FTZ R62, R4, R62 ;  /* 0x0000003e043e7220 */ /* 0x000fe20000410000 */
[----:B------:R-:W-:Y:S01]  /*98b0*/  F2FP.BF16.F32.PACK_AB R4, R31, R30 ;  /* 0x0000001e1f04723e */ /* 0x000fe200000010ff */
[----:B------:R-:W-:Y:S01]  /*98c0*/  FMUL.FTZ R6, R6, UR7 ;  /* 0x0000000706067c20 */ /* 0x000fe20008410000 */
[----:B------:R-:W-:Y:S01]  /*98d0*/  FFMA.FTZ R5, -R235, R235, 1 ;  /* 0x3f800000eb057423 */ /* 0x000fe200000101eb */
[----:B------:R-:W2:Y:S02]  /*98e0*/  LDL.LU R38, [R1+0x2c] ;  /* 0x00002c0001267983 */ /* 0x000ea40000300800 */
[----:B------:R-:W-:Y:S01]  /*98f0*/  FMUL.FTZ R58, R6, R58 ;  /* 0x0000003a063a7220 */ /* 0x000fe20000410000 */
[----:B------:R-:W-:Y:S01]  /*9900*/  FMUL.FTZ R6, R2, R0 ;  /* 0x0000000002067220 */ /* 0x000fe20000410000 */
[----:B------:R-:W-:Y:S01]  /*9910*/  FMUL.FTZ R5, R5, UR7 ;  /* 0x0000000705057c20 */ /* 0x000fe20008410000 */
[----:B------:R-:W-:Y:S01]  /*9920*/  F2FP.BF16.F32.PACK_AB R2, R43, R42 ;  /* 0x0000002a2b02723e */ /* 0x000fe200000010ff */
[----:B------:R-:W2:Y:S01]  /*9930*/  LDL.LU R37, [R1+0x30] ;  /* 0x0000300001257983 */ /* 0x000ea20000300800 */
[----:B-1----:R-:W-:Y:S01]  /*9940*/  SHF.L.U32 R36, R191, 0x1, RZ ;  /* 0x00000001bf247819 */ /* 0x002fe200000006ff */
[----:B------:R-:W-:Y:S01]  /*9950*/  FMUL.FTZ R46, R5, R46 ;  /* 0x0000002e052e7220 */ /* 0x000fe20000410000 */
[----:B------:R-:W-:Y:S01]  /*9960*/  FFMA.FTZ R5, -R216, R216, 1 ;  /* 0x3f800000d8057423 */ /* 0x000fe200000101d8 */
[----:B------:R-:W-:Y:S03]  /*9970*/  F2FP.BF16.F32.PACK_AB R6, R6, R62 ;  /* 0x0000003e0606723e */ /* 0x000fe600000010ff */
[----:B------:R-:W-:Y:S01]  /*9980*/  F2FP.BF16.F32.PACK_AB R0, R10, R46 ;  /* 0x0000002e0a00723e */ /* 0x000fe200000010ff */
[----:B------:R-:W-:Y:S04]  /*9990*/  FMUL.FTZ R5, R5, UR7 ;  /* 0x0000000705057c20 */ /* 0x000fe80008410000 */
[----:B------:R-:W-:Y:S05]  /*99a0*/  FMUL.FTZ R5, R5, R59 ;  /* 0x0000003b05057220 */ /* 0x000fea0000410000 */
[----:B------:R-:W-:Y:S01]  /*99b0*/  F2FP.BF16.F32.PACK_AB R5, R5, R58 ;  /* 0x0000003a0505723e */ /* 0x000fe200000010ff */
[----:B----4-:R-:W-:Y:S04]  /*99c0*/  STS [R138+0x14000], R134 ;  /* 0x014000868a007388 */ /* 0x010fe80000000800 */
[----:B------:R-:W-:Y:S04]  /*99d0*/  STS [R138+0x14400], R23 ;  /* 0x014400178a007388 */ /* 0x000fe80000000800 */
[----:B------:R-:W-:Y:S04]  /*99e0*/  STS [R139+0x16000], R19 ;  /* 0x016000138b007388 */ /* 0x000fe80000000800 */
[----:B------:R-:W-:Y:S04]  /*99f0*/  STS [R139+0x16400], R7 ;  /* 0x016400078b007388 */ /* 0x000fe80000000800 */
[----:B------:R-:W-:Y:S04]  /*9a00*/  STS [R138+0x16000], R18 ;  /* 0x016000128a007388 */ /* 0x000fe80000000800 */
[----:B------:R-:W-:Y:S04]  /*9a10*/  STS [R138+0x16400], R4 ;  /* 0x016400048a007388 */ /* 0x000fe80000000800 */
[----:B------:R-:W-:Y:S04]  /*9a20*/  STS [R252+0x14000], R64 ;  /* 0x01400040fc007388 */ /* 0x000fe80000000800 */
[----:B------:R-:W-:Y:S04]  /*9a30*/  STS [R252+0x14400], R22 ;  /* 0x01440016fc007388 */ /* 0x000fe80000000800 */
[----:B---3--:R-:W-:Y:S04]  /*9a40*/  STS [R137+0x14000], R53 ;  /* 0x0140003589007388 */ /* 0x008fe80000000800 */
[----:B------:R-:W-:Y:S04]  /*9a50*/  STS [R137+0x14400], R21 ;  /* 0x0144001589007388 */ /* 0x000fe80000000800 */
[----:B------:R-:W-:Y:S04]  /*9a60*/  STS [R252+0x16000], R13 ;  /* 0x0160000dfc007388 */ /* 0x000fe80000000800 */
[----:B------:R1:W-:Y:S04]  /*9a70*/  STS [R252+0x16400], R2 ;  /* 0x01640002fc007388 */ /* 0x0003e80000000800 */
[----:B------:R-:W-:Y:S01]  /*9a80*/  STS [R137+0x16000], R12 ;  /* 0x0160000c89007388 */ /* 0x000fe20000000800 */
[----:B--2---:R-:W-:Y:S03]  /*9a90*/  MOV R147, R38 ;  /* 0x0000002600937202 */ /* 0x004fe60000000f00 */
[----:B------:R2:W-:Y:S04]  /*9aa0*/  STS [R137+0x16400], R0 ;  /* 0x0164000089007388 */ /* 0x0005e80000000800 */
[----:B------:R-:W-:Y:S01]  /*9ab0*/  STS [R136+0x14000], R52 ;  /* 0x0140003488007388 */ /* 0x000fe20000000800 */
[----:B------:R-:W-:Y:S03]  /*9ac0*/  MOV R146, R37 ;  /* 0x0000002500927202 */ /* 0x000fe60000000f00 */
[----:B------:R-:W-:Y:S04]  /*9ad0*/  STS [R136+0x14400], R32 ;  /* 0x0144002088007388 */ /* 0x000fe80000000800 */
[----:B------:R-:W-:Y:S04]  /*9ae0*/  STS [R65+0x14000], R49 ;  /* 0x0140003141007388 */ /* 0x000fe80000000800 */
[----:B------:R-:W-:Y:S01]  /*9af0*/  STS [R65+0x14400], R33 ;  /* 0x0144002141007388 */ /* 0x000fe20000000800 */
[----:B-1----:R-:W-:Y:S03]  /*9b00*/  MOV R2, UR4 ;  /* 0x0000000400027c02 */ /* 0x002fe60008000f00 */
[----:B------:R-:W-:Y:S01]  /*9b10*/  STS [R136+0x16000], R17 ;  /* 0x0160001188007388 */ /* 0x000fe20000000800 */
[----:B------:R-:W-:Y:S03]  /*9b20*/  IADD3 R2, R36, 0x8000, R2 ;  /* 0x0000800024027810 */ /* 0x000fe60007ffe002 */
[----:B------:R-:W-:Y:S01]  /*9b30*/  STS [R136+0x16400], R5 ;  /* 0x0164000588007388 */ /* 0x000fe20000000800 */
[----:B--2---:R-:W-:Y:S03]  /*9b40*/  IADD3 R0, R2, R185, RZ ;  /* 0x000000b902007210 */ /* 0x004fe60007ffe0ff */
        /* <DEDUP_REMOVED lines=150> */
.L_x_2154:
        /* <DEDUP_REMOVED lines=145> */
[CC--:B------:R-:W-:Y:S04]  /*adc0*/  LEA R40, P0, R2.reuse, R36.reuse, 0x2 ;  /* 0x0000002402287211 */ /* 0x0c0fe800078010ff */
        /* <DEDUP_REMOVED lines=8> */
[C---:B--2---:R-:W-:Y:S02]  /*ae50*/  IMAD R8, R44.reuse, 0x38, RZ ;  /* 0x000000382c087824 */ /* 0x044fe400078e02ff */
[----:B------:R1:W-:Y:S04]  /*ae60*/  REDG.E.ADD.F32.FTZ.RN.STRONG.GPU desc[UR10][R6.64], R9 ;  /* 0x00000009060079a6 */ /* 0x0003e8000c10f38a */
[----:B------:R2:W-:Y:S01]  /*ae70*/  REDG.E.ADD.F32.FTZ.RN.STRONG.GPU desc[UR10][R4.64], R10 ;  /* 0x0000000a040079a6 */ /* 0x0005e2000c10f38a */
[----:B-1----:R-:W-:Y:S01]  /*ae80*/  IMAD.SHL.U32 R7, R44, 0x40, RZ ;  /* 0x000000402c077824 */ /* 0x002fe200078e00ff */
[-C--:B--2---:R-:W-:Y:S01]  /*ae90*/  LEA R4, P0, R8, R36.reuse, 0x2 ;  /* 0x0000002408047211 */ /* 0x084fe200078010ff */
        /* <DEDUP_REMOVED lines=15> */
[----:B--2---:R-:W-:Y:S02]  /*af90*/  IMAD.IADD R38, R0, 0x1, R2 ;  /* 0x0000000100267824 */ /* 0x004fe400078e0202 */
[C---:B---3--:R-:W-:Y:S02]  /*afa0*/  IMAD R9, R44.reuse, 0x60, RZ ;  /* 0x000000602c097824 */ /* 0x048fe400078e02ff */
[----:B------:R1:W-:Y:S01]  /*afb0*/  REDG.E.ADD.F32.FTZ.RN.STRONG.GPU desc[UR10][R4.64], R19 ;  /* 0x00000013040079a6 */ /* 0x0003e2000c10f38a */
[----:B----4-:R-:W-:Y:S02]  /*afc0*/  IMAD R7, R44, 0x68, RZ ;  /* 0x000000682c077824 */ /* 0x010fe400078e02ff */
        /* <DEDUP_REMOVED lines=19> */
[----:B--2---:R-:W-:Y:S01]  /*b100*/  IMAD.IADD R10, R0, 0x1, R5 ;  /* 0x00000001000a7824 */ /* 0x004fe200078e0205 */
[-C--:B------:R-:W-:Y:S01]  /*b110*/  LEA.HI.X.SX32 R51, R2, R37.reuse, 0x2, P0 ;  /* 0x0000002502337211 */ /* 0x080fe200000f16ff */
[----:B------:R2:W-:Y:S01]  /*b120*/  REDG.E.ADD.F32.FTZ.RN.STRONG.GPU desc[UR10][R18.64], R15 ;  /* 0x0000000f120079a6 */ /* 0x0005e2000c10f38a */
[CC--:B------:R-:W-:Y:S01]  /*b130*/  LEA R44, P0, R5.reuse, R36.reuse, 0x2 ;  /* 0x00000024052c7211 */ /* 0x0c0fe200078010ff */
[----:B---3--:R-:W-:Y:S01]  /*b140*/  IMAD.IADD R9, R0, 0x1, R10 ;  /* 0x0000000100097824 */ /* 0x008fe200078e020a */
        /* <DEDUP_REMOVED lines=22> */
[-C--:B--2---:R-:W-:Y:S01]  /*b2b0*/  LEA R18, P2, R8, R36.reuse, 0x2 ;  /* 0x0000002408127211 */ /* 0x084fe200078410ff */
        /* <DEDUP_REMOVED lines=52> */
[C---:B-----5:R-:W-:Y:S06]  /*b600*/  HMMA.16816.F32.BF16 R104, R32.reuse, R24, R104 ;  /* 0x000000182068723c */ /* 0x060fec0000041868 */
[-C--:B------:R-:W-:Y:S06]  /*b610*/  HMMA.16816.F32.BF16 R108, R32, R26.reuse, R108 ;  /* 0x0000001a206c723c */ /* 0x080fec000004186c */
[C---:B------:R-:W-:Y:S01]  /*b620*/  HMMA.16816.F32.BF16 R112, R20.reuse, R26, R112 ;  /* 0x0000001a1470723c */ /* 0x040fe20000041870 */
[----:B------:R-:W4:Y:S05]  /*b630*/  LDSM.16.MT88.4 R24, [R3+0x19800] ;  /* 0x019800000318783b */ /* 0x000f2a0000004200 */
[-C--:B------:R-:W-:Y:S06]  /*b640*/  HMMA.16816.F32.BF16 R116, R20, R28.reuse, R116 ;  /* 0x0000001c1474723c */ /* 0x080fec0000041874 */
[C---:B------:R-:W-:Y:S06]  /*b650*/  HMMA.16816.F32.BF16 R120, R32.reuse, R28, R120 ;  /* 0x0000001c2078723c */ /* 0x040fec0000041878 */
[-C--:B------:R-:W-:Y:S01]  /*b660*/  HMMA.16816.F32.BF16 R124, R32, R30.reuse, R124 ;  /* 0x0000001e207c723c */ /* 0x080fe2000004187c */
[----:B------:R-:W5:Y:S05]  /*b670*/  LDSM.16.MT88.4 R32, [R0+0x1800] ;  /* 0x001800000020783b */ /* 0x000f6a0000004200 */
[----:B------:R-:W-:Y:S01]  /*b680*/  HMMA.16816.F32.BF16 R128, R20, R30, R128 ;  /* 0x0000001e1480723c */ /* 0x000fe20000041880 */
[----:B------:R-:W-:Y:S04]  /*b690*/  LDSM.16.MT88.4 R20, [R3+0x16000] ;  /* 0x016000000314783b */ /* 0x000fe80000004200 */
[----:B------:R-:W5:Y:S01]  /*b6a0*/  LDSM.16.MT88.4 R28, [R184+0x2000] ;  /* 0x00200000b81c783b */ /* 0x000f620000004200 */
        /* <DEDUP_REMOVED lines=44> */
[----:B------:R4:W5:Y:S05]  /*b970*/  LDSM.16.MT88.4 R16, [R0+0x3800] ;  /* 0x003800000010783b */ /* 0x00096a0000004200 */
        /* <DEDUP_REMOVED lines=157> */
.L_x_2156:
        /* <DEDUP_REMOVED lines=23> */
.L_x_2157:
        /* <DEDUP_REMOVED lines=11> */
[----:B------:R-:W-:Y:S01]  /*c570*/  VIADD R6, R0, 0x20 ;  /* 0x0000002000067836 */ /* 0x000fe20000000000 */
[----:B------:R-:W-:Y:S01]  /*c580*/  UIMAD UR15, UR9, UR7, UR15 ;  /* 0x00000007090f72a4 */ /* 0x000fe2000f8e020f */
[----:B------:R-:W-:Y:S01]  /*c590*/  IMAD.WIDE.U32 R4, R2, UR9, R20 ;  /* 0x0000000902047c25 */ /* 0x000fe2000f8e0014 */
[----:B------:R-:W-:Y:S01]  /*c5a0*/  IADD3 R7, R0, 0x40, RZ ;  /* 0x0000004000077810 */ /* 0x000fe20007ffe0ff */
[----:B------:R-:W-:Y:S01]  /*c5b0*/  USHF.R.S32.HI UR19, URZ, 0x1f, UR55 ;  /* 0x0000001f3f137899 */ /* 0x000fe20008011437 */
[----:B------:R-:W-:Y:S01]  /*c5c0*/  ISETP.GE.OR P3, PT, R6, UR8, P4 ;  /* 0x0000000806007c0c */ /* 0x000fe2000a766670 */
[----:B------:R-:W-:Y:S01]  /*c5d0*/  VIADD R6, R0, 0x60 ;  /* 0x0000006000067836 */ /* 0x000fe20000000000 */
[----:B------:R-:W-:Y:S01]  /*c5e0*/  IADD3 R4, P0, R4, UR22, RZ ;  /* 0x0000001604047c10 */ /* 0x000fe2000ff1e0ff */
[----:B------:R-:W-:Y:S01]  /*c5f0*/  IMAD.U32 R2, RZ, RZ, UR15 ;  /* 0x0000000fff027e24 */ /* 0x000fe2000f8e00ff */
[----:B------:R-:W-:Y:S01]  /*c600*/  ISETP.GE.OR P2, PT, R7, UR8, P4 ;  /* 0x0000000807007c0c */ /* 0x000fe2000a746670 */
[----:B------:R-:W-:Y:S01]  /*c610*/  ULDC.64 UR16, c[0x0][0x468] ;  /* 0x00011a0000107ab9 */ /* 0x000fe20000000a00 */
[----:B------:R-:W-:Y:S01]  /*c620*/  ISETP.GE.OR P1, PT, R6, UR8, P4 ;  /* 0x0000000806007c0c */ /* 0x000fe2000a726670 */
[----:B------:R-:W-:Y:S01]  /*c630*/  UIMAD UR15, UR19, UR16, URZ ;  /* 0x00000010130f72a4 */ /* 0x000fe2000f8e023f */
[----:B------:R1:W2:Y:S01]  /*c640*/  LDS.128 R16, [R145+0xd000] ;  /* 0x00d0000091107984 */ /* 0x0002a20000000c00 */
[----:B------:R-:W-:Y:S01]  /*c650*/  ISETP.GE.OR P4, PT, R0, UR8, P4 ;  /* 0x0000000800007c0c */ /* 0x000fe2000a786670 */
[----:B------:R-:W-:Y:S01]  /*c660*/  BSSY B0, `(.L_x_2158) ;  /* 0x0000016000007945 */ /* 0x000fe20003800000 */
        /* <DEDUP_REMOVED lines=21> */
.L_x_2159:
[----:B------:R-:W-:Y:S05]  /*c7c0*/  BSYNC B0 ;  /* 0x0000000000007941 */ /* 0x000fea0003800000 */
.L_x_2158:
        /* <DEDUP_REMOVED lines=14> */
.L_x_2161:
[----:B------:R-:W-:Y:S05]  /*c8b0*/  BSYNC B0 ;  /* 0x0000000000007941 */ /* 0x000fea0003800000 */
.L_x_2160:
        /* <DEDUP_REMOVED lines=15> */
.L_x_2163:
[----:B------:R-:W-:Y:S05]  /*c9b0*/  BSYNC B0 ;  /* 0x0000000000007941 */ /* 0x000fea0003800000 */
.L_x_2162:
        /* <DEDUP_REMOVED lines=15> */
.L_x_2165:
[----:B------:R-:W-:Y:S05]  /*cab0*/  BSYNC B0 ;  /* 0x0000000000007941 */ /* 0x000fea0003800000 */
.L_x_2164:
[----:B-1----:R1:W1:Y:S01]  /*cac0*/  LDS.128 R12, [R145+0x10000] ;  /* 0x01000000910c7984 */ /* 0x0022620000000c00 */
        /* <DEDUP_REMOVED lines=26> */
.L_x_2167:
[----:B------:R-:W-:Y:S05]  /*cc70*/  BSYNC B0 ;  /* 0x0000000000007941 */ /* 0x000fea0003800000 */
.L_x_2166:
        /* <DEDUP_REMOVED lines=14> */
.L_x_2169:
[----:B------:R-:W-:Y:S05]  /*cd60*/  BSYNC B0 ;  /* 0x0000000000007941 */ /* 0x000fea0003800000 */
.L_x_2168:
        /* <DEDUP_REMOVED lines=14> */
.L_x_2171:
[----:B------:R-:W-:Y:S05]  /*ce50*/  BSYNC B0 ;  /* 0x0000000000007941 */ /* 0x000fea0003800000 */
.L_x_2170:
        /* <DEDUP_REMOVED lines=14> */
.L_x_2120:
        /* <DEDUP_REMOVED lines=26> */
.L_x_2173:
        /* <DEDUP_REMOVED lines=23> */
.L_x_2174:
[----:B------:R-:W2:Y:S01]  /*d250*/  LDL.64 R12, [R1+0x80] ;  /* 0x00008000010c7983 */ /* 0x000ea20000100a00 */
[----:B------:R-:W-:Y:S01]  /*d260*/  ULDC UR13, c[0x0][0x2d0] ;  /* 0x0000b400000d7ab9 */ /* 0x000fe20000000800 */
[----:B------:R-:W-:Y:S01]  /*d270*/  UIMAD UR12, UR23, UR6, URZ ;  /* 0x00000006170c72a4 */ /* 0x000fe2000f8e023f */
[C---:B------:R-:W-:Y:S01]  /*d280*/  VIADD R6, R0.reuse, 0x40 ;  /* 0x0000004000067836 */ /* 0x040fe20000000000 */
[----:B------:R-:W-:Y:S01]  /*d290*/  ISETP.GE.AND P4, PT, R195, UR13, PT ;  /* 0x0000000dc3007c0c */ /* 0x000fe2000bf86270 */
[----:B------:R-:W-:Y:S01]  /*d2a0*/  IMAD.U32 R4, RZ, RZ, UR6 ;  /* 0x00000006ff047e24 */ /* 0x000fe2000f8e00ff */
[----:B------:R-:W-:Y:S01]  /*d2b0*/  UIMAD UR12, UR17, UR7, UR12 ;  /* 0x00000007110c72a4 */ /* 0x000fe2000f8e020c */
[----:B------:R-:W-:Y:S01]  /*d2c0*/  VIADD R2, R0, 0x20 ;  /* 0x0000002000027836 */ /* 0x000fe20000000000 */
        /* <DEDUP_REMOVED lines=29> */
.L_x_2176:
[----:B------:R-:W-:Y:S05]  /*d4a0*/  BSYNC B0 ;  /* 0x0000000000007941 */ /* 0x000fea0003800000 */
.L_x_2175:
        /* <DEDUP_REMOVED lines=14> */
.L_x_2178:
[----:B------:R-:W-:Y:S05]  /*d590*/  BSYNC B0 ;  /* 0x0000000000007941 */ /* 0x000fea0003800000 */
.L_x_2177:
        /* <DEDUP_REMOVED lines=14> */
.L_x_2180:
[----:B------:R-:W-:Y:S05]  /*d680*/  BSYNC B0 ;  /* 0x0000000000007941 */ /* 0x000fea0003800000 */
.L_x_2179:
        /* <DEDUP_REMOVED lines=14> */
.L_x_2182:
[----:B------:R-:W-:Y:S05]  /*d770*/  BSYNC B0 ;  /* 0x0000000000007941 */ /* 0x000fea0003800000 */
.L_x_2181:
        /* <DEDUP_REMOVED lines=26> */
.L_x_2184:
[----:B------:R-:W-:Y:S05]  /*d920*/  BSYNC B0 ;  /* 0x0000000000007941 */ /* 0x000fea0003800000 */
.L_x_2183:
        /* <DEDUP_REMOVED lines=14> */
.L_x_2186:
[----:B------:R-:W-:Y:S05]  /*da10*/  BSYNC B0 ;  /* 0x0000000000007941 */ /* 0x000fea0003800000 */
.L_x_2185:
        /* <DEDUP_REMOVED lines=14> */
.L_x_2188:
[----:B------:R-:W-:Y:S05]  /*db00*/  BSYNC B0 ;  /* 0x0000000000007941 */ /* 0x000fea0003800000 */
.L_x_2187:
        /* <DEDUP_REMOVED lines=13> */
.L_x_2172:
[----:B------:R-:W-:Y:S05]  /*dbe0*/  BSYNC B1 ;  /* 0x0000000000017941 */ /* 0x000fea0003800000 */
.L_x_2115:
        /* <DEDUP_REMOVED lines=11> */
.L_x_2189:
[----:B------:R-:W-:Y:S05]  /*dca0*/  EXIT ;  /* 0x000000000000794d */ /* 0x000fea0003800000 */
.L_x_2191:
        /* <DEDUP_REMOVED lines=13> */
.L_x_2496:


//--------------------- .text._ZN5flash44flash_bwd_dq_dk_dv_loop_seqk_parallel_kernelI23Flash_bwd_kernel_traitsILi64ELi128ELi128ELi8ELi4ELi4ELi4ELb0ELb0EN7cutlass10bfloat16_tE19Flash_kernel_traitsILi64ELi128ELi128ELi8ES3_EELb1ELb0ELb1ELb0ELb0ELb1ELb0EEEvNS_16Flash_bwd_paramsE --------------------------
	.section	.text._ZN5flash44flash_bwd_dq_dk_dv_loop_seqk_parallel_kernelI23Flash_bwd_kernel_traitsILi64ELi128ELi128ELi8ELi4ELi4ELi4ELb0ELb0EN7cutlass10bfloat16_tE19Flash_kernel_traitsILi64ELi128ELi128ELi8ES3_EELb1ELb0ELb1ELb0ELb0ELb1ELb0EEEvNS_16Flash_bwd_paramsE,"ax",@progbits
	.align	128
        .global         _ZN5flash44flash_bwd_dq_dk_dv_loop_seqk_parallel_kernelI23Flash_bwd_kernel_traitsILi64ELi128ELi128ELi8ELi4ELi4ELi4ELb0ELb0EN7cutlass10bfloat16_tE19Flash_kernel_traitsILi64ELi128ELi128ELi8ES3_EELb1ELb0ELb1ELb0ELb0ELb1ELb0EEEvNS_16Flash_bwd_paramsE
        .type           _ZN5flash44flash_bwd_dq_dk_dv_loop_seqk_parallel_kernelI23Flash_bwd_kernel_traitsILi64ELi128ELi128ELi8ELi4ELi4ELi4ELb0ELb0EN7cutlass10bfloat16_tE19Flash_kernel_traitsILi64ELi128ELi128ELi8ES3_EELb1ELb0ELb1ELb0ELb0ELb1ELb0EEEvNS_16Flash_bwd_paramsE,@function
        .size           _ZN5flash44flash_bwd_dq_dk_dv_loop_seqk_parallel_kernelI23Flash_bwd_kernel_traitsILi64ELi128ELi128ELi8ELi4ELi4ELi4ELb0ELb0EN7cutlass10bfloat16_tE19Flash_kernel_traitsILi64ELi128ELi128ELi8ES3_EELb1ELb0ELb1ELb0ELb0ELb1ELb0EEEvNS_16Flash_bwd_paramsE,(.L_x_2497 - _ZN5flash44flash_bwd_dq_dk_dv_loop_seqk_parallel_kernelI23Flash_bwd_kernel_traitsILi64ELi128ELi128ELi8ELi4ELi4ELi4ELb0ELb0EN7cutlass10bfloat16_tE19Flash_kernel_traitsILi64ELi128ELi128ELi8ES3_EELb1ELb0ELb1ELb0ELb0ELb1ELb0EEEvNS_16Flash_bwd_paramsE)
        .other          _ZN5flash44flash_bwd_dq_dk_dv_loop_seqk_parallel_kernelI23Flash_bwd_kernel_traitsILi64ELi128ELi128ELi8ELi4ELi4ELi4ELb0ELb0EN7cutlass10bfloat16_tE19Flash_kernel_traitsILi64ELi128ELi128ELi8ES3_EELb1ELb0ELb1ELb0ELb0ELb1ELb0EEEvNS_16Flash_bwd_paramsE,@"STO_CUDA_ENTRY STV_DEFAULT"
_ZN5flash44flash_bwd_dq_dk_dv_loop_seqk_parallel_kernelI23Flash_bwd_kernel_traitsILi64ELi128ELi128ELi8ELi4ELi4ELi4ELb0ELb0EN7cutlass10bfloat16_tE19Flash_kernel_traitsILi64ELi128ELi128ELi8ES3_EELb1ELb0ELb1ELb0ELb0ELb1ELb0EEEvNS_16Flash_bwd_paramsE:
.text._ZN5flash44flash_bwd_dq_dk_dv_loop_seqk_parallel_kernelI23Flash_bwd_kernel_traitsILi64ELi128ELi128ELi8ELi4ELi4ELi4ELb0ELb0EN7cutlass10bfloat16_tE19Flash_kernel_traitsILi64ELi128ELi128ELi8ES3_EELb1ELb0ELb1ELb0ELb0ELb1ELb0EEEvNS_16Flash_bwd_paramsE:
        /* <DEDUP_REMOVED lines=14> */
[----:B------:R-:W3:Y:S01]  /*00e0*/  S2UR UR55, SR_CTAID.Z ;  /* 0x00000000003779c3 */ /* 0x000ee20000002700 */
[----:B------:R-:W-:Y:S01]  /*00f0*/  UMOV UR5, 0x400 ;  /* 0x0000040000057882 */ /* 0x000fe20000000000 */
[----:B------:R-:W-:Y:S01]  /*0100*/  IMAD.MOV.U32 R229, RZ, RZ, 0x20 ;  /* 0x00000020ffe57424 */ /* 0x000fe200078e00ff */
[----:B------:R-:W-:Y:S01]  /*0110*/  ULDC.64 UR14, c[0x0][0x208] ;  /* 0x00008200000e7ab9 */ /* 0x000fe20000000a00 */
[----:B------:R-:W-:Y:S01]  /*0120*/  IMAD.MOV.U32 R227, RZ, RZ, -0x10 ;  /* 0xfffffff0ffe37424 */ /* 0x000fe200078e00ff */
[----:B------:R-:W-:Y:S01]  /*0130*/  ULDC UR58, c[0x0][0x394] ;  /* 0x0000e500003a7ab9 */ /* 0x000fe20000000800 */
[----:B------:R-:W-:Y:S02]  /*0140*/  UMOV UR59, 0xffffc000 ;  /* 0xffffc000003b7882 */ /* 0x000fe40000000000 */
[----:B------:R-:W4:Y:S08]  /*0150*/  S2UR UR4, SR_CgaCtaId ;  /* 0x00000000000479c3 */ /* 0x000f300000008800 */
[----:B------:R-:W5:Y:S01]  /*0160*/  S2UR UR47, SR_CTAID.Y ;  /* 0x00000000002f79c3 */ /* 0x000f620000002600 */
[----:B---3--:R-:W-:Y:S01]  /*0170*/  USHF.R.S32.HI UR6, URZ, 0x1f, UR55 ;  /* 0x0000001f3f067899 */ /* 0x008fe20008011437 */
[----:B--2---:R-:W-:Y:S01]  /*0180*/  SHF.R.S32.HI R4, RZ, 0x1f, R11 ;  /* 0x0000001fff047819 */ /* 0x004fe2000001140b */
[----:B----4-:R-:W-:-:S03]  /*0190*/  ULEA UR4, UR4, UR5, 0x18 ;  /* 0x0000000504047291 */ /* 0x010fc6000f8ec03f */
[CC--:B------:R-:W-:Y:S02]  /*01a0*/  LEA.HI R2, R4.reuse, R11.reuse, RZ, 0x5 ;  /* 0x0000000b04027211 */ /* 0x0c0fe400078f28ff */
[----:B------:R-:W-:Y:S02]  /*01b0*/  LEA.HI R10, R4, R11, RZ, 0x3 ;  /* 0x0000000b040a7211 */ /* 0x000fe400078f18ff */
[--C-:B------:R-:W-:Y:S01]  /*01c0*/  SHF.R.S32.HI R3, RZ, 0x5, R2.reuse ;  /* 0x00000005ff037819 */ /* 0x100fe20000011402 */
[----:B-----5:R-:W-:Y:S01]  /*01d0*/  USHF.L.U32 UR5, UR47, 0x7, URZ ;  /* 0x000000072f057899 */ /* 0x020fe2000800063f */
        /* <DEDUP_REMOVED lines=47> */
[----:B------:R-:W-:Y:S02]  /*04d0*/  LOP3.LUT R184, R0, 0x8, R10, 0xf8, !PT ;  /* 0x0000000800b87812 */ /* 0x000fe400078ef80a */
[----:B------:R-:W-:-:S02]  /*04e0*/  SHF.R.U32.HI R0, RZ, 0x3, R0 ;  /* 0x00000003ff007819 */ /* 0x000fc40000011600 */
[----:B------:R-:W-:Y:S02]  /*04f0*/  LOP3.LUT R3, R3, 0x8, R10, 0xf8, !PT ;  /* 0x0000000803037812 */ /* 0x000fe400078ef80a */
[----:B------:R-:W-:Y:S01]  /*0500*/  LEA.HI.SX32 R233, R8, R2, 0x1e ;  /* 0x0000000208e97211 */ /* 0x000fe200078ff2ff */
[----:B------:R-:W-:Y:S01]  /*0510*/  IMAD R2, R244, 0x1000, R180 ;  /* 0x00001000f4027824 */ /* 0x000fe200078e02b4 */
        /* <DEDUP_REMOVED lines=35> */
[----:B------:R-:W-:Y:S01]  /*0750*/  SEL R229, R229, 0xffffffe0, !P1 ;  /* 0xffffffe0e5e57807 */ /* 0x000fe20004800000 */
[----:B------:R-:W-:Y:S01]  /*0760*/  IMAD.U32 R0, RZ, RZ, UR6 ;  /* 0x00000006ff007e24 */ /* 0x000fe2000f8e00ff */
[----:B------:R-:W-:Y:S01]  /*0770*/  USHF.R.S32.HI UR6, URZ, 0x1f, UR47 ;  /* 0x0000001f3f067899 */ /* 0x000fe2000801142f */
[----:B------:R-:W-:Y:S01]  /*0780*/  IMAD.U32 R2, RZ, RZ, UR5 ;  /* 0x00000005ff027e24 */ /* 0x000fe2000f8e00ff */
[----:B------:R-:W-:Y:S01]  /*0790*/  USHF.R.S32.HI UR5, URZ, 0x1f, UR55 ;  /* 0x0000001f3f057899 */ /* 0x000fe20008011437 */
[----:B------:R-:W-:Y:S01]  /*07a0*/  IMAD.MOV.U32 R0, RZ, RZ, 0x40 ;  /* 0x00000040ff007424 */ /* 0x000fe200078e00ff */
[----:B------:R-:W-:Y:S01]  /*07b0*/  LEA R226, R226, UR4, 0x1 ;  /* 0x00000004e2e27c11 */ /* 0x000fe2000f8e08ff */
[----:B------:R-:W-:Y:S01]  /*07c0*/  IMAD.IADD R190, R4, 0x1, R3 ;  /* 0x0000000104be7824 */ /* 0x000fe200078e0203 */
        /* <DEDUP_REMOVED lines=14> */
[----:B------:R-:W-:Y:S01]  /*08b0*/  UIADD3 UR5, UR4, 0xc000, URZ ;  /* 0x0000c00004057890 */ /* 0x000fe2000fffe03f */
        /* <DEDUP_REMOVED lines=10> */
[C---:B------:R-:W-:Y:S01]  /*0960*/  @P2 VIADD R6, R250.reuse, 0x1fc0 ;  /* 0x00001fc0fa062836 */ /* 0x040fe20000000000 */
[----:B------:R-:W-:Y:S01]  /*0970*/  STL [R1+0x14], R9 ;  /* 0x0000140901007387 */ /* 0x000fe20000100800 */
[C---:B------:R-:W-:Y:S02]  /*0980*/  VIADD R252, R250.reuse, 0x2020 ;  /* 0x00002020fafc7836 */ /* 0x040fe40000000000 */
[----:B------:R-:W-:Y:S01]  /*0990*/  @P1 VIADD R252, R250, 0x1fe0 ;  /* 0x00001fe0fafc1836 */ /* 0x000fe20000000000 */
[----:B------:R-:W-:Y:S01]  /*09a0*/  STL [R1+0x10], R7 ;  /* 0x0000100701007387 */ /* 0x000fe20000100800 */
[C---:B------:R-:W-:Y:S02]  /*09b0*/  IMAD.IADD R183, R186.reuse, 0x1, R183 ;  /* 0x00000001bab77824 */ /* 0x040fe400078e02b7 */
[----:B------:R-:W-:Y:S01]  /*09c0*/  IMAD.IADD R227, R227, 0x1, R225 ;  /* 0x00000001e3e37824 */ /* 0x000fe200078e02e1 */
[----:B------:R-:W-:Y:S01]  /*09d0*/  STL [R1+0x4], R6 ;  /* 0x0000040601007387 */ /* 0x000fe20000100800 */
[----:B------:R-:W-:-:S02]  /*09e0*/  IMAD.IADD R186, R186, 0x1, R185 ;  /* 0x00000001baba7824 */ /* 0x000fc400078e02b9 */
[--C-:B------:R-:W-:Y:S02]  /*09f0*/  IMAD.IADD R232, R226, 0x1, R229.reuse ;  /* 0x00000001e2e87824 */ /* 0x100fe400078e02e5 */
[----:B------:R-:W-:Y:S02]  /*0a00*/  IMAD.IADD R231, R228, 0x1, R229 ;  /* 0x00000001e4e77824 */ /* 0x000fe400078e02e5 */
[----:B------:R-:W-:Y:S02]  /*0a10*/  IMAD.IADD R230, R229, 0x1, R225 ;  /* 0x00000001e5e67824 */ /* 0x000fe400078e02e1 */
[C---:B-1----:R-:W-:Y:S02]  /*0a20*/  VIADD R5, R250.reuse, 0x2440 ;  /* 0x00002440fa057836 */ /* 0x042fe40000000000 */
[----:B------:R-:W-:Y:S02]  /*0a30*/  @P2 VIADD R5, R250, 0x23c0 ;  /* 0x000023c0fa052836 */ /* 0x000fe40000000000 */
[----:B------:R-:W-:-:S03]  /*0a40*/  IMAD.IADD R185, R185, 0x1, R183 ;  /* 0x00000001b9b97824 */ /* 0x000fc600078e02b7 */
[----:B------:R1:W-:Y:S02]  /*0a50*/  STL [R1], R5 ;  /* 0x0000000501007387 */ /* 0x0003e40000100800 */
        /* <DEDUP_REMOVED lines=9> */
.L_x_2238:
        /* <DEDUP_REMOVED lines=16> */
[----:B------:R-:W-:Y:S01]  /*0bf0*/  IMAD.U32 R2, RZ, RZ, UR8 ;  /* 0x00000008ff027e24 */ /* 0x000fe2000f8e00ff */
        /* <DEDUP_REMOVED lines=50> */
.L_x_2192:
        /* <DEDUP_REMOVED lines=17> */
[----:B------:R-:W-:Y:S01]  /*1030*/  ULDC UR57, c[0x0][0x2d4] ;  /* 0x0000b50000397ab9 */ /* 0x000fe20000000800 */
[----:B------:R-:W-:Y:S02]  /*1040*/  @!UP0 UIMAD UR7, UR56, UR8, URZ ;  /* 0x00000008380782a4 */ /* 0x000fe4000f8e023f */
[----:B------:R-:W-:Y:S02]  /*1050*/  USHF.L.U32 UR16, UR47, 0x7, URZ ;  /* 0x000000072f107899 */ /* 0x000fe4000800063f */
[----:B------:R-:W-:Y:S02]  /*1060*/  @!UP0 UIMAD UR44, UR47, UR9, UR7 ;  /* 0x000000092f2c82a4 */ /* 0x000fe4000f8e0207 */
[----:B------:R-:W-:Y:S01]  /*1070*/  UIADD3 UR7, UR19, 0x80, UR30 ;  /* 0x0000008013077890 */ /* 0x000fe2000fffe01e */
[----:B------:R-:W-:Y:S01]  /*1080*/  ULDC UR61, c[0x0][0x2dc] ;  /* 0x0000b700003d7ab9 */ /* 0x000fe20000000800 */
[----:B------:R-:W-:Y:S01]  /*1090*/  ULDC UR60, c[0x0][0x270] ;  /* 0x00009c00003c7ab9 */ /* 0x000fe20000000800 */
[----:B-1----:R-:W-:Y:S01]  /*10a0*/  IABS R5, R6 ;  /* 0x0000000600057213 */ /* 0x002fe20000000000 */
[----:B------:R-:W-:-:S02]  /*10b0*/  UIADD3 UR28, UR7, UR28, -UR12 ;  /* 0x0000001c071c7290 */ /* 0x000fc4000fffe80c */
[----:B------:R-:W-:Y:S01]  /*10c0*/  USHF.R.S32.HI UR7, URZ, 0x1f, UR57 ;  /* 0x0000001f3f077899 */ /* 0x000fe20008011439 */
[----:B------:R-:W1:Y:S01]  /*10d0*/  I2F.RP R2, R5 ;  /* 0x0000000500027306 */ /* 0x000e620000209400 */
[----:B------:R-:W-:Y:S02]  /*10e0*/  USEL UR36, UR16, URZ, UP4 ;  /* 0x0000003f10247287 */ /* 0x000fe4000a000000 */
[----:B------:R-:W-:Y:S02]  /*10f0*/  UIMAD UR7, UR7, UR47, URZ ;  /* 0x0000002f070772a4 */ /* 0x000fe4000f8e023f */
[----:B--2---:R-:W-:Y:S02]  /*1100*/  UIMAD.WIDE.U32 UR38, UR13, UR10, URZ ;  /* 0x0000000a0d2672a5 */ /* 0x004fe4000f8e003f */
[----:B------:R-:W-:Y:S02]  /*1110*/  @!UP0 UIMAD.WIDE.U32 UR40, UR47, UR8, URZ ;  /* 0x000000082f2882a5 */ /* 0x000fe4000f8e003f */
[----:B------:R-:W-:-:S02]  /*1120*/  UIMAD UR52, UR13, UR11, UR39 ;  /* 0x0000000b0d3472a4 */ /* 0x000fc4000f8e0227 */
[----:B------:R-:W-:Y:S01]  /*1130*/  UIADD3 UR13, UR19, 0x7f, URZ ;  /* 0x0000007f130d7890 */ /* 0x000fe2000fffe03f */
[----:B------:R-:W-:Y:S01]  /*1140*/  @UP0 ULDC.64 UR10, c[0x0][0x420] ;  /* 0x00010800000a0ab9 */ /* 0x000fe20000000a00 */
[----:B------:R-:W-:Y:S01]  /*1150*/  UIMAD.WIDE UR8, UR61, UR60, URZ ;  /* 0x0000003c3d0872a5 */ /* 0x000fe2000f8e023f */
[----:B-1----:R-:W1:Y:S01]  /*1160*/  MUFU.RCP R2, R2 ;  /* 0x0000000200027308 */ /* 0x002e620000001000 */
[----:B------:R-:W-:Y:S02]  /*1170*/  @UP0 UIMAD.WIDE.U32 UR42, UR6, UR10, URZ ;  /* 0x0000000a062a02a5 */ /* 0x000fe4000f8e003f */
[----:B------:R-:W-:Y:S02]  /*1180*/  USHF.R.S32.HI UR16, URZ, 0x1f, UR13 ;  /* 0x0000001f3f107899 */ /* 0x000fe4000801140d */
[----:B------:R-:W-:Y:S02]  /*1190*/  @UP0 UIMAD UR50, UR6, UR11, UR43 ;  /* 0x0000000b063202a4 */ /* 0x000fe4000f8e022b */
[----:B------:R-:W-:Y:S01]  /*11a0*/  UIMAD.WIDE.U32 UR10, UR47, UR57, URZ ;  /* 0x000000392f0a72a5 */ /* 0x000fe2000f8e003f */
[----:B------:R-:W-:Y:S01]  /*11b0*/  ULDC.U8 UR17, c[0x0][0x3d8] ;  /* 0x0000f60000117ab9 */ /* 0x000fe20000000000 */
[----:B------:R-:W-:-:S02]  /*11c0*/  UIMAD UR7, UR56, UR57, UR7 ;  /* 0x00000039380772a4 */ /* 0x000fc4000f8e0207 */
[----:B------:R-:W-:Y:S02]  /*11d0*/  UISETP.NE.AND UP2, UPT, UR17, URZ, UPT ;  /* 0x0000003f1100728c */ /* 0x000fe4000bf45270 */
[----:B------:R-:W-:Y:S02]  /*11e0*/  ULEA.HI UR32, UR16, UR13, URZ, 0x7 ;  /* 0x0000000d10207291 */ /* 0x000fe4000f8f383f */
[----:B------:R-:W-:Y:S01]  /*11f0*/  UIMAD.WIDE.U32 UR16, UR8, UR10, URZ ;  /* 0x0000000a081072a5 */ /* 0x000fe2000f8e003f */
[----:B-1----:R-:W-:Y:S01]  /*1200*/  VIADD R2, R2, 0xffffffe ;  /* 0x0ffffffe02027836 */ /* 0x002fe20000000000 */
[----:B------:R-:W-:Y:S02]  /*1210*/  UIMAD UR10, UR9, UR10, URZ ;  /* 0x0000000a090a72a4 */ /* 0x000fe4000f8e023f */
[----:B------:R-:W-:Y:S01]  /*1220*/  UIADD3 UR7, UR11, UR7, URZ ;  /* 0x000000070b077290 */ /* 0x000fe2000fffe03f */
[----:B------:R-:W1:Y:S01]  /*1230*/  F2I.FTZ.U32.TRUNC.NTZ R3, R2 ;  /* 0x0000000200037305 */ /* 0x000e62000021f000 */
[----:B------:R-:W-:-:S02]  /*1240*/  UISETP.NE.AND UP1, UPT, UR31, -0x1, UPT ;  /* 0xffffffff1f00788c */ /* 0x000fc4000bf25270 */
[----:B------:R-:W-:Y:S01]  /*1250*/  UIMAD UR7, UR8, UR7, UR10 ;  /* 0x00000007080772a4 */ /* 0x000fe2000f8e020a */
[----:B------:R-:W-:Y:S01]  /*1260*/  ULDC.64 UR34, c[0x0][0x240] ;  /* 0x0000900000227ab9 */ /* 0x000fe20000000a00 */
[----:B------:R-:W-:Y:S02]  /*1270*/  UIADD3 UR46, UR25, UR23, URZ ;  /* 0x00000017192e7290 */ /* 0x000fe4000fffe03f */
[----:B------:R-:W-:Y:S01]  /*1280*/  PLOP3.LUT P1, PT, PT, PT, UP1, 0x80, 0x0 ;  /* 0x000000000000781c */ /* 0x000fe20003f2f018 */
[----:B------:R-:W-:Y:S02]  /*1290*/  UIADD3 UR51, UR17, UR7, URZ ;  /* 0x0000000711337290 */ /* 0x000fe4000fffe03f */
[----:B------:R-:W-:Y:S02]  /*12a0*/  UIADD3 UR7, UR28, 0x7f, URZ ;  /* 0x0000007f1c077890 */ /* 0x000fe4000fffe03f */
[----:B------:R-:W-:Y:S02]  /*12b0*/  UIMAD.WIDE.U32 UR20, UR6, UR34, URZ ;  /* 0x00000022061472a5 */ /* 0x000fe4000f8e003f */
[----:B------:R-:W-:Y:S01]  /*12c0*/  USHF.R.S32.HI UR23, URZ, 0x1f, UR7 ;  /* 0x0000001f3f177899 */ /* 0x000fe20008011407 */
[----:B-1----:R-:W-:Y:S01]  /*12d0*/  IMAD.MOV R0, RZ, RZ, -R3 ;  /* 0x000000ffff007224 */ /* 0x002fe200078e0a03 */
[----:B------:R-:W-:Y:S01]  /*12e0*/  MOV R2, RZ ;  /* 0x000000ff00027202 */ /* 0x000fe20000000f00 */
[----:B------:R-:W-:-:S02]  /*12f0*/  USEL UR53, UR24, UR20, !UP0 ;  /* 0x0000001418357287 */ /* 0x000fc4000c000000 */
[----:B------:R-:W-:Y:S01]  /*1300*/  IMAD R0, R0, R5, RZ ;  /* 0x0000000500007224 */ /* 0x000fe200078e02ff */
[----:B------:R-:W-:Y:S02]  /*1310*/  UIMAD UR29, UR6, UR35, URZ ;  /* 0x00000023061d72a4 */ /* 0x000fe4000f8e023f */
[----:B------:R-:W-:Y:S01]  /*1320*/  UIMAD.WIDE.U32 UR24, UR8, UR6, URZ ;  /* 0x00000006081872a5 */ /* 0x000fe2000f8e003f */
[----:B------:R-:W-:Y:S01]  /*1330*/  IMAD.HI.U32 R0, R3, R0, R2 ;  /* 0x0000000003007227 */ /* 0x000fe200078e0002 */
[----:B------:R-:W-:Y:S02]  /*1340*/  UIMAD UR13, UR9, UR6, URZ ;  /* 0x00000006090d72a4 */ /* 0x000fe4000f8e023f */
[----:B------:R-:W-:Y:S01]  /*1350*/  @UP1 UIADD3 UR18, UR27, UR31, URZ ;  /* 0x0000001f1b121290 */ /* 0x000fe2000fffe03f */
[----:B------:R-:W-:Y:S01]  /*1360*/  IMAD.MOV.U32 R2, RZ, RZ, R4 ;  /* 0x000000ffff027224 */ /* 0x000fe200078e0004 */
[----:B------:R-:W-:Y:S01]  /*1370*/  ULEA.HI UR7, UR23, UR7, URZ, 0x7 ;  /* 0x0000000717077291 */ /* 0x000fe2000f8f383f */
[----:B------:R-:W-:-:S02]  /*1380*/  @UP1 ULDC.64 UR10, c[0x0][0x248] ;  /* 0x00009200000a1ab9 */ /* 0x000fc40000000a00 */
[----:B------:R-:W-:Y:S01]  /*1390*/  IMAD.HI.U32 R0, R0, R2, RZ ;  /* 0x0000000200007227 */ /* 0x000fe200078e00ff */
[----:B------:R-:W-:Y:S02]  /*13a0*/  @UP0 UIADD3 UR46, UR21, UR29, URZ ;  /* 0x0000001d152e0290 */ /* 0x000fe4000fffe03f */
[----:B------:R-:W-:Y:S02]  /*13b0*/  @UP0 UIADD3 UR51, UR25, UR13, URZ ;  /* 0x0000000d19330290 */ /* 0x000fe4000fffe03f */
[----:B------:R-:W-:Y:S01]  /*13c0*/  IADD3 R3, -R0, RZ, RZ ;  /* 0x000000ff00037210 */ /* 0x000fe20007ffe1ff */
[----:B------:R-:W-:Y:S02]  /*13d0*/  @UP1 UIMAD.WIDE.U32 UR20, UR18, UR10, URZ ;  /* 0x0000000a121412a5 */ /* 0x000fe4000f8e003f */
[----:B------:R-:W-:Y:S02]  /*13e0*/  USHF.R.S32.HI UR13, URZ, 0x7, UR32 ;  /* 0x000000073f0d7899 */ /* 0x000fe40008011420 */
[----:B------:R-:W-:Y:S01]  /*13f0*/  IMAD R2, R5, R3, R2 ;  /* 0x0000000305027224 */ /* 0x000fe200078e0202 */
[----:B------:R-:W-:Y:S01]  /*1400*/  USHF.R.S32.HI UR7, URZ, 0x7, UR7 ;  /* 0x000000073f077899 */ /* 0x000fe20008011407 */
[----:B------:R-:W-:Y:S01]  /*1410*/  ULDC UR45, c[0x0][0x2c4] ;  /* 0x0000b100002d7ab9 */ /* 0x000fe20000000800 */
[----:B------:R-:W-:-:S02]  /*1420*/  @UP1 UIMAD UR18, UR18, UR11, URZ ;  /* 0x0000000b121212a4 */ /* 0x000fc4000f8e023f */
[----:B------:R-:W-:Y:S01]  /*1430*/  ISETP.GT.U32.AND P2, PT, R5, R2, PT ;  /* 0x000000020500720c */ /* 0x000fe20003f44070 */
[----:B------:R-:W-:Y:S02]  /*1440*/  @UP2 UIMAD UR23, UR47, UR45, URZ ;  /* 0x0000002d2f1722a4 */ /* 0x000fe4000f8e023f */
[----:B------:R-:W-:Y:S01]  /*1450*/  UISETP.LT.AND UP3, UPT, UR13, UR7, UPT ;  /* 0x000000070d00728c */ /* 0x000fe2000bf61270 */
[----:B------:R-:W-:Y:S01]  /*1460*/  @UP1 UMOV UR48, UR20 ;  /* 0x0000001400301c82 */ /* 0x000fe20008000000 */
[----:B------:R-:W-:Y:S02]  /*1470*/  @UP2 USEL UR20, UR23, UR6, !UP0 ;  /* 0x0000000617142287 */ /* 0x000fe4000c000000 */
[----:B------:R-:W-:Y:S02]  /*1480*/  USEL UR37, UR13, UR7, UP3 ;  /* 0x000000070d257287 */ /* 0x000fe40009800000 */
[----:B------:R-:W-:Y:S02]  /*1490*/  @UP1 UIADD3 UR26, UR27, UR31, URZ ;  /* 0x0000001f1b1a1290 */ /* 0x000fe4000fffe03f */
[----:B------:R-:W-:-:S02]  /*14a0*/  @UP1 UIADD3 UR49, UR21, UR18, URZ ;  /* 0x0000001215311290 */ /* 0x000fc4000fffe03f */
[----:B------:R-:W-:Y:S01]  /*14b0*/  @!P2 IMAD.IADD R2, R2, 0x1, -R5 ;  /* 0x000000010202a824 */ /* 0x000fe200078e0a05 */
[----:B------:R-:W-:Y:S01]  /*14c0*/  USEL UR54, UR16, UR24, !UP0 ;  /* 0x0000001810367287 */ /* 0x000fe2000c000000 */
[----:B------:R-:W-:Y:S02]  /*14d0*/  @UP2 ULDC UR18, c[0x0][0x2e4] ;  /* 0x0000b90000122ab9 */ /* 0x000fe40000000800 */
[----:B------:R-:W-:Y:S01]  /*14e0*/  @UP1 ULDC.64 UR16, c[0x0][0x250] ;  /* 0x0000940000101ab9 */ /* 0x000fe20000000a00 */
[----:B------:R-:W-:Y:S01]  /*14f0*/  @!UP2 UIMAD UR23, UR47, UR60, UR55 ;  /* 0x0000003c2f17a2a4 */ /* 0x000fe2000f8e0237 */
[----:B------:R-:W-:Y:S01]  /*1500*/  ISETP.GE.U32.AND P3, PT, R2, R5, PT ;  /* 0x000000050200720c */ /* 0x000fe20003f66070 */
[----:B------:R-:W-:Y:S01]  /*1510*/  USHF.L.U64.HI UR33, UR47, 0x7, UR56 ;  /* 0x000000072f217899 */ /* 0x000fe20008010238 */
[----:B------:R-:W-:Y:S01]  /*1520*/  LOP3.LUT R2, R6, UR55, RZ, 0x3c, !PT ;  /* 0x0000003706027c12 */ /* 0x000fe2000f8e3cff */
[----:B------:R-:W-:Y:S02]  /*1530*/  @UP2 UIMAD UR28, UR55, UR18, UR20 ;  /* 0x00000012371c22a4 */ /* 0x000fe4000f8e0214 */
[----:B------:R-:W-:-:S02]  /*1540*/  ULEA UR7, UR37, 0xffffff80, 0x7 ;  /* 0xffffff8025077891 */ /* 0x000fc4000f8e383f */
[----:B------:R-:W-:Y:S02]  /*1550*/  @UP1 UIMAD.WIDE.U32 UR20, UR26, UR16, URZ ;  /* 0x000000101a1412a5 */ /* 0x000fe4000f8e003f */
[----:B------:R-:W-:Y:S02]  /*1560*/  @UP1 UIMAD UR13, UR26, UR17, URZ ;  /* 0x000000111a0d12a4 */ /* 0x000fe4000f8e023f */
[----:B------:R-:W-:Y:S02]  /*1570*/  @!UP2 UIMAD UR28, UR23, UR45, URZ ;  /* 0x0000002d171ca2a4 */ /* 0x000fe4000f8e023f */
[----:B------:R-:W-:Y:S02]  /*1580*/  USEL UR18, UR33, URZ, UP4 ;  /* 0x0000003f21127287 */ /* 0x000fe4000a000000 */
[----:B------:R-:W-:Y:S02]  /*1590*/  USHF.R.S32.HI UR26, URZ, 0x1f, UR7 ;  /* 0x0000001f3f1a7899 */ /* 0x000fe40008011407 */
[----:B------:R-:W-:-:S02]  /*15a0*/  UIADD3 UR23, UP3, UR7, UR36, URZ ;  /* 0x0000002407177290 */ /* 0x000fc4000ff7e03f */
        /* <DEDUP_REMOVED lines=17> */
.L_x_2194:
        /* <DEDUP_REMOVED lines=13> */
.L_x_2195:
        /* <DEDUP_REMOVED lines=30> */
.L_x_2196:
[----:B------:R-:W-:-:S04]  /*1970*/  UIMAD UR6, UR47, UR60, UR55 ;  /* 0x0000003c2f0672a4 */ /* 0x000fc8000f8e0237 */
[----:B------:R-:W-:-:S12]  /*1980*/  UIMAD UR6, UR6, UR57, URZ ;  /* 0x00000039060672a4 */ /* 0x000fd8000f8e023f */
.L_x_2197:
[----:B------:R-:W1:Y:S01]  /*1990*/  S2R R46, SR_TID.X ;  /* 0x00000000002e7919 */ /* 0x000e620000002100 */
[----:B------:R-:W2:Y:S01]  /*19a0*/  LDC.64 R6, c[0x0][0x420] ;  /* 0x00010800ff067b82 */ /* 0x000ea20000000a00 */
[----:B------:R-:W-:Y:S01]  /*19b0*/  UIMAD UR21, UR61, UR60, URZ ;  /* 0x0000003c3d1572a4 */ /* 0x000fe2000f8e023f */
[----:B------:R-:W-:Y:S01]  /*19c0*/  BSSY B1, `(.L_x_2193) ;  /* 0x0000af4000017945 */ /* 0x000fe20003800000 */
[----:B------:R-:W-:Y:S02]  /*19d0*/  UIADD3 UR39, UR7, UR6, URZ ;  /* 0x0000000607277290 */ /* 0x000fe4000fffe03f */
[----:B------:R-:W-:Y:S02]  /*19e0*/  USHF.L.U32 UR20, UR21, 0x7, URZ ;  /* 0x0000000715147899 */ /* 0x000fe4000800063f */
[----:B------:R-:W-:Y:S02]  /*19f0*/  UIADD3 UR6, -UR12, UR19, UR30 ;  /* 0x000000130c067290 */ /* 0x000fe4000fffe11e */
[----:B------:R-:W-:-:S02]  /*1a00*/  USHF.R.S32.HI UR32, URZ, 0x1f, UR55 ;  /* 0x0000001f3f207899 */ /* 0x000fc40008011437 */
[----:B------:R-:W-:Y:S02]  /*1a10*/  UIADD3 UR24, UP2, UP0, UR8, UR20, UR18 ;  /* 0x0000001408187290 */ /* 0x000fe4000f85e012 */
[----:B------:R-:W-:Y:S01]  /*1a20*/  UIADD3 UR40, UR7, UR28, URZ ;  /* 0x0000001c07287290 */ /* 0x000fe2000fffe03f */
[----:B------:R-:W-:Y:S01]  /*1a30*/  ULDC.64 UR8, c[0x0][0x428] ;  /* 0x00010a0000087ab9 */ /* 0x000fe20000000a00 */
[----:B------:R-:W-:Y:S01]  /*1a40*/  USHF.L.U64.HI UR42, UR34, 0x5, UR35 ;  /* 0x00000005222a7899 */ /* 0x000fe20008010223 */
[----:B------:R-:W-:Y:S01]  /*1a50*/  IMAD.U32 R12, RZ, RZ, UR8 ;  /* 0x00000008ff0c7e24 */ /* 0x000fe2000f8e00ff */
[----:B------:R-:W-:Y:S01]  /*1a60*/  USHF.L.U32 UR43, UR34, 0x5, URZ ;  /* 0x00000005222b7899 */ /* 0x000fe2000800063f */
[----:B--2---:R-:W-:-:S04]  /*1a70*/  IMAD R10, R6, UR26, RZ ;  /* 0x0000001a060a7c24 */ /* 0x004fc8000f8e02ff */
[----:B------:R-:W-:Y:S01]  /*1a80*/  IMAD R11, R7, UR7, R10 ;  /* 0x00000007070b7c24 */ /* 0x000fe2000f8e020a */
[----:B-1----:R-:W-:-:S04]  /*1a90*/  SHF.R.S32.HI R13, RZ, 0x1f, R46 ;  /* 0x0000001fff0d7819 */ /* 0x002fc8000001142e */
[CC--:B------:R-:W-:Y:S02]  /*1aa0*/  LEA.HI R0, R13.reuse, R46.reuse, RZ, 0x3 ;  /* 0x0000002e0d007211 */ /* 0x0c0fe400078f18ff */
[----:B------:R-:W-:Y:S02]  /*1ab0*/  LEA.HI R10, R13, R46, RZ, 0x5 ;  /* 0x0000002e0d0a7211 */ /* 0x000fe400078f28ff */
[----:B------:R-:W-:Y:S02]  /*1ac0*/  LOP3.LUT R4, R0, 0xfffffff8, RZ, 0xc0, !PT ;  /* 0xfffffff800047812 */ /* 0x000fe400078ec0ff */
[----:B------:R-:W-:Y:S02]  /*1ad0*/  SHF.R.S32.HI R0, RZ, 0x3, R0 ;  /* 0x00000003ff007819 */ /* 0x000fe40000011400 */
[----:B------:R-:W-:Y:S01]  /*1ae0*/  LOP3.LUT R13, R10, 0xffffffe0, RZ, 0xc0, !PT ;  /* 0xffffffe00a0d7812 */ /* 0x000fe200078ec0ff */
[----:B------:R-:W-:Y:S01]  /*1af0*/  IMAD.IADD R4, R46, 0x1, -R4 ;  /* 0x000000012e047824 */ /* 0x000fe200078e0a04 */
[----:B------:R-:W-:-:S02]  /*1b00*/  SHF.R.S32.HI R36, RZ, 0x1f, R0 ;  /* 0x0000001fff247819 */ /* 0x000fc40000011400 */
[----:B------:R-:W-:Y:S01]  /*1b10*/  IADD3 R8, P0, R0, UR7, RZ ;  /* 0x0000000700087c10 */ /* 0x000fe2000ff1e0ff */
[----:B------:R-:W-:Y:S02]  /*1b20*/  IMAD.SHL.U32 R4, R4, 0x8, RZ ;  /* 0x0000000804047824 */ /* 0x000fe400078e00ff */
[----:B------:R-:W-:Y:S01]  /*1b30*/  IMAD.IADD R46, R46, 0x1, -R13 ;  /* 0x000000012e2e7824 */ /* 0x000fe200078e0a0d */
[----:B------:R-:W-:Y:S02]  /*1b40*/  IADD3.X R2, R36, UR26, RZ, P0, !PT ;  /* 0x0000001a24027c10 */ /* 0x000fe400087fe4ff */
[----:B------:R-:W-:-:S03]  /*1b50*/  SHF.R.S32.HI R5, RZ, 0x1f, R4 ;  /* 0x0000001fff057819 */ /* 0x000fc60000011404 */
[----:B------:R-:W-:Y:S02]  /*1b60*/  IMAD R9, R2, UR34, RZ ;  /* 0x0000002202097c24 */ /* 0x000fe4000f8e02ff */
[----:B------:R-:W-:-:S04]  /*1b70*/  IMAD.WIDE.U32 R2, R8, UR34, R4 ;  /* 0x0000002208027c25 */ /* 0x000fc8000f8e0004 */
[----:B------:R-:W-:Y:S01]  /*1b80*/  IMAD R9, R8, UR35, R9 ;  /* 0x0000002308097c24 */ /* 0x000fe2000f8e0209 */
[----:B------:R-:W-:Y:S01]  /*1b90*/  IADD3 R8, P0, R2, UR53, RZ ;  /* 0x0000003502087c10 */ /* 0x000fe2000ff1e0ff */
[----:B------:R-:W-:-:S03]  /*1ba0*/  ULDC.64 UR52, c[0x0][0x478] ;  /* 0x00011e0000347ab9 */ /* 0x000fc60000000a00 */
[----:B------:R-:W-:Y:S01]  /*1bb0*/  IADD3.X R9, R3, UR46, R9, P0, !PT ;  /* 0x0000002e03097c10 */ /* 0x000fe200087fe409 */
[----:B------:R-:W-:Y:S01]  /*1bc0*/  ULDC UR46, c[0x0][0x398] ;  /* 0x0000e600002e7ab9 */ /* 0x000fe20000000800 */
[----:B------:R-:W-:Y:S01]  /*1bd0*/  IADD3 R2, P0, R4, UR13, RZ ;  /* 0x0000000d04027c10 */ /* 0x000fe2000ff1e0ff */
[----:B------:R-:W-:Y:S02]  /*1be0*/  UIADD3 UR6, UR6, -UR46, URZ ;  /* 0x8000002e06067290 */ /* 0x000fe4000fffe03f */
[----:B------:R-:W-:Y:S01]  /*1bf0*/  UIMAD UR13, UR32, UR8, URZ ;  /* 0x00000008200d72a4 */ /* 0x000fe2000f8e023f */
[----:B------:R-:W-:Y:S01]  /*1c00*/  IADD3.X R3, R5, UR50, RZ, P0, !PT ;  /* 0x0000003205037c10 */ /* 0x000fe200087fe4ff */
[----:B------:R-:W-:Y:S02]  /*1c10*/  USHF.R.S32.HI UR18, URZ, 0x1f, UR6 ;  /* 0x0000001f3f127899 */ /* 0x000fe40008011406 */
[----:B------:R-:W-:Y:S02]  /*1c20*/  UIMAD UR23, UR55, UR9, UR13 ;  /* 0x00000009371772a4 */ /* 0x000fe4000f8e020d */
[----:B------:R-:W-:Y:S01]  /*1c30*/  ULEA.HI UR18, UR18, UR6, URZ, 0x7 ;  /* 0x0000000612127291 */ /* 0x000fe2000f8f383f */
[----:B------:R-:W-:Y:S01]  /*1c40*/  IMAD.WIDE.U32 R2, R6, UR7, R2 ;  /* 0x0000000706027c25 */ /* 0x000fe2000f8e0002 */
[----:B------:R-:W-:Y:S01]  /*1c50*/  ULDC.64 UR8, c[0x0][0x258] ;  /* 0x0000960000087ab9 */ /* 0x000fe20000000a00 */
[----:B------:R-:W-:-:S02]  /*1c60*/  UIADD3 UR13, UR37, -0x1, URZ ;  /* 0xffffffff250d7890 */ /* 0x000fc4000fffe03f */
[----:B------:R-:W-:Y:S01]  /*1c70*/  UIMAD UR6, UR32, UR8, URZ ;  /* 0x00000008200672a4 */ /* 0x000fe2000f8e023f */
[----:B------:R-:W-:Y:S01]  /*1c80*/  IMAD.IADD R3, R3, 0x1, R11 ;  /* 0x0000000103037824 */ /* 0x000fe200078e020b */
[----:B------:R-:W-:Y:S01]  /*1c90*/  USHF.R.S32.HI UR26, URZ, 0x7, UR18 ;  /* 0x000000073f1a7899 */ /* 0x000fe20008011412 */
[----:B------:R-:W-:Y:S01]  /*1ca0*/  SHF.R.S32.HI R11, RZ, 0x5, R10 ;  /* 0x00000005ff0b7819 */ /* 0x000fe2000001140a */
[----:B------:R-:W-:Y:S01]  /*1cb0*/  UIMAD UR9, UR55, UR9, UR6 ;  /* 0x00000009370972a4 */ /* 0x000fe2000f8e0206 */
[----:B------:R-:W-:Y:S01]  /*1cc0*/  IMAD.WIDE.U32 R2, R12, UR55, R2 ;  /* 0x000000370c027c25 */ /* 0x000fe2000f8e0002 */
[----:B------:R-:W-:Y:S01]  /*1cd0*/  USHF.R.S32.HI UR6, URZ, 0x1f, UR20 ;  /* 0x0000001f3f067899 */ /* 0x000fe20008011414 */
[----:B------:R-:W-:Y:S02]  /*1ce0*/  ULDC.64 UR32, c[0x0][0x210] ;  /* 0x0000840000207ab9 */ /* 0x000fe40000000a00 */
[----:B------:R-:W-:Y:S01]  /*1cf0*/  IMAD R11, R11, UR21, R46 ;  /* 0x000000150b0b7c24 */ /* 0x000fe2000f8e022e */
[----:B------:R-:W-:Y:S01]  /*1d00*/  UIADD3.X UR6, UR25, UR6, UR29, UP2, UP0 ;  /* 0x0000000619067290 */ /* 0x000fe200097e041d */
[----:B------:R-:W-:Y:S01]  /*1d10*/  IMAD.U32 R12, RZ, RZ, UR8 ;  /* 0x00000008ff0c7e24 */ /* 0x000fe2000f8e00ff */
[----:B------:R-:W-:Y:S01]  /*1d20*/  UISETP.LT.AND UP0, UPT, URZ, UR26, UPT ;  /* 0x0000001a3f00728c */ /* 0x000fe2000bf01270 */
[----:B------:R-:W-:Y:S01]  /*1d30*/  VIADD R3, R3, UR23 ;  /* 0x0000001703037c36 */ /* 0x000fe20008000000 */
[----:B------:R-:W-:Y:S01]  /*1d40*/  UIADD3 UR7, UP3, UP2, UR38, UR24, UR54 ;  /* 0x0000001826077290 */ /* 0x000fe2000fa7e036 */
[----:B------:R-:W-:Y:S01]  /*1d50*/  IMAD.WIDE.U32 R8, R12, UR55, R8 ;  /* 0x000000370c087c25 */ /* 0x000fe2000f8e0008 */
[----:B------:R-:W-:-:S02]  /*1d60*/  USEL UR26, URZ, UR26, !UP0 ;  /* 0x0000001a3f1a7287 */ /* 0x000fc4000c000000 */
[----:B------:R-:W-:Y:S01]  /*1d70*/  UIADD3.X UR8, UR41, UR6, UR51, UP3, UP2 ;  /* 0x0000000629087290 */ /* 0x000fe20009fe4433 */
[-C--:B------:R-:W-:Y:S01]  /*1d80*/  IMAD R12, R36, R6.reuse, RZ ;  /* 0x00000006240c7224 */ /* 0x080fe200078e02ff */
[----:B------:R-:W-:Y:S01]  /*1d90*/  UISETP.GT.AND UP0, UPT, UR37, UR26, UPT ;  /* 0x0000001a2500728c */ /* 0x000fe2000bf04270 */
[C---:B------:R-:W-:Y:S01]  /*1da0*/  IADD3 R10, P0, R11.reuse, UR7, RZ ;  /* 0x000000070b0a7c10 */ /* 0x040fe2000ff1e0ff */
[C---:B------:R-:W-:Y:S01]  /*1db0*/  IMAD.WIDE.U32 R2, R0.reuse, R6, R2 ;  /* 0x0000000600027225 */ /* 0x040fe200078e0002 */
[----:B------:R-:W-:Y:S01]  /*1dc0*/  ULDC.64 UR24, c[0x0][0x400] ;  /* 0x0001000000187ab9 */ /* 0x000fe20000000a00 */
[----:B------:R-:W-:Y:S01]  /*1dd0*/  UIMAD.WIDE UR6, UR39, 0x4, UR52 ;  /* 0x00000004270678a5 */ /* 0x000fe2000f8e0234 */
[----:B------:R-:W-:Y:S01]  /*1de0*/  LEA.HI.X.SX32 R11, R11, UR8, 0x1, P0 ;  /* 0x000000080b0b7c11 */ /* 0x000fe200080f0eff */
[----:B------:R-:W-:Y:S01]  /*1df0*/  IMAD R12, R0, R7, R12 ;  /* 0x00000007000c7224 */ /* 0x000fe200078e020c */
[----:B------:R-:W-:Y:S01]  /*1e00*/  PLOP3.LUT P0, PT, PT, PT, UP0, 0x80, 0x0 ;  /* 0x000000000000781c */ /* 0x000fe20003f0f008 */
[----:B------:R-:W-:Y:S01]  /*1e10*/  ULDC.64 UR28, c[0x0][0x3e0] ;  /* 0x0000f800001c7ab9 */ /* 0x000fe20000000a00 */
[----:B------:R-:W-:Y:S01]  /*1e20*/  VIADD R13, R9, UR9 ;  /* 0x00000009090d7c36 */ /* 0x000fe20008000000 */
[----:B------:R-:W-:Y:S01]  /*1e30*/  LEA R196, P2, R10, UR24, 0x2 ;  /* 0x000000180ac47c11 */ /* 0x000fe2000f8410ff */
[----:B------:R-:W-:Y:S01]  /*1e40*/  IMAD.IADD R9, R3, 0x1, R12 ;  /* 0x0000000103097824 */ /* 0x000fe200078e020c */
[----:B------:R-:W-:Y:S01]  /*1e50*/  LEA R243, P4, R8, UR32, 0x1 ;  /* 0x0000002008f37c11 */ /* 0x000fe2000f8808ff */
[----:B------:R-:W-:Y:S01]  /*1e60*/  ULDC.64 UR52, c[0x0][0x2b0] ;  /* 0x0000ac0000347ab9 */ /* 0x000fe20000000a00 */
[----:B------:R-:W-:Y:S01]  /*1e70*/  LEA R242, P3, R2, UR28, 0x1 ;  /* 0x0000001c02f27c11 */ /* 0x000fe2000f8608ff */
[----:B------:R-:W-:Y:S01]  /*1e80*/  UIMAD.WIDE UR20, UR40, 0x4, UR52 ;  /* 0x00000004281478a5 */ /* 0x000fe2000f8e0234 */
[----:B------:R-:W-:Y:S01]  /*1e90*/  LEA.HI.X R3, R10, UR25, R11, 0x2, P2 ;  /* 0x000000190a037c11 */ /* 0x000fe200090f140b */
[----:B------:R-:W-:Y:S01]  /*1ea0*/  UMOV UR25, UR6 ;  /* 0x0000000600197c82 */ /* 0x000fe20008000000 */
[----:B------:R-:W-:Y:S01]  /*1eb0*/  LEA.HI.X R241, R8, UR33, R13, 0x1, P4 ;  /* 0x0000002108f17c11 */ /* 0x000fe2000a0f0c0d */
[----:B------:R-:W-:Y:S01]  /*1ec0*/  UMOV UR24, UR7 ;  /* 0x0000000700187c82 */ /* 0x000fe20008000000 */
[----:B------:R-:W-:Y:S01]  /*1ed0*/  LEA.HI.X R236, R2, UR29, R9, 0x1, P3 ;  /* 0x0000001d02ec7c11 */ /* 0x000fe200098f0c09 */
[C---:B------:R-:W-:Y:S01]  /*1ee0*/  IMAD.SHL.U32 R11, R6.reuse, 0x20, RZ ;  /* 0x00000020060b7824 */ /* 0x040fe200078e00ff */
[----:B------:R-:W-:Y:S01]  /*1ef0*/  SHF.L.U64.HI R13, R6, 0x5, R7 ;  /* 0x00000005060d7819 */ /* 0x000fe20000010207 */
        /* <DEDUP_REMOVED lines=20> */
.L_x_2199:
        /* <DEDUP_REMOVED lines=19> */
.L_x_2200:
        /* <DEDUP_REMOVED lines=8> */
[----:B------:R-:W-:Y:S01]  /*21f0*/  BSSY B0, `(.L_x_2201) ;  /* 0x000001a000007945 */ /* 0x000fe20003800000 */
[----:B------:R-:W-:Y:S01]  /*2200*/  ISETP.GE.AND P2, PT, R6, UR12, PT ;  /* 0x0000000c06007c0c */ /* 0x000fe2000bf46270 */
[----:B------:R-:W-:Y:S01]  /*2210*/  IMAD.U32 R6, RZ, RZ, UR10 ;  /* 0x0000000aff067e24 */ /* 0x000fe2000f8e00ff */
[----:B------:R-:W-:Y:S01]  /*2220*/  IADD3 R2, P0, R2, UR18, RZ ;  /* 0x0000001202027c10 */ /* 0x000fe2000ff1e0ff */
[----:B------:R-:W-:Y:S01]  /*2230*/  ULDC.64 UR10, c[0x0][0x468] ;  /* 0x00011a00000a7ab9 */ /* 0x000fe20000000a00 */
[C---:B------:R-:W-:Y:S01]  /*2240*/  ISETP.GE.AND P3, PT, R0.reuse, UR12, PT ;  /* 0x0000000c00007c0c */ /* 0x040fe2000bf66270 */
[----:B------:R-:W-:Y:S01]  /*2250*/  UIMAD UR13, UR13, UR10, URZ ;  /* 0x0000000a0d0d72a4 */ /* 0x000fe2000f8e023f */
[----:B------:R-:W-:Y:S01]  /*2260*/  IADD3.X R3, R3, UR19, R6, P0, !PT ;  /* 0x0000001303037c10 */ /* 0x000fe200087fe406 */
[----:B------:R-:W-:Y:S01]  /*2270*/  IMAD.U32 R6, RZ, RZ, UR10 ;  /* 0x0000000aff067e24 */ /* 0x000fe2000f8e00ff */
[----:B------:R-:W-:Y:S01]  /*2280*/  ISETP.GE.AND P1, PT, R7, UR12, PT ;  /* 0x0000000c07007c0c */ /* 0x000fe2000bf26270 */
[----:B------:R-:W-:Y:S01]  /*2290*/  UIMAD UR11, UR55, UR11, UR13 ;  /* 0x0000000b370b72a4 */ /* 0x000fe2000f8e020d */
[----:B------:R-:W-:Y:S01]  /*22a0*/  IADD3 R7, R0, 0x60, RZ ;  /* 0x0000006000077810 */ /* 0x000fe20007ffe0ff */
        /* <DEDUP_REMOVED lines=14> */
.L_x_2202:
[----:B------:R-:W-:Y:S05]  /*2390*/  BSYNC B0 ;  /* 0x0000000000007941 */ /* 0x000fea0003800000 */
.L_x_2201:
        /* <DEDUP_REMOVED lines=14> */
.L_x_2204:
[----:B------:R-:W-:Y:S05]  /*2480*/  BSYNC B0 ;  /* 0x0000000000007941 */ /* 0x000fea0003800000 */
.L_x_2203:
        /* <DEDUP_REMOVED lines=14> */
.L_x_2206:
[----:B------:R-:W-:Y:S05]  /*2570*/  BSYNC B0 ;  /* 0x0000000000007941 */ /* 0x000fea0003800000 */
.L_x_2205:
        /* <DEDUP_REMOVED lines=14> */
.L_x_2208:
[----:B------:R-:W-:Y:S05]  /*2660*/  BSYNC B0 ;  /* 0x0000000000007941 */ /* 0x000fea0003800000 */
.L_x_2207:
        /* <DEDUP_REMOVED lines=26> */
.L_x_2210:
[----:B------:R-:W-:Y:S05]  /*2810*/  BSYNC B0 ;  /* 0x0000000000007941 */ /* 0x000fea0003800000 */
.L_x_2209:
        /* <DEDUP_REMOVED lines=14> */
.L_x_2212:
[----:B------:R-:W-:Y:S05]  /*2900*/  BSYNC B0 ;  /* 0x0000000000007941 */ /* 0x000fea0003800000 */
.L_x_2211:
        /* <DEDUP_REMOVED lines=14> */
.L_x_2214:
[----:B------:R-:W-:Y:S05]  /*29f0*/  BSYNC B0 ;  /* 0x0000000000007941 */ /* 0x000fea0003800000 */
.L_x_2213:
        /* <DEDUP_REMOVED lines=14> */
.L_x_2198:
[----:B------:R-:W-:Y:S01]  /*2ae0*/  PLOP3.LUT P1, PT, PT, PT, UP4, 0x80, 0x0 ;  /* 0x000000000000781c */ /* 0x000fe20003f2f048 */
[----:B------:R-:W-:Y:S01]  /*2af0*/  UIMAD UR6, UR13, -0x80, UR19 ;  /* 0xffffff800d0678a4 */ /* 0x000fe2000f8e0213 */
[C---:B------:R-:W-:Y:S01]  /*2b00*/  VIADD R8, R0.reuse, 0x20 ;  /* 0x0000002000087836 */ /* 0x040fe20000000000 */
[----:B------:R-:W-:Y:S01]  /*2b10*/  UIMAD UR7, UR22, -0x80, UR12 ;  /* 0xffffff80160778a4 */ /* 0x000fe2000f8e020c */
[C---:B------:R-:W-:Y:S01]  /*2b20*/  VIADD R17, R0.reuse, 0x40 ;  /* 0x0000004000117836 */ /* 0x040fe20000000000 */
[----:B------:R-:W-:Y:S01]  /*2b30*/  ULEA.HI UR8, UR13, UR13, URZ, 0x1 ;  /* 0x0000000d0d087291 */ /* 0x000fe2000f8f083f */
[C---:B------:R-:W-:Y:S01]  /*2b40*/  VIADD R18, R0.reuse, 0x60 ;  /* 0x0000006000127836 */ /* 0x040fe20000000000 */
[----:B------:R-:W-:Y:S01]  /*2b50*/  ISETP.GE.AND P2, PT, R0, UR6, PT ;  /* 0x0000000600007c0c */ /* 0x000fe2000bf46270 */
[----:B------:R-:W-:Y:S01]  /*2b60*/  VIADD R15, R248, 0x2000 ;  /* 0x00002000f80f7836 */ /* 0x000fe20000000000 */
[----:B------:R-:W-:Y:S01]  /*2b70*/  ISETP.GE.AND P5, PT, R8, UR6, PT ;  /* 0x0000000608007c0c */ /* 0x000fe2000bfa6270 */
[----:B------:R-:W-:Y:S01]  /*2b80*/  ULOP3.LUT UR8, UR8, 0xfffffffe, URZ, 0xc0, !UPT ;  /* 0xfffffffe08087892 */ /* 0x000fe2000f8ec03f */
[----:B------:R-:W-:Y:S01]  /*2b90*/  ISETP.GE.AND P0, PT, R17, UR6, PT ;  /* 0x0000000611007c0c */ /* 0x000fe2000bf06270 */
[----:B------:R-:W-:Y:S01]  /*2ba0*/  ULDC.64 UR28, c[0x0][0x260] ;  /* 0x00009800001c7ab9 */ /* 0x000fe20000000a00 */
[----:B------:R-:W-:Y:S01]  /*2bb0*/  @P1 BAR.SYNC.DEFER_BLOCKING 0x0 ;  /* 0x0000000000001b1d */ /* 0x000fe20000010000 */
[----:B------:R-:W-:Y:S01]  /*2bc0*/  ISETP.GE.AND P6, PT, R18, UR6, PT ;  /* 0x0000000612007c0c */ /* 0x000fe2000bfc6270 */
[----:B------:R-:W-:Y:S01]  /*2bd0*/  UIADD3 UR8, UR13, -UR8, URZ ;  /* 0x800000080d087290 */ /* 0x000fe2000fffe03f */
[----:B------:R-:W-:-:S02]  /*2be0*/  LEA R2, R248, UR4, 0x1 ;  /* 0x00000004f8027c11 */ /* 0x000fc4000f8e08ff */
[----:B------:R-:W-:Y:S01]  /*2bf0*/  ISETP.GE.AND P4, PT, R8, UR7, PT ;  /* 0x0000000708007c0c */ /* 0x000fe2000bf86270 */
[----:B------:R-:W-:Y:S01]  /*2c00*/  UISETP.NE.AND UP0, UPT, UR8, 0x1, UPT ;  /* 0x000000010800788c */ /* 0x000fe2000bf05270 */
[----:B------:R-:W-:Y:S01]  /*2c10*/  @!P2 IMAD.MOV.U32 R8, RZ, RZ, R242 ;  /* 0x000000ffff08a224 */ /* 0x000fe200078e00f2 */
[----:B------:R-:W-:Y:S01]  /*2c20*/  UIMAD UR8, UR36, UR10, URZ ;  /* 0x0000000a240872a4 */ /* 0x000fe2000f8e023f */
[----:B------:R-:W-:Y:S01]  /*2c30*/  @!P2 IMAD.MOV.U32 R9, RZ, RZ, R236 ;  /* 0x000000ffff09a224 */ /* 0x000fe200078e00ec */
[CC--:B------:R-:W-:Y:S02]  /*2c40*/  @!P5 LEA R12, P3, R11.reuse, R242.reuse, 0x1 ;  /* 0x000000f20b0cd211 */ /* 0x0c0fe400078608ff */
[C---:B------:R-:W-:Y:S01]  /*2c50*/  @!P0 LEA R10, P1, R6.reuse, R242, 0x7 ;  /* 0x000000f2060a8211 */ /* 0x040fe200078238ff */
[----:B------:R-:W-:Y:S01]  /*2c60*/  UIMAD UR8, UR30, UR11, UR8 ;  /* 0x0000000b1e0872a4 */ /* 0x000fe2000f8e0208 */
[-C--:B------:R-:W-:Y:S01]  /*2c70*/  @!P5 LEA.HI.X R13, R11, R236.reuse, R13, 0x1, P3 ;  /* 0x000000ec0b0dd211 */ /* 0x080fe200018f0c0d */
[----:B------:R-:W-:Y:S01]  /*2c80*/  @!P6 IMAD R16, R7, 0xc0, RZ ;  /* 0x000000c00710e824 */ /* 0x000fe200078e02ff */
[----:B------:R-:W-:-:S02]  /*2c90*/  @!P0 LEA.HI.X R11, R6, R236, R7, 0x7, P1 ;  /* 0x000000ec060b8211 */ /* 0x000fc400008f3c07 */
[----:B------:R-:W-:Y:S02]  /*2ca0*/  PLOP3.LUT P1, PT, PT, PT, UP0, 0x80, 0x0 ;  /* 0x000000000000781c */ /* 0x000fe40003f2f008 */
[----:B------:R-:W-:Y:S01]  /*2cb0*/  ISETP.GE.AND P3, PT, R17, UR7, PT ;  /* 0x0000000711007c0c */ /* 0x000fe2000bf66270 */
[----:B------:R-:W-:Y:S01]  /*2cc0*/  VOTEU.ALL UP0, P6 ;  /* 0x00000000003f7886 */ /* 0x000fe20003000000 */
[----:B------:R-:W-:Y:S04]  /*2cd0*/  @P2 STS.128 [R2+0x8000], RZ ;  /* 0x008000ff02002388 */ /* 0x000fe80000000c00 */
[----:B------:R-:W-:Y:S01]  /*2ce0*/  @!UP0 UIMAD UR18, UR35, 0xc0, URZ ;  /* 0x000000c0231288a4 */ /* 0x000fe2000f8e023f */
[----:B------:R-:W-:Y:S01]  /*2cf0*/  @!PT LDS RZ, [RZ] ;  /* 0x00000000fffff984 */ /* 0x000fe20000000800 */
[----:B------:R-:W-:Y:S01]  /*2d00*/  @!PT LDS RZ, [RZ] ;  /* 0x00000000fffff984 */ /* 0x000fe20000000800 */
[----:B------:R-:W-:Y:S01]  /*2d10*/  @!PT LDS RZ, [RZ] ;  /* 0x00000000fffff984 */ /* 0x000fe20000000800 */
[----:B------:R1:W-:Y:S04]  /*2d20*/  @!P2 LDGSTS.E.BYPASS.LTC128B.128 [R2+0x8000], desc[UR14][R8.64] ;  /* 0x080000000802afae */ /* 0x0003e8000b901d4e */
[----:B------:R-:W-:Y:S02]  /*2d30*/  @P5 STS.128 [R2+0x9000], RZ ;  /* 0x009000ff02005388 */ /* 0x000fe40000000c00 */
[----:B------:R-:W2:Y:S02]  /*2d40*/  @!P3 LDC.64 R38, c[0x0][0x218] ;  /* 0x00008600ff26bb82 */ /* 0x000ea40000000a00 */
        /* <DEDUP_REMOVED lines=13> */
[----:B------:R-:W-:Y:S02]  /*2e20*/  @!P6 IMAD.IADD R7, R9, 0x1, R16 ;  /* 0x000000010907e824 */ /* 0x000fe400078e0210 */
[----:B------:R-:W-:Y:S01]  /*2e30*/  @!P6 IMAD.MOV.U32 R6, RZ, RZ, R8 ;  /* 0x000000ffff06e224 */ /* 0x000fe200078e0008 */
[----:B------:R-:W-:Y:S01]  /*2e40*/  SEL R8, R15, R248, !P1 ;  /* 0x000000f80f087207 */ /* 0x000fe20004800000 */
[----:B------:R-:W-:Y:S02]  /*2e50*/  IMAD.U32 R9, RZ, RZ, UR43 ;  /* 0x0000002bff097e24 */ /* 0x000fe4000f8e00ff */
[----:B---3--:R-:W-:Y:S01]  /*2e60*/  IMAD.U32 R11, RZ, RZ, UR34 ;  /* 0x00000022ff0b7e24 */ /* 0x008fe2000f8e00ff */
[----:B------:R-:W-:Y:S01]  /*2e70*/  LEA R224, R8, UR4, 0x1 ;  /* 0x0000000408e07c11 */ /* 0x000fe2000f8e08ff */
[----:B------:R-:W-:Y:S01]  /*2e80*/  @!PT LDS RZ, [RZ] ;  /* 0x00000000fffff984 */ /* 0x000fe20000000800 */
[----:B------:R-:W-:Y:S01]  /*2e90*/  @!PT LDS RZ, [RZ] ;  /* 0x00000000fffff984 */ /* 0x000fe20000000800 */
[----:B------:R-:W-:Y:S01]  /*2ea0*/  @!PT LDS RZ, [RZ] ;  /* 0x00000000fffff984 */ /* 0x000fe20000000800 */
[----:B------:R1:W-:Y:S01]  /*2eb0*/  @!P6 LDGSTS.E.BYPASS.LTC128B.128 [R2+0xb000], desc[UR14][R6.64] ;  /* 0x0b0000000602efae */ /* 0x0003e2000b901d4e */
[----:B------:R-:W-:-:S03]  /*2ec0*/  MOV R10, UR35 ;  /* 0x00000023000a7c02 */ /* 0x000fc60008000f00 */
[----:B------:R-:W-:Y:S04]  /*2ed0*/  @P2 STS [R224], RZ ;  /* 0x000000ffe0002388 */ /* 0x000fe80000000800 */
[----:B------:R-:W-:Y:S04]  /*2ee0*/  @P2 STS [R224+0x4], RZ ;  /* 0x000004ffe0002388 */ /* 0x000fe80000000800 */
[----:B------:R-:W-:Y:S04]  /*2ef0*/  @P2 STS [R224+0x8], RZ ;  /* 0x000008ffe0002388 */ /* 0x000fe80000000800 */
[----:B------:R-:W-:Y:S01]  /*2f00*/  @P2 STS [R224+0xc], RZ ;  /* 0x00000cffe0002388 */ /* 0x000fe20000000800 */
[----:B-1----:R-:W-:-:S02]  /*2f10*/  @!P2 IMAD.MOV.U32 R6, RZ, RZ, R243 ;  /* 0x000000ffff06a224 */ /* 0x002fc400078e00f3 */
        /* <DEDUP_REMOVED lines=10> */
[----:B-1----:R-:W-:-:S02]  /*2fc0*/  IMAD.U32 R7, RZ, RZ, UR42 ;  /* 0x0000002aff077e24 */ /* 0x002fc4000f8e00ff */
[----:B------:R-:W-:-:S03]  /*2fd0*/  IMAD.U32 R6, RZ, RZ, UR10 ;  /* 0x0000000aff067e24 */ /* 0x000fc6000f8e00ff */
[----:B------:R-:W-:Y:S01]  /*2fe0*/  @!P5 LEA.HI.X R9, R9, R241, R7, 0x1, P2 ;  /* 0x000000f10909d211 */ /* 0x000fe200010f0c07 */
[----:B------:R-:W-:Y:S01]  /*2ff0*/  IMAD.WIDE.U32 R6, R6, UR30, R4 ;  /* 0x0000001e06067c25 */ /* 0x000fe2000f8e0004 */
[----:B------:R-:W-:-:S03]  /*3000*/  @!P0 LEA R16, P2, R11, R243, 0x7 ;  /* 0x000000f30b108211 */ /* 0x000fc600078438ff */
[----:B------:R-:W-:Y:S01]  /*3010*/  @!PT LDS RZ, [RZ] ;  /* 0x00000000fffff984 */ /* 0x000fe20000000800 */
[----:B------:R-:W-:Y:S01]  /*3020*/  @!PT LDS RZ, [RZ] ;  /* 0x00000000fffff984 */ /* 0x000fe20000000800 */
[----:B------:R-:W-:Y:S01]  /*3030*/  @!PT LDS RZ, [RZ] ;  /* 0x00000000fffff984 */ /* 0x000fe20000000800 */
[----:B------:R1:W-:Y:S01]  /*3040*/  @!P5 LDGSTS.E.BYPASS.LTC128B.128 [R224+0x1000], desc[UR14][R8.64] ;  /* 0x0100000008e0dfae */ /* 0x0003e2000b901d4e */
[----:B------:R-:W-:Y:S02]  /*3050*/  @!P0 LEA.HI.X R17, R11, R241, R10, 0x7, P2 ;  /* 0x000000f10b118211 */ /* 0x000fe400010f3c0a */
[----:B------:R-:W-:Y:S01]  /*3060*/  ISETP.GE.AND P2, PT, R18, UR7, PT ;  /* 0x0000000712007c0c */ /* 0x000fe2000bf46270 */
[----:B------:R-:W-:Y:S04]  /*3070*/  @P0 STS [R224+0x2000], RZ ;  /* 0x002000ffe0000388 */ /* 0x000fe80000000800 */
[----:B------:R-:W-:Y:S04]  /*3080*/  @P0 STS [R224+0x2004], RZ ;  /* 0x002004ffe0000388 */ /* 0x000fe80000000800 */
[----:B------:R-:W-:Y:S04]  /*3090*/  @P0 STS [R224+0x2008], RZ ;  /* 0x002008ffe0000388 */ /* 0x000fe80000000800 */
[----:B------:R-:W-:Y:S01]  /*30a0*/  @P0 STS [R224+0x200c], RZ ;  /* 0x00200cffe0000388 */ /* 0x000fe20000000800 */
[----:B------:R-:W3:Y:S03]  /*30b0*/  @!P2 LDC.64 R34, c[0x0][0x218] ;  /* 0x00008600ff22ab82 */ /* 0x000ee60000000a00 */
[----:B------:R-:W-:Y:S01]  /*30c0*/  @!PT LDS RZ, [RZ] ;  /* 0x00000000fffff984 */ /* 0x000fe20000000800 */
[----:B------:R-:W-:Y:S01]  /*30d0*/  @!PT LDS RZ, [RZ] ;  /* 0x00000000fffff984 */ /* 0x000fe20000000800 */
[----:B------:R-:W-:Y:S01]  /*30e0*/  @!PT LDS RZ, [RZ] ;  /* 0x00000000fffff984 */ /* 0x000fe20000000800 */
[----:B------:R4:W-:Y:S04]  /*30f0*/  @!P0 LDGSTS.E.BYPASS.LTC128B.128 [R224+0x2000], desc[UR14][R16.64] ;  /* 0x0200000010e08fae */ /* 0x0009e8000b901d4e */
[----:B------:R-:W-:Y:S01]  /*3100*/  @P6 STS [R224+0x3000], RZ ;  /* 0x003000ffe0006388 */ /* 0x000fe20000000800 */
[----:B-1----:R-:W-:Y:S01]  /*3110*/  IMAD.U32 R9, RZ, RZ, UR8 ;  /* 0x00000008ff097e24 */ /* 0x002fe2000f8e00ff */
[----:B------:R-:W-:Y:S01]  /*3120*/  IADD3 R8, P5, R6, UR48, RZ ;  /* 0x0000003006087c10 */ /* 0x000fe2000ffbe0ff */
[----:B------:R-:W-:Y:S01]  /*3130*/  IMAD.U32 R6, RZ, RZ, UR16 ;  /* 0x00000010ff067e24 */ /* 0x000fe2000f8e00ff */
[----:B------:R-:W-:Y:S01]  /*3140*/  UIMAD UR8, UR36, UR16, URZ ;  /* 0x00000010240872a4 */ /* 0x000fe2000f8e023f */
[----:B------:R-:W-:Y:S01]  /*3150*/  @P6 STS [R224+0x3004], RZ ;  /* 0x003004ffe0006388 */ /* 0x000fe20000000800 */
[----:B------:R-:W-:Y:S01]  /*3160*/  IADD3.X R9, R7, UR49, R9, P5, !PT ;  /* 0x0000003107097c10 */ /* 0x000fe2000affe409 */
[----:B------:R-:W-:Y:S01]  /*3170*/  IMAD.WIDE.U32 R4, R6, UR30, R4 ;  /* 0x0000001e06047c25 */ /* 0x000fe2000f8e0004 */
[C---:B------:R-:W-:Y:S01]  /*3180*/  @!P4 IADD3 R22, P5, R0.reuse, 0x20, RZ ;  /* 0x000000200016c810 */ /* 0x040fe20007fbe0ff */
[----:B------:R-:W-:Y:S01]  /*3190*/  UIMAD UR8, UR30, UR17, UR8 ;  /* 0x000000111e0872a4 */ /* 0x000fe2000f8e0208 */
[----:B------:R-:W-:Y:S03]  /*31a0*/  @P6 STS [R224+0x3008], RZ ;  /* 0x003008ffe0006388 */ /* 0x000fe60000000800 */
[--C-:B------:R-:W-:Y:S01]  /*31b0*/  @!P4 IMAD.X R18, RZ, RZ, R36.reuse, P5 ;  /* 0x000000ffff12c224 */ /* 0x100fe200028e0624 */
[C---:B------:R-:W-:Y:S01]  /*31c0*/  @!P3 IADD3 R29, P5, R0.reuse, 0x40, RZ ;  /* 0x00000040001db810 */ /* 0x040fe20007fbe0ff */
[----:B------:R-:W-:Y:S04]  /*31d0*/  @P6 STS [R224+0x300c], RZ ;  /* 0x00300cffe0006388 */ /* 0x000fe80000000800 */
[----:B------:R-:W-:Y:S01]  /*31e0*/  @!P3 IMAD.X R23, RZ, RZ, R36, P5 ;  /* 0x000000ffff17b224 */ /* 0x000fe200028e0624 */
[----:B------:R-:W-:-:S02]  /*31f0*/  @!P2 IADD3 R28, P5, R0, 0x60, RZ ;  /* 0x00000060001ca810 */ /* 0x000fc40007fbe0ff */
[----:B----4-:R-:W-:Y:S01]  /*3200*/  @!P3 IADD3 R16, P0, R0, 0x40, RZ ;  /* 0x000000400010b810 */ /* 0x010fe20007f1e0ff */
[----:B------:R-:W-:Y:S02]  /*3210*/  @!P3 IMAD R23, R23, UR10, RZ ;  /* 0x0000000a1717bc24 */ /* 0x000fe4000f8e02ff */
[----:B------:R-:W-:Y:S01]  /*3220*/  @!P2 IMAD.X R32, RZ, RZ, R36, P5 ;  /* 0x000000ffff20a224 */ /* 0x000fe200028e0624 */
[----:B------:R-:W-:Y:S01]  /*3230*/  IADD3 R6, P5, R4, UR44, RZ ;  /* 0x0000002c04067c10 */ /* 0x000fe2000ffbe0ff */
[----:B------:R-:W-:Y:S01]  /*3240*/  IMAD.U32 R4, RZ, RZ, UR8 ;  /* 0x00000008ff047e24 */ /* 0x000fe2000f8e00ff */
[----:B------:R-:W-:Y:S01]  /*3250*/  ULDC.64 UR8, c[0x0][0x268] ;  /* 0x00009a0000087ab9 */ /* 0x000fe20000000a00 */
[----:B------:R-:W-:Y:S01]  /*3260*/  @!P3 IMAD R43, R29, UR11, R23 ;  /* 0x0000000b1d2bbc24 */ /* 0x000fe2000f8e0217 */
[----:B------:R-:W-:Y:S01]  /*3270*/  @!P3 IADD3.X R17, RZ, R36, RZ, P0, !PT ;  /* 0x00000024ff11b210 */ /* 0x000fe200007fe4ff */
[----:B------:R-:W-:Y:S01]  /*3280*/  IMAD R12, R19, UR8, RZ ;  /* 0x00000008130c7c24 */ /* 0x000fe2000f8e02ff */
[----:B------:R-:W-:Y:S01]  /*3290*/  IADD3.X R7, R5, UR45, R4, P5, !PT ;  /* 0x0000002d05077c10 */ /* 0x000fe2000affe404 */
[----:B------:R-:W-:Y:S01]  /*32a0*/  @!P6 IMAD.MOV.U32 R4, RZ, RZ, R243 ;  /* 0x000000ffff04e224 */ /* 0x000fe200078e00f3 */
[----:B------:R-:W-:Y:S01]  /*32b0*/  @!P4 IADD3 R25, P5, R0, 0x20, RZ ;  /* 0x000000200019c810 */ /* 0x000fe20007fbe0ff */
[----:B------:R-:W-:-:S02]  /*32c0*/  @!P6 IMAD.MOV.U32 R5, RZ, RZ, R241 ;  /* 0x000000ffff05e224 */ /* 0x000fc400078e00f1 */
[----:B------:R-:W-:Y:S02]  /*32d0*/  IMAD R12, R14, UR9, R12 ;  /* 0x000000090e0c7c24 */ /* 0x000fe4000f8e020c */
[----:B------:R-:W-:-:S04]  /*32e0*/  @!P6 IMAD.WIDE.U32 R10, R11, 0xc0, R4 ;  /* 0x000000c00b0ae825 */ /* 0x000fc800078e0004 */
[----:B------:R-:W-:Y:S02]  /*32f0*/  IMAD R4, R19, UR28, RZ ;  /* 0x0000001c13047c24 */ /* 0x000fe4000f8e02ff */
[----:B------:R-:W-:Y:S01]  /*3300*/  @!P4 IMAD.X R24, RZ, RZ, R36, P5 ;  /* 0x000000ffff18c224 */ /* 0x000fe200028e0624 */
[----:B------:R-:W-:Y:S01]  /*3310*/  ISETP.GE.AND P5, PT, R0, UR7, PT ;  /* 0x0000000700007c0c */ /* 0x000fe2000bfa6270 */
[----:B------:R-:W-:Y:S02]  /*3320*/  IMAD R13, R14, UR29, R4 ;  /* 0x0000001d0e0d7c24 */ /* 0x000fe4000f8e0204 */
[----:B------:R-:W-:Y:S02]  /*3330*/  IMAD.MOV.U32 R239, RZ, RZ, 0x7f800000 ;  /* 0x7f800000ffef7424 */ /* 0x000fe400078e00ff */
        /* <DEDUP_REMOVED lines=9> */
[----:B------:R-:W-:Y:S01]  /*33d0*/  IMAD.WIDE.U32 R4, R14, UR28, R8 ;  /* 0x0000001c0e047c25 */ /* 0x000fe2000f8e0008 */
[----:B------:R-:W-:-:S02]  /*33e0*/  CS2R R124, SRZ ;  /* 0x00000000007c7805 */ /* 0x000fc4000001ff00 */
[----:B------:R-:W-:Y:S02]  /*33f0*/  CS2R R130, SRZ ;  /* 0x0000000000827805 */ /* 0x000fe4000001ff00 */
[----:B------:R-:W-:Y:S01]  /*3400*/  CS2R R128, SRZ ;  /* 0x0000000000807805 */ /* 0x000fe2000001ff00 */
[----:B------:R-:W-:Y:S01]  /*3410*/  IMAD.WIDE.U32 R6, R14, UR8, R6 ;  /* 0x000000080e067c25 */ /* 0x000fe2000f8e0006 */
[----:B------:R-:W-:Y:S02]  /*3420*/  CS2R R122, SRZ ;  /* 0x00000000007a7805 */ /* 0x000fe4000001ff00 */
[----:B------:R-:W-:Y:S02]  /*3430*/  CS2R R120, SRZ ;  /* 0x0000000000787805 */ /* 0x000fe4000001ff00 */
[----:B------:R-:W-:Y:S01]  /*3440*/  CS2R R118, SRZ ;  /* 0x0000000000767805 */ /* 0x000fe2000001ff00 */
[----:B------:R-:W-:Y:S01]  /*3450*/  @!P4 IMAD R8, R18, UR10, RZ ;  /* 0x0000000a1208cc24 */ /* 0x000fe2000f8e02ff */
[----:B------:R-:W-:Y:S01]  /*3460*/  IADD3 R7, R7, R12, RZ ;  /* 0x0000000c07077210 */ /* 0x000fe20007ffe0ff */
[----:B------:R-:W-:Y:S01]  /*3470*/  IMAD.IADD R5, R5, 0x1, R13 ;  /* 0x0000000105057824 */ /* 0x000fe200078e020d */
[----:B------:R-:W-:Y:S01]  /*3480*/  CS2R R116, SRZ ;  /* 0x0000000000747805 */ /* 0x000fe2000001ff00 */
[C---:B------:R-:W-:Y:S01]  /*3490*/  @!P4 IMAD R42, R22.reuse, UR11, R8 ;  /* 0x0000000b162acc24 */ /* 0x040fe2000f8e0208 */
[----:B------:R-:W-:Y:S01]  /*34a0*/  CS2R R110, SRZ ;  /* 0x00000000006e7805 */ /* 0x000fe2000001ff00 */
[----:B------:R-:W-:Y:S01]  /*34b0*/  @!P6 VIADD R15, R11, UR18 ;  /* 0x000000120b0fec36 */ /* 0x000fe20008000000 */
[----:B------:R-:W-:Y:S01]  /*34c0*/  CS2R R108, SRZ ;  /* 0x00000000006c7805 */ /* 0x000fe2000001ff00 */
[----:B------:R-:W-:Y:S01]  /*34d0*/  @!P6 IMAD.MOV.U32 R14, RZ, RZ, R10 ;  /* 0x000000ffff0ee224 */ /* 0x000fe200078e000a */
[----:B------:R-:W-:Y:S01]  /*34e0*/  CS2R R114, SRZ ;  /* 0x0000000000727805 */ /* 0x000fe2000001ff00 */
[----:B------:R-:W-:Y:S01]  /*34f0*/  @!P4 IMAD.WIDE.U32 R8, R22, UR10, R4 ;  /* 0x0000000a1608cc25 */ /* 0x000fe2000f8e0004 */
[----:B------:R-:W-:-:S02]  /*3500*/  CS2R R112, SRZ ;  /* 0x0000000000707805 */ /* 0x000fc4000001ff00 */
[----:B------:R-:W-:Y:S01]  /*3510*/  CS2R R106, SRZ ;  /* 0x00000000006a7805 */ /* 0x000fe2000001ff00 */
[----:B------:R-:W-:Y:S01]  /*3520*/  @!PT LDS RZ, [RZ] ;  /* 0x00000000fffff984 */ /* 0x000fe20000000800 */
[----:B------:R-:W-:Y:S01]  /*3530*/  @!PT LDS RZ, [RZ] ;  /* 0x00000000fffff984 */ /* 0x000fe20000000800 */
[----:B------:R-:W-:Y:S01]  /*3540*/  @!PT LDS RZ, [RZ] ;  /* 0x00000000fffff984 */ /* 0x000fe20000000800 */
[----:B------:R1:W-:Y:S01]  /*3550*/  @!P6 LDGSTS.E.BYPASS.LTC128B.128 [R224+0x3000], desc[UR14][R14.64] ;  /* 0x030000000ee0efae */ /* 0x0003e2000b901d4e */
[--C-:B------:R-:W-:Y:S01]  /*3560*/  @!P3 IMAD.MOV.U32 R10, RZ, RZ, R4.reuse ;  /* 0x000000ffff0ab224 */ /* 0x100fe200078e0004 */
[----:B------:R-:W-:Y:S01]  /*3570*/  CS2R R104, SRZ ;  /* 0x0000000000687805 */ /* 0x000fe2000001ff00 */
[--C-:B------:R-:W-:Y:S01]  /*3580*/  @!P3 IMAD.MOV.U32 R11, RZ, RZ, R5.reuse ;  /* 0x000000ffff0bb224 */ /* 0x100fe200078e0005 */
[----:B------:R-:W-:Y:S01]  /*3590*/  @P5 STS.128 [R2+0xc000], RZ ;  /* 0x00c000ff02005388 */ /* 0x000fe20000000c00 */
[--C-:B------:R-:W-:Y:S01]  /*35a0*/  @!P2 IMAD.MOV.U32 R12, RZ, RZ, R4.reuse ;  /* 0x000000ffff0ca224 */ /* 0x100fe200078e0004 */
[----:B------:R-:W-:Y:S01]  /*35b0*/  CS2R R102, SRZ ;  /* 0x0000000000667805 */ /* 0x000fe2000001ff00 */
[--C-:B------:R-:W-:Y:S01]  /*35c0*/  @!P2 IMAD.MOV.U32 R13, RZ, RZ, R5.reuse ;  /* 0x000000ffff0da224 */ /* 0x100fe200078e0005 */
[----:B------:R-:W-:Y:S01]  /*35d0*/  CS2R R100, SRZ ;  /* 0x0000000000647805 */ /* 0x000fe2000001ff00 */
[----:B------:R-:W-:Y:S01]  /*35e0*/  @!P2 IMAD R22, R32, UR10, RZ ;  /* 0x0000000a2016ac24 */ /* 0x000fe2000f8e02ff */
[----:B------:R-:W-:Y:S01]  /*35f0*/  CS2R R94, SRZ ;  /* 0x00000000005e7805 */ /* 0x000fe2000001ff00 */
[----:B------:R-:W-:Y:S01]  /*3600*/  @!P5 IMAD.MOV.U32 R20, RZ, RZ, R4 ;  /* 0x000000ffff14d224 */ /* 0x000fe200078e0004 */
[----:B------:R-:W4:Y:S01]  /*3610*/  @!P4 LDC.64 R32, c[0x0][0x218] ;  /* 0x00008600ff20cb82 */ /* 0x000f220000000a00 */
[----:B------:R-:W-:Y:S01]  /*3620*/  @!P5 IMAD.MOV.U32 R21, RZ, RZ, R5 ;  /* 0x000000ffff15d224 */ /* 0x000fe200078e0005 */
[----:B------:R-:W-:Y:S01]  /*3630*/  CS2R R92, SRZ ;  /* 0x00000000005c7805 */ /* 0x000fe2000001ff00 */
[----:B------:R-:W-:Y:S01]  /*3640*/  @!P3 IMAD.WIDE.U32 R4, R29, UR10, R10 ;  /* 0x0000000a1d04bc25 */ /* 0x000fe2000f8e000a */
[----:B------:R-:W-:-:S02]  /*3650*/  CS2R R98, SRZ ;  /* 0x0000000000627805 */ /* 0x000fc4000001ff00 */
[----:B------:R-:W-:Y:S02]  /*3660*/  CS2R R96, SRZ ;  /* 0x0000000000607805 */ /* 0x000fe4000001ff00 */
[----:B------:R-:W-:Y:S01]  /*3670*/  CS2R R90, SRZ ;  /* 0x00000000005a7805 */ /* 0x000fe2000001ff00 */
[C---:B------:R-:W-:Y:S01]  /*3680*/  @!P2 IMAD R44, R28.reuse, UR11, R22 ;  /* 0x0000000b1c2cac24 */ /* 0x040fe2000f8e0216 */
[----:B------:R-:W-:Y:S01]  /*3690*/  CS2R R88, SRZ ;  /* 0x0000000000587805 */ /* 0x000fe2000001ff00 */
[----:B------:R-:W-:Y:S01]  /*36a0*/  @!P2 IMAD.WIDE.U32 R12, R28, UR10, R12 ;  /* 0x0000000a1c0cac25 */ /* 0x000fe2000f8e000c */
[----:B------:R-:W-:Y:S01]  /*36b0*/  CS2R R86, SRZ ;  /* 0x0000000000567805 */ /* 0x000fe2000001ff00 */
[----:B------:R-:W2:Y:S01]  /*36c0*/  @!P5 LDC.64 R28, c[0x0][0x218] ;  /* 0x00008600ff1cdb82 */ /* 0x000ea20000000a00 */
[----:B------:R-:W-:Y:S01]  /*36d0*/  CS2R R84, SRZ ;  /* 0x0000000000547805 */ /* 0x000fe2000001ff00 */
[----:B------:R-:W-:Y:S01]  /*36e0*/  @!P4 IMAD R24, R24, UR16, RZ ;  /* 0x000000101818cc24 */ /* 0x000fe2000f8e02ff */
[----:B------:R-:W-:Y:S01]  /*36f0*/  CS2R R78, SRZ ;  /* 0x00000000004e7805 */ /* 0x000fe2000001ff00 */
[C---:B------:R-:W-:Y:S01]  /*3700*/  @!P5 IMAD R10, R36.reuse, UR10, RZ ;  /* 0x0000000a240adc24 */ /* 0x040fe2000f8e02ff */
[----:B------:R-:W-:Y:S01]  /*3710*/  CS2R R76, SRZ ;  /* 0x00000000004c7805 */ /* 0x000fe2000001ff00 */
[----:B------:R-:W-:Y:S01]  /*3720*/  @!P5 IMAD R22, R36, UR16, RZ ;  /* 0x000000102416dc24 */ /* 0x000fe2000f8e02ff */
[----:B------:R-:W-:Y:S01]  /*3730*/  CS2R R82, SRZ ;  /* 0x0000000000527805 */ /* 0x000fe2000001ff00 */
[----:B------:R-:W-:Y:S01]  /*3740*/  @!P4 IMAD R45, R25, UR17, R24 ;  /* 0x00000011192dcc24 */ /* 0x000fe2000f8e0218 */
[----:B------:R-:W-:Y:S01]  /*3750*/  CS2R R80, SRZ ;  /* 0x0000000000507805 */ /* 0x000fe2000001ff00 */
[--C-:B------:R-:W-:Y:S01]  /*3760*/  @!P4 IMAD.MOV.U32 R18, RZ, RZ, R6.reuse ;  /* 0x000000ffff12c224 */ /* 0x100fe200078e0006 */
[----:B------:R-:W-:Y:S01]  /*3770*/  CS2R R74, SRZ ;  /* 0x00000000004a7805 */ /* 0x000fe2000001ff00 */
[--C-:B------:R-:W-:Y:S01]  /*3780*/  @!P4 IMAD.MOV.U32 R19, RZ, RZ, R7.reuse ;  /* 0x000000ffff13c224 */ /* 0x100fe200078e0007 */
[----:B------:R-:W-:Y:S01]  /*3790*/  CS2R R72, SRZ ;  /* 0x0000000000487805 */ /* 0x000fe2000001ff00 */
[--C-:B------:R-:W-:Y:S01]  /*37a0*/  @!P3 IMAD.MOV.U32 R26, RZ, RZ, R6.reuse ;  /* 0x000000ffff1ab224 */ /* 0x100fe200078e0006 */
[----:B------:R-:W-:Y:S01]  /*37b0*/  CS2R R70, SRZ ;  /* 0x0000000000467805 */ /* 0x000fe2000001ff00 */
[--C-:B------:R-:W-:Y:S01]  /*37c0*/  @!P3 IMAD.MOV.U32 R27, RZ, RZ, R7.reuse ;  /* 0x000000ffff1bb224 */ /* 0x100fe200078e0007 */
[----:B------:R-:W-:Y:S01]  /*37d0*/  CS2R R68, SRZ ;  /* 0x0000000000447805 */ /* 0x000fe2000001ff00 */
[----:B------:R-:W-:Y:S01]  /*37e0*/  @!P2 IMAD.MOV.U32 R30, RZ, RZ, R6 ;  /* 0x000000ffff1ea224 */ /* 0x000fe200078e0006 */
[----:B------:R-:W-:Y:S01]  /*37f0*/  ULDC UR23, c[0x0][0x394] ;  /* 0x0000e50000177ab9 */ /* 0x000fe20000000800 */
[----:B------:R-:W-:Y:S01]  /*3800*/  @!P2 IMAD.MOV.U32 R31, RZ, RZ, R7 ;  /* 0x000000ffff1fa224 */ /* 0x000fe200078e0007 */
[----:B------:R-:W-:Y:S01]  /*3810*/  ULDC UR29, c[0x0][0x2dc] ;  /* 0x0000b700001d7ab9 */ /* 0x000fe20000000800 */
[----:B------:R-:W-:-:S02]  /*3820*/  @!P5 IMAD R24, R0, UR11, R10 ;  /* 0x0000000b0018dc24 */ /* 0x000fc4000f8e020a */
[----:B------:R-:W-:Y:S01]  /*3830*/  @!P3 IMAD R17, R17, UR16, RZ ;  /* 0x000000101111bc24 */ /* 0x000fe2000f8e02ff */
[----:B------:R-:W-:Y:S01]  /*3840*/  SEL R187, R187, R190, !P1 ;  /* 0x000000bebbbb7207 */ /* 0x000fe20004800000 */
[C---:B------:R-:W-:Y:S01]  /*3850*/  @!P5 IMAD.WIDE.U32 R10, R0.reuse, UR10, R20 ;  /* 0x0000000a000adc25 */ /* 0x040fe2000f8e0014 */
[----:B------:R-:W-:Y:S01]  /*3860*/  SEL R181, R181, R191, !P1 ;  /* 0x000000bfb5b57207 */ /* 0x000fe20004800000 */
[----:B------:R-:W-:Y:S02]  /*3870*/  ULDC.U8 UR11, c[0x0][0x388] ;  /* 0x0000e200000b7ab9 */ /* 0x000fe40000000000 */
[C---:B------:R-:W-:Y:S02]  /*3880*/  @!P5 IMAD R40, R0.reuse, UR17, R22 ;  /* 0x000000110028dc24 */ /* 0x040fe4000f8e0216 */
[C---:B------:R-:W-:Y:S01]  /*3890*/  @!P5 IMAD.WIDE.U32 R6, R0.reuse, UR16, R6 ;  /* 0x000000100006dc25 */ /* 0x040fe2000f8e0006 */
[----:B------:R-:W-:Y:S01]  /*38a0*/  @!P2 IADD3 R0, P0, R0, 0x60, RZ ;  /* 0x000000600000a810 */ /* 0x000fe20007f1e0ff */
[----:B------:R-:W-:-:S02]  /*38b0*/  ULDC UR10, c[0x0][0x2ec] ;  /* 0x0000bb00000a7ab9 */ /* 0x000fc40000000800 */
[----:B------:R-:W-:Y:S02]  /*38c0*/  @!P4 IMAD.IADD R23, R9, 0x1, R42 ;  /* 0x000000010917c824 */ /* 0x000fe400078e022a */
[----:B------:R-:W-:Y:S01]  /*38d0*/  @!P2 IMAD.X R20, RZ, RZ, R36, P0 ;  /* 0x000000ffff14a224 */ /* 0x000fe200000e0624 */
[----:B----4-:R-:W-:Y:S01]  /*38e0*/  @!P4 LEA R22, P0, R8, R32, 0x1 ;  /* 0x000000200816c211 */ /* 0x010fe200078008ff */
[----:B------:R-:W4:Y:S01]  /*38f0*/  @!P5 LDC.64 R36, c[0x0][0x220] ;  /* 0x00008800ff24db82 */ /* 0x000f220000000a00 */
[----:B------:R-:W-:Y:S02]  /*3900*/  @!P5 IMAD.IADD R9, R11, 0x1, R24 ;  /* 0x000000010b09d824 */ /* 0x000fe400078e0218 */
[----:B-1----:R-:W-:Y:S01]  /*3910*/  @!P2 IMAD R14, R20, UR16, RZ ;  /* 0x00000010140eac24 */ /* 0x002fe2000f8e02ff */
[----:B--2---:R-:W-:Y:S01]  /*3920*/  @!P5 LEA R20, P6, R10, R28, 0x1 ;  /* 0x0000001c0a14d211 */ /* 0x004fe200078c08ff */
[----:B------:R-:W-:Y:S01]  /*3930*/  @!P4 IMAD.WIDE.U32 R18, R25, UR16, R18 ;  /* 0x000000101912cc25 */ /* 0x000fe2000f8e0012 */
[----:B------:R-:W-:-:S02]  /*3940*/  @!P4 LEA.HI.X R23, R8, R33, R23, 0x1, P0 ;  /* 0x000000210817c211 */ /* 0x000fc400000f0c17 */
[----:B------:R-:W-:Y:S01]  /*3950*/  @!P5 LEA.HI.X R21, R10, R29, R9, 0x1, P6 ;  /* 0x0000001d0a15d211 */ /* 0x000fe200030f0c09 */
[----:B------:R-:W1:Y:S01]  /*3960*/  @!P4 LDC.64 R24, c[0x0][0x220] ;  /* 0x00008800ff18cb82 */ /* 0x000e620000000a00 */
[----:B------:R-:W-:Y:S01]  /*3970*/  @!P2 IMAD R28, R0, UR17, R14 ;  /* 0x00000011001cac24 */ /* 0x000fe2000f8e020e */
[----:B------:R-:W-:Y:S01]  /*3980*/  @!P3 LEA R8, P0, R4, R38, 0x1 ;  /* 0x000000260408b211 */ /* 0x000fe200078008ff */
[----:B------:R-:W-:Y:S01]  /*3990*/  @!P2 IMAD.WIDE.U32 R14, R0, UR16, R30 ;  /* 0x00000010000eac25 */ /* 0x000fe2000f8e001e */
[----:B------:R-:W-:Y:S01]  /*39a0*/  @!PT LDS RZ, [RZ] ;  /* 0x00000000fffff984 */ /* 0x000fe20000000800 */
[----:B------:R-:W-:Y:S01]  /*39b0*/  @!PT LDS RZ, [RZ] ;  /* 0x00000000fffff984 */ /* 0x000fe20000000800 */
[----:B------:R-:W-:Y:S01]  /*39c0*/  @!PT LDS RZ, [RZ] ;  /* 0x00000000fffff984 */ /* 0x000fe20000000800 */
[----:B------:R2:W-:Y:S03]  /*39d0*/  @!P5 LDGSTS.E.BYPASS.LTC128B.128 [R2+0xc000], desc[UR14][R20.64] ;  /* 0x0c0000001402dfae */ /* 0x0005e6000b901d4e */
[----:B------:R-:W-:Y:S01]  /*39e0*/  @!P3 IMAD.IADD R0, R5, 0x1, R43 ;  /* 0x000000010500b824 */ /* 0x000fe200078e022b */
[----:B------:R-:W-:Y:S01]  /*39f0*/  @P4 STS.128 [R2+0xd000], RZ ;  /* 0x00d000ff02004388 */ /* 0x000fe20000000c00 */
[----:B------:R-:W-:-:S02]  /*3a00*/  @!P3 IMAD R41, R16, UR17, R17 ;  /* 0x000000111029bc24 */ /* 0x000fc4000f8e0211 */
[----:B------:R-:W-:Y:S01]  /*3a10*/  @!P3 IMAD.WIDE.U32 R16, R16, UR16, R26 ;  /* 0x000000101010bc25 */ /* 0x000fe2000f8e001a */
[----:B------:R-:W-:Y:S01]  /*3a20*/  @!P3 LEA.HI.X R9, R4, R39, R0, 0x1, P0 ;  /* 0x000000270409b211 */ /* 0x000fe200000f0c00 */
[----:B------:R-:W1:Y:S01]  /*3a30*/  @!P2 LDC.64 R26, c[0x0][0x220] ;  /* 0x00008800ff1aab82 */ /* 0x000e620000000a00 */
[C---:B---3--:R-:W-:Y:S01]  /*3a40*/  @!P2 LEA R4, P0, R12.reuse, R34, 0x1 ;  /* 0x000000220c04a211 */ /* 0x048fe200078008ff */
[----:B------:R-:W-:Y:S01]  /*3a50*/  @!P2 IMAD.IADD R0, R13, 0x1, R44 ;  /* 0x000000010d00a824 */ /* 0x000fe200078e022c */
[----:B------:R-:W-:Y:S01]  /*3a60*/  @!PT LDS RZ, [RZ] ;  /* 0x00000000fffff984 */ /* 0x000fe20000000800 */
[----:B------:R-:W-:Y:S01]  /*3a70*/  @!PT LDS RZ, [RZ] ;  /* 0x00000000fffff984 */ /* 0x000fe20000000800 */
[----:B------:R-:W-:Y:S01]  /*3a80*/  @!PT LDS RZ, [RZ] ;  /* 0x00000000fffff984 */ /* 0x000fe20000000800 */
[----:B------:R-:W-:Y:S04]  /*3a90*/  @!P4 LDGSTS.E.BYPASS.LTC128B.128 [R2+0xd000], desc[UR14][R22.64] ;  /* 0x0d0000001602cfae */ /* 0x000fe8000b901d4e */
[----:B------:R-:W-:Y:S01]  /*3aa0*/  @!P2 LEA.HI.X R5, R12, R35, R0, 0x1, P0 ;  /* 0x000000230c05a211 */ /* 0x000fe200000f0c00 */
[----:B------:R-:W-:Y:S01]  /*3ab0*/  @!P5 IMAD.IADD R0, R7, 0x1, R40 ;  /* 0x000000010700d824 */ /* 0x000fe200078e0228 */
[C---:B----4-:R-:W-:Y:S01]  /*3ac0*/  @!P5 LEA R10, P0, R6.reuse, R36, 0x1 ;  /* 0x00000024060ad211 */ /* 0x050fe200078008ff */
[----:B------:R-:W3:Y:S01]  /*3ad0*/  LDC.64 R12, c[0x0][0x3b8] ;  /* 0x0000ee00ff0c7b82 */ /* 0x000ee20000000a00 */
[----:B------:R-:W-:Y:S02]  /*3ae0*/  @P3 STS.128 [R2+0xe000], RZ ;  /* 0x00e000ff02003388 */ /* 0x000fe40000000c00 */
[----:B------:R-:W-:Y:S01]  /*3af0*/  @!P5 LEA.HI.X R11, R6, R37, R0, 0x1, P0 ;  /* 0x00000025060bd211 */ /* 0x000fe200000f0c00 */
[----:B------:R-:W-:Y:S01]  /*3b00*/  @!P4 IMAD.IADD R0, R19, 0x1, R45 ;  /* 0x000000011300c824 */ /* 0x000fe200078e022d */
[----:B------:R-:W-:Y:S01]  /*3b10*/  @!PT LDS RZ, [RZ] ;  /* 0x00000000fffff984 */ /* 0x000fe20000000800 */
[----:B------:R-:W-:Y:S01]  /*3b20*/  @!PT LDS RZ, [RZ] ;  /* 0x00000000fffff984 */ /* 0x000fe20000000800 */
[----:B------:R-:W-:Y:S01]  /*3b30*/  @!PT LDS RZ, [RZ] ;  /* 0x00000000fffff984 */ /* 0x000fe20000000800 */
[----:B------:R1:W-:Y:S03]  /*3b40*/  @!P3 LDGSTS.E.BYPASS.LTC128B.128 [R2+0xe000], desc[UR14][R8.64] ;  /* 0x0e0000000802bfae */ /* 0x0003e6000b901d4e */
[----:B--2---:R-:W2:Y:S01]  /*3b50*/  @!P3 LDC.64 R20, c[0x0][0x220] ;  /* 0x00008800ff14bb82 */ /* 0x004ea20000000a00 */
        /* <DEDUP_REMOVED lines=10> */
[----:B------:R-:W-:Y:S01]  /*3c00*/  @P4 STS.128 [R2+0x11000], RZ ;  /* 0x011000ff02004388 */ /* 0x000fe20000000c00 */
[----:B--2---:R-:W-:-:S02]  /*3c10*/  @!P3 LEA R6, P5, R16, R20, 0x1 ;  /* 0x000000141006b211 */ /* 0x004fc400078a08ff */
[----:B-1----:R-:W-:-:S04]  /*3c20*/  @!P4 LEA R8, P0, R18, R24, 0x1 ;  /* 0x000000181208c211 */ /* 0x002fc800078008ff */
[----:B------:R-:W-:Y:S01]  /*3c30*/  @!P4 LEA.HI.X R9, R18, R25, R0, 0x1, P0 ;  /* 0x000000191209c211 */ /* 0x000fe200000f0c00 */
[----:B------:R-:W-:Y:S01]  /*3c40*/  @!P3 IMAD.IADD R0, R17, 0x1, R41 ;  /* 0x000000011100b824 */ /* 0x000fe200078e0229 */
[----:B----4-:R-:W-:Y:S01]  /*3c50*/  @!P2 LEA R4, P0, R14, R26, 0x1 ;  /* 0x0000001a0e04a211 */ /* 0x010fe200078008ff */
[----:B------:R-:W-:Y:S02]  /*3c60*/  @!P2 IMAD.IADD R5, R15, 0x1, R28 ;  /* 0x000000010f05a824 */ /* 0x000fe400078e021c */
[----:B------:R-:W-:Y:S01]  /*3c70*/  @!PT LDS RZ, [RZ] ;  /* 0x00000000fffff984 */ /* 0x000fe20000000800 */
[----:B------:R-:W-:Y:S01]  /*3c80*/  @!PT LDS RZ, [RZ] ;  /* 0x00000000fffff984 */ /* 0x000fe20000000800 */
[----:B------:R-:W-:Y:S01]  /*3c90*/  @!PT LDS RZ, [RZ] ;  /* 0x00000000fffff984 */ /* 0x000fe20000000800 */
[----:B------:R-:W-:Y:S01]  /*3ca0*/  @!P4 LDGSTS.E.BYPASS.LTC128B.128 [R2+0x11000], desc[UR14][R8.64] ;  /* 0x110000000802cfae */ /* 0x000fe2000b901d4e */
[----:B------:R-:W-:Y:S02]  /*3cb0*/  @!P3 LEA.HI.X R7, R16, R21, R0, 0x1, P5 ;  /* 0x000000151007b211 */ /* 0x000fe400028f0c00 */
[----:B------:R-:W-:Y:S01]  /*3cc0*/  @!P2 LEA.HI.X R5, R14, R27, R5, 0x1, P0 ;  /* 0x0000001b0e05a211 */ /* 0x000fe200000f0c05 */
[----:B------:R-:W-:Y:S04]  /*3cd0*/  @P3 STS.128 [R2+0x12000], RZ ;  /* 0x012000ff02003388 */ /* 0x000fe80000000c00 */
        /* <DEDUP_REMOVED lines=9> */
[----:B------:R-:W0:Y:S01]  /*3d70*/  LDGDEPBAR ;  /* 0x00000000000079af */ /* 0x000e220000000000 */
[----:B------:R-:W-:-:S03]  /*3d80*/  ISETP.GE.AND P4, PT, R233, UR6, PT ;  /* 0x00000006e9007c0c */ /* 0x000fc6000bf86270 */
[----:B---3--:R-:W3:Y:S04]  /*3d90*/  LDG.E.64 R10, desc[UR14][R12.64] ;  /* 0x0000000e0c0a7981 */ /* 0x008ee8000c1e1b00 */
[----:B------:R-:W4:Y:S01]  /*3da0*/  LDG.E.64 R6, desc[UR14][R12.64+0x8] ;  /* 0x0000080e0c067981 */ /* 0x000f22000c1e1b00 */
[----:B--2---:R-:W-:-:S05]  /*3db0*/  VIADD R4, R233, 0x8 ;  /* 0x00000008e9047836 */ /* 0x004fca0000000000 */
[----:B------:R-:W-:Y:S02]  /*3dc0*/  ISETP.GE.AND P3, PT, R4, UR6, PT ;  /* 0x0000000604007c0c */ /* 0x000fe4000bf66270 */
[----:B------:R-:W-:-:S05]  /*3dd0*/  MOV R4, 0x4 ;  /* 0x0000000400047802 */ /* 0x000fca0000000f00 */
[----:B------:R-:W-:-:S05]  /*3de0*/  IMAD.WIDE R4, R233, R4, UR20 ;  /* 0x00000014e9047e25 */ /* 0x000fca000f8e0204 */
[----:B------:R2:W5:Y:S01]  /*3df0*/  @!P4 LDG.E R239, desc[UR14][R4.64] ;  /* 0x0000000e04efc981 */ /* 0x000562000c1e1900 */
[C---:B------:R-:W-:Y:S02]  /*3e00*/  VIADD R0, R233.reuse, 0x48 ;  /* 0x00000048e9007836 */ /* 0x040fe40000000000 */
[----:B-1----:R-:W-:Y:S01]  /*3e10*/  VIADD R2, R233, 0x40 ;  /* 0x00000040e9027836 */ /* 0x002fe20000000000 */
[----:B------:R2:W5:Y:S02]  /*3e20*/  @!P3 LDG.E R240, desc[UR14][R4.64+0x20] ;  /* 0x0000200e04f0b981 */ /* 0x000564000c1e1900 */
[----:B------:R-:W-:Y:S02]  /*3e30*/  ISETP.GE.AND P0, PT, R0, UR6, PT ;  /* 0x0000000600007c0c */ /* 0x000fe4000bf06270 */
[----:B------:R-:W-:Y:S01]  /*3e40*/  ISETP.GE.AND P2, PT, R2, UR6, PT ;  /* 0x0000000602007c0c */ /* 0x000fe2000bf46270 */
[----:B------:R-:W-:Y:S01]  /*3e50*/  IMAD.MOV.U32 R8, RZ, RZ, 0x4 ;  /* 0x00000004ff087424 */ /* 0x000fe200078e00ff */
[----:B------:R-:W-:-:S04]  /*3e60*/  UIMAD UR6, UR47, UR60, UR55 ;  /* 0x0000003c2f0672a4 */ /* 0x000fc8000f8e0237 */
[----:B------:R-:W-:-:S05]  /*3e70*/  USHF.L.U32 UR6, UR6, 0x5, URZ ;  /* 0x0000000506067899 */ /* 0x000fca000800063f */
[----:B------:R-:W-:Y:S01]  /*3e80*/  @!P0 IMAD.WIDE R8, R0, R8, UR20 ;  /* 0x0000001400088e25 */ /* 0x000fe2000f8e0208 */
[----:B------:R-:W-:Y:S01]  /*3e90*/  USHF.R.S32.HI UR7, URZ, 0x1f, UR6 ;  /* 0x0000001f3f077899 */ /* 0x000fe20008011406 */
[----:B------:R2:W5:Y:S01]  /*3ea0*/  @!P2 LDG.E R237, desc[UR14][R4.64+0x100] ;  /* 0x0001000e04eda981 */ /* 0x000562000c1e1900 */
[----:B------:R-:W-:-:S03]  /*3eb0*/  SHF.R.S32.HI R0, RZ, 0x1f, R46 ;  /* 0x0000001fff007819 */ /* 0x000fc6000001142e */
[----:B------:R2:W5:Y:S01]  /*3ec0*/  @!P0 LDG.E R238, desc[UR14][R8.64] ;  /* 0x0000000e08ee8981 */ /* 0x000562000c1e1900 */
[----:B------:R-:W-:Y:S01]  /*3ed0*/  LOP3.LUT P3, RZ, R251, 0x4, RZ, 0xc0, !PT ;  /* 0x00000004fbff7812 */ /* 0x000fe2000786c0ff */
[----:B------:R-:W-:Y:S01]  /*3ee0*/  IMAD.SHL.U32 R188, R190, 0x2, RZ ;  /* 0x00000002bebc7824 */ /* 0x000fe200078e00ff */
[----:B------:R-:W-:Y:S02]  /*3ef0*/  LEA R187, R187, UR4, 0x1 ;  /* 0x00000004bbbb7c11 */ /* 0x000fe4000f8e08ff */
[----:B------:R-:W-:Y:S02]  /*3f00*/  SEL R182, R182, 0xffffffc0, !P3 ;  /* 0xffffffc0b6b67807 */ /* 0x000fe40005800000 */
[----:B------:R-:W-:Y:S02]  /*3f10*/  LEA R181, R181, UR4, 0x1 ;  /* 0x00000004b5b57c11 */ /* 0x000fe4000f8e08ff */
[----:B---3--:R-:W-:Y:S02]  /*3f20*/  R2UR UR16, R11 ;  /* 0x000000000b1072ca */ /* 0x008fe400000e0000 */
[----:B------:R-:W-:-:S02]  /*3f30*/  R2UR UR17, R10 ;  /* 0x000000000a1172ca */ /* 0x000fc400000e0000 */
[----:B----4-:R-:W-:Y:S01]  /*3f40*/  IADD3 R245, P2, P0, R6, UR6, R46 ;  /* 0x0000000606f57c10 */ /* 0x010fe2000f85e02e */
[----:B------:R-:W-:-:S03]  /*3f50*/  UIADD3 UR6, UR30, UR19, URZ ;  /* 0x000000131e067290 */ /* 0x000fc6000fffe03f */
[----:B------:R-:W-:Y:S01]  /*3f60*/  IADD3.X R247, R7, UR7, R0, P2, P0 ;  /* 0x0000000707f77c10 */ /* 0x000fe200097e0400 */
[----:B------:R-:W-:Y:S01]  /*3f70*/  ULDC UR30, c[0x0][0x398] ;  /* 0x0000e600001e7ab9 */ /* 0x000fe20000000800 */
[C---:B------:R-:W-:Y:S02]  /*3f80*/  LOP3.LUT P0, RZ, R251.reuse, 0x2, RZ, 0xc0, !PT ;  /* 0x00000002fbff7812 */ /* 0x040fe4000780c0ff */
[----:B------:R-:W-:Y:S01]  /*3f90*/  LOP3.LUT P2, RZ, R251, 0x4, RZ, 0xc0, !PT ;  /* 0x00000004fbff7812 */ /* 0x000fe2000784c0ff */
[----:B------:R-:W-:Y:S01]  /*3fa0*/  UIADD3 UR6, -UR12, 0x80, UR6 ;  /* 0x000000800c067890 */ /* 0x000fe2000fffe106 */
[----:B------:R-:W-:Y:S02]  /*3fb0*/  SEL R189, R189, 0xffffffe0, !P0 ;  /* 0xffffffe0bdbd7807 */ /* 0x000fe40004000000 */
[----:B------:R-:W-:Y:S01]  /*3fc0*/  SEL R246, R246, 0xffffffc0, !P2 ;  /* 0xffffffc0f6f67807 */ /* 0x000fe20005000000 */
[----:B--2---:R-:W-:-:S12]  /*3fd0*/  UIADD3 UR28, UR6, -UR46, URZ ;  /* 0x8000002e061c7290 */ /* 0x004fd8000fffe03f */
.L_x_2220:
[----:B------:R-:W0:Y:S01]  /*3fe0*/  LDGDEPBAR ;  /* 0x00000000000079af */ /* 0x000e220000000000 */
[----:B------:R-:W-:Y:S01]  /*3ff0*/  IMAD.U32 R4, RZ, RZ, UR25 ;  /* 0x00000019ff047e24 */ /* 0x000fe2000f8e00ff */
[----:B------:R-:W-:Y:S01]  /*4000*/  IADD3 R0, R187, R189, RZ ;  /* 0x000000bdbb007210 */ /* 0x000fe20007ffe0ff */
[----:B------:R-:W-:Y:S01]  /*4010*/  IMAD.U32 R5, RZ, RZ, UR24 ;  /* 0x00000018ff057e24 */ /* 0x000fe2000f8e00ff */
[----:B------:R-:W-:Y:S01]  /*4020*/  MOV R235, R3 ;  /* 0x0000000300eb7202 */ /* 0x000fe20000000f00 */
[----:B------:R-:W-:Y:S01]  /*4030*/  USHF.L.U32 UR6, UR13, 0x7, URZ ;  /* 0x000000070d067899 */ /* 0x000fe2000800063f */
[C---:B------:R-:W-:Y:S01]  /*4040*/  LEA R4, P0, R233.reuse, R4, 0x2 ;  /* 0x00000004e9047211 */ /* 0x040fe200078010ff */
[----:B------:R-:W-:Y:S01]  /*4050*/  UMOV UR8, UR58 ;  /* 0x0000003a00087c82 */ /* 0x000fe20008000000 */
[----:B------:R-:W-:Y:S01]  /*4060*/  IMAD.MOV.U32 R234, RZ, RZ, R196 ;  /* 0x000000ffffea7224 */ /* 0x000fe200078e00c4 */
[----:B------:R-:W-:Y:S01]  /*4070*/  UISETP.GE.AND UP0, UPT, UR6, UR28, UPT ;  /* 0x0000001c0600728c */ /* 0x000fe2000bf06270 */
[----:B------:R-:W-:Y:S05]  /*4080*/  LEA.HI.X.SX32 R5, R233, R5, 0x2, P0 ;  /* 0x00000005e9057211 */ /* 0x000fea00000f16ff */
        /* <DEDUP_REMOVED lines=112> */
.L_x_2216:
        /* <DEDUP_REMOVED lines=17> */
[C---:B------:R-:W-:Y:S02]  /*48a0*/  VIADDMNMX R136, R137.reuse, R136, UR12, PT ;  /* 0x0000000c89887e46 */ /* 0x040fe4000b800188 */
        /* <DEDUP_REMOVED lines=218> */
.L_x_2217:
        /* <DEDUP_REMOVED lines=24> */
[----:B------:R-:W-:Y:S01]  /*57d0*/  FFMA.FTZ R153, R14, UR10, -R0 ;  /* 0x0000000a0e997c23 */ /* 0x000fe20008010800 */
[--C-:B------:R-:W-:Y:S01]  /*57e0*/  FFMA.FTZ R18, R18, UR10, -R3.reuse ;  /* 0x0000000a12127c23 */ /* 0x100fe20008010803 */
        /* <DEDUP_REMOVED lines=8> */
[----:B------:R-:W-:Y:S01]  /*5870*/  FFMA.FTZ R50, R50, UR10, -R3 ;  /* 0x0000000a32327c23 */ /* 0x000fe20008010803 */
        /* <DEDUP_REMOVED lines=645> */
[----:B------:R-:W-:Y:S01]  /*80d0*/  FMUL.FTZ R4, R147, R4 ;  /* 0x0000000493047220 */ /* 0x000fe20000410000 */
[----:B------:R-:W-:Y:S01]  /*80e0*/  FSETP.GE.FTZ.AND P1, PT, R153, RZ, PT ;  /* 0x000000ff9900720b */ /* 0x000fe20003f36000 */
[-C--:B-1----:R-:W-:Y:S03]  /*80f0*/  HMMA.16816.F32.BF16 R20, R132, R136.reuse, R20 ;  /* 0x000000888414723c */ /* 0x082fe60000041814 */
[----:B------:R-:W-:Y:S01]  /*8100*/  FSETP.GE.FTZ.AND P0, PT, R199, RZ, PT ;  /* 0x000000ffc700720b */ /* 0x000fe20003f16000 */
[----:B------:R-:W-:Y:S01]  /*8110*/  FMUL.FTZ R10, R150, R0 ;  /* 0x00000000960a7220 */ /* 0x000fe20000410000 */
[----:B------:R-:W-:Y:S01]  /*8120*/  F2FP.BF16.F32.PACK_AB R150, R7, R6 ;  /* 0x000000060796723e */ /* 0x000fe200000010ff */
[C---:B------:R-:W-:Y:S04]  /*8130*/  HMMA.16816.F32.BF16 R24, R140.reuse, R136, R24 ;  /* 0x000000888c18723c */ /* 0x040fe80000041818 */
[----:B------:R-:W-:Y:S01]  /*8140*/  FSETP.GE.FTZ.AND P3, PT, R207, RZ, PT ;  /* 0x000000ffcf00720b */ /* 0x000fe20003f76000 */
[C---:B------:R-:W-:Y:S01]  /*8150*/  FADD.FTZ R7, -R194.reuse, R18 ;  /* 0x00000012c2077221 */ /* 0x040fe20000010100 */
[----:B------:R-:W-:Y:S01]  /*8160*/  FSEL R0, R15, R192, P0 ;  /* 0x000000c00f007208 */ /* 0x000fe20000000000 */
[----:B------:R-:W-:Y:S01]  /*8170*/  FADD.FTZ R6, -R194, R19 ;  /* 0x00000013c2067221 */ /* 0x000fe20000010100 */
[----:B------:R-:W-:Y:S01]  /*8180*/  FSETP.GE.FTZ.AND P0, PT, R208, RZ, PT ;  /* 0x000000ffd000720b */ /* 0x000fe20003f16000 */
[-C--:B------:R-:W-:Y:S03]  /*8190*/  HMMA.16816.F32.BF16 R28, R140, R138.reuse, R28 ;  /* 0x0000008a8c1c723c */ /* 0x080fe6000004181c */
[----:B------:R-:W-:Y:S01]  /*81a0*/  FSEL R6, R6, R194, P0 ;  /* 0x000000c206067208 */ /* 0x000fe20000000000 */
[----:B------:R-:W-:Y:S01]  /*81b0*/  FMUL.FTZ R146, R146, R3 ;  /* 0x0000000392927220 */ /* 0x000fe20000410000 */
[----:B------:R-:W-:Y:S01]  /*81c0*/  FSEL R3, R14, R192, P1 ;  /* 0x000000c00e037208 */ /* 0x000fe20000800000 */
[C---:B------:R-:W-:Y:S04]  /*81d0*/  HMMA.16816.F32.BF16 R32, R132.reuse, R138, R32 ;  /* 0x0000008a8420723c */ /* 0x040fe80000041820 */
[----:B------:R-:W-:Y:S01]  /*81e0*/  FSETP.GE.FTZ.AND P1, PT, R205, RZ, PT ;  /* 0x000000ffcd00720b */ /* 0x000fe20003f36000 */
[----:B------:R-:W-:Y:S01]  /*81f0*/  FMUL.FTZ R14, R208, R6 ;  /* 0x00000006d00e7220 */ /* 0x000fe20000410000 */
[----:B------:R-:W-:Y:S01]  /*8200*/  FSETP.GE.FTZ.AND P2, PT, R169, RZ, PT ;  /* 0x000000ffa900720b */ /* 0x000fe20003f56000 */
[----:B------:R-:W-:Y:S01]  /*8210*/  FADD.FTZ R20, -R195, R20 ;  /* 0x00000014c3147221 */ /* 0x000fe20000010100 */
[----:B------:R-:W-:Y:S02]  /*8220*/  FSEL R7, R7, R194, P1 ;  /* 0x000000c207077208 */ /* 0x000fe40000800000 */
[----:B------:R-:W-:Y:S01]  /*8230*/  FSETP.GE.FTZ.AND P1, PT, R160, RZ, PT ;  /* 0x000000ffa000720b */ /* 0x000fe20003f36000 */
[----:B------:R-:W-:Y:S01]  /*8240*/  FADD.FTZ R9, -R195, R16 ;  /* 0x00000010c3097221 */ /* 0x000fe20000010100 */
[----:B------:R-:W-:Y:S01]  /*8250*/  F2FP.BF16.F32.PACK_AB R154, R145, R154 ;  /* 0x0000009a919a723e */ /* 0x000fe200000010ff */
[----:B------:R-:W-:Y:S01]  /*8260*/  FMUL.FTZ R15, R205, R7 ;  /* 0x00000007cd0f7220 */ /* 0x000fe20000410000 */
[----:B------:R-:W-:Y:S01]  /*8270*/  F2FP.BF16.F32.PACK_AB R145, R4, R5 ;  /* 0x000000050491723e */ /* 0x000fe200000010ff */
[----:B------:R-:W-:Y:S01]  /*8280*/  FADD.FTZ R8, -R195, R17 ;  /* 0x00000011c3087221 */ /* 0x000fe20000010100 */
[-C--:B------:R-:W-:Y:S01]  /*8290*/  FSEL R9, R9, R195.reuse, P3 ;  /* 0x000000c309097208 */ /* 0x080fe20001800000 */
[----:B------:R-:W1:Y:S01]  /*82a0*/  LDSM.16.M88.4 R4, [R185+0x5000] ;  /* 0x00500000b904783b */ /* 0x000e620000000200 */
[----:B------:R-:W-:Y:S01]  /*82b0*/  FSETP.GE.FTZ.AND P3, PT, R206, RZ, PT ;  /* 0x000000ffce00720b */ /* 0x000fe20003f76000 */
[C---:B------:R-:W-:Y:S01]  /*82c0*/  FADD.FTZ R28, -R193.reuse, R28 ;  /* 0x0000001cc11c7221 */ /* 0x040fe20000010100 */
[----:B------:R-:W-:Y:S01]  /*82d0*/  FSEL R8, R8, R195, P2 ;  /* 0x000000c308087208 */ /* 0x000fe20001000000 */
        /* <DEDUP_REMOVED lines=21> */
[----:B------:R-:W-:Y:S01]  /*8430*/  F2FP.BF16.F32.PACK_AB R137, R8, R9 ;  /* 0x000000090889723e */ /* 0x000fe200000010ff */
[----:B------:R-:W-:Y:S01]  /*8440*/  FADD.FTZ R22, -R194, R22 ;  /* 0x00000016c2167221 */ /* 0x000fe20000010100 */
[----:B------:R-:W-:Y:S01]  /*8450*/  FSEL R8, R28, R193, P3 ;  /* 0x000000c11c087208 */ /* 0x000fe20001800000 */
[----:B------:R-:W-:Y:S01]  /*8460*/  FADD.FTZ R23, -R194, R23 ;  /* 0x00000017c2177221 */ /* 0x000fe20000010100 */
[----:B------:R-:W-:Y:S01]  /*8470*/  F2FP.BF16.F32.PACK_AB R144, R0, R3 ;  /* 0x000000030090723e */ /* 0x000fe200000010ff */
        /* <DEDUP_REMOVED lines=9> */
[-C--:B------:R-:W-:Y:S01]  /*8510*/  FSEL R11, R11, R192.reuse, P1 ;  /* 0x000000c00b0b7208 */ /* 0x080fe20000800000 */
[-C--:B-1----:R-:W-:Y:S03]  /*8520*/  HMMA.16816.F32.BF16 R36, R132, R4.reuse, R36 ;  /* 0x000000048424723c */ /* 0x082fe60000041824 */
[----:B------:R-:W-:Y:S01]  /*8530*/  FSEL R10, R10, R192, P0 ;  /* 0x000000c00a0a7208 */ /* 0x000fe20000000000 */
[----:B------:R-:W-:Y:S01]  /*8540*/  FMUL.FTZ R11, R159, R11 ;  /* 0x0000000b9f0b7220 */ /* 0x000fe20000410000 */
[----:B------:R-:W-:Y:S01]  /*8550*/  FSEL R12, R12, R193, P2 ;  /* 0x000000c10c0c7208 */ /* 0x000fe20001000000 */
[----:B------:R-:W-:Y:S01]  /*8560*/  FADD.FTZ R33, -R195, R33 ;  /* 0x00000021c3217221 */ /* 0x000fe20000010100 */
[----:B------:R-:W-:Y:S01]  /*8570*/  FSETP.GE.FTZ.AND P2, PT, R163, RZ, PT ;  /* 0x000000ffa300720b */ /* 0x000fe20003f56000 */
[----:B------:R-:W-:Y:S01]  /*8580*/  FMUL.FTZ R10, R201, R10 ;  /* 0x0000000ac90a7220 */ /* 0x000fe20000410000 */
[----:B------:R-:W-:Y:S01]  /*8590*/  FSETP.GE.FTZ.AND P1, PT, R204, RZ, PT ;  /* 0x000000ffcc00720b */ /* 0x000fe20003f36000 */
[C---:B------:R-:W-:Y:S04]  /*85a0*/  HMMA.16816.F32.BF16 R40, R140.reuse, R4, R40 ;  /* 0x000000048c28723c */ /* 0x040fe80000041828 */
[----:B------:R-:W-:Y:S01]  /*85b0*/  F2FP.BF16.F32.PACK_AB R136, R0, R3 ;  /* 0x000000030088723e */ /* 0x000fe200000010ff */
[----:B------:R-:W-:Y:S01]  /*85c0*/  FADD.FTZ R34, -R194, R34 ;  /* 0x00000022c2227221 */ /* 0x000fe20000010100 */
[----:B------:R-:W-:Y:S01]  /*85d0*/  F2FP.BF16.F32.PACK_AB R138, R14, R15 ;  /* 0x0000000f0e8a723e */ /* 0x000fe200000010ff */
[----:B------:R-:W-:Y:S01]  /*85e0*/  FMUL.FTZ R15, R214, R8 ;  /* 0x00000008d60f7220 */ /* 0x000fe20000410000 */
[----:B------:R-:W-:Y:S01]  /*85f0*/  FSEL R3, R29, R193, P2 ;  /* 0x000000c11d037208 */ /* 0x000fe20001000000 */
[-C--:B------:R-:W-:Y:S03]  /*8600*/  HMMA.16816.F32.BF16 R44, R140, R6.reuse, R44 ;  /* 0x000000068c2c723c */ /* 0x080fe6000004182c */
[----:B------:R-:W-:Y:S01]  /*8610*/  F2FP.BF16.F32.PACK_AB R29, R10, R11 ;  /* 0x0000000b0a1d723e */ /* 0x000fe200000010ff */
[----:B------:R-:W-:Y:S01]  /*8620*/  FADD.FTZ R35, -R194, R35 ;  /* 0x00000023c2237221 */ /* 0x000fe20000010100 */
[----:B------:R-:W-:Y:S01]  /*8630*/  FSETP.GE.FTZ.AND P0, PT, R215, RZ, PT ;  /* 0x000000ffd700720b */ /* 0x000fe20003f16000 */
[----:B------:R-:W1:Y:S01]  /*8640*/  LDSM.16.M88.4 R8, [R185+0x5800] ;  /* 0x00580000b908783b */ /* 0x000e620000000200 */
[----:B------:R-:W-:Y:S01]  /*8650*/  F2FP.BF16.F32.PACK_AB R139, R16, R17 ;  /* 0x00000011108b723e */ /* 0x000fe200000010ff */
[C---:B------:R-:W-:Y:S04]  /*8660*/  HMMA.16816.F32.BF16 R48, R132.reuse, R6, R48 ;  /* 0x000000068430723c */ /* 0x040fe80000041830 */
[----:B------:R-:W-:Y:S01]  /*8670*/  FSEL R0, R30, R192, P1 ;  /* 0x000000c01e007208 */ /* 0x000fe20000800000 */
[----:B------:R-:W-:Y:S01]  /*8680*/  FMUL.FTZ R16, R149, R12 ;  /* 0x0000000c95107220 */ /* 0x000fe20000410000 */
[----:B------:R-:W-:Y:S01]  /*8690*/  FSEL R12, R31, R192, P0 ;  /* 0x000000c01f0c7208 */ /* 0x000fe20000000000 */
[----:B------:R-:W-:Y:S01]  /*86a0*/  FADD.FTZ R32, -R195, R32 ;  /* 0x00000020c3207221 */ /* 0x000fe20000010100 */
[----:B------:R-:W-:Y:S02]  /*86b0*/  FSETP.GE.FTZ.AND P2, PT, R172, RZ, PT ;  /* 0x000000ffac00720b */ /* 0x000fe40003f56000 */
        /* <DEDUP_REMOVED lines=16> */
[----:B------:R-:W-:Y:S01]  /*87c0*/  FSETP.GE.FTZ.AND P1, PT, R171, RZ, PT ;  /* 0x000000ffab00720b */ /* 0x000fe20003f36000 */
[----:B------:R-:W-:Y:S01]  /*87d0*/  FMUL.FTZ R18, R172, R4 ;  /* 0x00000004ac127220 */ /* 0x000fe20000410000 */
[----:B------:R-:W-:Y:S01]  /*87e0*/  FSETP.GE.FTZ.AND P0, PT, R209, RZ, PT ;  /* 0x000000ffd100720b */ /* 0x000fe20003f16000 */
[----:B------:R-:W-:Y:S01]  /*87f0*/  FADD.FTZ R41, -R193, R41 ;  /* 0x00000029c1297221 */ /* 0x000fe20000010100 */
[----:B------:R-:W-:Y:S01]  /*8800*/  F2FP.BF16.F32.PACK_AB R30, R16, R17 ;  /* 0x00000011101e723e */ /* 0x000fe200000010ff */
[----:B------:R-:W-:Y:S01]  /*8810*/  FMUL.FTZ R17, R211, R3 ;  /* 0x00000003d3117220 */ /* 0x000fe20000410000 */
[----:B------:R-:W-:Y:S01]  /*8820*/  FSETP.GE.FTZ.AND P3, PT, R210, RZ, PT ;  /* 0x000000ffd200720b */ /* 0x000fe20003f76000 */
[----:B------:R-:W-:Y:S01]  /*8830*/  FMUL.FTZ R16, R220, R0 ;  /* 0x00000000dc107220 */ /* 0x000fe20000410000 */
[----:B------:R-:W-:Y:S01]  /*8840*/  FSEL R4, R37, R195, P2 ;  /* 0x000000c325047208 */ /* 0x000fe20001000000 */
[----:B------:R-:W-:Y:S01]  /*8850*/  FMUL.FTZ R19, R218, R5 ;  /* 0x00000005da137220 */ /* 0x000fe20000410000 */
[-C--:B------:R-:W-:Y:S01]  /*8860*/  FSEL R3, R38, R194.reuse, P1 ;  /* 0x000000c226037208 */ /* 0x080fe20000800000 */
[C---:B------:R-:W-:Y:S01]  /*8870*/  FADD.FTZ R42, -R192.reuse, R42 ;  /* 0x0000002ac02a7221 */ /* 0x040fe20000010100 */
[----:B------:R-:W-:Y:S01]  /*8880*/  FSEL R0, R39, R194, P0 ;  /* 0x000000c227007208 */ /* 0x000fe20000000000 */
[-C--:B-1----:R-:W-:Y:S03]  /*8890*/  HMMA.16816.F32.BF16 R52, R132, R8.reuse, R52 ;  /* 0x000000088434723c */ /* 0x082fe60000041834 */
[----:B------:R-:W-:Y:S01]  /*88a0*/  FSETP.GE.FTZ.AND P2, PT, R151, RZ, PT ;  /* 0x000000ff9700720b */ /* 0x000fe20003f56000 */
[----:B------:R-:W-:Y:S01]  /*88b0*/  FADD.FTZ R43, -R192, R43 ;  /* 0x0000002bc02b7221 */ /* 0x000fe20000010100 */
[----:B------:R-:W-:Y:S01]  /*88c0*/  FSEL R5, R36, R195, P3 ;  /* 0x000000c324057208 */ /* 0x000fe20001800000 */
[C---:B------:R-:W-:Y:S04]  /*88d0*/  HMMA.16816.F32.BF16 R56, R140.reuse, R8, R56 ;  /* 0x000000088c38723c */ /* 0x040fe80000041838 */
[----:B------:R-:W-:Y:S01]  /*88e0*/  FSETP.GE.FTZ.AND P0, PT, R175, RZ, PT ;  /* 0x000000ffaf00720b */ /* 0x000fe20003f16000 */
[----:B------:R-:W-:Y:S01]  /*88f0*/  FADD.FTZ R40, -R193, R40 ;  /* 0x00000028c1287221 */ /* 0x000fe20000010100 */
[----:B------:R-:W-:Y:S01]  /*8900*/  FSETP.GE.FTZ.AND P1, PT, R162, RZ, PT ;  /* 0x000000ffa200720b */ /* 0x000fe20003f36000 */
[----:B------:R-:W-:Y:S01]  /*8910*/  FMUL.FTZ R7, R171, R3 ;  /* 0x00000003ab077220 */ /* 0x000fe20000410000 */
[----:B------:R-:W-:Y:S01]  /*8920*/  F2FP.BF16.F32.PACK_AB R27, R12, R13 ;  /* 0x0000000d0c1b723e */ /* 0x000fe200000010ff */
[-C--:B------:R-:W-:Y:S03]  /*8930*/  HMMA.16816.F32.BF16 R60, R140, R10.reuse, R60 ;  /* 0x0000000a8c3c723c */ /* 0x080fe6000004183c */
[----:B------:R-:W-:Y:S01]  /*8940*/  FSETP.GE.FTZ.AND P3, PT, R174, RZ, PT ;  /* 0x000000ffae00720b */ /* 0x000fe20003f76000 */
[----:B------:R-:W-:Y:S01]  /*8950*/  FMUL.FTZ R12, R156, R4 ;  /* 0x000000049c0c7220 */ /* 0x000fe20000410000 */
[----:B------:R-:W-:Y:S01]  /*8960*/  FSEL R4, R41, R193, P2 ;  /* 0x000000c129047208 */ /* 0x000fe20001000000 */
[----:B------:R-:W-:Y:S01]  /*8970*/  FMUL.FTZ R6, R209, R0 ;  /* 0x00000000d1067220 */ /* 0x000fe20000410000 */
[-C--:B------:R-:W-:Y:S01]  /*8980*/  FSEL R3, R42, R192.reuse, P1 ;  /* 0x000000c02a037208 */ /* 0x080fe20000800000 */
[----:B------:R-:W-:Y:S01]  /*8990*/  FADD.FTZ R45, -R193, R45 ;  /* 0x0000002dc12d7221 */ /* 0x000fe20000010100 */
[----:B------:R-:W-:Y:S01]  /*89a0*/  FSETP.GE.FTZ.AND P2, PT, R167, RZ, PT ;  /* 0x000000ffa700720b */ /* 0x000fe20003f56000 */
[----:B------:R-:W-:Y:S04]  /*89b0*/  HMMA.16816.F32.BF16 R64, R132, R10, R64 ;  /* 0x0000000a8440723c */ /* 0x000fe80000041840 */
[----:B------:R-:W-:Y:S01]  /*89c0*/  FSEL R0, R43, R192, P0 ;  /* 0x000000c02b007208 */ /* 0x000fe20000000000 */
[----:B------:R-:W-:Y:S01]  /*89d0*/  FMUL.FTZ R13, R210, R5 ;  /* 0x00000005d20d7220 */ /* 0x000fe20000410000 */
[----:B------:R-:W-:Y:S01]  /*89e0*/  FSEL R5, R40, R193, P3 ;  /* 0x000000c128057208 */ /* 0x000fe20001800000 */
[----:B------:R-:W-:Y:S01]  /*89f0*/  FADD.FTZ R46, -R192, R46 ;  /* 0x0000002ec02e7221 */ /* 0x000fe20000010100 */
[----:B------:R-:W-:Y:S02]  /*8a00*/  FSETP.GE.FTZ.AND P1, PT, R176, RZ, PT ;  /* 0x000000ffb000720b */ /* 0x000fe40003f36000 */
[----:B------:R-:W-:Y:S01]  /*8a10*/  FSETP.GE.FTZ.AND P0, PT, R212, RZ, PT ;  /* 0x000000ffd400720b */ /* 0x000fe20003f16000 */
[----:B------:R-:W-:Y:S01]  /*8a20*/  FADD.FTZ R47, -R192, R47 ;  /* 0x0000002fc02f7221 */ /* 0x000fe20000010100 */
[----:B------:R-:W-:Y:S01]  /*8a30*/  F2FP.BF16.F32.PACK_AB R28, R14, R15 ;  /* 0x0000000f0e1c723e */ /* 0x000fe200000010ff */
[----:B------:R-:W-:Y:S01]  /*8a40*/  FADD.FTZ R44, -R193, R44 ;  /* 0x0000002cc12c7221 */ /* 0x000fe20000010100 */
[----:B------:R-:W-:Y:S01]  /*8a50*/  FSETP.GE.FTZ.AND P3, PT, R213, RZ, PT ;  /* 0x000000ffd500720b */ /* 0x000fe20003f76000 */
[----:B------:R-:W-:Y:S01]  /*8a60*/  FMUL.FTZ R22, R151, R4 ;  /* 0x0000000497167220 */ /* 0x000fe20000410000 */
[----:B------:R-:W-:Y:S01]  /*8a70*/  FSEL R4, R45, R193, P2 ;  /* 0x000000c12d047208 */ /* 0x000fe20001000000 */
[----:B------:R-:W-:Y:S01]  /*8a80*/  FMUL.FTZ R14, R162, R3 ;  /* 0x00000003a20e7220 */ /* 0x000fe20000410000 */
[----:B------:R-:W-:Y:S01]  /*8a90*/  FSEL R3, R46, R192, P1 ;  /* 0x000000c02e037208 */ /* 0x000fe20000800000 */
[----:B------:R-:W-:Y:S01]  /*8aa0*/  FMUL.FTZ R21, R175, R0 ;  /* 0x00000000af157220 */ /* 0x000fe20000410000 */
[----:B------:R-:W-:Y:S01]  /*8ab0*/  FSEL R0, R47, R192, P0 ;  /* 0x000000c02f007208 */ /* 0x000fe20000000000 */
[----:B------:R-:W-:Y:S01]  /*8ac0*/  FADD.FTZ R49, -R195, R49 ;  /* 0x00000031c3317221 */ /* 0x000fe20000010100 */
[----:B------:R-:W-:Y:S01]  /*8ad0*/  FSETP.GE.FTZ.AND P2, PT, R179, RZ, PT ;  /* 0x000000ffb300720b */ /* 0x000fe20003f56000 */
[----:B------:R-:W-:Y:S01]  /*8ae0*/  FMUL.FTZ R15, R174, R5 ;  /* 0x00000005ae0f7220 */ /* 0x000fe20000410000 */
[----:B------:R-:W-:Y:S01]  /*8af0*/  FSEL R5, R44, R193, P3 ;  /* 0x000000c12c057208 */ /* 0x000fe20001800000 */
[C---:B------:R-:W-:Y:S01]  /*8b00*/  FADD.FTZ R50, -R194.reuse, R50 ;  /* 0x00000032c2327221 */ /* 0x040fe20000010100 */
        /* <DEDUP_REMOVED lines=15> */
[----:B------:R-:W-:Y:S01]  /*8c00*/  FADD.FTZ R52, -R195, R52 ;  /* 0x00000034c3347221 */ /* 0x000fe20000010100 */
[----:B------:R-:W-:Y:S01]  /*8c10*/  FSEL R0, R51, R194, P0 ;  /* 0x000000c233007208 */ /* 0x000fe20000000000 */
        /* <DEDUP_REMOVED lines=14> */
[----:B------:R-:W-:Y:S01]  /*8d00*/  FADD.FTZ R64, -R195, R64 ;  /* 0x00000040c3407221 */ /* 0x000fe20000010100 */
[----:B------:R-:W-:Y:S01]  /*8d10*/  FSEL R18, R18, R195, P2 ;  /* 0x000000c312127208 */ /* 0x000fe20001000000 */
[----:B------:R-:W-:Y:S01]  /*8d20*/  FMUL.FTZ R16, R178, R16 ;  /* 0x00000010b2107220 */ /* 0x000fe20000410000 */
        /* <DEDUP_REMOVED lines=10> */
[----:B------:R-:W-:Y:S02]  /*8dd0*/  FSEL R8, R8, R194, P1 ;  /* 0x000000c208087208 */ /* 0x000fe40000800000 */
[----:B------:R-:W-:Y:S02]  /*8de0*/  FSETP.GE.FTZ.AND P2, PT, R161, RZ, PT ;  /* 0x000000ffa100720b */ /* 0x000fe40003f56000 */
[----:B------:R-:W-:Y:S01]  /*8df0*/  FSETP.GE.FTZ.AND P1, PT, R158, RZ, PT ;  /* 0x000000ff9e00720b */ /* 0x000fe20003f36000 */
[----:B------:R-:W-:Y:S01]  /*8e00*/  FMUL.FTZ R8, R173, R8 ;  /* 0x00000008ad087220 */ /* 0x000fe20000410000 */
[----:B------:R-:W-:Y:S01]  /*8e10*/  F2FP.BF16.F32.PACK_AB R18, R18, R0 ;  /* 0x000000001212723e */ /* 0x000fe200000010ff */
[----:B------:R-:W-:Y:S01]  /*8e20*/  FADD.FTZ R0, -R192, R62 ;  /* 0x0000003ec0007221 */ /* 0x000fe20000010100 */
[----:B------:R-:W-:Y:S02]  /*8e30*/  FSEL R6, R6, R193, P2 ;  /* 0x000000c106067208 */ /* 0x000fe40001000000 */
        /* <DEDUP_REMOVED lines=10> */
[----:B------:R-:W-:Y:S01]  /*8ee0*/  F2FP.BF16.F32.PACK_AB R21, R21, R14 ;  /* 0x0000000e1515723e */ /* 0x000fe200000010ff */
[----:B------:R-:W-:Y:S01]  /*8ef0*/  FMUL.FTZ R14, R164, R4 ;  /* 0x00000004a40e7220 */ /* 0x000fe20000410000 */
[----:B------:R-:W-:Y:S01]  /*8f00*/  FSETP.GE.FTZ.AND P0, PT, R219, RZ, PT ;  /* 0x000000ffdb00720b */ /* 0x000fe20003f16000 */
[----:B------:R-:W-:Y:S01]  /*8f10*/  FADD.FTZ R4, -R193, R60 ;  /* 0x0000003cc1047221 */ /* 0x000fe20000010100 */
        /* <DEDUP_REMOVED lines=40> */
[----:B------:R-:W-:Y:S03]  /*91a0*/  IMAD.SHL.U32 R10, R6, 0x40, RZ ;  /* 0x00000040060a7824 */ /* 0x000fe600078e00ff */
[C---:B------:R-:W-:Y:S04]  /*91b0*/  LEA R243, P1, R0.reuse, R4, 0x1 ;  /* 0x0000000400f37211 */ /* 0x040fe800078208ff */
[----:B------:R-:W-:Y:S01]  /*91c0*/  LEA.HI.X.SX32 R241, R0, R5, 0x1, P1 ;  /* 0x0000000500f17211 */ /* 0x000fe200008f0eff */
[----:B------:R-:W-:Y:S01]  /*91d0*/  IMAD.MOV.U32 R8, RZ, RZ, R243 ;  /* 0x000000ffff087224 */ /* 0x000fe200078e00f3 */
[----:B--2---:R-:W-:Y:S02]  /*91e0*/  SHF.L.U64.HI R0, R6, 0x6, R7 ;  /* 0x0000000606007819 */ /* 0x004fe40000010207 */
        /* <DEDUP_REMOVED lines=15> */
.L_x_2218:
[----:B------:R-:W-:Y:S01]  /*92e0*/  STS [R226+0x14000], R154 ;  /* 0x0140009ae2007388 */ /* 0x000fe20000000800 */
[----:B------:R-:W-:Y:S02]  /*92f0*/  F2FP.BF16.F32.PACK_AB R0, R195, R64 ;  /* 0x00000040c300723e */ /* 0x000fe400000010ff */
[----:B-1----:R-:W-:Y:S01]  /*9300*/  F2FP.BF16.F32.PACK_AB R4, R194, R66 ;  /* 0x00000042c204723e */ /* 0x002fe200000010ff */
        /* <DEDUP_REMOVED lines=26> */
[----:B-1----:R-:W-:Y:S03]  /*94b0*/  IMAD.SHL.U32 R3, R191, 0x2, RZ ;  /* 0x00000002bf037824 */ /* 0x002fe600078e00ff */
        /* <DEDUP_REMOVED lines=134> */
.L_x_2219:
        /* <DEDUP_REMOVED lines=9> */
[----:B------:R-:W-:Y:S02]  /*9db0*/  UISETP.GT.AND UP2, UPT, UR13, UR26, UPT ;  /* 0x0000001a0d00728c */ /* 0x000fe4000bf44270 */
[--C-:B------:R-:W-:Y:S01]  /*9dc0*/  IMAD.IADD R144, R189, 0x1, R0.reuse ;  /* 0x00000001bd907824 */ /* 0x100fe200078e0200 */
[----:B------:R-:W3:Y:S01]  /*9dd0*/  LDSM.16.MT88.4 R36, [R3] ;  /* 0x000000000324783b */ /* 0x000ee20000004200 */
[C---:B------:R-:W-:Y:S01]  /*9de0*/  IMAD.IADD R0, R182.reuse, 0x1, R0 ;  /* 0x00000001b6007824 */ /* 0x040fe200078e0200 */
[----:B------:R-:W-:Y:S01]  /*9df0*/  @UP3 UIADD3 UR7, UP1, UR20, -0x200, URZ ;  /* 0xfffffe0014073890 */ /* 0x000fe2000ff3e03f */
[----:B------:R-:W-:Y:S01]  /*9e00*/  IMAD.IADD R145, R182, 0x1, R144 ;  /* 0x00000001b6917824 */ /* 0x000fe200078e0290 */
[----:B------:R-:W-:Y:S01]  /*9e10*/  LDSM.16.MT88.4 R44, [R2+0x4800] ;  /* 0x00480000022c783b */ /* 0x000fe20000004200 */
[----:B------:R-:W-:Y:S01]  /*9e20*/  IMAD.MOV.U32 R182, RZ, RZ, R246 ;  /* 0x000000ffffb67224 */ /* 0x000fe200078e00f6 */
[----:B------:R-:W-:Y:S02]  /*9e30*/  @UP3 UIADD3.X UR6, UR21, -0x1, URZ, UP1, !UPT ;  /* 0xffffffff15063890 */ /* 0x000fe40008ffe43f */
[----:B------:R-:W4:Y:S01]  /*9e40*/  LDSM.16.M88.4 R40, [R144+0x14000] ;  /* 0x014000009028783b */ /* 0x000f220000000200 */
[----:B------:R-:W-:Y:S03]  /*9e50*/  UIADD3 UR13, UR13, -0x1, URZ ;  /* 0xffffffff0d0d7890 */ /* 0x000fe6000fffe03f */
        /* <DEDUP_REMOVED lines=86> */
[C---:B------:R-:W-:Y:S01]  /*a3c0*/  IMAD.U32 R3, R38.reuse, -0x80, RZ ;  /* 0xffffff8026037824 */ /* 0x040fe200078e00ff */
[-C--:B------:R-:W-:Y:S05]  /*a3d0*/  HMMA.16816.F32.BF16 R12, R56, R54.reuse, R12 ;  /* 0x00000036380c723c */ /* 0x080fea000004180c */
[----:B------:R-:W-:Y:S01]  /*a3e0*/  LEA R196, P1, R3, R234, 0x2 ;  /* 0x000000ea03c47211 */ /* 0x000fe200078210ff */
[C---:B------:R-:W-:Y:S05]  /*a3f0*/  HMMA.16816.F32.BF16 R16, R40.reuse, R54, R16 ;  /* 0x000000362810723c */ /* 0x040fea0000041810 */
[----:B------:R-:W-:Y:S01]  /*a400*/  @P0 VIADD R36, R233, 0xffffff80 ;  /* 0xffffff80e9240836 */ /* 0x000fe20000000000 */
[-C--:B------:R-:W-:Y:S05]  /*a410*/  HMMA.16816.F32.BF16 R20, R40, R60.reuse, R20 ;  /* 0x0000003c2814723c */ /* 0x080fea0000041814 */
[----:B------:R-:W-:Y:S01]  /*a420*/  IMAD.MOV.U32 R2, RZ, RZ, R196 ;  /* 0x000000ffff027224 */ /* 0x000fe200078e00c4 */
[C---:B------:R-:W-:Y:S05]  /*a430*/  HMMA.16816.F32.BF16 R24, R56.reuse, R60, R24 ;  /* 0x0000003c3818723c */ /* 0x040fea0000041818 */
[----:B------:R-:W-:Y:S01]  /*a440*/  IMAD.SHL.U32 R0, R38, 0x8, RZ ;  /* 0x0000000826007824 */ /* 0x000fe200078e00ff */
[-C--:B------:R-:W-:Y:S05]  /*a450*/  HMMA.16816.F32.BF16 R28, R56, R62.reuse, R28 ;  /* 0x0000003e381c723c */ /* 0x080fea000004181c */
[----:B------:R-:W-:Y:S01]  /*a460*/  @P0 IMAD.WIDE R36, R36, R147, UR20 ;  /* 0x0000001424240e25 */ /* 0x000fe2000f8e0293 */
[----:B------:R-:W-:Y:S01]  /*a470*/  HMMA.16816.F32.BF16 R32, R40, R62, R32 ;  /* 0x0000003e2820723c */ /* 0x000fe20000041820 */
[----:B------:R-:W-:Y:S01]  /*a480*/  @UP3 UMOV UR20, UR7 ;  /* 0x0000000700143c82 */ /* 0x000fe20008000000 */
[----:B------:R-:W-:Y:S02]  /*a490*/  @UP3 UMOV UR21, UR6 ;  /* 0x0000000600153c82 */ /* 0x000fe40008000000 */
[----:B------:R-:W5:Y:S01]  /*a4a0*/  @P0 LDG.E R239, desc[UR14][R36.64] ;  /* 0x0000000e24ef0981 */ /* 0x000f62000c1e1900 */
[----:B------:R-:W-:Y:S01]  /*a4b0*/  LEA.HI.X.SX32 R3, R3, R235, 0x2, P1 ;  /* 0x000000eb03037211 */ /* 0x000fe200008f16ff */
[----:B------:R-:W-:Y:S01]  /*a4c0*/  IMAD.SHL.U32 R44, R38, 0x10, RZ ;  /* 0x00000010262c7824 */ /* 0x000fe200078e00ff */
[CC--:B------:R-:W-:Y:S01]  /*a4d0*/  LEA R52, P1, R0.reuse, R2.reuse, 0x2 ;  /* 0x0000000200347211 */ /* 0x0c0fe200078210ff */
[----:B------:R-:W5:Y:S03]  /*a4e0*/  @P0 LDG.E R240, desc[UR14][R36.64+0x20] ;  /* 0x0000200e24f00981 */ /* 0x000f66000c1e1900 */
[-C--:B------:R-:W-:Y:S01]  /*a4f0*/  LEA.HI.X.SX32 R53, R0, R3.reuse, 0x2, P1 ;  /* 0x0000000300357211 */ /* 0x080fe200008f16ff */
[----:B------:R-:W5:Y:S01]  /*a500*/  @P0 LDG.E R237, desc[UR14][R36.64+0x100] ;  /* 0x0001000e24ed0981 */ /* 0x000f62000c1e1900 */
[C---:B------:R-:W-:Y:S02]  /*a510*/  IMAD.SHL.U32 R43, R38.reuse, 0x20, RZ ;  /* 0x00000020262b7824 */ /* 0x040fe400078e00ff */
[C---:B------:R-:W-:Y:S01]  /*a520*/  IMAD R42, R38.reuse, 0x28, RZ ;  /* 0x00000028262a7824 */ /* 0x040fe200078e02ff */
[----:B------:R1:W5:Y:S01]  /*a530*/  @P0 LDG.E R238, desc[UR14][R36.64+0x120] ;  /* 0x0001200e24ee0981 */ /* 0x000362000c1e1900 */
[C---:B------:R-:W-:Y:S03]  /*a540*/  IMAD R39, R38.reuse, 0x30, RZ ;  /* 0x0000003026277824 */ /* 0x040fe600078e02ff */
        /* <DEDUP_REMOVED lines=229> */
[----:B------:R-:W4:Y:S04]  /*b3a0*/  LDL R60, [R1] ;  /* 0x00000000013c7983 */ /* 0x000f280000100800 */
        /* <DEDUP_REMOVED lines=114> */
[----:B------:R-:W-:Y:S04]  /*bad0*/  STS [R252], R24 ;  /* 0x00000018fc007388 */ /* 0x000fe80000000800 */
        /* <DEDUP_REMOVED lines=41> */
.L_x_2221:
        /* <DEDUP_REMOVED lines=23> */
.L_x_2222:
        /* <DEDUP_REMOVED lines=14> */
[----:B------:R-:W-:Y:S01]  /*bfc0*/  ULDC.64 UR16, c[0x0][0x468] ;  /* 0x00011a0000107ab9 */ /* 0x000fe20000000a00 */
[----:B------:R-:W-:Y:S01]  /*bfd0*/  ISETP.GE.AND P4, PT, R0, UR12, PT ;  /* 0x0000000c00007c0c */ /* 0x000fe2000bf86270 */
[----:B------:R-:W-:Y:S01]  /*bfe0*/  BSSY B0, `(.L_x_2223) ;  /* 0x000001d000007945 */ /* 0x000fe20003800000 */
[----:B------:R-:W-:Y:S01]  /*bff0*/  MOV R4, UR11 ;  /* 0x0000000b00047c02 */ /* 0x000fe20008000f00 */
[----:B------:R-:W-:Y:S01]  /*c000*/  UIMAD UR11, UR13, UR16, URZ ;  /* 0x000000100d0b72a4 */ /* 0x000fe2000f8e023f */
[----:B------:R-:W-:-:S02]  /*c010*/  IADD3 R2, P0, R2, UR21, RZ ;  /* 0x0000001502027c10 */ /* 0x000fc4000ff1e0ff */
[----:B------:R-:W-:Y:S01]  /*c020*/  ISETP.GE.AND P2, PT, R5, UR12, PT ;  /* 0x0000000c05007c0c */ /* 0x000fe2000bf46270 */
[----:B------:R-:W-:Y:S01]  /*c030*/  UIMAD UR17, UR55, UR17, UR11 ;  /* 0x00000011371172a4 */ /* 0x000fe2000f8e020b */
[----:B------:R-:W-:Y:S01]  /*c040*/  IADD3.X R3, R3, UR23, R4, P0, !PT ;  /* 0x0000001703037c10 */ /* 0x000fe200087fe404 */
[----:B------:R1:W2:Y:S01]  /*c050*/  LDS.128 R16, [R146+0xd000] ;  /* 0x00d0000092107984 */ /* 0x0002a20000000c00 */
[----:B------:R-:W-:Y:S01]  /*c060*/  IMAD.U32 R4, RZ, RZ, UR16 ;  /* 0x00000010ff047e24 */ /* 0x000fe2000f8e00ff */
[----:B------:R-:W-:Y:S01]  /*c070*/  SHF.R.S32.HI R11, RZ, 0x1f, R0 ;  /* 0x0000001fff0b7819 */ /* 0x000fe20000011400 */
[----:B------:R-:W-:Y:S01]  /*c080*/  VIADD R5, R0, 0x60 ;  /* 0x0000006000057836 */ /* 0x000fe20000000000 */
[----:B------:R1:W3:Y:S01]  /*c090*/  LDS.128 R20, [R146+0x11000] ;  /* 0x0110000092147984 */ /* 0x0002e20000000c00 */
[----:B------:R-:W-:-:S03]  /*c0a0*/  IMAD.WIDE.U32 R2, R4, UR55, R2 ;  /* 0x0000003704027c25 */ /* 0x000fc6000f8e0002 */
[----:B------:R1:W4:Y:S01]  /*c0b0*/  LDS.128 R24, [R146+0x12000] ;  /* 0x0120000092187984 */ /* 0x0003220000000c00 */
[----:B------:R-:W-:Y:S02]  /*c0c0*/  ISETP.GE.AND P1, PT, R5, UR12, PT ;  /* 0x0000000c05007c0c */ /* 0x000fe4000bf26270 */
[----:B------:R-:W-:Y:S01]  /*c0d0*/  IADD3 R10, R3, UR17, RZ ;  /* 0x00000011030a7c10 */ /* 0x000fe2000fffe0ff */
[----:B------:R1:W1:Y:S01]  /*c0e0*/  LDS.128 R28, [R146+0x13000] ;  /* 0x01300000921c7984 */ /* 0x0002620000000c00 */
[----:B------:R-:W-:Y:S09]  /*c0f0*/  @P4 BRA `(.L_x_2224) ;  /* 0x00000000002c4947 */ /* 0x000ff20003800000 */
        /* <DEDUP_REMOVED lines=11> */
.L_x_2224:
[----:B------:R-:W-:Y:S05]  /*c1b0*/  BSYNC B0 ;  /* 0x0000000000007941 */ /* 0x000fea0003800000 */
.L_x_2223:
        /* <DEDUP_REMOVED lines=14> */
.L_x_2226:
[----:B------:R-:W-:Y:S05]  /*c2a0*/  BSYNC B0 ;  /* 0x0000000000007941 */ /* 0x000fea0003800000 */
.L_x_2225:
        /* <DEDUP_REMOVED lines=15> */
.L_x_2228:
[----:B------:R-:W-:Y:S05]  /*c3a0*/  BSYNC B0 ;  /* 0x0000000000007941 */ /* 0x000fea0003800000 */
.L_x_2227:
        /* <DEDUP_REMOVED lines=14> */
.L_x_2230:
[----:B------:R-:W-:Y:S05]  /*c490*/  BSYNC B0 ;  /* 0x0000000000007941 */ /* 0x000fea0003800000 */
.L_x_2229:
        /* <DEDUP_REMOVED lines=27> */
.L_x_2232:
[----:B------:R-:W-:Y:S05]  /*c650*/  BSYNC B0 ;  /* 0x0000000000007941 */ /* 0x000fea0003800000 */
.L_x_2231:
        /* <DEDUP_REMOVED lines=14> */
.L_x_2234:
[----:B------:R-:W-:Y:S05]  /*c740*/  BSYNC B0 ;  /* 0x0000000000007941 */ /* 0x000fea0003800000 */
.L_x_2233:
        /* <DEDUP_REMOVED lines=14> */
.L_x_2236:
[----:B------:R-:W-:Y:S05]  /*c830*/  BSYNC B0 ;  /* 0x0000000000007941 */ /* 0x000fea0003800000 */
.L_x_2235:
        /* <DEDUP_REMOVED lines=11> */
[----:B------:R1:W-:Y:S02]  /*c8f0*/  STG.E.128 desc[UR14][R2.64], R28 ;  /* 0x0000001c02007986 */ /* 0x0003e4000c101d0e */
.L_x_2215:
[----:B------:R-:W-:Y:S05]  /*c900*/  BSYNC B1 ;  /* 0x0000000000017941 */ /* 0x000fea0003800000 */
.L_x_2193:
        /* <DEDUP_REMOVED lines=8> */
.L_x_2237:
[----:B------:R-:W-:Y:S05]  /*c990*/  EXIT ;  /* 0x000000000000794d */ /* 0x000fea0003800000 */
.L_x_2239:
        /* <DEDUP_REMOVED lines=14> */
.L_x_2497:


//--------------------- .text._ZN5flash44flash_bwd_dq_dk_dv_loop_seqk_parallel_kernelI23Flash_bwd_kernel_traitsILi64ELi128ELi128ELi8ELi4ELi4ELi4ELb0ELb0EN7cutlass10bfloat16_tE19Flash_kernel_traitsILi64ELi128ELi128ELi8ES3_EELb0ELb0ELb1ELb0ELb0ELb1ELb1EEEvNS_16Flash_bwd_paramsE --------------------------
	.section	.text._ZN5flash44flash_bwd_dq_dk_dv_loop_seqk_parallel_kernelI23Flash_bwd_kernel_traitsILi64ELi128ELi128ELi8ELi4ELi4ELi4ELb0ELb0EN7cutlass10bfloat16_tE19Flash_kernel_traitsILi64ELi128ELi128ELi8ES3_EELb0ELb0ELb1ELb0ELb0ELb1ELb1EEEvNS_16Flash_bwd_paramsE,"ax",@progbits
	.align	128
        .global         _ZN5flash44flash_bwd_dq_dk_dv_loop_seqk_parallel_kernelI23Flash_bwd_kernel_traitsILi64ELi128ELi128ELi8ELi4ELi4ELi4ELb0ELb0EN7cutlass10bfloat16_tE19Flash_kernel_traitsILi64ELi128ELi128ELi8ES3_EELb0ELb0ELb1ELb0ELb0ELb1ELb1EEEvNS_16Flash_bwd_paramsE
        .type           _ZN5flash44flash_bwd_dq_dk_dv_loop_seqk_parallel_kernelI23Flash_bwd_kernel_traitsILi64ELi128ELi128ELi8ELi4ELi4ELi4ELb0ELb0EN7cutlass10bfloat16_tE19Flash_kernel_traitsILi64ELi128ELi128ELi8ES3_EELb0ELb0ELb1ELb0ELb0ELb1ELb1EEEvNS_16Flash_bwd_paramsE,@function
        .size           _ZN5flash44flash_bwd_dq_dk_dv_loop_seqk_parallel_kernelI23Flash_bwd_kernel_traitsILi64ELi128ELi128ELi8ELi4ELi4ELi4ELb0ELb0EN7cutlass10bfloat16_tE19Flash_kernel_traitsILi64ELi128ELi128ELi8ES3_EELb0ELb0ELb1ELb0ELb0ELb1ELb1EEEvNS_16Flash_bwd_paramsE,(.L_x_2498 - _ZN5flash44flash_bwd_dq_dk_dv_loop_seqk_parallel_kernelI23Flash_bwd_kernel_traitsILi64ELi128ELi128ELi8ELi4ELi4ELi4ELb0ELb0EN7cutlass10bfloat16_tE19Flash_kernel_traitsILi64ELi128ELi128ELi8ES3_EELb0ELb0ELb1ELb0ELb0ELb1ELb1EEEvNS_16Flash_bwd_paramsE)
        .other          _ZN5flash44flash_bwd_dq_dk_dv_loop_seqk_parallel_kernelI23Flash_bwd_kernel_traitsILi64ELi128ELi128ELi8ELi4ELi4ELi4ELb0ELb0EN7cutlass10bfloat16_tE19Flash_kernel_traitsILi64ELi128ELi128ELi8ES3_EELb0ELb0ELb1ELb0ELb0ELb1ELb1EEEvNS_16Flash_bwd_paramsE,@"STO_CUDA_ENTRY STV_DEFAULT"
_ZN5flash44flash_bwd_dq_dk_dv_loop_seqk_parallel_kernelI23Flash_bwd_kernel_traitsILi64ELi128ELi128ELi8ELi4ELi4ELi4ELb0ELb0EN7cutlass10bfloat16_tE19Flash_kernel_traitsILi64ELi128ELi128ELi8ES3_EELb0ELb0ELb1ELb0ELb0ELb1ELb1EEEvNS_16Flash_bwd_paramsE:
.text._ZN5flash44flash_bwd_dq_dk_dv_loop_seqk_parallel_kernelI23Flash_bwd_kernel_traitsILi64ELi128ELi128ELi8ELi4ELi4ELi4ELb0ELb0EN7cutlass10bfloat16_tE19Flash_kernel_traitsILi64ELi128ELi128ELi8ES3_EELb0ELb0ELb1ELb0ELb0ELb1ELb1EEEvNS_16Flash_bwd_paramsE:
        /* <DEDUP_REMOVED lines=83> */
[----:B------:R-:W-:Y:S02]  /*0530*/  LOP3.LUT R7, R8, 0x1, RZ, 0xc0, !PT ;  /* 0x0000000108077812 */ /* 0x000fe400078ec0ff */
[----:B------:R-:W-:Y:S02]  /*0540*/  SEL R188, R237, 0xffffffe0, !P4 ;  /* 0xffffffe0edbc7807 */ /* 0x000fe40006000000 */
[----:B------:R-:W-:Y:S01]  /*0550*/  ISETP.NE.U32.AND P0, PT, R7, 0x1, PT ;  /* 0x000000010700780c */ /* 0x000fe20003f05070 */
[----:B------:R-:W-:-:S03]  /*0560*/  IMAD.SHL.U32 R7, R18, 0x40, RZ ;  /* 0x0000004012077824 */ /* 0x000fc600078e00ff */
[----:B------:R-:W-:Y:S02]  /*0570*/  R2P PR, R8, 0x6 ;  /* 0x0000000608007804 */ /* 0x000fe40000000000 */
[----:B------:R-:W-:-:S03]  /*0580*/  SEL R235, R235, 0x10, !P0 ;  /* 0x00000010ebeb7807 */ /* 0x000fc60004000000 */
[----:B------:R-:W-:Y:S01]  /*0590*/  SEL R237, R237, 0xffffffe0, !P1 ;  /* 0xffffffe0eded7807 */ /* 0x000fe20004800000 */
[----:B-1----:R-:W-:-:S04]  /*05a0*/  IMAD.SHL.U32 R5, R12, 0x200, RZ ;  /* 0x000002000c057824 */ /* 0x002fc800078e00ff */
[----:B------:R-:W-:Y:S01]  /*05b0*/  IMAD R2, R3, 0x1000, R5 ;  /* 0x0000100003027824 */ /* 0x000fe200078e0205 */
[----:B------:R-:W-:Y:S01]  /*05c0*/  LOP3.LUT R5, R5, R4, R0, 0xf6, !PT ;  /* 0x0000000405057212 */ /* 0x000fe200078ef600 */
[----:B------:R-:W-:Y:S02]  /*05d0*/  IMAD.SHL.U32 R4, R15, 0x2, RZ ;  /* 0x000000020f047824 */ /* 0x000fe400078e00ff */
[----:B------:R-:W-:Y:S01]  /*05e0*/  IMAD.IADD R187, R2, 0x1, R187 ;  /* 0x0000000102bb7824 */ /* 0x000fe200078e02bb */
[----:B------:R-:W-:Y:S01]  /*05f0*/  LOP3.LUT R2, R17, 0x7ffffffc, RZ, 0xc0, !PT ;  /* 0x7ffffffc11027812 */ /* 0x000fe200078ec0ff */
[----:B--2---:R-:W-:Y:S01]  /*0600*/  IMAD.SHL.U32 R9, R12, 0x10, RZ ;  /* 0x000000100c097824 */ /* 0x004fe200078e00ff */
[----:B------:R-:W-:Y:S01]  /*0610*/  LOP3.LUT R4, R4, 0x6, RZ, 0xc0, !PT ;  /* 0x0000000604047812 */ /* 0x000fe200078ec0ff */
[----:B------:R-:W-:Y:S02]  /*0620*/  IMAD.SHL.U32 R187, R187, 0x2, RZ ;  /* 0x00000002bbbb7824 */ /* 0x000fe400078e00ff */
[----:B------:R-:W-:-:S02]  /*0630*/  IMAD.IADD R0, R15, 0x1, -R2 ;  /* 0x000000010f007824 */ /* 0x000fc400078e0a02 */
[----:B------:R-:W-:Y:S02]  /*0640*/  IMAD.SHL.U32 R2, R8, 0x40, RZ ;  /* 0x0000004008027824 */ /* 0x000fe400078e00ff */
[----:B------:R-:W-:Y:S02]  /*0650*/  IMAD.SHL.U32 R8, R0, 0x2, RZ ;  /* 0x0000000200087824 */ /* 0x000fe400078e00ff */
[C---:B------:R-:W-:Y:S01]  /*0660*/  IMAD R6, R3.reuse, 0x40, R4 ;  /* 0x0000004003067824 */ /* 0x040fe200078e0204 */
[----:B------:R-:W-:Y:S01]  /*0670*/  LOP3.LUT R0, R2, 0x1c0, RZ, 0xc0, !PT ;  /* 0x000001c002007812 */ /* 0x000fe200078ec0ff */
[C---:B------:R-:W-:Y:S02]  /*0680*/  IMAD.SHL.U32 R2, R3.reuse, 0x8, RZ ;  /* 0x0000000803027824 */ /* 0x040fe400078e00ff */
[----:B------:R-:W-:Y:S01]  /*0690*/  IMAD R4, R3, 0x2000, R8 ;  /* 0x0000200003047824 */ /* 0x000fe200078e0208 */
[----:B------:R-:W-:Y:S01]  /*06a0*/  SHF.R.U32.HI R3, RZ, 0x3, R0 ;  /* 0x00000003ff037819 */ /* 0x000fe20000011600 */
[----:B------:R1:W-:Y:S01]  /*06b0*/  STL [R1+0x3c], R6 ;  /* 0x00003c0601007387 */ /* 0x0003e20000100800 */
[----:B------:R-:W-:Y:S01]  /*06c0*/  LOP3.LUT R2, R2, 0x8, RZ, 0xc0, !PT ;  /* 0x0000000802027812 */ /* 0x000fe200078ec0ff */
[----:B------:R-:W-:-:S03]  /*06d0*/  IMAD R4, R11, 0x400, R4 ;  /* 0x000004000b047824 */ /* 0x000fc600078e0204 */
[----:B------:R-:W-:Y:S02]  /*06e0*/  LOP3.LUT R10, R2, 0x10, R9, 0xf8, !PT ;  /* 0x00000010020a7812 */ /* 0x000fe400078ef809 */
[-C--:B------:R-:W-:Y:S02]  /*06f0*/  LOP3.LUT R9, R3, R0.reuse, R2, 0x1e, !PT ;  /* 0x0000000003097212 */ /* 0x080fe400078e1e02 */
[----:B------:R-:W-:Y:S02]  /*0700*/  LOP3.LUT R2, R7, 0x1c0, RZ, 0xc0, !PT ;  /* 0x000001c007027812 */ /* 0x000fe400078ec0ff */
[----:B-1----:R-:W-:Y:S01]  /*0710*/  LOP3.LUT R6, R3, R0, RZ, 0xfc, !PT ;  /* 0x0000000003067212 */ /* 0x002fe200078efcff */
[----:B------:R-:W-:Y:S01]  /*0720*/  IMAD R0, R11, 0x400, R8 ;  /* 0x000004000b007824 */ /* 0x000fe200078e0208 */
[----:B------:R-:W-:-:S03]  /*0730*/  SHF.R.U32.HI R3, RZ, 0x3, R2 ;  /* 0x00000003ff037819 */ /* 0x000fc60000011602 */
[----:B------:R-:W-:Y:S02]  /*0740*/  IMAD.IADD R234, R6, 0x1, R4 ;  /* 0x0000000106ea7824 */ /* 0x000fe400078e0204 */
[----:B------:R-:W-:Y:S02]  /*0750*/  IMAD.SHL.U32 R6, R12, 0x8, RZ ;  /* 0x000000080c067824 */ /* 0x000fe400078e00ff */
[----:B------:R-:W-:Y:S01]  /*0760*/  IMAD.SHL.U32 R4, R13, 0x40, RZ ;  /* 0x000000400d047824 */ /* 0x000fe200078e00ff */
[----:B------:R-:W-:Y:S01]  /*0770*/  LEA R234, R234, UR4, 0x1 ;  /* 0x00000004eaea7c11 */ /* 0x000fe2000f8e08ff */
[----:B------:R-:W-:Y:S01]  /*0780*/  IMAD.IADD R9, R0, 0x1, R9 ;  /* 0x0000000100097824 */ /* 0x000fe200078e0209 */
[----:B------:R-:W-:Y:S02]  /*0790*/  LOP3.LUT R6, R2, 0x8, R6, 0xf8, !PT ;  /* 0x0000000802067812 */ /* 0x000fe400078ef806 */
[----:B------:R-:W-:Y:S01]  /*07a0*/  LOP3.LUT R0, R4, 0xfffffe00, RZ, 0xc0, !PT ;  /* 0xfffffe0004007812 */ /* 0x000fe200078ec0ff */
[C---:B------:R-:W-:Y:S01]  /*07b0*/  IMAD.IADD R236, R234.reuse, 0x1, R235 ;  /* 0x00000001eaec7824 */ /* 0x040fe200078e02eb */
        /* <DEDUP_REMOVED lines=41> */
[----:B------:R-:W-:Y:S02]  /*0a50*/  IMAD.IADD R186, R189, 0x1, R186 ;  /* 0x00000001bdba7824 */ /* 0x000fe400078e02ba */
[--C-:B------:R-:W-:Y:S01]  /*0a60*/  IMAD.IADD R235, R235, 0x1, R233.reuse ;  /* 0x00000001ebeb7824 */ /* 0x100fe200078e02e9 */
        /* <DEDUP_REMOVED lines=17> */
.L_x_2286:
        /* <DEDUP_REMOVED lines=67> */
.L_x_2240:
        /* <DEDUP_REMOVED lines=40> */
[----:B------:R-:W-:-:S02]  /*1230*/  UIMAD.WIDE.U32 UR16, UR45, UR57, URZ ;  /* 0x000000392d1072a5 */ /* 0x000fc4000f8e003f */
[----:B------:R-:W-:Y:S02]  /*1240*/  UIMAD UR7, UR56, UR57, UR7 ;  /* 0x00000039380772a4 */ /* 0x000fe4000f8e0207 */
[----:B------:R-:W-:Y:S02]  /*1250*/  ULEA.HI UR35, UR14, UR9, URZ, 0x7 ;  /* 0x000000090e237291 */ /* 0x000fe4000f8f383f */
[----:B------:R-:W-:Y:S02]  /*1260*/  UIMAD UR9, UR13, UR16, URZ ;  /* 0x000000100d0972a4 */ /* 0x000fe4000f8e023f */
[----:B------:R-:W-:Y:S01]  /*1270*/  UIADD3 UR7, UR17, UR7, URZ ;  /* 0x0000000711077290 */ /* 0x000fe2000fffe03f */
[----:B-1----:R-:W-:Y:S01]  /*1280*/  VIADD R4, R4, 0xffffffe ;  /* 0x0ffffffe04047836 */ /* 0x002fe20000000000 */
[----:B------:R-:W-:Y:S02]  /*1290*/  ULDC.U8 UR18, c[0x0][0x3d8] ;  /* 0x0000f60000127ab9 */ /* 0x000fe40000000000 */
[----:B------:R-:W-:Y:S01]  /*12a0*/  UIMAD UR7, UR12, UR7, UR9 ;  /* 0x000000070c0772a4 */ /* 0x000fe2000f8e0209 */
[----:B------:R-:W1:Y:S01]  /*12b0*/  F2I.FTZ.U32.TRUNC.NTZ R5, R4 ;  /* 0x0000000400057305 */ /* 0x000e62000021f000 */
[----:B------:R-:W-:-:S02]  /*12c0*/  UISETP.NE.AND UP3, UPT, UR18, URZ, UPT ;  /* 0x0000003f1200728c */ /* 0x000fc4000bf65270 */
[----:B------:R-:W-:Y:S02]  /*12d0*/  UIMAD.WIDE.U32 UR18, UR12, UR16, URZ ;  /* 0x000000100c1272a5 */ /* 0x000fe4000f8e003f */
[----:B------:R-:W-:Y:S02]  /*12e0*/  UISETP.NE.AND UP1, UPT, UR29, -0x1, UPT ;  /* 0xffffffff1d00788c */ /* 0x000fe4000bf25270 */
[----:B------:R-:W-:Y:S02]  /*12f0*/  UIMAD.WIDE.U32 UR16, UR12, UR6, URZ ;  /* 0x000000060c1072a5 */ /* 0x000fe4000f8e003f */
[----:B------:R-:W-:Y:S02]  /*1300*/  UIADD3 UR50, UR19, UR7, URZ ;  /* 0x0000000713327290 */ /* 0x000fe4000fffe03f */
[----:B------:R-:W-:Y:S01]  /*1310*/  UIADD3 UR7, UR33, 0x7f, URZ ;  /* 0x0000007f21077890 */ /* 0x000fe2000fffe03f */
[----:B------:R-:W-:Y:S01]  /*1320*/  PLOP3.LUT P0, PT, PT, PT, UP1, 0x80, 0x0 ;  /* 0x000000000000781c */ /* 0x000fe20003f0f018 */
[----:B------:R-:W-:Y:S01]  /*1330*/  ULDC.64 UR30, c[0x0][0x240] ;  /* 0x00009000001e7ab9 */ /* 0x000fe20000000a00 */
[----:B------:R-:W-:Y:S01]  /*1340*/  USEL UR55, UR18, UR16, !UP2 ;  /* 0x0000001012377287 */ /* 0x000fe2000d000000 */
[----:B-1----:R-:W-:Y:S01]  /*1350*/  IADD3 R0, RZ, -R5, RZ ;  /* 0x80000005ff007210 */ /* 0x002fe20007ffe0ff */
[----:B------:R-:W-:Y:S01]  /*1360*/  IMAD.MOV.U32 R4, RZ, RZ, RZ ;  /* 0x000000ffff047224 */ /* 0x000fe200078e00ff */
[----:B------:R-:W-:-:S02]  /*1370*/  USHF.R.S32.HI UR18, URZ, 0x1f, UR7 ;  /* 0x0000001f3f127899 */ /* 0x000fc40008011407 */
[----:B------:R-:W-:Y:S01]  /*1380*/  UIMAD.WIDE.U32 UR26, UR6, UR30, URZ ;  /* 0x0000001e061a72a5 */ /* 0x000fe2000f8e003f */
[----:B------:R-:W-:Y:S01]  /*1390*/  IMAD R0, R0, R6, RZ ;  /* 0x0000000600007224 */ /* 0x000fe200078e02ff */
[----:B------:R-:W-:Y:S02]  /*13a0*/  UIMAD UR9, UR13, UR6, URZ ;  /* 0x000000060d0972a4 */ /* 0x000fe4000f8e023f */
[----:B------:R-:W-:Y:S01]  /*13b0*/  @UP1 UIADD3 UR20, UR23, UR29, URZ ;  /* 0x0000001d17141290 */ /* 0x000fe2000fffe03f */
[----:B------:R-:W-:Y:S01]  /*13c0*/  IMAD.HI.U32 R0, R5, R0, R4 ;  /* 0x0000000005007227 */ /* 0x000fe200078e0004 */
[----:B------:R-:W-:Y:S02]  /*13d0*/  ULEA.HI UR7, UR18, UR7, URZ, 0x7 ;  /* 0x0000000712077291 */ /* 0x000fe4000f8f383f */
[----:B------:R-:W-:Y:S02]  /*13e0*/  USEL UR53, UR24, UR26, !UP2 ;  /* 0x0000001a18357287 */ /* 0x000fe4000d000000 */
[----:B------:R-:W-:Y:S01]  /*13f0*/  UIADD3 UR46, UR25, UR32, URZ ;  /* 0x00000020192e7290 */ /* 0x000fe2000fffe03f */
[----:B------:R-:W-:Y:S01]  /*1400*/  IMAD.HI.U32 R0, R0, R2, RZ ;  /* 0x0000000200007227 */ /* 0x000fe200078e00ff */
[----:B------:R-:W-:Y:S01]  /*1410*/  @UP2 UIADD3 UR50, UR17, UR9, URZ ;  /* 0x0000000911322290 */ /* 0x000fe2000fffe03f */
[----:B------:R-:W-:Y:S01]  /*1420*/  @UP1 ULDC.64 UR24, c[0x0][0x248] ;  /* 0x0000920000181ab9 */ /* 0x000fe20000000a00 */
[----:B------:R-:W-:-:S02]  /*1430*/  USHF.R.S32.HI UR9, URZ, 0x7, UR35 ;  /* 0x000000073f097899 */ /* 0x000fc40008011423 */
[----:B------:R-:W-:Y:S01]  /*1440*/  IADD3 R4, -R0, RZ, RZ ;  /* 0x000000ff00047210 */ /* 0x000fe20007ffe1ff */
[----:B------:R-:W-:Y:S02]  /*1450*/  @UP1 UIMAD.WIDE.U32 UR16, UR20, UR24, URZ ;  /* 0x00000018141012a5 */ /* 0x000fe4000f8e003f */
[----:B------:R-:W-:Y:S02]  /*1460*/  USHF.R.S32.HI UR7, URZ, 0x7, UR7 ;  /* 0x000000073f077899 */ /* 0x000fe40008011407 */
[C---:B------:R-:W-:Y:S01]  /*1470*/  IMAD R2, R6.reuse, R4, R2 ;  /* 0x0000000406027224 */ /* 0x040fe200078e0202 */
[----:B------:R-:W-:Y:S01]  /*1480*/  ULDC UR48, c[0x0][0x2c4] ;  /* 0x0000b10000307ab9 */ /* 0x000fe20000000800 */
[----:B------:R-:W-:Y:S02]  /*1490*/  @UP1 UIMAD UR14, UR20, UR25, URZ ;  /* 0x00000019140e12a4 */ /* 0x000fe4000f8e023f */
[----:B------:R-:W-:Y:S01]  /*14a0*/  @UP3 UIMAD UR18, UR45, UR48, URZ ;  /* 0x000000302d1232a4 */ /* 0x000fe2000f8e023f */
[----:B------:R-:W-:Y:S01]  /*14b0*/  ISETP.GT.U32.AND P2, PT, R6, R2, PT ;  /* 0x000000020600720c */ /* 0x000fe20003f44070 */
[----:B------:R-:W-:-:S02]  /*14c0*/  UISETP.LT.AND UP0, UPT, UR9, UR7, UPT ;  /* 0x000000070900728c */ /* 0x000fc4000bf01270 */
[----:B------:R-:W-:Y:S01]  /*14d0*/  UIMAD UR34, UR6, UR31, URZ ;  /* 0x0000001f062272a4 */ /* 0x000fe2000f8e023f */
[----:B------:R-:W-:Y:S01]  /*14e0*/  @UP1 UMOV UR47, UR16 ;  /* 0x00000010002f1c82 */ /* 0x000fe20008000000 */
[----:B------:R-:W-:Y:S02]  /*14f0*/  @UP3 USEL UR16, UR18, UR6, !UP2 ;  /* 0x0000000612103287 */ /* 0x000fe4000d000000 */
[----:B------:R-:W-:Y:S02]  /*1500*/  USEL UR33, UR9, UR7, UP0 ;  /* 0x0000000709217287 */ /* 0x000fe40008000000 */
[----:B------:R-:W-:Y:S02]  /*1510*/  @UP1 UIADD3 UR22, UR23, UR29, URZ ;  /* 0x0000001d17161290 */ /* 0x000fe4000fffe03f */
[----:B------:R-:W-:Y:S02]  /*1520*/  @UP1 UIADD3 UR49, UR17, UR14, URZ ;  /* 0x0000000e11311290 */ /* 0x000fe4000fffe03f */
[----:B------:R-:W-:Y:S01]  /*1530*/  @!P2 IMAD.IADD R2, R2, 0x1, -R6 ;  /* 0x000000010202a824 */ /* 0x000fe200078e0a06 */
[----:B------:R-:W-:Y:S01]  /*1540*/  @UP2 UIADD3 UR46, UR27, UR34, URZ ;  /* 0x000000221b2e2290 */ /* 0x000fe2000fffe03f */
[----:B------:R-:W-:-:S02]  /*1550*/  @UP3 ULDC UR14, c[0x0][0x2e4] ;  /* 0x0000b900000e3ab9 */ /* 0x000fc40000000800 */
[----:B------:R-:W-:Y:S01]  /*1560*/  @UP1 ULDC.64 UR26, c[0x0][0x250] ;  /* 0x00009400001a1ab9 */ /* 0x000fe20000000a00 */
[----:B------:R-:W-:Y:S01]  /*1570*/  USHF.L.U64.HI UR36, UR45, 0x7, UR56 ;  /* 0x000000072d247899 */ /* 0x000fe20008010238 */
[----:B------:R-:W-:Y:S01]  /*1580*/  ISETP.GE.U32.AND P3, PT, R2, R6, PT ;  /* 0x000000060200720c */ /* 0x000fe20003f66070 */
[----:B------:R-:W-:Y:S01]  /*1590*/  @UP3 UIMAD UR34, UR54, UR14, UR16 ;  /* 0x0000000e362232a4 */ /* 0x000fe2000f8e0210 */
[----:B------:R-:W-:Y:S01]  /*15a0*/  LOP3.LUT R2, R7, UR54, RZ, 0x3c, !PT ;  /* 0x0000003607027c12 */ /* 0x000fe2000f8e3cff */
[----:B------:R-:W-:Y:S02]  /*15b0*/  ULEA UR7, UR33, 0xffffff80, 0x7 ;  /* 0xffffff8021077891 */ /* 0x000fe4000f8e383f */
[----:B------:R-:W-:Y:S02]  /*15c0*/  @UP1 UIMAD.WIDE.U32 UR16, UR22, UR26, URZ ;  /* 0x0000001a161012a5 */ /* 0x000fe4000f8e003f */
[----:B------:R-:W-:Y:S02]  /*15d0*/  @!UP3 UIMAD UR18, UR45, UR60, UR54 ;  /* 0x0000003c2d12b2a4 */ /* 0x000fe4000f8e0236 */
[----:B------:R-:W-:-:S02]  /*15e0*/  @UP1 UIMAD UR9, UR22, UR27, URZ ;  /* 0x0000001b160912a4 */ /* 0x000fc4000f8e023f */
[----:B------:R-:W-:Y:S02]  /*15f0*/  USEL UR14, UR36, URZ, UP4 ;  /* 0x0000003f240e7287 */ /* 0x000fe4000a000000 */
[----:B------:R-:W-:Y:S02]  /*1600*/  USHF.R.S32.HI UR22, URZ, 0x1f, UR7 ;  /* 0x0000001f3f167899 */ /* 0x000fe40008011407 */
[----:B------:R-:W-:Y:S02]  /*1610*/  UIADD3 UR20, UP0, UR7, UR37, URZ ;  /* 0x0000002507147290 */ /* 0x000fe4000ff1e03f */
[----:B------:R-:W-:Y:S02]  /*1620*/  @!UP3 UIMAD UR34, UR18, UR48, URZ ;  /* 0x000000301222b2a4 */ /* 0x000fe4000f8e023f */
[----:B------:R-:W-:Y:S02]  /*1630*/  @!UP2 UIADD3 UR51, UR41, UR44, URZ ;  /* 0x0000002c2933a290 */ /* 0x000fe4000fffe03f */
[----:B------:R-:W-:-:S02]  /*1640*/  @UP1 UIADD3 UR48, UR17, UR9, URZ ;  /* 0x0000000911301290 */ /* 0x000fc4000fffe03f */
        /* <DEDUP_REMOVED lines=15> */
.L_x_2242:
        /* <DEDUP_REMOVED lines=13> */
.L_x_2243:
        /* <DEDUP_REMOVED lines=30> */
.L_x_2244:
[----:B------:R-:W-:-:S04]  /*19f0*/  UIMAD UR6, UR45, UR60, UR54 ;  /* 0x0000003c2d0672a4 */ /* 0x000fc8000f8e0236 */
[----:B------:R-:W-:-:S12]  /*1a00*/  UIMAD UR6, UR6, UR57, URZ ;  /* 0x00000039060672a4 */ /* 0x000fd8000f8e023f */
.L_x_2245:
        /* <DEDUP_REMOVED lines=8> */
[----:B------:R-:W-:Y:S02]  /*1a90*/  UIADD3 UR37, UR7, UR34, URZ ;  /* 0x0000002207257290 */ /* 0x000fe4000fffe03f */
[----:B------:R-:W-:-:S02]  /*1aa0*/  UIMAD UR20, UR61, UR60, URZ ;  /* 0x0000003c3d1472a4 */ /* 0x000fc4000f8e023f */
[----:B------:R-:W-:Y:S02]  /*1ab0*/  UIMAD UR34, UR54, UR17, UR6 ;  /* 0x00000011362272a4 */ /* 0x000fe4000f8e0206 */
[----:B------:R-:W-:Y:S02]  /*1ac0*/  UIADD3 UR6, -UR8, UR15, UR28 ;  /* 0x0000000f08067290 */ /* 0x000fe4000fffe11c */
[----:B------:R-:W-:Y:S01]  /*1ad0*/  USHF.L.U32 UR16, UR20, 0x7, URZ ;  /* 0x0000000714107899 */ /* 0x000fe2000800063f */
[----:B------:R-:W-:Y:S01]  /*1ae0*/  ULDC UR43, c[0x0][0x398] ;  /* 0x0000e600002b7ab9 */ /* 0x000fe20000000800 */
[----:B------:R-:W-:Y:S01]  /*1af0*/  ULDC.64 UR60, c[0x0][0x2b0] ;  /* 0x0000ac00003c7ab9 */ /* 0x000fe20000000a00 */
[----:B------:R-:W-:Y:S02]  /*1b00*/  UIADD3 UR6, UR6, -UR43, URZ ;  /* 0x8000002b06067290 */ /* 0x000fe4000fffe03f */
[----:B------:R-:W-:Y:S02]  /*1b10*/  UIADD3 UR14, UP3, UP2, UR12, UR16, UR14 ;  /* 0x000000100c0e7290 */ /* 0x000fe4000fa7e00e */
[----:B------:R-:W-:Y:S01]  /*1b20*/  USHF.R.S32.HI UR16, URZ, 0x1f, UR16 ;  /* 0x0000001f3f107899 */ /* 0x000fe20008011410 */
[----:B------:R-:W-:Y:S01]  /*1b30*/  ULDC.64 UR12, c[0x0][0x258] ;  /* 0x00009600000c7ab9 */ /* 0x000fe20000000a00 */
[----:B------:R-:W-:-:S02]  /*1b40*/  USHF.L.U64.HI UR40, UR30, 0x5, UR31 ;  /* 0x000000051e287899 */ /* 0x000fc4000801021f */
[----:B------:R-:W-:Y:S01]  /*1b50*/  USHF.L.U32 UR42, UR30, 0x5, URZ ;  /* 0x000000051e2a7899 */ /* 0x000fe2000800063f */
        /* <DEDUP_REMOVED lines=9> */
[----:B------:R-:W-:Y:S01]  /*1bf0*/  IMAD.SHL.U32 R4, R4, 0x8, RZ ;  /* 0x0000000804047824 */ /* 0x000fe200078e00ff */
[----:B------:R-:W-:Y:S01]  /*1c00*/  SHF.R.S32.HI R12, RZ, 0x5, R12 ;  /* 0x00000005ff0c7819 */ /* 0x000fe2000001140c */
[----:B------:R-:W-:Y:S01]  /*1c10*/  IMAD.IADD R13, R15, 0x1, -R13 ;  /* 0x000000010f0d7824 */ /* 0x000fe200078e0a0d */
[----:B------:R-:W-:Y:S02]  /*1c20*/  IADD3.X R8, R33, UR22, RZ, P1, !PT ;  /* 0x0000001621087c10 */ /* 0x000fe40008ffe4ff */
[--C-:B------:R-:W-:Y:S01]  /*1c30*/  SHF.R.S32.HI R5, RZ, 0x1f, R4.reuse ;  /* 0x0000001fff057819 */ /* 0x100fe20000011404 */
[----:B------:R-:W-:Y:S02]  /*1c40*/  IMAD R12, R12, UR20, R13 ;  /* 0x000000140c0c7c24 */ /* 0x000fe4000f8e020d */
[----:B------:R-:W-:Y:S02]  /*1c50*/  IMAD R10, R8, UR30, RZ ;  /* 0x0000001e080a7c24 */ /* 0x000fe4000f8e02ff */
[----:B------:R-:W-:-:S04]  /*1c60*/  IMAD.WIDE.U32 R8, R2, UR30, R4 ;  /* 0x0000001e02087c25 */ /* 0x000fc8000f8e0004 */
[----:B------:R-:W-:Y:S01]  /*1c70*/  IMAD R2, R2, UR31, R10 ;  /* 0x0000001f02027c24 */ /* 0x000fe2000f8e020a */
[----:B------:R-:W-:Y:S01]  /*1c80*/  IADD3 R10, P1, R8, UR53, RZ ;  /* 0x00000035080a7c10 */ /* 0x000fe2000ff3e0ff */
[----:B--2---:R-:W-:Y:S01]  /*1c90*/  IMAD R13, R33, R6, RZ ;  /* 0x00000006210d7224 */ /* 0x004fe200078e02ff */
[----:B------:R-:W-:Y:S02]  /*1ca0*/  ULDC.64 UR52, c[0x0][0x478] ;  /* 0x00011e0000347ab9 */ /* 0x000fe40000000a00 */
[----:B------:R-:W-:Y:S01]  /*1cb0*/  IADD3.X R11, R9, UR46, R2, P1, !PT ;  /* 0x0000002e090b7c10 */ /* 0x000fe20008ffe402 */
[----:B------:R-:W-:Y:S01]  /*1cc0*/  IMAD R2, R6, UR22, RZ ;  /* 0x0000001606027c24 */ /* 0x000fe2000f8e02ff */
[----:B------:R-:W-:Y:S01]  /*1cd0*/  IADD3 R8, P1, R4, UR9, RZ ;  /* 0x0000000904087c10 */ /* 0x000fe2000ff3e0ff */
[----:B------:R-:W-:Y:S01]  /*1ce0*/  USHF.R.S32.HI UR22, URZ, 0x1f, UR6 ;  /* 0x0000001f3f167899 */ /* 0x000fe20008011406 */
[----:B------:R-:W-:Y:S02]  /*1cf0*/  IMAD R13, R0, R7, R13 ;  /* 0x00000007000d7224 */ /* 0x000fe400078e020d */
[----:B------:R-:W-:Y:S01]  /*1d00*/  IADD3.X R9, R5, UR51, RZ, P1, !PT ;  /* 0x0000003305097c10 */ /* 0x000fe20008ffe4ff */
[----:B------:R-:W-:Y:S01]  /*1d10*/  IMAD R2, R7, UR7, R2 ;  /* 0x0000000707027c24 */ /* 0x000fe2000f8e0202 */
[----:B------:R-:W-:-:S02]  /*1d20*/  ULEA.HI UR22, UR22, UR6, URZ, 0x7 ;  /* 0x0000000616167291 */ /* 0x000fc4000f8f383f */
[----:B------:R-:W-:Y:S01]  /*1d30*/  UIADD3.X UR6, UR35, UR16, UR36, UP3, UP2 ;  /* 0x0000001023067290 */ /* 0x000fe20009fe4424 */
[----:B------:R-:W-:Y:S01]  /*1d40*/  IMAD.WIDE.U32 R8, R6, UR7, R8 ;  /* 0x0000000706087c25 */ /* 0x000fe2000f8e0008 */
[----:B------:R-:W-:Y:S02]  /*1d50*/  UIMAD UR7, UR18, UR12, URZ ;  /* 0x0000000c120772a4 */ /* 0x000fe4000f8e023f */
[----:B------:R-:W-:Y:S01]  /*1d60*/  USHF.R.S32.HI UR22, URZ, 0x7, UR22 ;  /* 0x000000073f167899 */ /* 0x000fe20008011416 */
[----:B------:R-:W-:Y:S01]  /*1d70*/  IMAD.IADD R9, R9, 0x1, R2 ;  /* 0x0000000109097824 */ /* 0x000fe200078e0202 */
[----:B------:R-:W-:Y:S01]  /*1d80*/  UIMAD UR9, UR54, UR13, UR7 ;  /* 0x0000000d360972a4 */ /* 0x000fe2000f8e0207 */
[----:B------:R-:W-:Y:S01]  /*1d90*/  IMAD.U32 R2, RZ, RZ, UR12 ;  /* 0x0000000cff027e24 */ /* 0x000fe2000f8e00ff */
[----:B------:R-:W-:Y:S01]  /*1da0*/  UIADD3 UR7, UP3, UP2, UR38, UR14, UR55 ;  /* 0x0000000e26077290 */ /* 0x000fe2000fa7e037 */
[----:B------:R-:W-:Y:S01]  /*1db0*/  IMAD.WIDE.U32 R8, R14, UR54, R8 ;  /* 0x000000360e087c25 */ /* 0x000fe2000f8e0008 */
[----:B------:R-:W-:Y:S01]  /*1dc0*/  ULDC.64 UR12, c[0x0][0x400] ;  /* 0x00010000000c7ab9 */ /* 0x000fe20000000a00 */
[----:B------:R-:W-:Y:S01]  /*1dd0*/  ULDC.64 UR18, c[0x0][0x210] ;  /* 0x0000840000127ab9 */ /* 0x000fe20000000a00 */
[----:B------:R-:W-:Y:S01]  /*1de0*/  UIADD3.X UR6, UR41, UR6, UR50, UP3, UP2 ;  /* 0x0000000629067290 */ /* 0x000fe20009fe4432 */
[----:B------:R-:W-:Y:S01]  /*1df0*/  IMAD.WIDE.U32 R10, R2, UR54, R10 ;  /* 0x00000036020a7c25 */ /* 0x000fe2000f8e000a */
[C---:B------:R-:W-:Y:S01]  /*1e00*/  IADD3 R2, P1, R12.reuse, UR7, RZ ;  /* 0x000000070c027c10 */ /* 0x040fe2000ff3e0ff */
[----:B------:R-:W-:Y:S01]  /*1e10*/  ULDC.64 UR16, c[0x0][0x3e0] ;  /* 0x0000f80000107ab9 */ /* 0x000fe20000000a00 */
[----:B------:R-:W-:Y:S01]  /*1e20*/  UISETP.LT.AND UP2, UPT, URZ, UR22, UPT ;  /* 0x000000163f00728c */ /* 0x000fe2000bf41270 */
[----:B------:R-:W-:Y:S01]  /*1e30*/  VIADD R9, R9, UR34 ;  /* 0x0000002209097c36 */ /* 0x000fe20008000000 */
[----:B------:R-:W-:Y:S01]  /*1e40*/  LEA.HI.X.SX32 R12, R12, UR6, 0x1, P1 ;  /* 0x000000060c0c7c11 */ /* 0x000fe200088f0eff */
[----:B------:R-:W-:Y:S01]  /*1e50*/  VIADD R11, R11, UR9 ;  /* 0x000000090b0b7c36 */ /* 0x000fe20008000000 */
[----:B------:R-:W-:Y:S01]  /*1e60*/  LEA R198, P1, R2, UR12, 0x2 ;  /* 0x0000000c02c67c11 */ /* 0x000fe2000f8210ff */
[----:B------:R-:W-:Y:S01]  /*1e70*/  IMAD.WIDE.U32 R8, R0, R6, R8 ;  /* 0x0000000600087225 */ /* 0x000fe200078e0008 */
[----:B------:R-:W-:Y:S01]  /*1e80*/  LEA R22, P2, R10, UR18, 0x1 ;  /* 0x000000120a167c11 */ /* 0x000fe2000f8408ff */
[----:B------:R-:W-:Y:S01]  /*1e90*/  USEL UR22, URZ, UR22, !UP2 ;  /* 0x000000163f167287 */ /* 0x000fe2000d000000 */
[----:B------:R-:W-:Y:S01]  /*1ea0*/  LEA.HI.X R197, R2, UR13, R12, 0x2, P1 ;  /* 0x0000000d02c57c11 */ /* 0x000fe200088f140c */
[----:B------:R-:W-:Y:S01]  /*1eb0*/  IMAD.IADD R2, R9, 0x1, R13 ;  /* 0x0000000109027824 */ /* 0x000fe200078e020d */
[----:B------:R-:W-:Y:S01]  /*1ec0*/  LEA.HI.X R23, R10, UR19, R11, 0x1, P2 ;  /* 0x000000130a177c11 */ /* 0x000fe200090f0c0b */
[----:B------:R1:W-:Y:S01]  /*1ed0*/  STL [R1+0x1c], R22 ;  /* 0x00001c1601007387 */ /* 0x0003e20000100800 */
[----:B------:R-:W-:Y:S01]  /*1ee0*/  LEA R27, P2, R8, UR16, 0x1 ;  /* 0x00000010081b7c11 */ /* 0x000fe2000f8408ff */
[----:B------:R-:W-:Y:S01]  /*1ef0*/  UISETP.GT.AND UP2, UPT, UR33, UR22, UPT ;  /* 0x000000162100728c */ /* 0x000fe2000bf44270 */
[----:B------:R-:W-:Y:S01]  /*1f00*/  SHF.L.U64.HI R13, R6, 0x5, R7 ;  /* 0x00000005060d7819 */ /* 0x000fe20000010207 */
[----:B------:R1:W-:Y:S01]  /*1f10*/  STL [R1+0x14], R23 ;  /* 0x0000141701007387 */ /* 0x0003e20000100800 */
[----:B------:R-:W-:Y:S01]  /*1f20*/  LEA.HI.X R26, R8, UR17, R2, 0x1, P2 ;  /* 0x00000011081a7c11 */ /* 0x000fe200090f0c02 */
[----:B------:R-:W-:Y:S01]  /*1f30*/  UIMAD.WIDE UR6, UR37, 0x4, UR60 ;  /* 0x00000004250678a5 */ /* 0x000fe2000f8e023c */
[----:B------:R-:W-:Y:S01]  /*1f40*/  IMAD.SHL.U32 R11, R6, 0x20, RZ ;  /* 0x00000020060b7824 */ /* 0x000fe200078e00ff */
[----:B------:R1:W-:Y:S01]  /*1f50*/  STL [R1+0x18], R27 ;  /* 0x0000181b01007387 */ /* 0x0003e20000100800 */
[----:B------:R-:W-:Y:S01]  /*1f60*/  PLOP3.LUT P1, PT, PT, PT, UP2, 0x80, 0x0 ;  /* 0x000000000000781c */ /* 0x000fe20003f2f028 */
[----:B------:R-:W-:-:S02]  /*1f70*/  UIMAD.WIDE UR12, UR39, 0x4, UR52 ;  /* 0x00000004270c78a5 */ /* 0x000fc4000f8e0234 */
[----:B------:R1:W-:Y:S01]  /*1f80*/  STL [R1], R26 ;  /* 0x0000001a01007387 */ /* 0x0003e20000100800 */
[----:B------:R-:W-:Y:S01]  /*1f90*/  UIADD3 UR9, UR33, -0x1, URZ ;  /* 0xffffffff21097890 */ /* 0x000fe2000fffe03f */
[----:B------:R-:W-:Y:S01]  /*1fa0*/  UMOV UR18, UR6 ;  /* 0x0000000600127c82 */ /* 0x000fe20008000000 */
[----:B------:R-:W-:Y:S02]  /*1fb0*/  UMOV UR17, UR7 ;  /* 0x0000000700117c82 */ /* 0x000fe40008000000 */
[----:B------:R-:W-:Y:S01]  /*1fc0*/  UMOV UR20, UR12 ;  /* 0x0000000c00147c82 */ /* 0x000fe20008000000 */
[----:B------:R-:W-:-:S04]  /*1fd0*/  UMOV UR19, UR13 ;  /* 0x0000000d00137c82 */ /* 0x000fc80008000000 */
        /* <DEDUP_REMOVED lines=20> */
.L_x_2247:
        /* <DEDUP_REMOVED lines=19> */
.L_x_2248:
        /* <DEDUP_REMOVED lines=34> */
.L_x_2250:
[----:B------:R-:W-:Y:S05]  /*2470*/  BSYNC B0 ;  /* 0x0000000000007941 */ /* 0x000fea0003800000 */
.L_x_2249:
        /* <DEDUP_REMOVED lines=14> */
.L_x_2252:
[----:B------:R-:W-:Y:S05]  /*2560*/  BSYNC B0 ;  /* 0x0000000000007941 */ /* 0x000fea0003800000 */
.L_x_2251:
        /* <DEDUP_REMOVED lines=14> */
.L_x_2254:
[----:B------:R-:W-:Y:S05]  /*2650*/  BSYNC B0 ;  /* 0x0000000000007941 */ /* 0x000fea0003800000 */
.L_x_2253:
        /* <DEDUP_REMOVED lines=14> */
.L_x_2256:
[----:B------:R-:W-:Y:S05]  /*2740*/  BSYNC B0 ;  /* 0x0000000000007941 */ /* 0x000fea0003800000 */
.L_x_2255:
        /* <DEDUP_REMOVED lines=14> */
[----:B--234-:R-:W-:Y:S01]  /*2830*/  IADD3 R10, R5, UR7, RZ ;  /* 0x00000007050a7c10 */ /* 0x01cfe2000fffe0ff */
[----:B------:R-:W-:Y:S06]  /*2840*/  @P3 BRA `(.L_x_2258) ;  /* 0x0000000000283947 */ /* 0x000fec0003800000 */
[----:B-1----:R-:W-:Y:S01]  /*2850*/  MOV R6, R4 ;  /* 0x0000000400067202 */ /* 0x002fe20000000f00 */
        /* <DEDUP_REMOVED lines=9> */
.L_x_2258:
[----:B------:R-:W-:Y:S05]  /*28f0*/  BSYNC B0 ;  /* 0x0000000000007941 */ /* 0x000fea0003800000 */
.L_x_2257:
[----:B------:R-:W-:Y:S04]  /*2900*/  BSSY B0, `(.L_x_2259) ;  /* 0x000000e000007945 */ /* 0x000fe80003800000 */
[----:B------:R-:W-:Y:S05]  /*2910*/  @P2 BRA `(.L_x_2260) ;  /* 0x0000000000302947 */ /* 0x000fea0003800000 */
[----:B------:R-:W-:Y:S01]  /*2920*/  IADD3 R2, P2, R0, 0x20, RZ ;  /* 0x0000002000027810 */ /* 0x000fe20007f5e0ff */
[----:B------:R-:W-:Y:S01]  /*2930*/  ULDC.64 UR6, c[0x0][0x3f8] ;  /* 0x0000fe0000067ab9 */ /* 0x000fe20000000a00 */
[----:B-1----:R-:W-:-:S03]  /*2940*/  MOV R7, R10 ;  /* 0x0000000a00077202 */ /* 0x002fc60000000f00 */
        /* <DEDUP_REMOVED lines=9> */
.L_x_2260:
[----:B------:R-:W-:Y:S05]  /*29e0*/  BSYNC B0 ;  /* 0x0000000000007941 */ /* 0x000fea0003800000 */
.L_x_2259:
[----:B------:R-:W-:Y:S04]  /*29f0*/  BSSY B0, `(.L_x_2261) ;  /* 0x000000e000007945 */ /* 0x000fe80003800000 */
[----:B------:R-:W-:Y:S05]  /*2a00*/  @P1 BRA `(.L_x_2262) ;  /* 0x0000000000301947 */ /* 0x000fea0003800000 */
[----:B------:R-:W-:Y:S01]  /*2a10*/  IADD3 R2, P1, R0, 0x40, RZ ;  /* 0x0000004000027810 */ /* 0x000fe20007f3e0ff */
[----:B------:R-:W-:Y:S01]  /*2a20*/  ULDC.64 UR6, c[0x0][0x3f8] ;  /* 0x0000fe0000067ab9 */ /* 0x000fe20000000a00 */
[----:B-1----:R-:W-:-:S03]  /*2a30*/  MOV R7, R10 ;  /* 0x0000000a00077202 */ /* 0x002fc60000000f00 */
        /* <DEDUP_REMOVED lines=9> */
.L_x_2262:
[----:B------:R-:W-:Y:S05]  /*2ad0*/  BSYNC B0 ;  /* 0x0000000000007941 */ /* 0x000fea0003800000 */
.L_x_2261:
[----:B------:R-:W-:Y:S05]  /*2ae0*/  @P0 BRA `(.L_x_2263) ;  /* 0x0000009c00840947 */ /* 0x000fea0003800000 */
[----:B------:R-:W-:Y:S01]  /*2af0*/  IADD3 R0, P0, R0, 0x60, RZ ;  /* 0x0000006000007810 */ /* 0x000fe20007f1e0ff */
[----:B-1----:R-:W-:Y:S01]  /*2b00*/  IMAD.MOV.U32 R6, RZ, RZ, R4 ;  /* 0x000000ffff067224 */ /* 0x002fe200078e0004 */
        /* <DEDUP_REMOVED lines=11> */
.L_x_2246:
[----:B------:R-:W2:Y:S01]  /*2bc0*/  LDL R25, [R1+0x38] ;  /* 0x0000380001197983 */ /* 0x000ea20000100800 */
[----:B------:R-:W-:Y:S01]  /*2bd0*/  PLOP3.LUT P1, PT, PT, PT, UP0, 0x80, 0x0 ;  /* 0x000000000000781c */ /* 0x000fe20003f2f008 */
[----:B------:R-:W-:Y:S01]  /*2be0*/  UIMAD UR6, UR9, -0x80, UR15 ;  /* 0xffffff80090678a4 */ /* 0x000fe2000f8e020f */
[C---:B------:R-:W-:Y:S01]  /*2bf0*/  VIADD R24, R0.reuse, 0x60 ;  /* 0x0000006000187836 */ /* 0x040fe20000000000 */
[----:B------:R-:W3:Y:S01]  /*2c00*/  LDL R36, [R1+0x20] ;  /* 0x0000200001247983 */ /* 0x000ee20000100800 */
        /* <DEDUP_REMOVED lines=11> */
[----:B------:R-:W-:-:S02]  /*2cc0*/  UIADD3 UR7, UR9, -UR7, URZ ;  /* 0x8000000709077290 */ /* 0x000fc4000fffe03f */
[----:B------:R-:W-:Y:S02]  /*2cd0*/  UIMAD UR12, UR32, UR24, URZ ;  /* 0x00000018200c72a4 */ /* 0x000fe4000f8e023f */
        /* <DEDUP_REMOVED lines=8> */
[----:B------:R-:W4:Y:S01]  /*2d60*/  LDL R37, [R1+0x44] ;  /* 0x0000440001257983 */ /* 0x000f220000100800 */
[----:B------:R-:W-:-:S02]  /*2d70*/  @!P6 LEA R10, P4, R6, R27, 0x7 ;  /* 0x0000001b060ae211 */ /* 0x000fc400078838ff */
[-C--:B------:R-:W-:Y:S02]  /*2d80*/  @!P2 LEA.HI.X R13, R11, R26.reuse, R13, 0x1, P5 ;  /* 0x0000001a0b0da211 */ /* 0x080fe400028f0c0d */
[----:B------:R-:W-:Y:S02]  /*2d90*/  @!P6 LEA.HI.X R11, R6, R26, R7, 0x7, P4 ;  /* 0x0000001a060be211 */ /* 0x000fe400020f3c07 */
[----:B------:R-:W-:Y:S02]  /*2da0*/  @!P2 LEA.HI.X R15, R15, R23, R18, 0x1, P1 ;  /* 0x000000170f0fa211 */ /* 0x000fe400008f0c12 */
[----:B------:R-:W-:Y:S02]  /*2db0*/  PLOP3.LUT P1, PT, PT, PT, UP0, 0x80, 0x0 ;  /* 0x000000000000781c */ /* 0x000fe40003f2f008 */
[----:B------:R-:W-:Y:S01]  /*2dc0*/  ISETP.GE.AND P4, PT, R21, UR7, PT ;  /* 0x0000000715007c0c */ /* 0x000fe2000bf86270 */
[----:B------:R-:W-:-:S05]  /*2dd0*/  VOTEU.ALL UP0, P0 ;  /* 0x00000000003f7886 */ /* 0x000fca0000000000 */
[----:B------:R-:W-:Y:S01]  /*2de0*/  @!UP0 UIMAD UR14, UR31, 0xc0, URZ ;  /* 0x000000c01f0e88a4 */ /* 0x000fe2000f8e023f */
[----:B------:R-:W-:Y:S02]  /*2df0*/  IMAD.MOV.U32 R41, RZ, RZ, 0x7f800000 ;  /* 0x7f800000ff297424 */ /* 0x000fe400078e00ff */
[----:B------:R-:W-:Y:S02]  /*2e00*/  IMAD.MOV.U32 R40, RZ, RZ, 0x7f800000 ;  /* 0x7f800000ff287424 */ /* 0x000fe400078e00ff */
[----:B------:R-:W-:Y:S02]  /*2e10*/  IMAD.MOV.U32 R39, RZ, RZ, 0x7f800000 ;  /* 0x7f800000ff277424 */ /* 0x000fe400078e00ff */
[----:B------:R-:W-:Y:S01]  /*2e20*/  IMAD.MOV.U32 R38, RZ, RZ, 0x7f800000 ;  /* 0x7f800000ff267424 */ /* 0x000fe200078e00ff */
        /* <DEDUP_REMOVED lines=41> */
[----:B--2---:R-:W-:-:S04]  /*30c0*/  IMAD.U32 R6, RZ, RZ, UR24 ;  /* 0x00000018ff067e24 */ /* 0x004fc8000f8e00ff */
[----:B------:R-:W-:-:S03]  /*30d0*/  IMAD.WIDE.U32 R6, R6, UR28, R4 ;  /* 0x0000001c06067c25 */ /* 0x000fc6000f8e0004 */
[----:B------:R-:W-:Y:S01]  /*30e0*/  IADD3 R6, P5, R6, UR47, RZ ;  /* 0x0000002f06067c10 */ /* 0x000fe2000ffbe0ff */
[----:B-----5:R-:W-:Y:S02]  /*30f0*/  IMAD.U32 R8, RZ, RZ, UR12 ;  /* 0x0000000cff087e24 */ /* 0x020fe4000f8e00ff */
[----:B------:R-:W-:Y:S01]  /*3100*/  IMAD.U32 R9, RZ, RZ, UR31 ;  /* 0x0000001fff097e24 */ /* 0x000fe2000f8e00ff */
[----:B------:R-:W-:Y:S01]  /*3110*/  @P2 STS [R232+0x1000], RZ ;  /* 0x001000ffe8002388 */ /* 0x000fe20000000800 */
[----:B------:R-:W-:Y:S01]  /*3120*/  ULDC.64 UR12, c[0x0][0x260] ;  /* 0x00009800000c7ab9 */ /* 0x000fe20000000a00 */
[----:B------:R-:W-:Y:S01]  /*3130*/  IADD3.X R7, R7, UR49, R8, P5, !PT ;  /* 0x0000003107077c10 */ /* 0x000fe2000affe408 */
[----:B------:R-:W-:Y:S01]  /*3140*/  @!P0 IMAD.MOV.U32 R8, RZ, RZ, R22 ;  /* 0x000000ffff088224 */ /* 0x000fe200078e0016 */
[----:B------:R-:W-:Y:S02]  /*3150*/  ISETP.GE.AND P5, PT, R0, UR7, PT ;  /* 0x0000000700007c0c */ /* 0x000fe4000bfa6270 */
[----:B------:R-:W-:Y:S01]  /*3160*/  @!P6 LEA.HI.X R13, R10, R23, R9, 0x7, P3 ;  /* 0x000000170a0de211 */ /* 0x000fe200018f3c09 */
[----:B------:R-:W-:Y:S01]  /*3170*/  @!P0 IMAD.MOV.U32 R9, RZ, RZ, R23 ;  /* 0x000000ffff098224 */ /* 0x000fe200078e0017 */
[----:B------:R-:W-:Y:S01]  /*3180*/  @P2 STS [R232+0x1004], RZ ;  /* 0x001004ffe8002388 */ /* 0x000fe20000000800 */
[----:B-1----:R-:W1:Y:S01]  /*3190*/  @!P4 LDC.64 R22, c[0x0][0x218] ;  /* 0x00008600ff16cb82 */ /* 0x002e620000000a00 */
[----:B------:R-:W-:-:S02]  /*31a0*/  ISETP.GE.AND P3, PT, R20, UR7, PT ;  /* 0x0000000714007c0c */ /* 0x000fc4000bf66270 */
[----:B------:R-:W-:Y:S01]  /*31b0*/  @P2 STS [R232+0x1008], RZ ;  /* 0x001008ffe8002388 */ /* 0x000fe20000000800 */
[----:B------:R-:W-:-:S03]  /*31c0*/  @!P0 IMAD.WIDE.U32 R8, R10, 0xc0, R8 ;  /* 0x000000c00a088825 */ /* 0x000fc600078e0008 */
[----:B------:R-:W-:Y:S01]  /*31d0*/  @P2 STS [R232+0x100c], RZ ;  /* 0x00100cffe8002388 */ /* 0x000fe20000000800 */
[----:B------:R-:W-:Y:S01]  /*31e0*/  IMAD R10, R19, UR12, RZ ;  /* 0x0000000c130a7c24 */ /* 0x000fe2000f8e02ff */
[----:B------:R-:W2:Y:S02]  /*31f0*/  @!P5 LDC.64 R20, c[0x0][0x218] ;  /* 0x00008600ff14db82 */ /* 0x000ea40000000a00 */
[----:B------:R-:W-:Y:S01]  /*3200*/  @!PT LDS RZ, [RZ] ;  /* 0x00000000fffff984 */ /* 0x000fe20000000800 */
[----:B------:R-:W-:Y:S01]  /*3210*/  @!PT LDS RZ, [RZ] ;  /* 0x00000000fffff984 */ /* 0x000fe20000000800 */
[----:B------:R-:W-:Y:S01]  /*3220*/  @!PT LDS RZ, [RZ] ;  /* 0x00000000fffff984 */ /* 0x000fe20000000800 */
[----:B------:R5:W-:Y:S01]  /*3230*/  @!P2 LDGSTS.E.BYPASS.LTC128B.128 [R232+0x1000], desc[UR10][R14.64] ;  /* 0x010000000ee8afae */ /* 0x000be2000b901d4a */
[----:B------:R-:W-:-:S04]  /*3240*/  IMAD.WIDE.U32 R6, R16, UR12, R6 ;  /* 0x0000000c10067c25 */ /* 0x000fc8000f8e0006 */
[----:B------:R-:W-:Y:S01]  /*3250*/  @!P0 VIADD R9, R9, UR14 ;  /* 0x0000000e09098c36 */ /* 0x000fe20008000000 */
[----:B------:R-:W-:Y:S01]  /*3260*/  @P6 STS [R232+0x2000], RZ ;  /* 0x002000ffe8006388 */ /* 0x000fe20000000800 */
[----:B------:R-:W4:Y:S03]  /*3270*/  @!P3 LDC.64 R26, c[0x0][0x218] ;  /* 0x00008600ff1abb82 */ /* 0x000f260000000a00 */
[----:B------:R-:W-:Y:S04]  /*3280*/  @P6 STS [R232+0x2004], RZ ;  /* 0x002004ffe8006388 */ /* 0x000fe80000000800 */
[----:B------:R-:W-:Y:S01]  /*3290*/  @P6 STS [R232+0x2008], RZ ;  /* 0x002008ffe8006388 */ /* 0x000fe20000000800 */
[----:B------:R-:W4:Y:S03]  /*32a0*/  @!P5 LDC.64 R30, c[0x0][0x220] ;  /* 0x00008800ff1edb82 */ /* 0x000f260000000a00 */
[----:B------:R-:W-:Y:S04]  /*32b0*/  @P6 STS [R232+0x200c], RZ ;  /* 0x00200cffe8006388 */ /* 0x000fe80000000800 */
[----:B------:R-:W-:Y:S01]  /*32c0*/  @!PT LDS RZ, [RZ] ;  /* 0x00000000fffff984 */ /* 0x000fe20000000800 */
[----:B------:R-:W-:Y:S01]  /*32d0*/  @!PT LDS RZ, [RZ] ;  /* 0x00000000fffff984 */ /* 0x000fe20000000800 */
[----:B------:R-:W-:Y:S01]  /*32e0*/  @!PT LDS RZ, [RZ] ;  /* 0x00000000fffff984 */ /* 0x000fe20000000800 */
[----:B------:R3:W-:Y:S01]  /*32f0*/  @!P6 LDGSTS.E.BYPASS.LTC128B.128 [R232+0x2000], desc[UR10][R12.64] ;  /* 0x020000000ce8efae */ /* 0x0007e2000b901d4a */
[----:B-----5:R-:W-:Y:S01]  /*3300*/  @!P4 IADD3 R14, P2, R0, 0x20, RZ ;  /* 0x00000020000ec810 */ /* 0x020fe20007f5e0ff */
[----:B------:R-:W-:-:S02]  /*3310*/  IMAD R15, R16, UR13, R10 ;  /* 0x0000000d100f7c24 */ /* 0x000fc4000f8e020a */
[----:B------:R-:W-:Y:S02]  /*3320*/  @P0 STS [R232+0x3000], RZ ;  /* 0x003000ffe8000388 */ /* 0x000fe40000000800 */
[----:B------:R-:W-:Y:S02]  /*3330*/  @!P4 IMAD.X R11, RZ, RZ, R33, P2 ;  /* 0x000000ffff0bc224 */ /* 0x000fe400010e0621 */
[----:B------:R-:W-:Y:S01]  /*3340*/  @P0 STS [R232+0x3004], RZ ;  /* 0x003004ffe8000388 */ /* 0x000fe20000000800 */
[----:B------:R-:W-:Y:S01]  /*3350*/  IMAD.U32 R10, RZ, RZ, UR26 ;  /* 0x0000001aff0a7e24 */ /* 0x000fe2000f8e00ff */
[----:B------:R-:W-:Y:S01]  /*3360*/  ULDC.64 UR12, c[0x0][0x268] ;  /* 0x00009a00000c7ab9 */ /* 0x000fe20000000a00 */
[----:B------:R-:W-:Y:S01]  /*3370*/  @!P4 IMAD R17, R11, UR24, RZ ;  /* 0x000000180b11cc24 */ /* 0x000fe2000f8e02ff */
[----:B------:R-:W-:Y:S01]  /*3380*/  @P0 STS [R232+0x3008], RZ ;  /* 0x003008ffe8000388 */ /* 0x000fe20000000800 */
[----:B------:R-:W-:-:S03]  /*3390*/  IMAD.IADD R7, R7, 0x1, R15 ;  /* 0x0000000107077824 */ /* 0x000fc600078e020f */
[----:B------:R-:W-:Y:S01]  /*33a0*/  @P0 STS [R232+0x300c], RZ ;  /* 0x00300cffe8000388 */ /* 0x000fe20000000800 */
[----:B------:R-:W-:-:S03]  /*33b0*/  IMAD.WIDE.U32 R10, R10, UR28, R4 ;  /* 0x0000001c0a0a7c25 */ /* 0x000fc6000f8e0004 */
[----:B------:R-:W-:Y:S01]  /*33c0*/  @!PT LDS RZ, [RZ] ;  /* 0x00000000fffff984 */ /* 0x000fe20000000800 */
[----:B------:R-:W-:Y:S01]  /*33d0*/  @!PT LDS RZ, [RZ] ;  /* 0x00000000fffff984 */ /* 0x000fe20000000800 */
[----:B------:R-:W-:Y:S01]  /*33e0*/  @!PT LDS RZ, [RZ] ;  /* 0x00000000fffff984 */ /* 0x000fe20000000800 */
[----:B------:R5:W-:Y:S01]  /*33f0*/  @!P0 LDGSTS.E.BYPASS.LTC128B.128 [R232+0x3000], desc[UR10][R8.64] ;  /* 0x0300000008e88fae */ /* 0x000be2000b901d4a */
[----:B------:R-:W-:Y:S01]  /*3400*/  ISETP.GE.AND P2, PT, R24, UR7, PT ;  /* 0x0000000718007c0c */ /* 0x000fe2000bf46270 */
[C---:B------:R-:W-:Y:S01]  /*3410*/  @!P4 IMAD R15, R14.reuse, UR25, R17 ;  /* 0x000000190e0fcc24 */ /* 0x040fe2000f8e0211 */
[----:B------:R-:W-:Y:S01]  /*3420*/  UIMAD UR7, UR32, UR26, URZ ;  /* 0x0000001a200772a4 */ /* 0x000fe2000f8e023f */
[----:B------:R-:W-:-:S03]  /*3430*/  @!P4 IMAD.WIDE.U32 R4, R14, UR24, R6 ;  /* 0x000000180e04cc25 */ /* 0x000fc6000f8e0006 */
[----:B------:R-:W-:Y:S01]  /*3440*/  UIMAD UR7, UR28, UR27, UR7 ;  /* 0x0000001b1c0772a4 */ /* 0x000fe2000f8e0207 */
[----:B------:R-:W-:Y:S01]  /*3450*/  @!P4 IMAD.IADD R5, R5, 0x1, R15 ;  /* 0x000000010505c824 */ /* 0x000fe200078e020f */
[----:B-1----:R-:W-:-:S04]  /*3460*/  @!P4 LEA R22, P0, R4, R22, 0x1 ;  /* 0x000000160416c211 */ /* 0x002fc800078008ff */
[----:B------:R-:W-:Y:S01]  /*3470*/  @!P4 LEA.HI.X R23, R4, R23, R5, 0x1, P0 ;  /* 0x000000170417c211 */ /* 0x000fe200000f0c05 */
[----:B------:R-:W-:Y:S01]  /*3480*/  IMAD.U32 R5, RZ, RZ, UR7 ;  /* 0x00000007ff057e24 */ /* 0x000fe2000f8e00ff */
[----:B------:R-:W-:Y:S01]  /*3490*/  IADD3 R4, P0, R10, UR44, RZ ;  /* 0x0000002c0a047c10 */ /* 0x000fe2000ff1e0ff */
[----:B---3--:R-:W-:Y:S01]  /*34a0*/  VIADD R12, R36, 0x8 ;  /* 0x00000008240c7836 */ /* 0x008fe20000000000 */
[----:B------:R-:W1:Y:S01]  /*34b0*/  @!P2 LDC.64 R34, c[0x0][0x218] ;  /* 0x00008600ff22ab82 */ /* 0x000e620000000a00 */
[----:B-----5:R-:W-:Y:S02]  /*34c0*/  @!P5 IMAD R8, R33, UR24, RZ ;  /* 0x000000182108dc24 */ /* 0x020fe4000f8e02ff */
[----:B------:R-:W-:Y:S01]  /*34d0*/  @!P5 IMAD.MOV.U32 R9, RZ, RZ, R7 ;  /* 0x000000ffff09d224 */ /* 0x000fe200078e0007 */
[----:B------:R-:W-:Y:S01]  /*34e0*/  @P5 STS.128 [R2+0xc000], RZ ;  /* 0x00c000ff02005388 */ /* 0x000fe20000000c00 */
[----:B------:R-:W-:Y:S02]  /*34f0*/  @!P5 IMAD R13, R0, UR25, R8 ;  /* 0x00000019000ddc24 */ /* 0x000fe4000f8e0208 */
[----:B------:R-:W-:-:S02]  /*3500*/  VIADD R190, R193, 0x2000 ;  /* 0x00002000c1be7836 */ /* 0x000fc40000000000 */
[----:B------:R-:W-:Y:S02]  /*3510*/  VIADD R184, R192, 0x2000 ;  /* 0x00002000c0b87836 */ /* 0x000fe40000000000 */
[----:B------:R-:W-:Y:S02]  /*3520*/  IMAD.MOV.U32 R191, RZ, RZ, 0x20 ;  /* 0x00000020ffbf7424 */ /* 0x000fe400078e00ff */
[----:B------:R-:W-:Y:S01]  /*3530*/  IMAD.MOV.U32 R185, RZ, RZ, 0x40 ;  /* 0x00000040ffb97424 */ /* 0x000fe200078e00ff */
[----:B------:R-:W-:Y:S01]  /*3540*/  CS2R R126, SRZ ;  /* 0x00000000007e7805 */ /* 0x000fe2000001ff00 */
[----:B------:R-:W-:Y:S01]  /*3550*/  @!P5 IMAD.MOV.U32 R8, RZ, RZ, R6 ;  /* 0x000000ffff08d224 */ /* 0x000fe200078e0006 */
[----:B------:R-:W-:Y:S02]  /*3560*/  CS2R R124, SRZ ;  /* 0x00000000007c7805 */ /* 0x000fe4000001ff00 */
[----:B------:R-:W-:Y:S02]  /*3570*/  CS2R R130, SRZ ;  /* 0x0000000000827805 */ /* 0x000fe4000001ff00 */
[----:B------:R-:W-:Y:S01]  /*3580*/  CS2R R128, SRZ ;  /* 0x0000000000807805 */ /* 0x000fe2000001ff00 */
[----:B------:R-:W-:Y:S01]  /*3590*/  @!P5 IMAD.WIDE.U32 R8, R0, UR24, R8 ;  /* 0x000000180008dc25 */ /* 0x000fe2000f8e0008 */
[----:B------:R-:W-:-:S02]  /*35a0*/  CS2R R122, SRZ ;  /* 0x00000000007a7805 */ /* 0x000fc4000001ff00 */
[----:B------:R-:W-:Y:S02]  /*35b0*/  CS2R R120, SRZ ;  /* 0x0000000000787805 */ /* 0x000fe4000001ff00 */
[----:B------:R-:W-:Y:S01]  /*35c0*/  CS2R R118, SRZ ;  /* 0x0000000000767805 */ /* 0x000fe2000001ff00 */
[----:B------:R-:W-:Y:S01]  /*35d0*/  @!P5 IMAD.IADD R10, R9, 0x1, R13 ;  /* 0x00000001090ad824 */ /* 0x000fe200078e020d */
[----:B--2---:R-:W-:Y:S02]  /*35e0*/  @!P5 LEA R20, P6, R8, R20, 0x1 ;  /* 0x000000140814d211 */ /* 0x004fe400078c08ff */
[----:B------:R-:W-:Y:S02]  /*35f0*/  CS2R R116, SRZ ;  /* 0x0000000000747805 */ /* 0x000fe4000001ff00 */
[----:B------:R-:W-:Y:S02]  /*3600*/  IADD3.X R5, R11, UR48, R5, P0, !PT ;  /* 0x000000300b057c10 */ /* 0x000fe400087fe405 */
[----:B------:R-:W-:-:S02]  /*3610*/  CS2R R110, SRZ ;  /* 0x00000000006e7805 */ /* 0x000fc4000001ff00 */
[----:B------:R-:W-:Y:S02]  /*3620*/  @!P5 LEA.HI.X R21, R8, R21, R10, 0x1, P6 ;  /* 0x000000150815d211 */ /* 0x000fe400030f0c0a */
[----:B------:R-:W-:Y:S02]  /*3630*/  CS2R R108, SRZ ;  /* 0x00000000006c7805 */ /* 0x000fe4000001ff00 */
[----:B------:R-:W-:Y:S01]  /*3640*/  @!P3 IADD3 R10, P0, R0, 0x40, RZ ;  /* 0x00000040000ab810 */ /* 0x000fe20007f1e0ff */
[----:B------:R-:W-:Y:S01]  /*3650*/  IMAD R9, R19, UR12, RZ ;  /* 0x0000000c13097c24 */ /* 0x000fe2000f8e02ff */
[----:B------:R-:W-:Y:S01]  /*3660*/  ISETP.GE.AND P6, PT, R12, UR6, PT ;  /* 0x000000060c007c0c */ /* 0x000fe2000bfc6270 */
[----:B------:R-:W-:Y:S01]  /*3670*/  IMAD.WIDE.U32 R4, R16, UR12, R4 ;  /* 0x0000000c10047c25 */ /* 0x000fe2000f8e0004 */
[----:B------:R-:W-:Y:S01]  /*3680*/  @!PT LDS RZ, [RZ] ;  /* 0x00000000fffff984 */ /* 0x000fe20000000800 */
[----:B------:R-:W-:Y:S01]  /*3690*/  @!PT LDS RZ, [RZ] ;  /* 0x00000000fffff984 */ /* 0x000fe20000000800 */
[----:B------:R-:W-:Y:S01]  /*36a0*/  @!PT LDS RZ, [RZ] ;  /* 0x00000000fffff984 */ /* 0x000fe20000000800 */
[----:B------:R2:W-:Y:S01]  /*36b0*/  @!P5 LDGSTS.E.BYPASS.LTC128B.128 [R2+0xc000], desc[UR10][R20.64] ;  /* 0x0c0000001402dfae */ /* 0x0005e2000b901d4a */
[----:B------:R-:W-:Y:S02]  /*36c0*/  CS2R R114, SRZ ;  /* 0x0000000000727805 */ /* 0x000fe4000001ff00 */
[----:B------:R-:W-:Y:S01]  /*36d0*/  CS2R R112, SRZ ;  /* 0x0000000000707805 */ /* 0x000fe2000001ff00 */
[----:B------:R-:W-:Y:S01]  /*36e0*/  @!P3 IMAD.X R13, RZ, RZ, R33, P0 ;  /* 0x000000ffff0db224 */ /* 0x000fe200000e0621 */
[----:B------:R-:W-:Y:S01]  /*36f0*/  @!P2 IADD3 R11, P0, R0, 0x60, RZ ;  /* 0x00000060000ba810 */ /* 0x000fe20007f1e0ff */
[----:B------:R-:W-:Y:S01]  /*3700*/  IMAD R12, R16, UR13, R9 ;  /* 0x0000000d100c7c24 */ /* 0x000fe2000f8e0209 */
[----:B------:R-:W-:-:S02]  /*3710*/  CS2R R106, SRZ ;  /* 0x00000000006a7805 */ /* 0x000fc4000001ff00 */
[----:B------:R-:W-:Y:S02]  /*3720*/  CS2R R104, SRZ ;  /* 0x0000000000687805 */ /* 0x000fe4000001ff00 */
[----:B------:R-:W-:Y:S01]  /*3730*/  CS2R R102, SRZ ;  /* 0x0000000000667805 */ /* 0x000fe2000001ff00 */
[----:B------:R-:W-:Y:S01]  /*3740*/  IMAD.IADD R5, R5, 0x1, R12 ;  /* 0x0000000105057824 */ /* 0x000fe200078e020c */
[----:B------:R-:W-:Y:S01]  /*3750*/  CS2R R100, SRZ ;  /* 0x0000000000647805 */ /* 0x000fe2000001ff00 */
[----:B------:R-:W-:Y:S01]  /*3760*/  @!P2 IMAD.X R17, RZ, RZ, R33, P0 ;  /* 0x000000ffff11a224 */ /* 0x000fe200000e0621 */
[----:B------:R-:W-:Y:S01]  /*3770*/  @!P4 IADD3 R12, P0, R0, 0x20, RZ ;  /* 0x00000020000cc810 */ /* 0x000fe20007f1e0ff */
[----:B------:R-:W-:Y:S01]  /*3780*/  @!P3 IMAD R13, R13, UR24, RZ ;  /* 0x000000180d0dbc24 */ /* 0x000fe2000f8e02ff */
[----:B------:R-:W-:Y:S02]  /*3790*/  CS2R R94, SRZ ;  /* 0x00000000005e7805 */ /* 0x000fe4000001ff00 */
[----:B------:R-:W-:-:S02]  /*37a0*/  CS2R R92, SRZ ;  /* 0x00000000005c7805 */ /* 0x000fc4000001ff00 */
[----:B------:R-:W-:Y:S01]  /*37b0*/  CS2R R98, SRZ ;  /* 0x0000000000627805 */ /* 0x000fe2000001ff00 */
[----:B------:R-:W-:Y:S01]  /*37c0*/  @!P4 IMAD.X R16, RZ, RZ, R33, P0 ;  /* 0x000000ffff10c224 */ /* 0x000fe200000e0621 */
[----:B------:R-:W-:Y:S01]  /*37d0*/  CS2R R96, SRZ ;  /* 0x0000000000607805 */ /* 0x000fe2000001ff00 */
[--C-:B------:R-:W-:Y:S01]  /*37e0*/  @!P2 IMAD.MOV.U32 R8, RZ, RZ, R6.reuse ;  /* 0x000000ffff08a224 */ /* 0x100fe200078e0006 */
[----:B------:R-:W-:Y:S01]  /*37f0*/  CS2R R90, SRZ ;  /* 0x00000000005a7805 */ /* 0x000fe2000001ff00 */
[----:B------:R-:W-:Y:S01]  /*3800*/  @!P2 IMAD.MOV.U32 R9, RZ, RZ, R7 ;  /* 0x000000ffff09a224 */ /* 0x000fe200078e0007 */
[----:B------:R-:W-:Y:S01]  /*3810*/  CS2R R88, SRZ ;  /* 0x0000000000587805 */ /* 0x000fe2000001ff00 */
[C---:B------:R-:W-:Y:S01]  /*3820*/  @!P3 IMAD R24, R10.reuse, UR25, R13 ;  /* 0x000000190a18bc24 */ /* 0x040fe2000f8e020d */
[----:B------:R-:W-:Y:S01]  /*3830*/  CS2R R86, SRZ ;  /* 0x0000000000567805 */ /* 0x000fe2000001ff00 */
[----:B------:R-:W-:Y:S01]  /*3840*/  @!P3 IMAD.WIDE.U32 R6, R10, UR24, R6 ;  /* 0x000000180a06bc25 */ /* 0x000fe2000f8e0006 */
[----:B------:R-:W-:Y:S01]  /*3850*/  @!P3 IADD3 R10, P0, R0, 0x40, RZ ;  /* 0x00000040000ab810 */ /* 0x000fe20007f1e0ff */
[----:B--2---:R-:W2:Y:S01]  /*3860*/  @!P4 LDC.64 R20, c[0x0][0x220] ;  /* 0x00008800ff14cb82 */ /* 0x004ea20000000a00 */
        /* <DEDUP_REMOVED lines=9> */
[----:B------:R-:W-:Y:S01]  /*3900*/  @!P2 IMAD R25, R11, UR25, R13 ;  /* 0x000000190b19ac24 */ /* 0x000fe2000f8e020d */
[----:B------:R-:W-:Y:S01]  /*3910*/  CS2R R74, SRZ ;  /* 0x00000000004a7805 */ /* 0x000fe2000001ff00 */
[C---:B------:R-:W-:Y:S01]  /*3920*/  @!P4 IMAD R32, R12.reuse, UR27, R16 ;  /* 0x0000001b0c20cc24 */ /* 0x040fe2000f8e0210 */
[----:B------:R-:W-:Y:S01]  /*3930*/  CS2R R72, SRZ ;  /* 0x0000000000487805 */ /* 0x000fe2000001ff00 */
[----:B------:R-:W-:Y:S01]  /*3940*/  @!P4 IMAD.WIDE.U32 R12, R12, UR26, R14 ;  /* 0x0000001a0c0ccc25 */ /* 0x000fe2000f8e000e */
[----:B------:R-:W-:-:S02]  /*3950*/  CS2R R70, SRZ ;  /* 0x0000000000467805 */ /* 0x000fc4000001ff00 */
[----:B------:R-:W-:Y:S01]  /*3960*/  CS2R R68, SRZ ;  /* 0x0000000000447805 */ /* 0x000fe2000001ff00 */
[----:B------:R-:W-:Y:S01]  /*3970*/  ULDC UR16, c[0x0][0x394] ;  /* 0x0000e50000107ab9 */ /* 0x000fe20000000800 */
[----:B------:R-:W-:Y:S01]  /*3980*/  @!P3 IMAD.X R17, RZ, RZ, R33, P0 ;  /* 0x000000ffff11b224 */ /* 0x000fe200000e0621 */
[----:B----4-:R-:W-:Y:S01]  /*3990*/  @!P3 LEA R16, P0, R6, R26, 0x1 ;  /* 0x0000001a0610b211 */ /* 0x010fe200078008ff */
[----:B------:R-:W-:Y:S01]  /*39a0*/  @!P3 IMAD.IADD R14, R7, 0x1, R24 ;  /* 0x00000001070eb824 */ /* 0x000fe200078e0218 */
[----:B------:R-:W-:Y:S01]  /*39b0*/  ULDC UR7, c[0x0][0x2ec] ;  /* 0x0000bb0000077ab9 */ /* 0x000fe20000000800 */
[----:B------:R-:W-:-:S04]  /*39c0*/  @!P2 IMAD.WIDE.U32 R8, R11, UR24, R8 ;  /* 0x000000180b08ac25 */ /* 0x000fc8000f8e0008 */
[--C-:B------:R-:W-:Y:S02]  /*39d0*/  @!P3 IMAD.MOV.U32 R18, RZ, RZ, R4.reuse ;  /* 0x000000ffff12b224 */ /* 0x100fe400078e0004 */
[----:B------:R-:W-:Y:S01]  /*39e0*/  @!P2 IMAD.MOV.U32 R28, RZ, RZ, R4 ;  /* 0x000000ffff1ca224 */ /* 0x000fe200078e0004 */
[----:B------:R-:W-:Y:S01]  /*39f0*/  @P4 STS.128 [R2+0xd000], RZ ;  /* 0x00d000ff02004388 */ /* 0x000fe20000000c00 */
[----:B------:R-:W-:Y:S01]  /*3a00*/  @!P3 IMAD R11, R17, UR26, RZ ;  /* 0x0000001a110bbc24 */ /* 0x000fe2000f8e02ff */
[----:B------:R-:W-:Y:S01]  /*3a10*/  @!P3 LEA.HI.X R17, R6, R27, R14, 0x1, P0 ;  /* 0x0000001b0611b211 */ /* 0x000fe200000f0c0e */
[----:B------:R-:W-:Y:S01]  /*3a20*/  @!P5 IMAD R7, R33, UR26, RZ ;  /* 0x0000001a2107dc24 */ /* 0x000fe2000f8e02ff */
[----:B------:R-:W-:Y:S01]  /*3a30*/  @!PT LDS RZ, [RZ] ;  /* 0x00000000fffff984 */ /* 0x000fe20000000800 */
[----:B------:R-:W-:Y:S01]  /*3a40*/  @!PT LDS RZ, [RZ] ;  /* 0x00000000fffff984 */ /* 0x000fe20000000800 */
[----:B------:R-:W-:Y:S01]  /*3a50*/  @!PT LDS RZ, [RZ] ;  /* 0x00000000fffff984 */ /* 0x000fe20000000800 */
[----:B------:R-:W-:Y:S01]  /*3a60*/  @!P4 LDGSTS.E.BYPASS.LTC128B.128 [R2+0xd000], desc[UR10][R22.64] ;  /* 0x0d0000001602cfae */ /* 0x000fe2000b901d4a */
[----:B------:R-:W-:Y:S01]  /*3a70*/  @!P2 IMAD.IADD R6, R9, 0x1, R25 ;  /* 0x000000010906a824 */ /* 0x000fe200078e0219 */
[----:B-1----:R-:W-:Y:S01]  /*3a80*/  @!P2 LEA R14, P0, R8, R34, 0x1 ;  /* 0x00000022080ea211 */ /* 0x002fe200078008ff */
[--C-:B------:R-:W-:Y:S01]  /*3a90*/  @!P3 IMAD.MOV.U32 R19, RZ, RZ, R5.reuse ;  /* 0x000000ffff13b224 */ /* 0x100fe200078e0005 */
[----:B------:R-:W1:Y:S01]  /*3aa0*/  @!P3 LDC.64 R24, c[0x0][0x220] ;  /* 0x00008800ff18bb82 */ /* 0x000e620000000a00 */
[----:B------:R-:W-:Y:S01]  /*3ab0*/  @!P2 IMAD.MOV.U32 R29, RZ, RZ, R5 ;  /* 0x000000ffff1da224 */ /* 0x000fe200078e0005 */
[----:B------:R-:W-:Y:S01]  /*3ac0*/  SEL R190, R190, R193, !P1 ;  /* 0x000000c1bebe7207 */ /* 0x000fe20004800000 */
[----:B------:R-:W-:Y:S01]  /*3ad0*/  @!P5 IMAD R7, R0, UR27, R7 ;  /* 0x0000001b0007dc24 */ /* 0x000fe2000f8e0207 */
[----:B------:R-:W-:Y:S01]  /*3ae0*/  SEL R184, R184, R192, !P1 ;  /* 0x000000c0b8b87207 */ /* 0x000fe20004800000 */
[----:B------:R-:W-:Y:S01]  /*3af0*/  @!P5 IMAD.WIDE.U32 R4, R0, UR26, R4 ;  /* 0x0000001a0004dc25 */ /* 0x000fe2000f8e0004 */
[----:B------:R-:W-:Y:S01]  /*3b00*/  @!P2 LEA.HI.X R15, R8, R35, R6, 0x1, P0 ;  /* 0x00000023080fa211 */ /* 0x000fe200000f0c06 */
[----:B------:R-:W-:-:S02]  /*3b10*/  ULDC UR25, c[0x0][0x2dc] ;  /* 0x0000b70000197ab9 */ /* 0x000fc40000000800 */
[----:B------:R-:W-:Y:S01]  /*3b20*/  @!P3 IMAD R26, R10, UR27, R11 ;  /* 0x0000001b0a1abc24 */ /* 0x000fe2000f8e020b */
[----:B------:R-:W-:Y:S01]  /*3b30*/  @!P5 LEA R6, P0, R4, R30, 0x1 ;  /* 0x0000001e0406d211 */ /* 0x000fe200078008ff */
[----:B------:R-:W-:Y:S02]  /*3b40*/  @!P5 IMAD.IADD R5, R5, 0x1, R7 ;  /* 0x000000010505d824 */ /* 0x000fe400078e0207 */
[----:B------:R-:W-:Y:S02]  /*3b50*/  @!P3 IMAD.WIDE.U32 R10, R10, UR26, R18 ;  /* 0x0000001a0a0abc25 */ /* 0x000fe4000f8e0012 */
[----:B------:R-:W3:Y:S01]  /*3b60*/  @!P2 LDC.64 R18, c[0x0][0x220] ;  /* 0x00008800ff12ab82 */ /* 0x000ee20000000a00 */
        /* <DEDUP_REMOVED lines=18> */
[----:B------:R4:W-:Y:S01]  /*3c90*/  @!P5 LDGSTS.E.BYPASS.LTC128B.128 [R2+0x10000], desc[UR10][R6.64] ;  /* 0x100000000602dfae */ /* 0x0009e2000b901d4a */
[----:B-1----:R-:W-:-:S03]  /*3ca0*/  @!P3 LEA R8, P0, R10, R24, 0x1 ;  /* 0x000000180a08b211 */ /* 0x002fc600078008ff */
[----:B------:R-:W-:Y:S01]  /*3cb0*/  @P4 STS.128 [R2+0x11000], RZ ;  /* 0x011000ff02004388 */ /* 0x000fe20000000c00 */
[----:B--2---:R-:W-:Y:S01]  /*3cc0*/  @!P4 LEA R14, P5, R12, R20, 0x1 ;  /* 0x000000140c0ec211 */ /* 0x004fe200078a08ff */
[----:B----4-:R-:W-:Y:S02]  /*3cd0*/  @!P4 IMAD.IADD R6, R13, 0x1, R32 ;  /* 0x000000010d06c824 */ /* 0x010fe400078e0220 */
[----:B------:R-:W-:Y:S02]  /*3ce0*/  @!P3 IMAD.IADD R7, R11, 0x1, R26 ;  /* 0x000000010b07b824 */ /* 0x000fe400078e021a */
[----:B------:R-:W-:Y:S01]  /*3cf0*/  @!P2 IMAD R11, R0, UR27, R4 ;  /* 0x0000001b000bac24 */ /* 0x000fe2000f8e0204 */
[----:B------:R-:W-:Y:S01]  /*3d00*/  @!P4 LEA.HI.X R15, R12, R21, R6, 0x1, P5 ;  /* 0x000000150c0fc211 */ /* 0x000fe200028f0c06 */
[----:B------:R-:W-:Y:S01]  /*3d10*/  @!P2 IMAD.WIDE.U32 R4, R0, UR26, R28 ;  /* 0x0000001a0004ac25 */ /* 0x000fe2000f8e001c */
[----:B------:R-:W-:Y:S01]  /*3d20*/  @!P3 LEA.HI.X R9, R10, R25, R7, 0x1, P0 ;  /* 0x000000190a09b211 */ /* 0x000fe200000f0c07 */
[----:B------:R-:W-:-:S02]  /*3d30*/  ULDC UR26, c[0x0][0x398] ;  /* 0x0000e600001a7ab9 */ /* 0x000fc40000000800 */
[C---:B------:R-:W-:Y:S01]  /*3d40*/  VIADD R0, R36.reuse, 0x48 ;  /* 0x0000004824007836 */ /* 0x040fe20000000000 */
[----:B------:R-:W-:Y:S01]  /*3d50*/  @!PT LDS RZ, [RZ] ;  /* 0x00000000fffff984 */ /* 0x000fe20000000800 */
[----:B------:R-:W-:Y:S01]  /*3d60*/  @!PT LDS RZ, [RZ] ;  /* 0x00000000fffff984 */ /* 0x000fe20000000800 */
[----:B------:R-:W-:Y:S01]  /*3d70*/  @!PT LDS RZ, [RZ] ;  /* 0x00000000fffff984 */ /* 0x000fe20000000800 */
[----:B------:R-:W-:Y:S01]  /*3d80*/  @!P4 LDGSTS.E.BYPASS.LTC128B.128 [R2+0x11000], desc[UR10][R14.64] ;  /* 0x110000000e02cfae */ /* 0x000fe2000b901d4a */
[----:B------:R-:W-:Y:S01]  /*3d90*/  VIADD R7, R36, 0x40 ;  /* 0x0000004024077836 */ /* 0x000fe20000000000 */
[----:B---3--:R-:W-:Y:S01]  /*3da0*/  @!P2 LEA R6, P0, R4, R18, 0x1 ;  /* 0x000000120406a211 */ /* 0x008fe200078008ff */
[----:B------:R-:W-:Y:S01]  /*3db0*/  @!P2 IMAD.IADD R5, R5, 0x1, R11 ;  /* 0x000000010505a824 */ /* 0x000fe200078e020b */
[----:B------:R-:W-:Y:S01]  /*3dc0*/  ISETP.GE.AND P4, PT, R0, UR6, PT ;  /* 0x0000000600007c0c */ /* 0x000fe2000bf86270 */
[----:B------:R-:W-:Y:S01]  /*3dd0*/  @P3 STS.128 [R2+0x12000], RZ ;  /* 0x012000ff02003388 */ /* 0x000fe20000000c00 */
[----:B------:R-:W-:Y:S02]  /*3de0*/  ISETP.GE.AND P5, PT, R7, UR6, PT ;  /* 0x0000000607007c0c */ /* 0x000fe4000bfa6270 */
[----:B------:R-:W-:Y:S01]  /*3df0*/  @!P2 LEA.HI.X R7, R4, R19, R5, 0x1, P0 ;  /* 0x000000130407a211 */ /* 0x000fe200000f0c05 */
[----:B------:R-:W-:Y:S01]  /*3e00*/  @!PT LDS RZ, [RZ] ;  /* 0x00000000fffff984 */ /* 0x000fe20000000800 */
[----:B------:R-:W-:Y:S01]  /*3e10*/  @!PT LDS RZ, [RZ] ;  /* 0x00000000fffff984 */ /* 0x000fe20000000800 */
[----:B------:R-:W-:Y:S01]  /*3e20*/  @!PT LDS RZ, [RZ] ;  /* 0x00000000fffff984 */ /* 0x000fe20000000800 */
[----:B------:R1:W-:Y:S01]  /*3e30*/  @!P3 LDGSTS.E.BYPASS.LTC128B.128 [R2+0x12000], desc[UR10][R8.64] ;  /* 0x120000000802bfae */ /* 0x0003e2000b901d4a */
[C---:B------:R-:W-:Y:S01]  /*3e40*/  IMAD.SHL.U32 R4, R36.reuse, 0x4, RZ ;  /* 0x0000000424047824 */ /* 0x040fe200078e00ff */
[----:B------:R-:W-:-:S02]  /*3e50*/  ISETP.GE.AND P3, PT, R36, UR6, PT ;  /* 0x0000000624007c0c */ /* 0x000fc4000bf66270 */
[----:B------:R2:W-:Y:S04]  /*3e60*/  @P2 STS.128 [R2+0x13000], RZ ;  /* 0x013000ff02002388 */ /* 0x0005e80000000c00 */
[----:B------:R-:W-:Y:S01]  /*3e70*/  @!PT LDS RZ, [RZ] ;  /* 0x00000000fffff984 */ /* 0x000fe20000000800 */
[----:B------:R-:W-:Y:S01]  /*3e80*/  @!PT LDS RZ, [RZ] ;  /* 0x00000000fffff984 */ /* 0x000fe20000000800 */
[----:B------:R-:W-:Y:S01]  /*3e90*/  @!PT LDS RZ, [RZ] ;  /* 0x00000000fffff984 */ /* 0x000fe20000000800 */
[----:B------:R2:W-:Y:S01]  /*3ea0*/  @!P2 LDGSTS.E.BYPASS.LTC128B.128 [R2+0x13000], desc[UR10][R6.64] ;  /* 0x130000000602afae */ /* 0x0005e2000b901d4a */
[----:B------:R-:W-:-:S03]  /*3eb0*/  IADD3 R4, P2, R4, UR18, RZ ;  /* 0x0000001204047c10 */ /* 0x000fc6000ff5e0ff */
        /* <DEDUP_REMOVED lines=20> */
[----:B------:R-:W-:Y:S01]  /*4000*/  UIADD3 UR6, UR28, UR15, URZ ;  /* 0x0000000f1c067290 */ /* 0x000fe2000fffe03f */
[C---:B------:R-:W-:Y:S02]  /*4010*/  LOP3.LUT P0, RZ, R37.reuse, 0x2, RZ, 0xc0, !PT ;  /* 0x0000000225ff7812 */ /* 0x040fe4000780c0ff */
[----:B------:R-:W-:Y:S01]  /*4020*/  LOP3.LUT P3, RZ, R37, 0x4, RZ, 0xc0, !PT ;  /* 0x0000000425ff7812 */ /* 0x000fe2000786c0ff */
[----:B------:R-:W-:Y:S01]  /*4030*/  UIADD3 UR6, -UR8, 0x80, UR6 ;  /* 0x0000008008067890 */ /* 0x000fe2000fffe106 */
[----:B------:R-:W-:Y:S02]  /*4040*/  SEL R191, R191, 0xffffffe0, !P0 ;  /* 0xffffffe0bfbf7807 */ /* 0x000fe40004000000 */
[----:B------:R-:W-:Y:S02]  /*4050*/  SEL R185, R185, 0xffffffc0, !P3 ;  /* 0xffffffc0b9b97807 */ /* 0x000fe40005800000 */
[----:B------:R-:W-:-:S02]  /*4060*/  LEA R190, R190, UR4, 0x1 ;  /* 0x00000004bebe7c11 */ /* 0x000fc4000f8e08ff */
[----:B------:R-:W-:Y:S01]  /*4070*/  LEA R184, R184, UR4, 0x1 ;  /* 0x00000004b8b87c11 */ /* 0x000fe2000f8e08ff */
[----:B------:R-:W-:-:S03]  /*4080*/  UIADD3 UR24, UR6, -UR43, URZ ;  /* 0x8000002b06187290 */ /* 0x000fc6000fffe03f */
        /* <DEDUP_REMOVED lines=10> */
.L_x_2268:
[----:B------:R-:W0:Y:S01]  /*4130*/  LDGDEPBAR ;  /* 0x00000000000079af */ /* 0x000e220000000000 */
[----:B-1----:R-:W-:Y:S01]  /*4140*/  IADD3 R0, R190, R191, RZ ;  /* 0x000000bfbe007210 */ /* 0x002fe20007ffe0ff */
[----:B------:R-:W-:Y:S01]  /*4150*/  USHF.L.U32 UR12, UR9, 0x7, URZ ;  /* 0x00000007090c7899 */ /* 0x000fe2000800063f */
[----:B------:R-:W-:Y:S05]  /*4160*/  MOV R199, R197 ;  /* 0x000000c500c77202 */ /* 0x000fea0000000f00 */
        /* <DEDUP_REMOVED lines=158> */
[----:B------:R-:W-:Y:S05]  /*4b50*/  FMUL.FTZ R38, R38, UR6 ;  /* 0x0000000626267c20 */ /* 0x000fea0008410000 */
[----:B------:R4:W1:Y:S01]  /*4b60*/  MUFU.TANH R180, R26 ;  /* 0x0000001a00b47308 */ /* 0x0008620000002400 */
[----:B------:R-:W-:Y:S04]  /*4b70*/  HMMA.16816.F32.BF16 R64, R176, R6, R64 ;  /* 0x00000006b040723c */ /* 0x000fe80000041840 */
[----:B------:R-:W-:Y:S01]  /*4b80*/  FMUL.FTZ R39, R39, UR6 ;  /* 0x0000000627277c20 */ /* 0x000fe20008410000 */
[----:B------:R-:W-:Y:S01]  /*4b90*/  FMUL.FTZ R40, R40, UR6 ;  /* 0x0000000628287c20 */ /* 0x000fe20008410000 */
[----:B------:R-:W-:Y:S03]  /*4ba0*/  FMUL.FTZ R41, R41, UR6 ;  /* 0x0000000629297c20 */ /* 0x000fe60008410000 */
        /* <DEDUP_REMOVED lines=144> */
.L_x_2264:
[----:B------:R-:W2:Y:S01]  /*54b0*/  LDL R4, [R1+0x20] ;  /* 0x0000200001047983 */ /* 0x000ea20000100800 */
[----:B------:R-:W-:Y:S01]  /*54c0*/  UIADD3 UR16, UR8, 0x1, -UR15 ;  /* 0x0000000108107890 */ /* 0x000fe2000fffe80f */
[----:B------:R-:W-:Y:S01]  /*54d0*/  IMAD.U32 R0, RZ, RZ, UR21 ;  /* 0x00000015ff007e24 */ /* 0x000fe2000f8e00ff */
[----:B------:R-:W-:Y:S01]  /*54e0*/  UIADD3 UR13, -UR14, UR8, -UR15 ;  /* 0x000000080e0d7290 */ /* 0x000fe2000fffe90f */
[----:B------:R-:W3:Y:S02]  /*54f0*/  LDL R2, [R1+0x3c] ;  /* 0x00003c0001027983 */ /* 0x000ee40000100800 */
[----:B---3--:R-:W-:Y:S02]  /*5500*/  IMAD R0, R0, 0x80, R2 ;  /* 0x0000008000007824 */ /* 0x008fe400078e0202 */
[----:B--2---:R-:W-:Y:S01]  /*5510*/  VIADD R5, R4, UR12 ;  /* 0x0000000c04057c36 */ /* 0x004fe20008000000 */
[----:B------:R-:W-:Y:S01]  /*5520*/  UIADD3 UR12, UR16, UR26, URZ ;  /* 0x0000001a100c7290 */ /* 0x000fe2000fffe03f */
[C---:B----4-:R-:W-:Y:S02]  /*5530*/  VIADD R21, R0.reuse, 0x1 ;  /* 0x0000000100157836 */ /* 0x050fe40000000000 */
[C---:B------:R-:W-:Y:S01]  /*5540*/  VIADD R20, R0.reuse, 0x8 ;  /* 0x0000000800147836 */ /* 0x040fe20000000000 */
[----:B------:R-:W-:Y:S01]  /*5550*/  VIADDMNMX R4, R5, UR13, RZ, !PT ;  /* 0x0000000d05047c46 */ /* 0x000fe2000f8001ff */
[C---:B------:R-:W-:Y:S01]  /*5560*/  VIADD R19, R0.reuse, 0x9 ;  /* 0x0000000900137836 */ /* 0x040fe20000000000 */
[----:B------:R-:W-:Y:S01]  /*5570*/  UMOV UR16, UR14 ;  /* 0x0000000e00107c82 */ /* 0x000fe20008000000 */
[----:B------:R-:W-:Y:S01]  /*5580*/  IMAD.U32 R2, RZ, RZ, UR12 ;  /* 0x0000000cff027e24 */ /* 0x000fe2000f8e00ff */
[CC--:B------:R-:W-:Y:S01]  /*5590*/  ISETP.GE.AND P0, PT, R0.reuse, R4.reuse, PT ;  /* 0x000000040000720c */ /* 0x0c0fe20003f06270 */
[C---:B------:R-:W-:Y:S01]  /*55a0*/  VIADD R18, R0.reuse, 0x10 ;  /* 0x0000001000127836 */ /* 0x040fe20000000000 */
[----:B------:R-:W-:Y:S01]  /*55b0*/  ISETP.GE.AND P6, PT, R21, R4, PT ;  /* 0x000000041500720c */ /* 0x000fe20003fc6270 */
[C---:B------:R-:W-:Y:S01]  /*55c0*/  VIADD R17, R0.reuse, 0x11 ;  /* 0x0000001100117836 */ /* 0x040fe20000000000 */
[----:B------:R-:W-:Y:S01]  /*55d0*/  VIADDMNMX R2, R5, R2, UR8, PT ;  /* 0x0000000805027e46 */ /* 0x000fe2000b800102 */
[----:B-1----:R-:W-:Y:S01]  /*55e0*/  VIADD R16, R0, 0x18 ;  /* 0x0000001800107836 */ /* 0x002fe20000000000 */
        /* <DEDUP_REMOVED lines=19> */
[----:B------:R-:W-:Y:S01]  /*5720*/  IMAD.U32 R22, RZ, RZ, UR12 ;  /* 0x0000000cff167e24 */ /* 0x000fe2000f8e00ff */
[----:B------:R-:W-:Y:S01]  /*5730*/  ISETP.GE.AND P6, PT, R14, R4, PT ;  /* 0x000000040e00720c */ /* 0x000fe20003fc6270 */
[----:B------:R-:W-:Y:S01]  /*5740*/  VIADD R6, R5, 0x40 ;  /* 0x0000004005067836 */ /* 0x000fe20000000000 */
[-C--:B------:R-:W-:Y:S01]  /*5750*/  ISETP.GE.OR P5, PT, R20, R2.reuse, !P5 ;  /* 0x000000021400720c */ /* 0x080fe20006fa6670 */
[----:B------:R-:W-:Y:S01]  /*5760*/  IMAD.U32 R23, RZ, RZ, UR12 ;  /* 0x0000000cff177e24 */ /* 0x000fe2000f8e00ff */
        /* <DEDUP_REMOVED lines=34> */
[C---:B------:R-:W-:Y:S02]  /*5990*/  ISETP.GE.AND P4, PT, R21.reuse, R4, PT ;  /* 0x000000041500720c */ /* 0x040fe40003f86270 */
[----:B------:R-:W-:Y:S02]  /*59a0*/  VIMNMX R2, R2, UR8, PT ;  /* 0x0000000802027c48 */ /* 0x000fe4000bfe0100 */
[----:B------:R-:W-:Y:S02]  /*59b0*/  FSEL R60, R218, -INF , !P3 ;  /* 0xff800000da3c7808 */ /* 0x000fe40005800000 */
        /* <DEDUP_REMOVED lines=41> */
[--C-:B------:R-:W-:Y:S02]  /*5c50*/  IADD3 R22, R22, 0x40, R5.reuse ;  /* 0x0000004016167810 */ /* 0x100fe40007ffe005 */
[----:B------:R-:W-:Y:S02]  /*5c60*/  VIADDMNMX R6, R6, UR13, RZ, !PT ;  /* 0x0000000d06067c46 */ /* 0x000fe4000f8001ff */
[-C--:B------:R-:W-:Y:S02]  /*5c70*/  ISETP.GE.OR P6, PT, R9, R2.reuse, !P6 ;  /* 0x000000020900720c */ /* 0x080fe400077c6670 */
[-C--:B------:R-:W-:Y:S02]  /*5c80*/  ISETP.GE.OR P5, PT, R8, R2.reuse, !P5 ;  /* 0x000000020800720c */ /* 0x080fe40006fa6670 */
[----:B------:R-:W-:Y:S02]  /*5c90*/  ISETP.GE.OR P4, PT, R7, R2, !P4 ;  /* 0x000000020700720c */ /* 0x000fe40006786670 */
        /* <DEDUP_REMOVED lines=41> */
[----:B------:R-:W-:Y:S02]  /*5f30*/  VIADDMNMX R4, R4, UR13, RZ, !PT ;  /* 0x0000000d04047c46 */ /* 0x000fe4000f8001ff */
        /* <DEDUP_REMOVED lines=8> */
[----:B------:R-:W-:Y:S02]  /*5fc0*/  ISETP.GE.AND P2, PT, R7, R6, PT ;  /* 0x000000060700720c */ /* 0x000fe40003f46270 */
        /* <DEDUP_REMOVED lines=56> */
.L_x_2265:
        /* <DEDUP_REMOVED lines=59> */
[----:B----4-:R-:W-:Y:S02]  /*6700*/  FMUL.FTZ R2, R8, 1.4426950216293334961 ;  /* 0x3fb8aa3b08027820 */ /* 0x010fe40000410000 */
[--C-:B------:R-:W-:Y:S01]  /*6710*/  FFMA.FTZ R0, R32, UR7, -R5.reuse ;  /* 0x0000000720007c23 */ /* 0x100fe20008010805 */
[----:B------:R-:W-:Y:S01]  /*6720*/  FSEL R4, R4, RZ, P0 ;  /* 0x000000ff04047208 */ /* 0x000fe20000000000 */
[--C-:B------:R-:W-:Y:S01]  /*6730*/  FFMA.FTZ R10, R58, UR7, -R5.reuse ;  /* 0x000000073a0a7c23 */ /* 0x100fe20008010805 */
[----:B------:R-:W-:Y:S01]  /*6740*/  FSETP.NEU.FTZ.AND P0, PT, R8, -INF , PT ;  /* 0xff8000000800780b */ /* 0x000fe20003f1d000 */
[----:B------:R2:W-:Y:S01]  /*6750*/  MUFU.EX2 R154, R0 ;  /* 0x00000000009a7308 */ /* 0x0005e20000000800 */
[C---:B------:R-:W-:Y:S02]  /*6760*/  FMUL.FTZ R8, R9.reuse, 1.4426950216293334961 ;  /* 0x3fb8aa3b09087820 */ /* 0x040fe40000410000 */
[----:B------:R-:W-:Y:S02]  /*6770*/  FSEL R2, R2, RZ, P0 ;  /* 0x000000ff02027208 */ /* 0x000fe40000000000 */
[----:B------:R-:W-:Y:S05]  /*6780*/  FSETP.NEU.FTZ.AND P0, PT, R9, -INF , PT ;  /* 0xff8000000900780b */ /* 0x000fea0003f1d000 */
[----:B-1----:R1:W-:Y:S01]  /*6790*/  MUFU.EX2 R86, R10 ;  /* 0x0000000a00567308 */ /* 0x0023e20000000800 */
[--C-:B------:R-:W-:Y:S09]  /*67a0*/  FFMA.FTZ R9, R45, UR7, -R2.reuse ;  /* 0x000000072d097c23 */ /* 0x100ff20008010802 */
[----:B------:R3:W-:Y:S01]  /*67b0*/  MUFU.EX2 R105, R9 ;  /* 0x0000000900697308 */ /* 0x0007e20000000800 */
[--C-:B--2---:R-:W-:Y:S09]  /*67c0*/  FFMA.FTZ R0, R33, UR7, -R5.reuse ;  /* 0x0000000721007c23 */ /* 0x104ff20008010805 */
[----:B------:R2:W-:Y:S01]  /*67d0*/  MUFU.EX2 R153, R0 ;  /* 0x0000000000997308 */ /* 0x0005e20000000800 */
[----:B-1----:R-:W-:Y:S09]  /*67e0*/  FFMA.FTZ R10, R66, UR7, -R2 ;  /* 0x00000007420a7c23 */ /* 0x002ff20008010802 */
[----:B------:R-:W-:Y:S01]  /*67f0*/  MUFU.EX2 R74, R10 ;  /* 0x0000000a004a7308 */ /* 0x000fe20000000800 */
[--C-:B---3--:R-:W-:Y:S09]  /*6800*/  FFMA.FTZ R9, R60, UR7, -R5.reuse ;  /* 0x000000073c097c23 */ /* 0x108ff20008010805 */
[----:B------:R-:W-:Y:S01]  /*6810*/  MUFU.EX2 R85, R9 ;  /* 0x0000000900557308 */ /* 0x000fe20000000800 */
[--C-:B--2---:R-:W-:Y:S09]  /*6820*/  FFMA.FTZ R0, R28, UR7, -R4.reuse ;  /* 0x000000071c007c23 */ /* 0x104ff20008010804 */
[----:B------:R1:W-:Y:S02]  /*6830*/  MUFU.EX2 R151, R0 ;  /* 0x0000000000977308 */ /* 0x0003e40000000800 */
[--C-:B-1----:R-:W-:Y:S08]  /*6840*/  FFMA.FTZ R0, R29, UR7, -R4.reuse ;  /* 0x000000071d007c23 */ /* 0x102ff00008010804 */
        /* <DEDUP_REMOVED lines=41> */
[----:B-1----:R-:W-:Y:S09]  /*6ae0*/  FFMA.FTZ R8, R20, UR7, -R0 ;  /* 0x0000000714087c23 */ /* 0x002ff20008010800 */
[----:B------:R1:W-:Y:S01]  /*6af0*/  MUFU.EX2 R245, R8 ;  /* 0x0000000800f57308 */ /* 0x0003e20000000800 */
[----:B---3--:R-:W-:Y:S09]  /*6b00*/  FFMA.FTZ R6, R62, UR7, -R4 ;  /* 0x000000073e067c23 */ /* 0x008ff20008010804 */
        /* <DEDUP_REMOVED lines=57> */
[--C-:B-1----:R-:W-:Y:S01]  /*6ea0*/  FFMA.FTZ R8, R133, UR7, -R5.reuse ;  /* 0x0000000785087c23 */ /* 0x102fe20008010805 */
[----:B------:R-:W-:Y:S07]  /*6eb0*/  FFMA.FTZ R5, R136, UR7, -R5 ;  /* 0x0000000788057c23 */ /* 0x000fee0008010805 */
[----:B------:R1:W-:Y:S10]  /*6ec0*/  MUFU.EX2 R82, R8 ;  /* 0x0000000800527308 */ /* 0x0003f40000000800 */
[----:B------:R2:W-:Y:S01]  /*6ed0*/  MUFU.EX2 R69, R5 ;  /* 0x0000000500457308 */ /* 0x0005e20000000800 */
[--C-:B-1----:R-:W-:Y:S01]  /*6ee0*/  FFMA.FTZ R8, R12, UR7, -R0.reuse ;  /* 0x000000070c087c23 */ /* 0x102fe20008010800 */
[----:B------:R-:W-:Y:S08]  /*6ef0*/  FFMA.FTZ R0, R59, UR7, -R0 ;  /* 0x000000073b007c23 */ /* 0x000ff00008010800 */
[----:B------:R-:W-:Y:S01]  /*6f00*/  MUFU.EX2 R76, R8 ;  /* 0x00000008004c7308 */ /* 0x000fe20000000800 */
[--C-:B--2---:R-:W-:Y:S01]  /*6f10*/  FFMA.FTZ R5, R67, UR7, -R4.reuse ;  /* 0x0000000743057c23 */ /* 0x104fe20008010804 */
[----:B------:R-:W-:Y:S08]  /*6f20*/  FFMA.FTZ R4, R132, UR7, -R4 ;  /* 0x0000000784047c23 */ /* 0x000ff00008010804 */
[----:B------:R1:W-:Y:S10]  /*6f30*/  MUFU.EX2 R68, R5 ;  /* 0x0000000500447308 */ /* 0x0003f40000000800 */
[----:B------:R2:W3:Y:S10]  /*6f40*/  MUFU.EX2 R3, R4 ;  /* 0x0000000400037308 */ /* 0x0004f40000000800 */
[----:B------:R3:W-:Y:S01]  /*6f50*/  MUFU.EX2 R71, R0 ;  /* 0x0000000000477308 */ /* 0x0007e20000000800 */
[--C-:B-1----:R-:W-:Y:S09]  /*6f60*/  FFMA.FTZ R5, R65, UR7, -R2.reuse ;  /* 0x0000000741057c23 */ /* 0x102ff20008010802 */
[----:B------:R1:W-:Y:S01]  /*6f70*/  MUFU.EX2 R77, R5 ;  /* 0x00000005004d7308 */ /* 0x0003e20000000800 */
[--C-:B--2---:R-:W-:Y:S01]  /*6f80*/  FFMA.FTZ R4, R64, UR7, -R2.reuse ;  /* 0x0000000740047c23 */ /* 0x104fe20008010802 */
[----:B------:R-:W-:Y:S08]  /*6f90*/  FFMA.FTZ R2, R61, UR7, -R2 ;  /* 0x000000073d027c23 */ /* 0x000ff00008010802 */
[----:B------:R2:W4:Y:S01]  /*6fa0*/  MUFU.EX2 R78, R4 ;  /* 0x00000004004e7308 */ /* 0x0005220000000800 */
[----:B---3--:R-:W-:Y:S09]  /*6fb0*/  F2FP.BF16.F32.PACK_AB R0, R3, R68 ;  /* 0x000000440300723e */ /* 0x008ff200000010ff */
[----:B------:R3:W4:Y:S01]  /*6fc0*/  MUFU.EX2 R73, R2 ;  /* 0x0000000200497308 */ /* 0x0007220000000800 */
[----:B-1----:R-:W-:Y:S02]  /*6fd0*/  F2FP.BF16.F32.PACK_AB R5, R112, R32 ;  /* 0x000000207005723e */ /* 0x002fe400000010ff */
[----:B--2---:R-:W-:Y:S05]  /*6fe0*/  F2FP.BF16.F32.PACK_AB R4, R153, R154 ;  /* 0x0000009a9904723e */ /* 0x004fea00000010ff */
        /* <DEDUP_REMOVED lines=194> */
[C---:B------:R-:W-:Y:S01]  /*7c10*/  FADD.FTZ R22, -R149.reuse, R22 ;  /* 0x0000001695167221 */ /* 0x040fe20000010100 */
[----:B------:R-:W-:Y:S01]  /*7c20*/  FADD.FTZ R23, -R149, R23 ;  /* 0x0000001795177221 */ /* 0x000fe20000010100 */
[----:B------:R-:W-:Y:S03]  /*7c30*/  FADD.FTZ R20, -R150, R20 ;  /* 0x0000001496147221 */ /* 0x000fe60000010100 */
[----:B------:R-:W-:Y:S01]  /*7c40*/  FMUL.FTZ R5, R5, UR6 ;  /* 0x0000000605057c20 */ /* 0x000fe20008410000 */
[C---:B------:R-:W-:Y:S01]  /*7c50*/  FADD.FTZ R24, -R148.reuse, R24 ;  /* 0x0000001894187221 */ /* 0x040fe20000010100 */
[----:B------:R-:W-:Y:S01]  /*7c60*/  FADD.FTZ R25, -R148, R25 ;  /* 0x0000001994197221 */ /* 0x000fe20000010100 */
[----:B------:R-:W-:Y:S01]  /*7c70*/  FADD.FTZ R27, -R144, R27 ;  /* 0x0000001b901b7221 */ /* 0x000fe20000010100 */
[----:B------:R-:W-:Y:S01]  /*7c80*/  FMUL.FTZ R20, R252, R20 ;  /* 0x00000014fc147220 */ /* 0x000fe20000410000 */
[----:B------:R-:W-:Y:S01]  /*7c90*/  FMUL.FTZ R24, R110, R24 ;  /* 0x000000186e187220 */ /* 0x000fe20000410000 */
[----:B------:R-:W-:Y:S01]  /*7ca0*/  FMUL.FTZ R25, R109, R25 ;  /* 0x000000196d197220 */ /* 0x000fe20000410000 */
[----:B------:R1:W5:Y:S01]  /*7cb0*/  LDL.LU R110, [R1+0x128] ;  /* 0x00012800016e7983 */ /* 0x0003620000300800 */
[----:B------:R-:W-:Y:S01]  /*7cc0*/  FMUL.FTZ R27, R107, R27 ;  /* 0x0000001b6b1b7220 */ /* 0x000fe20000410000 */
[C---:B------:R-:W-:Y:S01]  /*7cd0*/  FADD.FTZ R28, -R148.reuse, R28 ;  /* 0x0000001c941c7221 */ /* 0x040fe20000010100 */
[----:B------:R-:W-:Y:S01]  /*7ce0*/  FADD.FTZ R29, -R148, R29 ;  /* 0x0000001d941d7221 */ /* 0x000fe20000010100 */
[----:B------:R1:W5:Y:S01]  /*7cf0*/  LDL.LU R109, [R1+0x124] ;  /* 0x00012400016d7983 */ /* 0x0003620000300800 */
[----:B------:R-:W-:Y:S01]  /*7d00*/  FADD.FTZ R26, -R144, R26 ;  /* 0x0000001a901a7221 */ /* 0x000fe20000010100 */
[----:B------:R-:W-:Y:S01]  /*7d10*/  FMUL.FTZ R28, R106, R28 ;  /* 0x0000001c6a1c7220 */ /* 0x000fe20000410000 */
[----:B------:R-:W-:Y:S01]  /*7d20*/  FMUL.FTZ R29, R105, R29 ;  /* 0x0000001d691d7220 */ /* 0x000fe20000410000 */
[----:B------:R-:W-:Y:S01]  /*7d30*/  FADD.FTZ R32, -R150, R32 ;  /* 0x0000002096207221 */ /* 0x000fe20000010100 */
[----:B------:R-:W-:Y:S01]  /*7d40*/  FMUL.FTZ R26, R108, R26 ;  /* 0x0000001a6c1a7220 */ /* 0x000fe20000410000 */
[----:B------:R-:W-:Y:S01]  /*7d50*/  FADD.FTZ R33, -R150, R33 ;  /* 0x0000002196217221 */ /* 0x000fe20000010100 */
[----:B------:R1:W5:Y:S01]  /*7d60*/  LDL.LU R108, [R1+0x120] ;  /* 0x00012000016c7983 */ /* 0x0003620000300800 */
[C---:B------:R-:W-:Y:S01]  /*7d70*/  FADD.FTZ R30, -R144.reuse, R30 ;  /* 0x0000001e901e7221 */ /* 0x040fe20000010100 */
[----:B------:R-:W-:Y:S01]  /*7d80*/  FADD.FTZ R31, -R144, R31 ;  /* 0x0000001f901f7221 */ /* 0x000fe20000010100 */
[----:B------:R-:W-:Y:S01]  /*7d90*/  FADD.FTZ R34, -R149, R34 ;  /* 0x0000002295227221 */ /* 0x000fe20000010100 */
[----:B------:R1:W5:Y:S01]  /*7da0*/  LDL.LU R107, [R1+0x11c] ;  /* 0x00011c00016b7983 */ /* 0x0003620000300800 */
[----:B------:R-:W-:Y:S01]  /*7db0*/  FMUL.FTZ R30, R104, R30 ;  /* 0x0000001e681e7220 */ /* 0x000fe20000410000 */
[----:B------:R-:W-:Y:S01]  /*7dc0*/  FMUL.FTZ R31, R103, R31 ;  /* 0x0000001f671f7220 */ /* 0x000fe20000410000 */
[----:B------:R-:W-:Y:S01]  /*7dd0*/  FADD.FTZ R35, -R149, R35 ;  /* 0x0000002395237221 */ /* 0x000fe20000010100 */
[----:B------:R1:W5:Y:S01]  /*7de0*/  LDL.LU R106, [R1+0x118] ;  /* 0x00011800016a7983 */ /* 0x0003620000300800 */
[----:B------:R-:W-:Y:S01]  /*7df0*/  FADD.FTZ R21, -R150, R21 ;  /* 0x0000001596157221 */ /* 0x000fe20000010100 */
[----:B------:R-:W-:Y:S01]  /*7e00*/  FFMA.FTZ R4, -R165, R165, 1 ;  /* 0x3f800000a5047423 */ /* 0x000fe200000101a5 */
[----:B------:R-:W-:Y:S01]  /*7e10*/  FMUL.FTZ R9, R9, UR6 ;  /* 0x0000000609097c20 */ /* 0x000fe20008410000 */
[----:B------:R1:W5:Y:S01]  /*7e20*/  LDL.LU R105, [R1+0x114] ;  /* 0x0001140001697983 */ /* 0x0003620000300800 */
[----:B------:R-:W-:Y:S01]  /*7e30*/  FMUL.FTZ R21, R250, R21 ;  /* 0x00000015fa157220 */ /* 0x000fe20000410000 */
        /* <DEDUP_REMOVED lines=8> */
[----:B------:R-:W-:Y:S01]  /*7ec0*/  FMUL.FTZ R5, R5, UR6 ;  /* 0x0000000605057c20 */ /* 0x000fe20008410000 */
[----:B------:R-:W-:Y:S01]  /*7ed0*/  FFMA.FTZ R2, -R160, R160, 1 ;  /* 0x3f800000a0027423 */ /* 0x000fe200000101a0 */
[----:B------:R-:W-:Y:S01]  /*7ee0*/  FFMA.FTZ R0, -R163, R163, 1 ;  /* 0x3f800000a3007423 */ /* 0x000fe200000101a3 */
[----:B------:R-:W-:Y:S01]  /*7ef0*/  FMUL.FTZ R4, R4, UR6 ;  /* 0x0000000604047c20 */ /* 0x000fe20008410000 */
[----:B------:R-:W-:Y:S01]  /*7f00*/  FMUL.FTZ R17, R136, R5 ;  /* 0x0000000588117220 */ /* 0x000fe20000410000 */
[----:B------:R-:W-:Y:S01]  /*7f10*/  FMUL.FTZ R2, R2, UR6 ;  /* 0x0000000602027c20 */ /* 0x000fe20008410000 */
[----:B------:R-:W-:Y:S01]  /*7f20*/  FMUL.FTZ R0, R0, UR6 ;  /* 0x0000000600007c20 */ /* 0x000fe20008410000 */
[----:B------:R-:W-:Y:S01]  /*7f30*/  FMUL.FTZ R16, R16, R4 ;  /* 0x0000000410107220 */ /* 0x000fe20000410000 */
[----:B------:R-:W-:Y:S01]  /*7f40*/  F2FP.BF16.F32.PACK_AB R152, R8, R9 ;  /* 0x000000090898723e */ /* 0x000fe200000010ff */
[----:B------:R-:W2:Y:S01]  /*7f50*/  LDSM.16.M88.4 R4, [R188+0x5000] ;  /* 0x00500000bc04783b */ /* 0x000ea20000000200 */
[----:B------:R-:W-:Y:S01]  /*7f60*/  FMUL.FTZ R13, R139, R2 ;  /* 0x000000028b0d7220 */ /* 0x000fe20000410000 */
[----:B------:R-:W-:Y:S01]  /*7f70*/  FMUL.FTZ R10, R153, R0 ;  /* 0x00000000990a7220 */ /* 0x000fe20000410000 */
[----:B------:R-:W-:Y:S01]  /*7f80*/  F2FP.BF16.F32.PACK_AB R139, R16, R17 ;  /* 0x00000011108b723e */ /* 0x000fe200000010ff */
[----:B------:R-:W-:Y:S01]  /*7f90*/  FFMA.FTZ R0, -R166, R166, 1 ;  /* 0x3f800000a6007423 */ /* 0x000fe200000101a6 */
[----:B------:R-:W-:Y:S01]  /*7fa0*/  FFMA.FTZ R9, -R174, R174, 1 ;  /* 0x3f800000ae097423 */ /* 0x000fe200000101ae */
[----:B------:R-:W-:Y:S01]  /*7fb0*/  F2FP.BF16.F32.PACK_AB R153, R12, R13 ;  /* 0x0000000d0c99723e */ /* 0x000fe200000010ff */
[----:B------:R-:W-:Y:S01]  /*7fc0*/  FMUL.FTZ R13, R249, R22 ;  /* 0x00000016f90d7220 */ /* 0x000fe20000410000 */
[----:B------:R-:W-:Y:S01]  /*7fd0*/  FMUL.FTZ R12, R248, R23 ;  /* 0x00000017f80c7220 */ /* 0x000fe20000410000 */
[----:B------:R-:W-:Y:S01]  /*7fe0*/  FMUL.FTZ R0, R0, UR6 ;  /* 0x0000000600007c20 */ /* 0x000fe20008410000 */
[----:B------:R-:W-:Y:S01]  /*7ff0*/  FMUL.FTZ R9, R9, UR6 ;  /* 0x0000000609097c20 */ /* 0x000fe20008410000 */
[----:B------:R-:W-:Y:S01]  /*8000*/  FFMA.FTZ R8, -R173, R173, 1 ;  /* 0x3f800000ad087423 */ /* 0x000fe200000101ad */
[----:B------:R-:W-:Y:S03]  /*8010*/  FFMA.FTZ R2, -R164, R164, 1 ;  /* 0x3f800000a4027423 */ /* 0x000fe600000101a4 */
[----:B------:R-:W-:Y:S01]  /*8020*/  FMUL.FTZ R8, R8, UR6 ;  /* 0x0000000608087c20 */ /* 0x000fe20008410000 */
[----:B------:R-:W-:Y:S04]  /*8030*/  FMUL.FTZ R2, R2, UR6 ;  /* 0x0000000602027c20 */ /* 0x000fe80008410000 */
[----:B------:R-:W-:Y:S01]  /*8040*/  FMUL.FTZ R11, R154, R2 ;  /* 0x000000029a0b7220 */ /* 0x000fe20000410000 */
[----:B------:R-:W-:Y:S01]  /*8050*/  F2FP.BF16.F32.PACK_AB R154, R14, R15 ;  /* 0x0000000f0e9a723e */ /* 0x000fe200000010ff */
[----:B------:R-:W-:Y:S01]  /*8060*/  FMUL.FTZ R14, R19, R0 ;  /* 0x00000000130e7220 */ /* 0x000fe20000410000 */
        /* <DEDUP_REMOVED lines=8> */
[----:B------:R-:W-:Y:S01]  /*80f0*/  FFMA.FTZ R8, -R181, R181, 1 ;  /* 0x3f800000b5087423 */ /* 0x000fe200000101b5 */
        /* <DEDUP_REMOVED lines=8> */
[-C--:B--2---:R-:W-:Y:S03]  /*8180*/  HMMA.16816.F32.BF16 R36, R132, R4.reuse, R36 ;  /* 0x000000048424723c */ /* 0x084fe60000041824 */
[----:B------:R-:W-:Y:S01]  /*8190*/  FMUL.FTZ R2, R2, UR6 ;  /* 0x0000000602027c20 */ /* 0x000fe20008410000 */
[----:B------:R-:W-:Y:S01]  /*81a0*/  FFMA.FTZ R0, -R175, R175, 1 ;  /* 0x3f800000af007423 */ /* 0x000fe200000101af */
[----:B------:R-:W-:Y:S01]  /*81b0*/  F2FP.BF16.F32.PACK_AB R137, R10, R11 ;  /* 0x0000000b0a89723e */ /* 0x000fe200000010ff */
[C---:B------:R-:W-:Y:S05]  /*81c0*/  HMMA.16816.F32.BF16 R40, R140.reuse, R4, R40 ;  /* 0x000000048c28723c */ /* 0x040fea0000041828 */
[----:B------:R-:W-:Y:S01]  /*81d0*/  FMUL.FTZ R13, R13, R2 ;  /* 0x000000020d0d7220 */ /* 0x000fe20000410000 */
[-C--:B------:R-:W-:Y:S05]  /*81e0*/  HMMA.16816.F32.BF16 R44, R140, R6.reuse, R44 ;  /* 0x000000068c2c723c */ /* 0x080fea000004182c */
[----:B------:R-:W-:Y:S01]  /*81f0*/  F2FP.BF16.F32.PACK_AB R136, R12, R13 ;  /* 0x0000000d0c88723e */ /* 0x000fe200000010ff */
[----:B------:R-:W-:Y:S01]  /*8200*/  FMUL.FTZ R12, R102, R32 ;  /* 0x00000020660c7220 */ /* 0x000fe20000410000 */
[C---:B------:R-:W-:Y:S01]  /*8210*/  HMMA.16816.F32.BF16 R48, R132.reuse, R6, R48 ;  /* 0x000000068430723c */ /* 0x040fe20000041830 */
[----:B------:R1:W5:Y:S03]  /*8220*/  LDL.LU R102, [R1+0x108] ;  /* 0x0001080001667983 */ /* 0x0003660000300800 */
[----:B------:R-:W-:Y:S01]  /*8230*/  FMUL.FTZ R13, R100, R34 ;  /* 0x00000022640d7220 */ /* 0x000fe20000410000 */
[C---:B------:R-:W-:Y:S01]  /*8240*/  FADD.FTZ R36, -R150.reuse, R36 ;  /* 0x0000002496247221 */ /* 0x040fe20000010100 */
[----:B------:R-:W-:Y:S01]  /*8250*/  FADD.FTZ R37, -R150, R37 ;  /* 0x0000002596257221 */ /* 0x000fe20000010100 */
[C---:B------:R-:W-:Y:S01]  /*8260*/  FADD.FTZ R38, -R149.reuse, R38 ;  /* 0x0000002695267221 */ /* 0x040fe20000010100 */
[----:B------:R-:W-:Y:S03]  /*8270*/  FADD.FTZ R39, -R149, R39 ;  /* 0x0000002795277221 */ /* 0x000fe60000010100 */
        /* <DEDUP_REMOVED lines=24> */
[----:B------:R-:W-:Y:S01]  /*8400*/  FMUL.FTZ R0, R0, UR6 ;  /* 0x0000000600007c20 */ /* 0x000fe20008410000 */
[----:B------:R-:W-:Y:S01]  /*8410*/  FMUL.FTZ R19, R85, R49 ;  /* 0x0000003155137220 */ /* 0x000fe20000410000 */
[----:B------:R-:W-:Y:S01]  /*8420*/  FFMA.FTZ R5, -R196, R196, 1 ;  /* 0x3f800000c4057423 */ /* 0x000fe200000101c4 */
[----:B------:R-:W-:Y:S01]  /*8430*/  FFMA.FTZ R4, -R195, R195, 1 ;  /* 0x3f800000c3047423 */ /* 0x000fe200000101c3 */
[----:B------:R-:W-:Y:S01]  /*8440*/  FMUL.FTZ R14, R27, R0 ;  /* 0x000000001b0e7220 */ /* 0x000fe20000410000 */
[----:B------:R-:W-:Y:S01]  /*8450*/  FMUL.FTZ R27, R101, R33 ;  /* 0x00000021651b7220 */ /* 0x000fe20000410000 */
[----:B------:R-:W-:Y:S01]  /*8460*/  FMUL.FTZ R5, R5, UR6 ;  /* 0x0000000605057c20 */ /* 0x000fe20008410000 */
[----:B------:R1:W5:Y:S01]  /*8470*/  LDL.LU R101, [R1+0x104] ;  /* 0x0001040001657983 */ /* 0x0003620000300800 */
[----:B------:R-:W-:Y:S01]  /*8480*/  FMUL.FTZ R4, R4, UR6 ;  /* 0x0000000604047c20 */ /* 0x000fe20008410000 */
[----:B------:R-:W-:Y:S01]  /*8490*/  FFMA.FTZ R2, -R180, R180, 1 ;  /* 0x3f800000b4027423 */ /* 0x000fe200000101b4 */
[----:B------:R-:W-:Y:S01]  /*84a0*/  FMUL.FTZ R9, R28, R5 ;  /* 0x000000051c097220 */ /* 0x000fe20000410000 */
[----:B------:R1:W5:Y:S01]  /*84b0*/  LDL.LU R100, [R1+0x100] ;  /* 0x0001000001647983 */ /* 0x0003620000300800 */
        /* <DEDUP_REMOVED lines=11> */
[----:B------:R1:W5:Y:S01]  /*8570*/  LDL.LU R99, [R1+0xfc] ;  /* 0x0000fc0001637983 */ /* 0x0003620000300800 */
[----:B------:R-:W-:Y:S01]  /*8580*/  FMUL.FTZ R0, R0, UR6 ;  /* 0x0000000600007c20 */ /* 0x000fe20008410000 */
[----:B------:R-:W-:Y:S01]  /*8590*/  F2FP.BF16.F32.PACK_AB R29, R8, R9 ;  /* 0x00000009081d723e */ /* 0x000fe200000010ff */
[----:B------:R-:W-:Y:S01]  /*85a0*/  FFMA.FTZ R9, -R207, R207, 1 ;  /* 0x3f800000cf097423 */ /* 0x000fe200000101cf */
[----:B------:R-:W2:Y:S01]  /*85b0*/  LDSM.16.M88.4 R4, [R188+0x5800] ;  /* 0x00580000bc04783b */ /* 0x000ea20000000200 */
[----:B------:R-:W-:Y:S01]  /*85c0*/  FMUL.FTZ R10, R31, R0 ;  /* 0x000000001f0a7220 */ /* 0x000fe20000410000 */
[----:B------:R-:W-:Y:S01]  /*85d0*/  F2FP.BF16.F32.PACK_AB R31, R16, R17 ;  /* 0x00000011101f723e */ /* 0x000fe200000010ff */
[----:B------:R-:W-:Y:S01]  /*85e0*/  FMUL.FTZ R9, R9, UR6 ;  /* 0x0000000609097c20 */ /* 0x000fe20008410000 */
[----:B------:R1:W5:Y:S01]  /*85f0*/  LDL.LU R98, [R1+0xf8] ;  /* 0x0000f80001627983 */ /* 0x0003620000300800 */
[----:B------:R-:W-:Y:S01]  /*8600*/  F2FP.BF16.F32.PACK_AB R27, R27, R12 ;  /* 0x0000000c1b1b723e */ /* 0x000fe200000010ff */
        /* <DEDUP_REMOVED lines=9> */
[----:B------:R-:W-:Y:S01]  /*86a0*/  F2FP.BF16.F32.PACK_AB R30, R14, R15 ;  /* 0x0000000f0e1e723e */ /* 0x000fe200000010ff */
[----:B------:R1:W5:Y:S01]  /*86b0*/  LDL.LU R95, [R1+0xec] ;  /* 0x0000ec00015f7983 */ /* 0x0003620000300800 */
[----:B------:R-:W-:Y:S01]  /*86c0*/  FMUL.FTZ R14, R84, R50 ;  /* 0x00000032540e7220 */ /* 0x000fe20000410000 */
[----:B------:R-:W-:Y:S01]  /*86d0*/  FMUL.FTZ R25, R25, R8 ;  /* 0x0000000819197220 */ /* 0x000fe20000410000 */
[----:B------:R-:W-:Y:S01]  /*86e0*/  F2FP.BF16.F32.PACK_AB R28, R10, R11 ;  /* 0x0000000b0a1c723e */ /* 0x000fe200000010ff */
[----:B------:R1:W5:Y:S01]  /*86f0*/  LDL.LU R94, [R1+0xe8] ;  /* 0x0000e800015e7983 */ /* 0x0003620000300800 */
[----:B------:R-:W-:Y:S01]  /*8700*/  FMUL.FTZ R10, R36, R9 ;  /* 0x00000009240a7220 */ /* 0x000fe20000410000 */
[----:B------:R-:W-:Y:S01]  /*8710*/  FMUL.FTZ R26, R26, R0 ;  /* 0x000000001a1a7220 */ /* 0x000fe20000410000 */
[----:B------:R-:W-:Y:S01]  /*8720*/  FFMA.FTZ R9, -R211, R211, 1 ;  /* 0x3f800000d3097423 */ /* 0x000fe200000101d3 */
[----:B------:R1:W5:Y:S01]  /*8730*/  LDL.LU R93, [R1+0xe4] ;  /* 0x0000e400015d7983 */ /* 0x0003620000300800 */
[----:B------:R-:W-:Y:S01]  /*8740*/  FFMA.FTZ R2, -R201, R201, 1 ;  /* 0x3f800000c9027423 */ /* 0x000fe200000101c9 */
[----:B------:R-:W-:Y:S01]  /*8750*/  F2FP.BF16.F32.PACK_AB R25, R25, R10 ;  /* 0x0000000a1919723e */ /* 0x000fe200000010ff */
[----:B------:R-:W-:Y:S01]  /*8760*/  FMUL.FTZ R10, R86, R48 ;  /* 0x00000030560a7220 */ /* 0x000fe20000410000 */
[----:B------:R1:W5:Y:S01]  /*8770*/  LDL.LU R92, [R1+0xe0] ;  /* 0x0000e000015c7983 */ /* 0x0003620000300800 */
[----:B------:R-:W-:Y:S01]  /*8780*/  FMUL.FTZ R9, R9, UR6 ;  /* 0x0000000609097c20 */ /* 0x000fe20008410000 */
[----:B------:R-:W-:Y:S01]  /*8790*/  FMUL.FTZ R2, R2, UR6 ;  /* 0x0000000602027c20 */ /* 0x000fe20008410000 */
[----:B------:R-:W-:Y:S01]  /*87a0*/  FFMA.FTZ R0, -R204, R204, 1 ;  /* 0x3f800000cc007423 */ /* 0x000fe200000101cc */
[----:B------:R1:W5:Y:S01]  /*87b0*/  LDL.LU R91, [R1+0xdc] ;  /* 0x0000dc00015b7983 */ /* 0x0003620000300800 */
[----:B------:R-:W-:Y:S01]  /*87c0*/  FMUL.FTZ R12, R40, R9 ;  /* 0x00000009280c7220 */ /* 0x000fe20000410000 */
[----:B------:R-:W-:Y:S01]  /*87d0*/  FMUL.FTZ R13, R13, R2 ;  /* 0x000000020d0d7220 */ /* 0x000fe20000410000 */
[----:B------:R-:W-:Y:S01]  /*87e0*/  FFMA.FTZ R2, -R205, R205, 1 ;  /* 0x3f800000cd027423 */ /* 0x000fe200000101cd */
[----:B------:R1:W5:Y:S01]  /*87f0*/  LDL.LU R90, [R1+0xd8] ;  /* 0x0000d800015a7983 */ /* 0x0003620000300800 */
[----:B------:R-:W-:Y:S01]  /*8800*/  FMUL.FTZ R0, R0, UR6 ;  /* 0x0000000600007c20 */ /* 0x000fe20008410000 */
[----:B------:R-:W-:Y:S01]  /*8810*/  FFMA.FTZ R8, -R210, R210, 1 ;  /* 0x3f800000d2087423 */ /* 0x000fe200000101d2 */
[----:B------:R-:W-:Y:S01]  /*8820*/  FMUL.FTZ R2, R2, UR6 ;  /* 0x0000000602027c20 */ /* 0x000fe20008410000 */
[-C--:B--2---:R-:W-:Y:S01]  /*8830*/  HMMA.16816.F32.BF16 R52, R132, R4.reuse, R52 ;  /* 0x000000048434723c */ /* 0x084fe20000041834 */
[----:B------:R1:W5:Y:S02]  /*8840*/  LDL.LU R89, [R1+0xd4] ;  /* 0x0000d40001597983 */ /* 0x0003640000300800 */
[----:B------:R-:W-:Y:S01]  /*8850*/  FMUL.FTZ R11, R38, R2 ;  /* 0x00000002260b7220 */ /* 0x000fe20000410000 */
[----:B------:R-:W-:Y:S01]  /*8860*/  FMUL.FTZ R24, R24, R0 ;  /* 0x0000000018187220 */ /* 0x000fe20000410000 */
[----:B------:R1:W5:Y:S01]  /*8870*/  LDL.LU R88, [R1+0xd0] ;  /* 0x0000d00001587983 */ /* 0x0003620000300800 */
[C---:B------:R-:W-:Y:S03]  /*8880*/  HMMA.16816.F32.BF16 R56, R140.reuse, R4, R56 ;  /* 0x000000048c38723c */ /* 0x040fe60000041838 */
[----:B------:R1:W5:Y:S02]  /*8890*/  LDL.LU R87, [R1+0xcc] ;  /* 0x0000cc0001577983 */ /* 0x0003640000300800 */
[----:B------:R-:W-:Y:S01]  /*88a0*/  F2FP.BF16.F32.PACK_AB R24, R24, R11 ;  /* 0x0000000b1818723e */ /* 0x000fe200000010ff */
[----:B------:R-:W-:Y:S01]  /*88b0*/  FMUL.FTZ R11, R83, R51 ;  /* 0x00000033530b7220 */ /* 0x000fe20000410000 */
[----:B------:R1:W5:Y:S01]  /*88c0*/  LDL.LU R86, [R1+0xc8] ;  /* 0x0000c80001567983 */ /* 0x0003620000300800 */
[-C--:B------:R-:W-:Y:S03]  /*88d0*/  HMMA.16816.F32.BF16 R60, R140, R6.reuse, R60 ;  /* 0x000000068c3c723c */ /* 0x080fe6000004183c */
[----:B------:R1:W5:Y:S01]  /*88e0*/  LDL.LU R85, [R1+0xc4] ;  /* 0x0000c40001557983 */ /* 0x0003620000300800 */
[----:B------:R-:W-:Y:S01]  /*88f0*/  F2FP.BF16.F32.PACK_AB R26, R26, R13 ;  /* 0x0000000d1a1a723e */ /* 0x000fe200000010ff */
[----:B------:R-:W-:Y:S01]  /*8900*/  FFMA.FTZ R2, -R209, R209, 1 ;  /* 0x3f800000d1027423 */ /* 0x000fe200000101d1 */
[----:B------:R-:W-:Y:S01]  /*8910*/  HMMA.16816.F32.BF16 R64, R132, R6, R64 ;  /* 0x000000068440723c */ /* 0x000fe20000041840 */
[----:B------:R1:W5:Y:S04]  /*8920*/  LDL.LU R84, [R1+0xc0] ;  /* 0x0000c00001547983 */ /* 0x0003680000300800 */
[----:B------:R1:W5:Y:S01]  /*8930*/  LDL.LU R83, [R1+0xbc] ;  /* 0x0000bc0001537983 */ /* 0x0003620000300800 */
[C---:B------:R-:W-:Y:S01]  /*8940*/  FADD.FTZ R52, -R150.reuse, R52 ;  /* 0x0000003496347221 */ /* 0x040fe20000010100 */
[----:B------:R-:W-:Y:S01]  /*8950*/  FADD.FTZ R53, -R150, R53 ;  /* 0x0000003596357221 */ /* 0x000fe20000010100 */
[C---:B------:R-:W-:Y:S03]  /*8960*/  FADD.FTZ R54, -R149.reuse, R54 ;  /* 0x0000003695367221 */ /* 0x040fe60000010100 */
[----:B------:R-:W-:Y:S01]  /*8970*/  FMUL.FTZ R52, R82, R52 ;  /* 0x0000003452347220 */ /* 0x000fe20000410000 */
[----:B------:R-:W-:Y:S01]  /*8980*/  FMUL.FTZ R54, R80, R54 ;  /* 0x0000003650367220 */ /* 0x000fe20000410000 */
[----:B------:R1:W5:Y:S01]  /*8990*/  LDL.LU R82, [R1+0xb8] ;  /* 0x0000b80001527983 */ /* 0x0003620000300800 */
        /* <DEDUP_REMOVED lines=32> */
[----:B------:R-:W-:Y:S01]  /*8ba0*/  FFMA.FTZ R4, -R214, R214, 1 ;  /* 0x3f800000d6047423 */ /* 0x000fe200000101d6 */
[----:B------:R-:W-:Y:S01]  /*8bb0*/  FMUL.FTZ R5, R5, UR6 ;  /* 0x0000000605057c20 */ /* 0x000fe20008410000 */
[----:B------:R-:W-:Y:S01]  /*8bc0*/  FFMA.FTZ R2, -R213, R213, 1 ;  /* 0x3f800000d5027423 */ /* 0x000fe200000101d5 */
[----:B------:R-:W-:Y:S01]  /*8bd0*/  F2FP.BF16.F32.PACK_AB R23, R23, R12 ;  /* 0x0000000c1717723e */ /* 0x000fe200000010ff */
[----:B------:R-:W-:Y:S01]  /*8be0*/  FMUL.FTZ R12, R79, R55 ;  /* 0x000000374f0c7220 */ /* 0x000fe20000410000 */
[----:B------:R-:W-:Y:S01]  /*8bf0*/  FMUL.FTZ R22, R22, R0 ;  /* 0x0000000016167220 */ /* 0x000fe20000410000 */
[----:B------:R-:W-:Y:S01]  /*8c00*/  FFMA.FTZ R0, -R212, R212, 1 ;  /* 0x3f800000d4007423 */ /* 0x000fe200000101d4 */
[----:B------:R-:W-:Y:S01]  /*8c10*/  FMUL.FTZ R4, R4, UR6 ;  /* 0x0000000604047c20 */ /* 0x000fe20008410000 */
[----:B------:R-:W-:Y:S01]  /*8c20*/  FMUL.FTZ R8, R44, R5 ;  /* 0x000000052c087220 */ /* 0x000fe20000410000 */
[----:B------:R-:W-:Y:S01]  /*8c30*/  FFMA.FTZ R5, -R219, R219, 1 ;  /* 0x3f800000db057423 */ /* 0x000fe200000101db */
[----:B------:R-:W-:Y:S01]  /*8c40*/  F2FP.BF16.F32.PACK_AB R22, R22, R13 ;  /* 0x0000000d1616723e */ /* 0x000fe200000010ff */
[----:B------:R-:W-:Y:S01]  /*8c50*/  FMUL.FTZ R13, R81, R53 ;  /* 0x00000035510d7220 */ /* 0x000fe20000410000 */
        /* <DEDUP_REMOVED lines=24> */
[----:B------:R-:W-:Y:S01]  /*8de0*/  FMUL.FTZ R4, R4, UR6 ;  /* 0x0000000604047c20 */ /* 0x000fe20008410000 */
[----:B------:R1:W5:Y:S01]  /*8df0*/  LDL.LU R75, [R1+0x9c] ;  /* 0x00009c00014b7983 */ /* 0x0003620000300800 */
[----:B------:R-:W-:Y:S01]  /*8e00*/  FFMA.FTZ R0, -R176, R176, 1 ;  /* 0x3f800000b0007423 */ /* 0x000fe200000101b0 */
[----:B------:R-:W-:Y:S01]  /*8e10*/  FMUL.FTZ R9, R46, R2 ;  /* 0x000000022e097220 */ /* 0x000fe20000410000 */
[----:B------:R-:W-:Y:S01]  /*8e20*/  F2FP.BF16.F32.PACK_AB R21, R21, R8 ;  /* 0x000000081515723e */ /* 0x000fe200000010ff */
[----:B------:R1:W5:Y:S01]  /*8e30*/  LDL.LU R74, [R1+0x98] ;  /* 0x00009800014a7983 */ /* 0x0003620000300800 */
[----:B------:R-:W-:Y:S01]  /*8e40*/  FFMA.FTZ R2, -R217, R217, 1 ;  /* 0x3f800000d9027423 */ /* 0x000fe200000101d9 */
[----:B------:R-:W-:Y:S01]  /*8e50*/  FMUL.FTZ R8, R52, R5 ;  /* 0x0000000534087220 */ /* 0x000fe20000410000 */
[----:B------:R-:W-:Y:S01]  /*8e60*/  FMUL.FTZ R13, R13, R4 ;  /* 0x000000040d0d7220 */ /* 0x000fe20000410000 */
[----:B------:R1:W5:Y:S01]  /*8e70*/  LDL.LU R73, [R1+0x94] ;  /* 0x0000940001497983 */ /* 0x0003620000300800 */
[----:B------:R-:W-:Y:S01]  /*8e80*/  FMUL.FTZ R0, R0, UR6 ;  /* 0x0000000600007c20 */ /* 0x000fe20008410000 */
[----:B------:R-:W-:Y:S01]  /*8e90*/  FFMA.FTZ R5, -R225, R225, 1 ;  /* 0x3f800000e1057423 */ /* 0x000fe200000101e1 */
[----:B------:R-:W-:Y:S01]  /*8ea0*/  FFMA.FTZ R4, -R224, R224, 1 ;  /* 0x3f800000e0047423 */ /* 0x000fe200000101e0 */
[----:B------:R1:W5:Y:S01]  /*8eb0*/  LDL.LU R72, [R1+0x90] ;  /* 0x0000900001487983 */ /* 0x0003620000300800 */
[----:B------:R-:W-:Y:S01]  /*8ec0*/  FMUL.FTZ R2, R2, UR6 ;  /* 0x0000000602027c20 */ /* 0x000fe20008410000 */
[----:B------:R-:W-:Y:S01]  /*8ed0*/  FFMA.FTZ R6, -R227, R227, 1 ;  /* 0x3f800000e3067423 */ /* 0x000fe200000101e3 */
[----:B------:R-:W-:Y:S01]  /*8ee0*/  FMUL.FTZ R15, R15, R0 ;  /* 0x000000000f0f7220 */ /* 0x000fe20000410000 */
[----:B------:R1:W5:Y:S01]  /*8ef0*/  LDL.LU R71, [R1+0x8c] ;  /* 0x00008c0001477983 */ /* 0x0003620000300800 */
[----:B------:R-:W-:Y:S01]  /*8f00*/  FMUL.FTZ R5, R5, UR6 ;  /* 0x0000000605057c20 */ /* 0x000fe20008410000 */
[----:B------:R-:W-:Y:S01]  /*8f10*/  FMUL.FTZ R4, R4, UR6 ;  /* 0x0000000604047c20 */ /* 0x000fe20008410000 */
[----:B------:R-:W-:Y:S01]  /*8f20*/  FFMA.FTZ R0, -R177, R177, 1 ;  /* 0x3f800000b1007423 */ /* 0x000fe200000101b1 */
[----:B------:R1:W5:Y:S01]  /*8f30*/  LDL.LU R70, [R1+0x88] ;  /* 0x0000880001467983 */ /* 0x0003620000300800 */
[----:B------:R-:W-:Y:S01]  /*8f40*/  FMUL.FTZ R14, R14, R2 ;  /* 0x000000020e0e7220 */ /* 0x000fe20000410000 */
[----:B------:R-:W-:Y:S01]  /*8f50*/  F2FP.BF16.F32.PACK_AB R19, R19, R10 ;  /* 0x0000000a1313723e */ /* 0x000fe200000010ff */
[----:B------:R-:W-:Y:S01]  /*8f60*/  FMUL.FTZ R6, R6, UR6 ;  /* 0x0000000606067c20 */ /* 0x000fe20008410000 */
        /* <DEDUP_REMOVED lines=10> */
[----:B------:R-:W-:Y:S01]  /*9010*/  FMUL.FTZ R2, R2, UR6 ;  /* 0x0000000602027c20 */ /* 0x000fe20008410000 */
[----:B------:R-:W-:Y:S01]  /*9020*/  FMUL.FTZ R17, R17, R0 ;  /* 0x0000000011117220 */ /* 0x000fe20000410000 */
[----:B------:R-:W-:Y:S01]  /*9030*/  FMUL.FTZ R5, R5, UR6 ;  /* 0x0000000605057c20 */ /* 0x000fe20008410000 */
[----:B------:R-:W-:Y:S01]  /*9040*/  F2FP.BF16.F32.PACK_AB R20, R20, R9 ;  /* 0x000000091414723e */ /* 0x000fe200000010ff */
[----:B------:R-:W-:Y:S01]  /*9050*/  FMUL.FTZ R4, R4, UR6 ;  /* 0x0000000604047c20 */ /* 0x000fe20008410000 */
[----:B------:R-:W-:Y:S01]  /*9060*/  FFMA.FTZ R0, -R231, R231, 1 ;  /* 0x3f800000e7007423 */ /* 0x000fe200000101e7 */
[----:B------:R-:W-:Y:S01]  /*9070*/  F2FP.BF16.F32.PACK_AB R13, R13, R8 ;  /* 0x000000080d0d723e */ /* 0x000fe200000010ff */
[----:B------:R-:W-:Y:S01]  /*9080*/  FMUL.FTZ R9, R54, R2 ;  /* 0x0000000236097220 */ /* 0x000fe20000410000 */
[----:B------:R-:W-:Y:S01]  /*9090*/  F2FP.BF16.F32.PACK_AB R16, R16, R7 ;  /* 0x000000071010723e */ /* 0x000fe200000010ff */
[----:B------:R-:W-:Y:S01]  /*90a0*/  FMUL.FTZ R18, R18, R5 ;  /* 0x0000000512127220 */ /* 0x000fe20000410000 */
        /* <DEDUP_REMOVED lines=25> */
[----:B------:R-:W-:Y:S02]  /*9240*/  ULOP3.LUT UR12, UR9, 0x1, URZ, 0xc0, !UPT ;  /* 0x00000001090c7892 */ /* 0x000fe4000f8ec03f */
[----:B------:R-:W3:Y:S02]  /*9250*/  LDL.LU R32, [R1+0x1c] ;  /* 0x00001c0001207983 */ /* 0x000ee40000300800 */
[----:B------:R-:W-:Y:S03]  /*9260*/  UISETP.NE.U32.AND UP0, UPT, UR12, 0x1, UPT ;  /* 0x000000010c00788c */ /* 0x000fe6000bf05070 */
[----:B------:R-:W4:Y:S01]  /*9270*/  LDC R7, c[0x0][0x244] ;  /* 0x00009100ff077b82 */ /* 0x000f220000000800 */
[----:B------:R-:W-:Y:S06]  /*9280*/  USEL UR12, UR59, 0x4000, !UP0 ;  /* 0x000040003b0c7887 */ /* 0x000fec000c000000 */
[----:B------:R-:W-:Y:S01]  /*9290*/  VIADD R232, R232, UR12 ;  /* 0x0000000ce8e87c36 */ /* 0x000fe20008000000 */
[----:B------:R-:W-:Y:S01]  /*92a0*/  IADD3 R190, R190, UR12, RZ ;  /* 0x0000000cbebe7c10 */ /* 0x000fe2000fffe0ff */
[----:B---3--:R-:W-:Y:S01]  /*92b0*/  IMAD.MOV.U32 R4, RZ, RZ, R32 ;  /* 0x000000ffff047224 */ /* 0x008fe200078e0020 */
[C---:B-1----:R-:W-:Y:S01]  /*92c0*/  SHF.L.U32 R10, R11.reuse, 0x6, RZ ;  /* 0x000000060b0a7819 */ /* 0x042fe200000006ff */
[C---:B------:R-:W-:Y:S01]  /*92d0*/  IMAD.U32 R6, R11.reuse, -0x80, RZ ;  /* 0xffffff800b067824 */ /* 0x040fe200078e00ff */
[----:B----4-:R-:W-:Y:S01]  /*92e0*/  SHF.L.U64.HI R11, R11, 0x6, R7 ;  /* 0x000000060b0b7819 */ /* 0x010fe20000010207 */
[----:B--2---:R-:W-:Y:S03]  /*92f0*/  IMAD.MOV.U32 R5, RZ, RZ, R33 ;  /* 0x000000ffff057224 */ /* 0x004fe600078e0021 */
[C---:B------:R-:W-:Y:S04]  /*9300*/  LEA R8, P1, R6.reuse, R4, 0x1 ;  /* 0x0000000406087211 */ /* 0x040fe800078208ff */
[----:B------:R-:W-:Y:S01]  /*9310*/  LEA.HI.X.SX32 R9, R6, R5, 0x1, P1 ;  /* 0x0000000506097211 */ /* 0x000fe200008f0eff */
[----:B------:R1:W-:Y:S01]  /*9320*/  STL [R1+0x1c], R8 ;  /* 0x00001c0801007387 */ /* 0x0003e20000100800 */
[-C--:B------:R-:W-:Y:S03]  /*9330*/  IADD3 R6, P1, R8, R10.reuse, RZ ;  /* 0x0000000a08067210 */ /* 0x080fe60007f3e0ff */
[----:B------:R-:W-:Y:S01]  /*9340*/  @!PT LDS RZ, [RZ] ;  /* 0x00000000fffff984 */ /* 0x000fe20000000800 */
[----:B------:R-:W-:Y:S01]  /*9350*/  @!PT LDS RZ, [RZ] ;  /* 0x00000000fffff984 */ /* 0x000fe20000000800 */
[----:B------:R-:W-:Y:S01]  /*9360*/  @!PT LDS RZ, [RZ] ;  /* 0x00000000fffff984 */ /* 0x000fe20000000800 */
[----:B------:R1:W-:Y:S01]  /*9370*/  LDGSTS.E.BYPASS.LTC128B.128 [R232], desc[UR10][R8.64] ;  /* 0x0000000008e87fae */ /* 0x0003e2000b901d4a */
[-C--:B------:R-:W-:Y:S01]  /*9380*/  IADD3 R4, P2, R6, R10.reuse, RZ ;  /* 0x0000000a06047210 */ /* 0x080fe20007f5e0ff */
[--C-:B------:R-:W-:Y:S02]  /*9390*/  IMAD.X R7, R9, 0x1, R11.reuse, P1 ;  /* 0x0000000109077824 */ /* 0x100fe400008e060b */
[----:B------:R1:W-:Y:S01]  /*93a0*/  STL [R1+0x14], R9 ;  /* 0x0000140901007387 */ /* 0x0003e20000100800 */
[----:B------:R-:W-:Y:S02]  /*93b0*/  IADD3 R10, P1, R4, R10, RZ ;  /* 0x0000000a040a7210 */ /* 0x000fe40007f3e0ff */
[----:B------:R-:W-:Y:S01]  /*93c0*/  IADD3.X R5, R7, R11, RZ, P2, !PT ;  /* 0x0000000b07057210 */ /* 0x000fe200017fe4ff */
[----:B------:R1:W-:Y:S04]  /*93d0*/  LDGSTS.E.BYPASS.LTC128B.128 [R232+0x1000], desc[UR10][R6.64] ;  /* 0x0100000006e87fae */ /* 0x0003e8000b901d4a */
[----:B------:R1:W-:Y:S01]  /*93e0*/  LDGSTS.E.BYPASS.LTC128B.128 [R232+0x2000], desc[UR10][R4.64] ;  /* 0x0200000004e87fae */ /* 0x0003e2000b901d4a */
[----:B------:R-:W-:Y:S05]  /*93f0*/  IMAD.X R11, R5, 0x1, R11, P1 ;  /* 0x00000001050b7824 */ /* 0x000fea00008e060b */
[----:B------:R1:W-:Y:S04]  /*9400*/  LDGSTS.E.BYPASS.LTC128B.128 [R232+0x3000], desc[UR10][R10.64] ;  /* 0x030000000ae87fae */ /* 0x0003e8000b901d4a */
[----:B------:R-:W0:Y:S02]  /*9410*/  LDGDEPBAR ;  /* 0x00000000000079af */ /* 0x000e240000000000 */
.L_x_2266:
[----:B------:R-:W-:Y:S01]  /*9420*/  STS [R234+0x14000], R158 ;  /* 0x0140009eea007388 */ /* 0x000fe20000000800 */
[----:B------:R-:W-:Y:S03]  /*9430*/  IMAD.SHL.U32 R36, R192, 0x2, RZ ;  /* 0x00000002c0247824 */ /* 0x000fe600078e00ff */
        /* <DEDUP_REMOVED lines=25> */
[----:B--2---:R-:W-:Y:S03]  /*95d0*/  MOV R2, UR4 ;  /* 0x0000000400027c02 */ /* 0x004fe60008000f00 */
[----:B------:R2:W-:Y:S01]  /*95e0*/  STS [R237+0x14000], R0 ;  /* 0x01400000ed007388 */ /* 0x0005e20000000800 */
[----:B------:R-:W-:Y:S03]  /*95f0*/  IADD3 R2, R36, 0x8000, R2 ;  /* 0x0000800024027810 */ /* 0x000fe60007ffe002 */
[----:B------:R-:W-:Y:S04]  /*9600*/  STS [R237+0x14400], R14 ;  /* 0x0144000eed007388 */ /* 0x000fe80000000800 */
[----:B------:R-:W-:Y:S04]  /*9610*/  STS [R238+0x16000], R16 ;  /* 0x01600010ee007388 */ /* 0x000fe80000000800 */
[----:B------:R-:W-:Y:S04]  /*9620*/  STS [R238+0x16400], R15 ;  /* 0x0164000fee007388 */ /* 0x000fe80000000800 */
[----:B------:R-:W-:Y:S04]  /*9630*/  STS [R237+0x16000], R18 ;  /* 0x01600012ed007388 */ /* 0x000fe80000000800 */
[----:B------:R-:W-:Y:S01]  /*9640*/  STS [R237+0x16400], R17 ;  /* 0x01640011ed007388 */ /* 0x000fe20000000800 */
[----:B------:R-:W-:Y:S01]  /*9650*/  BAR.SYNC.DEFER_BLOCKING 0x0 ;  /* 0x0000000000007b1d */ /* 0x000fe20000010000 */
[----:B--2---:R-:W-:Y:S05]  /*9660*/  IMAD.IADD R0, R2, 0x1, R185 ;  /* 0x0000000102007824 */ /* 0x004fea00078e02b9 */
[----:B-1---5:R-:W-:Y:S04]  /*9670*/  LDSM.16.MT88.4 R4, [R3+0x1c000] ;  /* 0x01c000000304783b */ /* 0x022fe80000004200 */
        /* <DEDUP_REMOVED lines=101> */
[----:B------:R-:W2:Y:S01]  /*9cd0*/  LDL.LU R38, [R1] ;  /* 0x0000000001267983 */ /* 0x000ea20000300800 */
        /* <DEDUP_REMOVED lines=11> */
[----:B------:R1:W-:Y:S01]  /*9d90*/  STL [R1], R8 ;  /* 0x0000000801007387 */ /* 0x0003e20000100800 */
        /* <DEDUP_REMOVED lines=16> */
.L_x_2267:
        /* <DEDUP_REMOVED lines=80> */
[----:B------:R4:W-:Y:S05]  /*a3a0*/  LDSM.16.MT88.4 R52, [R2+0x7800] ;  /* 0x007800000234783b */ /* 0x0009ea0000004200 */
[----:B------:R-:W-:Y:S01]  /*a3b0*/  HMMA.16816.F32.BF16 R32, R40, R62, R32 ;  /* 0x0000003e2820723c */ /* 0x000fe20000041820 */
[----:B------:R-:W4:Y:S04]  /*a3c0*/  LDSM.16.M88.4 R40, [R144+0x18000] ;  /* 0x018000009028783b */ /* 0x000f280000000200 */
[----:B------:R4:W-:Y:S01]  /*a3d0*/  LDSM.16.MT88.4 R60, [R0+0x3800] ;  /* 0x00380000003c783b */ /* 0x0009e20000004200 */
        /* <DEDUP_REMOVED lines=16> */
[C---:B------:R-:W-:Y:S01]  /*a4e0*/  IMAD.SHL.U32 R45, R44.reuse, 0x10, RZ ;  /* 0x000000102c2d7824 */ /* 0x040fe200078e00ff */
[C---:B------:R-:W-:Y:S05]  /*a4f0*/  HMMA.16816.F32.BF16 R24, R136.reuse, R140, R24 ;  /* 0x0000008c8818723c */ /* 0x040fea0000041818 */
[C---:B------:R-:W-:Y:S01]  /*a500*/  IMAD R2, R44.reuse, 0x18, RZ ;  /* 0x000000182c027824 */ /* 0x040fe200078e02ff */
[-C--:B------:R-:W-:Y:S05]  /*a510*/  HMMA.16816.F32.BF16 R28, R136, R142.reuse, R28 ;  /* 0x0000008e881c723c */ /* 0x080fea000004181c */
[----:B------:R-:W-:Y:S01]  /*a520*/  IMAD.U32 R0, R44, -0x80, RZ ;  /* 0xffffff802c007824 */ /* 0x000fe200078e00ff */
        /* <DEDUP_REMOVED lines=386> */
.L_x_2269:
        /* <DEDUP_REMOVED lines=23> */
.L_x_2270:
        /* <DEDUP_REMOVED lines=45> */
.L_x_2272:
[----:B------:R-:W-:Y:S05]  /*c190*/  BSYNC B0 ;  /* 0x0000000000007941 */ /* 0x000fea0003800000 */
.L_x_2271:
        /* <DEDUP_REMOVED lines=14> */
.L_x_2274:
[----:B------:R-:W-:Y:S05]  /*c280*/  BSYNC B0 ;  /* 0x0000000000007941 */ /* 0x000fea0003800000 */
.L_x_2273:
        /* <DEDUP_REMOVED lines=15> */
.L_x_2276:
[----:B------:R-:W-:Y:S05]  /*c380*/  BSYNC B0 ;  /* 0x0000000000007941 */ /* 0x000fea0003800000 */
.L_x_2275:
        /* <DEDUP_REMOVED lines=15> */
.L_x_2278:
[----:B------:R-:W-:Y:S05]  /*c480*/  BSYNC B0 ;  /* 0x0000000000007941 */ /* 0x000fea0003800000 */
.L_x_2277:
        /* <DEDUP_REMOVED lines=27> */
.L_x_2280:
[----:B------:R-:W-:Y:S05]  /*c640*/  BSYNC B0 ;  /* 0x0000000000007941 */ /* 0x000fea0003800000 */
.L_x_2279:
        /* <DEDUP_REMOVED lines=14> */
.L_x_2282:
[----:B------:R-:W-:Y:S05]  /*c730*/  BSYNC B0 ;  /* 0x0000000000007941 */ /* 0x000fea0003800000 */
.L_x_2281:
        /* <DEDUP_REMOVED lines=14> */
.L_x_2284:
[----:B------:R-:W-:Y:S05]  /*c820*/  BSYNC B0 ;  /* 0x0000000000007941 */ /* 0x000fea0003800000 */
.L_x_2283:
        /* <DEDUP_REMOVED lines=13> */
.L_x_2263:
[----:B------:R-:W-:Y:S05]  /*c900*/  BSYNC B1 ;  /* 0x0000000000017941 */ /* 0x000fea0003800000 */
.L_x_2241:
        /* <DEDUP_REMOVED lines=8> */
.L_x_2285:
[----:B------:R-:W-:Y:S05]  /*c990*/  EXIT ;  /* 0x000000000000794d */ /* 0x000fea0003800000 */
.L_x_2287:
        /* <DEDUP_REMOVED lines=14> */
.L_x_2498:


//--------------------- .text._ZN5flash44flash_bwd_dq_dk_dv_loop_seqk_parallel_kernelI23Flash_bwd_kernel_traitsILi64ELi128ELi128ELi8ELi4ELi4ELi4ELb0ELb0EN7cutlass10bfloat16_tE19Flash_kernel_traitsILi64ELi128ELi128ELi8ES3_EELb1ELb0ELb1ELb1ELb0ELb0ELb0EEEvNS_16Flash_bwd_paramsE --------------------------
	.section	.text._ZN5flash44flash_bwd_dq_dk_dv_loop_seqk_parallel_kernelI23Flash_bwd_kernel_traitsILi64ELi128ELi128ELi8ELi4ELi4ELi4ELb0ELb0EN7cutlass10bfloat16_tE19Flash_kernel_traitsILi64ELi128ELi128ELi8ES3_EELb1ELb0ELb1ELb1ELb0ELb0ELb0EEEvNS_16Flash_bwd_paramsE,"ax",@progbits
	.align	128
        .global         _ZN5flash44flash_bwd_dq_dk_dv_loop_seqk_parallel_kernelI23Flash_bwd_kernel_traitsILi64ELi128ELi128ELi8ELi4ELi4ELi4ELb0ELb0EN7cutlass10bfloat16_tE19Flash_kernel_traitsILi64ELi128ELi128ELi8ES3_EELb1ELb0ELb1ELb1ELb0ELb0ELb0EEEvNS_16Flash_bwd_paramsE
        .type           _ZN5flash44flash_bwd_dq_dk_dv_loop_seqk_parallel_kernelI23Flash_bwd_kernel_traitsILi64ELi128ELi128ELi8ELi4ELi4ELi4ELb0ELb0EN7cutlass10bfloat16_tE19Flash_kernel_traitsILi64ELi128ELi128ELi8ES3_EELb1ELb0ELb1ELb1ELb0ELb0ELb0EEEvNS_16Flash_bwd_paramsE,@function
        .size           _ZN5flash44flash_bwd_dq_dk_dv_loop_seqk_parallel_kernelI23Flash_bwd_kernel_traitsILi64ELi128ELi128ELi8ELi4ELi4ELi4ELb0ELb0EN7cutlass10bfloat16_tE19Flash_kernel_traitsILi64ELi128ELi128ELi8ES3_EELb1ELb0ELb1ELb1ELb0ELb0ELb0EEEvNS_16Flash_bwd_paramsE,(.L_x_2499 - _ZN5flash44flash_bwd_dq_dk_dv_loop_seqk_parallel_kernelI23Flash_bwd_kernel_traitsILi64ELi128ELi128ELi8ELi4ELi4ELi4ELb0ELb0EN7cutlass10bfloat16_tE19Flash_kernel_traitsILi64ELi128ELi128ELi8ES3_EELb1ELb0ELb1ELb1ELb0ELb0ELb0EEEvNS_16Flash_bwd_paramsE)
        .other          _ZN5flash44flash_bwd_dq_dk_dv_loop_seqk_parallel_kernelI23Flash_bwd_kernel_traitsILi64ELi128ELi128ELi8ELi4ELi4ELi4ELb0ELb0EN7cutlass10bfloat16_tE19Flash_kernel_traitsILi64ELi128ELi128ELi8ES3_EELb1ELb0ELb1ELb1ELb0ELb0ELb0EEEvNS_16Flash_bwd_paramsE,@"STO_CUDA_ENTRY STV_DEFAULT"
_ZN5flash44flash_bwd_dq_dk_dv_loop_seqk_parallel_kernelI23Flash_bwd_kernel_traitsILi64ELi128ELi128ELi8ELi4ELi4ELi4ELb0ELb0EN7cutlass10bfloat16_tE19Flash_kernel_traitsILi64ELi128ELi128ELi8ES3_EELb1ELb0ELb1ELb1ELb0ELb0ELb0EEEvNS_16Flash_bwd_paramsE:
.text._ZN5flash44flash_bwd_dq_dk_dv_loop_seqk_parallel_kernelI23Flash_bwd_kernel_traitsILi64ELi128ELi128ELi8ELi4ELi4ELi4ELb0ELb0EN7cutlass10bfloat16_tE19Flash_kernel_traitsILi64ELi128ELi128ELi8ES3_EELb1ELb0ELb1ELb1ELb0ELb0ELb0EEEvNS_16Flash_bwd_paramsE:
        /* <DEDUP_REMOVED lines=25> */
[--C-:B------:R-:W-:Y:S01]  /*0190*/  SHF.R.S32.HI R3, RZ, 0x5, R2.reuse ;  /* 0x00000005ff037819 */ /* 0x100fe20000011402 */
[----:B----4-:R-:W-:Y:S01]  /*01a0*/  USHF.L.U32 UR5, UR48, 0x7, URZ ;  /* 0x0000000730057899 */ /* 0x010fe2000800063f */
[----:B------:R-:W-:Y:S02]  /*01b0*/  SHF.R.S32.HI R0, RZ, 0x1f, R2 ;  /* 0x0000001fff007819 */ /* 0x000fe40000011402 */
[CC--:B------:R-:W-:Y:S02]  /*01c0*/  LEA.HI R7, R5.reuse, R10.reuse, RZ, 0x4 ;  /* 0x0000000a05077211 */ /* 0x0c0fe400078f20ff */
[----:B------:R-:W-:-:S02]  /*01d0*/  LEA.HI R247, R5, R10, RZ, 0x7 ;  /* 0x0000000a05f77211 */ /* 0x000fc400078f38ff */
[CC--:B------:R-:W-:Y:S02]  /*01e0*/  LEA.HI R13, R5.reuse, R10.reuse, RZ, 0x6 ;  /* 0x0000000a050d7211 */ /* 0x0c0fe400078f30ff */
[----:B------:R-:W-:Y:S02]  /*01f0*/  LEA.HI R0, R0, R3, RZ, 0x2 ;  /* 0x0000000300007211 */ /* 0x000fe400078f10ff */
[----:B------:R-:W-:Y:S02]  /*0200*/  LEA.HI R5, R5, R10, RZ, 0x2 ;  /* 0x0000000a05057211 */ /* 0x000fe400078f10ff */
[----:B------:R-:W-:Y:S02]  /*0210*/  LOP3.LUT R2, R2, 0xffffffe0, RZ, 0xc0, !PT ;  /* 0xffffffe002027812 */ /* 0x000fe400078ec0ff */
[----:B------:R-:W-:Y:S02]  /*0220*/  LOP3.LUT R8, R9, 0xfffffff8, RZ, 0xc0, !PT ;  /* 0xfffffff809087812 */ /* 0x000fe400078ec0ff */
[----:B------:R-:W-:Y:S01]  /*0230*/  LOP3.LUT R12, R7, 0xfffffff0, RZ, 0xc0, !PT ;  /* 0xfffffff0070c7812 */ /* 0x000fe200078ec0ff */
[----:B------:R-:W-:Y:S01]  /*0240*/  IMAD.IADD R4, R10, 0x1, -R2 ;  /* 0x000000010a047824 */ /* 0x000fe200078e0a02 */
[----:B------:R-:W-:Y:S01]  /*0250*/  LOP3.LUT R0, R0, 0xfffffffc, RZ, 0xc0, !PT ;  /* 0xfffffffc00007812 */ /* 0x000fe200078ec0ff */
[C---:B------:R-:W-:Y:S01]  /*0260*/  IMAD.IADD R2, R10.reuse, 0x1, -R8 ;  /* 0x000000010a027824 */ /* 0x040fe200078e0a08 */
[----:B------:R-:W-:Y:S01]  /*0270*/  LOP3.LUT R11, R5, 0x7ffffffc, RZ, 0xc0, !PT ;  /* 0x7ffffffc050b7812 */ /* 0x000fe200078ec0ff */
[----:B------:R-:W-:Y:S01]  /*0280*/  IMAD.IADD R8, R10, 0x1, -R12 ;  /* 0x000000010a087824 */ /* 0x000fe200078e0a0c */
[----:B------:R-:W-:Y:S01]  /*0290*/  SHF.R.S32.HI R6, RZ, 0x4, R7 ;  /* 0x00000004ff067819 */ /* 0x000fe20000011407 */
[----:B------:R-:W-:Y:S01]  /*02a0*/  IMAD.IADD R252, R3, 0x1, -R0 ;  /* 0x0000000103fc7824 */ /* 0x000fe200078e0a00 */
[----:B------:R-:W-:Y:S01]  /*02b0*/  LOP3.LUT P4, RZ, R2, 0x2, RZ, 0xc0, !PT ;  /* 0x0000000202ff7812 */ /* 0x000fe2000788c0ff */
[----:B------:R-:W-:Y:S01]  /*02c0*/  IMAD.IADD R12, R10, 0x1, -R11 ;  /* 0x000000010a0c7824 */ /* 0x000fe200078e0a0b */
[----:B------:R-:W-:Y:S01]  /*02d0*/  LEA.HI R0, R7, R6, RZ, 0x1 ;  /* 0x0000000607007211 */ /* 0x000fe200078f08ff */
[----:B------:R-:W-:Y:S01]  /*02e0*/  IMAD.SHL.U32 R201, R2, 0x8, RZ ;  /* 0x0000000802c97824 */ /* 0x000fe200078e00ff */
[----:B------:R-:W-:-:S02]  /*02f0*/  SHF.R.S32.HI R11, RZ, 0x3, R9 ;  /* 0x00000003ff0b7819 */ /* 0x000fc40000011409 */
[----:B------:R-:W-:Y:S02]  /*0300*/  SHF.R.S32.HI R10, RZ, 0x1f, R4 ;  /* 0x0000001fff0a7819 */ /* 0x000fe40000011404 */
[----:B------:R-:W-:Y:S02]  /*0310*/  LOP3.LUT R3, R0, 0xfffffffe, RZ, 0xc0, !PT ;  /* 0xfffffffe00037812 */ /* 0x000fe400078ec0ff */
[----:B------:R-:W-:Y:S01]  /*0320*/  LEA.HI R241, R10, R4, RZ, 0x2 ;  /* 0x000000040af17211 */ /* 0x000fe200078f10ff */
[----:B------:R-:W-:Y:S01]  /*0330*/  IMAD.SHL.U32 R4, R11, 0x40, RZ ;  /* 0x000000400b047824 */ /* 0x000fe200078e00ff */
[----:B------:R-:W-:Y:S01]  /*0340*/  SHF.R.S32.HI R7, RZ, 0x2, R5 ;  /* 0x00000002ff077819 */ /* 0x000fe20000011405 */
[----:B------:R-:W-:Y:S01]  /*0350*/  IMAD.IADD R10, R6, 0x1, -R3 ;  /* 0x00000001060a7824 */ /* 0x000fe200078e0a03 */
[----:B------:R-:W-:Y:S02]  /*0360*/  SHF.R.S32.HI R0, RZ, 0x1f, R5 ;  /* 0x0000001fff007819 */ /* 0x000fe40000011405 */
[----:B------:R-:W-:Y:S01]  /*0370*/  LOP3.LUT P3, RZ, R2, 0x4, RZ, 0xc0, !PT ;  /* 0x0000000402ff7812 */ /* 0x000fe2000786c0ff */
[----:B------:R-:W-:Y:S01]  /*0380*/  IMAD.SHL.U32 R180, R10, 0x200, RZ ;  /* 0x000002000ab47824 */ /* 0x000fe200078e00ff */
[----:B------:R-:W-:-:S02]  /*0390*/  LEA.HI R3, R0, R7, RZ, 0x3 ;  /* 0x0000000700037211 */ /* 0x000fc400078f18ff */
[----:B------:R-:W-:Y:S02]  /*03a0*/  LOP3.LUT R0, R4, 0x1c0, RZ, 0xc0, !PT ;  /* 0x000001c004007812 */ /* 0x000fe400078ec0ff */
[----:B------:R-:W-:Y:S02]  /*03b0*/  SHF.R.S32.HI R4, RZ, 0x1f, R8 ;  /* 0x0000001fff047819 */ /* 0x000fe40000011408 */
[----:B------:R-:W-:Y:S02]  /*03c0*/  SHF.R.U32.HI R6, RZ, 0x3, R0 ;  /* 0x00000003ff067819 */ /* 0x000fe40000011600 */
[----:B------:R-:W-:Y:S02]  /*03d0*/  LEA.HI R11, R4, R8, RZ, 0x3 ;  /* 0x00000008040b7211 */ /* 0x000fe400078f18ff */
[----:B------:R-:W-:Y:S01]  /*03e0*/  LOP3.LUT R5, R0, 0x38, R201, 0xf8, !PT ;  /* 0x0000003800057812 */ /* 0x000fe200078ef8c9 */
[----:B------:R-:W-:Y:S01]  /*03f0*/  IMAD.SHL.U32 R0, R2, 0x40, RZ ;  /* 0x0000004002007824 */ /* 0x000fe200078e00ff */
[----:B------:R-:W-:Y:S01]  /*0400*/  LOP3.LUT R4, R11, 0xfffffff8, RZ, 0xc0, !PT ;  /* 0xfffffff80b047812 */ /* 0x000fe200078ec0ff */
[----:B------:R-:W-:Y:S01]  /*0410*/  IMAD.SHL.U32 R2, R252, 0x10, RZ ;  /* 0x00000010fc027824 */ /* 0x000fe200078e00ff */
[----:B------:R-:W-:-:S02]  /*0420*/  LOP3.LUT R3, R3, 0xfffffff8, RZ, 0xc0, !PT ;  /* 0xfffffff803037812 */ /* 0x000fc400078ec0ff */
[----:B------:R-:W-:Y:S01]  /*0430*/  LOP3.LUT R0, R0, 0x1c0, RZ, 0xc0, !PT ;  /* 0x000001c000007812 */ /* 0x000fe200078ec0ff */
[----:B------:R-:W-:Y:S01]  /*0440*/  IMAD.IADD R14, R8, 0x1, -R4 ;  /* 0x00000001080e7824 */ /* 0x000fe200078e0a04 */
[----:B------:R-:W-:Y:S01]  /*0450*/  SHF.R.S32.HI R247, RZ, 0x7, R247 ;  /* 0x00000007fff77819 */ /* 0x000fe200000114f7 */
[----:B------:R-:W-:Y:S01]  /*0460*/  IMAD.IADD R3, R7, 0x1, -R3 ;  /* 0x0000000107037824 */ /* 0x000fe200078e0a03 */
[----:B------:R-:W-:Y:S01]  /*0470*/  LOP3.LUT R4, R0, 0x30, R2, 0xf8, !PT ;  /* 0x0000003000047812 */ /* 0x000fe200078ef802 */
[----:B------:R-:W-:Y:S01]  /*0480*/  IMAD.SHL.U32 R8, R10, 0x10, RZ ;  /* 0x000000100a087824 */ /* 0x000fe200078e00ff */
[--C-:B------:R-:W-:Y:S01]  /*0490*/  LOP3.LUT R184, R0, 0x8, R9.reuse, 0xf8, !PT ;  /* 0x0000000800b87812 */ /* 0x100fe200078ef809 */
[----:B------:R-:W-:Y:S01]  /*04a0*/  STL [R1+0x4], R14 ;  /* 0x0000040e01007387 */ /* 0x000fe20000100800 */
[----:B------:R-:W-:Y:S02]  /*04b0*/  SHF.R.U32.HI R0, RZ, 0x3, R0 ;  /* 0x00000003ff007819 */ /* 0x000fe40000011600 */
[----:B------:R-:W-:-:S02]  /*04c0*/  LOP3.LUT R4, R4, 0x8, R9, 0xf8, !PT ;  /* 0x0000000804047812 */ /* 0x000fc400078ef809 */
        /* <DEDUP_REMOVED lines=78> */
[C---:B------:R-:W-:Y:S01]  /*09b0*/  IMAD.IADD R183, R186.reuse, 0x1, R183 ;  /* 0x00000001bab77824 */ /* 0x040fe200078e02b7 */
        /* <DEDUP_REMOVED lines=8> */
[----:B------:R-:W-:Y:S02]  /*0a40*/  IMAD.IADD R234, R233, 0x1, R229 ;  /* 0x00000001e9ea7824 */ /* 0x000fe400078e02e5 */
        /* <DEDUP_REMOVED lines=10> */
.L_x_2366:
        /* <DEDUP_REMOVED lines=67> */
.L_x_2288:
        /* <DEDUP_REMOVED lines=33> */
[----:B------:R-:W-:Y:S02]  /*1130*/  USEL UR56, UR22, UR16, !UP2 ;  /* 0x0000001016387287 */ /* 0x000fe4000d000000 */
        /* <DEDUP_REMOVED lines=14> */
[----:B------:R-:W-:Y:S02]  /*1220*/  UIADD3 UR45, UR23, UR25, URZ ;  /* 0x00000019172d7290 */ /* 0x000fe4000fffe03f */
[----:B------:R-:W-:Y:S01]  /*1230*/  UIADD3 UR7, UR7, 0x7f, URZ ;  /* 0x0000007f07077890 */ /* 0x000fe2000fffe03f */
[----:B------:R-:W1:Y:S01]  /*1240*/  F2I.FTZ.U32.TRUNC.NTZ R3, R2 ;  /* 0x0000000200037305 */ /* 0x000e62000021f000 */
[----:B------:R-:W-:Y:S02]  /*1250*/  UIMAD.WIDE.U32 UR22, UR12, UR8, URZ ;  /* 0x000000080c1672a5 */ /* 0x000fe4000f8e003f */
[----:B------:R-:W-:Y:S02]  /*1260*/  UIMAD UR25, UR13, UR8, URZ ;  /* 0x000000080d1972a4 */ /* 0x000fe4000f8e023f */
[----:B------:R-:W-:-:S02]  /*1270*/  UIMAD UR8, UR59, UR60, UR14 ;  /* 0x0000003c3b0872a4 */ /* 0x000fc4000f8e020e */
[----:B------:R-:W-:Y:S02]  /*1280*/  UIMAD UR20, UR6, UR29, URZ ;  /* 0x0000001d061472a4 */ /* 0x000fe4000f8e023f */
[----:B------:R-:W-:Y:S02]  /*1290*/  USHF.R.S32.HI UR14, URZ, 0x1f, UR7 ;  /* 0x0000001f3f0e7899 */ /* 0x000fe40008011407 */
[----:B------:R-:W-:Y:S02]  /*12a0*/  UIADD3 UR8, UR9, UR8, URZ ;  /* 0x0000000809087290 */ /* 0x000fe4000fffe03f */
[----:B------:R-:W-:Y:S01]  /*12b0*/  @UP2 UIADD3 UR45, UR17, UR20, URZ ;  /* 0x00000014112d2290 */ /* 0x000fe2000fffe03f */
[----:B-1----:R-:W-:Y:S01]  /*12c0*/  IMAD.MOV R0, RZ, RZ, -R3 ;  /* 0x000000ffff007224 */ /* 0x002fe200078e0a03 */
[----:B------:R-:W-:Y:S01]  /*12d0*/  ULEA.HI UR20, UR14, UR7, URZ, 0x7 ;  /* 0x000000070e147291 */ /* 0x000fe2000f8f383f */
[----:B------:R-:W-:Y:S01]  /*12e0*/  IMAD.MOV.U32 R2, RZ, RZ, RZ ;  /* 0x000000ffff027224 */ /* 0x000fe200078e00ff */
[----:B------:R-:W-:Y:S01]  /*12f0*/  UIMAD UR7, UR12, UR8, UR25 ;  /* 0x000000080c0772a4 */ /* 0x000fe2000f8e0219 */
[----:B------:R-:W-:Y:S01]  /*1300*/  IMAD R0, R0, R5, RZ ;  /* 0x0000000500007224 */ /* 0x000fe200078e02ff */
[----:B------:R-:W-:-:S02]  /*1310*/  @UP2 UIMAD UR50, UR6, UR11, UR47 ;  /* 0x0000000b063222a4 */ /* 0x000fc4000f8e022f */
[----:B------:R-:W-:Y:S01]  /*1320*/  USHF.L.U64.HI UR11, UR48, 0x7, UR59 ;  /* 0x00000007300b7899 */ /* 0x000fe2000801023b */
[----:B------:R-:W-:Y:S01]  /*1330*/  IMAD.HI.U32 R0, R3, R0, R2 ;  /* 0x0000000003007227 */ /* 0x000fe200078e0002 */
[----:B------:R-:W-:Y:S01]  /*1340*/  MOV R2, R4 ;  /* 0x0000000400027202 */ /* 0x000fe20000000f00 */
[----:B------:R-:W-:Y:S02]  /*1350*/  UIADD3 UR49, UR23, UR7, URZ ;  /* 0x0000000717317290 */ /* 0x000fe4000fffe03f */
[----:B------:R-:W-:Y:S02]  /*1360*/  USHF.R.S32.HI UR14, URZ, 0x7, UR33 ;  /* 0x000000073f0e7899 */ /* 0x000fe40008011421 */
[----:B------:R-:W-:Y:S01]  /*1370*/  IMAD.HI.U32 R0, R0, R2, RZ ;  /* 0x0000000200007227 */ /* 0x000fe200078e00ff */
[----:B------:R-:W-:Y:S02]  /*1380*/  USHF.R.S32.HI UR7, URZ, 0x7, UR20 ;  /* 0x000000073f077899 */ /* 0x000fe40008011414 */
[----:B------:R-:W-:Y:S01]  /*1390*/  USEL UR35, UR11, URZ, UP0 ;  /* 0x0000003f0b237287 */ /* 0x000fe20008000000 */
[----:B------:R-:W-:Y:S01]  /*13a0*/  IMAD.MOV R3, RZ, RZ, -R0 ;  /* 0x000000ffff037224 */ /* 0x000fe200078e0a00 */
[----:B------:R-:W-:Y:S01]  /*13b0*/  UISETP.LT.AND UP0, UPT, UR14, UR7, UPT ;  /* 0x000000070e00728c */ /* 0x000fe2000bf01270 */
[----:B------:R-:W-:-:S02]  /*13c0*/  ULDC UR40, c[0x0][0x2c4] ;  /* 0x0000b10000287ab9 */ /* 0x000fc40000000800 */
[C---:B------:R-:W-:Y:S01]  /*13d0*/  IMAD R2, R5.reuse, R3, R2 ;  /* 0x0000000305027224 */ /* 0x040fe200078e0202 */
[----:B------:R-:W-:Y:S02]  /*13e0*/  UIMAD UR52, UR58, UR44, URZ ;  /* 0x0000002c3a3472a4 */ /* 0x000fe4000f8e023f */
[----:B------:R-:W-:Y:S02]  /*13f0*/  @UP3 UIMAD UR20, UR48, UR40, URZ ;  /* 0x00000028301432a4 */ /* 0x000fe4000f8e023f */
[----:B------:R-:W-:Y:S01]  /*1400*/  ISETP.GT.U32.AND P1, PT, R5, R2, PT ;  /* 0x000000020500720c */ /* 0x000fe20003f24070 */
[----:B------:R-:W-:Y:S02]  /*1410*/  USEL UR44, UR14, UR7, UP0 ;  /* 0x000000070e2c7287 */ /* 0x000fe40008000000 */
[----:B------:R-:W-:Y:S02]  /*1420*/  UISETP.NE.AND UP1, UPT, UR38, -0x1, UPT ;  /* 0xffffffff2600788c */ /* 0x000fe4000bf25270 */
[----:B------:R-:W-:-:S02]  /*1430*/  @UP3 USEL UR20, UR20, UR6, !UP2 ;  /* 0x0000000614143287 */ /* 0x000fc4000d000000 */
[----:B------:R-:W-:Y:S02]  /*1440*/  ULEA UR7, UR44, 0xffffff80, 0x7 ;  /* 0xffffff802c077891 */ /* 0x000fe4000f8e383f */
[----:B------:R-:W-:Y:S01]  /*1450*/  UIMAD.WIDE.U32 UR16, UR12, UR6, URZ ;  /* 0x000000060c1072a5 */ /* 0x000fe2000f8e003f */
[----:B------:R-:W-:Y:S01]  /*1460*/  @UP3 ULDC UR14, c[0x0][0x2e4] ;  /* 0x0000b900000e3ab9 */ /* 0x000fe20000000800 */
[----:B------:R-:W-:Y:S02]  /*1470*/  USHF.R.S32.HI UR25, URZ, 0x1f, UR7 ;  /* 0x0000001f3f197899 */ /* 0x000fe40008011407 */
[----:B------:R-:W-:Y:S01]  /*1480*/  @!P1 IMAD.IADD R2, R2, 0x1, -R5 ;  /* 0x0000000102029824 */ /* 0x000fe200078e0a05 */
[----:B------:R-:W-:Y:S01]  /*1490*/  @UP3 UIMAD UR36, UR58, UR14, UR20 ;  /* 0x0000000e3a2432a4 */ /* 0x000fe2000f8e0214 */
[----:B------:R-:W-:Y:S01]  /*14a0*/  @!P1 IADD3 R0, R0, 0x1, RZ ;  /* 0x0000000100009810 */ /* 0x000fe20007ffe0ff */
[----:B------:R-:W-:Y:S01]  /*14b0*/  UIADD3 UR14, UP0, UR7, UR37, URZ ;  /* 0x00000025070e7290 */ /* 0x000fe2000ff1e03f */
[----:B------:R-:W-:Y:S01]  /*14c0*/  PLOP3.LUT P1, PT, PT, PT, UP1, 0x80, 0x0 ;  /* 0x000000000000781c */ /* 0x000fe20003f2f018 */
[----:B------:R-:W-:Y:S01]  /*14d0*/  USEL UR57, UR22, UR16, !UP2 ;  /* 0x0000001016397287 */ /* 0x000fe2000d000000 */
[----:B------:R-:W-:Y:S01]  /*14e0*/  ISETP.GE.U32.AND P0, PT, R2, R5, PT ;  /* 0x000000050200720c */ /* 0x000fe20003f06070 */
[----:B------:R-:W-:Y:S01]  /*14f0*/  @!UP3 UIMAD UR22, UR48, UR53, UR58 ;  /* 0x000000353016b2a4 */ /* 0x000fe2000f8e023a */
[----:B------:R-:W-:Y:S01]  /*1500*/  LOP3.LUT R2, R6, UR58, RZ, 0x3c, !PT ;  /* 0x0000003a06027c12 */ /* 0x000fe2000f8e3cff */
[----:B------:R-:W-:Y:S01]  /*1510*/  UIMAD UR16, UR13, UR6, URZ ;  /* 0x000000060d1072a4 */ /* 0x000fe2000f8e023f */
[----:B------:R-:W-:Y:S01]  /*1520*/  ULDC.U8 UR41, c[0x0][0x480] ;  /* 0x0001200000297ab9 */ /* 0x000fe20000000000 */
[----:B------:R-:W-:Y:S01]  /*1530*/  UIADD3.X UR20, UR25, UR35, URZ, UP0, !UPT ;  /* 0x0000002319147290 */ /* 0x000fe200087fe43f */
[----:B------:R-:W-:Y:S01]  /*1540*/  ISETP.GE.AND P2, PT, R2, RZ, PT ;  /* 0x000000ff0200720c */ /* 0x000fe20003f46270 */
[----:B------:R-:W-:-:S02]  /*1550*/  UIMAD UR13, UR13, UR14, URZ ;  /* 0x0000000e0d0d72a4 */ /* 0x000fc4000f8e023f */
[----:B------:R-:W-:Y:S02]  /*1560*/  @UP1 UIADD3 UR26, UR30, UR38, URZ ;  /* 0x000000261e1a1290 */ /* 0x000fe4000fffe03f */
[----:B------:R-:W-:Y:S02]  /*1570*/  @UP1 UIADD3 UR27, UR30, UR38, URZ ;  /* 0x000000261e1b1290 */ /* 0x000fe4000fffe03f */
[----:B------:R-:W-:Y:S01]  /*1580*/  @P0 VIADD R0, R0, 0x1 ;  /* 0x0000000100000836 */ /* 0x000fe20000000000 */
[----:B------:R-:W-:Y:S01]  /*1590*/  UISETP.NE.AND UP4, UPT, UR41, URZ, UPT ;  /* 0x0000003f2900728c */ /* 0x000fe2000bf85270 */
[----:B------:R-:W-:Y:S01]  /*15a0*/  PLOP3.LUT P0, PT, PT, PT, UP3, 0x80, 0x0 ;  /* 0x000000000000781c */ /* 0x000fe20003f0f038 */
[----:B------:R-:W-:Y:S01]  /*15b0*/  @!UP3 UIMAD UR36, UR22, UR40, URZ ;  /* 0x000000281624b2a4 */ /* 0x000fe2000f8e023f */
[----:B------:R-:W-:Y:S01]  /*15c0*/  IMAD.MOV.U32 R11, RZ, RZ, R0 ;  /* 0x000000ffff0b7224 */ /* 0x000fe200078e0000 */
[----:B------:R-:W-:Y:S01]  /*15d0*/  @UP1 ULDC.64 UR10, c[0x0][0x248] ;  /* 0x00009200000a1ab9 */ /* 0x000fe20000000a00 */
[----:B------:R-:W-:Y:S01]  /*15e0*/  @UP1 ULDC.64 UR8, c[0x0][0x250] ;  /* 0x0000940000081ab9 */ /* 0x000fe20000000a00 */
[----:B------:R-:W-:-:S02]  /*15f0*/  UIMAD.WIDE.U32 UR40, UR12, UR14, URZ ;  /* 0x0000000e0c2872a5 */ /* 0x000fc4000f8e003f */
[----:B------:R-:W-:Y:S01]  /*1600*/  @UP2 UIADD3 UR49, UR17, UR16, URZ ;  /* 0x0000001011312290 */ /* 0x000fe2000fffe03f */
[----:B------:R-:W-:Y:S01]  /*1610*/  @!P2 IADD3 R11, -R11, RZ, RZ ;  /* 0x000000ff0b0ba210 */ /* 0x000fe20007ffe1ff */
[----:B------:R-:W-:Y:S01]  /*1620*/  UIMAD UR14, UR12, UR20, UR13 ;  /* 0x000000140c0e72a4 */ /* 0x000fe2000f8e020d */
[----:B------:R-:W-:Y:S01]  /*1630*/  @!P3 LOP3.LUT R11, RZ, R6, RZ, 0x33, !PT ;  /* 0x00000006ff0bb212 */ /* 0x000fe200078e33ff */
[----:B------:R-:W-:Y:S02]  /*1640*/  @UP1 UIMAD.WIDE.U32 UR16, UR26, UR10, URZ ;  /* 0x0000000a1a1012a5 */ /* 0x000fe4000f8e003f */
[----:B------:R-:W-:Y:S02]  /*1650*/  @UP1 UIMAD.WIDE.U32 UR12, UR27, UR8, URZ ;  /* 0x000000081b0c12a5 */ /* 0x000fe4000f8e003f */
[----:B------:R-:W-:Y:S02]  /*1660*/  @UP1 UIMAD UR23, UR26, UR11, URZ ;  /* 0x0000000b1a1712a4 */ /* 0x000fe4000f8e023f */
[----:B------:R-:W-:-:S02]  /*1670*/  @UP1 UIMAD UR20, UR27, UR9, URZ ;  /* 0x000000091b1412a4 */ /* 0x000fc4000f8e023f */
[----:B------:R-:W-:Y:S02]  /*1680*/  @!UP2 UIADD3 UR50, UR43, UR34, URZ ;  /* 0x000000222b32a290 */ /* 0x000fe4000fffe03f */
[----:B------:R-:W-:Y:S02]  /*1690*/  USEL UR54, UR32, URZ, UP4 ;  /* 0x0000003f20367287 */ /* 0x000fe4000a000000 */
[----:B------:R-:W-:Y:S02]  /*16a0*/  USEL UR53, UR51, URZ, UP4 ;  /* 0x0000003f33357287 */ /* 0x000fe4000a000000 */
[----:B------:R-:W-:Y:S02]  /*16b0*/  USHF.R.S32.HI UR39, URZ, 0x1f, UR24 ;  /* 0x0000001f3f277899 */ /* 0x000fe40008011418 */
[----:B------:R-:W-:Y:S02]  /*16c0*/  USHF.R.S32.HI UR55, URZ, 0x1f, UR52 ;  /* 0x0000001f3f377899 */ /* 0x000fe40008011434 */
        /* <DEDUP_REMOVED lines=18> */
.L_x_2290:
        /* <DEDUP_REMOVED lines=13> */
.L_x_2291:
        /* <DEDUP_REMOVED lines=11> */
.L_x_2292:
[----:B------:R-:W-:Y:S02]  /*1970*/  ULDC UR6, c[0x0][0x270] ;  /* 0x00009c0000067ab9 */ /* 0x000fe40000000800 */
[----:B------:R-:W-:-:S04]  /*1980*/  UIMAD UR6, UR48, UR6, UR58 ;  /* 0x00000006300672a4 */ /* 0x000fc8000f8e023a */
[----:B------:R-:W-:-:S12]  /*1990*/  UIMAD UR6, UR6, UR60, URZ ;  /* 0x0000003c060672a4 */ /* 0x000fd8000f8e023f */
.L_x_2293:
[----:B------:R-:W1:Y:S01]  /*19a0*/  S2R R13, SR_TID.X ;  /* 0x00000000000d7919 */ /* 0x000e620000002100 */
[----:B------:R-:W2:Y:S01]  /*19b0*/  LDC.64 R4, c[0x0][0x420] ;  /* 0x00010800ff047b82 */ /* 0x000ea20000000a00 */
[--C-:B------:R-:W-:Y:S01]  /*19c0*/  SHF.R.S32.HI R23, RZ, 0x1f, R201.reuse ;  /* 0x0000001fff177819 */ /* 0x100fe200000114c9 */
[----:B------:R-:W-:Y:S01]  /*19d0*/  IMAD.MOV.U32 R22, RZ, RZ, R201 ;  /* 0x000000ffff167224 */ /* 0x000fe200078e00c9 */
[----:B------:R-:W-:Y:S01]  /*19e0*/  USHF.R.S32.HI UR27, URZ, 0x1f, UR58 ;  /* 0x0000001f3f1b7899 */ /* 0x000fe2000801143a */
[----:B------:R-:W-:Y:S01]  /*19f0*/  BSSY B1, `(.L_x_2289) ;  /* 0x0000cda000017945 */ /* 0x000fe20003800000 */
[----:B------:R-:W-:Y:S01]  /*1a00*/  ULDC.64 UR16, c[0x0][0x428] ;  /* 0x00010a0000107ab9 */ /* 0x000fe20000000a00 */
[----:B------:R-:W-:Y:S01]  /*1a10*/  UIADD3 UR41, UR7, UR6, URZ ;  /* 0x0000000607297290 */ /* 0x000fe2000fffe03f */
[----:B------:R-:W-:Y:S01]  /*1a20*/  IMAD.U32 R9, RZ, RZ, UR16 ;  /* 0x00000010ff097e24 */ /* 0x000fe2000f8e00ff */
[----:B------:R-:W-:Y:S01]  /*1a30*/  UIMAD UR6, UR27, UR16, URZ ;  /* 0x000000101b0672a4 */ /* 0x000fe2000f8e023f */
[----:B------:R-:W-:Y:S01]  /*1a40*/  ULDC UR13, c[0x0][0x2dc] ;  /* 0x0000b700000d7ab9 */ /* 0x000fe20000000800 */
[----:B------:R-:W-:-:S02]  /*1a50*/  ULDC UR14, c[0x0][0x270] ;  /* 0x00009c00000e7ab9 */ /* 0x000fc40000000800 */
[----:B------:R-:W-:Y:S02]  /*1a60*/  UIMAD UR26, UR58, UR17, UR6 ;  /* 0x000000113a1a72a4 */ /* 0x000fe4000f8e0206 */
[----:B------:R-:W-:Y:S02]  /*1a70*/  UIADD3 UR6, -UR15, UR21, UR24 ;  /* 0x000000150f067290 */ /* 0x000fe4000fffe118 */
[----:B------:R-:W-:Y:S02]  /*1a80*/  UIMAD UR20, UR13, UR14, URZ ;  /* 0x0000000e0d1472a4 */ /* 0x000fe4000f8e023f */
[----:B------:R-:W-:Y:S01]  /*1a90*/  UIADD3 UR22, UR7, UR36, URZ ;  /* 0x0000002407167290 */ /* 0x000fe2000fffe03f */
[----:B------:R-:W-:Y:S02]  /*1aa0*/  ULDC.64 UR46, c[0x0][0x478] ;  /* 0x00011e00002e7ab9 */ /* 0x000fe40000000a00 */
[----:B------:R-:W-:Y:S01]  /*1ab0*/  ULDC.64 UR36, c[0x0][0x2b0] ;  /* 0x0000ac0000247ab9 */ /* 0x000fe20000000a00 */
[----:B------:R-:W-:Y:S01]  /*1ac0*/  ULDC.64 UR42, c[0x0][0x210] ;  /* 0x00008400002a7ab9 */ /* 0x000fe20000000a00 */
[----:B------:R-:W-:Y:S01]  /*1ad0*/  UIMAD.WIDE UR22, UR22, 0x4, UR36 ;  /* 0x00000004161678a5 */ /* 0x000fe2000f8e0224 */
[----:B--2---:R-:W-:Y:S01]  /*1ae0*/  IMAD R8, R4, UR25, RZ ;  /* 0x0000001904087c24 */ /* 0x004fe2000f8e02ff */
[----:B------:R-:W-:Y:S01]  /*1af0*/  UIADD3 UR14, UR44, -0x1, URZ ;  /* 0xffffffff2c0e7890 */ /* 0x000fe2000fffe03f */
[----:B------:R-:W-:-:S02]  /*1b00*/  ULDC.64 UR36, c[0x0][0x3e0] ;  /* 0x0000f80000247ab9 */ /* 0x000fc40000000a00 */
[----:B------:R-:W-:Y:S01]  /*1b10*/  IMAD R8, R5, UR7, R8 ;  /* 0x0000000705087c24 */ /* 0x000fe2000f8e0208 */
[----:B-1----:R-:W-:-:S04]  /*1b20*/  SHF.R.S32.HI R12, RZ, 0x1f, R13 ;  /* 0x0000001fff0c7819 */ /* 0x002fc8000001140d */
[----:B------:R-:W-:-:S04]  /*1b30*/  LEA.HI R0, R12, R13, RZ, 0x3 ;  /* 0x0000000d0c007211 */ /* 0x000fc800078f18ff */
[----:B------:R-:W-:-:S04]  /*1b40*/  SHF.R.S32.HI R0, RZ, 0x3, R0 ;  /* 0x00000003ff007819 */ /* 0x000fc80000011400 */
[----:B------:R-:W-:Y:S02]  /*1b50*/  SHF.R.S32.HI R20, RZ, 0x1f, R0 ;  /* 0x0000001fff147819 */ /* 0x000fe40000011400 */
[----:B------:R-:W-:-:S04]  /*1b60*/  IADD3 R6, P0, R0, UR7, RZ ;  /* 0x0000000700067c10 */ /* 0x000fc8000ff1e0ff */
[----:B------:R-:W-:-:S05]  /*1b70*/  IADD3.X R2, R20, UR25, RZ, P0, !PT ;  /* 0x0000001914027c10 */ /* 0x000fca00087fe4ff */
[----:B------:R-:W-:Y:S02]  /*1b80*/  IMAD R7, R2, UR28, RZ ;  /* 0x0000001c02077c24 */ /* 0x000fe4000f8e02ff */
[----:B------:R-:W-:-:S04]  /*1b90*/  IMAD.WIDE.U32 R2, R6, UR28, R22 ;  /* 0x0000001c06027c25 */ /* 0x000fc8000f8e0016 */
[----:B------:R-:W-:Y:S01]  /*1ba0*/  IMAD R7, R6, UR29, R7 ;  /* 0x0000001d06077c24 */ /* 0x000fe2000f8e0207 */
[----:B------:R-:W-:-:S04]  /*1bb0*/  IADD3 R6, P0, R2, UR56, RZ ;  /* 0x0000003802067c10 */ /* 0x000fc8000ff1e0ff */
[----:B------:R-:W-:Y:S01]  /*1bc0*/  IADD3.X R7, R3, UR45, R7, P0, !PT ;  /* 0x0000002d03077c10 */ /* 0x000fe200087fe407 */
[----:B------:R-:W-:Y:S01]  /*1bd0*/  ULDC UR45, c[0x0][0x398] ;  /* 0x0000e600002d7ab9 */ /* 0x000fe20000000800 */
[----:B------:R-:W-:Y:S01]  /*1be0*/  IADD3 R2, P0, R201, UR12, RZ ;  /* 0x0000000cc9027c10 */ /* 0x000fe2000ff1e0ff */
[----:B------:R-:W-:Y:S01]  /*1bf0*/  UIADD3 UR6, UR6, -UR45, URZ ;  /* 0x8000002d06067290 */ /* 0x000fe2000fffe03f */
[----:B------:R-:W-:Y:S02]  /*1c00*/  ULDC.64 UR12, c[0x0][0x258] ;  /* 0x00009600000c7ab9 */ /* 0x000fe40000000a00 */
[----:B------:R-:W-:Y:S01]  /*1c10*/  IADD3.X R3, R23, UR50, RZ, P0, !PT ;  /* 0x0000003217037c10 */ /* 0x000fe200087fe4ff */
[----:B------:R-:W-:Y:S01]  /*1c20*/  UIMAD UR16, UR27, UR12, URZ ;  /* 0x0000000c1b1072a4 */ /* 0x000fe2000f8e023f */
[----:B------:R-:W-:Y:S01]  /*1c30*/  IMAD.U32 R10, RZ, RZ, UR12 ;  /* 0x0000000cff0a7e24 */ /* 0x000fe2000f8e00ff */
[----:B------:R-:W-:Y:S01]  /*1c40*/  USHF.R.S32.HI UR27, URZ, 0x1f, UR6 ;  /* 0x0000001f3f1b7899 */ /* 0x000fe20008011406 */
[----:B------:R-:W-:Y:S01]  /*1c50*/  IMAD.WIDE.U32 R2, R4, UR7, R2 ;  /* 0x0000000704027c25 */ /* 0x000fe2000f8e0002 */
[----:B------:R-:W-:-:S02]  /*1c60*/  USHF.L.U32 UR7, UR20, 0x7, URZ ;  /* 0x0000000714077899 */ /* 0x000fc4000800063f */
[----:B------:R-:W-:Y:S01]  /*1c70*/  ULEA.HI UR27, UR27, UR6, URZ, 0x7 ;  /* 0x000000061b1b7291 */ /* 0x000fe2000f8f383f */
[----:B------:R-:W-:Y:S01]  /*1c80*/  IMAD.IADD R3, R3, 0x1, R8 ;  /* 0x0000000103037824 */ /* 0x000fe200078e0208 */
[----:B------:R-:W-:Y:S01]  /*1c90*/  LEA.HI R8, R12, R13, RZ, 0x5 ;  /* 0x0000000d0c087211 */ /* 0x000fe200078f28ff */
[----:B------:R-:W-:Y:S01]  /*1ca0*/  UIADD3 UR12, UP2, UP0, UR40, UR7, UR52 ;  /* 0x00000007280c7290 */ /* 0x000fe2000f85e034 */
[----:B------:R-:W-:Y:S01]  /*1cb0*/  IMAD.WIDE.U32 R6, R10, UR58, R6 ;  /* 0x0000003a0a067c25 */ /* 0x000fe2000f8e0006 */
[----:B------:R-:W-:Y:S01]  /*1cc0*/  USHF.R.S32.HI UR7, URZ, 0x1f, UR7 ;  /* 0x0000001f3f077899 */ /* 0x000fe20008011407 */
[----:B------:R-:W-:Y:S01]  /*1cd0*/  LOP3.LUT R12, R8, 0xffffffe0, RZ, 0xc0, !PT ;  /* 0xffffffe0080c7812 */ /* 0x000fe200078ec0ff */
[----:B------:R-:W-:Y:S01]  /*1ce0*/  USHF.R.S32.HI UR27, URZ, 0x7, UR27 ;  /* 0x000000073f1b7899 */ /* 0x000fe2000801141b */
[----:B------:R-:W-:Y:S01]  /*1cf0*/  IMAD.WIDE.U32 R2, R9, UR58, R2 ;  /* 0x0000003a09027c25 */ /* 0x000fe2000f8e0002 */
[----:B------:R-:W-:Y:S01]  /*1d00*/  UIADD3.X UR7, UR51, UR7, UR55, UP2, UP0 ;  /* 0x0000000733077290 */ /* 0x000fe200097e0437 */
[----:B------:R-:W-:Y:S01]  /*1d10*/  SHF.R.S32.HI R9, RZ, 0x5, R8 ;  /* 0x00000005ff097819 */ /* 0x000fe20000011408 */
[----:B------:R-:W-:Y:S01]  /*1d20*/  UISETP.LT.AND UP0, UPT, URZ, UR27, UPT ;  /* 0x0000001b3f00728c */ /* 0x000fe2000bf01270 */
[----:B------:R-:W-:Y:S01]  /*1d30*/  IMAD.IADD R13, R13, 0x1, -R12 ;  /* 0x000000010d0d7824 */ /* 0x000fe200078e0a0c */
[----:B------:R-:W-:Y:S01]  /*1d40*/  UIADD3 UR6, UP3, UP2, UR54, UR12, UR57 ;  /* 0x0000000c36067290 */ /* 0x000fe2000fa7e039 */
[----:B------:R-:W-:Y:S01]  /*1d50*/  VIADD R3, R3, UR26 ;  /* 0x0000001a03037c36 */ /* 0x000fe20008000000 */
[----:B------:R-:W-:Y:S01]  /*1d60*/  USEL UR27, URZ, UR27, !UP0 ;  /* 0x0000001b3f1b7287 */ /* 0x000fe2000c000000 */
[----:B------:R-:W-:Y:S01]  /*1d70*/  IMAD R9, R9, UR20, R13 ;  /* 0x0000001409097c24 */ /* 0x000fe2000f8e020d */
[----:B------:R-:W-:Y:S01]  /*1d80*/  UIADD3.X UR12, UR53, UR7, UR49, UP3, UP2 ;  /* 0x00000007350c7290 */ /* 0x000fe20009fe4431 */
[-C--:B------:R-:W-:Y:S01]  /*1d90*/  IMAD R10, R20, R4.reuse, RZ ;  /* 0x00000004140a7224 */ /* 0x080fe200078e02ff */
[----:B------:R-:W-:Y:S01]  /*1da0*/  UISETP.GT.AND UP0, UPT, UR44, UR27, UPT ;  /* 0x0000001b2c00728c */ /* 0x000fe2000bf04270 */
[----:B------:R-:W-:Y:S01]  /*1db0*/  IMAD.WIDE.U32 R2, R0, R4, R2 ;  /* 0x0000000400027225 */ /* 0x000fe200078e0002 */
[C---:B------:R-:W-:Y:S01]  /*1dc0*/  IADD3 R8, P0, R9.reuse, UR6, RZ ;  /* 0x0000000609087c10 */ /* 0x040fe2000ff1e0ff */
[----:B------:R-:W-:Y:S01]  /*1dd0*/  UIMAD UR13, UR58, UR13, UR16 ;  /* 0x0000000d3a0d72a4 */ /* 0x000fe2000f8e0210 */
[----:B------:R-:W-:Y:S01]  /*1de0*/  LEA R238, P4, R6, UR42, 0x1 ;  /* 0x0000002a06ee7c11 */ /* 0x000fe2000f8808ff */
[----:B------:R-:W-:Y:S01]  /*1df0*/  IMAD R10, R0, R5, R10 ;  /* 0x00000005000a7224 */ /* 0x000fe200078e020a */
[----:B------:R-:W-:Y:S01]  /*1e00*/  LEA.HI.X.SX32 R9, R9, UR12, 0x1, P0 ;  /* 0x0000000c09097c11 */ /* 0x000fe200080f0eff */
[----:B------:R-:W-:Y:S01]  /*1e10*/  UIMAD.WIDE UR6, UR41, 0x4, UR46 ;  /* 0x00000004290678a5 */ /* 0x000fe2000f8e022e */
[----:B------:R-:W-:Y:S01]  /*1e20*/  PLOP3.LUT P0, PT, PT, PT, UP0, 0x80, 0x0 ;  /* 0x000000000000781c */ /* 0x000fe20003f0f008 */
[----:B------:R-:W-:Y:S01]  /*1e30*/  ULDC.64 UR16, c[0x0][0x400] ;  /* 0x0001000000107ab9 */ /* 0x000fe20000000a00 */
        /* <DEDUP_REMOVED lines=8> */
[----:B------:R-:W-:Y:S02]  /*1ec0*/  LEA.HI.X R239, R2, UR37, R3, 0x1, P3 ;  /* 0x0000002502ef7c11 */ /* 0x000fe400098f0c03 */
        /* <DEDUP_REMOVED lines=20> */
.L_x_2295:
        /* <DEDUP_REMOVED lines=20> */
.L_x_2296:
        /* <DEDUP_REMOVED lines=35> */
.L_x_2298:
[----:B------:R-:W-:Y:S05]  /*2380*/  BSYNC B0 ;  /* 0x0000000000007941 */ /* 0x000fea0003800000 */
.L_x_2297:
        /* <DEDUP_REMOVED lines=14> */
.L_x_2300:
[----:B------:R-:W-:Y:S05]  /*2470*/  BSYNC B0 ;  /* 0x0000000000007941 */ /* 0x000fea0003800000 */
.L_x_2299:
        /* <DEDUP_REMOVED lines=14> */
.L_x_2302:
[----:B------:R-:W-:Y:S05]  /*2560*/  BSYNC B0 ;  /* 0x0000000000007941 */ /* 0x000fea0003800000 */
.L_x_2301:
        /* <DEDUP_REMOVED lines=14> */
.L_x_2304:
[----:B------:R-:W-:Y:S05]  /*2650*/  BSYNC B0 ;  /* 0x0000000000007941 */ /* 0x000fea0003800000 */
.L_x_2303:
        /* <DEDUP_REMOVED lines=26> */
.L_x_2306:
[----:B------:R-:W-:Y:S05]  /*2800*/  BSYNC B0 ;  /* 0x0000000000007941 */ /* 0x000fea0003800000 */
.L_x_2305:
        /* <DEDUP_REMOVED lines=14> */
.L_x_2308:
[----:B------:R-:W-:Y:S05]  /*28f0*/  BSYNC B0 ;  /* 0x0000000000007941 */ /* 0x000fea0003800000 */
.L_x_2307:
        /* <DEDUP_REMOVED lines=14> */
.L_x_2310:
[----:B------:R-:W-:Y:S05]  /*29e0*/  BSYNC B0 ;  /* 0x0000000000007941 */ /* 0x000fea0003800000 */
.L_x_2309:
        /* <DEDUP_REMOVED lines=14> */
.L_x_2294:
        /* <DEDUP_REMOVED lines=32> */
.L_x_2313:
[----:B------:R-:W-:Y:S05]  /*2cd0*/  BSYNC B0 ;  /* 0x0000000000007941 */ /* 0x000fea0003800000 */
.L_x_2312:
        /* <DEDUP_REMOVED lines=14> */
.L_x_2315:
[----:B------:R-:W-:Y:S05]  /*2dc0*/  BSYNC B0 ;  /* 0x0000000000007941 */ /* 0x000fea0003800000 */
.L_x_2314:
        /* <DEDUP_REMOVED lines=13> */
.L_x_2317:
[----:B------:R-:W-:Y:S05]  /*2ea0*/  BSYNC B0 ;  /* 0x0000000000007941 */ /* 0x000fea0003800000 */
.L_x_2316:
        /* <DEDUP_REMOVED lines=16> */
.L_x_2319:
[----:B------:R-:W-:Y:S05]  /*2fb0*/  BSYNC B0 ;  /* 0x0000000000007941 */ /* 0x000fea0003800000 */
.L_x_2318:
        /* <DEDUP_REMOVED lines=19> */
.L_x_2321:
[----:B------:R-:W-:Y:S05]  /*30f0*/  BSYNC B0 ;  /* 0x0000000000007941 */ /* 0x000fea0003800000 */
.L_x_2320:
        /* <DEDUP_REMOVED lines=21> */
.L_x_2323:
[----:B------:R-:W-:Y:S05]  /*3250*/  BSYNC B0 ;  /* 0x0000000000007941 */ /* 0x000fea0003800000 */
.L_x_2322:
        /* <DEDUP_REMOVED lines=21> */
.L_x_2325:
[----:B------:R-:W-:Y:S05]  /*33b0*/  BSYNC B0 ;  /* 0x0000000000007941 */ /* 0x000fea0003800000 */
.L_x_2324:
        /* <DEDUP_REMOVED lines=23> */
.L_x_2327:
[----:B------:R-:W-:Y:S05]  /*3530*/  BSYNC B0 ;  /* 0x0000000000007941 */ /* 0x000fea0003800000 */
.L_x_2326:
[----:B------:R-:W-:Y:S01]  /*3540*/  UIMAD UR7, UR39, UR10, URZ ;  /* 0x0000000a270772a4 */ /* 0x000fe2000f8e023f */
[----:B---3--:R-:W-:Y:S01]  /*3550*/  IMAD.WIDE.U32 R4, R8, UR24, R22 ;  /* 0x0000001808047c25 */ /* 0x008fe2000f8e0016 */
[----:B------:R-:W-:Y:S02]  /*3560*/  BSSY B0, `(.L_x_2328) ;  /* 0x0000029000007945 */ /* 0x000fe40003800000 */
[----:B------:R-:W-:Y:S01]  /*3570*/  UIMAD UR12, UR24, UR11, UR7 ;  /* 0x0000000b180c72a4 */ /* 0x000fe2000f8e0207 */
[C---:B------:R-:W-:Y:S01]  /*3580*/  VIADD R6, R241.reuse, 0x8 ;  /* 0x00000008f1067836 */ /* 0x040fe20000000000 */
[----:B------:R-:W-:Y:S01]  /*3590*/  UIMAD UR7, UR31, -0x80, UR15 ;  /* 0xffffff801f0778a4 */ /* 0x000fe2000f8e020f */
[----:B------:R-:W-:Y:S01]  /*35a0*/  IADD3 R4, P0, R4, UR32, RZ ;  /* 0x0000002004047c10 */ /* 0x000fe2000ff1e0ff */
[----:B------:R-:W-:Y:S02]  /*35b0*/  VIADD R12, R241, 0x48 ;  /* 0x00000048f10c7836 */ /* 0x000fe40000000000 */
[----:B------:R-:W-:Y:S01]  /*35c0*/  IMAD.U32 R3, RZ, RZ, UR12 ;  /* 0x0000000cff037e24 */ /* 0x000fe2000f8e00ff */
[----:B------:R-:W-:Y:S01]  /*35d0*/  ULDC.64 UR12, c[0x0][0x260] ;  /* 0x00009800000c7ab9 */ /* 0x000fe20000000a00 */
[----:B------:R-:W-:-:S02]  /*35e0*/  ISETP.GE.AND P5, PT, R0, UR7, PT ;  /* 0x0000000700007c0c */ /* 0x000fc4000bfa6270 */
        /* <DEDUP_REMOVED lines=32> */
.L_x_2329:
[----:B------:R-:W-:Y:S05]  /*37f0*/  BSYNC B0 ;  /* 0x0000000000007941 */ /* 0x000fea0003800000 */
.L_x_2328:
        /* <DEDUP_REMOVED lines=23> */
.L_x_2331:
[----:B------:R-:W-:Y:S05]  /*3970*/  BSYNC B0 ;  /* 0x0000000000007941 */ /* 0x000fea0003800000 */
.L_x_2330:
        /* <DEDUP_REMOVED lines=23> */
.L_x_2333:
[----:B------:R-:W-:Y:S05]  /*3af0*/  BSYNC B0 ;  /* 0x0000000000007941 */ /* 0x000fea0003800000 */
.L_x_2332:
        /* <DEDUP_REMOVED lines=23> */
.L_x_2335:
[----:B------:R-:W-:Y:S05]  /*3c70*/  BSYNC B0 ;  /* 0x0000000000007941 */ /* 0x000fea0003800000 */
.L_x_2334:
        /* <DEDUP_REMOVED lines=32> */
.L_x_2337:
[----:B------:R-:W-:Y:S05]  /*3e80*/  BSYNC B0 ;  /* 0x0000000000007941 */ /* 0x000fea0003800000 */
.L_x_2336:
        /* <DEDUP_REMOVED lines=22> */
.L_x_2339:
[----:B------:R-:W-:Y:S05]  /*3ff0*/  BSYNC B0 ;  /* 0x0000000000007941 */ /* 0x000fea0003800000 */
.L_x_2338:
        /* <DEDUP_REMOVED lines=22> */
.L_x_2341:
[----:B------:R-:W-:Y:S05]  /*4160*/  BSYNC B0 ;  /* 0x0000000000007941 */ /* 0x000fea0003800000 */
.L_x_2340:
        /* <DEDUP_REMOVED lines=22> */
.L_x_2343:
[----:B------:R-:W-:Y:S05]  /*42d0*/  BSYNC B0 ;  /* 0x0000000000007941 */ /* 0x000fea0003800000 */
.L_x_2342:
[----:B------:R-:W-:Y:S01]  /*42e0*/  ULDC.64 UR8, c[0x0][0x3c8] ;  /* 0x0000f20000087ab9 */ /* 0x000fe20000000a00 */
[----:B------:R-:W-:Y:S01]  /*42f0*/  USHF.R.S32.HI UR6, URZ, 0x1f, UR58 ;  /* 0x0000001f3f067899 */ /* 0x000fe2000801143a */
[----:B------:R-:W-:Y:S01]  /*4300*/  ISETP.NE.AND P2, PT, R10, RZ, PT ;  /* 0x000000ff0a00720c */ /* 0x000fe20003f45270 */
[----:B------:R-:W-:Y:S01]  /*4310*/  UISETP.NE.U32.AND UP1, UPT, UR8, URZ, UPT ;  /* 0x0000003f0800728c */ /* 0x000fe2000bf25070 */
[----:B------:R-:W-:Y:S01]  /*4320*/  IMAD.MOV.U32 R6, RZ, RZ, 0x4 ;  /* 0x00000004ff067424 */ /* 0x000fe200078e00ff */
[----:B-1----:R-:W2:Y:S01]  /*4330*/  LDL R9, [R1+0x4] ;  /* 0x0000040001097983 */ /* 0x002ea20000100800 */
[----:B------:R-:W1:Y:S01]  /*4340*/  LDC.64 R10, c[0x0][0x3b8] ;  /* 0x0000ee00ff0a7b82 */ /* 0x000e620000000a00 */
[----:B------:R-:W-:Y:S01]  /*4350*/  UISETP.NE.AND.EX UP1, UPT, UR9, URZ, UPT, UP1 ;  /* 0x0000003f0900728c */ /* 0x000fe2000bf25310 */
[----:B------:R-:W-:Y:S01]  /*4360*/  IMAD.MOV.U32 R243, RZ, RZ, 0x7f800000 ;  /* 0x7f800000fff37424 */ /* 0x000fe200078e00ff */
[----:B------:R-:W2:Y:S01]  /*4370*/  S2R R14, SR_TID.X ;  /* 0x00000000000e7919 */ /* 0x000ea20000002100 */
[----:B------:R-:W-:-:S02]  /*4380*/  ISETP.NE.AND P4, PT, R15, RZ, PT ;  /* 0x000000ff0f00720c */ /* 0x000fc40003f85270 */
[----:B------:R-:W-:Y:S01]  /*4390*/  ISETP.NE.AND P3, PT, R16, RZ, PT ;  /* 0x000000ff1000720c */ /* 0x000fe20003f65270 */
[----:B------:R-:W-:Y:S01]  /*43a0*/  IMAD.MOV.U32 R244, RZ, RZ, 0x7f800000 ;  /* 0x7f800000fff47424 */ /* 0x000fe200078e00ff */
[----:B------:R-:W-:Y:S01]  /*43b0*/  PLOP3.LUT P0, PT, PT, PT, UP1, 0x80, 0x0 ;  /* 0x000000000000781c */ /* 0x000fe20003f0f018 */
[----:B------:R-:W-:Y:S01]  /*43c0*/  IMAD.MOV.U32 R245, RZ, RZ, 0x7f800000 ;  /* 0x7f800000fff57424 */ /* 0x000fe200078e00ff */
[----:B------:R-:W-:Y:S01]  /*43d0*/  ULDC UR13, c[0x0][0x270] ;  /* 0x00009c00000d7ab9 */ /* 0x000fe20000000800 */
[----:B------:R-:W-:Y:S01]  /*43e0*/  IMAD.MOV.U32 R242, RZ, RZ, 0x7f800000 ;  /* 0x7f800000fff27424 */ /* 0x000fe200078e00ff */
[----:B------:R-:W-:Y:S01]  /*43f0*/  @UP1 ULDC.64 UR10, c[0x0][0x3d0] ;  /* 0x0000f400000a1ab9 */ /* 0x000fe20000000a00 */
[----:B------:R-:W-:Y:S01]  /*4400*/  @UP1 UMOV UR7, UR6 ;  /* 0x0000000600071c82 */ /* 0x000fe20008000000 */
[----:B------:R-:W-:Y:S01]  /*4410*/  @UP1 UIMAD UR12, UR59, UR10, URZ ;  /* 0x0000000a3b0c12a4 */ /* 0x000fe2000f8e023f */
[----:B------:R-:W0:Y:S01]  /*4420*/  LDGDEPBAR ;  /* 0x00000000000079af */ /* 0x000e220000000000 */
[----:B------:R-:W-:Y:S01]  /*4430*/  @UP1 UMOV UR6, UR58 ;  /* 0x0000003a00061c82 */ /* 0x000fe20008000000 */
[----:B------:R-:W-:Y:S01]  /*4440*/  ULDC UR29, c[0x0][0x2d0] ;  /* 0x0000b400001d7ab9 */ /* 0x000fe20000000800 */
[----:B------:R-:W-:-:S02]  /*4450*/  @UP1 UIMAD.WIDE.U32 UR6, UR48, UR10, UR6 ;  /* 0x0000000a300612a5 */ /* 0x000fc4000f8e0006 */
[----:B------:R-:W-:Y:S02]  /*4460*/  @UP1 UIMAD UR11, UR48, UR11, UR12 ;  /* 0x0000000b300b12a4 */ /* 0x000fe4000f8e020c */
[----:B------:R-:W-:Y:S02]  /*4470*/  @UP1 ULEA UR8, UP0, UR6, UR8, 0x2 ;  /* 0x0000000806081291 */ /* 0x000fe4000f80103f */
[----:B------:R-:W-:Y:S01]  /*4480*/  @UP1 UIADD3 UR7, UR7, UR11, URZ ;  /* 0x0000000b07071290 */ /* 0x000fe2000fffe03f */
[----:B-1----:R-:W2:Y:S01]  /*4490*/  LDG.E.64 R4, desc[UR18][R10.64+0x8] ;  /* 0x000008120a047981 */ /* 0x002ea2000c1e1b00 */
[----:B------:R-:W-:Y:S01]  /*44a0*/  @!P6 IMAD.WIDE R6, R12, R6, UR22 ;  /* 0x000000160c06ee25 */ /* 0x000fe2000f8e0206 */
[----:B------:R-:W-:Y:S01]  /*44b0*/  ULDC UR34, c[0x0][0x398] ;  /* 0x0000e60000227ab9 */ /* 0x000fe20000000800 */
[----:B------:R-:W-:Y:S02]  /*44c0*/  @UP1 ULEA.HI.X UR9, UR6, UR9, UR7, 0x2, UP0 ;  /* 0x0000000906091291 */ /* 0x000fe400080f1407 */
[----:B--234-:R-:W-:Y:S01]  /*44d0*/  IMAD.U32 R2, RZ, RZ, UR8 ;  /* 0x00000008ff027e24 */ /* 0x01cfe2000f8e00ff */
[----:B------:R-:W5:Y:S01]  /*44e0*/  @!P6 LDG.E R243, desc[UR18][R6.64] ;  /* 0x0000001206f3e981 */ /* 0x000f62000c1e1900 */
[----:B------:R-:W-:Y:S01]  /*44f0*/  @UP1 ULDC UR6, c[0x0][0x2e8] ;  /* 0x0000ba0000061ab9 */ /* 0x000fe20000000800 */
[----:B------:R-:W-:Y:S01]  /*4500*/  VIADD R181, R191, 0x2000 ;  /* 0x00002000bfb57836 */ /* 0x000fe20000000000 */
[----:B------:R-:W-:Y:S01]  /*4510*/  ULDC UR33, c[0x0][0x2dc] ;  /* 0x0000b70000217ab9 */ /* 0x000fe20000000800 */
[----:B------:R-:W-:Y:S01]  /*4520*/  IMAD.U32 R3, RZ, RZ, UR9 ;  /* 0x00000009ff037e24 */ /* 0x000fe2000f8e00ff */
[----:B------:R-:W-:Y:S01]  /*4530*/  ULDC UR32, c[0x0][0x270] ;  /* 0x00009c0000207ab9 */ /* 0x000fe20000000800 */
[----:B------:R-:W-:-:S02]  /*4540*/  VIADD R187, R190, 0x2000 ;  /* 0x00002000bebb7836 */ /* 0x000fc40000000000 */
[----:B------:R-:W-:Y:S01]  /*4550*/  IMAD.MOV.U32 R189, RZ, RZ, 0x20 ;  /* 0x00000020ffbd7424 */ /* 0x000fe200078e00ff */
[----:B------:R1:W2:Y:S01]  /*4560*/  @P0 LDG.E R8, desc[UR18][R2.64] ;  /* 0x0000001202080981 */ /* 0x0002a2000c1e1900 */
[----:B------:R-:W-:Y:S02]  /*4570*/  IMAD.MOV.U32 R182, RZ, RZ, 0x40 ;  /* 0x00000040ffb67424 */ /* 0x000fe400078e00ff */
[----:B------:R-:W-:Y:S01]  /*4580*/  IMAD.MOV.U32 R248, RZ, RZ, 0x40 ;  /* 0x00000040fff87424 */ /* 0x000fe200078e00ff */
[----:B------:R-:W-:Y:S01]  /*4590*/  CS2R R126, SRZ ;  /* 0x00000000007e7805 */ /* 0x000fe2000001ff00 */
[----:B------:R-:W-:Y:S01]  /*45a0*/  IMAD.SHL.U32 R188, R190, 0x2, RZ ;  /* 0x00000002bebc7824 */ /* 0x000fe200078e00ff */
[----:B------:R-:W-:Y:S02]  /*45b0*/  CS2R R124, SRZ ;  /* 0x00000000007c7805 */ /* 0x000fe4000001ff00 */
[----:B------:R-:W-:Y:S02]  /*45c0*/  CS2R R130, SRZ ;  /* 0x0000000000827805 */ /* 0x000fe4000001ff00 */
[----:B------:R-:W-:-:S02]  /*45d0*/  CS2R R128, SRZ ;  /* 0x0000000000807805 */ /* 0x000fc4000001ff00 */
[----:B------:R-:W-:Y:S01]  /*45e0*/  CS2R R122, SRZ ;  /* 0x00000000007a7805 */ /* 0x000fe2000001ff00 */
[----:B------:R-:W3:Y:S01]  /*45f0*/  LDG.E.64 R10, desc[UR18][R10.64] ;  /* 0x000000120a0a7981 */ /* 0x000ee2000c1e1b00 */
[----:B------:R-:W2:Y:S01]  /*4600*/  @P0 MUFU.RCP R0, UR6 ;  /* 0x0000000600000d08 */ /* 0x000ea20008001000 */
        /* <DEDUP_REMOVED lines=13> */
[----:B-1----:R-:W-:Y:S01]  /*46e0*/  IMAD.MOV.U32 R2, RZ, RZ, 0x4 ;  /* 0x00000004ff027424 */ /* 0x002fe200078e00ff */
[----:B------:R-:W-:Y:S02]  /*46f0*/  CS2R R98, SRZ ;  /* 0x0000000000627805 */ /* 0x000fe4000001ff00 */
[----:B------:R-:W-:Y:S02]  /*4700*/  CS2R R96, SRZ ;  /* 0x0000000000607805 */ /* 0x000fe4000001ff00 */
[----:B------:R-:W-:Y:S01]  /*4710*/  CS2R R90, SRZ ;  /* 0x00000000005a7805 */ /* 0x000fe2000001ff00 */
[----:B------:R-:W-:Y:S01]  /*4720*/  IMAD.WIDE R2, R241, R2, UR22 ;  /* 0x00000016f1027e25 */ /* 0x000fe2000f8e0202 */
[----:B------:R-:W-:-:S02]  /*4730*/  CS2R R88, SRZ ;  /* 0x0000000000587805 */ /* 0x000fc4000001ff00 */
[----:B------:R-:W-:Y:S02]  /*4740*/  CS2R R86, SRZ ;  /* 0x0000000000567805 */ /* 0x000fe4000001ff00 */
[----:B------:R-:W-:Y:S02]  /*4750*/  CS2R R84, SRZ ;  /* 0x0000000000547805 */ /* 0x000fe4000001ff00 */
[----:B------:R-:W-:Y:S01]  /*4760*/  CS2R R78, SRZ ;  /* 0x00000000004e7805 */ /* 0x000fe2000001ff00 */
[----:B------:R-:W5:Y:S01]  /*4770*/  @!P4 LDG.E R244, desc[UR18][R2.64] ;  /* 0x0000001202f4c981 */ /* 0x000f62000c1e1900 */
[----:B------:R-:W-:Y:S02]  /*4780*/  CS2R R76, SRZ ;  /* 0x00000000004c7805 */ /* 0x000fe4000001ff00 */
[----:B------:R-:W-:Y:S02]  /*4790*/  CS2R R82, SRZ ;  /* 0x0000000000527805 */ /* 0x000fe4000001ff00 */
[----:B------:R-:W-:Y:S01]  /*47a0*/  CS2R R80, SRZ ;  /* 0x0000000000507805 */ /* 0x000fe2000001ff00 */
[----:B------:R-:W5:Y:S01]  /*47b0*/  @!P3 LDG.E R245, desc[UR18][R2.64+0x20] ;  /* 0x0000201202f5b981 */ /* 0x000f62000c1e1900 */
[----:B------:R-:W-:-:S02]  /*47c0*/  CS2R R74, SRZ ;  /* 0x00000000004a7805 */ /* 0x000fc4000001ff00 */
[----:B------:R-:W-:Y:S02]  /*47d0*/  CS2R R72, SRZ ;  /* 0x0000000000487805 */ /* 0x000fe4000001ff00 */
[----:B------:R-:W-:Y:S01]  /*47e0*/  CS2R R70, SRZ ;  /* 0x0000000000467805 */ /* 0x000fe2000001ff00 */
[----:B------:R1:W5:Y:S01]  /*47f0*/  @!P2 LDG.E R242, desc[UR18][R2.64+0x100] ;  /* 0x0001001202f2a981 */ /* 0x000362000c1e1900 */
[----:B------:R-:W-:Y:S01]  /*4800*/  UIMAD UR6, UR48, UR13, UR58 ;  /* 0x0000000d300672a4 */ /* 0x000fe2000f8e023a */
[----:B------:R-:W-:Y:S02]  /*4810*/  SEL R181, R181, R191, !P1 ;  /* 0x000000bfb5b57207 */ /* 0x000fe40004800000 */
[----:B------:R-:W-:Y:S02]  /*4820*/  CS2R R68, SRZ ;  /* 0x0000000000447805 */ /* 0x000fe4000001ff00 */
[----:B------:R-:W-:Y:S01]  /*4830*/  SEL R187, R187, R190, !P1 ;  /* 0x000000bebbbb7207 */ /* 0x000fe20004800000 */
[----:B------:R-:W-:Y:S01]  /*4840*/  USHF.L.U32 UR6, UR6, 0x5, URZ ;  /* 0x0000000506067899 */ /* 0x000fe2000800063f */
[----:B------:R-:W-:Y:S01]  /*4850*/  IMAD.MOV.U32 R228, RZ, RZ, R227 ;  /* 0x000000ffffe47224 */ /* 0x000fe200078e00e3 */
[----:B------:R-:W-:Y:S01]  /*4860*/  ULDC UR9, c[0x0][0x394] ;  /* 0x0000e50000097ab9 */ /* 0x000fe20000000800 */
[----:B------:R-:W-:Y:S01]  /*4870*/  ULDC.U8 UR13, c[0x0][0x388] ;  /* 0x0000e200000d7ab9 */ /* 0x000fe20000000000 */
[----:B------:R-:W-:Y:S01]  /*4880*/  ULDC UR12, c[0x0][0x2ec] ;  /* 0x0000bb00000c7ab9 */ /* 0x000fe20000000800 */
[----:B-1----:R-:W-:-:S05]  /*4890*/  IMAD.SHL.U32 R2, R14, 0x2, RZ ;  /* 0x000000020e027824 */ /* 0x002fca00078e00ff */
[----:B------:R-:W-:Y:S01]  /*48a0*/  LOP3.LUT R2, R2, 0x6, RZ, 0xc0, !PT ;  /* 0x0000000602027812 */ /* 0x000fe200078ec0ff */
[----:B------:R-:W-:-:S04]  /*48b0*/  IMAD.U32 R3, RZ, RZ, UR15 ;  /* 0x0000000fff037e24 */ /* 0x000fc8000f8e00ff */
[----:B------:R-:W-:Y:S01]  /*48c0*/  IMAD R2, R247, 0x40, R2 ;  /* 0x00000040f7027824 */ /* 0x000fe200078e0202 */
[----:B------:R-:W-:-:S04]  /*48d0*/  USHF.R.S32.HI UR7, URZ, 0x1f, UR6 ;  /* 0x0000001f3f077899 */ /* 0x000fc80008011406 */
[----:B------:R-:W-:-:S04]  /*48e0*/  IADD3 R2, R241, -UR24, -R2 ;  /* 0x80000018f1027c10 */ /* 0x000fc8000fffe802 */
[----:B------:R-:W-:Y:S02]  /*48f0*/  IADD3 R250, R3, -UR21, R2 ;  /* 0x8000001503fa7c10 */ /* 0x000fe4000fffe002 */
[--C-:B------:R-:W-:Y:S02]  /*4900*/  SHF.R.S32.HI R2, RZ, 0x1f, R13.reuse ;  /* 0x0000001fff027819 */ /* 0x100fe4000001140d */
[----:B------:R-:W-:Y:S02]  /*4910*/  LEA R181, R181, UR4, 0x1 ;  /* 0x00000004b5b57c11 */ /* 0x000fe4000f8e08ff */
[----:B------:R-:W-:Y:S02]  /*4920*/  LEA R187, R187, UR4, 0x1 ;  /* 0x00000004bbbb7c11 */ /* 0x000fe4000f8e08ff */
[----:B------:R-:W-:Y:S01]  /*4930*/  IADD3 R249, P3, P2, R4, UR6, R13 ;  /* 0x0000000604f97c10 */ /* 0x000fe2000fa7e00d */
[----:B------:R-:W-:-:S03]  /*4940*/  UIADD3 UR6, UR24, UR21, URZ ;  /* 0x0000001518067290 */ /* 0x000fc6000fffe03f */
[----:B------:R-:W-:Y:S01]  /*4950*/  IADD3.X R2, R5, UR7, R2, P3, P2 ;  /* 0x0000000705027c10 */ /* 0x000fe20009fe4402 */
[----:B--2---:R-:W-:-:S05]  /*4960*/  @P0 FMUL.FTZ R0, R8, R0 ;  /* 0x0000000008000220 */ /* 0x004fca0000410000 */
[----:B------:R-:W-:Y:S02]  /*4970*/  @P0 R2UR UR8, R0 ;  /* 0x00000000000802ca */ /* 0x000fe400000e0000 */
[----:B---3--:R-:W-:Y:S02]  /*4980*/  R2UR UR20, R10 ;  /* 0x000000000a1472ca */ /* 0x008fe400000e0000 */
[----:B------:R-:W-:Y:S02]  /*4990*/  R2UR UR17, R11 ;  /* 0x000000000b1172ca */ /* 0x000fe400000e0000 */
[C---:B------:R-:W-:Y:S02]  /*49a0*/  LOP3.LUT P0, RZ, R9.reuse, 0x2, RZ, 0xc0, !PT ;  /* 0x0000000209ff7812 */ /* 0x040fe4000780c0ff */
[C---:B------:R-:W-:Y:S02]  /*49b0*/  LOP3.LUT P3, RZ, R9.reuse, 0x4, RZ, 0xc0, !PT ;  /* 0x0000000409ff7812 */ /* 0x040fe4000786c0ff */
[----:B------:R-:W-:Y:S01]  /*49c0*/  LOP3.LUT P2, RZ, R9, 0x4, RZ, 0xc0, !PT ;  /* 0x0000000409ff7812 */ /* 0x000fe2000784c0ff */
[----:B------:R-:W-:Y:S01]  /*49d0*/  UIADD3 UR28, -UR15, 0x80, UR6 ;  /* 0x000000800f1c7890 */ /* 0x000fe2000fffe106 */
[----:B------:R-:W-:-:S02]  /*49e0*/  SEL R189, R189, 0xffffffe0, !P0 ;  /* 0xffffffe0bdbd7807 */ /* 0x000fc40004000000 */
[----:B------:R-:W-:Y:S02]  /*49f0*/  SEL R182, R182, 0xffffffc0, !P3 ;  /* 0xffffffc0b6b67807 */ /* 0x000fe40005800000 */
[----:B------:R-:W-:Y:S02]  /*4a00*/  SEL R248, R248, 0xffffffc0, !P2 ;  /* 0xffffffc0f8f87807 */ /* 0x000fe40005000000 */
[----:B------:R-:W-:Y:S01]  /*4a10*/  LOP3.LUT R246, R2, UR20, RZ, 0x3c, !PT ;  /* 0x0000001402f67c12 */ /* 0x000fe2000f8e3cff */
[----:B------:R-:W-:Y:S01]  /*4a20*/  UMOV UR6, URZ ;  /* 0x0000003f00067c82 */ /* 0x000fe20008000000 */
[----:B------:R-:W-:Y:S01]  /*4a30*/  UMOV UR24, UR9 ;  /* 0x0000000900187c82 */ /* 0x000fe20008000000 */
[----:B------:R-:W-:Y:S01]  /*4a40*/  UIADD3 UR28, UR28, -UR45, URZ ;  /* 0x8000002d1c1c7290 */ /* 0x000fe2000fffe03f */
[----:B------:R-:W-:-:S11]  /*4a50*/  @UP1 UMOV UR6, UR8 ;  /* 0x0000000800061c82 */ /* 0x000fd60008000000 */
.L_x_2348:
[----:B------:R-:W0:Y:S01]  /*4a60*/  LDGDEPBAR ;  /* 0x00000000000079af */ /* 0x000e220000000000 */
[C---:B------:R-:W-:Y:S01]  /*4a70*/  IMAD.IADD R0, R187.reuse, 0x1, R189 ;  /* 0x00000001bb007824 */ /* 0x040fe200078e02bd */
[----:B------:R-:W-:Y:S01]  /*4a80*/  USHF.L.U32 UR7, UR14, 0x7, URZ ;  /* 0x000000070e077899 */ /* 0x000fe2000800063f */
[--C-:B------:R-:W-:Y:S01]  /*4a90*/  IMAD.IADD R164, R187, 0x1, R182.reuse ;  /* 0x00000001bba47824 */ /* 0x100fe200078e02b6 */
[----:B------:R-:W-:Y:S01]  /*4aa0*/  USHF.L.U32 UR10, UR31, 0x7, URZ ;  /* 0x000000071f0a7899 */ /* 0x000fe2000800063f */
[----:B------:R-:W-:Y:S01]  /*4ab0*/  IMAD.U32 R2, RZ, RZ, UR26 ;  /* 0x0000001aff027e24 */ /* 0x000fe2000f8e00ff */
[----:B------:R-:W-:Y:S01]  /*4ac0*/  UISETP.GE.AND UP0, UPT, UR7, UR28, UPT ;  /* 0x0000001c0700728c */ /* 0x000fe2000bf06270 */
[----:B------:R-:W-:Y:S01]  /*4ad0*/  IMAD.U32 R3, RZ, RZ, UR25 ;  /* 0x00000019ff037e24 */ /* 0x000fe2000f8e00ff */
[----:B------:R-:W-:Y:S02]  /*4ae0*/  UMOV UR9, UR61 ;  /* 0x0000003d00097c82 */ /* 0x000fe40008000000 */
[C---:B------:R-:W-:Y:S04]  /*4af0*/  LEA R2, P0, R241.reuse, R2, 0x2 ;  /* 0x00000002f1027211 */ /* 0x040fe800078010ff */
[----:B------:R-:W-:Y:S01]  /*4b00*/  LEA.HI.X.SX32 R3, R241, R3, 0x2, P0 ;  /* 0x00000003f1037211 */ /* 0x000fe200000f16ff */
        /* <DEDUP_REMOVED lines=47> */
[-C--:B------:R-:W-:Y:S05]  /*4e00*/  HMMA.16816.F32.BF16 R28, R144, R150.reuse, R28 ;  /* 0x00000096901c723c */ /* 0x080fea000004181c */
[----:B--2---:R-:W-:Y:S01]  /*4e10*/  VIADD R2, R250, UR7 ;  /* 0x00000007fa027c36 */ /* 0x004fe20008000000 */
[C---:B------:R-:W-:Y:S01]  /*4e20*/  HMMA.16816.F32.BF16 R32, R136.reuse, R150, R32 ;  /* 0x000000968820723c */ /* 0x040fe20000041820 */
[----:B------:R-:W-:Y:S04]  /*4e30*/  LDSM.16.M88.4 R148, [R185+0x1000] ;  /* 0x00100000b994783b */ /* 0x000fe80000000200 */
[----:B------:R-:W-:Y:S01]  /*4e40*/  VIADD R0, R2, 0x47 ;  /* 0x0000004702007836 */ /* 0x000fe20000000000 */
[-C--:B---3--:R-:W-:Y:S04]  /*4e50*/  HMMA.16816.F32.BF16 R36, R136, R152.reuse, R36 ;  /* 0x000000988824723c */ /* 0x088fe80000041824 */
[----:B------:R-:W-:Y:S01]  /*4e60*/  ISETP.GE.AND P0, PT, R0, RZ, PT ;  /* 0x000000ff0000720c */ /* 0x000fe20003f06270 */
[C---:B------:R-:W-:Y:S01]  /*4e70*/  VIADD R3, R2.reuse, 0x48 ;  /* 0x0000004802037836 */ /* 0x040fe20000000000 */
[C---:B------:R-:W-:Y:S04]  /*4e80*/  HMMA.16816.F32.BF16 R40, R144.reuse, R152, R40 ;  /* 0x000000989028723c */ /* 0x040fe80000041828 */
[----:B------:R-:W-:Y:S01]  /*4e90*/  ISETP.GE.AND P1, PT, R3, RZ, PT ;  /* 0x000000ff0300720c */ /* 0x000fe20003f26270 */
[C---:B------:R-:W-:Y:S01]  /*4ea0*/  VIADD R198, R2.reuse, 0xf ;  /* 0x0000000f02c67836 */ /* 0x040fe20000000000 */
[-C--:B------:R-:W-:Y:S05]  /*4eb0*/  HMMA.16816.F32.BF16 R44, R144, R154.reuse, R44 ;  /* 0x0000009a902c723c */ /* 0x080fea000004182c */
[C---:B------:R-:W-:Y:S01]  /*4ec0*/  VIADD R153, R2.reuse, 0x8 ;  /* 0x0000000802997836 */ /* 0x040fe20000000000 */
[C---:B------:R-:W-:Y:S04]  /*4ed0*/  HMMA.16816.F32.BF16 R48, R136.reuse, R154, R48 ;  /* 0x0000009a8830723c */ /* 0x040fe80000041830 */
[----:B------:R-:W-:Y:S01]  /*4ee0*/  ISETP.GE.AND P2, PT, R153, RZ, PT ;  /* 0x000000ff9900720c */ /* 0x000fe20003f46270 */
[----:B------:R-:W-:Y:S01]  /*4ef0*/  VIADD R152, R2, 0x7 ;  /* 0x0000000702987836 */ /* 0x000fe20000000000 */
[-C--:B------:R-:W-:Y:S04]  /*4f00*/  HMMA.16816.F32.BF16 R52, R136, R156.reuse, R52 ;  /* 0x0000009c8834723c */ /* 0x080fe80000041834 */
[----:B------:R-:W-:Y:S01]  /*4f10*/  ISETP.GE.AND P6, PT, R152, RZ, PT ;  /* 0x000000ff9800720c */ /* 0x000fe20003fc6270 */
[----:B------:R-:W-:Y:S01]  /*4f20*/  VIADD R154, R2, 0xffffffff ;  /* 0xffffffff029a7836 */ /* 0x000fe20000000000 */
[C---:B------:R-:W-:Y:S04]  /*4f30*/  HMMA.16816.F32.BF16 R56, R144.reuse, R156, R56 ;  /* 0x0000009c9038723c */ /* 0x040fe80000041838 */
[----:B------:R-:W-:Y:S01]  /*4f40*/  ISETP.GE.AND P3, PT, R154, RZ, PT ;  /* 0x000000ff9a00720c */ /* 0x000fe20003f66270 */
[C---:B------:R-:W-:Y:S01]  /*4f50*/  VIADD R155, R2.reuse, 0x3f ;  /* 0x0000003f029b7836 */ /* 0x040fe20000000000 */
[-C--:B------:R-:W-:Y:S01]  /*4f60*/  HMMA.16816.F32.BF16 R60, R144, R158.reuse, R60 ;  /* 0x0000009e903c723c */ /* 0x080fe2000004183c */
[----:B------:R-:W-:Y:S03]  /*4f70*/  LDSM.16.M88.4 R144, [R185+0x800] ;  /* 0x00080000b990783b */ /* 0x000fe60000000200 */
[----:B------:R-:W-:Y:S01]  /*4f80*/  ISETP.GE.AND P4, PT, R155, RZ, PT ;  /* 0x000000ff9b00720c */ /* 0x000fe20003f86270 */
[----:B------:R-:W-:Y:S01]  /*4f90*/  VIADD R156, R2, 0x40 ;  /* 0x00000040029c7836 */ /* 0x000fe20000000000 */
[----:B------:R-:W-:Y:S03]  /*4fa0*/  HMMA.16816.F32.BF16 R64, R136, R158, R64 ;  /* 0x0000009e8840723c */ /* 0x000fe60000041840 */
[----:B------:R-:W-:Y:S01]  /*4fb0*/  LDSM.16.M88.4 R136, [R185] ;  /* 0x00000000b988783b */ /* 0x000fe20000000200 */
[----:B------:R-:W-:Y:S01]  /*4fc0*/  ISETP.GE.AND P5, PT, R156, RZ, PT ;  /* 0x000000ff9c00720c */ /* 0x000fe20003fa6270 */
[C---:B------:R-:W-:Y:S01]  /*4fd0*/  VIADD R157, R2.reuse, 0x37 ;  /* 0x00000037029d7836 */ /* 0x040fe20000000000 */
[-C--:B----4-:R-:W-:Y:S05]  /*4fe0*/  HMMA.16816.F32.BF16 R4, R132, R160.reuse, R4 ;  /* 0x000000a08404723c */ /* 0x090fea0000041804 */
[C---:B------:R-:W-:Y:S01]  /*4ff0*/  @!P3 IADD3 R154, -R2.reuse, 0x1, RZ ;  /* 0x00000001029ab810 */ /* 0x040fe20007ffe1ff */
[C---:B-1----:R-:W-:Y:S05]  /*5000*/  HMMA.16816.F32.BF16 R8, R164.reuse, R160, R8 ;  /* 0x000000a0a408723c */ /* 0x042fea0000041808 */
[C---:B------:R-:W-:Y:S01]  /*5010*/  @!P2 IADD3 R153, -R2.reuse, -0x8, RZ ;  /* 0xfffffff80299a810 */ /* 0x040fe20007ffe1ff */
[-C--:B------:R-:W-:Y:S03]  /*5020*/  HMMA.16816.F32.BF16 R12, R164, R162.reuse, R12 ;  /* 0x000000a2a40c723c */ /* 0x080fe6000004180c */
[----:B------:R-:W-:Y:S02]  /*5030*/  ISETP.GE.AND P2, PT, R157, RZ, PT ;  /* 0x000000ff9d00720c */ /* 0x000fe40003f46270 */
[C---:B------:R-:W-:Y:S01]  /*5040*/  @!P6 IADD3 R152, -R2.reuse, -0x7, RZ ;  /* 0xfffffff90298e810 */ /* 0x040fe20007ffe1ff */
[C---:B------:R-:W-:Y:S05]  /*5050*/  HMMA.16816.F32.BF16 R16, R132.reuse, R162, R16 ;  /* 0x000000a28410723c */ /* 0x040fea0000041810 */
[C---:B------:R-:W-:Y:S01]  /*5060*/  @!P0 IADD3 R0, -R2.reuse, -0x47, RZ ;  /* 0xffffffb902008810 */ /* 0x040fe20007ffe1ff */
[-C--:B------:R-:W-:Y:S05]  /*5070*/  HMMA.16816.F32.BF16 R20, R132, R168.reuse, R20 ;  /* 0x000000a88414723c */ /* 0x080fea0000041814 */
        /* <DEDUP_REMOVED lines=8> */
[----:B------:R-:W-:Y:S01]  /*5100*/  I2FP.F32.S32 R0, R0 ;  /* 0x0000000000007245 */ /* 0x000fe20000201400 */
[C---:B------:R-:W-:Y:S05]  /*5110*/  HMMA.16816.F32.BF16 R40, R164.reuse, R172, R40 ;  /* 0x000000aca428723c */ /* 0x040fea0000041828 */
[----:B------:R-:W-:Y:S01]  /*5120*/  IABS R202, R2 ;  /* 0x0000000200ca7213 */ /* 0x000fe20000000000 */
[-C--:B------:R-:W-:Y:S05]  /*5130*/  HMMA.16816.F32.BF16 R44, R164, R174.reuse, R44 ;  /* 0x000000aea42c723c */ /* 0x080fea000004182c */
[----:B------:R-:W-:Y:S01]  /*5140*/  I2FP.F32.S32 R3, R3 ;  /* 0x0000000300037245 */ /* 0x000fe20000201400 */
[C---:B------:R-:W-:Y:S05]  /*5150*/  HMMA.16816.F32.BF16 R48, R132.reuse, R174, R48 ;  /* 0x000000ae8430723c */ /* 0x040fea0000041830 */
[----:B------:R-:W-:Y:S01]  /*5160*/  I2FP.F32.S32 R202, R202 ;  /* 0x000000ca00ca7245 */ /* 0x000fe20000201400 */
[-C--:B------:R-:W-:Y:S05]  /*5170*/  HMMA.16816.F32.BF16 R52, R132, R176.reuse, R52 ;  /* 0x000000b08434723c */ /* 0x080fea0000041834 */
[----:B------:R-:W-:Y:S01]  /*5180*/  I2FP.F32.S32 R154, R154 ;  /* 0x0000009a009a7245 */ /* 0x000fe20000201400 */
[C---:B------:R-:W-:Y:S05]  /*5190*/  HMMA.16816.F32.BF16 R56, R164.reuse, R176, R56 ;  /* 0x000000b0a438723c */ /* 0x040fea0000041838 */
[----:B------:R-:W-:Y:S01]  /*51a0*/  I2FP.F32.S32 R153, R153 ;  /* 0x0000009900997245 */ /* 0x000fe20000201400 */
[-C--:B------:R-:W-:Y:S05]  /*51b0*/  HMMA.16816.F32.BF16 R60, R164, R178.reuse, R60 ;  /* 0x000000b2a43c723c */ /* 0x080fea000004183c */
[----:B------:R-:W-:Y:S01]  /*51c0*/  I2FP.F32.S32 R152, R152 ;  /* 0x0000009800987245 */ /* 0x000fe20000201400 */
        /* <DEDUP_REMOVED lines=8> */
[C---:B------:R-:W-:Y:S01]  /*5250*/  VIADD R160, R2.reuse, 0xfffffff7 ;  /* 0xfffffff702a07836 */ /* 0x040fe20000000000 */
[----:B------:R-:W-:Y:S01]  /*5260*/  ISETP.GE.AND P6, PT, R159, RZ, PT ;  /* 0x000000ff9f00720c */ /* 0x000fe20003fc6270 */
[C---:B------:R-:W-:Y:S01]  /*5270*/  VIADD R162, R2.reuse, 0xfffffff0 ;  /* 0xfffffff002a27836 */ /* 0x040fe20000000000 */
[----:B------:R-:W-:Y:S01]  /*5280*/  I2FP.F32.S32 R157, R157 ;  /* 0x0000009d009d7245 */ /* 0x000fe20000201400 */
[----:B------:R-:W-:Y:S01]  /*5290*/  VIADD R161, R2, 0xffffffef ;  /* 0xffffffef02a17836 */ /* 0x000fe20000000000 */
[----:B------:R-:W-:Y:S01]  /*52a0*/  ISETP.GE.AND P0, PT, R160, RZ, PT ;  /* 0x000000ffa000720c */ /* 0x000fe20003f06270 */
[----:B------:R-:W-:Y:S01]  /*52b0*/  VIADD R163, R2, 0x30 ;  /* 0x0000003002a37836 */ /* 0x000fe20000000000 */
[----:B------:R-:W-:Y:S01]  /*52c0*/  ISETP.GE.AND P1, PT, R162, RZ, PT ;  /* 0x000000ffa200720c */ /* 0x000fe20003f26270 */
[C---:B------:R-:W-:Y:S01]  /*52d0*/  VIADD R164, R2.reuse, 0x2f ;  /* 0x0000002f02a47836 */ /* 0x040fe20000000000 */
[----:B------:R-:W-:Y:S01]  /*52e0*/  ISETP.GE.AND P5, PT, R161, RZ, PT ;  /* 0x000000ffa100720c */ /* 0x000fe20003fa6270 */
[C---:B------:R-:W-:Y:S01]  /*52f0*/  VIADD R165, R2.reuse, 0x28 ;  /* 0x0000002802a57836 */ /* 0x040fe20000000000 */
[----:B------:R-:W-:Y:S01]  /*5300*/  ISETP.GE.AND P4, PT, R163, RZ, PT ;  /* 0x000000ffa300720c */ /* 0x000fe20003f86270 */
[C---:B------:R-:W-:Y:S01]  /*5310*/  VIADD R166, R2.reuse, 0x27 ;  /* 0x0000002702a67836 */ /* 0x040fe20000000000 */
[C---:B------:R-:W-:Y:S01]  /*5320*/  @!P3 IADD3 R158, -R2.reuse, -0x38, RZ ;  /* 0xffffffc8029eb810 */ /* 0x040fe20007ffe1ff */
[C---:B------:R-:W-:Y:S01]  /*5330*/  VIADD R167, R2.reuse, 0xffffffe8 ;  /* 0xffffffe802a77836 */ /* 0x040fe20000000000 */
[C---:B------:R-:W-:Y:S01]  /*5340*/  @!P6 IADD3 R159, -R2.reuse, 0x8, RZ ;  /* 0x00000008029fe810 */ /* 0x040fe20007ffe1ff */
[----:B------:R-:W-:Y:S01]  /*5350*/  VIADD R168, R2, 0xffffffe7 ;  /* 0xffffffe702a87836 */ /* 0x000fe20000000000 */
[----:B------:R-:W-:Y:S01]  /*5360*/  ISETP.GE.AND P3, PT, R164, RZ, PT ;  /* 0x000000ffa400720c */ /* 0x000fe20003f66270 */
[C---:B------:R-:W-:Y:S01]  /*5370*/  VIADD R169, R2.reuse, 0xffffffe0 ;  /* 0xffffffe002a97836 */ /* 0x040fe20000000000 */
[C---:B------:R-:W-:Y:S01]  /*5380*/  @!P0 IADD3 R160, -R2.reuse, 0x9, RZ ;  /* 0x0000000902a08810 */ /* 0x040fe20007ffe1ff */
[C---:B------:R-:W-:Y:S01]  /*5390*/  VIADD R170, R2.reuse, 0xffffffdf ;  /* 0xffffffdf02aa7836 */ /* 0x040fe20000000000 */
[C---:B------:R-:W-:Y:S01]  /*53a0*/  @!P1 IADD3 R162, -R2.reuse, 0x10, RZ ;  /* 0x0000001002a29810 */ /* 0x040fe20007ffe1ff */
        /* <DEDUP_REMOVED lines=8> */
[-C--:B-1----:R-:W-:Y:S03]  /*5430*/  HMMA.16816.F32.BF16 R4, R132, R136.reuse, R4 ;  /* 0x000000888404723c */ /* 0x082fe60000041804 */
[C---:B------:R-:W-:Y:S01]  /*5440*/  @!P5 IADD3 R161, -R2.reuse, 0x11, RZ ;  /* 0x0000001102a1d810 */ /* 0x040fe20007ffe1ff */
[C---:B------:R-:W-:Y:S01]  /*5450*/  VIADD R175, R2.reuse, 0xffffffd8 ;  /* 0xffffffd802af7836 */ /* 0x040fe20000000000 */
[C---:B------:R-:W-:Y:S01]  /*5460*/  @!P4 IADD3 R163, -R2.reuse, -0x30, RZ ;  /* 0xffffffd002a3c810 */ /* 0x040fe20007ffe1ff */
[C---:B------:R-:W-:Y:S01]  /*5470*/  VIADD R176, R2.reuse, 0xffffffd7 ;  /* 0xffffffd702b07836 */ /* 0x040fe20000000000 */
[C---:B------:R-:W-:Y:S01]  /*5480*/  @!P3 IADD3 R164, -R2.reuse, -0x2f, RZ ;  /* 0xffffffd102a4b810 */ /* 0x040fe20007ffe1ff */
[C---:B--2---:R-:W-:Y:S04]  /*5490*/  HMMA.16816.F32.BF16 R8, R140.reuse, R136, R8 ;  /* 0x000000888c08723c */ /* 0x044fe80000041808 */
[C---:B------:R-:W-:Y:S01]  /*54a0*/  @!P2 IADD3 R165, -R2.reuse, -0x28, RZ ;  /* 0xffffffd802a5a810 */ /* 0x040fe20007ffe1ff */
[C---:B------:R-:W-:Y:S01]  /*54b0*/  VIADD R177, R2.reuse, 0xffffffd0 ;  /* 0xffffffd002b17836 */ /* 0x040fe20000000000 */
[C---:B------:R-:W-:Y:S01]  /*54c0*/  @!P6 IADD3 R166, -R2.reuse, -0x27, RZ ;  /* 0xffffffd902a6e810 */ /* 0x040fe20007ffe1ff */
[-C--:B------:R-:W-:Y:S03]  /*54d0*/  HMMA.16816.F32.BF16 R12, R140, R138.reuse, R12 ;  /* 0x0000008a8c0c723c */ /* 0x080fe6000004180c */
[----:B------:R-:W-:Y:S01]  /*54e0*/  ISETP.GE.AND P5, PT, R169, RZ, PT ;  /* 0x000000ffa900720c */ /* 0x000fe20003fa6270 */
[C---:B------:R-:W-:Y:S01]  /*54f0*/  VIADD R178, R2.reuse, 0xffffffcf ;  /* 0xffffffcf02b27836 */ /* 0x040fe20000000000 */
[----:B------:R-:W-:Y:S01]  /*5500*/  @!P0 IADD3 R167, -R2, 0x18, RZ ;  /* 0x0000001802a78810 */ /* 0x000fe20007ffe1ff */
[C---:B------:R-:W-:Y:S01]  /*5510*/  HMMA.16816.F32.BF16 R16, R132.reuse, R138, R16 ;  /* 0x0000008a8410723c */ /* 0x040fe20000041810 */
[----:B------:R-:W1:Y:S03]  /*5520*/  LDSM.16.M88.4 R136, [R185+0x1800] ;  /* 0x00180000b988783b */ /* 0x000e660000000200 */
[----:B------:R-:W-:Y:S01]  /*5530*/  ISETP.GE.AND P4, PT, R170, RZ, PT ;  /* 0x000000ffaa00720c */ /* 0x000fe20003f86270 */
[C---:B------:R-:W-:Y:S01]  /*5540*/  VIADD R179, R2.reuse, 0x10 ;  /* 0x0000001002b37836 */ /* 0x040fe20000000000 */
[C---:B------:R-:W-:Y:S01]  /*5550*/  @!P1 IADD3 R168, -R2.reuse, 0x19, RZ ;  /* 0x0000001902a89810 */ /* 0x040fe20007ffe1ff */
[-C--:B------:R-:W-:Y:S03]  /*5560*/  HMMA.16816.F32.BF16 R20, R132, R144.reuse, R20 ;  /* 0x000000908414723c */ /* 0x080fe60000041814 */
[----:B------:R-:W-:Y:S01]  /*5570*/  ISETP.GE.AND P3, PT, R171, RZ, PT ;  /* 0x000000ffab00720c */ /* 0x000fe20003f66270 */
[----:B------:R-:W-:Y:S01]  /*5580*/  VIADD R199, R2, 0xffffffc8 ;  /* 0xffffffc802c77836 */ /* 0x000fe20000000000 */
[----:B------:R-:W-:Y:S01]  /*5590*/  ISETP.GE.AND P2, PT, R172, RZ, PT ;  /* 0x000000ffac00720c */ /* 0x000fe20003f46270 */
[C---:B------:R-:W-:Y:S04]  /*55a0*/  HMMA.16816.F32.BF16 R24, R140.reuse, R144, R24 ;  /* 0x000000908c18723c */ /* 0x040fe80000041818 */
[----:B------:R-:W-:Y:S01]  /*55b0*/  ISETP.GE.AND P6, PT, R173, RZ, PT ;  /* 0x000000ffad00720c */ /* 0x000fe20003fc6270 */
[----:B------:R-:W-:Y:S01]  /*55c0*/  VIADD R200, R2, 0xffffffc7 ;  /* 0xffffffc702c87836 */ /* 0x000fe20000000000 */
[----:B------:R-:W-:Y:S01]  /*55d0*/  ISETP.GE.AND P0, PT, R174, RZ, PT ;  /* 0x000000ffae00720c */ /* 0x000fe20003f06270 */
[-C--:B------:R-:W-:Y:S03]  /*55e0*/  HMMA.16816.F32.BF16 R28, R140, R146.reuse, R28 ;  /* 0x000000928c1c723c */ /* 0x080fe6000004181c */
[----:B------:R-:W-:Y:S01]  /*55f0*/  ISETP.GE.AND P1, PT, R175, RZ, PT ;  /* 0x000000ffaf00720c */ /* 0x000fe20003f26270 */
[----:B------:R-:W-:Y:S01]  /*5600*/  FFMA.FTZ R11, R0, -UR6, R11 ;  /* 0x80000006000b7c23 */ /* 0x000fe2000801000b */
[----:B------:R-:W-:Y:S01]  /*5610*/  @!P5 IADD3 R169, -R2, 0x20, RZ ;  /* 0x0000002002a9d810 */ /* 0x000fe20007ffe1ff */
[C---:B------:R-:W-:Y:S04]  /*5620*/  HMMA.16816.F32.BF16 R32, R132.reuse, R146, R32 ;  /* 0x000000928420723c */ /* 0x040fe80000041820 */
        /* <DEDUP_REMOVED lines=19> */
[-C--:B-1----:R-:W-:Y:S03]  /*5760*/  HMMA.16816.F32.BF16 R52, R132, R136.reuse, R52 ;  /* 0x000000888434723c */ /* 0x082fe60000041834 */
[----:B------:R-:W-:Y:S01]  /*5770*/  ISETP.GE.AND P0, PT, R199, RZ, PT ;  /* 0x000000ffc700720c */ /* 0x000fe20003f06270 */
[----:B------:R-:W-:Y:S01]  /*5780*/  FFMA.FTZ R8, R156, -UR6, R8 ;  /* 0x800000069c087c23 */ /* 0x000fe20008010008 */
[----:B------:R-:W-:Y:S01]  /*5790*/  @!P1 IADD3 R175, -R2, 0x28, RZ ;  /* 0x0000002802af9810 */ /* 0x000fe20007ffe1ff */
[C---:B------:R-:W-:Y:S04]  /*57a0*/  HMMA.16816.F32.BF16 R56, R140.reuse, R136, R56 ;  /* 0x000000888c38723c */ /* 0x040fe80000041838 */
[----:B------:R-:W-:Y:S01]  /*57b0*/  ISETP.GE.AND P1, PT, R200, RZ, PT ;  /* 0x000000ffc800720c */ /* 0x000fe20003f26270 */
[C---:B------:R-:W-:Y:S01]  /*57c0*/  FFMA.FTZ R9, R155.reuse, -UR6, R9 ;  /* 0x800000069b097c23 */ /* 0x040fe20008010009 */
[----:B------:R-:W-:Y:S01]  /*57d0*/  I2FP.F32.S32 R0, R160 ;  /* 0x000000a000007245 */ /* 0x000fe20000201400 */
[-C--:B------:R-:W-:Y:S04]  /*57e0*/  HMMA.16816.F32.BF16 R60, R140, R138.reuse, R60 ;  /* 0x0000008a8c3c723c */ /* 0x080fe8000004183c */
[----:B------:R-:W-:Y:S01]  /*57f0*/  @!P5 IADD3 R176, -R2, 0x29, RZ ;  /* 0x0000002902b0d810 */ /* 0x000fe20007ffe1ff */
[----:B------:R-:W-:Y:S01]  /*5800*/  FFMA.FTZ R17, R0, -UR6, R17 ;  /* 0x8000000600117c23 */ /* 0x000fe20008010011 */
[----:B------:R-:W-:Y:S01]  /*5810*/  @!P4 IADD3 R177, -R2, 0x30, RZ ;  /* 0x0000003002b1c810 */ /* 0x000fe20007ffe1ff */
[----:B------:R-:W-:Y:S01]  /*5820*/  FFMA.FTZ R23, R0, -UR6, R23 ;  /* 0x8000000600177c23 */ /* 0x000fe20008010017 */
[C---:B------:R-:W-:Y:S01]  /*5830*/  @!P3 IADD3 R178, -R2.reuse, 0x31, RZ ;  /* 0x0000003102b2b810 */ /* 0x040fe20007ffe1ff */
[----:B------:R-:W-:Y:S04]  /*5840*/  HMMA.16816.F32.BF16 R64, R132, R138, R64 ;  /* 0x0000008a8440723c */ /* 0x000fe80000041840 */
[----:B------:R-:W-:Y:S01]  /*5850*/  @!P2 IADD3 R179, -R2, -0x10, RZ ;  /* 0xfffffff002b3a810 */ /* 0x000fe20007ffe1ff */
[----:B------:R-:W-:Y:S01]  /*5860*/  FFMA.FTZ R14, R156, -UR6, R14 ;  /* 0x800000069c0e7c23 */ /* 0x000fe2000801000e */
[C---:B------:R-:W-:Y:S01]  /*5870*/  @!P6 IADD3 R198, -R2.reuse, -0xf, RZ ;  /* 0xfffffff102c6e810 */ /* 0x040fe20007ffe1ff */
[----:B------:R-:W-:Y:S01]  /*5880*/  FFMA.FTZ R15, R155, -UR6, R15 ;  /* 0x800000069b0f7c23 */ /* 0x000fe2000801000f */
[C---:B------:R-:W-:Y:S02]  /*5890*/  @!P0 IADD3 R199, -R2.reuse, 0x38, RZ ;  /* 0x0000003802c78810 */ /* 0x040fe40007ffe1ff */
[----:B------:R-:W-:Y:S01]  /*58a0*/  PLOP3.LUT P0, PT, PT, PT, UP0, 0x80, 0x0 ;  /* 0x000000000000781c */ /* 0x000fe20003f0f008 */
[C---:B------:R-:W-:Y:S01]  /*58b0*/  FFMA.FTZ R13, R157.reuse, -UR6, R13 ;  /* 0x800000069d0d7c23 */ /* 0x040fe2000801000d */
[----:B------:R-:W-:Y:S01]  /*58c0*/  @!P1 IADD3 R200, -R2, 0x39, RZ ;  /* 0x0000003902c89810 */ /* 0x000fe20007ffe1ff */
[----:B------:R-:W-:Y:S01]  /*58d0*/  FFMA.FTZ R19, R154, -UR6, R19 ;  /* 0x800000069a137c23 */ /* 0x000fe20008010013 */
[----:B------:R-:W-:Y:S01]  /*58e0*/  I2FP.F32.S32 R2, R159 ;  /* 0x0000009f00027245 */ /* 0x000fe20000201400 */
[----:B------:R-:W-:Y:S01]  /*58f0*/  FFMA.FTZ R18, R202, -UR6, R18 ;  /* 0x80000006ca127c23 */ /* 0x000fe20008010012 */
        /* <DEDUP_REMOVED lines=72> */
[----:B------:R-:W-:Y:S06]  /*5d80*/  @!P0 BRA `(.L_x_2344) ;  /* 0x00000000002c8947 */ /* 0x000fec0003800000 */
[----:B------:R-:W-:Y:S02]  /*5d90*/  UIADD3 UR8, UR10, UR21, URZ ;  /* 0x000000150a087290 */ /* 0x000fe4000fffe03f */
[----:B------:R-:W-:Y:S02]  /*5da0*/  UIADD3 UR11, UR10, 0x80, URZ ;  /* 0x000000800a0b7890 */ /* 0x000fe4000fffe03f */
[----:B------:R-:W-:Y:S02]  /*5db0*/  UIADD3 UR9, UR7, 0x80, URZ ;  /* 0x0000008007097890 */ /* 0x000fe4000fffe03f */
[----:B------:R-:W-:Y:S02]  /*5dc0*/  UIADD3 UR8, UR24, UR8, -UR15 ;  /* 0x0000000818087290 */ /* 0x000fe4000fffe80f */
[----:B------:R-:W-:Y:S02]  /*5dd0*/  IMAD.U32 R0, RZ, RZ, UR11 ;  /* 0x0000000bff007e24 */ /* 0x000fe4000f8e00ff */
[----:B------:R-:W-:Y:S03]  /*5de0*/  UISETP.GE.AND UP0, UPT, UR9, UR8, UPT ;  /* 0x000000080900728c */ /* 0x000fe6000bf06270 */
[----:B------:R-:W-:Y:S01]  /*5df0*/  ISETP.LT.AND P0, PT, R0, UR15, PT ;  /* 0x0000000f00007c0c */ /* 0x000fe2000bf01270 */
[----:B------:R-:W-:Y:S02]  /*5e00*/  UMOV UR9, UR24 ;  /* 0x0000001800097c82 */ /* 0x000fe40008000000 */
[----:B------:R-:W-:Y:S11]  /*5e10*/  PLOP3.LUT P1, PT, PT, PT, UP0, 0x80, 0x0 ;  /* 0x000000000000781c */ /* 0x000ff60003f2f008 */
[----:B------:R-:W-:Y:S02]  /*5e20*/  @!UPT UIADD3 URZ, URZ, URZ, URZ ;  /* 0x0000003f3f3ff290 */ /* 0x000fe4000fffe03f */
[----:B------:R-:W-:Y:S05]  /*5e30*/  @!P1 BRA P0, `(.L_x_2345) ;  /* 0x0000000c00ac9947 */ /* 0x000fea0000000000 */
.L_x_2344:
[----:B------:R-:W1:Y:S01]  /*5e40*/  S2R R0, SR_TID.X ;  /* 0x0000000000007919 */ /* 0x000e620000002100 */
[----:B------:R-:W-:Y:S01]  /*5e50*/  UIADD3 UR11, UR15, 0x1, -UR21 ;  /* 0x000000010f0b7890 */ /* 0x000fe2000fffe815 */
[----:B------:R-:W-:Y:S01]  /*5e60*/  VIADD R137, R241, UR7 ;  /* 0x00000007f1897c36 */ /* 0x000fe20008000000 */
[----:B------:R-:W-:Y:S02]  /*5e70*/  UIADD3 UR8, -UR9, UR15, -UR21 ;  /* 0x0000000f09087290 */ /* 0x000fe4000fffe915 */
[----:B------:R-:W-:Y:S01]  /*5e80*/  UIADD3 UR7, UR11, UR34, URZ ;  /* 0x000000220b077290 */ /* 0x000fe2000fffe03f */
[C---:B------:R-:W-:Y:S01]  /*5e90*/  VIADD R135, R137.reuse, 0x8 ;  /* 0x0000000889877836 */ /* 0x040fe20000000000 */
[----:B------:R-:W-:Y:S01]  /*5ea0*/  UMOV UR24, UR9 ;  /* 0x0000000900187c82 */ /* 0x000fe20008000000 */
[C---:B------:R-:W-:Y:S02]  /*5eb0*/  VIADD R133, R137.reuse, 0x40 ;  /* 0x0000004089857836 */ /* 0x040fe40000000000 */
[----:B------:R-:W-:Y:S01]  /*5ec0*/  VIADD R134, R137, 0x48 ;  /* 0x0000004889867836 */ /* 0x000fe20000000000 */
[----:B------:R-:W-:Y:S01]  /*5ed0*/  VIADDMNMX R135, R135, UR8, RZ, !PT ;  /* 0x0000000887877c46 */ /* 0x000fe2000f8001ff */
[----:B------:R-:W-:Y:S01]  /*5ee0*/  IMAD.U32 R2, RZ, RZ, UR7 ;  /* 0x00000007ff027e24 */ /* 0x000fe2000f8e00ff */
[----:B------:R-:W-:Y:S01]  /*5ef0*/  VIADDMNMX R133, R133, UR8, RZ, !PT ;  /* 0x0000000885857c46 */ /* 0x000fe2000f8001ff */
[----:B------:R-:W-:Y:S02]  /*5f00*/  IMAD.U32 R3, RZ, RZ, UR7 ;  /* 0x00000007ff037e24 */ /* 0x000fe4000f8e00ff */
[----:B------:R-:W-:Y:S01]  /*5f10*/  IMAD.U32 R136, RZ, RZ, UR7 ;  /* 0x00000007ff887e24 */ /* 0x000fe2000f8e00ff */
[--C-:B------:R-:W-:Y:S02]  /*5f20*/  IADD3 R138, R2, 0x40, R137.reuse ;  /* 0x00000040028a7810 */ /* 0x100fe40007ffe089 */
[--C-:B------:R-:W-:Y:S02]  /*5f30*/  IADD3 R139, R3, 0x8, R137.reuse ;  /* 0x00000008038b7810 */ /* 0x100fe40007ffe089 */
[----:B------:R-:W-:Y:S02]  /*5f40*/  VIADDMNMX R136, R137, R136, UR15, PT ;  /* 0x0000000f89887e46 */ /* 0x000fe4000b800188 */
[----:B------:R-:W-:Y:S02]  /*5f50*/  VIADDMNMX R3, R134, UR8, RZ, !PT ;  /* 0x0000000886037c46 */ /* 0x000fe4000f8001ff */
[----:B------:R-:W-:Y:S01]  /*5f60*/  VIMNMX R134, R139, UR15, PT ;  /* 0x0000000f8b867c48 */ /* 0x000fe2000bfe0100 */
[----:B-1----:R-:W-:Y:S02]  /*5f70*/  IMAD.SHL.U32 R132, R0, 0x2, RZ ;  /* 0x0000000200847824 */ /* 0x002fe400078e00ff */
[----:B------:R-:W-:Y:S03]  /*5f80*/  IMAD.U32 R0, RZ, RZ, UR7 ;  /* 0x00000007ff007e24 */ /* 0x000fe6000f8e00ff */
[----:B------:R-:W-:Y:S02]  /*5f90*/  LOP3.LUT R132, R132, 0x6, RZ, 0xc0, !PT ;  /* 0x0000000684847812 */ /* 0x000fe400078ec0ff */
[----:B------:R-:W-:Y:S02]  /*5fa0*/  IADD3 R2, R0, 0x48, R137 ;  /* 0x0000004800027810 */ /* 0x000fe40007ffe089 */
[----:B------:R-:W-:Y:S01]  /*5fb0*/  VIADDMNMX R137, R137, UR8, RZ, !PT ;  /* 0x0000000889897c46 */ /* 0x000fe2000f8001ff */
[----:B------:R-:W-:Y:S01]  /*5fc0*/  IMAD R132, R247, 0x40, R132 ;  /* 0x00000040f7847824 */ /* 0x000fe200078e0284 */
[----:B------:R-:W-:Y:S03]  /*5fd0*/  VIMNMX R2, R2, UR15, PT ;  /* 0x0000000f02027c48 */ /* 0x000fe6000bfe0100 */
[----:B------:R-:W-:Y:S01]  /*5fe0*/  VIADD R0, R132, UR10 ;  /* 0x0000000a84007c36 */ /* 0x000fe20008000000 */
[----:B------:R-:W-:Y:S03]  /*5ff0*/  VIMNMX R132, R138, UR15, PT ;  /* 0x0000000f8a847c48 */ /* 0x000fe6000bfe0100 */
        /* <DEDUP_REMOVED lines=11> */
[C---:B------:R-:W-:Y:S01]  /*60b0*/  ISETP.GE.AND P4, PT, R0.reuse, R3, PT ;  /* 0x000000030000720c */ /* 0x040fe20003f86270 */
        /* <DEDUP_REMOVED lines=9> */
[C---:B------:R-:W-:Y:S01]  /*6150*/  ISETP.GE.OR P6, PT, R0.reuse, R134, !P6 ;  /* 0x000000860000720c */ /* 0x040fe200077c6670 */
[C---:B------:R-:W-:Y:S01]  /*6160*/  VIADD R140, R0.reuse, 0x30 ;  /* 0x00000030008c7836 */ /* 0x040fe20000000000 */
[C---:B------:R-:W-:Y:S01]  /*6170*/  ISETP.GE.OR P5, PT, R0.reuse, R132, !P5 ;  /* 0x000000840000720c */ /* 0x040fe20006fa6670 */
[C---:B------:R-:W-:Y:S01]  /*6180*/  VIADD R139, R0.reuse, 0x31 ;  /* 0x00000031008b7836 */ /* 0x040fe20000000000 */
[C---:B------:R-:W-:Y:S01]  /*6190*/  ISETP.GE.OR P4, PT, R0.reuse, R2, !P4 ;  /* 0x000000020000720c */ /* 0x040fe20006786670 */
[C---:B------:R-:W-:Y:S01]  /*61a0*/  VIADD R138, R0.reuse, 0x38 ;  /* 0x00000038008a7836 */ /* 0x040fe20000000000 */
[-C--:B------:R-:W-:Y:S01]  /*61b0*/  ISETP.GE.OR P3, PT, R151, R136.reuse, !P3 ;  /* 0x000000889700720c */ /* 0x080fe20005f66670 */
[----:B------:R-:W-:Y:S01]  /*61c0*/  VIADD R0, R0, 0x39 ;  /* 0x0000003900007836 */ /* 0x000fe20000000000 */
        /* <DEDUP_REMOVED lines=178> */
.L_x_2345:
        /* <DEDUP_REMOVED lines=8> */
[----:B------:R-:W-:Y:S01]  /*6d70*/  FSETP.NEU.FTZ.AND P1, PT, R242, -INF , PT ;  /* 0xff800000f200780b */ /* 0x000fe20003f3d000 */
[----:B------:R-:W-:Y:S01]  /*6d80*/  UIADD3 UR9, UR17, -0x126145ec, URZ ;  /* 0xed9eba1411097890 */ /* 0x000fe2000fffe03f */
[----:B------:R-:W-:Y:S01]  /*6d90*/  FSEL R3, R3, RZ, P0 ;  /* 0x000000ff03037208 */ /* 0x000fe20000000000 */
[--C-:B------:R-:W-:Y:S01]  /*6da0*/  FFMA.FTZ R16, R16, UR12, -R132.reuse ;  /* 0x0000000c10107c23 */ /* 0x100fe20008010884 */
[----:B------:R-:W-:Y:S01]  /*6db0*/  FSEL R2, R2, RZ, P1 ;  /* 0x000000ff02027208 */ /* 0x000fe20000800000 */
[----:B------:R-:W-:Y:S01]  /*6dc0*/  FFMA.FTZ R4, R4, UR12, -R132 ;  /* 0x0000000c04047c23 */ /* 0x000fe20008010884 */
[----:B------:R-:W-:Y:S01]  /*6dd0*/  FSETP.NEU.FTZ.AND P0, PT, R243, -INF , PT ;  /* 0xff800000f300780b */ /* 0x000fe20003f1d000 */
[----:B------:R1:W-:Y:S01]  /*6de0*/  MUFU.EX2 R210, R16 ;  /* 0x0000001000d27308 */ /* 0x0003e20000000800 */
[--C-:B------:R-:W-:Y:S01]  /*6df0*/  FFMA.FTZ R18, R18, UR12, -R3.reuse ;  /* 0x0000000c12127c23 */ /* 0x100fe20008010803 */
[--C-:B------:R-:W-:Y:S01]  /*6e00*/  FFMA.FTZ R12, R12, UR12, -R2.reuse ;  /* 0x0000000c0c0c7c23 */ /* 0x100fe20008010802 */
[----:B------:R-:W-:Y:S01]  /*6e10*/  FSEL R0, R0, RZ, P0 ;  /* 0x000000ff00007208 */ /* 0x000fe20000000000 */
[----:B------:R-:W-:Y:S01]  /*6e20*/  FFMA.FTZ R152, R8, UR12, -R2 ;  /* 0x0000000c08987c23 */ /* 0x000fe20008010802 */
[----:B------:R-:W-:Y:S02]  /*6e30*/  IMAD.U32 R8, RZ, RZ, UR14 ;  /* 0x0000000eff087e24 */ /* 0x000fe4000f8e00ff */
[--C-:B------:R-:W-:Y:S01]  /*6e40*/  FFMA.FTZ R155, R6, UR12, -R3.reuse ;  /* 0x0000000c069b7c23 */ /* 0x100fe20008010803 */
[----:B------:R-:W-:Y:S02]  /*6e50*/  IMAD.U32 R6, RZ, RZ, UR31 ;  /* 0x0000001fff067e24 */ /* 0x000fe4000f8e00ff */
[----:B------:R2:W-:Y:S01]  /*6e60*/  MUFU.EX2 R156, R4 ;  /* 0x00000004009c7308 */ /* 0x0005e20000000800 */
[----:B------:R-:W-:Y:S01]  /*6e70*/  FFMA.FTZ R15, R15, UR12, -R0 ;  /* 0x0000000c0f0f7c23 */ /* 0x000fe20008010800 */
[----:B------:R-:W-:Y:S02]  /*6e80*/  IMAD R8, R8, 0x8, R252 ;  /* 0x0000000808087824 */ /* 0x000fe400078e02fc */
[----:B------:R-:W-:Y:S01]  /*6e90*/  FFMA.FTZ R7, R7, UR12, -R3 ;  /* 0x0000000c07077c23 */ /* 0x000fe20008010803 */
[----:B------:R-:W-:Y:S02]  /*6ea0*/  IMAD R6, R6, 0x2, R247 ;  /* 0x0000000206067824 */ /* 0x000fe400078e02f7 */
[--C-:B------:R-:W-:Y:S01]  /*6eb0*/  FFMA.FTZ R145, R5, UR12, -R132.reuse ;  /* 0x0000000c05917c23 */ /* 0x100fe20008010884 */
[----:B------:R-:W-:Y:S01]  /*6ec0*/  UIADD3 UR7, UR17, -0x4498517b, URZ ;  /* 0xbb67ae8511077890 */ /* 0x000fe2000fffe03f */
[----:B------:R-:W-:Y:S01]  /*6ed0*/  FFMA.FTZ R169, R17, UR12, -R132 ;  /* 0x0000000c11a97c23 */ /* 0x000fe20008010884 */
[----:B------:R3:W-:Y:S01]  /*6ee0*/  MUFU.EX2 R207, R18 ;  /* 0x0000001200cf7308 */ /* 0x0007e20000000800 */
[----:B-1----:R-:W-:Y:S02]  /*6ef0*/  VIADD R16, R8, 0x4 ;  /* 0x0000000408107836 */ /* 0x002fe40000000000 */
[--C-:B------:R-:W-:Y:S01]  /*6f00*/  FFMA.FTZ R144, R9, UR12, -R2.reuse ;  /* 0x0000000c09907c23 */ /* 0x100fe20008010802 */
[----:B------:R-:W-:Y:S02]  /*6f10*/  IMAD.SHL.U32 R6, R6, 0x2, RZ ;  /* 0x0000000206067824 */ /* 0x000fe400078e00ff */
[--C-:B------:R-:W-:Y:S01]  /*6f20*/  FFMA.FTZ R19, R19, UR12, -R3.reuse ;  /* 0x0000000c13137c23 */ /* 0x100fe20008010803 */
[----:B------:R-:W-:Y:S04]  /*6f30*/  IMAD.WIDE.U32 R16, R16, -0x326172a9, RZ ;  /* 0xcd9e8d5710107825 */ /* 0x000fe800078e00ff */
[----:B------:R-:W-:Y:S01]  /*6f40*/  FFMA.FTZ R28, R28, UR12, -R2 ;  /* 0x0000000c1c1c7c23 */ /* 0x000fe20008010802 */
[----:B------:R-:W-:Y:S01]  /*6f50*/  UIADD3 UR8, UR20, 0x3c6ef372, URZ ;  /* 0x3c6ef37214087890 */ /* 0x000fe2000fffe03f */
[----:B------:R1:W-:Y:S01]  /*6f60*/  MUFU.EX2 R203, R12 ;  /* 0x0000000c00cb7308 */ /* 0x0003e20000000800 */
[----:B--2---:R-:W-:Y:S04]  /*6f70*/  IMAD.WIDE.U32 R4, R249, -0x2daee0ad, RZ ;  /* 0xd2511f53f9047825 */ /* 0x004fe800078e00ff */
[--C-:B------:R-:W-:Y:S01]  /*6f80*/  FFMA.FTZ R48, R48, UR12, -R132.reuse ;  /* 0x0000000c30307c23 */ /* 0x100fe20008010884 */
[----:B------:R-:W-:Y:S01]  /*6f90*/  UISETP.GT.AND UP3, UPT, UR14, UR27, UPT ;  /* 0x0000001b0e00728c */ /* 0x000fe2000bf64270 */
[--C-:B------:R-:W-:Y:S01]  /*6fa0*/  FFMA.FTZ R51, R51, UR12, -R3.reuse ;  /* 0x0000000c33337c23 */ /* 0x100fe20008010803 */
[--C-:B------:R-:W-:Y:S01]  /*6fb0*/  FFMA.FTZ R50, R50, UR12, -R3.reuse ;  /* 0x0000000c32327c23 */ /* 0x100fe20008010803 */
[----:B------:R-:W-:Y:S01]  /*6fc0*/  FFMA.FTZ R64, R64, UR12, -R132 ;  /* 0x0000000c40407c23 */ /* 0x000fe20008010884 */
[--C-:B------:R-:W-:Y:S01]  /*6fd0*/  FFMA.FTZ R67, R67, UR12, -R3.reuse ;  /* 0x0000000c43437c23 */ /* 0x100fe20008010803 */
[----:B------:R2:W-:Y:S01]  /*6fe0*/  MUFU.EX2 R202, R15 ;  /* 0x0000000f00ca7308 */ /* 0x0005e20000000800 */
[----:B---3--:R-:W-:Y:S01]  /*6ff0*/  LOP3.LUT R18, R4, UR7, RZ, 0x3c, !PT ;  /* 0x0000000704127c12 */ /* 0x008fe2000f8e3cff */
[----:B------:R-:W-:Y:S04]  /*7000*/  IMAD.WIDE.U32 R8, R8, -0x326172a9, RZ ;  /* 0xcd9e8d5708087825 */ /* 0x000fe800078e00ff */
[----:B------:R-:W-:Y:S01]  /*7010*/  FFMA.FTZ R60, R60, UR12, -R2 ;  /* 0x0000000c3c3c7c23 */ /* 0x000fe20008010802 */
[----:B------:R-:W-:Y:S01]  /*7020*/  UIADD3 UR7, UR20, -0x61c88647, URZ ;  /* 0x9e3779b914077890 */ /* 0x000fe2000fffe03f */
[--C-:B------:R-:W-:Y:S01]  /*7030*/  FFMA.FTZ R49, R49, UR12, -R132.reuse ;  /* 0x0000000c31317c23 */ /* 0x100fe20008010884 */
[----:B------:R-:W-:Y:S02]  /*7040*/  VIADD R4, R6, 0x1 ;  /* 0x0000000106047836 */ /* 0x000fe40000000000 */
[--C-:B------:R-:W-:Y:S01]  /*7050*/  FFMA.FTZ R66, R66, UR12, -R3.reuse ;  /* 0x0000000c42427c23 */ /* 0x100fe20008010803 */
[----:B------:R3:W-:Y:S01]  /*7060*/  MUFU.EX2 R200, R7 ;  /* 0x0000000700c87308 */ /* 0x0007e20000000800 */
[-C--:B-1----:R-:W-:Y:S01]  /*7070*/  LOP3.LUT R12, R17, R246.reuse, RZ, 0x3c, !PT ;  /* 0x000000f6110c7212 */ /* 0x082fe200078e3cff */
[----:B------:R-:W-:Y:S01]  /*7080*/  FFMA.FTZ R20, R20, UR12, -R132 ;  /* 0x0000000c14147c23 */ /* 0x000fe20008010884 */
[----:B------:R-:W-:Y:S01]  /*7090*/  LOP3.LUT R4, R5, UR17, R4, 0x96, !PT ;  /* 0x0000001105047c12 */ /* 0x000fe2000f8e9604 */
[--C-:B------:R-:W-:Y:S01]  /*70a0*/  FFMA.FTZ R30, R30, UR12, -R0.reuse ;  /* 0x0000000c1e1e7c23 */ /* 0x100fe20008010800 */
[----:B------:R-:W-:Y:S01]  /*70b0*/  FFMA.FTZ R153, R14, UR12, -R0 ;  /* 0x0000000c0e997c23 */ /* 0x000fe20008010800 */
[----:B------:R-:W-:Y:S01]  /*70c0*/  LOP3.LUT R14, R9, R246, RZ, 0x3c, !PT ;  /* 0x000000f6090e7212 */ /* 0x000fe200078e3cff */
[----:B------:R-:W-:Y:S03]  /*70d0*/  FFMA.FTZ R147, R13, UR12, -R2 ;  /* 0x0000000c0d937c23 */ /* 0x000fe60008010802 */
[----:B------:R-:W1:Y:S01]  /*70e0*/  MUFU.EX2 R211, R19 ;  /* 0x0000001300d37308 */ /* 0x000e620000000800 */
[--C-:B------:R-:W-:Y:S01]  /*70f0*/  FFMA.FTZ R23, R23, UR12, -R3.reuse ;  /* 0x0000000c17177c23 */ /* 0x100fe20008010803 */
[----:B------:R-:W-:Y:S01]  /*7100*/  FFMA.FTZ R146, R10, UR12, -R0 ;  /* 0x0000000c0a927c23 */ /* 0x000fe20008010800 */
[----:B------:R-:W-:Y:S01]  /*7110*/  LOP3.LUT R10, R5, UR17, R6, 0x96, !PT ;  /* 0x00000011050a7c12 */ /* 0x000fe2000f8e9606 */
[----:B------:R-:W-:Y:S04]  /*7120*/  IMAD.WIDE.U32 R12, R12, -0x2daee0ad, RZ ;  /* 0xd2511f530c0c7825 */ /* 0x000fe800078e00ff */
[--C-:B------:R-:W-:Y:S01]  /*7130*/  FFMA.FTZ R31, R31, UR12, -R0.reuse ;  /* 0x0000000c1f1f7c23 */ /* 0x100fe20008010800 */
[----:B------:R-:W-:Y:S01]  /*7140*/  FFMA.FTZ R150, R11, UR12, -R0 ;  /* 0x0000000c0b967c23 */ /* 0x000fe20008010800 */
[----:B------:R4:W-:Y:S01]  /*7150*/  MUFU.EX2 R217, R28 ;  /* 0x0000001c00d97308 */ /* 0x0009e20000000800 */
[----:B--2---:R-:W-:Y:S04]  /*7160*/  IMAD.WIDE.U32 R14, R14, -0x2daee0ad, RZ ;  /* 0xd2511f530e0e7825 */ /* 0x004fe800078e00ff */
[----:B------:R-:W-:Y:S01]  /*7170*/  FFMA.FTZ R24, R24, UR12, -R2 ;  /* 0x0000000c18187c23 */ /* 0x000fe20008010802 */
[----:B------:R-:W-:Y:S01]  /*7180*/  FFMA.FTZ R65, R65, UR12, -R132 ;  /* 0x0000000c41417c23 */ /* 0x000fe20008010884 */
[----:B---3--:R-:W-:Y:S01]  /*7190*/  IMAD.WIDE.U32 R6, R4, -0x326172a9, RZ ;  /* 0xcd9e8d5704067825 */ /* 0x008fe200078e00ff */
[C---:B------:R-:W-:Y:S02]  /*71a0*/  LOP3.LUT R4, R18.reuse, R13, RZ, 0x3c, !PT ;  /* 0x0000000d12047212 */ /* 0x040fe400078e3cff */
[----:B------:R-:W-:Y:S01]  /*71b0*/  LOP3.LUT R9, R18, R15, RZ, 0x3c, !PT ;  /* 0x0000000f12097212 */ /* 0x000fe200078e3cff */
[----:B------:R2:W-:Y:S01]  /*71c0*/  MUFU.EX2 R209, R20 ;  /* 0x0000001400d17308 */ /* 0x0005e20000000800 */
[----:B------:R-:W-:Y:S01]  /*71d0*/  LOP3.LUT R17, R7, UR7, R8, 0x96, !PT ;  /* 0x0000000707117c12 */ /* 0x000fe2000f8e9608 */
[----:B------:R-:W-:Y:S04]  /*71e0*/  IMAD.WIDE.U32 R10, R10, -0x326172a9, RZ ;  /* 0xcd9e8d570a0a7825 */ /* 0x000fe800078e00ff */
[--C-:B------:R-:W-:Y:S01]  /*71f0*/  FFMA.FTZ R63, R63, UR12, -R0.reuse ;  /* 0x0000000c3f3f7c23 */ /* 0x100fe20008010800 */
[----:B------:R-:W-:Y:S01]  /*7200*/  FFMA.FTZ R27, R27, UR12, -R0 ;  /* 0x0000000c1b1b7c23 */ /* 0x000fe20008010800 */
[----:B------:R-:W-:Y:S01]  /*7210*/  IMAD.WIDE.U32 R4, R4, -0x326172a9, RZ ;  /* 0xcd9e8d5704047825 */ /* 0x000fe200078e00ff */
[C---:B------:R-:W-:Y:S01]  /*7220*/  LOP3.LUT R18, R11.reuse, UR7, R8, 0x96, !PT ;  /* 0x000000070b127c12 */ /* 0x040fe2000f8e9608 */
[----:B------:R3:W-:Y:S01]  /*7230*/  MUFU.EX2 R208, R30 ;  /* 0x0000001e00d07308 */ /* 0x0007e20000000800 */
[--C-:B------:R-:W-:Y:S01]  /*7240*/  LOP3.LUT R13, R11, UR7, R16.reuse, 0x96, !PT ;  /* 0x000000070b0d7c12 */ /* 0x100fe2000f8e9610 */
[----:B------:R-:W-:Y:S01]  /*7250*/  IMAD.WIDE.U32 R8, R9, -0x326172a9, RZ ;  /* 0xcd9e8d5709087825 */ /* 0x000fe200078e00ff */
[----:B------:R-:W-:Y:S01]  /*7260*/  LOP3.LUT R11, R7, UR7, R16, 0x96, !PT ;  /* 0x00000007070b7c12 */ /* 0x000fe2000f8e9610 */
[----:B------:R-:W-:Y:S01]  /*7270*/  UIADD3 UR7, UR17, 0x76cf5d0a, URZ ;  /* 0x76cf5d0a11077890 */ /* 0x000fe2000fffe03f */
[C---:B----4-:R-:W-:Y:S01]  /*7280*/  LOP3.LUT R28, R5.reuse, UR8, R6, 0x96, !PT ;  /* 0x00000008051c7c12 */ /* 0x050fe2000f8e9606 */
[--C-:B------:R-:W-:Y:S01]  /*7290*/  FFMA.FTZ R161, R22, UR12, -R3.reuse ;  /* 0x0000000c16a17c23 */ /* 0x100fe20008010803 */
[--C-:B------:R-:W-:Y:S03]  /*72a0*/  LOP3.LUT R22, R5, UR8, R10.reuse, 0x96, !PT ;  /* 0x0000000805167c12 */ /* 0x100fe6000f8e960a */
[----:B------:R4:W-:Y:S01]  /*72b0*/  MUFU.EX2 R206, R23 ;  /* 0x0000001700ce7308 */ /* 0x0009e20000000800 */
[----:B--2---:R-:W-:Y:S01]  /*72c0*/  LOP3.LUT R20, R9, UR8, R10, 0x96, !PT ;  /* 0x0000000809147c12 */ /* 0x004fe2000f8e960a */
[----:B------:R-:W-:Y:S04]  /*72d0*/  IMAD.WIDE.U32 R18, R18, -0x2daee0ad, RZ ;  /* 0xd2511f5312127825 */ /* 0x000fe800078e00ff */
[--C-:B------:R-:W-:Y:S01]  /*72e0*/  FFMA.FTZ R148, R21, UR12, -R132.reuse ;  /* 0x0000000c15947c23 */ /* 0x100fe20008010884 */
[----:B------:R-:W-:Y:S01]  /*72f0*/  FFMA.FTZ R32, R32, UR12, -R132 ;  /* 0x0000000c20207c23 */ /* 0x000fe20008010884 */
[----:B------:R-:W-:Y:S01]  /*7300*/  FFMA.FTZ R163, R29, UR12, -R2 ;  /* 0x0000000c1da37c23 */ /* 0x000fe20008010802 */
[----:B------:R-:W-:Y:S01]  /*7310*/  LOP3.LUT R5, R19, UR7, R14, 0x96, !PT ;  /* 0x0000000713057c12 */ /* 0x000fe2000f8e960e */
[----:B------:R2:W-:Y:S01]  /*7320*/  MUFU.EX2 R218, R31 ;  /* 0x0000001f00da7308 */ /* 0x0005e20000000800 */
[----:B---3--:R-:W-:Y:S01]  /*7330*/  LOP3.LUT R30, R9, UR8, R6, 0x96, !PT ;  /* 0x00000008091e7c12 */ /* 0x008fe2000f8e9606 */
[----:B------:R-:W-:Y:S01]  /*7340*/  IMAD.WIDE.U32 R16, R17, -0x2daee0ad, RZ ;  /* 0xd2511f5311107825 */ /* 0x000fe200078e00ff */
[----:B------:R-:W-:Y:S03]  /*7350*/  UIADD3 UR8, UR17, 0x32370b8f, URZ ;  /* 0x32370b8f11087890 */ /* 0x000fe6000fffe03f */
[----:B------:R-:W-:Y:S01]  /*7360*/  FFMA.FTZ R159, R26, UR12, -R0 ;  /* 0x0000000c1a9f7c23 */ /* 0x000fe20008010800 */
[----:B------:R-:W-:Y:S01]  /*7370*/  IMAD.WIDE.U32 R6, R13, -0x2daee0ad, RZ ;  /* 0xd2511f530d067825 */ /* 0x000fe200078e00ff */
[----:B------:R-:W-:Y:S02]  /*7380*/  LOP3.LUT R19, R17, UR7, R14, 0x96, !PT ;  /* 0x0000000711137c12 */ /* 0x000fe4000f8e960e */
[----:B------:R3:W-:Y:S01]  /*7390*/  MUFU.EX2 R205, R24 ;  /* 0x0000001800cd7308 */ /* 0x0007e20000000800 */
[----:B------:R-:W-:Y:S01]  /*73a0*/  FFMA.FTZ R149, R25, UR12, -R2 ;  /* 0x0000000c19957c23 */ /* 0x000fe20008010802 */
[----:B------:R-:W-:Y:S01]  /*73b0*/  IMAD.WIDE.U32 R10, R11, -0x2daee0ad, RZ ;  /* 0xd2511f530b0a7825 */ /* 0x000fe200078e00ff */
[--C-:B------:R-:W-:Y:S03]  /*73c0*/  LOP3.LUT R17, R7, UR7, R12.reuse, 0x96, !PT ;  /* 0x0000000707117c12 */ /* 0x100fe6000f8e960c */
[--C-:B------:R-:W-:Y:S01]  /*73d0*/  FFMA.FTZ R35, R35, UR12, -R3.reuse ;  /* 0x0000000c23237c23 */ /* 0x100fe20008010803 */
[----:B----4-:R-:W-:Y:S01]  /*73e0*/  IMAD.WIDE.U32 R22, R22, -0x2daee0ad, RZ ;  /* 0xd2511f5316167825 */ /* 0x010fe200078e00ff */
[----:B------:R-:W-:Y:S02]  /*73f0*/  LOP3.LUT R14, R11, UR7, R12, 0x96, !PT ;  /* 0x000000070b0e7c12 */ /* 0x000fe4000f8e960c */
[----:B------:R4:W-:Y:S01]  /*7400*/  MUFU.EX2 R204, R27 ;  /* 0x0000001b00cc7308 */ /* 0x0009e20000000800 */
[----:B------:R-:W-:Y:S01]  /*7410*/  FFMA.FTZ R36, R36, UR12, -R132 ;  /* 0x0000000c24247c23 */ /* 0x000fe20008010884 */
[----:B------:R-:W-:Y:S01]  /*7420*/  IMAD.WIDE.U32 R20, R20, -0x2daee0ad, RZ ;  /* 0xd2511f5314147825 */ /* 0x000fe200078e00ff */
[----:B------:R-:W-:Y:S01]  /*7430*/  LOP3.LUT R9, R23, UR8, R6, 0x96, !PT ;  /* 0x0000000817097c12 */ /* 0x000fe2000f8e9606 */
[----:B------:R-:W-:Y:S02]  /*7440*/  UIADD3 UR7, UR20, -0x255992d5, URZ ;  /* 0xdaa66d2b14077890 */ /* 0x000fe4000fffe03f */
[----:B------:R-:W-:Y:S01]  /*7450*/  FFMA.FTZ R172, R33, UR12, -R132 ;  /* 0x0000000c21ac7c23 */ /* 0x000fe20008010884 */
[----:B--2---:R-:W-:Y:S04]  /*7460*/  IMAD.WIDE.U32 R30, R30, -0x2daee0ad, RZ ;  /* 0xd2511f531e1e7825 */ /* 0x004fe800078e00ff */
[--C-:B------:R-:W-:Y:S01]  /*7470*/  FFMA.FTZ R34, R34, UR12, -R3.reuse ;  /* 0x0000000c22227c23 */ /* 0x100fe20008010803 */
[----:B------:R-:W-:Y:S01]  /*7480*/  MUFU.EX2 R225, R48 ;  /* 0x0000003000e17308 */ /* 0x000fe20000000800 */
[----:B---3--:R-:W-:Y:S01]  /*7490*/  LOP3.LUT R24, R21, UR8, R18, 0x96, !PT ;  /* 0x0000000815187c12 */ /* 0x008fe2000f8e9612 */
[----:B------:R-:W-:Y:S01]  /*74a0*/  IMAD.WIDE.U32 R28, R28, -0x2daee0ad, RZ ;  /* 0xd2511f531c1c7825 */ /* 0x000fe200078e00ff */
[----:B------:R-:W-:Y:S03]  /*74b0*/  LOP3.LUT R12, R31, UR8, R16, 0x96, !PT ;  /* 0x000000081f0c7c12 */ /* 0x000fe6000f8e9610 */
[----:B------:R-:W-:Y:S01]  /*74c0*/  FFMA.FTZ R154, R37, UR12, -R132 ;  /* 0x0000000c259a7c23 */ /* 0x000fe20008010884 */
        /* <DEDUP_REMOVED lines=23> */
[----:B----4-:R-:W-:Y:S01]  /*7640*/  IMAD.WIDE.U32 R26, R26, -0x2daee0ad, RZ ;  /* 0xd2511f531a1a7825 */ /* 0x010fe200078e00ff */
        /* <DEDUP_REMOVED lines=14> */
[----:B--2---:R-:W-:Y:S02]  /*7730*/  LOP3.LUT R32, R11, UR9, R22, 0x96, !PT ;  /* 0x000000090b207c12 */ /* 0x004fe4000f8e9616 */
        /* <DEDUP_REMOVED lines=14> */
[----:B------:R2:W3:Y:S01]  /*7820*/  MUFU.EX2 R223, R35 ;  /* 0x0000002300df7308 */ /* 0x0004e20000000800 */
[----:B------:R-:W-:Y:S01]  /*7830*/  FFMA.FTZ R59, R59, UR12, -R0 ;  /* 0x0000000c3b3b7c23 */ /* 0x000fe20008010800 */
        /* <DEDUP_REMOVED lines=13> */
[----:B------:R-:W-:Y:S01]  /*7910*/  UIADD3 UR7, UR17, 0x646e171e, URZ ;  /* 0x646e171e11077890 */ /* 0x000fe2000fffe03f */
[----:B------:R-:W-:Y:S01]  /*7920*/  IMAD.WIDE.U32 R24, R25, -0x326172a9, RZ ;  /* 0xcd9e8d5719187825 */ /* 0x000fe200078e00ff */
[----:B------:R-:W-:Y:S03]  /*7930*/  LOP3.LUT R29, R23, UR8, R12, 0x96, !PT ;  /* 0x00000008171d7c12 */ /* 0x000fe6000f8e960c */
[--C-:B------:R-:W-:Y:S01]  /*7940*/  FFMA.FTZ R39, R39, UR12, -R3.reuse ;  /* 0x0000000c27277c23 */ /* 0x100fe20008010803 */
[----:B------:R-:W-:Y:S01]  /*7950*/  IMAD.WIDE.U32 R8, R9, -0x326172a9, RZ ;  /* 0xcd9e8d5709087825 */ /* 0x000fe200078e00ff */
[----:B------:R-:W-:Y:S02]  /*7960*/  LOP3.LUT R23, R25, UR8, R4, 0x96, !PT ;  /* 0x0000000819177c12 */ /* 0x000fe4000f8e9604 */
[----:B------:R1:W3:Y:S01]  /*7970*/  MUFU.EX2 R214, R34 ;  /* 0x0000002200d67308 */ /* 0x0002e20000000800 */
[----:B------:R-:W-:Y:S01]  /*7980*/  UIADD3 UR8, UR20, -0x4ab325aa, URZ ;  /* 0xb54cda5614087890 */ /* 0x000fe2000fffe03f */
[----:B------:R-:W-:Y:S01]  /*7990*/  IMAD.WIDE.U32 R4, R5, -0x2daee0ad, RZ ;  /* 0xd2511f5305047825 */ /* 0x000fe200078e00ff */
[----:B------:R-:W-:Y:S02]  /*79a0*/  LOP3.LUT R14, R8, 0xff, RZ, 0xc0, !PT ;  /* 0x000000ff080e7812 */ /* 0x000fe400078ec0ff */
[----:B------:R-:W-:Y:S01]  /*79b0*/  SHF.R.U32.HI R15, RZ, 0x18, R8 ;  /* 0x00000018ff0f7819 */ /* 0x000fe20000011608 */
[----:B------:R-:W-:Y:S01]  /*79c0*/  IMAD.WIDE.U32 R6, R7, -0x326172a9, RZ ;  /* 0xcd9e8d5707067825 */ /* 0x000fe200078e00ff */
[----:B------:R-:W-:Y:S03]  /*79d0*/  LOP3.LUT R19, R9, UR8, R16, 0x96, !PT ;  /* 0x0000000809137c12 */ /* 0x000fe6000f8e9610 */
[----:B------:R-:W-:Y:S01]  /*79e0*/  MUFU.EX2 R177, R65 ;  /* 0x0000004100b17308 */ /* 0x000fe20000000800 */
[----:B------:R-:W-:Y:S01]  /*79f0*/  SHF.R.U32.HI R30, RZ, 0x10, R8 ;  /* 0x00000010ff1e7819 */ /* 0x000fe20000011608 */
[----:B------:R-:W-:Y:S01]  /*7a00*/  FFMA.FTZ R3, R54, UR12, -R3 ;  /* 0x0000000c36037c23 */ /* 0x000fe20008010803 */
[----:B--2---:R-:W-:Y:S01]  /*7a10*/  LOP3.LUT R35, R8, 0xffff, RZ, 0xc0, !PT ;  /* 0x0000ffff08237812 */ /* 0x004fe200078ec0ff */
[----:B------:R-:W-:Y:S01]  /*7a20*/  IMAD.WIDE.U32 R10, R11, -0x2daee0ad, RZ ;  /* 0xd2511f530b0a7825 */ /* 0x000fe200078e00ff */
        /* <DEDUP_REMOVED lines=481> */
[----:B------:R-:W-:Y:S01]  /*9840*/  FADD.FTZ R7, -R194, R18 ;  /* 0x00000012c2077221 */ /* 0x000fe20000010100 */
        /* <DEDUP_REMOVED lines=115> */
[-C--:B-1----:R-:W-:Y:S03]  /*9f80*/  HMMA.16816.F32.BF16 R52, R132, R8.reuse, R52 ;  /* 0x000000088434723c */ /* 0x082fe60000041834 */
[----:B------:R-:W-:Y:S01]  /*9f90*/  FSETP.GE.FTZ.AND P0, PT, R175, RZ, PT ;  /* 0x000000ffaf00720b */ /* 0x000fe20003f16000 */
[----:B------:R-:W-:Y:S01]  /*9fa0*/  FMUL.FTZ R6, R212, R5 ;  /* 0x00000005d4067220 */ /* 0x000fe20000410000 */
[----:B------:R-:W-:Y:S01]  /*9fb0*/  FSETP.GE.FTZ.AND P1, PT, R162, RZ, PT ;  /* 0x000000ffa200720b */ /* 0x000fe20003f36000 */
[C---:B------:R-:W-:Y:S05]  /*9fc0*/  HMMA.16816.F32.BF16 R56, R140.reuse, R8, R56 ;  /* 0x000000088c38723c */ /* 0x040fea0000041838 */
[----:B------:R-:W-:Y:S01]  /*9fd0*/  F2FP.BF16.F32.PACK_AB R29, R12, R13 ;  /* 0x0000000d0c1d723e */ /* 0x000fe200000010ff */
[----:B------:R-:W-:Y:S01]  /*9fe0*/  FMUL.FTZ R13, R213, R4 ;  /* 0x00000004d50d7220 */ /* 0x000fe20000410000 */
[----:B------:R-:W-:Y:S01]  /*9ff0*/  FSEL R4, R41, R193, P2 ;  /* 0x000000c129047208 */ /* 0x000fe20001000000 */
[----:B------:R-:W-:Y:S01]  /*a000*/  FMUL.FTZ R12, R154, R3 ;  /* 0x000000039a0c7220 */ /* 0x000fe20000410000 */
[----:B------:R-:W-:Y:S01]  /*a010*/  FSETP.GE.FTZ.AND P2, PT, R167, RZ, PT ;  /* 0x000000ffa700720b */ /* 0x000fe20003f56000 */
[-C--:B------:R-:W-:Y:S03]  /*a020*/  HMMA.16816.F32.BF16 R60, R140, R10.reuse, R60 ;  /* 0x0000000a8c3c723c */ /* 0x080fe6000004183c */
[----:B------:R-:W-:Y:S01]  /*a030*/  FSEL R5, R40, R193, P3 ;  /* 0x000000c128057208 */ /* 0x000fe20001800000 */
[C---:B------:R-:W-:Y:S01]  /*a040*/  FADD.FTZ R44, -R193.reuse, R44 ;  /* 0x0000002cc12c7221 */ /* 0x040fe20000010100 */
[-C--:B------:R-:W-:Y:S01]  /*a050*/  FSEL R3, R42, R192.reuse, P1 ;  /* 0x000000c02a037208 */ /* 0x080fe20000800000 */
[----:B------:R-:W-:Y:S01]  /*a060*/  FADD.FTZ R45, -R193, R45 ;  /* 0x0000002dc12d7221 */ /* 0x000fe20000010100 */
[----:B------:R-:W-:Y:S01]  /*a070*/  FSEL R0, R43, R192, P0 ;  /* 0x000000c02b007208 */ /* 0x000fe20000000000 */
[----:B------:R-:W-:Y:S01]  /*a080*/  FADD.FTZ R46, -R192, R46 ;  /* 0x0000002ec02e7221 */ /* 0x000fe20000010100 */
[----:B------:R-:W-:Y:S01]  /*a090*/  FSETP.GE.FTZ.AND P3, PT, R216, RZ, PT ;  /* 0x000000ffd800720b */ /* 0x000fe20003f76000 */
[----:B------:R-:W-:Y:S04]  /*a0a0*/  HMMA.16816.F32.BF16 R64, R132, R10, R64 ;  /* 0x0000000a8440723c */ /* 0x000fe80000041840 */
[----:B------:R-:W-:Y:S01]  /*a0b0*/  FSETP.GE.FTZ.AND P1, PT, R176, RZ, PT ;  /* 0x000000ffb000720b */ /* 0x000fe20003f36000 */
[----:B------:R-:W-:Y:S01]  /*a0c0*/  FADD.FTZ R47, -R192, R47 ;  /* 0x0000002fc02f7221 */ /* 0x000fe20000010100 */
[----:B------:R-:W-:Y:S01]  /*a0d0*/  F2FP.BF16.F32.PACK_AB R27, R16, R17 ;  /* 0x00000011101b723e */ /* 0x000fe200000010ff */
[----:B------:R-:W-:Y:S01]  /*a0e0*/  FMUL.FTZ R16, R151, R4 ;  /* 0x0000000497107220 */ /* 0x000fe20000410000 */
[----:B------:R-:W-:Y:S03]  /*a0f0*/  FSETP.GE.FTZ.AND P0, PT, R215, RZ, PT ;  /* 0x000000ffd700720b */ /* 0x000fe60003f16000 */
[----:B------:R-:W-:Y:S01]  /*a100*/  F2FP.BF16.F32.PACK_AB R30, R14, R15 ;  /* 0x0000000f0e1e723e */ /* 0x000fe200000010ff */
[----:B------:R-:W-:Y:S01]  /*a110*/  FMUL.FTZ R15, R162, R3 ;  /* 0x00000003a20f7220 */ /* 0x000fe20000410000 */
[----:B------:R-:W-:Y:S01]  /*a120*/  FSEL R4, R44, R193, P3 ;  /* 0x000000c12c047208 */ /* 0x000fe20001800000 */
[----:B------:R-:W-:Y:S01]  /*a130*/  FMUL.FTZ R14, R175, R0 ;  /* 0x00000000af0e7220 */ /* 0x000fe20000410000 */
[----:B------:R-:W-:Y:S01]  /*a140*/  F2FP.BF16.F32.PACK_AB R25, R6, R7 ;  /* 0x000000070619723e */ /* 0x000fe200000010ff */
        /* <DEDUP_REMOVED lines=8> */
[----:B------:R-:W-:Y:S01]  /*a1d0*/  FADD.FTZ R5, -R195, R48 ;  /* 0x00000030c3057221 */ /* 0x000fe20000010100 */
[----:B------:R-:W-:Y:S01]  /*a1e0*/  FSETP.GE.FTZ.AND P0, PT, R226, RZ, PT ;  /* 0x000000ffe200720b */ /* 0x000fe20003f16000 */
[----:B------:R-:W-:Y:S01]  /*a1f0*/  FMUL.FTZ R8, R216, R4 ;  /* 0x00000004d8087220 */ /* 0x000fe20000410000 */
[----:B------:R-:W-:Y:S01]  /*a200*/  FSETP.GE.FTZ.AND P1, PT, R220, RZ, PT ;  /* 0x000000ffdc00720b */ /* 0x000fe20003f36000 */
[----:B------:R-:W-:Y:S01]  /*a210*/  FMUL.FTZ R7, R176, R0 ;  /* 0x00000000b0077220 */ /* 0x000fe20000410000 */
[----:B------:R-:W-:Y:S01]  /*a220*/  FSETP.GE.FTZ.AND P3, PT, R225, RZ, PT ;  /* 0x000000ffe100720b */ /* 0x000fe20003f76000 */
[----:B------:R-:W-:Y:S01]  /*a230*/  FMUL.FTZ R22, R167, R3 ;  /* 0x00000003a7167220 */ /* 0x000fe20000410000 */
[----:B------:R-:W-:Y:S01]  /*a240*/  F2FP.BF16.F32.PACK_AB R24, R16, R17 ;  /* 0x000000111018723e */ /* 0x000fe200000010ff */
[----:B------:R-:W-:Y:S01]  /*a250*/  FADD.FTZ R17, -R194, R55 ;  /* 0x00000037c2117221 */ /* 0x000fe20000010100 */
[-C--:B------:R-:W-:Y:S01]  /*a260*/  FSEL R4, R49, R195.reuse, P2 ;  /* 0x000000c331047208 */ /* 0x080fe20001000000 */
[----:B------:R-:W-:Y:S01]  /*a270*/  FADD.FTZ R52, -R195, R52 ;  /* 0x00000034c3347221 */ /* 0x000fe20000010100 */
[-C--:B------:R-:W-:Y:S01]  /*a280*/  FSEL R0, R51, R194.reuse, P0 ;  /* 0x000000c233007208 */ /* 0x080fe20000000000 */
[----:B------:R-:W-:Y:S01]  /*a290*/  FADD.FTZ R53, -R195, R53 ;  /* 0x00000035c3357221 */ /* 0x000fe20000010100 */
[----:B------:R-:W-:Y:S01]  /*a2a0*/  FSEL R3, R50, R194, P1 ;  /* 0x000000c232037208 */ /* 0x000fe20000800000 */
[----:B------:R-:W-:Y:S01]  /*a2b0*/  FMUL.FTZ R20, R179, R4 ;  /* 0x00000004b3147220 */ /* 0x000fe20000410000 */
        /* <DEDUP_REMOVED lines=10> */
[----:B------:R-:W-:Y:S01]  /*a360*/  FSEL R17, R17, R194, P0 ;  /* 0x000000c211117208 */ /* 0x000fe20000000000 */
[----:B------:R-:W-:Y:S01]  /*a370*/  FADD.FTZ R66, -R194, R66 ;  /* 0x00000042c2427221 */ /* 0x000fe20000010100 */
[----:B------:R-:W-:Y:S01]  /*a380*/  FSETP.GE.FTZ.AND P0, PT, R164, RZ, PT ;  /* 0x000000ffa400720b */ /* 0x000fe20003f16000 */
[----:B------:R-:W-:Y:S01]  /*a390*/  FADD.FTZ R64, -R195, R64 ;  /* 0x00000040c3407221 */ /* 0x000fe20000010100 */
[----:B------:R-:W-:Y:S01]  /*a3a0*/  FSEL R3, R52, R195, P3 ;  /* 0x000000c334037208 */ /* 0x000fe20001800000 */
        /* <DEDUP_REMOVED lines=11> */
[----:B------:R-:W-:Y:S01]  /*a460*/  FMUL.FTZ R4, R164, R4 ;  /* 0x00000004a4047220 */ /* 0x000fe20000410000 */
[----:B------:R-:W-:Y:S01]  /*a470*/  F2FP.BF16.F32.PACK_AB R21, R6, R7 ;  /* 0x000000070615723e */ /* 0x000fe200000010ff */
[C---:B------:R-:W-:Y:S01]  /*a480*/  FADD.FTZ R6, -R193.reuse, R57 ;  /* 0x00000039c1067221 */ /* 0x040fe20000010100 */
[----:B------:R-:W-:Y:S01]  /*a490*/  FSEL R8, R54, R194, P1 ;  /* 0x000000c236087208 */ /* 0x000fe20000800000 */
[----:B------:R-:W-:Y:S01]  /*a4a0*/  FADD.FTZ R7, -R193, R56 ;  /* 0x00000038c1077221 */ /* 0x000fe20000010100 */
        /* <DEDUP_REMOVED lines=62> */
[C---:B------:R-:W-:Y:S01]  /*a890*/  @P1 VIADD R0, R227.reuse, 0x4000 ;  /* 0x00004000e3001836 */ /* 0x040fe20000000000 */
        /* <DEDUP_REMOVED lines=17> */
[C---:B------:R-:W-:Y:S02]  /*a9b0*/  @!P4 LEA R8, P3, R9.reuse, R238, 0x1 ;  /* 0x000000ee0908c211 */ /* 0x040fe400078608ff */
        /* <DEDUP_REMOVED lines=9> */
[C---:B------:R-:W-:Y:S01]  /*aa50*/  @!P4 VIADD R5, R228.reuse, 0xffffc000 ;  /* 0xffffc000e405c836 */ /* 0x040fe20000000000 */
[----:B------:R-:W-:Y:S01]  /*aa60*/  PLOP3.LUT P1, PT, PT, PT, PT, 0x8, 0x0 ;  /* 0x000000000000781c */ /* 0x000fe20003f2e170 */
[----:B------:R-:W-:Y:S01]  /*aa70*/  @P4 STS [R0+0x1004], RZ ;  /* 0x001004ff00004388 */ /* 0x000fe20000000800 */
[-C--:B------:R-:W-:Y:S02]  /*aa80*/  @!P4 LEA.HI.X R9, R9, R237.reuse, R10, 0x1, P3 ;  /* 0x000000ed0909c211 */ /* 0x080fe400018f0c0a */
        /* <DEDUP_REMOVED lines=20> */
[----:B-1----:R-:W-:Y:S01]  /*abd0*/  @!P4 VIADD R9, R228, 0xffffc000 ;  /* 0xffffc000e409c836 */ /* 0x002fe20000000000 */
[----:B------:R-:W-:Y:S01]  /*abe0*/  @!P4 LEA R3, P2, R32, R4, 0x6 ;  /* 0x000000042003c211 */ /* 0x000fe200078430ff */
[----:B------:R-:W-:Y:S01]  /*abf0*/  @P3 VIADD R9, R228, 0x4000 ;  /* 0x00004000e4093836 */ /* 0x000fe20000000000 */
[--C-:B------:R-:W-:Y:S01]  /*ac00*/  @!P4 SHF.R.S32.HI R8, RZ, 0x1f, R4.reuse ;  /* 0x0000001fff08c819 */ /* 0x100fe20000011404 */
[C---:B------:R-:W-:Y:S01]  /*ac10*/  @!P4 IMAD.WIDE.U32 R4, R32.reuse, 0x60, R4 ;  /* 0x000000602004c825 */ /* 0x040fe200078e0004 */
[----:B------:R-:W-:Y:S02]  /*ac20*/  @!P4 LEA R10, P5, R3, R238, 0x1 ;  /* 0x000000ee030ac211 */ /* 0x000fe400078a08ff */
[----:B---3--:R-:W-:Y:S01]  /*ac30*/  @!P4 LEA.HI.X R8, R32, R8, R11, 0x6, P2 ;  /* 0x000000082008c211 */ /* 0x008fe200010f340b */
[----:B------:R-:W-:Y:S01]  /*ac40*/  @!P4 IMAD.IADD R16, R5, 0x1, R16 ;  /* 0x000000010510c824 */ /* 0x000fe200078e0210 */
[----:B------:R-:W-:Y:S02]  /*ac50*/  PLOP3.LUT P2, PT, PT, PT, PT, 0x8, 0x0 ;  /* 0x000000000000781c */ /* 0x000fe40003f4e170 */
[-C--:B------:R-:W-:Y:S01]  /*ac60*/  @!P4 LEA.HI.X R11, R3, R237.reuse, R8, 0x1, P5 ;  /* 0x000000ed030bc211 */ /* 0x080fe200028f0c08 */
[----:B------:R-:W-:Y:S01]  /*ac70*/  @!P4 VIADD R3, R228, 0xffffc000 ;  /* 0xffffc000e403c836 */ /* 0x000fe20000000000 */
        /* <DEDUP_REMOVED lines=26> */
.L_x_2346:
        /* <DEDUP_REMOVED lines=190> */
.L_x_2347:
        /* <DEDUP_REMOVED lines=541> */
.L_x_2349:
        /* <DEDUP_REMOVED lines=23> */
.L_x_2350:
        /* <DEDUP_REMOVED lines=17> */
[----:B------:R-:W-:Y:S01]  /*de50*/  BSSY B0, `(.L_x_2351) ;  /* 0x000001f000007945 */ /* 0x000fe20003800000 */
[----:B------:R-:W-:Y:S01]  /*de60*/  VIADD R5, R0, 0x60 ;  /* 0x0000006000057836 */ /* 0x000fe20000000000 */
[----:B------:R-:W-:Y:S01]  /*de70*/  ISETP.GE.OR P3, PT, R4, UR15, P4 ;  /* 0x0000000f04007c0c */ /* 0x000fe2000a766670 */
[----:B------:R-:W-:Y:S01]  /*de80*/  IMAD.U32 R4, RZ, RZ, UR12 ;  /* 0x0000000cff047e24 */ /* 0x000fe2000f8e00ff */
[----:B------:R-:W-:Y:S01]  /*de90*/  IADD3 R2, P0, R2, UR14, RZ ;  /* 0x0000000e02027c10 */ /* 0x000fe2000ff1e0ff */
        /* <DEDUP_REMOVED lines=26> */
.L_x_2352:
[----:B------:R-:W-:Y:S05]  /*e040*/  BSYNC B0 ;  /* 0x0000000000007941 */ /* 0x000fea0003800000 */
.L_x_2351:
        /* <DEDUP_REMOVED lines=14> */
.L_x_2354:
[----:B------:R-:W-:Y:S05]  /*e130*/  BSYNC B0 ;  /* 0x0000000000007941 */ /* 0x000fea0003800000 */
.L_x_2353:
        /* <DEDUP_REMOVED lines=15> */
.L_x_2356:
[----:B------:R-:W-:Y:S05]  /*e230*/  BSYNC B0 ;  /* 0x0000000000007941 */ /* 0x000fea0003800000 */
.L_x_2355:
        /* <DEDUP_REMOVED lines=14> */
.L_x_2358:
[----:B------:R-:W-:Y:S05]  /*e320*/  BSYNC B0 ;  /* 0x0000000000007941 */ /* 0x000fea0003800000 */
.L_x_2357:
        /* <DEDUP_REMOVED lines=27> */
.L_x_2360:
[----:B------:R-:W-:Y:S05]  /*e4e0*/  BSYNC B0 ;  /* 0x0000000000007941 */ /* 0x000fea0003800000 */
.L_x_2359:
        /* <DEDUP_REMOVED lines=14> */
.L_x_2362:
[----:B------:R-:W-:Y:S05]  /*e5d0*/  BSYNC B0 ;  /* 0x0000000000007941 */ /* 0x000fea0003800000 */
.L_x_2361:
        /* <DEDUP_REMOVED lines=14> */
.L_x_2364:
[----:B------:R-:W-:Y:S05]  /*e6c0*/  BSYNC B0 ;  /* 0x0000000000007941 */ /* 0x000fea0003800000 */
.L_x_2363:
        /* <DEDUP_REMOVED lines=12> */
.L_x_2311:
[----:B------:R-:W-:Y:S05]  /*e790*/  BSYNC B1 ;  /* 0x0000000000017941 */ /* 0x000fea0003800000 */
.L_x_2289:
        /* <DEDUP_REMOVED lines=11> */
.L_x_2365:
[----:B------:R-:W-:Y:S05]  /*e850*/  EXIT ;  /* 0x000000000000794d */ /* 0x000fea0003800000 */
.L_x_2367:
        /* <DEDUP_REMOVED lines=10> */
.L_x_2499:


//--------------------- .text._ZN5flash44flash_bwd_dq_dk_dv_loop_seqk_parallel_kernelI23Flash_bwd_kernel_traitsILi64ELi128ELi128ELi8ELi4ELi4ELi4ELb0ELb0EN7cutlass10bfloat16_tE19Flash_kernel_traitsILi64ELi128ELi128ELi8ES3_EELb0ELb0ELb1ELb1ELb0ELb0ELb1EEEvNS_16Flash_bwd_paramsE --------------------------
	.section	.text._ZN5flash44flash_bwd_dq_dk_dv_loop_seqk_parallel_kernelI23Flash_bwd_kernel_traitsILi64ELi128ELi128ELi8ELi4ELi4ELi4ELb0ELb0EN7cutlass10bfloat16_tE19Flash_kernel_traitsILi64ELi128ELi128ELi8ES3_EELb0ELb0ELb1ELb1ELb0ELb0ELb1EEEvNS_16Flash_bwd_paramsE,"ax",@progbits
	.align	128
        .global         _ZN5flash44flash_bwd_dq_dk_dv_loop_seqk_parallel_kernelI23Flash_bwd_kernel_traitsILi64ELi128ELi128ELi8ELi4ELi4ELi4ELb0ELb0EN7cutlass10bfloat16_tE19Flash_kernel_traitsILi64ELi128ELi128ELi8ES3_EELb0ELb0ELb1ELb1ELb0ELb0ELb1EEEvNS_16Flash_bwd_paramsE
        .type           _ZN5flash44flash_bwd_dq_dk_dv_loop_seqk_parallel_kernelI23Flash_bwd_kernel_traitsILi64ELi128ELi128ELi8ELi4ELi4ELi4ELb0ELb0EN7cutlass10bfloat16_tE19Flash_kernel_traitsILi64ELi128ELi128ELi8ES3_EELb0ELb0ELb1ELb1ELb0ELb0ELb1EEEvNS_16Flash_bwd_paramsE,@function
        .size           _ZN5flash44flash_bwd_dq_dk_dv_loop_seqk_parallel_kernelI23Flash_bwd_kernel_traitsILi64ELi128ELi128ELi8ELi4ELi4ELi4ELb0ELb0EN7cutlass10bfloat16_tE19Flash_kernel_traitsILi64ELi128ELi128ELi8ES3_EELb0ELb0ELb1ELb1ELb0ELb0ELb1EEEvNS_16Flash_bwd_paramsE,(.L_x_2500 - _ZN5flash44flash_bwd_dq_dk_dv_loop_seqk_parallel_kernelI23Flash_bwd_kernel_traitsILi64ELi128ELi128ELi8ELi4ELi4ELi4ELb0ELb0EN7cutlass10bfloat16_tE19Flash_kernel_traitsILi64ELi128ELi128ELi8ES3_EELb0ELb0ELb1ELb1ELb0ELb0ELb1EEEvNS_16Flash_bwd_paramsE)
        .other          _ZN5flash44flash_bwd_dq_dk_dv_loop_seqk_parallel_kernelI23Flash_bwd_kernel_traitsILi64ELi128ELi128ELi8ELi4ELi4ELi4ELb0ELb0EN7cutlass10bfloat16_tE19Flash_kernel_traitsILi64ELi128ELi128ELi8ES3_EELb0ELb0ELb1ELb1ELb0ELb0ELb1EEEvNS_16Flash_bwd_paramsE,@"STO_CUDA_ENTRY STV_DEFAULT"
_ZN5flash44flash_bwd_dq_dk_dv_loop_seqk_parallel_kernelI23Flash_bwd_kernel_traitsILi64ELi128ELi128ELi8ELi4ELi4ELi4ELb0ELb0EN7cutlass10bfloat16_tE19Flash_kernel_traitsILi64ELi128ELi128ELi8ES3_EELb0ELb0ELb1ELb1ELb0ELb0ELb1EEEvNS_16Flash_bwd_paramsE:
.text._ZN5flash44flash_bwd_dq_dk_dv_loop_seqk_parallel_kernelI23Flash_bwd_kernel_traitsILi64ELi128ELi128ELi8ELi4ELi4ELi4ELb0ELb0EN7cutlass10bfloat16_tE19Flash_kernel_traitsILi64ELi128ELi128ELi8ES3_EELb0ELb0ELb1ELb1ELb0ELb0ELb1EEEvNS_16Flash_bwd_paramsE:
        /* <DEDUP_REMOVED lines=15> */
[----:B------:R-:W-:Y:S01]  /*00f0*/  MOV R219, 0xfffffff0 ;  /* 0xfffffff000db7802 */ /* 0x000fe20000000f00 */
[----:B------:R-:W-:Y:S01]  /*0100*/  ULDC.64 UR12, c[0x0][0x208] ;  /* 0x00008200000c7ab9 */ /* 0x000fe20000000a00 */
[----:B------:R-:W-:Y:S01]  /*0110*/  ULDC UR60, c[0x0][0x394] ;  /* 0x0000e500003c7ab9 */ /* 0x000fe20000000800 */
[----:B------:R-:W-:Y:S02]  /*0120*/  UMOV UR61, 0xffffc000 ;  /* 0xffffc000003d7882 */ /* 0x000fe40000000000 */
[----:B------:R-:W3:Y:S08]  /*0130*/  S2UR UR4, SR_CgaCtaId ;  /* 0x00000000000479c3 */ /* 0x000ef00000008800 */
[----:B------:R-:W4:Y:S01]  /*0140*/  S2UR UR47, SR_CTAID.Y ;  /* 0x00000000002f79c3 */ /* 0x000f220000002600 */
[----:B--2---:R-:W-:Y:S01]  /*0150*/  USHF.R.S32.HI UR6, URZ, 0x1f, UR57 ;  /* 0x0000001f3f067899 */ /* 0x004fe20008011439 */
[----:B-1----:R-:W-:Y:S01]  /*0160*/  SHF.R.S32.HI R2, RZ, 0x1f, R11 ;  /* 0x0000001fff027819 */ /* 0x002fe2000001140b */
[----:B---3--:R-:W-:-:S03]  /*0170*/  ULEA UR4, UR4, UR5, 0x18 ;  /* 0x0000000504047291 */ /* 0x008fc6000f8ec03f */
[CC--:B------:R-:W-:Y:S02]  /*0180*/  LEA.HI R0, R2.reuse, R11.reuse, RZ, 0x5 ;  /* 0x0000000b02007211 */ /* 0x0c0fe400078f28ff */
[CC--:B------:R-:W-:Y:S02]  /*0190*/  LEA.HI R14, R2.reuse, R11.reuse, RZ, 0x3 ;  /* 0x0000000b020e7211 */ /* 0x0c0fe400078f18ff */
[CC--:B------:R-:W-:Y:S01]  /*01a0*/  LEA.HI R6, R2.reuse, R11.reuse, RZ, 0x4 ;  /* 0x0000000b02067211 */ /* 0x0c0fe200078f20ff */
[----:B----4-:R-:W-:Y:S01]  /*01b0*/  USHF.L.U32 UR5, UR47, 0x7, URZ ;  /* 0x000000072f057899 */ /* 0x010fe2000800063f */
[CC--:B------:R-:W-:Y:S02]  /*01c0*/  LEA.HI R13, R2.reuse, R11.reuse, RZ, 0x7 ;  /* 0x0000000b020d7211 */ /* 0x0c0fe400078f38ff */
[----:B------:R-:W-:Y:S02]  /*01d0*/  LEA.HI R2, R2, R11, RZ, 0x2 ;  /* 0x0000000b02027211 */ /* 0x000fe400078f10ff */
[----:B------:R-:W-:-:S02]  /*01e0*/  LOP3.LUT R3, R0, 0xffffffe0, RZ, 0xc0, !PT ;  /* 0xffffffe000037812 */ /* 0x000fc400078ec0ff */
[--C-:B------:R-:W-:Y:S02]  /*01f0*/  SHF.R.S32.HI R5, RZ, 0x5, R0.reuse ;  /* 0x00000005ff057819 */ /* 0x100fe40000011400 */
[----:B------:R-:W-:Y:S01]  /*0200*/  SHF.R.S32.HI R0, RZ, 0x1f, R0 ;  /* 0x0000001fff007819 */ /* 0x000fe20000011400 */
[----:B------:R-:W-:Y:S01]  /*0210*/  IMAD.IADD R4, R11, 0x1, -R3 ;  /* 0x000000010b047824 */ /* 0x000fe200078e0a03 */
[--C-:B------:R-:W-:Y:S02]  /*0220*/  SHF.R.S32.HI R7, RZ, 0x2, R2.reuse ;  /* 0x00000002ff077819 */ /* 0x100fe40000011402 */
[----:B------:R-:W-:Y:S02]  /*0230*/  SHF.R.S32.HI R9, RZ, 0x1f, R2 ;  /* 0x0000001fff097819 */ /* 0x000fe40000011402 */
[----:B------:R-:W-:Y:S02]  /*0240*/  LOP3.LUT R2, R2, 0x7ffffffc, RZ, 0xc0, !PT ;  /* 0x7ffffffc02027812 */ /* 0x000fe400078ec0ff */
[----:B------:R-:W-:-:S02]  /*0250*/  LEA.HI R0, R0, R5, RZ, 0x2 ;  /* 0x0000000500007211 */ /* 0x000fc400078f10ff */
[----:B------:R-:W-:Y:S01]  /*0260*/  LOP3.LUT R10, R14, 0xfffffff8, RZ, 0xc0, !PT ;  /* 0xfffffff80e0a7812 */ /* 0x000fe200078ec0ff */
[C---:B------:R-:W-:Y:S01]  /*0270*/  IMAD.IADD R15, R11.reuse, 0x1, -R2 ;  /* 0x000000010b0f7824 */ /* 0x040fe200078e0a02 */
[----:B------:R-:W-:Y:S02]  /*0280*/  SHF.R.S32.HI R8, RZ, 0x4, R6 ;  /* 0x00000004ff087819 */ /* 0x000fe40000011406 */
[----:B------:R-:W-:Y:S01]  /*0290*/  LOP3.LUT R12, R6, 0xfffffff0, RZ, 0xc0, !PT ;  /* 0xfffffff0060c7812 */ /* 0x000fe200078ec0ff */
[C---:B------:R-:W-:Y:S01]  /*02a0*/  IMAD.IADD R226, R11.reuse, 0x1, -R10 ;  /* 0x000000010be27824 */ /* 0x040fe200078e0a0a */
[----:B------:R-:W-:Y:S02]  /*02b0*/  LOP3.LUT R2, R0, 0xfffffffc, RZ, 0xc0, !PT ;  /* 0xfffffffc00027812 */ /* 0x000fe400078ec0ff */
[----:B------:R-:W-:Y:S01]  /*02c0*/  LEA.HI R0, R6, R8, RZ, 0x1 ;  /* 0x0000000806007211 */ /* 0x000fe200078f08ff */
[----:B------:R-:W-:Y:S01]  /*02d0*/  IMAD.IADD R10, R11, 0x1, -R12 ;  /* 0x000000010b0a7824 */ /* 0x000fe200078e0a0c */
[----:B------:R-:W-:Y:S01]  /*02e0*/  LEA.HI R3, R9, R7, RZ, 0x3 ;  /* 0x0000000709037211 */ /* 0x000fe200078f18ff */
[----:B------:R-:W-:Y:S01]  /*02f0*/  IMAD.IADD R12, R5, 0x1, -R2 ;  /* 0x00000001050c7824 */ /* 0x000fe200078e0a02 */
[----:B------:R-:W-:-:S02]  /*0300*/  SHF.R.S32.HI R6, RZ, 0x1f, R4 ;  /* 0x0000001fff067819 */ /* 0x000fc40000011404 */
[----:B------:R-:W-:Y:S02]  /*0310*/  LOP3.LUT R2, R0, 0xfffffffe, RZ, 0xc0, !PT ;  /* 0xfffffffe00027812 */ /* 0x000fe400078ec0ff */
[----:B------:R-:W-:Y:S02]  /*0320*/  LOP3.LUT R0, R3, 0xfffffff8, RZ, 0xc0, !PT ;  /* 0xfffffff803007812 */ /* 0x000fe400078ec0ff */
[----:B------:R-:W-:Y:S01]  /*0330*/  LEA.HI R4, R6, R4, RZ, 0x2 ;  /* 0x0000000406047211 */ /* 0x000fe200078f10ff */
[----:B------:R-:W-:Y:S01]  /*0340*/  IMAD.SHL.U32 R6, R226, 0x40, RZ ;  /* 0x00000040e2067824 */ /* 0x000fe200078e00ff */
[----:B------:R-:W-:Y:S01]  /*0350*/  SHF.R.S32.HI R5, RZ, 0x1f, R10 ;  /* 0x0000001fff057819 */ /* 0x000fe2000001140a */
[----:B------:R-:W-:Y:S02]  /*0360*/  IMAD.IADD R11, R8, 0x1, -R2 ;  /* 0x00000001080b7824 */ /* 0x000fe400078e0a02 */
[----:B------:R-:W-:Y:S02]  /*0370*/  IMAD.SHL.U32 R2, R12, 0x10, RZ ;  /* 0x000000100c027824 */ /* 0x000fe400078e00ff */
[----:B------:R-:W-:Y:S01]  /*0380*/  IMAD.IADD R3, R7, 0x1, -R0 ;  /* 0x0000000107037824 */ /* 0x000fe200078e0a00 */
[----:B------:R-:W-:Y:S01]  /*0390*/  LOP3.LUT R0, R6, 0x1c0, RZ, 0xc0, !PT ;  /* 0x000001c006007812 */ /* 0x000fe200078ec0ff */
[----:B------:R-:W-:Y:S01]  /*03a0*/  IMAD.SHL.U32 R9, R11, 0x10, RZ ;  /* 0x000000100b097824 */ /* 0x000fe200078e00ff */
[----:B------:R-:W-:-:S02]  /*03b0*/  LEA.HI.SX32 R4, R4, R2, 0x1e ;  /* 0x0000000204047211 */ /* 0x000fc400078ff2ff */
[C---:B------:R-:W-:Y:S02]  /*03c0*/  LOP3.LUT R2, R0.reuse, 0x30, R2, 0xf8, !PT ;  /* 0x0000003000027812 */ /* 0x040fe400078ef802 */
[----:B------:R-:W-:Y:S01]  /*03d0*/  SHF.R.S32.HI R6, RZ, 0x7, R13 ;  /* 0x00000007ff067819 */ /* 0x000fe2000001140d */
[----:B------:R1:W-:Y:S01]  /*03e0*/  STL [R1+0x24], R4 ;  /* 0x0000240401007387 */ /* 0x0003e20000100800 */
[----:B------:R-:W-:Y:S01]  /*03f0*/  LEA.HI R13, R5, R10, RZ, 0x3 ;  /* 0x0000000a050d7211 */ /* 0x000fe200078f18ff */
[----:B------:R-:W-:Y:S01]  /*0400*/  IMAD.SHL.U32 R5, R11, 0x200, RZ ;  /* 0x000002000b057824 */ /* 0x000fe200078e00ff */
[----:B------:R-:W-:Y:S02]  /*0410*/  LOP3.LUT R187, R0, 0x8, R14, 0xf8, !PT ;  /* 0x0000000800bb7812 */ /* 0x000fe400078ef80e */
[----:B------:R-:W-:Y:S01]  /*0420*/  SHF.R.U32.HI R0, RZ, 0x3, R0 ;  /* 0x00000003ff007819 */ /* 0x000fe20000011600 */
[----:B------:R-:W-:Y:S01]  /*0430*/  IMAD R7, R6, 0x1000, R5 ;  /* 0x0000100006077824 */ /* 0x000fe200078e0205 */
[----:B------:R-:W-:-:S02]  /*0440*/  LOP3.LUT R2, R2, 0x8, R14, 0xf8, !PT ;  /* 0x0000000802027812 */ /* 0x000fc400078ef80e */
[----:B------:R-:W-:Y:S02]  /*0450*/  LOP3.LUT R187, R187, R0, RZ, 0x3c, !PT ;  /* 0x00000000bbbb7212 */ /* 0x000fe400078e3cff */
[----:B------:R-:W-:Y:S01]  /*0460*/  LOP3.LUT R5, R5, R2, R0, 0xf6, !PT ;  /* 0x0000000205057212 */ /* 0x000fe200078ef600 */
[----:B------:R-:W-:Y:S01]  /*0470*/  IMAD.SHL.U32 R0, R3, 0x40, RZ ;  /* 0x0000004003007824 */ /* 0x000fe200078e00ff */
[----:B------:R-:W-:Y:S01]  /*0480*/  LOP3.LUT R8, R13, 0xfffffff8, RZ, 0xc0, !PT ;  /* 0xfffffff80d087812 */ /* 0x000fe200078ec0ff */
[----:B------:R-:W-:Y:S02]  /*0490*/  IMAD.SHL.U32 R2, R6, 0x8, RZ ;  /* 0x0000000806027824 */ /* 0x000fe400078e00ff */
[----:B------:R-:W-:Y:S01]  /*04a0*/  IMAD.IADD R187, R7, 0x1, R187 ;  /* 0x0000000107bb7824 */ /* 0x000fe200078e02bb */
[----:B------:R-:W-:Y:S01]  /*04b0*/  LOP3.LUT R0, R0, 0x1c0, RZ, 0xc0, !PT ;  /* 0x000001c000007812 */ /* 0x000fe200078ec0ff */
[----:B------:R-:W-:Y:S01]  /*04c0*/  IMAD.IADD R10, R10, 0x1, -R8 ;  /* 0x000000010a0a7824 */ /* 0x000fe200078e0a08 */
[----:B------:R-:W-:Y:S01]  /*04d0*/  LOP3.LUT R2, R2, 0x8, RZ, 0xc0, !PT ;  /* 0x0000000802027812 */ /* 0x000fe200078ec0ff */
[----:B------:R-:W-:-:S02]  /*04e0*/  IMAD.SHL.U32 R8, R15, 0x2, RZ ;  /* 0x000000020f087824 */ /* 0x000fc400078e00ff */
[----:B------:R-:W-:Y:S01]  /*04f0*/  IMAD.SHL.U32 R7, R10, 0x40, RZ ;  /* 0x000000400a077824 */ /* 0x000fe200078e00ff */
[----:B------:R2:W-:Y:S01]  /*0500*/  STL [R1+0x38], R10 ;  /* 0x0000380a01007387 */ /* 0x0005e20000100800 */
[----:B------:R-:W-:Y:S01]  /*0510*/  IMAD.SHL.U32 R187, R187, 0x2, RZ ;  /* 0x00000002bbbb7824 */ /* 0x000fe200078e00ff */
[----:B-1----:R-:W-:-:S04]  /*0520*/  LOP3.LUT R4, R3, 0x1, RZ, 0xc0, !PT ;  /* 0x0000000103047812 */ /* 0x002fc800078ec0ff */
[----:B------:R-:W-:Y:S01]  /*0530*/  ISETP.NE.U32.AND P0, PT, R4, 0x1, PT ;  /* 0x000000010400780c */ /* 0x000fe20003f05070 */
[----:B------:R-:W-:-:S03]  /*0540*/  IMAD R4, R6, 0x2000, R8 ;  /* 0x0000200006047824 */ /* 0x000fc600078e0208 */
[----:B------:R-:W-:Y:S01]  /*0550*/  R2P PR, R3, 0x6 ;  /* 0x0000000603007804 */ /* 0x000fe20000000000 */
[----:B------:R-:W-:Y:S01]  /*0560*/  IMAD R4, R12, 0x400, R4 ;  /* 0x000004000c047824 */ /* 0x000fe200078e0204 */
[----:B------:R-:W-:Y:S02]  /*0570*/  SHF.R.U32.HI R3, RZ, 0x3, R0 ;  /* 0x00000003ff037819 */ /* 0x000fe40000011600 */
[C---:B------:R-:W-:Y:S02]  /*0580*/  LOP3.LUT P3, RZ, R226.reuse, 0x4, RZ, 0xc0, !PT ;  /* 0x00000004e2ff7812 */ /* 0x040fe4000786c0ff */
[----:B------:R-:W-:Y:S02]  /*0590*/  LOP3.LUT R6, R3, R0, RZ, 0xfc, !PT ;  /* 0x0000000003067212 */ /* 0x000fe400078efcff */
[C---:B------:R-:W-:Y:S01]  /*05a0*/  LOP3.LUT P4, RZ, R226.reuse, 0x2, RZ, 0xc0, !PT ;  /* 0x00000002e2ff7812 */ /* 0x040fe2000788c0ff */
[----:B------:R-:W-:Y:S01]  /*05b0*/  IMAD.SHL.U32 R226, R226, 0x8, RZ ;  /* 0x00000008e2e27824 */ /* 0x000fe200078e00ff */
[----:B------:R-:W-:Y:S01]  /*05c0*/  SEL R219, R219, 0x10, !P0 ;  /* 0x00000010dbdb7807 */ /* 0x000fe20004000000 */
[----:B------:R-:W-:Y:S01]  /*05d0*/  IMAD.IADD R218, R6, 0x1, R4 ;  /* 0x0000000106da7824 */ /* 0x000fe200078e0204 */
[----:B------:R-:W-:Y:S01]  /*05e0*/  SEL R188, R221, 0xffffffe0, !P4 ;  /* 0xffffffe0ddbc7807 */ /* 0x000fe20006000000 */
[----:B------:R-:W-:Y:S01]  /*05f0*/  IMAD.SHL.U32 R6, R11, 0x8, RZ ;  /* 0x000000080b067824 */ /* 0x000fe200078e00ff */
[----:B------:R-:W-:Y:S01]  /*0600*/  SEL R221, R221, 0xffffffe0, !P1 ;  /* 0xffffffe0dddd7807 */ /* 0x000fe20004800000 */
[----:B------:R-:W-:Y:S01]  /*0610*/  IMAD.SHL.U32 R4, R13, 0x40, RZ ;  /* 0x000000400d047824 */ /* 0x000fe200078e00ff */
[----:B--2---:R-:W-:-:S02]  /*0620*/  LOP3.LUT R10, R2, 0x10, R9, 0xf8, !PT ;  /* 0x00000010020a7812 */ /* 0x004fc400078ef809 */
[----:B------:R-:W-:Y:S01]  /*0630*/  LOP3.LUT R9, R3, R0, R2, 0x1e, !PT ;  /* 0x0000000003097212 */ /* 0x000fe200078e1e02 */
[----:B------:R-:W-:Y:S01]  /*0640*/  IMAD R0, R12, 0x400, R8 ;  /* 0x000004000c007824 */ /* 0x000fe200078e0208 */
[----:B------:R-:W-:Y:S02]  /*0650*/  LOP3.LUT R2, R7, 0x1c0, RZ, 0xc0, !PT ;  /* 0x000001c007027812 */ /* 0x000fe400078ec0ff */
[----:B------:R-:W-:Y:S01]  /*0660*/  LEA R218, R218, UR4, 0x1 ;  /* 0x00000004dada7c11 */ /* 0x000fe2000f8e08ff */
[----:B------:R-:W-:Y:S01]  /*0670*/  IMAD.IADD R9, R0, 0x1, R9 ;  /* 0x0000000100097824 */ /* 0x000fe200078e0209 */
[----:B------:R-:W-:Y:S02]  /*0680*/  SHF.R.U32.HI R3, RZ, 0x3, R2 ;  /* 0x00000003ff037819 */ /* 0x000fe40000011602 */
[----:B------:R-:W-:Y:S01]  /*0690*/  LOP3.LUT R6, R2, 0x8, R6, 0xf8, !PT ;  /* 0x0000000802067812 */ /* 0x000fe200078ef806 */
[----:B------:R-:W-:Y:S01]  /*06a0*/  IMAD.IADD R220, R218, 0x1, R219 ;  /* 0x00000001dadc7824 */ /* 0x000fe200078e02db */
[----:B------:R-:W-:Y:S01]  /*06b0*/  LOP3.LUT R0, R4, 0xfffffe00, RZ, 0xc0, !PT ;  /* 0xfffffe0004007812 */ /* 0x000fe200078ec0ff */
[--C-:B------:R-:W-:Y:S01]  /*06c0*/  IMAD.IADD R224, R218, 0x1, R221.reuse ;  /* 0x00000001dae07824 */ /* 0x100fe200078e02dd */
        /* <DEDUP_REMOVED lines=17> */
[----:B------:R-:W-:Y:S01]  /*07e0*/  UIADD3 UR5, UR4, 0xc000, URZ ;  /* 0x0000c00004057890 */ /* 0x000fe2000fffe03f */
[----:B------:R-:W-:Y:S01]  /*07f0*/  LEA R8, R9, UR6, 0x1 ;  /* 0x0000000609087c11 */ /* 0x000fe2000f8e08ff */
[----:B------:R-:W-:Y:S01]  /*0800*/  VIADD R189, R187, UR6 ;  /* 0x00000006bbbd7c36 */ /* 0x000fe20008000000 */
[----:B------:R-:W-:Y:S01]  /*0810*/  SEL R0, R0, 0x3c0, !P2 ;  /* 0x000003c000007807 */ /* 0x000fe20005000000 */
[----:B------:R-:W-:Y:S01]  /*0820*/  IMAD.IADD R217, R218, 0x1, R2 ;  /* 0x00000001dad97824 */ /* 0x000fe200078e0202 */
[----:B------:R-:W-:Y:S01]  /*0830*/  SHF.R.S32.HI R3, RZ, 0x3, R14 ;  /* 0x00000003ff037819 */ /* 0x000fe2000001140e */
[--C-:B------:R-:W-:Y:S01]  /*0840*/  IMAD.IADD R6, R2, 0x1, R8.reuse ;  /* 0x0000000102067824 */ /* 0x100fe200078e0208 */
[----:B------:R-:W-:Y:S01]  /*0850*/  LEA R3, R5, UR4, 0x1 ;  /* 0x0000000405037c11 */ /* 0x000fe2000f8e08ff */
[----:B------:R-:W-:Y:S01]  /*0860*/  IMAD.IADD R7, R221, 0x1, R8 ;  /* 0x00000001dd077824 */ /* 0x000fe200078e0208 */
[C---:B------:R-:W-:Y:S01]  /*0870*/  IADD3 R5, R8.reuse, R0, RZ ;  /* 0x0000000008057210 */ /* 0x040fe20007ffe0ff */
[C---:B------:R-:W-:Y:S01]  /*0880*/  VIADD R11, R8.reuse, 0x420 ;  /* 0x00000420080b7836 */ /* 0x040fe20000000000 */
[----:B------:R-:W-:Y:S01]  /*0890*/  STL [R1+0x3c], R8 ;  /* 0x00003c0801007387 */ /* 0x000fe20000100800 */
[----:B------:R-:W-:-:S02]  /*08a0*/  VIADD R4, R8, 0x2020 ;  /* 0x0000202008047836 */ /* 0x000fc40000000000 */
[C---:B------:R-:W-:Y:S01]  /*08b0*/  @P1 VIADD R11, R8.reuse, 0x3e0 ;  /* 0x000003e0080b1836 */ /* 0x040fe20000000000 */
[----:B------:R1:W-:Y:S01]  /*08c0*/  STL [R1+0x50], R6 ;  /* 0x0000500601007387 */ /* 0x0003e20000100800 */
[C---:B------:R-:W-:Y:S02]  /*08d0*/  VIADD R10, R8.reuse, 0x2420 ;  /* 0x00002420080a7836 */ /* 0x040fe40000000000 */
[C---:B------:R-:W-:Y:S01]  /*08e0*/  @P1 VIADD R4, R8.reuse, 0x1fe0 ;  /* 0x00001fe008041836 */ /* 0x040fe20000000000 */
[----:B------:R2:W-:Y:S01]  /*08f0*/  STL [R1+0x6c], R7 ;  /* 0x00006c0701007387 */ /* 0x0005e20000100800 */
[C---:B------:R-:W-:Y:S02]  /*0900*/  VIADD R9, R8.reuse, 0x2040 ;  /* 0x0000204008097836 */ /* 0x040fe40000000000 */
[C---:B------:R-:W-:Y:S01]  /*0910*/  @P1 VIADD R10, R8.reuse, 0x23e0 ;  /* 0x000023e0080a1836 */ /* 0x040fe20000000000 */
[----:B------:R3:W-:Y:S01]  /*0920*/  STL [R1+0x4c], R5 ;  /* 0x00004c0501007387 */ /* 0x0007e20000100800 */
[----:B------:R-:W-:-:S02]  /*0930*/  @P2 VIADD R9, R8, 0x1fc0 ;  /* 0x00001fc008092836 */ /* 0x000fc40000000000 */
[--C-:B------:R-:W-:Y:S01]  /*0940*/  IMAD.IADD R2, R2, 0x1, R4.reuse ;  /* 0x0000000102027824 */ /* 0x100fe200078e0204 */
[----:B------:R4:W-:Y:S01]  /*0950*/  STL [R1+0x58], R11 ;  /* 0x0000580b01007387 */ /* 0x0009e20000100800 */
[----:B------:R-:W-:Y:S02]  /*0960*/  IMAD.IADD R0, R0, 0x1, R4 ;  /* 0x0000000100007824 */ /* 0x000fe400078e0204 */
[----:B------:R-:W-:Y:S01]  /*0970*/  IMAD.IADD R186, R189, 0x1, R186 ;  /* 0x00000001bdba7824 */ /* 0x000fe200078e02ba */
        /* <DEDUP_REMOVED lines=8> */
[C---:B--2---:R-:W-:Y:S02]  /*0a00*/  VIADD R7, R8.reuse, 0x2440 ;  /* 0x0000244008077836 */ /* 0x044fe40000000000 */
[----:B------:R-:W-:Y:S02]  /*0a10*/  @P2 VIADD R7, R8, 0x23c0 ;  /* 0x000023c008072836 */ /* 0x000fe40000000000 */
[C---:B---3--:R-:W-:Y:S02]  /*0a20*/  IMAD.IADD R5, R221.reuse, 0x1, R5 ;  /* 0x00000001dd057824 */ /* 0x048fe400078e0205 */
[----:B------:R-:W-:Y:S01]  /*0a30*/  IMAD.IADD R221, R221, 0x1, R219 ;  /* 0x00000001dddd7824 */ /* 0x000fe200078e02db */
[----:B------:R4:W-:Y:S04]  /*0a40*/  STL [R1+0x44], R7 ;  /* 0x0000440701007387 */ /* 0x0009e80000100800 */
[----:B------:R4:W-:Y:S04]  /*0a50*/  STL [R1+0x68], R6 ;  /* 0x0000680601007387 */ /* 0x0009e80000100800 */
[----:B------:R4:W-:Y:S04]  /*0a60*/  STL [R1+0x64], R5 ;  /* 0x0000640501007387 */ /* 0x0009e80000100800 */
[----:B------:R4:W-:Y:S04]  /*0a70*/  STL [R1+0x60], R2 ;  /* 0x0000600201007387 */ /* 0x0009e80000100800 */
[----:B------:R4:W-:Y:S02]  /*0a80*/  STL [R1+0x5c], R0 ;  /* 0x00005c0001007387 */ /* 0x0009e40000100800 */
.L_x_2446:
        /* <DEDUP_REMOVED lines=67> */
.L_x_2368:
        /* <DEDUP_REMOVED lines=18> */
[----:B------:R-:W-:Y:S01]  /*0fe0*/  ULDC UR59, c[0x0][0x2d4] ;  /* 0x0000b500003b7ab9 */ /* 0x000fe20000000800 */
[----:B------:R-:W-:Y:S02]  /*0ff0*/  @!UP2 UIMAD.WIDE.U32 UR42, UR47, UR10, URZ ;  /* 0x0000000a2f2aa2a5 */ /* 0x000fe4000f8e003f */
[----:B------:R-:W-:Y:S02]  /*1000*/  USHF.R.S32.HI UR35, URZ, 0x1f, UR59 ;  /* 0x0000001f3f237899 */ /* 0x000fe4000801143b */
[----:B------:R-:W-:Y:S01]  /*1010*/  @UP1 ULDC.64 UR26, c[0x0][0x248] ;  /* 0x00009200001a1ab9 */ /* 0x000fe20000000a00 */
[----:B------:R-:W-:Y:S01]  /*1020*/  USHF.L.U32 UR14, UR47, 0x7, URZ ;  /* 0x000000072f0e7899 */ /* 0x000fe2000800063f */
[----:B-1----:R-:W-:Y:S01]  /*1030*/  IABS R6, R7 ;  /* 0x0000000700067213 */ /* 0x002fe20000000000 */
[----:B------:R-:W-:Y:S01]  /*1040*/  UIADD3 UR48, UR21, UR22, URZ ;  /* 0x0000001615307290 */ /* 0x000fe2000fffe03f */
        /* <DEDUP_REMOVED lines=43> */
[----:B------:R-:W-:Y:S01]  /*1300*/  USEL UR56, UR20, UR18, !UP2 ;  /* 0x0000001214387287 */ /* 0x000fe2000d000000 */
[----:B------:R-:W-:Y:S01]  /*1310*/  IMAD.HI.U32 R0, R0, R2, RZ ;  /* 0x0000000200007227 */ /* 0x000fe200078e00ff */
[----:B------:R-:W-:Y:S02]  /*1320*/  @UP2 UIADD3 UR48, UR19, UR14, URZ ;  /* 0x0000000e13302290 */ /* 0x000fe4000fffe03f */
[----:B------:R-:W-:-:S02]  /*1330*/  UIMAD.WIDE.U32 UR18, UR10, UR16, URZ ;  /* 0x000000100a1272a5 */ /* 0x000fc4000f8e003f */
[----:B------:R-:W-:Y:S01]  /*1340*/  IADD3 R4, -R0, RZ, RZ ;  /* 0x000000ff00047210 */ /* 0x000fe20007ffe1ff */
[----:B------:R-:W-:Y:S02]  /*1350*/  UIMAD UR21, UR11, UR16, URZ ;  /* 0x000000100b1572a4 */ /* 0x000fe4000f8e023f */
[----:B------:R-:W-:Y:S02]  /*1360*/  USHF.L.U64.HI UR23, UR47, 0x7, UR58 ;  /* 0x000000072f177899 */ /* 0x000fe4000801023a */
[C---:B------:R-:W-:Y:S01]  /*1370*/  IMAD R2, R6.reuse, R4, R2 ;  /* 0x0000000406027224 */ /* 0x040fe200078e0202 */
[----:B------:R-:W-:Y:S01]  /*1380*/  UIADD3 UR16, UR17, UR7, URZ ;  /* 0x0000000711107290 */ /* 0x000fe2000fffe03f */
[----:B------:R-:W-:Y:S01]  /*1390*/  ULDC UR46, c[0x0][0x2c4] ;  /* 0x0000b100002e7ab9 */ /* 0x000fe20000000800 */
[----:B------:R-:W-:Y:S02]  /*13a0*/  USHF.R.S32.HI UR8, URZ, 0x7, UR32 ;  /* 0x000000073f087899 */ /* 0x000fe40008011420 */
[----:B------:R-:W-:Y:S01]  /*13b0*/  ISETP.GT.U32.AND P1, PT, R6, R2, PT ;  /* 0x000000020600720c */ /* 0x000fe20003f24070 */
[----:B------:R-:W-:-:S02]  /*13c0*/  USHF.R.S32.HI UR7, URZ, 0x7, UR22 ;  /* 0x000000073f077899 */ /* 0x000fc40008011416 */
[----:B------:R-:W-:Y:S02]  /*13d0*/  @UP3 UIMAD UR20, UR47, UR46, URZ ;  /* 0x0000002e2f1432a4 */ /* 0x000fe4000f8e023f */
[----:B------:R-:W-:Y:S02]  /*13e0*/  USEL UR23, UR23, URZ, UP0 ;  /* 0x0000003f17177287 */ /* 0x000fe40008000000 */
[----:B------:R-:W-:Y:S02]  /*13f0*/  UISETP.LT.AND UP0, UPT, UR8, UR7, UPT ;  /* 0x000000070800728c */ /* 0x000fe4000bf01270 */
[----:B------:R-:W-:Y:S02]  /*1400*/  @UP3 USEL UR17, UR20, UR6, !UP2 ;  /* 0x0000000614113287 */ /* 0x000fe4000d000000 */
[----:B------:R-:W-:Y:S02]  /*1410*/  @!UP3 UIMAD UR20, UR47, UR38, UR57 ;  /* 0x000000262f14b2a4 */ /* 0x000fe4000f8e0239 */
[----:B------:R-:W-:Y:S01]  /*1420*/  @!P1 IMAD.IADD R2, R2, 0x1, -R6 ;  /* 0x0000000102029824 */ /* 0x000fe200078e0a06 */
[----:B------:R-:W-:Y:S01]  /*1430*/  USEL UR38, UR8, UR7, UP0 ;  /* 0x0000000708267287 */ /* 0x000fe20008000000 */
[----:B------:R-:W-:Y:S01]  /*1440*/  @!P1 VIADD R0, R0, 0x1 ;  /* 0x0000000100009836 */ /* 0x000fe20000000000 */
[----:B------:R-:W-:Y:S01]  /*1450*/  @UP3 ULDC UR14, c[0x0][0x2e4] ;  /* 0x0000b900000e3ab9 */ /* 0x000fe20000000800 */
[----:B------:R-:W-:Y:S01]  /*1460*/  @!UP2 UIADD3 UR49, UR43, UR30, URZ ;  /* 0x0000001e2b31a290 */ /* 0x000fe2000fffe03f */
[----:B------:R-:W-:Y:S01]  /*1470*/  ISETP.GE.U32.AND P0, PT, R2, R6, PT ;  /* 0x000000060200720c */ /* 0x000fe20003f06070 */
[----:B------:R-:W-:Y:S01]  /*1480*/  @UP3 UIMAD UR30, UR57, UR14, UR17 ;  /* 0x0000000e391e32a4 */ /* 0x000fe2000f8e0211 */
[----:B------:R-:W-:Y:S01]  /*1490*/  LOP3.LUT R2, R7, UR57, RZ, 0x3c, !PT ;  /* 0x0000003907027c12 */ /* 0x000fe2000f8e3cff */
[----:B------:R-:W-:Y:S01]  /*14a0*/  ULEA UR7, UR38, 0xffffff80, 0x7 ;  /* 0xffffff8026077891 */ /* 0x000fe2000f8e383f */
[----:B------:R-:W-:Y:S01]  /*14b0*/  PLOP3.LUT P1, PT, PT, PT, UP1, 0x80, 0x0 ;  /* 0x000000000000781c */ /* 0x000fe20003f2f018 */
[----:B------:R-:W-:Y:S01]  /*14c0*/  UIMAD UR14, UR10, UR16, UR21 ;  /* 0x000000100a0e72a4 */ /* 0x000fe2000f8e0215 */
[----:B------:R-:W-:Y:S01]  /*14d0*/  ISETP.GE.AND P2, PT, R2, RZ, PT ;  /* 0x000000ff0200720c */ /* 0x000fe20003f46270 */
[----:B------:R-:W-:-:S02]  /*14e0*/  UIMAD.WIDE.U32 UR16, UR10, UR6, URZ ;  /* 0x000000060a1072a5 */ /* 0x000fc4000f8e003f */
[----:B------:R-:W-:Y:S02]  /*14f0*/  @!UP3 UIMAD UR30, UR20, UR46, URZ ;  /* 0x0000002e141eb2a4 */ /* 0x000fe4000f8e023f */
[----:B------:R-:W-:Y:S02]  /*1500*/  USHF.R.S32.HI UR22, URZ, 0x1f, UR7 ;  /* 0x0000001f3f167899 */ /* 0x000fe40008011407 */
[----:B------:R-:W-:Y:S01]  /*1510*/  UIADD3 UR8, UP0, UR7, UR34, URZ ;  /* 0x0000002207087290 */ /* 0x000fe2000ff1e03f */
[----:B------:R-:W-:Y:S01]  /*1520*/  @P0 IADD3 R0, R0, 0x1, RZ ;  /* 0x0000000100000810 */ /* 0x000fe20007ffe0ff */
[----:B------:R-:W-:Y:S01]  /*1530*/  UIADD3 UR46, UR19, UR14, URZ ;  /* 0x0000000e132e7290 */ /* 0x000fe2000fffe03f */
[----:B------:R-:W-:Y:S01]  /*1540*/  PLOP3.LUT P0, PT, PT, PT, UP3, 0x80, 0x0 ;  /* 0x000000000000781c */ /* 0x000fe20003f0f038 */
[----:B------:R-:W-:Y:S02]  /*1550*/  UIMAD UR14, UR11, UR6, URZ ;  /* 0x000000060b0e72a4 */ /* 0x000fe4000f8e023f */
[----:B------:R-:W-:Y:S01]  /*1560*/  USEL UR55, UR18, UR16, !UP2 ;  /* 0x0000001012377287 */ /* 0x000fe2000d000000 */
[----:B------:R-:W-:Y:S01]  /*1570*/  IMAD.MOV.U32 R12, RZ, RZ, R0 ;  /* 0x000000ffff0c7224 */ /* 0x000fe200078e0000 */
[----:B------:R-:W-:-:S02]  /*1580*/  UIADD3.X UR18, UR22, UR23, URZ, UP0, !UPT ;  /* 0x0000001716127290 */ /* 0x000fc400087fe43f */
[----:B------:R-:W-:Y:S02]  /*1590*/  UIMAD UR11, UR11, UR8, URZ ;  /* 0x000000080b0b72a4 */ /* 0x000fe4000f8e023f */
[----:B------:R-:W-:Y:S01]  /*15a0*/  @UP1 UIADD3 UR31, UR25, UR33, URZ ;  /* 0x00000021191f1290 */ /* 0x000fe2000fffe03f */
[----:B------:R-:W-:Y:S01]  /*15b0*/  @!P2 IADD3 R12, -R12, RZ, RZ ;  /* 0x000000ff0c0ca210 */ /* 0x000fe20007ffe1ff */
[----:B------:R-:W-:Y:S01]  /*15c0*/  @UP2 UIADD3 UR46, UR17, UR14, URZ ;  /* 0x0000000e112e2290 */ /* 0x000fe2000fffe03f */
[----:B------:R-:W-:Y:S01]  /*15d0*/  @!P3 LOP3.LUT R12, RZ, R7, RZ, 0x33, !PT ;  /* 0x00000007ff0cb212 */ /* 0x000fe200078e33ff */
[----:B------:R-:W-:Y:S01]  /*15e0*/  UIMAD.WIDE.U32 UR34, UR10, UR8, URZ ;  /* 0x000000080a2272a5 */ /* 0x000fe2000f8e003f */
[----:B------:R-:W-:Y:S01]  /*15f0*/  @UP1 ULDC.64 UR16, c[0x0][0x250] ;  /* 0x0000940000101ab9 */ /* 0x000fe20000000a00 */
[----:B------:R-:W-:Y:S02]  /*1600*/  UIMAD UR8, UR10, UR18, UR11 ;  /* 0x000000120a0872a4 */ /* 0x000fe4000f8e020b */
[----:B------:R-:W-:-:S02]  /*1610*/  @UP1 UIMAD.WIDE.U32 UR10, UR31, UR16, URZ ;  /* 0x000000101f0a12a5 */ /* 0x000fc4000f8e003f */
[----:B------:R-:W-:Y:S02]  /*1620*/  @UP1 UIMAD UR14, UR31, UR17, URZ ;  /* 0x000000111f0e12a4 */ /* 0x000fe4000f8e023f */
[----:B------:R-:W-:Y:S02]  /*1630*/  UIMAD UR37, UR57, UR52, URZ ;  /* 0x00000034392572a4 */ /* 0x000fe4000f8e023f */
[----:B------:R-:W-:Y:S02]  /*1640*/  @UP1 UIADD3 UR32, UR11, UR14, URZ ;  /* 0x0000000e0b201290 */ /* 0x000fe4000fffe03f */
[----:B------:R-:W-:Y:S02]  /*1650*/  USEL UR52, UR50, URZ, UP4 ;  /* 0x0000003f32347287 */ /* 0x000fe4000a000000 */
[----:B------:R-:W-:Y:S02]  /*1660*/  USHF.R.S32.HI UR39, URZ, 0x1f, UR24 ;  /* 0x0000001f3f277899 */ /* 0x000fe40008011418 */
[----:B------:R-:W-:-:S02]  /*1670*/  USHF.R.S32.HI UR54, URZ, 0x1f, UR37 ;  /* 0x0000001f3f367899 */ /* 0x000fc40008011425 */
        /* <DEDUP_REMOVED lines=16> */
.L_x_2370:
        /* <DEDUP_REMOVED lines=13> */
.L_x_2371:
        /* <DEDUP_REMOVED lines=11> */
.L_x_2372:
[----:B------:R-:W-:Y:S02]  /*1900*/  ULDC UR6, c[0x0][0x270] ;  /* 0x00009c0000067ab9 */ /* 0x000fe40000000800 */
[----:B------:R-:W-:-:S04]  /*1910*/  UIMAD UR6, UR47, UR6, UR57 ;  /* 0x000000062f0672a4 */ /* 0x000fc8000f8e0239 */
[----:B------:R-:W-:-:S12]  /*1920*/  UIMAD UR6, UR6, UR59, URZ ;  /* 0x0000003b060672a4 */ /* 0x000fd8000f8e023f */
.L_x_2373:
[----:B------:R-:W1:Y:S01]  /*1930*/  S2R R24, SR_TID.X ;  /* 0x0000000000187919 */ /* 0x000e620000002100 */
[----:B------:R-:W2:Y:S01]  /*1940*/  LDC.64 R8, c[0x0][0x420] ;  /* 0x00010800ff087b82 */ /* 0x000ea20000000a00 */
[----:B------:R-:W-:Y:S01]  /*1950*/  SHF.R.S32.HI R227, RZ, 0x1f, R226 ;  /* 0x0000001fffe37819 */ /* 0x000fe200000114e2 */
[----:B------:R-:W-:Y:S01]  /*1960*/  UIADD3 UR35, UR7, UR6, URZ ;  /* 0x0000000607237290 */ /* 0x000fe2000fffe03f */
[----:B------:R-:W3:Y:S01]  /*1970*/  S2R R25, SR_TID.X ;  /* 0x0000000000197919 */ /* 0x000ee20000002100 */
[----:B------:R-:W-:Y:S01]  /*1980*/  ULDC UR10, c[0x0][0x2dc] ;  /* 0x0000b700000a7ab9 */ /* 0x000fe20000000800 */
[----:B------:R-:W-:Y:S01]  /*1990*/  ULDC UR18, c[0x0][0x270] ;  /* 0x00009c0000127ab9 */ /* 0x000fe20000000800 */
[----:B------:R-:W-:Y:S01]  /*19a0*/  UIADD3 UR6, -UR9, UR15, UR24 ;  /* 0x0000000f09067290 */ /* 0x000fe2000fffe118 */
[----:B------:R-:W4:Y:S01]  /*19b0*/  S2R R21, SR_TID.X ;  /* 0x0000000000157919 */ /* 0x000f220000002100 */
[----:B------:R-:W-:Y:S01]  /*19c0*/  UIMAD UR10, UR10, UR18, URZ ;  /* 0x000000120a0a72a4 */ /* 0x000fe2000f8e023f */
[----:B------:R-:W-:Y:S01]  /*19d0*/  BSSY B1, `(.L_x_2369) ;  /* 0x0000c59000017945 */ /* 0x000fe20003800000 */
[----:B------:R-:W-:Y:S01]  /*19e0*/  UIADD3 UR11, UR7, UR30, URZ ;  /* 0x0000001e070b7290 */ /* 0x000fe2000fffe03f */
[----:B------:R-:W-:Y:S01]  /*19f0*/  ULDC UR18, c[0x0][0x398] ;  /* 0x0000e60000127ab9 */ /* 0x000fe20000000800 */
[----:B------:R-:W-:-:S02]  /*1a00*/  USHF.R.S32.HI UR59, URZ, 0x1f, UR57 ;  /* 0x0000001f3f3b7899 */ /* 0x000fc40008011439 */
[----:B------:R-:W-:Y:S01]  /*1a10*/  UIADD3 UR6, UR6, -UR18, URZ ;  /* 0x8000001206067290 */ /* 0x000fe2000fffe03f */
[----:B------:R-:W-:Y:S02]  /*1a20*/  ULDC.64 UR20, c[0x0][0x2b0] ;  /* 0x0000ac0000147ab9 */ /* 0x000fe40000000a00 */
[----:B------:R-:W-:Y:S01]  /*1a30*/  ULDC.64 UR18, c[0x0][0x428] ;  /* 0x00010a0000127ab9 */ /* 0x000fe20000000a00 */
[----:B------:R-:W-:Y:S02]  /*1a40*/  USHF.R.S32.HI UR23, URZ, 0x1f, UR6 ;  /* 0x0000001f3f177899 */ /* 0x000fe40008011406 */
[----:B------:R-:W-:Y:S01]  /*1a50*/  UIMAD.WIDE UR20, UR11, 0x4, UR20 ;  /* 0x000000040b1478a5 */ /* 0x000fe2000f8e0214 */
[----:B------:R-:W-:Y:S01]  /*1a60*/  ULDC.64 UR30, c[0x0][0x258] ;  /* 0x00009600001e7ab9 */ /* 0x000fe20000000a00 */
[----:B------:R-:W-:Y:S02]  /*1a70*/  UIMAD UR11, UR59, UR18, URZ ;  /* 0x000000123b0b72a4 */ /* 0x000fe4000f8e023f */
[----:B------:R-:W-:-:S02]  /*1a80*/  ULEA.HI UR23, UR23, UR6, URZ, 0x7 ;  /* 0x0000000617177291 */ /* 0x000fc4000f8f383f */
[----:B------:R-:W-:Y:S02]  /*1a90*/  UIMAD UR11, UR57, UR19, UR11 ;  /* 0x00000013390b72a4 */ /* 0x000fe4000f8e020b */
[----:B------:R-:W-:Y:S01]  /*1aa0*/  USHF.R.S32.HI UR23, URZ, 0x7, UR23 ;  /* 0x000000073f177899 */ /* 0x000fe20008011417 */
[----:B-1----:R-:W-:Y:S01]  /*1ab0*/  SHF.R.S32.HI R24, RZ, 0x1f, R24 ;  /* 0x0000001fff187819 */ /* 0x002fe20000011418 */
[----:B------:R-:W-:Y:S01]  /*1ac0*/  ULDC.64 UR42, c[0x0][0x210] ;  /* 0x00008400002a7ab9 */ /* 0x000fe20000000a00 */
[----:B------:R-:W-:Y:S02]  /*1ad0*/  ULDC.64 UR44, c[0x0][0x478] ;  /* 0x00011e00002c7ab9 */ /* 0x000fe40000000a00 */
[----:B---3--:R-:W-:-:S04]  /*1ae0*/  LEA.HI R24, R24, R25, RZ, 0x3 ;  /* 0x0000001918187211 */ /* 0x008fc800078f18ff */
[----:B------:R-:W-:Y:S02]  /*1af0*/  SHF.R.S32.HI R24, RZ, 0x3, R24 ;  /* 0x00000003ff187819 */ /* 0x000fe40000011418 */
[----:B----4-:R-:W-:Y:S02]  /*1b00*/  SHF.R.S32.HI R22, RZ, 0x1f, R21 ;  /* 0x0000001fff167819 */ /* 0x010fe40000011415 */
[----:B------:R-:W-:Y:S02]  /*1b10*/  SHF.R.S32.HI R20, RZ, 0x1f, R24 ;  /* 0x0000001fff147819 */ /* 0x000fe40000011418 */
[----:B------:R-:W-:Y:S02]  /*1b20*/  IADD3 R0, P0, R24, UR7, RZ ;  /* 0x0000000718007c10 */ /* 0x000fe4000ff1e0ff */
[----:B------:R-:W-:Y:S02]  /*1b30*/  LEA.HI R11, R22, R21, RZ, 0x5 ;  /* 0x00000015160b7211 */ /* 0x000fe400078f28ff */
[----:B------:R-:W-:Y:S01]  /*1b40*/  IADD3.X R2, R20, UR22, RZ, P0, !PT ;  /* 0x0000001614027c10 */ /* 0x000fe200087fe4ff */
[----:B------:R-:W-:Y:S01]  /*1b50*/  IMAD.WIDE.U32 R4, R0, UR28, R226 ;  /* 0x0000001c00047c25 */ /* 0x000fe2000f8e00e2 */
[----:B------:R-:W-:-:S03]  /*1b60*/  LOP3.LUT R10, R11, 0xffffffe0, RZ, 0xc0, !PT ;  /* 0xffffffe00b0a7812 */ /* 0x000fc600078ec0ff */
[----:B------:R-:W-:Y:S01]  /*1b70*/  IMAD R2, R2, UR28, RZ ;  /* 0x0000001c02027c24 */ /* 0x000fe2000f8e02ff */
[----:B------:R-:W-:Y:S01]  /*1b80*/  IADD3 R6, P2, R4, UR56, RZ ;  /* 0x0000003804067c10 */ /* 0x000fe2000ff5e0ff */
[----:B------:R-:W-:Y:S01]  /*1b90*/  IMAD.IADD R10, R21, 0x1, -R10 ;  /* 0x00000001150a7824 */ /* 0x000fe200078e0a0a */
[----:B------:R-:W-:Y:S01]  /*1ba0*/  IADD3 R4, P0, R226, UR8, RZ ;  /* 0x00000008e2047c10 */ /* 0x000fe2000ff1e0ff */
[----:B------:R-:W-:Y:S01]  /*1bb0*/  IMAD R2, R0, UR29, R2 ;  /* 0x0000001d00027c24 */ /* 0x000fe2000f8e0202 */
[----:B------:R-:W-:Y:S01]  /*1bc0*/  USHF.L.U32 UR8, UR10, 0x7, URZ ;  /* 0x000000070a087899 */ /* 0x000fe2000800063f */
[----:B--2---:R-:W-:-:S03]  /*1bd0*/  IMAD R0, R8, UR22, RZ ;  /* 0x0000001608007c24 */ /* 0x004fc6000f8e02ff */
[----:B------:R-:W-:Y:S01]  /*1be0*/  IADD3.X R7, R5, UR48, R2, P2, !PT ;  /* 0x0000003005077c10 */ /* 0x000fe200097fe402 */
[----:B------:R-:W-:Y:S01]  /*1bf0*/  IMAD R0, R9, UR7, R0 ;  /* 0x0000000709007c24 */ /* 0x000fe2000f8e0200 */
[----:B------:R-:W-:Y:S01]  /*1c00*/  IADD3.X R5, R227, UR49, RZ, P0, !PT ;  /* 0x00000031e3057c10 */ /* 0x000fe200087fe4ff */
[----:B------:R-:W-:Y:S01]  /*1c10*/  UIADD3 UR34, UP2, UP0, UR34, UR8, UR37 ;  /* 0x0000000822227290 */ /* 0x000fe2000f85e025 */
[----:B------:R-:W-:Y:S01]  /*1c20*/  IMAD.U32 R2, RZ, RZ, UR18 ;  /* 0x00000012ff027e24 */ /* 0x000fe2000f8e00ff */
[----:B------:R-:W-:Y:S01]  /*1c30*/  USHF.R.S32.HI UR6, URZ, 0x1f, UR8 ;  /* 0x0000001f3f067899 */ /* 0x000fe20008011408 */
[----:B------:R-:W-:Y:S01]  /*1c40*/  IMAD.WIDE.U32 R4, R8, UR7, R4 ;  /* 0x0000000708047c25 */ /* 0x000fe2000f8e0004 */
[----:B------:R-:W-:Y:S02]  /*1c50*/  UIMAD UR7, UR59, UR30, URZ ;  /* 0x0000001e3b0772a4 */ /* 0x000fe4000f8e023f */
[----:B------:R-:W-:Y:S01]  /*1c60*/  UIADD3.X UR6, UR50, UR6, UR54, UP2, UP0 ;  /* 0x0000000632067290 */ /* 0x000fe200097e0436 */
[----:B------:R-:W-:Y:S01]  /*1c70*/  IMAD.IADD R5, R5, 0x1, R0 ;  /* 0x0000000105057824 */ /* 0x000fe200078e0200 */
[----:B------:R-:W-:Y:S01]  /*1c80*/  SHF.R.S32.HI R0, RZ, 0x5, R11 ;  /* 0x00000005ff007819 */ /* 0x000fe2000001140b */
[----:B------:R-:W-:Y:S01]  /*1c90*/  UIMAD UR31, UR57, UR31, UR7 ;  /* 0x0000001f391f72a4 */ /* 0x000fe2000f8e0207 */
[----:B------:R-:W-:Y:S01]  /*1ca0*/  IMAD.WIDE.U32 R4, R2, UR57, R4 ;  /* 0x0000003902047c25 */ /* 0x000fe2000f8e0004 */
[----:B------:R-:W-:Y:S01]  /*1cb0*/  UIADD3 UR7, UP3, UP2, UR53, UR34, UR55 ;  /* 0x0000002235077290 */ /* 0x000fe2000fa7e037 */
[----:B------:R-:W-:-:S02]  /*1cc0*/  ULDC.64 UR36, c[0x0][0x3e0] ;  /* 0x0000f80000247ab9 */ /* 0x000fc40000000a00 */
[----:B------:R-:W-:Y:S01]  /*1cd0*/  IMAD R2, R0, UR10, R10 ;  /* 0x0000000a00027c24 */ /* 0x000fe2000f8e020a */
[----:B------:R-:W-:Y:S01]  /*1ce0*/  UIADD3.X UR8, UR52, UR6, UR46, UP3, UP2 ;  /* 0x0000000634087290 */ /* 0x000fe20009fe442e */
[----:B------:R-:W-:Y:S01]  /*1cf0*/  IMAD.U32 R0, RZ, RZ, UR30 ;  /* 0x0000001eff007e24 */ /* 0x000fe2000f8e00ff */
[----:B------:R-:W-:Y:S01]  /*1d00*/  UISETP.LT.AND UP0, UPT, URZ, UR23, UPT ;  /* 0x000000173f00728c */ /* 0x000fe2000bf01270 */
[----:B------:R-:W-:Y:S01]  /*1d10*/  VIADD R5, R5, UR11 ;  /* 0x0000000b05057c36 */ /* 0x000fe20008000000 */
[----:B------:R-:W-:Y:S01]  /*1d20*/  ULDC.64 UR18, c[0x0][0x400] ;  /* 0x0001000000127ab9 */ /* 0x000fe20000000a00 */
[----:B------:R-:W-:Y:S01]  /*1d30*/  IMAD R10, R20, R8, RZ ;  /* 0x00000008140a7224 */ /* 0x000fe200078e02ff */
[----:B------:R-:W-:Y:S01]  /*1d40*/  USEL UR23, URZ, UR23, !UP0 ;  /* 0x000000173f177287 */ /* 0x000fe2000c000000 */
[----:B------:R-:W-:Y:S01]  /*1d50*/  IMAD.WIDE.U32 R6, R0, UR57, R6 ;  /* 0x0000003900067c25 */ /* 0x000fe2000f8e0006 */
[----:B------:R-:W-:Y:S01]  /*1d60*/  IADD3 R0, P0, R2, UR7, RZ ;  /* 0x0000000702007c10 */ /* 0x000fe2000ff1e0ff */
[----:B------:R-:W-:-:S02]  /*1d70*/  UIMAD.WIDE UR6, UR35, 0x4, UR44 ;  /* 0x00000004230678a5 */ /* 0x000fc4000f8e022c */
[----:B------:R-:W-:Y:S01]  /*1d80*/  IMAD R10, R24, R9, R10 ;  /* 0x00000009180a7224 */ /* 0x000fe200078e020a */
[----:B------:R-:W-:Y:S01]  /*1d90*/  LEA.HI.X.SX32 R11, R2, UR8, 0x1, P0 ;  /* 0x00000008020b7c11 */ /* 0x000fe200080f0eff */
[----:B------:R-:W-:Y:S01]  /*1da0*/  IMAD.WIDE.U32 R4, R24, R8, R4 ;  /* 0x0000000818047225 */ /* 0x000fe200078e0004 */
[----:B------:R-:W-:Y:S01]  /*1db0*/  LEA R14, P4, R6, UR42, 0x1 ;  /* 0x0000002a060e7c11 */ /* 0x000fe2000f8808ff */
[----:B------:R-:W-:Y:S01]  /*1dc0*/  UISETP.GT.AND UP0, UPT, UR38, UR23, UPT ;  /* 0x000000172600728c */ /* 0x000fe2000bf04270 */
[----:B------:R-:W-:Y:S01]  /*1dd0*/  LEA R212, P2, R0, UR18, 0x2 ;  /* 0x0000001200d47c11 */ /* 0x000fe2000f8410ff */
[----:B------:R-:W-:Y:S01]  /*1de0*/  VIADD R7, R7, UR31 ;  /* 0x0000001f07077c36 */ /* 0x000fe20008000000 */
[----:B------:R-:W-:Y:S01]  /*1df0*/  LEA R16, P3, R4, UR36, 0x1 ;  /* 0x0000002404107c11 */ /* 0x000fe2000f8608ff */
[----:B------:R-:W-:Y:S01]  /*1e00*/  IMAD.IADD R2, R5, 0x1, R10 ;  /* 0x0000000105027824 */ /* 0x000fe200078e020a */
[----:B------:R1:W-:Y:S01]  /*1e10*/  STL [R1+0xc], R14 ;  /* 0x00000c0e01007387 */ /* 0x0003e20000100800 */
[----:B------:R-:W-:Y:S01]  /*1e20*/  PLOP3.LUT P0, PT, PT, PT, UP0, 0x80, 0x0 ;  /* 0x000000000000781c */ /* 0x000fe20003f0f008 */
[----:B------:R-:W-:Y:S01]  /*1e30*/  UIADD3 UR11, UR38, -0x1, URZ ;  /* 0xffffffff260b7890 */ /* 0x000fe2000fffe03f */
[----:B------:R-:W-:Y:S01]  /*1e40*/  LEA.HI.X R15, R6, UR43, R7, 0x1, P4 ;  /* 0x0000002b060f7c11 */ /* 0x000fe2000a0f0c07 */
[----:B------:R1:W-:Y:S01]  /*1e50*/  STL [R1+0x10], R16 ;  /* 0x0000101001007387 */ /* 0x0003e20000100800 */
[----:B------:R-:W-:Y:S01]  /*1e60*/  LEA.HI.X R23, R4, UR37, R2, 0x1, P3 ;  /* 0x0000002504177c11 */ /* 0x000fe200098f0c02 */
[----:B------:R-:W-:Y:S01]  /*1e70*/  UMOV UR22, UR6 ;  /* 0x0000000600167c82 */ /* 0x000fe20008000000 */
[----:B------:R-:W-:Y:S01]  /*1e80*/  LEA.HI.X R211, R0, UR19, R11, 0x2, P2 ;  /* 0x0000001300d37c11 */ /* 0x000fe200090f140b */
[----:B------:R1:W-:Y:S01]  /*1e90*/  STL [R1+0x8], R15 ;  /* 0x0000080f01007387 */ /* 0x0003e20000100800 */
[----:B------:R-:W-:Y:S01]  /*1ea0*/  UMOV UR19, UR21 ;  /* 0x0000001500137c82 */ /* 0x000fe20008000000 */
[----:B------:R-:W-:-:S02]  /*1eb0*/  UMOV UR21, UR7 ;  /* 0x0000000700157c82 */ /* 0x000fc40008000000 */
[----:B------:R1:W-:Y:S02]  /*1ec0*/  STL [R1+0x4], R23 ;  /* 0x0000041701007387 */ /* 0x0003e40000100800 */
        /* <DEDUP_REMOVED lines=20> */
.L_x_2375:
        /* <DEDUP_REMOVED lines=20> */
.L_x_2376:
        /* <DEDUP_REMOVED lines=35> */
.L_x_2378:
[----:B------:R-:W-:Y:S05]  /*2380*/  BSYNC B0 ;  /* 0x0000000000007941 */ /* 0x000fea0003800000 */
.L_x_2377:
        /* <DEDUP_REMOVED lines=9> */
[----:B--2---:R-:W-:-:S03]  /*2420*/  LEA R8, P4, R6, UR14, 0x1 ;  /* 0x0000000e06087c11 */ /* 0x004fc6000f8808ff */
[----:B------:R-:W-:-:S05]  /*2430*/  IMAD R0, R0, UR11, R2 ;  /* 0x0000000b00007c24 */ /* 0x000fca000f8e0202 */
[----:B------:R-:W-:-:S04]  /*2440*/  IADD3 R0, R7, R0, RZ ;  /* 0x0000000007007210 */ /* 0x000fc80007ffe0ff */
[----:B------:R-:W-:-:S05]  /*2450*/  LEA.HI.X R9, R6, UR15, R0, 0x1, P4 ;  /* 0x0000000f06097c11 */ /* 0x000fca000a0f0c00 */
[----:B------:R3:W-:Y:S02]  /*2460*/  STG.E.128 desc[UR12][R8.64], RZ ;  /* 0x000000ff08007986 */ /* 0x0007e4000c101d0c */
.L_x_2380:
[----:B------:R-:W-:Y:S05]  /*2470*/  BSYNC B0 ;  /* 0x0000000000007941 */ /* 0x000fea0003800000 */
.L_x_2379:
        /* <DEDUP_REMOVED lines=9> */
[----:B--23--:R-:W-:-:S03]  /*2510*/  LEA R8, P4, R6, UR14, 0x1 ;  /* 0x0000000e06087c11 */ /* 0x00cfc6000f8808ff */
[----:B------:R-:W-:-:S05]  /*2520*/  IMAD R0, R0, UR11, R2 ;  /* 0x0000000b00007c24 */ /* 0x000fca000f8e0202 */
[----:B------:R-:W-:-:S04]  /*2530*/  IADD3 R0, R7, R0, RZ ;  /* 0x0000000007007210 */ /* 0x000fc80007ffe0ff */
[----:B------:R-:W-:-:S05]  /*2540*/  LEA.HI.X R9, R6, UR15, R0, 0x1, P4 ;  /* 0x0000000f06097c11 */ /* 0x000fca000a0f0c00 */
[----:B------:R4:W-:Y:S02]  /*2550*/  STG.E.128 desc[UR12][R8.64], RZ ;  /* 0x000000ff08007986 */ /* 0x0009e4000c101d0c */
.L_x_2382:
[----:B------:R-:W-:Y:S05]  /*2560*/  BSYNC B0 ;  /* 0x0000000000007941 */ /* 0x000fea0003800000 */
.L_x_2381:
        /* <DEDUP_REMOVED lines=14> */
.L_x_2384:
[----:B------:R-:W-:Y:S05]  /*2650*/  BSYNC B0 ;  /* 0x0000000000007941 */ /* 0x000fea0003800000 */
.L_x_2383:
[----:B-1----:R-:W-:Y:S01]  /*2660*/  IMAD.U32 R4, RZ, RZ, UR6 ;  /* 0x00000006ff047e24 */ /* 0x002fe2000f8e00ff */
[----:B------:R-:W-:Y:S01]  /*2670*/  UIMAD UR8, UR39, UR6, URZ ;  /* 0x00000006270872a4 */ /* 0x000fe2000f8e023f */
[----:B------:R-:W-:Y:S01]  /*2680*/  BSSY B0, `(.L_x_2385) ;  /* 0x0000018000007945 */ /* 0x000fe20003800000 */
[----:B------:R-:W-:Y:S01]  /*2690*/  USHF.R.S32.HI UR10, URZ, 0x1f, UR57 ;  /* 0x0000001f3f0a7899 */ /* 0x000fe20008011439 */
[----:B------:R-:W-:Y:S01]  /*26a0*/  IMAD.WIDE.U32 R4, R4, UR24, R226 ;  /* 0x0000001804047c25 */ /* 0x000fe2000f8e00e2 */
[----:B------:R-:W-:-:S03]  /*26b0*/  UIMAD UR24, UR24, UR7, UR8 ;  /* 0x00000007181872a4 */ /* 0x000fc6000f8e0208 */
[----:B------:R-:W-:Y:S01]  /*26c0*/  ULDC.64 UR8, c[0x0][0x470] ;  /* 0x00011c0000087ab9 */ /* 0x000fe20000000a00 */
[----:B------:R-:W-:Y:S01]  /*26d0*/  IADD3 R4, P4, R4, UR16, RZ ;  /* 0x0000001004047c10 */ /* 0x000fe2000ff9e0ff */
[----:B------:R-:W-:Y:S01]  /*26e0*/  UIMAD UR10, UR10, UR8, URZ ;  /* 0x000000080a0a72a4 */ /* 0x000fe2000f8e023f */
[----:B------:R-:W-:-:S03]  /*26f0*/  IMAD.U32 R0, RZ, RZ, UR24 ;  /* 0x00000018ff007e24 */ /* 0x000fc6000f8e00ff */
[----:B------:R-:W-:Y:S02]  /*2700*/  UIMAD UR9, UR57, UR9, UR10 ;  /* 0x00000009390972a4 */ /* 0x000fe4000f8e020a */
        /* <DEDUP_REMOVED lines=15> */
.L_x_2386:
[----:B------:R-:W-:Y:S05]  /*2800*/  BSYNC B0 ;  /* 0x0000000000007941 */ /* 0x000fea0003800000 */
.L_x_2385:
        /* <DEDUP_REMOVED lines=14> */
.L_x_2388:
[----:B------:R-:W-:Y:S05]  /*28f0*/  BSYNC B0 ;  /* 0x0000000000007941 */ /* 0x000fea0003800000 */
.L_x_2387:
        /* <DEDUP_REMOVED lines=14> */
.L_x_2390:
[----:B------:R-:W-:Y:S05]  /*29e0*/  BSYNC B0 ;  /* 0x0000000000007941 */ /* 0x000fea0003800000 */
.L_x_2389:
        /* <DEDUP_REMOVED lines=14> */
.L_x_2374:
[----:B------:R-:W-:Y:S01]  /*2ad0*/  PLOP3.LUT P1, PT, PT, PT, UP4, 0x80, 0x0 ;  /* 0x000000000000781c */ /* 0x000fe20003f2f048 */
[----:B------:R-:W-:Y:S01]  /*2ae0*/  IMAD.SHL.U32 R0, R24, 0x40, RZ ;  /* 0x0000004018007824 */ /* 0x000fe200078e00ff */
[----:B------:R-:W-:Y:S01]  /*2af0*/  ULEA.HI UR6, UR11, UR11, URZ, 0x1 ;  /* 0x0000000b0b067291 */ /* 0x000fe2000f8f083f */
[----:B------:R-:W-:Y:S01]  /*2b00*/  LEA.HI R2, R22, R21, RZ, 0x6 ;  /* 0x0000001516027211 */ /* 0x000fe200078f30ff */
[----:B------:R-:W-:Y:S01]  /*2b10*/  VIADD R17, R24, 0x20 ;  /* 0x0000002018117836 */ /* 0x000fe20000000000 */
[----:B------:R-:W-:Y:S01]  /*2b20*/  BSSY B0, `(.L_x_2392) ;  /* 0x0000024000007945 */ /* 0x000fe20003800000 */
[----:B------:R-:W-:Y:S01]  /*2b30*/  LOP3.LUT R0, R0, 0x1c0, RZ, 0xc0, !PT ;  /* 0x000001c000007812 */ /* 0x000fe200078ec0ff */
[----:B------:R-:W-:Y:S01]  /*2b40*/  ULOP3.LUT UR6, UR6, 0xfffffffe, URZ, 0xc0, !UPT ;  /* 0xfffffffe06067892 */ /* 0x000fe2000f8ec03f */
[----:B------:R-:W-:Y:S02]  /*2b50*/  IMAD.SHL.U32 R2, R2, 0x8, RZ ;  /* 0x0000000802027824 */ /* 0x000fe400078e00ff */
[----:B------:R-:W-:Y:S01]  /*2b60*/  LOP3.LUT R4, R0, 0x38, R226, 0xf8, !PT ;  /* 0x0000003800047812 */ /* 0x000fe200078ef8e2 */
[----:B------:R-:W-:Y:S01]  /*2b70*/  UIADD3 UR7, UR11, -UR6, URZ ;  /* 0x800000060b077290 */ /* 0x000fe2000fffe03f */
[----:B------:R-:W-:Y:S01]  /*2b80*/  SHF.R.U32.HI R0, RZ, 0x3, R0 ;  /* 0x00000003ff007819 */ /* 0x000fe20000011600 */
[----:B------:R-:W-:Y:S01]  /*2b90*/  @P1 BAR.SYNC.DEFER_BLOCKING 0x0 ;  /* 0x0000000000001b1d */ /* 0x000fe20000010000 */
[----:B------:R-:W-:Y:S01]  /*2ba0*/  UIMAD UR6, UR11, -0x80, UR15 ;  /* 0xffffff800b0678a4 */ /* 0x000fe2000f8e020f */
[----:B------:R-:W-:Y:S01]  /*2bb0*/  VIADD R18, R24, 0x40 ;  /* 0x0000004018127836 */ /* 0x000fe20000000000 */
[----:B------:R-:W-:Y:S01]  /*2bc0*/  LOP3.LUT R0, R4, R0, RZ, 0x3c, !PT ;  /* 0x0000000004007212 */ /* 0x000fe200078e3cff */
[----:B------:R-:W-:Y:S01]  /*2bd0*/  UISETP.NE.AND UP0, UPT, UR7, 0x1, UPT ;  /* 0x000000010700788c */ /* 0x000fe2000bf05270 */
[----:B------:R-:W-:-:S02]  /*2be0*/  VIADD R19, R24, 0x60 ;  /* 0x0000006018137836 */ /* 0x000fc40000000000 */
[----:B------:R-:W-:Y:S01]  /*2bf0*/  LOP3.LUT R0, R0, 0xfffffe00, R2, 0xf8, !PT ;  /* 0xfffffe0000007812 */ /* 0x000fe200078ef802 */
[----:B------:R-:W-:Y:S01]  /*2c00*/  IMAD.U32 R6, RZ, RZ, UR26 ;  /* 0x0000001aff067e24 */ /* 0x000fe2000f8e00ff */
[----:B------:R-:W-:Y:S02]  /*2c10*/  ISETP.GE.AND P5, PT, R24, UR6, PT ;  /* 0x0000000618007c0c */ /* 0x000fe4000bfa6270 */
[----:B------:R-:W-:Y:S01]  /*2c20*/  PLOP3.LUT P0, PT, PT, PT, UP0, 0x80, 0x0 ;  /* 0x000000000000781c */ /* 0x000fe20003f0f008 */
[----:B------:R-:W-:Y:S01]  /*2c30*/  VIADD R2, R0, 0x2000 ;  /* 0x0000200000027836 */ /* 0x000fe20000000000 */
[----:B------:R-:W-:Y:S02]  /*2c40*/  ISETP.GE.AND P4, PT, R17, UR6, PT ;  /* 0x0000000611007c0c */ /* 0x000fe4000bf86270 */
[----:B------:R-:W-:Y:S02]  /*2c50*/  ISETP.GE.AND P3, PT, R18, UR6, PT ;  /* 0x0000000612007c0c */ /* 0x000fe4000bf66270 */
[----:B------:R-:W-:-:S02]  /*2c60*/  SEL R2, R2, R0, !P0 ;  /* 0x0000000002027207 */ /* 0x000fc40004000000 */
        /* <DEDUP_REMOVED lines=15> */
.L_x_2393:
[----:B------:R-:W-:Y:S05]  /*2d60*/  BSYNC B0 ;  /* 0x0000000000007941 */ /* 0x000fea0003800000 */
.L_x_2392:
        /* <DEDUP_REMOVED lines=13> */
.L_x_2395:
[----:B------:R-:W-:Y:S05]  /*2e40*/  BSYNC B0 ;  /* 0x0000000000007941 */ /* 0x000fea0003800000 */
.L_x_2394:
        /* <DEDUP_REMOVED lines=13> */
.L_x_2397:
[----:B------:R-:W-:Y:S05]  /*2f20*/  BSYNC B0 ;  /* 0x0000000000007941 */ /* 0x000fea0003800000 */
.L_x_2396:
        /* <DEDUP_REMOVED lines=16> */
.L_x_2399:
[----:B------:R-:W-:Y:S05]  /*3030*/  BSYNC B0 ;  /* 0x0000000000007941 */ /* 0x000fea0003800000 */
.L_x_2398:
        /* <DEDUP_REMOVED lines=19> */
.L_x_2401:
[----:B------:R-:W-:Y:S05]  /*3170*/  BSYNC B0 ;  /* 0x0000000000007941 */ /* 0x000fea0003800000 */
.L_x_2400:
        /* <DEDUP_REMOVED lines=14> */
[----:B----4-:R-:W-:-:S03]  /*3260*/  IMAD.U32 R5, RZ, RZ, UR29 ;  /* 0x0000001dff057e24 */ /* 0x010fc6000f8e00ff */
[----:B------:R-:W-:-:S04]  /*3270*/  LEA R4, P1, R2, R14, 0x6 ;  /* 0x0000000e02047211 */ /* 0x000fc800078230ff */
[----:B------:R-:W-:-:S05]  /*3280*/  LEA.HI.X R5, R2, R15, R5, 0x6, P1 ;  /* 0x0000000f02057211 */ /* 0x000fca00008f3405 */
[----:B------:R-:W-:Y:S01]  /*3290*/  @!PT LDS RZ, [RZ] ;  /* 0x00000000fffff984 */ /* 0x000fe20000000800 */
[----:B------:R-:W-:Y:S01]  /*32a0*/  @!PT LDS RZ, [RZ] ;  /* 0x00000000fffff984 */ /* 0x000fe20000000800 */
[----:B------:R-:W-:Y:S01]  /*32b0*/  @!PT LDS RZ, [RZ] ;  /* 0x00000000fffff984 */ /* 0x000fe20000000800 */
[----:B------:R4:W-:Y:S04]  /*32c0*/  LDGSTS.E.BYPASS.LTC128B.128 [R196+0x1000], desc[UR12][R4.64] ;  /* 0x0100000004c47fae */ /* 0x0009e8000b901d4c */
.L_x_2403:
[----:B------:R-:W-:Y:S05]  /*32d0*/  BSYNC B0 ;  /* 0x0000000000007941 */ /* 0x000fea0003800000 */
.L_x_2402:
        /* <DEDUP_REMOVED lines=21> */
.L_x_2405:
[----:B------:R-:W-:Y:S05]  /*3430*/  BSYNC B0 ;  /* 0x0000000000007941 */ /* 0x000fea0003800000 */
.L_x_2404:
        /* <DEDUP_REMOVED lines=15> */
[----:B----4-:R-:W-:Y:S02]  /*3530*/  MOV R4, R14 ;  /* 0x0000000e00047202 */ /* 0x010fe40000000f00 */
[----:B------:R-:W-:-:S03]  /*3540*/  MOV R5, R15 ;  /* 0x0000000f00057202 */ /* 0x000fc60000000f00 */
[----:B------:R-:W-:-:S05]  /*3550*/  IMAD.WIDE.U32 R4, R2, 0xc0, R4 ;  /* 0x000000c002047825 */ /* 0x000fca00078e0004 */
[----:B------:R-:W-:-:S05]  /*3560*/  IADD3 R5, R5, UR7, RZ ;  /* 0x0000000705057c10 */ /* 0x000fca000fffe0ff */
[----:B------:R-:W-:Y:S01]  /*3570*/  @!PT LDS RZ, [RZ] ;  /* 0x00000000fffff984 */ /* 0x000fe20000000800 */
[----:B------:R-:W-:Y:S01]  /*3580*/  @!PT LDS RZ, [RZ] ;  /* 0x00000000fffff984 */ /* 0x000fe20000000800 */
[----:B------:R-:W-:Y:S01]  /*3590*/  @!PT LDS RZ, [RZ] ;  /* 0x00000000fffff984 */ /* 0x000fe20000000800 */
[----:B------:R4:W-:Y:S02]  /*35a0*/  LDGSTS.E.BYPASS.LTC128B.128 [R196+0x3000], desc[UR12][R4.64] ;  /* 0x0300000004c47fae */ /* 0x0009e4000b901d4c */
.L_x_2407:
[----:B------:R-:W-:Y:S05]  /*35b0*/  BSYNC B0 ;  /* 0x0000000000007941 */ /* 0x000fea0003800000 */
.L_x_2406:
[----:B-1----:R-:W5:Y:S01]  /*35c0*/  LDL R23, [R1+0x24] ;  /* 0x0000240001177983 */ /* 0x002f620000100800 */
[----:B------:R-:W-:Y:S01]  /*35d0*/  UIMAD UR7, UR39, UR26, URZ ;  /* 0x0000001a270772a4 */ /* 0x000fe2000f8e023f */
[----:B----4-:R-:W-:Y:S01]  /*35e0*/  IMAD.WIDE.U32 R4, R6, UR24, R226 ;  /* 0x0000001806047c25 */ /* 0x010fe2000f8e00e2 */
        /* <DEDUP_REMOVED lines=41> */
.L_x_2409:
[----:B------:R-:W-:Y:S05]  /*3880*/  BSYNC B0 ;  /* 0x0000000000007941 */ /* 0x000fea0003800000 */
.L_x_2408:
        /* <DEDUP_REMOVED lines=23> */
.L_x_2411:
[----:B------:R-:W-:Y:S05]  /*3a00*/  BSYNC B0 ;  /* 0x0000000000007941 */ /* 0x000fea0003800000 */
.L_x_2410:
        /* <DEDUP_REMOVED lines=23> */
.L_x_2413:
[----:B------:R-:W-:Y:S05]  /*3b80*/  BSYNC B0 ;  /* 0x0000000000007941 */ /* 0x000fea0003800000 */
.L_x_2412:
        /* <DEDUP_REMOVED lines=23> */
.L_x_2415:
[----:B------:R-:W-:Y:S05]  /*3d00*/  BSYNC B0 ;  /* 0x0000000000007941 */ /* 0x000fea0003800000 */
.L_x_2414:
        /* <DEDUP_REMOVED lines=26> */
[----:B----4-:R-:W-:-:S04]  /*3eb0*/  LEA R8, P1, R6, UR6, 0x1 ;  /* 0x0000000606087c11 */ /* 0x010fc8000f8208ff */
[----:B------:R-:W-:-:S05]  /*3ec0*/  LEA.HI.X R9, R6, UR7, R2, 0x1, P1 ;  /* 0x0000000706097c11 */ /* 0x000fca00088f0c02 */
[----:B------:R-:W-:Y:S01]  /*3ed0*/  @!PT LDS RZ, [RZ] ;  /* 0x00000000fffff984 */ /* 0x000fe20000000800 */
[----:B------:R-:W-:Y:S01]  /*3ee0*/  @!PT LDS RZ, [RZ] ;  /* 0x00000000fffff984 */ /* 0x000fe20000000800 */
[----:B------:R-:W-:Y:S01]  /*3ef0*/  @!PT LDS RZ, [RZ] ;  /* 0x00000000fffff984 */ /* 0x000fe20000000800 */
[----:B------:R4:W-:Y:S04]  /*3f00*/  LDGSTS.E.BYPASS.LTC128B.128 [R0+0x10000], desc[UR12][R8.64] ;  /* 0x1000000008007fae */ /* 0x0009e8000b901d4c */
.L_x_2417:
[----:B------:R-:W-:Y:S05]  /*3f10*/  BSYNC B0 ;  /* 0x0000000000007941 */ /* 0x000fea0003800000 */
.L_x_2416:
        /* <DEDUP_REMOVED lines=22> */
.L_x_2419:
[----:B------:R-:W-:Y:S05]  /*4080*/  BSYNC B0 ;  /* 0x0000000000007941 */ /* 0x000fea0003800000 */
.L_x_2418:
        /* <DEDUP_REMOVED lines=22> */
.L_x_2421:
[----:B------:R-:W-:Y:S05]  /*41f0*/  BSYNC B0 ;  /* 0x0000000000007941 */ /* 0x000fea0003800000 */
.L_x_2420:
        /* <DEDUP_REMOVED lines=22> */
.L_x_2423:
[----:B------:R-:W-:Y:S05]  /*4360*/  BSYNC B0 ;  /* 0x0000000000007941 */ /* 0x000fea0003800000 */
.L_x_2422:
[----:B------:R-:W-:Y:S01]  /*4370*/  ULDC.64 UR16, c[0x0][0x3c8] ;  /* 0x0000f20000107ab9 */ /* 0x000fe20000000a00 */
[----:B------:R-:W-:Y:S01]  /*4380*/  USHF.R.S32.HI UR6, URZ, 0x1f, UR57 ;  /* 0x0000001f3f067899 */ /* 0x000fe20008011439 */
[----:B------:R-:W-:Y:S01]  /*4390*/  ISETP.NE.AND P5, PT, R15, RZ, PT ;  /* 0x000000ff0f00720c */ /* 0x000fe20003fa5270 */
[----:B------:R-:W-:Y:S01]  /*43a0*/  UISETP.NE.U32.AND UP1, UPT, UR16, URZ, UPT ;  /* 0x0000003f1000728c */ /* 0x000fe2000bf25070 */
[----:B----4-:R-:W-:Y:S02]  /*43b0*/  SHF.R.S32.HI R9, RZ, 0x1f, R23 ;  /* 0x0000001fff097819 */ /* 0x010fe40000011417 */
[----:B------:R-:W-:Y:S01]  /*43c0*/  ISETP.NE.AND P4, PT, R16, RZ, PT ;  /* 0x000000ff1000720c */ /* 0x000fe20003f85270 */
[----:B------:R-:W-:Y:S01]  /*43d0*/  UISETP.NE.AND.EX UP1, UPT, UR17, URZ, UPT, UP1 ;  /* 0x0000003f1100728c */ /* 0x000fe2000bf25310 */
[----:B------:R-:W-:Y:S01]  /*43e0*/  ISETP.NE.AND P3, PT, R14, RZ, PT ;  /* 0x000000ff0e00720c */ /* 0x000fe20003f65270 */
[----:B------:R-:W-:Y:S01]  /*43f0*/  IMAD.MOV.U32 R17, RZ, RZ, 0x7f800000 ;  /* 0x7f800000ff117424 */ /* 0x000fe200078e00ff */
[----:B------:R-:W-:Y:S01]  /*4400*/  SHF.R.S32.HI R2, RZ, 0x1f, R11 ;  /* 0x0000001fff027819 */ /* 0x000fe2000001140b */
[----:B------:R-:W-:Y:S01]  /*4410*/  IMAD.MOV.U32 R13, RZ, RZ, 0x7f800000 ;  /* 0x7f800000ff0d7424 */ /* 0x000fe200078e00ff */
[----:B------:R-:W0:Y:S01]  /*4420*/  LDGDEPBAR ;  /* 0x00000000000079af */ /* 0x000e220000000000 */
        /* <DEDUP_REMOVED lines=11> */
[----:B-123--:R-:W-:Y:S01]  /*44e0*/  SHF.L.U64.HI R0, R23, 0x2, R9 ;  /* 0x0000000217007819 */ /* 0x00efe20000010209 */
[----:B------:R-:W-:-:S02]  /*44f0*/  IMAD.MOV.U32 R10, RZ, RZ, 0x7f800000 ;  /* 0x7f800000ff0a7424 */ /* 0x000fc400078e00ff */
[----:B------:R-:W-:Y:S01]  /*4500*/  VIADD R190, R192, 0x2000 ;  /* 0x00002000c0be7836 */ /* 0x000fe20000000000 */
[----:B------:R-:W-:Y:S01]  /*4510*/  @UP1 ULEA.HI.X UR17, UR6, UR17, UR7, 0x2, UP0 ;  /* 0x0000001106111291 */ /* 0x000fe200080f1407 */
[----:B------:R-:W-:Y:S01]  /*4520*/  IMAD.U32 R4, RZ, RZ, UR16 ;  /* 0x00000010ff047e24 */ /* 0x000fe2000f8e00ff */
[----:B------:R-:W-:Y:S01]  /*4530*/  CS2R R126, SRZ ;  /* 0x00000000007e7805 */ /* 0x000fe2000001ff00 */
[----:B------:R-:W-:Y:S01]  /*4540*/  @UP1 ULDC UR6, c[0x0][0x2e8] ;  /* 0x0000ba0000061ab9 */ /* 0x000fe20000000800 */
[----:B------:R-:W-:Y:S01]  /*4550*/  IMAD.MOV.U32 R194, RZ, RZ, 0x20 ;  /* 0x00000020ffc27424 */ /* 0x000fe200078e00ff */
[----:B------:R-:W-:Y:S01]  /*4560*/  CS2R R124, SRZ ;  /* 0x00000000007c7805 */ /* 0x000fe2000001ff00 */
[----:B------:R-:W-:Y:S01]  /*4570*/  IMAD.U32 R5, RZ, RZ, UR17 ;  /* 0x00000011ff057e24 */ /* 0x000fe2000f8e00ff */
[----:B------:R-:W-:Y:S01]  /*4580*/  CS2R R130, SRZ ;  /* 0x0000000000827805 */ /* 0x000fe2000001ff00 */
[----:B------:R-:W-:Y:S01]  /*4590*/  IMAD.MOV.U32 R193, RZ, RZ, 0x40 ;  /* 0x00000040ffc17424 */ /* 0x000fe200078e00ff */
[----:B------:R-:W-:-:S02]  /*45a0*/  CS2R R128, SRZ ;  /* 0x0000000000807805 */ /* 0x000fc4000001ff00 */
[----:B------:R-:W-:Y:S01]  /*45b0*/  CS2R R122, SRZ ;  /* 0x00000000007a7805 */ /* 0x000fe2000001ff00 */
[----:B------:R1:W2:Y:S01]  /*45c0*/  @P1 LDG.E R8, desc[UR12][R4.64] ;  /* 0x0000000c04081981 */ /* 0x0002a2000c1e1900 */
        /* <DEDUP_REMOVED lines=23> */
[----:B------:R-:W-:Y:S01]  /*4740*/  CS2R R74, SRZ ;  /* 0x00000000004a7805 */ /* 0x000fe2000001ff00 */
[----:B-1----:R-:W-:Y:S01]  /*4750*/  IMAD.SHL.U32 R4, R23, 0x4, RZ ;  /* 0x0000000417047824 */ /* 0x002fe200078e00ff */
[----:B------:R-:W-:Y:S02]  /*4760*/  CS2R R72, SRZ ;  /* 0x0000000000487805 */ /* 0x000fe4000001ff00 */
[----:B------:R-:W-:Y:S02]  /*4770*/  CS2R R70, SRZ ;  /* 0x0000000000467805 */ /* 0x000fe4000001ff00 */
[----:B------:R-:W-:Y:S01]  /*4780*/  CS2R R68, SRZ ;  /* 0x0000000000447805 */ /* 0x000fe2000001ff00 */
[----:B------:R-:W-:Y:S01]  /*4790*/  ULDC UR10, c[0x0][0x394] ;  /* 0x0000e500000a7ab9 */ /* 0x000fe20000000800 */
[----:B------:R-:W-:Y:S01]  /*47a0*/  IADD3 R4, P2, R4, UR20, RZ ;  /* 0x0000001404047c10 */ /* 0x000fe2000ff5e0ff */
[----:B------:R-:W-:Y:S01]  /*47b0*/  UMOV UR8, URZ ;  /* 0x0000003f00087c82 */ /* 0x000fe20008000000 */
[----:B------:R-:W-:-:S02]  /*47c0*/  ULDC UR27, c[0x0][0x2d0] ;  /* 0x0000b400001b7ab9 */ /* 0x000fc40000000800 */
[----:B------:R-:W-:Y:S02]  /*47d0*/  IADD3.X R5, R0, UR19, RZ, P2, !PT ;  /* 0x0000001300057c10 */ /* 0x000fe400097fe4ff */
[----:B------:R-:W-:-:S03]  /*47e0*/  @!P6 LEA R6, P2, R11, UR20, 0x2 ;  /* 0x000000140b06ec11 */ /* 0x000fc6000f8410ff */
[----:B------:R-:W3:Y:S01]  /*47f0*/  @!P5 LDG.E R17, desc[UR12][R4.64] ;  /* 0x0000000c0411d981 */ /* 0x000ee2000c1e1900 */
[----:B------:R-:W-:-:S03]  /*4800*/  @!P6 LEA.HI.X R7, R11, UR19, R2, 0x2, P2 ;  /* 0x000000130b07ec11 */ /* 0x000fc600090f1402 */
[----:B------:R-:W4:Y:S04]  /*4810*/  @!P4 LDG.E R13, desc[UR12][R4.64+0x20] ;  /* 0x0000200c040dc981 */ /* 0x000f28000c1e1900 */
[----:B------:R1:W5:Y:S04]  /*4820*/  @!P3 LDG.E R12, desc[UR12][R4.64+0x100] ;  /* 0x0001000c040cb981 */ /* 0x000368000c1e1900 */
[----:B------:R-:W5:Y:S01]  /*4830*/  @!P6 LDG.E R10, desc[UR12][R6.64] ;  /* 0x0000000c060ae981 */ /* 0x000f62000c1e1900 */
[----:B------:R-:W-:Y:S01]  /*4840*/  IMAD.SHL.U32 R2, R21, 0x2, RZ ;  /* 0x0000000215027824 */ /* 0x000fe200078e00ff */
[----:B------:R-:W-:-:S04]  /*4850*/  LEA.HI R0, R22, R21, RZ, 0x7 ;  /* 0x0000001516007211 */ /* 0x000fc800078f38ff */
[----:B------:R-:W-:Y:S02]  /*4860*/  SHF.R.S32.HI R0, RZ, 0x7, R0 ;  /* 0x00000007ff007819 */ /* 0x000fe40000011400 */
[----:B------:R-:W-:Y:S01]  /*4870*/  LOP3.LUT R2, R2, 0x6, RZ, 0xc0, !PT ;  /* 0x0000000602027812 */ /* 0x000fe200078ec0ff */
[----:B-1----:R-:W2:Y:S04]  /*4880*/  @P1 MUFU.RCP R4, UR6 ;  /* 0x0000000600041d08 */ /* 0x002ea80008001000 */
[----:B------:R-:W-:Y:S02]  /*4890*/  IMAD R2, R0, 0x40, R2 ;  /* 0x0000004000027824 */ /* 0x000fe400078e0202 */
[----:B------:R-:W-:-:S04]  /*48a0*/  IMAD.U32 R0, RZ, RZ, UR51 ;  /* 0x00000033ff007e24 */ /* 0x000fc8000f8e00ff */
[----:B------:R-:W-:Y:S02]  /*48b0*/  IMAD R195, R0, 0x80, R2 ;  /* 0x0000008000c37824 */ /* 0x000fe400078e0202 */
[C---:B------:R-:W-:Y:S01]  /*48c0*/  VIADD R0, R23.reuse, 0xffffff80 ;  /* 0xffffff8017007836 */ /* 0x040fe20000000000 */
[----:B------:R-:W-:Y:S01]  /*48d0*/  SHF.L.U64.HI R5, R23, 0x2, R9 ;  /* 0x0000000217057819 */ /* 0x000fe20000010209 */
[----:B------:R-:W-:Y:S01]  /*48e0*/  VIADD R2, R191, 0x2000 ;  /* 0x00002000bf027836 */ /* 0x000fe20000000000 */
[----:B------:R-:W-:-:S04]  /*48f0*/  SEL R190, R190, R192, !P0 ;  /* 0x000000c0bebe7207 */ /* 0x000fc80004000000 */
[----:B------:R-:W-:Y:S02]  /*4900*/  SEL R2, R2, R191, !P0 ;  /* 0x000000bf02027207 */ /* 0x000fe40004000000 */
[----:B------:R-:W-:Y:S02]  /*4910*/  LEA R190, R190, UR4, 0x1 ;  /* 0x00000004bebe7c11 */ /* 0x000fe4000f8e08ff */
[----:B------:R-:W-:Y:S01]  /*4920*/  LEA R184, R2, UR4, 0x1 ;  /* 0x0000000402b87c11 */ /* 0x000fe2000f8e08ff */
[----:B------:R-:W-:Y:S01]  /*4930*/  UMOV UR18, UR10 ;  /* 0x0000000a00127c82 */ /* 0x000fe20008000000 */
[----:B------:R-:W-:Y:S01]  /*4940*/  UIADD3 UR26, UR24, 0x80, URZ ;  /* 0x00000080181a7890 */ /* 0x000fe2000fffe03f */
[----:B------:R-:W-:Y:S01]  /*4950*/  ULDC UR10, c[0x0][0x2ec] ;  /* 0x0000bb00000a7ab9 */ /* 0x000fe20000000800 */
[----:B--2---:R-:W-:-:S05]  /*4960*/  @P1 FMUL.FTZ R4, R8, R4 ;  /* 0x0000000408041220 */ /* 0x004fca0000410000 */
[----:B------:R-:W-:Y:S01]  /*4970*/  @P1 R2UR UR6, R4 ;  /* 0x00000000040612ca */ /* 0x000fe200000e0000 */
[----:B------:R-:W-:-:S05]  /*4980*/  IMAD.SHL.U32 R4, R23, 0x4, RZ ;  /* 0x0000000417047824 */ /* 0x000fca00078e00ff */
[----:B------:R1:W-:Y:S02]  /*4990*/  STL [R1+0x34], R4 ;  /* 0x0000340401007387 */ /* 0x0003e40000100800 */
[----:B-1----:R-:W-:Y:S02]  /*49a0*/  SHF.R.S32.HI R4, RZ, 0x1f, R0 ;  /* 0x0000001fff047819 */ /* 0x002fe40000011400 */
[----:B---3--:R1:W-:Y:S02]  /*49b0*/  STL [R1+0x1c], R17 ;  /* 0x00001c1101007387 */ /* 0x0083e40000100800 */
[C---:B------:R-:W-:Y:S01]  /*49c0*/  SHF.L.U64.HI R4, R0.reuse, 0x2, R4 ;  /* 0x0000000200047819 */ /* 0x040fe20000010204 */
[----:B------:R-:W-:Y:S01]  /*49d0*/  IMAD.SHL.U32 R0, R0, 0x4, RZ ;  /* 0x0000000400007824 */ /* 0x000fe200078e00ff */
[----:B----4-:R1:W-:Y:S04]  /*49e0*/  STL [R1+0x20], R13 ;  /* 0x0000200d01007387 */ /* 0x0103e80000100800 */
[----:B-----5:R1:W-:Y:S04]  /*49f0*/  STL [R1+0x14], R12 ;  /* 0x0000140c01007387 */ /* 0x0203e80000100800 */
[----:B------:R1:W-:Y:S04]  /*4a00*/  STL [R1+0x18], R10 ;  /* 0x0000180a01007387 */ /* 0x0003e80000100800 */
[----:B------:R1:W-:Y:S04]  /*4a10*/  STL [R1+0x30], R5 ;  /* 0x0000300501007387 */ /* 0x0003e80000100800 */
[----:B------:R1:W-:Y:S04]  /*4a20*/  STL [R1+0x2c], R4 ;  /* 0x00002c0401007387 */ /* 0x0003e80000100800 */
[----:B------:R1:W-:Y:S04]  /*4a30*/  STL [R1+0x28], R0 ;  /* 0x0000280001007387 */ /* 0x0003e80000100800 */
[----:B------:R1:W-:Y:S01]  /*4a40*/  STL [R1], R196 ;  /* 0x000000c401007387 */ /* 0x0003e20000100800 */
[----:B------:R-:W-:Y:S01]  /*4a50*/  @UP1 UMOV UR8, UR6 ;  /* 0x0000000600081c82 */ /* 0x000fe20008000000 */
[----:B------:R-:W-:-:S05]  /*4a60*/  ULDC.64 UR6, c[0x0][0x398] ;  /* 0x0000e60000067ab9 */ /* 0x000fca0000000a00 */
.L_x_2428:
[----:B-1----:R-:W2:Y:S01]  /*4a70*/  LDL R0, [R1+0x38] ;  /* 0x0000380001007983 */ /* 0x002ea20000100800 */
[----:B------:R-:W-:Y:S02]  /*4a80*/  USHF.L.U32 UR14, UR11, 0x7, URZ ;  /* 0x000000070b0e7899 */ /* 0x000fe4000800063f */
[----:B------:R-:W-:Y:S01]  /*4a90*/  UIADD3 UR16, UR24, UR15, URZ ;  /* 0x0000000f18107290 */ /* 0x000fe2000fffe03f */
[----:B------:R-:W0:Y:S03]  /*4aa0*/  LDGDEPBAR ;  /* 0x00000000000079af */ /* 0x000e260000000000 */
[----:B------:R-:W-:Y:S05]  /*4ab0*/  UIADD3 UR17, -UR9, 0x80, UR16 ;  /* 0x0000008009117890 */ /* 0x000fea000fffe110 */
[----:B------:R-:W3:Y:S01]  /*4ac0*/  LDL R206, [R1+0x34] ;  /* 0x0000340001ce7983 */ /* 0x000ee20000100800 */
[----:B------:R-:W-:Y:S03]  /*4ad0*/  UIADD3 UR17, UR17, -UR6, URZ ;  /* 0x8000000611117290 */ /* 0x000fe6000fffe03f */
[----:B------:R-:W4:Y:S01]  /*4ae0*/  LDL R205, [R1+0x30] ;  /* 0x0000300001cd7983 */ /* 0x000f220000100800 */
[----:B------:R-:W-:Y:S03]  /*4af0*/  UISETP.GE.AND UP0, UPT, UR14, UR17, UPT ;  /* 0x000000110e00728c */ /* 0x000fe6000bf06270 */
[----:B------:R-:W4:Y:S01]  /*4b00*/  LDL R249, [R1+0x24] ;  /* 0x0000240001f97983 */ /* 0x000f220000100800 */
[----:B------:R-:W-:Y:S01]  /*4b10*/  UMOV UR17, UR60 ;  /* 0x0000003c00117c82 */ /* 0x000fe20008000000 */
[----:B------:R-:W-:Y:S04]  /*4b20*/  DEPBAR.LE SB0, 0x0 ;  /* 0x000080000000791a */ /* 0x000fe80000000000 */
[----:B------:R-:W-:Y:S06]  /*4b30*/  BAR.SYNC.DEFER_BLOCKING 0x0 ;  /* 0x0000000000007b1d */ /* 0x000fec0000010000 */
        /* <DEDUP_REMOVED lines=29> */
[----:B------:R-:W-:Y:S01]  /*4d10*/  LDSM.16.M88.4 R132, [R189+0x1000] ;  /* 0x00100000bd84783b */ /* 0x000fe20000000200 */
[----:B--2---:R-:W-:Y:S05]  /*4d20*/  R2P PR, R0, 0x6 ;  /* 0x0000000600007804 */ /* 0x004fea0000000000 */
[----:B------:R-:W-:Y:S04]  /*4d30*/  SEL R2, R194, 0xffffffe0, !P1 ;  /* 0xffffffe0c2027807 */ /* 0x000fe80004800000 */
[----:B------:R-:W-:Y:S02]  /*4d40*/  SEL R185, R193, 0xffffffc0, !P2 ;  /* 0xffffffc0c1b97807 */ /* 0x000fe40005000000 */
[C---:B------:R-:W-:Y:S02]  /*4d50*/  IADD3 R0, R190.reuse, R2, RZ ;  /* 0x00000002be007210 */ /* 0x040fe40007ffe0ff */
[-C--:B------:R-:W-:Y:S03]  /*4d60*/  IADD3 R164, R190, R185.reuse, RZ ;  /* 0x000000b9bea47210 */ /* 0x080fe60007ffe0ff */
[----:B------:R-:W1:Y:S08]  /*4d70*/  LDSM.16.M88.4 R136, [R0] ;  /* 0x000000000088783b */ /* 0x000e700000000200 */
[----:B------:R2:W3:Y:S08]  /*4d80*/  LDSM.16.M88.4 R144, [R0+0x2000] ;  /* 0x002000000090783b */ /* 0x0004f00000000200 */
[----:B------:R-:W4:Y:S08]  /*4d90*/  LDSM.16.M88.4 R156, [R164] ;  /* 0x00000000a49c783b */ /* 0x000f300000000200 */
[----:B------:R-:W4:Y:S01]  /*4da0*/  LDSM.16.M88.4 R164, [R164+0x2000] ;  /* 0x00200000a4a4783b */ /* 0x000f220000000200 */
[----:B--2---:R-:W-:Y:S07]  /*4db0*/  IADD3 R0, R0, R185, RZ ;  /* 0x000000b900007210 */ /* 0x004fee0007ffe0ff */
        /* <DEDUP_REMOVED lines=18> */
[----:B------:R-:W-:Y:S01]  /*4ee0*/  HMMA.16816.F32.BF16 R64, R136, R154, R64 ;  /* 0x0000009a8840723c */ /* 0x000fe20000041840 */
[----:B------:R-:W3:Y:S05]  /*4ef0*/  LDSM.16.M88.4 R136, [R188+0x800] ;  /* 0x00080000bc88783b */ /* 0x000eea0000000200 */
[-C--:B----4-:R-:W-:Y:S06]  /*4f00*/  HMMA.16816.F32.BF16 R4, R156, R160.reuse, R4 ;  /* 0x000000a09c04723c */ /* 0x090fec0000041804 */
        /* <DEDUP_REMOVED lines=21> */
[----:B------:R-:W-:Y:S01]  /*5060*/  FMUL.FTZ R7, R7, UR7 ;  /* 0x0000000707077c20 */ /* 0x000fe20008410000 */
[-C--:B---3--:R-:W-:Y:S01]  /*5070*/  HMMA.16816.F32.BF16 R20, R176, R136.reuse, R20 ;  /* 0x00000088b014723c */ /* 0x088fe20000041814 */
[----:B------:R-:W-:Y:S02]  /*5080*/  MUFU.TANH R201, R5 ;  /* 0x0000000500c97308 */ /* 0x000fe40000002400 */
[----:B------:R-:W-:Y:S01]  /*5090*/  FMUL.FTZ R4, R4, UR7 ;  /* 0x0000000704047c20 */ /* 0x000fe20008410000 */
[----:B------:R-:W-:Y:S01]  /*50a0*/  FMUL.FTZ R10, R10, UR7 ;  /* 0x000000070a0a7c20 */ /* 0x000fe20008410000 */
[----:B------:R-:W-:Y:S01]  /*50b0*/  FMUL.FTZ R11, R11, UR7 ;  /* 0x000000070b0b7c20 */ /* 0x000fe20008410000 */
[----:B------:R-:W-:Y:S01]  /*50c0*/  FMUL.FTZ R8, R8, UR7 ;  /* 0x0000000708087c20 */ /* 0x000fe20008410000 */
[----:B------:R-:W-:Y:S01]  /*50d0*/  FMUL.FTZ R9, R9, UR7 ;  /* 0x0000000709097c20 */ /* 0x000fe20008410000 */
[C---:B------:R-:W-:Y:S03]  /*50e0*/  HMMA.16816.F32.BF16 R24, R132.reuse, R136, R24 ;  /* 0x000000888418723c */ /* 0x040fe60000041818 */
[----:B------:R-:W-:Y:S01]  /*50f0*/  MUFU.TANH R203, R6 ;  /* 0x0000000600cb7308 */ /* 0x000fe20000002400 */
[----:B------:R-:W-:Y:S01]  /*5100*/  FMUL.FTZ R0, R12, UR7 ;  /* 0x000000070c007c20 */ /* 0x000fe20008410000 */
[----:B------:R-:W-:Y:S01]  /*5110*/  IADD3 R12, P0, R206, UR22, RZ ;  /* 0x00000016ce0c7c10 */ /* 0x000fe2000ff1e0ff */
[----:B------:R-:W-:Y:S01]  /*5120*/  FMUL.FTZ R15, R15, UR7 ;  /* 0x000000070f0f7c20 */ /* 0x000fe20008410000 */
[-C--:B------:R-:W-:Y:S06]  /*5130*/  HMMA.16816.F32.BF16 R28, R132, R138.reuse, R28 ;  /* 0x0000008a841c723c */ /* 0x080fec000004181c */
[----:B------:R-:W-:Y:S01]  /*5140*/  MUFU.TANH R202, R7 ;  /* 0x0000000700ca7308 */ /* 0x000fe20000002400 */
[----:B------:R-:W-:Y:S01]  /*5150*/  FMUL.FTZ R14, R14, UR7 ;  /* 0x000000070e0e7c20 */ /* 0x000fe20008410000 */
[----:B------:R-:W-:Y:S01]  /*5160*/  FMUL.FTZ R19, R19, UR7 ;  /* 0x0000000713137c20 */ /* 0x000fe20008410000 */
[C---:B------:R-:W-:Y:S07]  /*5170*/  HMMA.16816.F32.BF16 R32, R176.reuse, R138, R32 ;  /* 0x0000008ab020723c */ /* 0x040fee0000041820 */
[----:B------:R1:W-:Y:S01]  /*5180*/  MUFU.TANH R204, R4 ;  /* 0x0000000400cc7308 */ /* 0x0003e20000002400 */
[----:B------:R-:W-:Y:S03]  /*5190*/  FMUL.FTZ R22, R22, UR7 ;  /* 0x0000000716167c20 */ /* 0x000fe60008410000 */
[----:B------:R-:W-:Y:S01]  /*51a0*/  FMUL.FTZ R23, R23, UR7 ;  /* 0x0000000717177c20 */ /* 0x000fe20008410000 */
[----:B------:R-:W-:Y:S01]  /*51b0*/  FMUL.FTZ R20, R20, UR7 ;  /* 0x0000000714147c20 */ /* 0x000fe20008410000 */
[----:B------:R-:W-:Y:S01]  /*51c0*/  FMUL.FTZ R18, R18, UR7 ;  /* 0x0000000712127c20 */ /* 0x000fe20008410000 */
[----:B------:R-:W-:Y:S03]  /*51d0*/  FMUL.FTZ R26, R26, UR7 ;  /* 0x000000071a1a7c20 */ /* 0x000fe60008410000 */
[----:B------:R-:W-:Y:S01]  /*51e0*/  MUFU.TANH R197, R10 ;  /* 0x0000000a00c57308 */ /* 0x000fe20000002400 */
[----:B------:R-:W-:Y:S01]  /*51f0*/  FMUL.FTZ R27, R27, UR7 ;  /* 0x000000071b1b7c20 */ /* 0x000fe20008410000 */
[----:B------:R-:W-:Y:S01]  /*5200*/  FMUL.FTZ R24, R24, UR7 ;  /* 0x0000000718187c20 */ /* 0x000fe20008410000 */
[----:B------:R-:W-:Y:S01]  /*5210*/  FMUL.FTZ R25, R25, UR7 ;  /* 0x0000000719197c20 */ /* 0x000fe20008410000 */
[----:B------:R-:W-:Y:S01]  /*5220*/  FMUL.FTZ R155, R31, UR7 ;  /* 0x000000071f9b7c20 */ /* 0x000fe20008410000 */
[----:B------:R-:W-:Y:S05]  /*5230*/  FMUL.FTZ R150, R30, UR7 ;  /* 0x000000071e967c20 */ /* 0x000fea0008410000 */
[----:B------:R-:W-:Y:S01]  /*5240*/  MUFU.TANH R198, R11 ;  /* 0x0000000b00c67308 */ /* 0x000fe20000002400 */
[----:B-1----:R-:W1:Y:S01]  /*5250*/  LDSM.16.M88.4 R4, [R188+0x1000] ;  /* 0x00100000bc04783b */ /* 0x002e620000000200 */
[----:B------:R-:W-:Y:S01]  /*5260*/  FMUL.FTZ R144, R29, UR7 ;  /* 0x000000071d907c20 */ /* 0x000fe20008410000 */
[----:B------:R-:W-:Y:S01]  /*5270*/  FMUL.FTZ R145, R28, UR7 ;  /* 0x000000071c917c20 */ /* 0x000fe20008410000 */
[----:B------:R-:W-:Y:S01]  /*5280*/  FMUL.FTZ R159, R35, UR7 ;  /* 0x00000007239f7c20 */ /* 0x000fe20008410000 */
[----:B------:R-:W-:Y:S01]  /*5290*/  FMUL.FTZ R162, R32, UR7 ;  /* 0x0000000720a27c20 */ /* 0x000fe20008410000 */
[----:B------:R-:W-:Y:S01]  /*52a0*/  FMUL.FTZ R158, R34, UR7 ;  /* 0x00000007229e7c20 */ /* 0x000fe20008410000 */
[----:B------:R-:W-:Y:S03]  /*52b0*/  FMUL.FTZ R143, R33, UR7 ;  /* 0x00000007218f7c20 */ /* 0x000fe60008410000 */
[----:B------:R-:W-:Y:S10]  /*52c0*/  MUFU.TANH R200, R8 ;  /* 0x0000000800c87308 */ /* 0x000ff40000002400 */
[----:B------:R2:W-:Y:S10]  /*52d0*/  MUFU.TANH R199, R9 ;  /* 0x0000000900c77308 */ /* 0x0005f40000002400 */
[----:B------:R3:W-:Y:S10]  /*52e0*/  MUFU.TANH R175, R15 ;  /* 0x0000000f00af7308 */ /* 0x0007f40000002400 */
[----:B------:R4:W-:Y:S01]  /*52f0*/  MUFU.TANH R181, R14 ;  /* 0x0000000e00b57308 */ /* 0x0009e20000002400 */
[----:B--2---:R-:W2:Y:S09]  /*5300*/  LDSM.16.M88.4 R8, [R188+0x1800] ;  /* 0x00180000bc08783b */ /* 0x004eb20000000200 */
[----:B------:R4:W-:Y:S01]  /*5310*/  MUFU.TANH R172, R0 ;  /* 0x0000000000ac7308 */ /* 0x0009e20000002400 */
[----:B---3--:R-:W-:Y:S01]  /*5320*/  FMUL.FTZ R15, R13, UR7 ;  /* 0x000000070d0f7c20 */ /* 0x008fe20008410000 */
[----:B------:R-:W-:Y:S01]  /*5330*/  IADD3.X R13, R205, UR21, RZ, P0, !PT ;  /* 0x00000015cd0d7c10 */ /* 0x000fe200087fe4ff */
[-C--:B-1----:R-:W-:Y:S04]  /*5340*/  HMMA.16816.F32.BF16 R36, R176, R4.reuse, R36 ;  /* 0x00000004b024723c */ /* 0x082fe80000041824 */
[----:B------:R-:W5:Y:S03]  /*5350*/  LDG.E R154, desc[UR12][R12.64] ;  /* 0x0000000c0c9a7981 */ /* 0x000f66000c1e1900 */
[----:B------:R-:W-:Y:S01]  /*5360*/  MUFU.TANH R164, R22 ;  /* 0x0000001600a47308 */ /* 0x000fe20000002400 */
[C---:B------:R-:W-:Y:S01]  /*5370*/  HMMA.16816.F32.BF16 R40, R132.reuse, R4, R40 ;  /* 0x000000048428723c */ /* 0x040fe20000041828 */
[----:B------:R-:W5:Y:S03]  /*5380*/  LDG.E R153, desc[UR12][R12.64+0x20] ;  /* 0x0000200c0c997981 */ /* 0x000f66000c1e1900 */
[----:B----4-:R-:W-:Y:S01]  /*5390*/  IADD3 R14, R249, -UR15, -R195 ;  /* 0x8000000ff90e7c10 */ /* 0x010fe2000fffe8c3 */
[----:B------:R-:W5:Y:S04]  /*53a0*/  LDG.E R152, desc[UR12][R12.64+0x100] ;  /* 0x0001000c0c987981 */ /* 0x000f68000c1e1900 */
[----:B------:R1:W-:Y:S01]  /*53b0*/  MUFU.TANH R157, R23 ;  /* 0x00000017009d7308 */ /* 0x0003e20000002400 */
[-C--:B------:R-:W-:Y:S01]  /*53c0*/  HMMA.16816.F32.BF16 R44, R132, R6.reuse, R44 ;  /* 0x00000006842c723c */ /* 0x080fe2000004182c */
[----:B------:R3:W5:Y:S01]  /*53d0*/  LDG.E R151, desc[UR12][R12.64+0x120] ;  /* 0x0001200c0c977981 */ /* 0x000762000c1e1900 */
[----:B------:R-:W-:Y:S04]  /*53e0*/  MOV R0, UR14 ;  /* 0x0000000e00007c02 */ /* 0x000fe80008000f00 */
[C---:B------:R-:W-:Y:S03]  /*53f0*/  HMMA.16816.F32.BF16 R48, R176.reuse, R6, R48 ;  /* 0x00000006b030723c */ /* 0x040fe60000041830 */
[----:B------:R4:W-:Y:S02]  /*5400*/  MUFU.TANH R167, R19 ;  /* 0x0000001300a77308 */ /* 0x0009e40000002400 */
[----:B------:R-:W-:Y:S01]  /*5410*/  IADD3 R0, R0, UR9, R14 ;  /* 0x0000000900007c10 */ /* 0x000fe2000fffe00e */
[----:B------:R-:W-:Y:S01]  /*5420*/  FMUL.FTZ R14, R21, UR7 ;  /* 0x00000007150e7c20 */ /* 0x000fe20008410000 */
[----:B------:R-:W-:Y:S01]  /*5430*/  FMUL.FTZ R137, R38, UR7 ;  /* 0x0000000726897c20 */ /* 0x000fe20008410000 */
[----:B------:R-:W-:Y:S05]  /*5440*/  FMUL.FTZ R136, R39, UR7 ;  /* 0x0000000727887c20 */ /* 0x000fea0008410000 */
[----:B------:R4:W-:Y:S01]  /*5450*/  MUFU.TANH R165, R18 ;  /* 0x0000001200a57308 */ /* 0x0009e20000002400 */
[-C--:B--2---:R-:W-:Y:S03]  /*5460*/  HMMA.16816.F32.BF16 R52, R176, R8.reuse, R52 ;  /* 0x00000008b034723c */ /* 0x084fe60000041834 */
[----:B------:R-:W-:Y:S01]  /*5470*/  FMUL.FTZ R146, R40, UR7 ;  /* 0x0000000728927c20 */ /* 0x000fe20008410000 */
[C---:B------:R-:W-:Y:S01]  /*5480*/  IADD3 R40, R0.reuse, -0x1, RZ ;  /* 0xffffffff00287810 */ /* 0x040fe20007ffe0ff */
[----:B------:R-:W-:Y:S01]  /*5490*/  FMUL.FTZ R142, R37, UR7 ;  /* 0x00000007258e7c20 */ /* 0x000fe20008410000 */
[C---:B-1----:R-:W-:Y:S03]  /*54a0*/  IADD3 R23, R0.reuse, 0x8, RZ ;  /* 0x0000000800177810 */ /* 0x042fe60007ffe0ff */
[----:B------:R-:W-:Y:S02]  /*54b0*/  MUFU.TANH R169, R15 ;  /* 0x0000000f00a97308 */ /* 0x000fe40000002400 */
[C---:B------:R-:W-:Y:S01]  /*54c0*/  IADD3 R22, R0.reuse, 0x7, RZ ;  /* 0x0000000700167810 */ /* 0x040fe20007ffe0ff */
[C---:B------:R-:W-:Y:S04]  /*54d0*/  HMMA.16816.F32.BF16 R56, R132.reuse, R8, R56 ;  /* 0x000000088438723c */ /* 0x040fe80000041838 */
[----:B------:R-:W-:Y:S01]  /*54e0*/  IADD3 R5, R0, 0x48, RZ ;  /* 0x0000004800057810 */ /* 0x000fe20007ffe0ff */
[----:B------:R-:W-:Y:S02]  /*54f0*/  FMUL.FTZ R139, R36, UR7 ;  /* 0x00000007248b7c20 */ /* 0x000fe40008410000 */
[----:B------:R-:W-:Y:S01]  /*5500*/  MUFU.TANH R138, R26 ;  /* 0x0000001a008a7308 */ /* 0x000fe20000002400 */
[----:B------:R-:W-:Y:S03]  /*5510*/  IADD3 R4, R0, 0x47, RZ ;  /* 0x0000004700047810 */ /* 0x000fe60007ffe0ff */
[----:B---3--:R-:W-:Y:S01]  /*5520*/  FMUL.FTZ R12, R17, UR7 ;  /* 0x00000007110c7c20 */ /* 0x008fe20008410000 */
[----:B------:R-:W-:Y:S01]  /*5530*/  ISETP.GE.AND P3, PT, R40, RZ, PT ;  /* 0x000000ff2800720c */ /* 0x000fe20003f66270 */
[-C--:B------:R-:W-:Y:S03]  /*5540*/  HMMA.16816.F32.BF16 R60, R132, R10.reuse, R60 ;  /* 0x0000000a843c723c */ /* 0x080fe6000004183c */
[----:B------:R-:W-:Y:S01]  /*5550*/  ISETP.GE.AND P2, PT, R23, RZ, PT ;  /* 0x000000ff1700720c */ /* 0x000fe20003f46270 */
[----:B------:R-:W-:Y:S01]  /*5560*/  MUFU.TANH R140, R27 ;  /* 0x0000001b008c7308 */ /* 0x000fe20000002400 */
[----:B------:R-:W-:Y:S01]  /*5570*/  FMUL.FTZ R207, R53, UR7 ;  /* 0x0000000735cf7c20 */ /* 0x000fe20008410000 */
[----:B------:R-:W-:Y:S01]  /*5580*/  ISETP.GE.AND P6, PT, R22, RZ, PT ;  /* 0x000000ff1600720c */ /* 0x000fe20003fc6270 */
[----:B------:R-:W-:Y:S01]  /*5590*/  FMUL.FTZ R182, R54, UR7 ;  /* 0x0000000736b67c20 */ /* 0x000fe20008410000 */
[----:B------:R-:W-:Y:S01]  /*55a0*/  ISETP.GE.AND P1, PT, R5, RZ, PT ;  /* 0x000000ff0500720c */ /* 0x000fe20003f26270 */
[----:B------:R-:W-:Y:S05]  /*55b0*/  HMMA.16816.F32.BF16 R64, R176, R10, R64 ;  /* 0x0000000ab040723c */ /* 0x000fea0000041840 */
[----:B------:R1:W-:Y:S01]  /*55c0*/  MUFU.TANH R53, R20 ;  /* 0x0000001400357308 */ /* 0x0003e20000002400 */
[----:B------:R-:W-:Y:S01]  /*55d0*/  ISETP.GE.AND P0, PT, R4, RZ, PT ;  /* 0x000000ff0400720c */ /* 0x000fe20003f06270 */
[----:B------:R-:W-:Y:S01]  /*55e0*/  FMUL.FTZ R13, R16, UR7 ;  /* 0x00000007100d7c20 */ /* 0x000fe20008410000 */
[C---:B------:R-:W-:Y:S03]  /*55f0*/  IADD3 R21, R0.reuse, 0x40, RZ ;  /* 0x0000004000157810 */ /* 0x040fe60007ffe0ff */
[----:B------:R-:W-:Y:S01]  /*5600*/  FMUL.FTZ R43, R43, UR7 ;  /* 0x000000072b2b7c20 */ /* 0x000fe20008410000 */
[C---:B----4-:R-:W-:Y:S02]  /*5610*/  IADD3 R19, R0.reuse, 0x38, RZ ;  /* 0x0000003800137810 */ /* 0x050fe40007ffe0ff */
[----:B------:R-:W-:Y:S01]  /*5620*/  ISETP.GE.AND P5, PT, R21, RZ, PT ;  /* 0x000000ff1500720c */ /* 0x000fe20003fa6270 */
[----:B------:R2:W-:Y:S01]  /*5630*/  MUFU.TANH R54, R14 ;  /* 0x0000000e00367308 */ /* 0x0005e20000002400 */
[----:B------:R-:W-:Y:S01]  /*5640*/  IADD3 R18, R0, 0x37, RZ ;  /* 0x0000003700127810 */ /* 0x000fe20007ffe0ff */
[----:B------:R-:W-:Y:S01]  /*5650*/  FMUL.FTZ R42, R42, UR7 ;  /* 0x000000072a2a7c20 */ /* 0x000fe20008410000 */
[C---:B------:R-:W-:Y:S01]  /*5660*/  IADD3 R39, R0.reuse, -0x8, RZ ;  /* 0xfffffff800277810 */ /* 0x040fe20007ffe0ff */
[----:B------:R-:W-:Y:S01]  /*5670*/  FMUL.FTZ R147, R41, UR7 ;  /* 0x0000000729937c20 */ /* 0x000fe20008410000 */
[----:B------:R-:W-:Y:S01]  /*5680*/  IADD3 R38, R0, -0x9, RZ ;  /* 0xfffffff700267810 */ /* 0x000fe20007ffe0ff */
[----:B------:R-:W-:Y:S01]  /*5690*/  FMUL.FTZ R170, R44, UR7 ;  /* 0x000000072caa7c20 */ /* 0x000fe20008410000 */
[C---:B------:R-:W-:Y:S03]  /*56a0*/  IADD3 R37, R0.reuse, -0x10, RZ ;  /* 0xfffffff000257810 */ /* 0x040fe60007ffe0ff */
[----:B------:R-:W-:Y:S01]  /*56b0*/  MUFU.TANH R141, R24 ;  /* 0x00000018008d7308 */ /* 0x000fe20000002400 */
[C---:B-1----:R-:W-:Y:S01]  /*56c0*/  IADD3 R20, R0.reuse, 0x3f, RZ ;  /* 0x0000003f00147810 */ /* 0x042fe20007ffe0ff */
[----:B------:R-:W-:Y:S01]  /*56d0*/  FMUL.FTZ R168, R47, UR7 ;  /* 0x000000072fa87c20 */ /* 0x000fe20008410000 */
[----:B------:R-:W-:Y:S01]  /*56e0*/  @!P3 IADD3 R40, -R0, 0x1, RZ ;  /* 0x000000010028b810 */ /* 0x000fe20007ffe1ff */
[----:B------:R-:W-:Y:S01]  /*56f0*/  FMUL.FTZ R171, R45, UR7 ;  /* 0x000000072dab7c20 */ /* 0x000fe20008410000 */
[----:B------:R-:W-:Y:S01]  /*5700*/  ISETP.GE.AND P4, PT, R20, RZ, PT ;  /* 0x000000ff1400720c */ /* 0x000fe20003f86270 */
[----:B------:R-:W-:Y:S01]  /*5710*/  FMUL.FTZ R174, R51, UR7 ;  /* 0x0000000733ae7c20 */ /* 0x000fe20008410000 */
[C---:B------:R-:W-:Y:S03]  /*5720*/  @!P2 IADD3 R23, -R0.reuse, -0x8, RZ ;  /* 0xfffffff80017a810 */ /* 0x040fe60007ffe1ff */
[----:B------:R1:W-:Y:S01]  /*5730*/  MUFU.TANH R148, R25 ;  /* 0x0000001900947308 */ /* 0x0003e20000002400 */
[----:B------:R-:W-:Y:S01]  /*5740*/  @!P6 IADD3 R22, -R0, -0x7, RZ ;  /* 0xfffffff90016e810 */ /* 0x000fe20007ffe1ff */
[----:B------:R-:W-:Y:S01]  /*5750*/  FMUL.FTZ R180, R48, UR7 ;  /* 0x0000000730b47c20 */ /* 0x000fe20008410000 */
[----:B------:R-:W-:Y:S01]  /*5760*/  @!P1 IADD3 R5, -R0, -0x48, RZ ;  /* 0xffffffb800059810 */ /* 0x000fe20007ffe1ff */
[----:B------:R-:W-:Y:S01]  /*5770*/  FMUL.FTZ R166, R46, UR7 ;  /* 0x000000072ea67c20 */ /* 0x000fe20008410000 */
[----:B------:R-:W-:Y:S01]  /*5780*/  @!P0 IADD3 R4, -R0, -0x47, RZ ;  /* 0xffffffb900048810 */ /* 0x000fe20007ffe1ff */
[----:B------:R-:W-:Y:S01]  /*5790*/  FMUL.FTZ R173, R58, UR7 ;  /* 0x000000073aad7c20 */ /* 0x000fe20008410000 */
[----:B------:R-:W-:Y:S03]  /*57a0*/  ISETP.GE.AND P3, PT, R19, RZ, PT ;  /* 0x000000ff1300720c */ /* 0x000fe60003f66270 */
[----:B------:R3:W-:Y:S01]  /*57b0*/  MUFU.TANH R149, R43 ;  /* 0x0000002b00957308 */ /* 0x0007e20000002400 */
[----:B------:R-:W-:Y:S01]  /*57c0*/  ISETP.GE.AND P2, PT, R18, RZ, PT ;  /* 0x000000ff1200720c */ /* 0x000fe20003f46270 */
[----:B------:R-:W-:Y:S01]  /*57d0*/  FMUL.FTZ R177, R56, UR7 ;  /* 0x0000000738b17c20 */ /* 0x000fe20008410000 */
[----:B------:R-:W-:Y:S01]  /*57e0*/  ISETP.GE.AND P6, PT, R39, RZ, PT ;  /* 0x000000ff2700720c */ /* 0x000fe20003fc6270 */
[----:B------:R-:W-:Y:S01]  /*57f0*/  FMUL.FTZ R50, R50, UR7 ;  /* 0x0000000732327c20 */ /* 0x000fe20008410000 */
[----:B------:R-:W-:Y:S01]  /*5800*/  ISETP.GE.AND P1, PT, R38, RZ, PT ;  /* 0x000000ff2600720c */ /* 0x000fe20003f26270 */
[----:B------:R-:W-:Y:S01]  /*5810*/  FMUL.FTZ R206, R52, UR7 ;  /* 0x0000000734ce7c20 */ /* 0x000fe20008410000 */
[----:B------:R-:W-:Y:S03]  /*5820*/  ISETP.GE.AND P0, PT, R37, RZ, PT ;  /* 0x000000ff2500720c */ /* 0x000fe60003f06270 */
[----:B------:R-:W-:Y:S01]  /*5830*/  MUFU.TANH R160, R137 ;  /* 0x0000008900a07308 */ /* 0x000fe20000002400 */
[C---:B------:R-:W-:Y:S01]  /*5840*/  IADD3 R36, R0.reuse, -0x11, RZ ;  /* 0xffffffef00247810 */ /* 0x040fe20007ffe0ff */
[----:B------:R-:W-:Y:S01]  /*5850*/  FMUL.FTZ R215, R65, UR7 ;  /* 0x0000000741d77c20 */ /* 0x000fe20008410000 */
[C---:B------:R-:W-:Y:S01]  /*5860*/  IADD3 R17, R0.reuse, 0x30, RZ ;  /* 0x0000003000117810 */ /* 0x040fe20007ffe0ff */
[----:B------:R-:W-:Y:S01]  /*5870*/  FMUL.FTZ R179, R57, UR7 ;  /* 0x0000000739b37c20 */ /* 0x000fe20008410000 */
[----:B------:R-:W-:Y:S01]  /*5880*/  @!P5 IADD3 R21, -R0, -0x40, RZ ;  /* 0xffffffc00015d810 */ /* 0x000fe20007ffe1ff */
[----:B------:R-:W-:Y:S01]  /*5890*/  FMUL.FTZ R213, R64, UR7 ;  /* 0x0000000740d57c20 */ /* 0x000fe20008410000 */
[C---:B------:R-:W-:Y:S03]  /*58a0*/  IADD3 R16, R0.reuse, 0x2f, RZ ;  /* 0x0000002f00107810 */ /* 0x040fe60007ffe0ff */
[----:B------:R-:W-:Y:S01]  /*58b0*/  MUFU.TANH R156, R42 ;  /* 0x0000002a009c7308 */ /* 0x000fe20000002400 */
[C---:B------:R-:W-:Y:S01]  /*58c0*/  IADD3 R15, R0.reuse, 0x28, RZ ;  /* 0x00000028000f7810 */ /* 0x040fe20007ffe0ff */
[----:B------:R-:W-:Y:S01]  /*58d0*/  FMUL.FTZ R183, R55, UR7 ;  /* 0x0000000737b77c20 */ /* 0x000fe20008410000 */
[----:B--2---:R-:W-:Y:S01]  /*58e0*/  IADD3 R14, R0, 0x27, RZ ;  /* 0x00000027000e7810 */ /* 0x004fe20007ffe0ff */
[----:B------:R-:W-:Y:S01]  /*58f0*/  FMUL.FTZ R208, R62, UR7 ;  /* 0x000000073ed07c20 */ /* 0x000fe20008410000 */
[C---:B------:R-:W-:Y:S01]  /*5900*/  IADD3 R35, R0.reuse, -0x18, RZ ;  /* 0xffffffe800237810 */ /* 0x040fe20007ffe0ff */
[----:B------:R-:W-:Y:S01]  /*5910*/  FMUL.FTZ R209, R61, UR7 ;  /* 0x000000073dd17c20 */ /* 0x000fe20008410000 */
[----:B------:R-:W-:Y:S03]  /*5920*/  IADD3 R32, R0, -0x19, RZ ;  /* 0xffffffe700207810 */ /* 0x000fe60007ffe0ff */
[----:B------:R-:W-:Y:S01]  /*5930*/  MUFU.TANH R34, R145 ;  /* 0x0000009100227308 */ /* 0x000fe20000002400 */
[----:B------:R-:W-:Y:S01]  /*5940*/  ISETP.GE.AND P5, PT, R36, RZ, PT ;  /* 0x000000ff2400720c */ /* 0x000fe20003fa6270 */
[----:B------:R-:W-:Y:S01]  /*5950*/  FMUL.FTZ R214, R66, UR7 ;  /* 0x0000000742d67c20 */ /* 0x000fe20008410000 */
[C---:B------:R-:W-:Y:S01]  /*5960*/  @!P4 IADD3 R20, -R0.reuse, -0x3f, RZ ;  /* 0xffffffc10014c810 */ /* 0x040fe20007ffe1ff */
[----:B------:R-:W-:Y:S01]  /*5970*/  FMUL.FTZ R216, R67, UR7 ;  /* 0x0000000743d87c20 */ /* 0x000fe20008410000 */
[----:B------:R-:W-:Y:S01]  /*5980*/  ISETP.GE.AND P4, PT, R17, RZ, PT ;  /* 0x000000ff1100720c */ /* 0x000fe20003f86270 */
[----:B------:R-:W-:Y:S01]  /*5990*/  FMUL.FTZ R210, R63, UR7 ;  /* 0x000000073fd27c20 */ /* 0x000fe20008410000 */
[C---:B------:R-:W-:Y:S03]  /*59a0*/  @!P3 IADD3 R19, -R0.reuse, -0x38, RZ ;  /* 0xffffffc80013b810 */ /* 0x040fe60007ffe1ff */
[----:B------:R-:W-:Y:S01]  /*59b0*/  MUFU.TANH R145, R168 ;  /* 0x000000a800917308 */ /* 0x000fe20000002400 */
[C---:B------:R-:W-:Y:S01]  /*59c0*/  @!P2 IADD3 R18, -R0.reuse, -0x37, RZ ;  /* 0xffffffc90012a810 */ /* 0x040fe20007ffe1ff */
[----:B------:R-:W-:Y:S01]  /*59d0*/  FMUL.FTZ R205, R49, UR7 ;  /* 0x0000000731cd7c20 */ /* 0x000fe20008410000 */
[C---:B------:R-:W-:Y:S01]  /*59e0*/  @!P6 IADD3 R39, -R0.reuse, 0x8, RZ ;  /* 0x000000080027e810 */ /* 0x040fe20007ffe1ff */
[----:B------:R-:W-:Y:S01]  /*59f0*/  FMUL.FTZ R176, R59, UR7 ;  /* 0x000000073bb07c20 */ /* 0x000fe20008410000 */
[----:B------:R-:W-:Y:S01]  /*5a00*/  @!P1 IADD3 R38, -R0, 0x9, RZ ;  /* 0x0000000900269810 */ /* 0x000fe20007ffe1ff */
[----:B------:R-:W-:Y:S01]  /*5a10*/  FMUL.FTZ R178, R60, UR7 ;  /* 0x000000073cb27c20 */ /* 0x000fe20008410000 */
[----:B------:R-:W-:Y:S03]  /*5a20*/  @!P0 IADD3 R37, -R0, 0x10, RZ ;  /* 0x0000001000258810 */ /* 0x000fe60007ffe1ff */
[----:B------:R-:W-:Y:S01]  /*5a30*/  MUFU.TANH R12, R12 ;  /* 0x0000000c000c7308 */ /* 0x000fe20000002400 */
[----:B------:R-:W-:Y:S02]  /*5a40*/  ISETP.GE.AND P3, PT, R16, RZ, PT ;  /* 0x000000ff1000720c */ /* 0x000fe40003f66270 */
[----:B------:R-:W-:Y:S02]  /*5a50*/  ISETP.GE.AND P2, PT, R15, RZ, PT ;  /* 0x000000ff0f00720c */ /* 0x000fe40003f46270 */
[----:B------:R-:W-:Y:S02]  /*5a60*/  ISETP.GE.AND P6, PT, R14, RZ, PT ;  /* 0x000000ff0e00720c */ /* 0x000fe40003fc6270 */
[----:B------:R-:W-:Y:S03]  /*5a70*/  ISETP.GE.AND P1, PT, R35, RZ, PT ;  /* 0x000000ff2300720c */ /* 0x000fe60003f26270 */
[----:B------:R-:W-:Y:S01]  /*5a80*/  MUFU.TANH R13, R13 ;  /* 0x0000000d000d7308 */ /* 0x000fe20000002400 */
[----:B------:R-:W-:Y:S02]  /*5a90*/  ISETP.GE.AND P0, PT, R32, RZ, PT ;  /* 0x000000ff2000720c */ /* 0x000fe40003f06270 */
[C---:B------:R-:W-:Y:S02]  /*5aa0*/  IADD3 R31, R0.reuse, -0x20, RZ ;  /* 0xffffffe0001f7810 */ /* 0x040fe40007ffe0ff */
[C---:B------:R-:W-:Y:S02]  /*5ab0*/  IADD3 R30, R0.reuse, -0x21, RZ ;  /* 0xffffffdf001e7810 */ /* 0x040fe40007ffe0ff */
[C---:B------:R-:W-:Y:S03]  /*5ac0*/  @!P5 IADD3 R36, -R0.reuse, 0x11, RZ ;  /* 0x000000110024d810 */ /* 0x040fe60007ffe1ff */
[----:B------:R-:W2:Y:S01]  /*5ad0*/  MUFU.TANH R163, R143 ;  /* 0x0000008f00a37308 */ /* 0x000ea20000002400 */
[C---:B------:R-:W-:Y:S02]  /*5ae0*/  IADD3 R11, R0.reuse, 0x20, RZ ;  /* 0x00000020000b7810 */ /* 0x040fe40007ffe0ff */
[C---:B------:R-:W-:Y:S02]  /*5af0*/  IADD3 R10, R0.reuse, 0x1f, RZ ;  /* 0x0000001f000a7810 */ /* 0x040fe40007ffe0ff */
[C---:B------:R-:W-:Y:S02]  /*5b00*/  IADD3 R9, R0.reuse, 0x18, RZ ;  /* 0x0000001800097810 */ /* 0x040fe40007ffe0ff */
[C---:B------:R-:W-:Y:S03]  /*5b10*/  IADD3 R8, R0.reuse, 0x17, RZ ;  /* 0x0000001700087810 */ /* 0x040fe60007ffe0ff */
[----:B------:R-:W-:Y:S01]  /*5b20*/  MUFU.TANH R143, R174 ;  /* 0x000000ae008f7308 */ /* 0x000fe20000002400 */
[C---:B------:R-:W-:Y:S02]  /*5b30*/  IADD3 R29, R0.reuse, -0x28, RZ ;  /* 0xffffffd8001d7810 */ /* 0x040fe40007ffe0ff */
[----:B------:R-:W-:Y:S02]  /*5b40*/  ISETP.GE.AND P5, PT, R31, RZ, PT ;  /* 0x000000ff1f00720c */ /* 0x000fe40003fa6270 */
[----:B------:R-:W-:Y:S02]  /*5b50*/  @!P4 IADD3 R17, -R0, -0x30, RZ ;  /* 0xffffffd00011c810 */ /* 0x000fe40007ffe1ff */
[----:B------:R-:W-:Y:S03]  /*5b60*/  ISETP.GE.AND P4, PT, R30, RZ, PT ;  /* 0x000000ff1e00720c */ /* 0x000fe60003f86270 */
[----:B------:R-:W-:Y:S01]  /*5b70*/  MUFU.TANH R58, R139 ;  /* 0x0000008b003a7308 */ /* 0x000fe20000002400 */
[C---:B------:R-:W-:Y:S02]  /*5b80*/  @!P3 IADD3 R16, -R0.reuse, -0x2f, RZ ;  /* 0xffffffd10010b810 */ /* 0x040fe40007ffe1ff */
[C---:B------:R-:W-:Y:S02]  /*5b90*/  @!P2 IADD3 R15, -R0.reuse, -0x28, RZ ;  /* 0xffffffd8000fa810 */ /* 0x040fe40007ffe1ff */
[C---:B------:R-:W-:Y:S02]  /*5ba0*/  @!P6 IADD3 R14, -R0.reuse, -0x27, RZ ;  /* 0xffffffd9000ee810 */ /* 0x040fe40007ffe1ff */
[C---:B------:R-:W-:Y:S03]  /*5bb0*/  @!P1 IADD3 R35, -R0.reuse, 0x18, RZ ;  /* 0x0000001800239810 */ /* 0x040fe60007ffe1ff */
[----:B------:R-:W-:Y:S01]  /*5bc0*/  MUFU.TANH R56, R180 ;  /* 0x000000b400387308 */ /* 0x000fe20000002400 */
[----:B------:R-:W-:Y:S02]  /*5bd0*/  @!P0 IADD3 R32, -R0, 0x19, RZ ;  /* 0x0000001900208810 */ /* 0x000fe40007ffe1ff */
[----:B------:R-:W-:Y:S02]  /*5be0*/  ISETP.GE.AND P3, PT, R11, RZ, PT ;  /* 0x000000ff0b00720c */ /* 0x000fe40003f66270 */
[----:B------:R-:W-:Y:S02]  /*5bf0*/  ISETP.GE.AND P2, PT, R10, RZ, PT ;  /* 0x000000ff0a00720c */ /* 0x000fe40003f46270 */
[----:B------:R-:W-:Y:S03]  /*5c00*/  ISETP.GE.AND P6, PT, R9, RZ, PT ;  /* 0x000000ff0900720c */ /* 0x000fe60003fc6270 */
[----:B------:R-:W4:Y:S01]  /*5c10*/  MUFU.TANH R161, R136 ;  /* 0x0000008800a17308 */ /* 0x000f220000002400 */
[----:B------:R-:W-:Y:S02]  /*5c20*/  ISETP.GE.AND P1, PT, R8, RZ, PT ;  /* 0x000000ff0800720c */ /* 0x000fe40003f26270 */
[----:B------:R-:W-:Y:S02]  /*5c30*/  ISETP.GE.AND P0, PT, R29, RZ, PT ;  /* 0x000000ff1d00720c */ /* 0x000fe40003f06270 */
[C---:B------:R-:W-:Y:S02]  /*5c40*/  @!P5 IADD3 R31, -R0.reuse, 0x20, RZ ;  /* 0x00000020001fd810 */ /* 0x040fe40007ffe1ff */
[C---:B------:R-:W-:Y:S03]  /*5c50*/  IADD3 R28, R0.reuse, -0x29, RZ ;  /* 0xffffffd7001c7810 */ /* 0x040fe60007ffe0ff */
[----:B------:R-:W-:Y:S01]  /*5c60*/  MUFU.TANH R139, R166 ;  /* 0x000000a6008b7308 */ /* 0x000fe20000002400 */
[C---:B------:R-:W-:Y:S02]  /*5c70*/  IADD3 R27, R0.reuse, -0x30, RZ ;  /* 0xffffffd0001b7810 */ /* 0x040fe40007ffe0ff */
[C---:B------:R-:W-:Y:S02]  /*5c80*/  IADD3 R26, R0.reuse, -0x31, RZ ;  /* 0xffffffcf001a7810 */ /* 0x040fe40007ffe0ff */
[C---:B------:R-:W-:Y:S02]  /*5c90*/  IADD3 R7, R0.reuse, 0x10, RZ ;  /* 0x0000001000077810 */ /* 0x040fe40007ffe0ff */
[C---:B------:R-:W-:Y:S03]  /*5ca0*/  IADD3 R6, R0.reuse, 0xf, RZ ;  /* 0x0000000f00067810 */ /* 0x040fe60007ffe0ff */
[----:B------:R-:W-:Y:S01]  /*5cb0*/  MUFU.TANH R33, R144 ;  /* 0x0000009000217308 */ /* 0x000fe20000002400 */
[C---:B-1----:R-:W-:Y:S02]  /*5cc0*/  IADD3 R25, R0.reuse, -0x38, RZ ;  /* 0xffffffc800197810 */ /* 0x042fe40007ffe0ff */
[C---:B------:R-:W-:Y:S02]  /*5cd0*/  IADD3 R24, R0.reuse, -0x39, RZ ;  /* 0xffffffc700187810 */ /* 0x040fe40007ffe0ff */
[C---:B------:R-:W-:Y:S02]  /*5ce0*/  @!P4 IADD3 R30, -R0.reuse, 0x21, RZ ;  /* 0x00000021001ec810 */ /* 0x040fe40007ffe1ff */
[C---:B------:R-:W-:Y:S03]  /*5cf0*/  @!P3 IADD3 R11, -R0.reuse, -0x20, RZ ;  /* 0xffffffe0000bb810 */ /* 0x040fe60007ffe1ff */
[----:B------:R-:W-:Y:S01]  /*5d00*/  MUFU.TANH R144, R50 ;  /* 0x0000003200907308 */ /* 0x000fe20000002400 */
[C---:B------:R-:W-:Y:S02]  /*5d10*/  @!P2 IADD3 R10, -R0.reuse, -0x1f, RZ ;  /* 0xffffffe1000aa810 */ /* 0x040fe40007ffe1ff */
[C---:B------:R-:W-:Y:S02]  /*5d20*/  @!P6 IADD3 R9, -R0.reuse, -0x18, RZ ;  /* 0xffffffe80009e810 */ /* 0x040fe40007ffe1ff */
[C---:B------:R-:W-:Y:S02]  /*5d30*/  @!P1 IADD3 R8, -R0.reuse, -0x17, RZ ;  /* 0xffffffe900089810 */ /* 0x040fe40007ffe1ff */
[----:B------:R-:W-:Y:S03]  /*5d40*/  @!P0 IADD3 R29, -R0, 0x28, RZ ;  /* 0x00000028001d8810 */ /* 0x000fe60007ffe1ff */
[----:B------:R-:W-:Y:S01]  /*5d50*/  MUFU.TANH R57, R142 ;  /* 0x0000008e00397308 */ /* 0x000fe20000002400 */
[----:B------:R-:W-:Y:S02]  /*5d60*/  I2FP.F32.S32 R44, R31 ;  /* 0x0000001f002c7245 */ /* 0x000fe40000201400 */
[----:B------:R-:W-:Y:S02]  /*5d70*/  ISETP.GE.AND P5, PT, R28, RZ, PT ;  /* 0x000000ff1c00720c */ /* 0x000fe40003fa6270 */
[----:B------:R-:W-:Y:S02]  /*5d80*/  ISETP.GE.AND P4, PT, R27, RZ, PT ;  /* 0x000000ff1b00720c */ /* 0x000fe40003f86270 */
[----:B------:R-:W-:Y:S03]  /*5d90*/  ISETP.GE.AND P3, PT, R26, RZ, PT ;  /* 0x000000ff1a00720c */ /* 0x000fe60003f66270 */
[----:B------:R-:W-:Y:S01]  /*5da0*/  MUFU.TANH R31, R147 ;  /* 0x00000093001f7308 */ /* 0x000fe20000002400 */
[----:B------:R-:W-:Y:S02]  /*5db0*/  ISETP.GE.AND P2, PT, R7, RZ, PT ;  /* 0x000000ff0700720c */ /* 0x000fe40003f46270 */
[----:B------:R-:W-:Y:S02]  /*5dc0*/  ISETP.GE.AND P6, PT, R6, RZ, PT ;  /* 0x000000ff0600720c */ /* 0x000fe40003fc6270 */
[----:B------:R-:W-:Y:S02]  /*5dd0*/  ISETP.GE.AND P1, PT, R25, RZ, PT ;  /* 0x000000ff1900720c */ /* 0x000fe40003f26270 */
[----:B------:R-:W-:Y:S03]  /*5de0*/  ISETP.GE.AND P0, PT, R24, RZ, PT ;  /* 0x000000ff1800720c */ /* 0x000fe60003f06270 */
[----:B------:R-:W1:Y:S01]  /*5df0*/  MUFU.TANH R150, R150 ;  /* 0x0000009600967308 */ /* 0x000e620000002400 */
[----:B---3--:R-:W-:Y:S02]  /*5e00*/  I2FP.F32.S32 R43, R30 ;  /* 0x0000001e002b7245 */ /* 0x008fe40000201400 */
[----:B------:R-:W-:Y:S02]  /*5e10*/  I2FP.F32.S32 R45, R32 ;  /* 0x00000020002d7245 */ /* 0x000fe40000201400 */
[C---:B------:R-:W-:Y:S02]  /*5e20*/  @!P5 IADD3 R28, -R0.reuse, 0x29, RZ ;  /* 0x00000029001cd810 */ /* 0x040fe40007ffe1ff */
[C---:B------:R-:W-:Y:S03]  /*5e30*/  @!P4 IADD3 R27, -R0.reuse, 0x30, RZ ;  /* 0x00000030001bc810 */ /* 0x040fe60007ffe1ff */
[----:B------:R3:W-:Y:S01]  /*5e40*/  MUFU.TANH R30, R170 ;  /* 0x000000aa001e7308 */ /* 0x0007e20000002400 */
[C---:B------:R-:W-:Y:S01]  /*5e50*/  @!P3 IADD3 R26, -R0.reuse, 0x31, RZ ;  /* 0x00000031001ab810 */ /* 0x040fe20007ffe1ff */
[C---:B--2---:R-:W-:Y:S01]  /*5e60*/  FFMA.FTZ R59, R45.reuse, -UR8, R163 ;  /* 0x800000082d3b7c23 */ /* 0x044fe200080100a3 */
[C---:B------:R-:W-:Y:S01]  /*5e70*/  @!P2 IADD3 R7, -R0.reuse, -0x10, RZ ;  /* 0xfffffff00007a810 */ /* 0x040fe20007ffe1ff */
[----:B----4-:R-:W-:Y:S01]  /*5e80*/  FFMA.FTZ R45, R45, -UR8, R161 ;  /* 0x800000082d2d7c23 */ /* 0x010fe200080100a1 */
[C---:B------:R-:W-:Y:S02]  /*5e90*/  @!P6 IADD3 R6, -R0.reuse, -0xf, RZ ;  /* 0xfffffff10006e810 */ /* 0x040fe40007ffe1ff */
[C---:B------:R-:W-:Y:S03]  /*5ea0*/  @!P1 IADD3 R25, -R0.reuse, 0x38, RZ ;  /* 0x0000003800199810 */ /* 0x040fe60007ffe1ff */
[----:B------:R2:W-:Y:S01]  /*5eb0*/  MUFU.TANH R32, R146 ;  /* 0x0000009200207308 */ /* 0x0005e20000002400 */
[----:B------:R-:W-:Y:S02]  /*5ec0*/  @!P0 IADD3 R24, -R0, 0x39, RZ ;  /* 0x0000003900188810 */ /* 0x000fe40007ffe1ff */
[----:B------:R-:W-:Y:S02]  /*5ed0*/  IABS R0, R0 ;  /* 0x0000000000007213 */ /* 0x000fe40000000000 */
[----:B------:R-:W-:Y:S02]  /*5ee0*/  I2FP.F32.S32 R20, R20 ;  /* 0x0000001400147245 */ /* 0x000fe40000201400 */
[----:B------:R-:W-:Y:S01]  /*5ef0*/  I2FP.F32.S32 R137, R22 ;  /* 0x0000001600897245 */ /* 0x000fe20000201400 */
[----:B------:R-:W-:Y:S01]  /*5f00*/  FFMA.FTZ R22, -R203, R203, 1 ;  /* 0x3f800000cb167423 */ /* 0x000fe200000101cb */
[----:B------:R-:W-:Y:S01]  /*5f10*/  I2FP.F32.S32 R42, R29 ;  /* 0x0000001d002a7245 */ /* 0x000fe20000201400 */
[----:B------:R-:W-:Y:S01]  /*5f20*/  FFMA.FTZ R134, R20, -UR8, R199 ;  /* 0x8000000814867c23 */ /* 0x000fe200080100c7 */
[----:B------:R-:W-:Y:S01]  /*5f30*/  I2FP.F32.S32 R132, R4 ;  /* 0x0000000400847245 */ /* 0x000fe20000201400 */
[----:B------:R4:W-:Y:S01]  /*5f40*/  MUFU.TANH R29, R171 ;  /* 0x000000ab001d7308 */ /* 0x0009e20000002400 */
[----:B------:R-:W-:Y:S01]  /*5f50*/  I2FP.F32.S32 R52, R9 ;  /* 0x0000000900347245 */ /* 0x000fe20000201400 */
[----:B------:R-:W-:Y:S01]  /*5f60*/  FFMA.FTZ R9, -R202, R202, 1 ;  /* 0x3f800000ca097423 */ /* 0x000fe200000101ca */
[----:B------:R-:W-:Y:S01]  /*5f70*/  I2FP.F32.S32 R0, R0 ;  /* 0x0000000000007245 */ /* 0x000fe20000201400 */
[----:B---3--:R-:W-:Y:S01]  /*5f80*/  FMUL.FTZ R170, R22, UR7 ;  /* 0x0000000716aa7c20 */ /* 0x008fe20008410000 */
[----:B------:R-:W-:Y:S01]  /*5f90*/  I2FP.F32.S32 R18, R18 ;  /* 0x0000001200127245 */ /* 0x000fe20000201400 */
[----:B------:R-:W-:Y:S01]  /*5fa0*/  FFMA.FTZ R22, -R169, R169, 1 ;  /* 0x3f800000a9167423 */ /* 0x000fe200000101a9 */
[----:B------:R-:W-:Y:S01]  /*5fb0*/  I2FP.F32.S32 R135, R27 ;  /* 0x0000001b00877245 */ /* 0x000fe20000201400 */
[----:B------:R-:W-:Y:S01]  /*5fc0*/  FFMA.FTZ R27, -R197, R197, 1 ;  /* 0x3f800000c51b7423 */ /* 0x000fe200000101c5 */
[----:B------:R-:W-:Y:S01]  /*5fd0*/  I2FP.F32.S32 R147, R24 ;  /* 0x0000001800937245 */ /* 0x000fe20000201400 */
[----:B------:R-:W-:Y:S01]  /*5fe0*/  FFMA.FTZ R24, R20, -UR8, R175 ;  /* 0x8000000814187c23 */ /* 0x000fe200080100af */
[----:B------:R-:W-:Y:S01]  /*5ff0*/  FFMA.FTZ R20, -R175, R175, 1 ;  /* 0x3f800000af147423 */ /* 0x000fe200000101af */
[----:B--2---:R-:W-:Y:S01]  /*6000*/  I2FP.F32.S32 R146, R25 ;  /* 0x0000001900927245 */ /* 0x004fe20000201400 */
[----:B------:R-:W-:Y:S01]  /*6010*/  FFMA.FTZ R132, R132, -UR8, R198 ;  /* 0x8000000884847c23 */ /* 0x000fe200080100c6 */
[----:B------:R-:W-:Y:S01]  /*6020*/  I2FP.F32.S32 R48, R37 ;  /* 0x0000002500307245 */ /* 0x000fe20000201400 */
[----:B------:R-:W-:Y:S01]  /*6030*/  FFMA.FTZ R25, -R198, R198, 1 ;  /* 0x3f800000c6197423 */ /* 0x000fe200000101c6 */
[----:B------:R-:W-:Y:S01]  /*6040*/  I2FP.F32.S32 R17, R17 ;  /* 0x0000001100117245 */ /* 0x000fe20000201400 */
[----:B------:R-:W-:Y:S01]  /*6050*/  FMUL.FTZ R168, R9, UR7 ;  /* 0x0000000709a87c20 */ /* 0x000fe20008410000 */
[----:B------:R-:W-:Y:S01]  /*6060*/  I2FP.F32.S32 R65, R7 ;  /* 0x0000000700417245 */ /* 0x000fe20000201400 */
[----:B------:R-:W-:Y:S01]  /*6070*/  FFMA.FTZ R7, R0, -UR8, R204 ;  /* 0x8000000800077c23 */ /* 0x000fe200080100cc */
[----:B------:R-:W-:Y:S01]  /*6080*/  FMUL.FTZ R198, R27, UR7 ;  /* 0x000000071bc67c20 */ /* 0x000fe20008410000 */
[----:B------:R-:W-:Y:S01]  /*6090*/  FFMA.FTZ R37, R18, -UR8, R169 ;  /* 0x8000000812257c23 */ /* 0x000fe200080100a9 */
[----:B------:R-:W-:Y:S01]  /*60a0*/  FFMA.FTZ R9, R0, -UR8, R165 ;  /* 0x8000000800097c23 */ /* 0x000fe200080100a5 */
[----:B------:R-:W-:Y:S01]  /*60b0*/  I2FP.F32.S32 R133, R5 ;  /* 0x0000000500857245 */ /* 0x000fe20000201400 */
[----:B------:R-:W-:Y:S01]  /*60c0*/  FFMA.FTZ R27, -R165, R165, 1 ;  /* 0x3f800000a51b7423 */ /* 0x000fe200000101a5 */
[----:B------:R-:W-:Y:S01]  /*60d0*/  FMUL.FTZ R169, R20, UR7 ;  /* 0x0000000714a97c20 */ /* 0x000fe20008410000 */
[----:B------:R-:W-:Y:S01]  /*60e0*/  FFMA.FTZ R0, -R12, R12, 1 ;  /* 0x3f8000000c007423 */ /* 0x000fe2000001010c */
[----:B------:R-:W-:Y:S01]  /*60f0*/  I2FP.F32.S32 R64, R23 ;  /* 0x0000001700407245 */ /* 0x000fe20000201400 */
[----:B------:R-:W-:Y:S01]  /*6100*/  FFMA.FTZ R20, -R13, R13, 1 ;  /* 0x3f8000000d147423 */ /* 0x000fe2000001010d */
[----:B------:R-:W-:Y:S01]  /*6110*/  I2FP.F32.S32 R47, R36 ;  /* 0x00000024002f7245 */ /* 0x000fe20000201400 */
[----:B------:R-:W-:Y:S01]  /*6120*/  FMUL.FTZ R165, R22, UR7 ;  /* 0x0000000716a57c20 */ /* 0x000fe20008410000 */
[----:B------:R-:W-:Y:S01]  /*6130*/  I2FP.F32.S32 R51, R8 ;  /* 0x0000000800337245 */ /* 0x000fe20000201400 */
[----:B------:R-:W-:Y:S01]  /*6140*/  FFMA.FTZ R8, -R201, R201, 1 ;  /* 0x3f800000c9087423 */ /* 0x000fe200000101c9 */
[----:B------:R-:W-:Y:S01]  /*6150*/  I2FP.F32.S32 R21, R21 ;  /* 0x0000001500157245 */ /* 0x000fe20000201400 */
[----:B------:R-:W-:Y:S01]  /*6160*/  FFMA.FTZ R23, -R204, R204, 1 ;  /* 0x3f800000cc177423 */ /* 0x000fe200000101cc */
[----:B------:R-:W-:Y:S01]  /*6170*/  FFMA.FTZ R22, R18, -UR8, R140 ;  /* 0x8000000812167c23 */ /* 0x000fe2000801008c */
[----:B------:R2:W-:Y:S01]  /*6180*/  MUFU.TANH R142, R182 ;  /* 0x000000b6008e7308 */ /* 0x0005e20000002400 */
[----:B------:R-:W-:Y:S01]  /*6190*/  FFMA.FTZ R18, -R141, R141, 1 ;  /* 0x3f8000008d127423 */ /* 0x000fe2000001018d */
[----:B------:R-:W-:Y:S01]  /*61a0*/  FFMA.FTZ R36, R17, -UR8, R141 ;  /* 0x8000000811247c23 */ /* 0x000fe2000801008d */
[----:B------:R-:W-:Y:S01]  /*61b0*/  I2FP.F32.S32 R39, R39 ;  /* 0x0000002700277245 */ /* 0x000fe20000201400 */
[----:B------:R-:W-:Y:S01]  /*61c0*/  FMUL.FTZ R174, R0, UR7 ;  /* 0x0000000700ae7c20 */ /* 0x000fe20008410000 */
[----:B------:R-:W-:Y:S01]  /*61d0*/  FFMA.FTZ R133, R133, -UR8, R197 ;  /* 0x8000000885857c23 */ /* 0x000fe200080100c5 */
[----:B------:R-:W-:Y:S01]  /*61e0*/  FMUL.FTZ R180, R20, UR7 ;  /* 0x0000000714b47c20 */ /* 0x000fe20008410000 */
[----:B------:R-:W-:Y:S03]  /*61f0*/  FFMA.FTZ R0, -R53, R53, 1 ;  /* 0x3f80000035007423 */ /* 0x000fe60000010135 */
[----:B------:R-:W3:Y:S01]  /*6200*/  MUFU.TANH R155, R155 ;  /* 0x0000009b009b7308 */ /* 0x000ee20000002400 */
[----:B------:R-:W-:Y:S01]  /*6210*/  FFMA.FTZ R62, R48, -UR8, R53 ;  /* 0x80000008303e7c23 */ /* 0x000fe20008010035 */
[----:B------:R-:W-:Y:S01]  /*6220*/  I2FP.F32.S32 R136, R26 ;  /* 0x0000001a00887245 */ /* 0x000fe20000201400 */
[----:B------:R-:W-:Y:S01]  /*6230*/  FMUL.FTZ R197, R8, UR7 ;  /* 0x0000000708c57c20 */ /* 0x000fe20008410000 */
[----:B------:R-:W-:Y:S01]  /*6240*/  FMUL.FTZ R166, R23, UR7 ;  /* 0x0000000717a67c20 */ /* 0x000fe20008410000 */
[----:B------:R-:W-:Y:S01]  /*6250*/  FFMA.FTZ R20, -R54, R54, 1 ;  /* 0x3f80000036147423 */ /* 0x000fe20000010136 */
[----:B------:R-:W-:Y:S01]  /*6260*/  FFMA.FTZ R61, R47, -UR8, R54 ;  /* 0x800000082f3d7c23 */ /* 0x000fe20008010036 */
[----:B------:R-:W-:Y:S03]  /*6270*/  I2FP.F32.S32 R40, R40 ;  /* 0x0000002800287245 */ /* 0x000fe60000201400 */
[----:B------:R3:W-:Y:S01]  /*6280*/  MUFU.TANH R141, R183 ;  /* 0x000000b7008d7308 */ /* 0x0007e20000002400 */
[----:B------:R-:W-:Y:S01]  /*6290*/  FFMA.FTZ R26, -R200, R200, 1 ;  /* 0x3f800000c81a7423 */ /* 0x000fe200000101c8 */
[----:B------:R-:W-:Y:S01]  /*62a0*/  FFMA.FTZ R8, -R199, R199, 1 ;  /* 0x3f800000c7087423 */ /* 0x000fe200000101c7 */
[----:B------:R-:W-:Y:S01]  /*62b0*/  FFMA.FTZ R66, R21, -UR8, R181 ;  /* 0x8000000815427c23 */ /* 0x000fe200080100b5 */
[----:B------:R-:W-:Y:S01]  /*62c0*/  FFMA.FTZ R23, -R181, R181, 1 ;  /* 0x3f800000b5177423 */ /* 0x000fe200000101b5 */
[----:B------:R-:W-:Y:S01]  /*62d0*/  FFMA.FTZ R67, R21, -UR8, R200 ;  /* 0x8000000815437c23 */ /* 0x000fe200080100c8 */
[----:B------:R-:W-:Y:S01]  /*62e0*/  FMUL.FTZ R181, R25, UR7 ;  /* 0x0000000719b57c20 */ /* 0x000fe20008410000 */
[----:B------:R-:W-:Y:S03]  /*62f0*/  FFMA.FTZ R21, -R172, R172, 1 ;  /* 0x3f800000ac157423 */ /* 0x000fe600000101ac */
[----:B------:R-:W3:Y:S01]  /*6300*/  MUFU.TANH R159, R159 ;  /* 0x0000009f009f7308 */ /* 0x000ee20000002400 */
[----:B------:R-:W-:Y:S01]  /*6310*/  FFMA.FTZ R50, R39, -UR8, R164 ;  /* 0x8000000827327c23 */ /* 0x000fe200080100a4 */
[----:B------:R-:W-:Y:S01]  /*6320*/  FFMA.FTZ R25, -R164, R164, 1 ;  /* 0x3f800000a4197423 */ /* 0x000fe200000101a4 */
[----:B------:R-:W-:Y:S01]  /*6330*/  FMUL.FTZ R164, R27, UR7 ;  /* 0x000000071ba47c20 */ /* 0x000fe20008410000 */
[----:B------:R-:W-:Y:S01]  /*6340*/  FMUL.FTZ R175, R26, UR7 ;  /* 0x000000071aaf7c20 */ /* 0x000fe20008410000 */
[----:B----4-:R-:W-:Y:S01]  /*6350*/  FMUL.FTZ R171, R8, UR7 ;  /* 0x0000000708ab7c20 */ /* 0x010fe20008410000 */
[C---:B------:R-:W-:Y:S01]  /*6360*/  FFMA.FTZ R8, R40.reuse, -UR8, R167 ;  /* 0x8000000828087c23 */ /* 0x040fe200080100a7 */
[----:B------:R-:W-:Y:S03]  /*6370*/  FFMA.FTZ R26, -R167, R167, 1 ;  /* 0x3f800000a71a7423 */ /* 0x000fe600000101a7 */
[----:B------:R4:W-:Y:S01]  /*6380*/  MUFU.TANH R53, R207 ;  /* 0x000000cf00357308 */ /* 0x0009e20000002400 */
[----:B------:R-:W-:Y:S01]  /*6390*/  FMUL.FTZ R167, R21, UR7 ;  /* 0x0000000715a77c20 */ /* 0x000fe20008410000 */
[----:B------:R-:W-:Y:S01]  /*63a0*/  FFMA.FTZ R21, -R157, R157, 1 ;  /* 0x3f8000009d157423 */ /* 0x000fe2000001019d */
[----:B------:R-:W-:Y:S01]  /*63b0*/  I2FP.F32.S32 R19, R19 ;  /* 0x0000001300137245 */ /* 0x000fe20000201400 */
[----:B------:R-:W-:Y:S01]  /*63c0*/  FFMA.FTZ R63, R40, -UR8, R201 ;  /* 0x80000008283f7c23 */ /* 0x000fe200080100c9 */
[----:B------:R-:W-:Y:S01]  /*63d0*/  I2FP.F32.S32 R16, R16 ;  /* 0x0000001000107245 */ /* 0x000fe20000201400 */
[----:B------:R-:W-:Y:S01]  /*63e0*/  FMUL.FTZ R200, R0, UR7 ;  /* 0x0000000700c87c20 */ /* 0x000fe20008410000 */
[----:B------:R-:W-:Y:S03]  /*63f0*/  I2FP.F32.S32 R4, R10 ;  /* 0x0000000a00047245 */ /* 0x000fe60000201400 */
[----:B------:R4:W-:Y:S01]  /*6400*/  MUFU.TANH R54, R206 ;  /* 0x000000ce00367308 */ /* 0x0009e20000002400 */
[----:B------:R-:W-:Y:S01]  /*6410*/  I2FP.F32.S32 R41, R28 ;  /* 0x0000001c00297245 */ /* 0x000fe20000201400 */
[----:B------:R-:W-:Y:S01]  /*6420*/  FFMA.FTZ R10, R137, -UR8, R202 ;  /* 0x80000008890a7c23 */ /* 0x000fe200080100ca */
[----:B------:R-:W-:Y:S01]  /*6430*/  FMUL.FTZ R201, R21, UR7 ;  /* 0x0000000715c97c20 */ /* 0x000fe20008410000 */
[----:B------:R-:W-:Y:S01]  /*6440*/  FFMA.FTZ R0, -R148, R148, 1 ;  /* 0x3f80000094007423 */ /* 0x000fe20000010194 */
[----:B------:R-:W-:Y:S01]  /*6450*/  I2FP.F32.S32 R49, R38 ;  /* 0x0000002600317245 */ /* 0x000fe20000201400 */
[----:B------:R-:W-:Y:S01]  /*6460*/  FMUL.FTZ R202, R25, UR7 ;  /* 0x0000000719ca7c20 */ /* 0x000fe20008410000 */
[----:B------:R-:W-:Y:S03]  /*6470*/  I2FP.F32.S32 R46, R35 ;  /* 0x00000023002e7245 */ /* 0x000fe60000201400 */
[----:B------:R-:W4:Y:S01]  /*6480*/  MUFU.TANH R162, R162 ;  /* 0x000000a200a27308 */ /* 0x000f220000002400 */
[----:B--2---:R-:W-:Y:S01]  /*6490*/  FMUL.FTZ R182, R20, UR7 ;  /* 0x0000000714b67c20 */ /* 0x004fe20008410000 */
[----:B-1----:R-:W-:Y:S01]  /*64a0*/  FFMA.FTZ R21, R17, -UR8, R150 ;  /* 0x8000000811157c23 */ /* 0x002fe20008010096 */
[----:B------:R-:W-:Y:S01]  /*64b0*/  I2FP.F32.S32 R5, R11 ;  /* 0x0000000b00057245 */ /* 0x000fe20000201400 */
[----:B------:R-:W-:Y:S01]  /*64c0*/  FFMA.FTZ R38, R19, -UR8, R172 ;  /* 0x8000000813267c23 */ /* 0x000fe200080100ac */
[----:B------:R-:W-:Y:S01]  /*64d0*/  FFMA.FTZ R35, R16, -UR8, R148 ;  /* 0x8000000810237c23 */ /* 0x000fe20008010094 */
[----:B------:R-:W-:Y:S01]  /*64e0*/  FFMA.FTZ R25, -R150, R150, 1 ;  /* 0x3f80000096197423 */ /* 0x000fe20000010196 */
[----:B---3--:R-:W-:Y:S03]  /*64f0*/  FFMA.FTZ R20, R16, -UR8, R155 ;  /* 0x8000000810147c23 */ /* 0x008fe6000801009b */
[----:B------:R1:W-:Y:S01]  /*6500*/  MUFU.TANH R27, R179 ;  /* 0x000000b3001b7308 */ /* 0x0003e20000002400 */
[----:B------:R-:W-:Y:S01]  /*6510*/  FFMA.FTZ R17, -R33, R33, 1 ;  /* 0x3f80000021117423 */ /* 0x000fe20000010121 */
[----:B------:R-:W-:Y:S01]  /*6520*/  FFMA.FTZ R11, R64, -UR8, R203 ;  /* 0x80000008400b7c23 */ /* 0x000fe200080100cb */
[----:B------:R-:W-:Y:S01]  /*6530*/  FMUL.FTZ R172, R23, UR7 ;  /* 0x0000000717ac7c20 */ /* 0x000fe20008410000 */
[----:B------:R-:W-:Y:S01]  /*6540*/  FFMA.FTZ R16, -R155, R155, 1 ;  /* 0x3f8000009b107423 */ /* 0x000fe2000001019b */
[----:B------:R-:W-:Y:S01]  /*6550*/  FFMA.FTZ R13, R39, -UR8, R13 ;  /* 0x80000008270d7c23 */ /* 0x000fe2000801000d */
[----:B------:R-:W-:Y:S01]  /*6560*/  FFMA.FTZ R23, R19, -UR8, R138 ;  /* 0x8000000813177c23 */ /* 0x000fe2000801008a */
[----:B------:R-:W-:Y:S03]  /*6570*/  FMUL.FTZ R203, R18, UR7 ;  /* 0x0000000712cb7c20 */ /* 0x000fe60008410000 */
[----:B------:R-:W2:Y:S01]  /*6580*/  MUFU.TANH R158, R158 ;  /* 0x0000009e009e7308 */ /* 0x000ea20000002400 */
[----:B------:R-:W-:Y:S01]  /*6590*/  FMUL.FTZ R183, R0, UR7 ;  /* 0x0000000700b77c20 */ /* 0x000fe20008410000 */
[----:B------:R-:W-:Y:S01]  /*65a0*/  FFMA.FTZ R19, -R140, R140, 1 ;  /* 0x3f8000008c137423 */ /* 0x000fe2000001018c */
[----:B------:R-:W-:Y:S01]  /*65b0*/  FFMA.FTZ R0, -R34, R34, 1 ;  /* 0x3f80000022007423 */ /* 0x000fe20000010122 */
[----:B------:R-:W-:Y:S01]  /*65c0*/  FFMA.FTZ R47, R47, -UR8, R159 ;  /* 0x800000082f2f7c23 */ /* 0x000fe2000801009f */
[----:B------:R-:W-:Y:S01]  /*65d0*/  FFMA.FTZ R18, -R159, R159, 1 ;  /* 0x3f8000009f127423 */ /* 0x000fe2000001019f */
[----:B----4-:R-:W-:Y:S01]  /*65e0*/  FMUL.FTZ R207, R25, UR7 ;  /* 0x0000000719cf7c20 */ /* 0x010fe20008410000 */
[----:B------:R-:W-:Y:S03]  /*65f0*/  FMUL.FTZ R159, R17, UR7 ;  /* 0x00000007119f7c20 */ /* 0x000fe60008410000 */
[----:B------:R3:W-:Y:S01]  /*6600*/  MUFU.TANH R40, R173 ;  /* 0x000000ad00287308 */ /* 0x0007e20000002400 */
[----:B------:R-:W-:Y:S01]  /*6610*/  FMUL.FTZ R206, R16, UR7 ;  /* 0x0000000710ce7c20 */ /* 0x000fe20008410000 */
[----:B------:R-:W-:Y:S01]  /*6620*/  FFMA.FTZ R25, -R160, R160, 1 ;  /* 0x3f800000a0197423 */ /* 0x000fe200000101a0 */
[----:B------:R-:W-:Y:S01]  /*6630*/  FFMA.FTZ R17, -R161, R161, 1 ;  /* 0x3f800000a1117423 */ /* 0x000fe200000101a1 */
[----:B------:R-:W-:Y:S01]  /*6640*/  FFMA.FTZ R16, -R162, R162, 1 ;  /* 0x3f800000a2107423 */ /* 0x000fe200000101a2 */
[----:B------:R-:W-:Y:S01]  /*6650*/  FFMA.FTZ R60, R46, -UR8, R162 ;  /* 0x800000082e3c7c23 */ /* 0x000fe200080100a2 */
[----:B------:R-:W-:Y:S01]  /*6660*/  FMUL.FTZ R162, R0, UR7 ;  /* 0x0000000700a27c20 */ /* 0x000fe20008410000 */
[----:B------:R-:W-:Y:S03]  /*6670*/  FFMA.FTZ R0, -R163, R163, 1 ;  /* 0x3f800000a3007423 */ /* 0x000fe600000101a3 */
[----:B------:R4:W-:Y:S01]  /*6680*/  MUFU.TANH R28, R177 ;  /* 0x000000b1001c7308 */ /* 0x0009e20000002400 */
[----:B------:R-:W-:Y:S01]  /*6690*/  FMUL.FTZ R199, R26, UR7 ;  /* 0x000000071ac77c20 */ /* 0x000fe20008410000 */
[----:B------:R-:W-:Y:S01]  /*66a0*/  FMUL.FTZ R225, R25, UR7 ;  /* 0x0000000719e17c20 */ /* 0x000fe20008410000 */
[----:B-1----:R-:W-:Y:S01]  /*66b0*/  FMUL.FTZ R179, R17, UR7 ;  /* 0x0000000711b37c20 */ /* 0x002fe20008410000 */
[----:B------:R-:W-:Y:S01]  /*66c0*/  FFMA.FTZ R26, -R138, R138, 1 ;  /* 0x3f8000008a1a7423 */ /* 0x000fe2000001018a */
[----:B------:R-:W-:Y:S01]  /*66d0*/  FFMA.FTZ R17, R5, -UR8, R139 ;  /* 0x8000000805117c23 */ /* 0x000fe2000801008b */
[----:B------:R-:W-:Y:S01]  /*66e0*/  FFMA.FTZ R25, -R139, R139, 1 ;  /* 0x3f8000008b197423 */ /* 0x000fe2000001018b */
[----:B------:R-:W-:Y:S03]  /*66f0*/  FFMA.FTZ R46, R46, -UR8, R160 ;  /* 0x800000082e2e7c23 */ /* 0x000fe600080100a0 */
[----:B------:R1:W-:Y:S01]  /*6700*/  MUFU.TANH R39, R176 ;  /* 0x000000b000277308 */ /* 0x0003e20000002400 */
[----:B------:R-:W-:Y:S01]  /*6710*/  FMUL.FTZ R204, R19, UR7 ;  /* 0x0000000713cc7c20 */ /* 0x000fe20008410000 */
[----:B------:R-:W-:Y:S01]  /*6720*/  FMUL.FTZ R160, R0, UR7 ;  /* 0x0000000700a07c20 */ /* 0x000fe20008410000 */
[----:B------:R-:W-:Y:S01]  /*6730*/  I2FP.F32.S32 R15, R15 ;  /* 0x0000000f000f7245 */ /* 0x000fe20000201400 */
[----:B--2---:R-:W-:Y:S01]  /*6740*/  FFMA.FTZ R19, -R158, R158, 1 ;  /* 0x3f8000009e137423 */ /* 0x004fe2000001019e */
[----:B------:R-:W-:Y:S01]  /*6750*/  FFMA.FTZ R0, -R58, R58, 1 ;  /* 0x3f8000003a007423 */ /* 0x000fe2000001013a */
[----:B------:R-:W-:Y:S01]  /*6760*/  FMUL.FTZ R161, R16, UR7 ;  /* 0x0000000710a17c20 */ /* 0x000fe20008410000 */
[----:B------:R-:W-:Y:S03]  /*6770*/  I2FP.F32.S32 R14, R14 ;  /* 0x0000000e000e7245 */ /* 0x000fe60000201400 */
[----:B------:R2:W-:Y:S01]  /*6780*/  MUFU.TANH R140, R178 ;  /* 0x000000b2008c7308 */ /* 0x0005e20000002400 */
[----:B---3--:R-:W-:Y:S01]  /*6790*/  FMUL.FTZ R173, R19, UR7 ;  /* 0x0000000713ad7c20 */ /* 0x008fe20008410000 */
[----:B------:R-:W-:Y:S01]  /*67a0*/  FFMA.FTZ R16, -R57, R57, 1 ;  /* 0x3f80000039107423 */ /* 0x000fe20000010139 */
[----:B----4-:R-:W-:Y:S01]  /*67b0*/  FMUL.FTZ R177, R0, UR7 ;  /* 0x0000000700b17c20 */ /* 0x010fe20008410000 */
[C---:B------:R-:W-:Y:S01]  /*67c0*/  FFMA.FTZ R34, R15.reuse, -UR8, R34 ;  /* 0x800000080f227c23 */ /* 0x040fe20008010022 */
[----:B------:R-:W-:Y:S01]  /*67d0*/  FFMA.FTZ R19, R15, -UR8, R156 ;  /* 0x800000080f137c23 */ /* 0x000fe2000801009c */
[----:B------:R-:W-:Y:S01]  /*67e0*/  FFMA.FTZ R0, -R31, R31, 1 ;  /* 0x3f8000001f007423 */ /* 0x000fe2000001011f */
[----:B------:R-:W-:Y:S03]  /*67f0*/  FFMA.FTZ R15, -R149, R149, 1 ;  /* 0x3f800000950f7423 */ /* 0x000fe60000010195 */
[----:B------:R-:W3:Y:S01]  /*6800*/  MUFU.TANH R55, R205 ;  /* 0x000000cd00377308 */ /* 0x000ee20000002400 */
[----:B------:R-:W-:Y:S01]  /*6810*/  FMUL.FTZ R163, R18, UR7 ;  /* 0x0000000712a37c20 */ /* 0x000fe20008410000 */
[----:B-1----:R-:W-:Y:S01]  /*6820*/  FMUL.FTZ R176, R16, UR7 ;  /* 0x0000000710b07c20 */ /* 0x002fe20008410000 */
[C---:B------:R-:W-:Y:S01]  /*6830*/  FFMA.FTZ R33, R14.reuse, -UR8, R33 ;  /* 0x800000080e217c23 */ /* 0x040fe20008010021 */
[----:B------:R-:W-:Y:S01]  /*6840*/  FFMA.FTZ R18, R14, -UR8, R149 ;  /* 0x800000080e127c23 */ /* 0x000fe20008010095 */
[C---:B------:R-:W-:Y:S01]  /*6850*/  FFMA.FTZ R31, R4.reuse, -UR8, R31 ;  /* 0x80000008041f7c23 */ /* 0x040fe2000801001f */
[----:B------:R-:W-:Y:S01]  /*6860*/  FFMA.FTZ R16, R4, -UR8, R145 ;  /* 0x8000000804107c23 */ /* 0x000fe20008010091 */
[----:B------:R-:W-:Y:S03]  /*6870*/  FFMA.FTZ R58, R44, -UR8, R58 ;  /* 0x800000082c3a7c23 */ /* 0x000fe6000801003a */
[----:B------:R1:W4:Y:S01]  /*6880*/  MUFU.TANH R139, R208 ;  /* 0x000000d0008b7308 */ /* 0x0003220000002400 */
[----:B--2---:R-:W-:Y:S01]  /*6890*/  FMUL.FTZ R178, R0, UR7 ;  /* 0x0000000700b27c20 */ /* 0x004fe20008410000 */
[----:B------:R-:W-:Y:S01]  /*68a0*/  FFMA.FTZ R14, -R32, R32, 1 ;  /* 0x3f800000200e7423 */ /* 0x000fe20000010120 */
[----:B------:R-:W-:Y:S01]  /*68b0*/  FFMA.FTZ R4, -R145, R145, 1 ;  /* 0x3f80000091047423 */ /* 0x000fe20000010191 */
[----:B------:R-:W-:Y:S01]  /*68c0*/  FMUL.FTZ R229, R15, UR7 ;  /* 0x000000070fe57c20 */ /* 0x000fe20008410000 */
[----:B------:R-:W-:Y:S01]  /*68d0*/  FFMA.FTZ R0, -R30, R30, 1 ;  /* 0x3f8000001e007423 */ /* 0x000fe2000001011e */
[----:B------:R-:W-:Y:S01]  /*68e0*/  FFMA.FTZ R32, R5, -UR8, R32 ;  /* 0x8000000805207c23 */ /* 0x000fe20008010020 */
[----:B------:R-:W-:Y:S03]  /*68f0*/  FFMA.FTZ R44, R44, -UR8, R144 ;  /* 0x800000082c2c7c23 */ /* 0x000fe60008010090 */
[----:B------:R2:W4:Y:S01]  /*6900*/  MUFU.TANH R138, R209 ;  /* 0x000000d1008a7308 */ /* 0x0005220000002400 */
[----:B------:R-:W-:Y:S01]  /*6910*/  FFMA.FTZ R15, -R144, R144, 1 ;  /* 0x3f800000900f7423 */ /* 0x000fe20000010190 */
[----:B------:R-:W-:Y:S01]  /*6920*/  FFMA.FTZ R5, -R29, R29, 1 ;  /* 0x3f8000001d057423 */ /* 0x000fe2000001011d */
[----:B------:R-:W-:Y:S01]  /*6930*/  FMUL.FTZ R231, R4, UR7 ;  /* 0x0000000704e77c20 */ /* 0x000fe20008410000 */
[----:B------:R-:W-:Y:S01]  /*6940*/  FMUL.FTZ R228, R0, UR7 ;  /* 0x0000000700e47c20 */ /* 0x000fe20008410000 */
[----:B------:R-:W-:Y:S01]  /*6950*/  FFMA.FTZ R4, -R56, R56, 1 ;  /* 0x3f80000038047423 */ /* 0x000fe20000010138 */
[----:B---3--:R-:W-:Y:S01]  /*6960*/  FFMA.FTZ R0, -R55, R55, 1 ;  /* 0x3f80000037007423 */ /* 0x008fe20000010137 */
[----:B------:R-:W-:Y:S03]  /*6970*/  FFMA.FTZ R57, R43, -UR8, R57 ;  /* 0x800000082b397c23 */ /* 0x000fe60008010039 */
[----:B------:R3:W-:Y:S01]  /*6980*/  MUFU.TANH R144, R213 ;  /* 0x000000d500907308 */ /* 0x0007e20000002400 */
[----:B-1----:R-:W-:Y:S01]  /*6990*/  FMUL.FTZ R208, R14, UR7 ;  /* 0x000000070ed07c20 */ /* 0x002fe20008410000 */
[----:B------:R-:W-:Y:S01]  /*69a0*/  FMUL.FTZ R232, R25, UR7 ;  /* 0x0000000719e87c20 */ /* 0x000fe20008410000 */
[C---:B------:R-:W-:Y:S01]  /*69b0*/  FFMA.FTZ R56, R42.reuse, -UR8, R56 ;  /* 0x800000082a387c23 */ /* 0x040fe20008010038 */
[----:B------:R-:W-:Y:S01]  /*69c0*/  FFMA.FTZ R55, R41, -UR8, R55 ;  /* 0x8000000829377c23 */ /* 0x000fe20008010037 */
[----:B------:R-:W-:Y:S01]  /*69d0*/  FFMA.FTZ R43, R43, -UR8, R143 ;  /* 0x800000082b2b7c23 */ /* 0x000fe2000801008f */
[----:B------:R-:W-:Y:S01]  /*69e0*/  FFMA.FTZ R14, -R143, R143, 1 ;  /* 0x3f8000008f0e7423 */ /* 0x000fe2000001018f */
[----:B------:R-:W-:Y:S01]  /*69f0*/  FFMA.FTZ R42, R42, -UR8, R142 ;  /* 0x800000082a2a7c23 */ /* 0x000fe2000801008e */
[----:B------:R-:W-:Y:S01]  /*6a00*/  FFMA.FTZ R25, -R142, R142, 1 ;  /* 0x3f8000008e197423 */ /* 0x000fe2000001018e */
[----:B--2---:R-:W-:Y:S01]  /*6a10*/  FMUL.FTZ R209, R5, UR7 ;  /* 0x0000000705d17c20 */ /* 0x004fe20008410000 */
[----:B------:R-:W-:Y:S01]  /*6a20*/  FFMA.FTZ R41, R41, -UR8, R141 ;  /* 0x8000000829297c23 */ /* 0x000fe2000801008d */
[----:B------:R-:W-:Y:S01]  /*6a30*/  FFMA.FTZ R5, -R141, R141, 1 ;  /* 0x3f8000008d057423 */ /* 0x000fe2000001018d */
[----:B------:R-:W1:Y:S01]  /*6a40*/  MUFU.TANH R145, R210 ;  /* 0x000000d200917308 */ /* 0x000e620000002400 */
[----:B------:R-:W-:Y:S01]  /*6a50*/  PLOP3.LUT P0, PT, PT, PT, UP0, 0x80, 0x0 ;  /* 0x000000000000781c */ /* 0x000fe20003f0f008 */
[----:B------:R-:W-:Y:S01]  /*6a60*/  FMUL.FTZ R233, R0, UR7 ;  /* 0x0000000700e97c20 */ /* 0x000fe20008410000 */
[----:B------:R-:W-:Y:S01]  /*6a70*/  FFMA.FTZ R0, -R54, R54, 1 ;  /* 0x3f80000036007423 */ /* 0x000fe20000010136 */
[----:B------:R-:W-:Y:S01]  /*6a80*/  FMUL.FTZ R205, R26, UR7 ;  /* 0x000000071acd7c20 */ /* 0x000fe20008410000 */
[----:B------:R-:W-:Y:S01]  /*6a90*/  FFMA.FTZ R26, -R156, R156, 1 ;  /* 0x3f8000009c1a7423 */ /* 0x000fe2000001019c */
[----:B------:R-:W-:Y:S01]  /*6aa0*/  I2FP.F32.S32 R6, R6 ;  /* 0x0000000600067245 */ /* 0x000fe20000201400 */
[----:B---3--:R-:W-:Y:S03]  /*6ab0*/  FMUL.FTZ R213, R4, UR7 ;  /* 0x0000000704d57c20 */ /* 0x008fe60008410000 */
[----:B------:R-:W2:Y:S01]  /*6ac0*/  MUFU.TANH R143, R214 ;  /* 0x000000d6008f7308 */ /* 0x000ea20000002400 */
[----:B------:R-:W-:Y:S01]  /*6ad0*/  FMUL.FTZ R247, R5, UR7 ;  /* 0x0000000705f77c20 */ /* 0x000fe20008410000 */
[----:B------:R-:W-:Y:S01]  /*6ae0*/  FMUL.FTZ R243, R0, UR7 ;  /* 0x0000000700f37c20 */ /* 0x000fe20008410000 */
[----:B------:R-:W-:Y:S01]  /*6af0*/  FMUL.FTZ R235, R15, UR7 ;  /* 0x000000070feb7c20 */ /* 0x000fe20008410000 */
[----:B------:R-:W-:Y:S01]  /*6b00*/  FMUL.FTZ R234, R14, UR7 ;  /* 0x000000070eea7c20 */ /* 0x000fe20008410000 */
[----:B------:R-:W-:Y:S01]  /*6b10*/  FFMA.FTZ R4, -R53, R53, 1 ;  /* 0x3f80000035047423 */ /* 0x000fe20000010135 */
[----:B------:R-:W-:Y:S01]  /*6b20*/  FFMA.FTZ R5, -R28, R28, 1 ;  /* 0x3f8000001c057423 */ /* 0x000fe2000001011c */
[----:B------:R-:W-:Y:S03]  /*6b30*/  FFMA.FTZ R0, -R27, R27, 1 ;  /* 0x3f8000001b007423 */ /* 0x000fe6000001011b */
[----:B------:R-:W3:Y:S01]  /*6b40*/  MUFU.TANH R142, R215 ;  /* 0x000000d7008e7308 */ /* 0x000ee20000002400 */
[----:B------:R-:W-:Y:S01]  /*6b50*/  FFMA.FTZ R15, R52, -UR8, R40 ;  /* 0x80000008340f7c23 */ /* 0x000fe20008010028 */
[----:B------:R-:W-:Y:S01]  /*6b60*/  FFMA.FTZ R14, R51, -UR8, R39 ;  /* 0x80000008330e7c23 */ /* 0x000fe20008010027 */
[----:B------:R-:W-:Y:S01]  /*6b70*/  FMUL.FTZ R230, R26, UR7 ;  /* 0x000000071ae67c20 */ /* 0x000fe20008410000 */
[----:B------:R-:W-:Y:S01]  /*6b80*/  FFMA.FTZ R40, -R40, R40, 1 ;  /* 0x3f80000028287423 */ /* 0x000fe20000010128 */
[----:B------:R-:W-:Y:S01]  /*6b90*/  FFMA.FTZ R39, -R39, R39, 1 ;  /* 0x3f80000027277423 */ /* 0x000fe20000010127 */
[----:B------:R-:W-:Y:S01]  /*6ba0*/  FMUL.FTZ R248, R25, UR7 ;  /* 0x0000000719f87c20 */ /* 0x000fe20008410000 */
[C---:B------:R-:W-:Y:S03]  /*6bb0*/  FFMA.FTZ R28, R65.reuse, -UR8, R28 ;  /* 0x80000008411c7c23 */ /* 0x040fe6000801001c */
[----:B------:R-:W3:Y:S01]  /*6bc0*/  MUFU.TANH R141, R216 ;  /* 0x000000d8008d7308 */ /* 0x000ee20000002400 */
[----:B------:R-:W-:Y:S01]  /*6bd0*/  FFMA.FTZ R26, R64, -UR8, R140 ;  /* 0x80000008401a7c23 */ /* 0x000fe2000801008c */
[----:B------:R-:W-:Y:S01]  /*6be0*/  FMUL.FTZ R238, R4, UR7 ;  /* 0x0000000704ee7c20 */ /* 0x000fe20008410000 */
[C---:B------:R-:W-:Y:S01]  /*6bf0*/  FFMA.FTZ R27, R6.reuse, -UR8, R27 ;  /* 0x80000008061b7c23 */ /* 0x040fe2000801001b */
[----:B----4-:R-:W-:Y:S01]  /*6c00*/  FFMA.FTZ R65, R65, -UR8, R139 ;  /* 0x8000000841417c23 */ /* 0x010fe2000801008b */
[----:B------:R-:W-:Y:S01]  /*6c10*/  FFMA.FTZ R25, R137, -UR8, R138 ;  /* 0x8000000889197c23 */ /* 0x000fe2000801008a */
[----:B-1----:R-:W-:Y:S01]  /*6c20*/  FFMA.FTZ R64, R6, -UR8, R145 ;  /* 0x8000000806407c23 */ /* 0x002fe20008010091 */
[----:B------:R-:W-:Y:S01]  /*6c30*/  FMUL.FTZ R239, R5, UR7 ;  /* 0x0000000705ef7c20 */ /* 0x000fe20008410000 */
[----:B------:R-:W-:Y:S01]  /*6c40*/  FMUL.FTZ R237, R0, UR7 ;  /* 0x0000000700ed7c20 */ /* 0x000fe20008410000 */
[----:B------:R-:W-:Y:S01]  /*6c50*/  FFMA.FTZ R140, -R140, R140, 1 ;  /* 0x3f8000008c8c7423 */ /* 0x000fe2000001018c */
[----:B------:R-:W-:Y:S01]  /*6c60*/  FFMA.FTZ R139, -R139, R139, 1 ;  /* 0x3f8000008b8b7423 */ /* 0x000fe2000001018b */
[----:B------:R-:W-:Y:S01]  /*6c70*/  FFMA.FTZ R138, -R138, R138, 1 ;  /* 0x3f8000008a8a7423 */ /* 0x000fe2000001018a */
[----:B------:R-:W-:Y:S01]  /*6c80*/  FFMA.FTZ R137, -R145, R145, 1 ;  /* 0x3f80000091897423 */ /* 0x000fe20000010191 */
[----:B------:R-:W-:Y:S01]  /*6c90*/  FFMA.FTZ R6, -R144, R144, 1 ;  /* 0x3f80000090067423 */ /* 0x000fe20000010190 */
[----:B--2---:R-:W-:Y:S01]  /*6ca0*/  FFMA.FTZ R5, -R143, R143, 1 ;  /* 0x3f8000008f057423 */ /* 0x004fe2000001018f */
[----:B---3--:R-:W-:Y:S01]  /*6cb0*/  FFMA.FTZ R4, -R142, R142, 1 ;  /* 0x3f8000008e047423 */ /* 0x008fe2000001018e */
[----:B------:R-:W-:Y:S01]  /*6cc0*/  FFMA.FTZ R12, R49, -UR8, R12 ;  /* 0x80000008310c7c23 */ /* 0x000fe2000801000c */
[----:B------:R-:W-:Y:S01]  /*6cd0*/  FFMA.FTZ R0, -R141, R141, 1 ;  /* 0x3f8000008d007423 */ /* 0x000fe2000001018d */
[----:B------:R-:W-:Y:S01]  /*6ce0*/  FFMA.FTZ R30, R52, -UR8, R30 ;  /* 0x80000008341e7c23 */ /* 0x000fe2000801001e */
[----:B------:R-:W-:Y:S01]  /*6cf0*/  FFMA.FTZ R29, R51, -UR8, R29 ;  /* 0x80000008331d7c23 */ /* 0x000fe2000801001d */
[----:B------:R-:W-:Y:S01]  /*6d00*/  FMUL.FTZ R246, R40, UR7 ;  /* 0x0000000728f67c20 */ /* 0x000fe20008410000 */
[----:B------:R-:W-:Y:S01]  /*6d10*/  FMUL.FTZ R245, R39, UR7 ;  /* 0x0000000727f57c20 */ /* 0x000fe20008410000 */
        /* <DEDUP_REMOVED lines=8> */
[----:B------:R-:W-:Y:S01]  /*6da0*/  FMUL.FTZ R236, R140, UR7 ;  /* 0x000000078cec7c20 */ /* 0x000fe20008410000 */
[----:B------:R-:W-:Y:S01]  /*6db0*/  FMUL.FTZ R241, R139, UR7 ;  /* 0x000000078bf17c20 */ /* 0x000fe20008410000 */
[----:B------:R-:W-:Y:S01]  /*6dc0*/  FMUL.FTZ R214, R138, UR7 ;  /* 0x000000078ad67c20 */ /* 0x000fe20008410000 */
[----:B------:R-:W-:Y:S01]  /*6dd0*/  FMUL.FTZ R215, R137, UR7 ;  /* 0x0000000789d77c20 */ /* 0x000fe20008410000 */
[----:B------:R-:W-:Y:S01]  /*6de0*/  FMUL.FTZ R242, R6, UR7 ;  /* 0x0000000706f27c20 */ /* 0x000fe20008410000 */
[----:B------:R-:W-:Y:S01]  /*6df0*/  FMUL.FTZ R244, R5, UR7 ;  /* 0x0000000705f47c20 */ /* 0x000fe20008410000 */
[----:B------:R-:W-:Y:S01]  /*6e00*/  FMUL.FTZ R216, R4, UR7 ;  /* 0x0000000704d87c20 */ /* 0x000fe20008410000 */
[----:B------:R-:W-:Y:S01]  /*6e10*/  MOV R210, R212 ;  /* 0x000000d400d27202 */ /* 0x000fe20000000f00 */
        /* <DEDUP_REMOVED lines=11> */
.L_x_2424:
        /* <DEDUP_REMOVED lines=13> */
[C---:B------:R-:W-:Y:S01]  /*6fa0*/  ISETP.GE.AND P5, PT, R148.reuse, R4, PT ;  /* 0x000000049400720c */ /* 0x040fe20003fa6270 */
[----:B------:R-:W-:Y:S01]  /*6fb0*/  VIADD R143, R195, 0x18 ;  /* 0x00000018c38f7836 */ /* 0x000fe20000000000 */
        /* <DEDUP_REMOVED lines=56> */
[----:B------:R-:W-:Y:S02]  /*7340*/  ISETP.GE.AND P3, PT, R148, R4, PT ;  /* 0x000000049400720c */ /* 0x000fe40003f66270 */
[----:B------:R-:W-:Y:S02]  /*7350*/  VIMNMX R0, R0, UR9, PT ;  /* 0x0000000900007c48 */ /* 0x000fe4000bfe0100 */
[----:B------:R-:W-:Y:S02]  /*7360*/  FSEL R55, R55, -INF , !P2 ;  /* 0xff80000037377808 */ /* 0x000fe40005000000 */
        /* <DEDUP_REMOVED lines=100> */
[----:B------:R-:W-:Y:S02]  /*79b0*/  IADD3 R0, R0, 0x48, R5 ;  /* 0x0000004800007810 */ /* 0x000fe40007ffe005 */
[----:B------:R-:W-:Y:S02]  /*79c0*/  FSEL R30, R30, -INF , !P6 ;  /* 0xff8000001e1e7808 */ /* 0x000fe40007000000 */
[-C--:B------:R-:W-:Y:S02]  /*79d0*/  ISETP.GE.AND P0, PT, R148, R4.reuse, PT ;  /* 0x000000049400720c */ /* 0x080fe40003f06270 */
[----:B------:R-:W-:Y:S02]  /*79e0*/  VIMNMX R0, R0, UR9, PT ;  /* 0x0000000900007c48 */ /* 0x000fe4000bfe0100 */
[C---:B------:R-:W-:Y:S02]  /*79f0*/  ISETP.GE.AND P6, PT, R147.reuse, R4, PT ;  /* 0x000000049300720c */ /* 0x040fe40003fc6270 */
        /* <DEDUP_REMOVED lines=51> */
.L_x_2425:
        /* <DEDUP_REMOVED lines=56> */
[----:B------:R1:W-:Y:S01]  /*80b0*/  STL [R1+0x70], R3 ;  /* 0x0000700301007387 */ /* 0x0003e20000100800 */
[C---:B--2---:R-:W-:Y:S01]  /*80c0*/  FMUL.FTZ R6, R5.reuse, 1.4426950216293334961 ;  /* 0x3fb8aa3b05067820 */ /* 0x044fe20000410000 */
[----:B------:R-:W-:Y:S01]  /*80d0*/  FSETP.NEU.FTZ.AND P0, PT, R5, -INF , PT ;  /* 0xff8000000500780b */ /* 0x000fe20003f1d000 */
[----:B---3--:R-:W-:Y:S03]  /*80e0*/  FMUL.FTZ R5, R4, 1.4426950216293334961 ;  /* 0x3fb8aa3b04057820 */ /* 0x008fe60000410000 */
[----:B------:R-:W-:Y:S02]  /*80f0*/  FSEL R6, R6, RZ, P0 ;  /* 0x000000ff06067208 */ /* 0x000fe40000000000 */
[----:B------:R-:W-:Y:S01]  /*8100*/  FSETP.NEU.FTZ.AND P0, PT, R4, -INF , PT ;  /* 0xff8000000400780b */ /* 0x000fe20003f1d000 */
[----:B----4-:R-:W-:Y:S02]  /*8110*/  FMUL.FTZ R4, R0, 1.4426950216293334961 ;  /* 0x3fb8aa3b00047820 */ /* 0x010fe40000410000 */
        /* <DEDUP_REMOVED lines=25> */
[----:B------:R-:W-:Y:S01]  /*82b0*/  FSETP.NEU.FTZ.AND P0, PT, R0, -INF , PT ;  /* 0xff8000000000780b */ /* 0x000fe20003f1d000 */
[----:B------:R-:W-:Y:S01]  /*82c0*/  FMUL.FTZ R0, R135, 1.4426950216293334961 ;  /* 0x3fb8aa3b87007820 */ /* 0x000fe20000410000 */
[--C-:B------:R-:W-:Y:S03]  /*82d0*/  FFMA.FTZ R13, R13, UR10, -R6.reuse ;  /* 0x0000000a0d0d7c23 */ /* 0x100fe60008010806 */
[----:B------:R2:W-:Y:S01]  /*82e0*/  MUFU.EX2 R193, R5 ;  /* 0x0000000500c17308 */ /* 0x0005e20000000800 */
[--C-:B------:R-:W-:Y:S01]  /*82f0*/  FFMA.FTZ R12, R12, UR10, -R6.reuse ;  /* 0x0000000a0c0c7c23 */ /* 0x100fe20008010806 */
[----:B------:R-:W-:Y:S01]  /*8300*/  FSEL R4, R4, RZ, P0 ;  /* 0x000000ff04047208 */ /* 0x000fe20000000000 */
        /* <DEDUP_REMOVED lines=8> */
[--C-:B------:R-:W-:Y:S01]  /*8390*/  FFMA.FTZ R52, R52, UR10, -R6.reuse ;  /* 0x0000000a34347c23 */ /* 0x100fe20008010806 */
[----:B------:R-:W-:Y:S01]  /*83a0*/  FFMA.FTZ R6, R51, UR10, -R6 ;  /* 0x0000000a33067c23 */ /* 0x000fe20008010806 */
[--C-:B------:R-:W-:Y:S01]  /*83b0*/  FFMA.FTZ R67, R67, UR10, -R4.reuse ;  /* 0x0000000a43437c23 */ /* 0x100fe20008010804 */
[--C-:B------:R-:W-:Y:S01]  /*83c0*/  FFMA.FTZ R134, R134, UR10, -R4.reuse ;  /* 0x0000000a86867c23 */ /* 0x100fe20008010804 */
[----:B------:R-:W-:Y:S03]  /*83d0*/  FSETP.NEU.FTZ.AND P0, PT, R135, -INF , PT ;  /* 0xff8000008700780b */ /* 0x000fe60003f1d000 */
[----:B-1----:R3:W-:Y:S01]  /*83e0*/  MUFU.EX2 R113, R8 ;  /* 0x0000000800717308 */ /* 0x0027e20000000800 */
[----:B--2---:R-:W-:Y:S01]  /*83f0*/  F2FP.BF16.F32.PACK_AB R5, R145, R155 ;  /* 0x0000009b9105723e */ /* 0x004fe200000010ff */
[--C-:B------:R-:W-:Y:S01]  /*8400*/  FFMA.FTZ R35, R35, UR10, -R4.reuse ;  /* 0x0000000a23237c23 */ /* 0x100fe20008010804 */
[--C-:B------:R-:W-:Y:S01]  /*8410*/  FFMA.FTZ R34, R34, UR10, -R4.reuse ;  /* 0x0000000a22227c23 */ /* 0x100fe20008010804 */
[--C-:B------:R-:W-:Y:S01]  /*8420*/  FFMA.FTZ R33, R33, UR10, -R4.reuse ;  /* 0x0000000a21217c23 */ /* 0x100fe20008010804 */
[--C-:B------:R-:W-:Y:S01]  /*8430*/  FFMA.FTZ R32, R32, UR10, -R4.reuse ;  /* 0x0000000a20207c23 */ /* 0x100fe20008010804 */
[----:B------:R1:W-:Y:S01]  /*8440*/  STS [R218+0x1c000], R5 ;  /* 0x01c00005da007388 */ /* 0x0003e20000000800 */
[----:B------:R-:W-:Y:S03]  /*8450*/  FSEL R0, R0, RZ, P0 ;  /* 0x000000ff00007208 */ /* 0x000fe60000000000 */
        /* <DEDUP_REMOVED lines=8> */
[----:B------:R-:W-:Y:S01]  /*84e0*/  MUFU.EX2 R115, R12 ;  /* 0x0000000c00737308 */ /* 0x000fe20000000800 */
[----:B---3--:R-:W-:Y:S01]  /*84f0*/  F2FP.BF16.F32.PACK_AB R8, R251, R144 ;  /* 0x00000090fb08723e */ /* 0x008fe200000010ff */
[--C-:B------:R-:W-:Y:S01]  /*8500*/  FFMA.FTZ R18, R18, UR10, -R0.reuse ;  /* 0x0000000a12127c23 */ /* 0x100fe20008010800 */
[--C-:B------:R-:W-:Y:S01]  /*8510*/  FFMA.FTZ R17, R17, UR10, -R0.reuse ;  /* 0x0000000a11117c23 */ /* 0x100fe20008010800 */
[--C-:B------:R-:W-:Y:S01]  /*8520*/  FFMA.FTZ R16, R16, UR10, -R0.reuse ;  /* 0x0000000a10107c23 */ /* 0x100fe20008010800 */
[--C-:B------:R-:W-:Y:S01]  /*8530*/  FFMA.FTZ R65, R65, UR10, -R0.reuse ;  /* 0x0000000a41417c23 */ /* 0x100fe20008010800 */
[----:B------:R2:W-:Y:S01]  /*8540*/  STS [R218+0x1c400], R8 ;  /* 0x01c40008da007388 */ /* 0x0005e20000000800 */
[--C-:B------:R-:W-:Y:S03]  /*8550*/  FFMA.FTZ R24, R24, UR10, -R0.reuse ;  /* 0x0000000a18187c23 */ /* 0x100fe60008010800 */
[----:B------:R-:W1:Y:S01]  /*8560*/  MUFU.EX2 R114, R9 ;  /* 0x0000000900727308 */ /* 0x000e620000000800 */
[--C-:B------:R-:W-:Y:S01]  /*8570*/  FFMA.FTZ R23, R23, UR10, -R0.reuse ;  /* 0x0000000a17177c23 */ /* 0x100fe20008010800 */
[----:B------:R-:W-:Y:S01]  /*8580*/  FFMA.FTZ R22, R22, UR10, -R0 ;  /* 0x0000000a16167c23 */ /* 0x000fe20008010800 */
[--C-:B------:R-:W-:Y:S01]  /*8590*/  FFMA.FTZ R29, R29, UR10, -R4.reuse ;  /* 0x0000000a1d1d7c23 */ /* 0x100fe20008010804 */
[--C-:B------:R-:W-:Y:S01]  /*85a0*/  FFMA.FTZ R28, R28, UR10, -R4.reuse ;  /* 0x0000000a1c1c7c23 */ /* 0x100fe20008010804 */
[--C-:B------:R-:W-:Y:S01]  /*85b0*/  FFMA.FTZ R27, R27, UR10, -R4.reuse ;  /* 0x0000000a1b1b7c23 */ /* 0x100fe20008010804 */
[----:B------:R-:W-:Y:S01]  /*85c0*/  FFMA.FTZ R26, R26, UR10, -R4 ;  /* 0x0000000a1a1a7c23 */ /* 0x000fe20008010804 */
[--C-:B------:R-:W-:Y:S03]  /*85d0*/  FFMA.FTZ R21, R21, UR10, -R0.reuse ;  /* 0x0000000a15157c23 */ /* 0x100fe60008010800 */
[----:B------:R3:W-:Y:S01]  /*85e0*/  MUFU.EX2 R3, R6 ;  /* 0x0000000600037308 */ /* 0x0007e20000000800 */
[--C-:B------:R-:W-:Y:S01]  /*85f0*/  FFMA.FTZ R20, R20, UR10, -R0.reuse ;  /* 0x0000000a14147c23 */ /* 0x100fe20008010800 */
[--C-:B------:R-:W-:Y:S01]  /*8600*/  FFMA.FTZ R15, R15, UR10, -R0.reuse ;  /* 0x0000000a0f0f7c23 */ /* 0x100fe20008010800 */
[--C-:B------:R-:W-:Y:S01]  /*8610*/  FFMA.FTZ R14, R14, UR10, -R0.reuse ;  /* 0x0000000a0e0e7c23 */ /* 0x100fe20008010800 */
[----:B------:R-:W-:Y:S01]  /*8620*/  FFMA.FTZ R0, R64, UR10, -R0 ;  /* 0x0000000a40007c23 */ /* 0x000fe20008010800 */
[--C-:B------:R-:W-:Y:S01]  /*8630*/  FFMA.FTZ R38, R38, UR10, -R4.reuse ;  /* 0x0000000a26267c23 */ /* 0x100fe20008010804 */
[--C-:B------:R-:W-:Y:S01]  /*8640*/  FFMA.FTZ R37, R37, UR10, -R4.reuse ;  /* 0x0000000a25257c23 */ /* 0x100fe20008010804 */
[----:B------:R-:W-:Y:S03]  /*8650*/  FFMA.FTZ R4, R25, UR10, -R4 ;  /* 0x0000000a19047c23 */ /* 0x000fe60008010804 */
[----:B------:R-:W-:Y:S01]  /*8660*/  MUFU.EX2 R212, R67 ;  /* 0x0000004300d47308 */ /* 0x000fe20000000800 */
[----:B-1----:R-:W-:Y:S02]  /*8670*/  F2FP.BF16.F32.PACK_AB R5, R113, R114 ;  /* 0x000000727105723e */ /* 0x002fe400000010ff */
[----:B------:R-:W-:Y:S03]  /*8680*/  PLOP3.LUT P0, PT, PT, PT, UP0, 0x80, 0x0 ;  /* 0x000000000000781c */ /* 0x000fe60003f0f008 */
[----:B------:R-:W-:Y:S04]  /*8690*/  STS [R220+0x1c400], R5 ;  /* 0x01c40005dc007388 */ /* 0x000fe80000000800 */
[----:B------:R-:W1:Y:S01]  /*86a0*/  MUFU.EX2 R158, R134 ;  /* 0x00000086009e7308 */ /* 0x000e620000000800 */
[----:B---3--:R-:W-:Y:S05]  /*86b0*/  F2FP.BF16.F32.PACK_AB R6, R115, R146 ;  /* 0x000000927306723e */ /* 0x008fea00000010ff */
[----:B------:R-:W-:Y:S04]  /*86c0*/  STS [R220+0x1c000], R6 ;  /* 0x01c00006dc007388 */ /* 0x000fe80000000800 */
[----:B------:R-:W-:Y:S10]  /*86d0*/  MUFU.EX2 R157, R133 ;  /* 0x00000085009d7308 */ /* 0x000ff40000000800 */
        /* <DEDUP_REMOVED lines=16> */
[----:B------:R-:W1:Y:S01]  /*87e0*/  MUFU.EX2 R109, R49 ;  /* 0x00000031006d7308 */ /* 0x000e620000000800 */
[----:B---3--:R-:W-:Y:S05]  /*87f0*/  F2FP.BF16.F32.PACK_AB R5, R111, R112 ;  /* 0x000000706f05723e */ /* 0x008fea00000010ff */
        /* <DEDUP_REMOVED lines=8> */
[----:B------:R1:W-:Y:S04]  /*8880*/  STS [R223+0x1c000], R6 ;  /* 0x01c00006df007388 */ /* 0x0003e80000000800 */
[----:B------:R-:W-:Y:S10]  /*8890*/  MUFU.EX2 R108, R36 ;  /* 0x00000024006c7308 */ /* 0x000ff40000000800 */
[----:B------:R-:W2:Y:S01]  /*88a0*/  MUFU.EX2 R107, R35 ;  /* 0x00000023006b7308 */ /* 0x000ea20000000800 */
[----:B---3--:R-:W-:Y:S05]  /*88b0*/  F2FP.BF16.F32.PACK_AB R5, R97, R98 ;  /* 0x000000626105723e */ /* 0x008fea00000010ff */
[----:B------:R3:W-:Y:S04]  /*88c0*/  STS [R223+0x1c400], R5 ;  /* 0x01c40005df007388 */ /* 0x0007e80000000800 */
[----:B------:R-:W-:Y:S10]  /*88d0*/  MUFU.EX2 R106, R23 ;  /* 0x00000017006a7308 */ /* 0x000ff40000000800 */
[----:B------:R-:W1:Y:S01]  /*88e0*/  MUFU.EX2 R105, R22 ;  /* 0x0000001600697308 */ /* 0x000e620000000800 */
[----:B--2---:R-:W-:Y:S05]  /*88f0*/  F2FP.BF16.F32.PACK_AB R8, R107, R108 ;  /* 0x0000006c6b08723e */ /* 0x004fea00000010ff */
[----:B------:R-:W-:Y:S04]  /*8900*/  STS [R224+0x1e000], R8 ;  /* 0x01e00008e0007388 */ /* 0x000fe80000000800 */
[----:B------:R-:W-:Y:S10]  /*8910*/  MUFU.EX2 R104, R34 ;  /* 0x0000002200687308 */ /* 0x000ff40000000800 */
[----:B------:R-:W3:Y:S01]  /*8920*/  MUFU.EX2 R103, R33 ;  /* 0x0000002100677308 */ /* 0x000ee20000000800 */
[----:B-1----:R-:W-:Y:S05]  /*8930*/  F2FP.BF16.F32.PACK_AB R6, R105, R106 ;  /* 0x0000006a6906723e */ /* 0x002fea00000010ff */
[----:B------:R1:W-:Y:S04]  /*8940*/  STS [R224+0x1e400], R6 ;  /* 0x01e40006e0007388 */ /* 0x0003e80000000800 */
[----:B------:R-:W-:Y:S10]  /*8950*/  MUFU.EX2 R102, R21 ;  /* 0x0000001500667308 */ /* 0x000ff40000000800 */
[----:B------:R-:W2:Y:S01]  /*8960*/  MUFU.EX2 R101, R20 ;  /* 0x0000001400657308 */ /* 0x000ea20000000800 */
[----:B---3--:R-:W-:Y:S05]  /*8970*/  F2FP.BF16.F32.PACK_AB R5, R103, R104 ;  /* 0x000000686705723e */ /* 0x008fea00000010ff */
[----:B------:R3:W-:Y:S04]  /*8980*/  STS [R223+0x1e000], R5 ;  /* 0x01e00005df007388 */ /* 0x0007e80000000800 */
[----:B------:R2:W-:Y:S10]  /*8990*/  MUFU.EX2 R71, R4 ;  /* 0x0000000400477308 */ /* 0x0005f40000000800 */
[----:B------:R-:W-:Y:S10]  /*89a0*/  MUFU.EX2 R96, R58 ;  /* 0x0000003a00607308 */ /* 0x000ff40000000800 */
[----:B------:R-:W1:Y:S01]  /*89b0*/  MUFU.EX2 R95, R57 ;  /* 0x00000039005f7308 */ /* 0x000e620000000800 */
[----:B--2---:R-:W-:Y:S05]  /*89c0*/  F2FP.BF16.F32.PACK_AB R4, R101, R102 ;  /* 0x000000666504723e */ /* 0x004fea00000010ff */
[----:B------:R2:W-:Y:S04]  /*89d0*/  STS [R223+0x1e400], R4 ;  /* 0x01e40004df007388 */ /* 0x0005e80000000800 */
        /* <DEDUP_REMOVED lines=8> */
[----:B------:R-:W-:Y:S10]  /*8a60*/  MUFU.EX2 R82, R44 ;  /* 0x0000002c00527308 */ /* 0x000ff40000000800 */
[----:B------:R-:W4:Y:S01]  /*8a70*/  MUFU.EX2 R81, R43 ;  /* 0x0000002b00517308 */ /* 0x000f220000000800 */
[----:B--2---:R-:W-:Y:S05]  /*8a80*/  F2FP.BF16.F32.PACK_AB R4, R83, R84 ;  /* 0x000000545304723e */ /* 0x004fea00000010ff */
[----:B------:R2:W-:Y:S04]  /*8a90*/  STS [R219+0x1c000], R4 ;  /* 0x01c00004db007388 */ /* 0x0005e80000000800 */
[----:B------:R-:W-:Y:S10]  /*8aa0*/  MUFU.EX2 R92, R32 ;  /* 0x00000020005c7308 */ /* 0x000ff40000000800 */
[----:B------:R-:W1:Y:S01]  /*8ab0*/  MUFU.EX2 R91, R31 ;  /* 0x0000001f005b7308 */ /* 0x000e620000000800 */
[----:B----4-:R-:W-:Y:S05]  /*8ac0*/  F2FP.BF16.F32.PACK_AB R7, R81, R82 ;  /* 0x000000525107723e */ /* 0x010fea00000010ff */
        /* <DEDUP_REMOVED lines=16> */
[----:B------:R-:W-:Y:S04]  /*8bd0*/  STS [R219+0x1e400], R7 ;  /* 0x01e40007db007388 */ /* 0x000fe80000000800 */
[----:B------:R-:W-:Y:S10]  /*8be0*/  MUFU.EX2 R78, R42 ;  /* 0x0000002a004e7308 */ /* 0x000ff40000000800 */
[----:B------:R-:W3:Y:S01]  /*8bf0*/  MUFU.EX2 R77, R41 ;  /* 0x00000029004d7308 */ /* 0x000ee20000000800 */
[----:B-1----:R-:W-:Y:S05]  /*8c00*/  F2FP.BF16.F32.PACK_AB R6, R79, R80 ;  /* 0x000000504f06723e */ /* 0x002fea00000010ff */
[----:B------:R1:W-:Y:S04]  /*8c10*/  STS [R222+0x1c000], R6 ;  /* 0x01c00006de007388 */ /* 0x0003e80000000800 */
[----:B------:R-:W2:Y:S10]  /*8c20*/  MUFU.EX2 R68, R52 ;  /* 0x0000003400447308 */ /* 0x000eb40000000800 */
[----:B------:R-:W-:Y:S01]  /*8c30*/  MUFU.EX2 R69, R0 ;  /* 0x0000000000457308 */ /* 0x000fe20000000800 */
[----:B---3--:R-:W-:Y:S05]  /*8c40*/  F2FP.BF16.F32.PACK_AB R5, R77, R78 ;  /* 0x0000004e4d05723e */ /* 0x008fea00000010ff */
[----:B------:R3:W-:Y:S04]  /*8c50*/  STS [R222+0x1c400], R5 ;  /* 0x01c40005de007388 */ /* 0x0007e80000000800 */
        /* <DEDUP_REMOVED lines=10> */
[----:B------:R-:W-:Y:S04]  /*8d00*/  STS [R222+0x1e000], R6 ;  /* 0x01e00006de007388 */ /* 0x000fe80000000800 */
[----:B------:R-:W2:Y:S10]  /*8d10*/  MUFU.EX2 R72, R26 ;  /* 0x0000001a00487308 */ /* 0x000eb40000000800 */
[----:B------:R-:W4:Y:S01]  /*8d20*/  MUFU.EX2 R70, R65 ;  /* 0x0000004100467308 */ /* 0x000f220000000800 */
[----:B---3--:R-:W-:Y:S05]  /*8d30*/  F2FP.BF16.F32.PACK_AB R5, R73, R74 ;  /* 0x0000004a4905723e */ /* 0x008fea00000010ff */
[----:B------:R-:W-:Y:S01]  /*8d40*/  STS [R222+0x1e400], R5 ;  /* 0x01e40005de007388 */ /* 0x000fe20000000800 */
[----:B--2---:R-:W-:Y:S05]  /*8d50*/  F2FP.BF16.F32.PACK_AB R4, R71, R72 ;  /* 0x000000484704723e */ /* 0x004fea00000010ff */
[----:B------:R-:W-:Y:S01]  /*8d60*/  STS [R221+0x1e000], R4 ;  /* 0x01e00004dd007388 */ /* 0x000fe20000000800 */
[----:B----4-:R-:W-:Y:S05]  /*8d70*/  F2FP.BF16.F32.PACK_AB R0, R69, R70 ;  /* 0x000000464500723e */ /* 0x010fea00000010ff */
[----:B------:R-:W-:Y:S04]  /*8d80*/  STS [R221+0x1e400], R0 ;  /* 0x01e40000dd007388 */ /* 0x000fe80000000800 */
[----:B------:R-:W-:Y:S04]  /*8d90*/  LDSM.16.M88.4 R64, [R148+0x8000] ;  /* 0x008000009440783b */ /* 0x000fe80000000200 */
[----:B------:R-:W1:Y:S04]  /*8da0*/  LDSM.16.M88.4 R16, [R187+UR4+0x10000] ;  /* 0x01000004bb10783b */ /* 0x000e680008000200 */
[----:B------:R-:W2:Y:S04]  /*8db0*/  LDSM.16.M88.4 R60, [R148+0xa000] ;  /* 0x00a00000943c783b */ /* 0x000ea80000000200 */
[----:B------:R-:W3:Y:S04]  /*8dc0*/  LDSM.16.M88.4 R32, [R187+UR4+0x10800] ;  /* 0x01080004bb20783b */ /* 0x000ee80008000200 */
[----:B------:R-:W4:Y:S04]  /*8dd0*/  LDSM.16.M88.4 R48, [R187+UR4+0x11000] ;  /* 0x01100004bb30783b */ /* 0x000f280008000200 */
[----:B------:R-:W4:Y:S04]  /*8de0*/  LDSM.16.M88.4 R132, [R187+UR4+0x11800] ;  /* 0x01180004bb84783b */ /* 0x000f280008000200 */
[----:B------:R-:W-:Y:S04]  /*8df0*/  LDSM.16.M88.4 R136, [R150+0x8000] ;  /* 0x008000009688783b */ /* 0x000fe80000000200 */
[----:B------:R-:W4:Y:S01]  /*8e00*/  LDSM.16.M88.4 R140, [R189+0x4000] ;  /* 0x00400000bd8c783b */ /* 0x000f220000000200 */
[-C--:B-1----:R-:W-:Y:S06]  /*8e10*/  HMMA.16816.F32.BF16 R4, R64, R16.reuse, RZ ;  /* 0x000000104004723c */ /* 0x082fec00000418ff */
[C---:B--2---:R-:W-:Y:S06]  /*8e20*/  HMMA.16816.F32.BF16 R8, R60.reuse, R16, RZ ;  /* 0x000000103c08723c */ /* 0x044fec00000418ff */
        /* <DEDUP_REMOVED lines=15> */
[-C--:B------:R-:W-:Y:S06]  /*8f20*/  HMMA.16816.F32.BF16 R4, R136, R140.reuse, R4 ;  /* 0x0000008c8804723c */ /* 0x080fec0000041804 */
        /* <DEDUP_REMOVED lines=39> */
[----:B------:R-:W-:Y:S04]  /*91a0*/  LDSM.16.M88.4 R140, [R188+0x4000] ;  /* 0x00400000bc8c783b */ /* 0x000fe80000000200 */
[----:B------:R-:W-:Y:S01]  /*91b0*/  IADD3 R136, R2, R149, RZ ;  /* 0x0000009502887210 */ /* 0x000fe20007ffe0ff */
[----:B------:R-:W-:Y:S04]  /*91c0*/  HMMA.16816.F32.BF16 R64, R132, R138, R64 ;  /* 0x0000008a8440723c */ /* 0x000fe80000041840 */
[----:B------:R-:W1:Y:S04]  /*91d0*/  LDSM.16.M88.4 R132, [R136+0x8000] ;  /* 0x008000008884783b */ /* 0x000e680000000200 */
[----:B------:R-:W2:Y:S01]  /*91e0*/  LDSM.16.M88.4 R136, [R136+0xa000] ;  /* 0x00a000008888783b */ /* 0x000ea20000000200 */
[-C--:B-1----:R-:W-:Y:S06]  /*91f0*/  HMMA.16816.F32.BF16 R4, R132, R140.reuse, R4 ;  /* 0x0000008c8404723c */ /* 0x082fec0000041804 */
[C---:B--2---:R-:W-:Y:S06]  /*9200*/  HMMA.16816.F32.BF16 R8, R136.reuse, R140, R8 ;  /* 0x0000008c8808723c */ /* 0x044fec0000041808 */
[-C--:B------:R-:W-:Y:S05]  /*9210*/  HMMA.16816.F32.BF16 R12, R136, R142.reuse, R12 ;  /* 0x0000008e880c723c */ /* 0x080fea000004180c */
[----:B------:R-:W-:Y:S01]  /*9220*/  MOV R140, R147 ;  /* 0x00000093008c7202 */ /* 0x000fe20000000f00 */
[C---:B------:R-:W-:Y:S05]  /*9230*/  HMMA.16816.F32.BF16 R16, R132.reuse, R142, R16 ;  /* 0x0000008e8410723c */ /* 0x040fea0000041810 */
[----:B------:R-:W-:Y:S01]  /*9240*/  MOV R141, R146 ;  /* 0x00000092008d7202 */ /* 0x000fe20000000f00 */
[C---:B-----5:R-:W-:Y:S01]  /*9250*/  FADD.FTZ R4, -R154.reuse, R4 ;  /* 0x000000049a047221 */ /* 0x060fe20000010100 */
[----:B------:R-:W-:Y:S01]  /*9260*/  FADD.FTZ R5, -R154, R5 ;  /* 0x000000059a057221 */ /* 0x000fe20000010100 */
[----:B------:R-:W-:Y:S03]  /*9270*/  FADD.FTZ R6, -R153, R6 ;  /* 0x0000000699067221 */ /* 0x000fe60000010100 */
[----:B------:R-:W-:Y:S01]  /*9280*/  FMUL.FTZ R155, R155, R4 ;  /* 0x000000049b9b7220 */ /* 0x000fe20000410000 */
[----:B------:R-:W-:Y:S01]  /*9290*/  FMUL.FTZ R4, R145, R5 ;  /* 0x0000000591047220 */ /* 0x000fe20000410000 */
[----:B------:R-:W-:Y:S01]  /*92a0*/  FMUL.FTZ R2, R144, R6 ;  /* 0x0000000690027220 */ /* 0x000fe20000410000 */
[----:B------:R-:W-:Y:S01]  /*92b0*/  FADD.FTZ R7, -R153, R7 ;  /* 0x0000000799077221 */ /* 0x000fe20000010100 */
[----:B------:R-:W1:Y:S01]  /*92c0*/  LDSM.16.M88.4 R144, [R188+0x4800] ;  /* 0x00480000bc90783b */ /* 0x000e620000000200 */
[C---:B------:R-:W-:Y:S01]  /*92d0*/  FADD.FTZ R8, -R152.reuse, R8 ;  /* 0x0000000898087221 */ /* 0x040fe20000010100 */
[----:B------:R-:W-:Y:S01]  /*92e0*/  FADD.FTZ R10, -R151, R10 ;  /* 0x0000000a970a7221 */ /* 0x000fe20000010100 */
[----:B------:R-:W-:Y:S01]  /*92f0*/  FADD.FTZ R13, -R152, R13 ;  /* 0x0000000d980d7221 */ /* 0x000fe20000010100 */
[----:B------:R-:W-:Y:S01]  /*9300*/  FMUL.FTZ R5, R166, R155 ;  /* 0x0000009ba6057220 */ /* 0x000fe20000410000 */
[----:B------:R-:W-:Y:S01]  /*9310*/  FMUL.FTZ R4, R197, R4 ;  /* 0x00000004c5047220 */ /* 0x000fe20000410000 */
[----:B------:R-:W-:Y:S01]  /*9320*/  FMUL.FTZ R0, R251, R7 ;  /* 0x00000007fb007220 */ /* 0x000fe20000410000 */
[----:B------:R-:W-:Y:S01]  /*9330*/  FADD.FTZ R11, -R151, R11 ;  /* 0x0000000b970b7221 */ /* 0x000fe20000010100 */
[----:B------:R-:W-:Y:S01]  /*9340*/  FMUL.FTZ R8, R212, R8 ;  /* 0x00000008d4087220 */ /* 0x000fe20000410000 */
[----:B------:R-:W-:Y:S01]  /*9350*/  FADD.FTZ R17, -R154, R17 ;  /* 0x000000119a117221 */ /* 0x000fe20000010100 */
[----:B------:R-:W-:Y:S01]  /*9360*/  FADD.FTZ R18, -R153, R18 ;  /* 0x0000001299127221 */ /* 0x000fe20000010100 */
[----:B------:R-:W-:Y:S01]  /*9370*/  FADD.FTZ R9, -R152, R9 ;  /* 0x0000000998097221 */ /* 0x000fe20000010100 */
[----:B------:R-:W-:Y:S01]  /*9380*/  FMUL.FTZ R6, R157, R10 ;  /* 0x0000000a9d067220 */ /* 0x000fe20000410000 */
[----:B------:R-:W-:Y:S01]  /*9390*/  FMUL.FTZ R17, R115, R17 ;  /* 0x0000001173117220 */ /* 0x000fe20000410000 */
[----:B------:R-:W-:Y:S01]  /*93a0*/  FMUL.FTZ R7, R250, R13 ;  /* 0x0000000dfa077220 */ /* 0x000fe20000410000 */
[----:B------:R2:W5:Y:S01]  /*93b0*/  LDL.LU R115, [R1+0x130] ;  /* 0x0001300001737983 */ /* 0x0005620000300800 */
[----:B------:R-:W-:Y:S01]  /*93c0*/  FMUL.FTZ R18, R114, R18 ;  /* 0x0000001272127220 */ /* 0x000fe20000410000 */
[----:B------:R-:W-:Y:S01]  /*93d0*/  FADD.FTZ R19, -R153, R19 ;  /* 0x0000001399137221 */ /* 0x000fe20000010100 */
[----:B------:R-:W-:Y:S01]  /*93e0*/  FMUL.FTZ R9, R158, R9 ;  /* 0x000000099e097220 */ /* 0x000fe20000410000 */
[----:B------:R2:W5:Y:S01]  /*93f0*/  LDL.LU R114, [R1+0x12c] ;  /* 0x00012c0001727983 */ /* 0x0005620000300800 */
[----:B------:R-:W-:Y:S01]  /*9400*/  FMUL.FTZ R10, R156, R11 ;  /* 0x0000000b9c0a7220 */ /* 0x000fe20000410000 */
[----:B------:R-:W-:Y:S01]  /*9410*/  FMUL.FTZ R13, R175, R8 ;  /* 0x00000008af0d7220 */ /* 0x000fe20000410000 */
[----:B------:R-:W-:Y:S01]  /*9420*/  FMUL.FTZ R11, R198, R6 ;  /* 0x00000006c60b7220 */ /* 0x000fe20000410000 */
[----:B------:R-:W-:Y:S01]  /*9430*/  F2FP.BF16.F32.PACK_AB R158, R4, R5 ;  /* 0x00000005049e723e */ /* 0x000fe200000010ff */
[----:B------:R-:W-:Y:S01]  /*9440*/  FMUL.FTZ R8, R165, R7 ;  /* 0x00000007a5087220 */ /* 0x000fe20000410000 */
[----:B------:R-:W-:Y:S01]  /*9450*/  FMUL.FTZ R19, R113, R19 ;  /* 0x0000001371137220 */ /* 0x000fe20000410000 */
[----:B------:R-:W3:Y:S01]  /*9460*/  LDSM.16.M88.4 R4, [R188+0x5000] ;  /* 0x00500000bc04783b */ /* 0x000ee20000000200 */
[----:B------:R-:W-:Y:S01]  /*9470*/  FMUL.FTZ R10, R181, R10 ;  /* 0x0000000ab50a7220 */ /* 0x000fe20000410000 */
[----:B------:R-:W-:Y:S01]  /*9480*/  MOV R251, R140 ;  /* 0x0000008c00fb7202 */ /* 0x000fe20000000f00 */
[----:B------:R-:W-:Y:S01]  /*9490*/  FADD.FTZ R16, -R154, R16 ;  /* 0x000000109a107221 */ /* 0x000fe20000010100 */
[----:B------:R2:W5:Y:S01]  /*94a0*/  LDL.LU R113, [R1+0x128] ;  /* 0x0001280001717983 */ /* 0x0005620000300800 */
[C---:B------:R-:W-:Y:S01]  /*94b0*/  FADD.FTZ R15, -R151.reuse, R15 ;  /* 0x0000000f970f7221 */ /* 0x040fe20000010100 */
[----:B------:R-:W-:Y:S01]  /*94c0*/  FMUL.FTZ R2, R170, R2 ;  /* 0x00000002aa027220 */ /* 0x000fe20000410000 */
[----:B------:R-:W-:Y:S01]  /*94d0*/  FMUL.FTZ R0, R168, R0 ;  /* 0x00000000a8007220 */ /* 0x000fe20000410000 */
[----:B------:R-:W-:Y:S01]  /*94e0*/  FADD.FTZ R14, -R151, R14 ;  /* 0x0000000e970e7221 */ /* 0x000fe20000010100 */
[----:B------:R-:W-:Y:S01]  /*94f0*/  FMUL.FTZ R15, R251, R15 ;  /* 0x0000000ffb0f7220 */ /* 0x000fe20000410000 */
[----:B------:R-:W-:Y:S01]  /*9500*/  FADD.FTZ R12, -R152, R12 ;  /* 0x0000000c980c7221 */ /* 0x000fe20000010100 */
[----:B------:R-:W-:Y:S01]  /*9510*/  F2FP.BF16.F32.PACK_AB R155, R10, R11 ;  /* 0x0000000b0a9b723e */ /* 0x000fe200000010ff */
[----:B------:R-:W-:Y:S01]  /*9520*/  FMUL.FTZ R14, R249, R14 ;  /* 0x0000000ef90e7220 */ /* 0x000fe20000410000 */
[----:B------:R-:W-:Y:S01]  /*9530*/  F2FP.BF16.F32.PACK_AB R157, R0, R2 ;  /* 0x00000002009d723e */ /* 0x000fe200000010ff */
[-C--:B-1----:R-:W-:Y:S03]  /*9540*/  HMMA.16816.F32.BF16 R20, R132, R144.reuse, R20 ;  /* 0x000000908414723c */ /* 0x082fe60000041814 */
[----:B------:R-:W-:Y:S01]  /*9550*/  FMUL.FTZ R0, R169, R15 ;  /* 0x0000000fa9007220 */ /* 0x000fe20000410000 */
        /* <DEDUP_REMOVED lines=8> */
[C---:B------:R-:W-:Y:S01]  /*95e0*/  FADD.FTZ R20, -R154.reuse, R20 ;  /* 0x000000149a147221 */ /* 0x040fe20000010100 */
[----:B------:R-:W-:Y:S01]  /*95f0*/  FADD.FTZ R21, -R154, R21 ;  /* 0x000000159a157221 */ /* 0x000fe20000010100 */
[----:B------:R-:W-:Y:S01]  /*9600*/  FADD.FTZ R22, -R153, R22 ;  /* 0x0000001699167221 */ /* 0x000fe20000010100 */
[-C--:B---3--:R-:W-:Y:S03]  /*9610*/  HMMA.16816.F32.BF16 R36, R132, R4.reuse, R36 ;  /* 0x000000048424723c */ /* 0x088fe60000041824 */
[----:B------:R-:W-:Y:S01]  /*9620*/  FMUL.FTZ R20, R112, R20 ;  /* 0x0000001470147220 */ /* 0x000fe20000410000 */
[----:B------:R-:W-:Y:S01]  /*9630*/  FMUL.FTZ R21, R111, R21 ;  /* 0x000000156f157220 */ /* 0x000fe20000410000 */
[----:B------:R2:W5:Y:S01]  /*9640*/  LDL.LU R112, [R1+0x124] ;  /* 0x0001240001707983 */ /* 0x0005620000300800 */
[----:B------:R-:W-:Y:S01]  /*9650*/  FMUL.FTZ R11, R164, R18 ;  /* 0x00000012a40b7220 */ /* 0x000fe20000410000 */
[----:B------:R-:W-:Y:S01]  /*9660*/  FMUL.FTZ R10, R199, R19 ;  /* 0x00000013c70a7220 */ /* 0x000fe20000410000 */
[----:B------:R-:W-:Y:S01]  /*9670*/  FMUL.FTZ R9, R200, R20 ;  /* 0x00000014c8097220 */ /* 0x000fe20000410000 */
[----:B------:R2:W5:Y:S01]  /*9680*/  LDL.LU R111, [R1+0x120] ;  /* 0x00012000016f7983 */ /* 0x0005620000300800 */
[C---:B------:R-:W-:Y:S04]  /*9690*/  HMMA.16816.F32.BF16 R40, R136.reuse, R4, R40 ;  /* 0x000000048828723c */ /* 0x040fe80000041828 */
[----:B------:R-:W-:Y:S01]  /*96a0*/  FMUL.FTZ R22, R110, R22 ;  /* 0x000000166e167220 */ /* 0x000fe20000410000 */
[----:B------:R-:W-:Y:S01]  /*96b0*/  FADD.FTZ R23, -R153, R23 ;  /* 0x0000001799177221 */ /* 0x000fe20000010100 */
[----:B------:R2:W5:Y:S01]  /*96c0*/  LDL.LU R110, [R1+0x11c] ;  /* 0x00011c00016e7983 */ /* 0x0005620000300800 */
[C---:B------:R-:W-:Y:S01]  /*96d0*/  FADD.FTZ R24, -R152.reuse, R24 ;  /* 0x0000001898187221 */ /* 0x040fe20000010100 */
[----:B------:R-:W-:Y:S01]  /*96e0*/  FADD.FTZ R25, -R152, R25 ;  /* 0x0000001998197221 */ /* 0x000fe20000010100 */
[-C--:B------:R-:W-:Y:S03]  /*96f0*/  HMMA.16816.F32.BF16 R44, R136, R6.reuse, R44 ;  /* 0x00000006882c723c */ /* 0x080fe6000004182c */
[----:B------:R-:W-:Y:S01]  /*9700*/  FMUL.FTZ R23, R109, R23 ;  /* 0x000000176d177220 */ /* 0x000fe20000410000 */
[----:B------:R-:W-:Y:S01]  /*9710*/  FMUL.FTZ R8, R182, R21 ;  /* 0x00000015b6087220 */ /* 0x000fe20000410000 */
[----:B------:R2:W5:Y:S01]  /*9720*/  LDL.LU R109, [R1+0x118] ;  /* 0x00011800016d7983 */ /* 0x0005620000300800 */
[----:B------:R-:W-:Y:S01]  /*9730*/  FMUL.FTZ R15, R108, R24 ;  /* 0x000000186c0f7220 */ /* 0x000fe20000410000 */
[----:B------:R-:W-:Y:S01]  /*9740*/  F2FP.BF16.F32.PACK_AB R142, R10, R11 ;  /* 0x0000000b0a8e723e */ /* 0x000fe200000010ff */
[----:B------:R-:W-:Y:S01]  /*9750*/  FMUL.FTZ R14, R107, R25 ;  /* 0x000000196b0e7220 */ /* 0x000fe20000410000 */
[----:B------:R2:W5:Y:S01]  /*9760*/  LDL.LU R108, [R1+0x114] ;  /* 0x00011400016c7983 */ /* 0x0005620000300800 */
[C---:B------:R-:W-:Y:S03]  /*9770*/  HMMA.16816.F32.BF16 R48, R132.reuse, R6, R48 ;  /* 0x000000068430723c */ /* 0x040fe60000041830 */
[----:B------:R2:W5:Y:S01]  /*9780*/  LDL.LU R107, [R1+0x110] ;  /* 0x00011000016b7983 */ /* 0x0005620000300800 */
[C---:B------:R-:W-:Y:S01]  /*9790*/  FADD.FTZ R26, -R151.reuse, R26 ;  /* 0x0000001a971a7221 */ /* 0x040fe20000010100 */
[----:B------:R-:W-:Y:S01]  /*97a0*/  FADD.FTZ R27, -R151, R27 ;  /* 0x0000001b971b7221 */ /* 0x000fe20000010100 */
        /* <DEDUP_REMOVED lines=8> */
[----:B------:R-:W-:Y:S01]  /*9830*/  FMUL.FTZ R16, R141, R16 ;  /* 0x000000108d107220 */ /* 0x000fe20000410000 */
[----:B------:R-:W-:Y:S01]  /*9840*/  F2FP.BF16.F32.PACK_AB R141, R8, R9 ;  /* 0x00000009088d723e */ /* 0x000fe200000010ff */
[C---:B------:R-:W-:Y:S01]  /*9850*/  FADD.FTZ R30, -R151.reuse, R30 ;  /* 0x0000001e971e7221 */ /* 0x040fe20000010100 */
[----:B------:R-:W1:Y:S01]  /*9860*/  LDSM.16.M88.4 R8, [R188+0x5800] ;  /* 0x00580000bc08783b */ /* 0x000e620000000200 */
[----:B------:R-:W-:Y:S01]  /*9870*/  FADD.FTZ R31, -R151, R31 ;  /* 0x0000001f971f7221 */ /* 0x000fe20000010100 */
[----:B------:R-:W-:Y:S01]  /*9880*/  FADD.FTZ R32, -R154, R32 ;  /* 0x000000209a207221 */ /* 0x000fe20000010100 */
[----:B------:R-:W-:Y:S01]  /*9890*/  FMUL.FTZ R30, R102, R30 ;  /* 0x0000001e661e7220 */ /* 0x000fe20000410000 */
[----:B------:R2:W5:Y:S01]  /*98a0*/  LDL.LU R104, [R1+0x104] ;  /* 0x0001040001687983 */ /* 0x0005620000300800 */
[----:B------:R-:W-:Y:S01]  /*98b0*/  FMUL.FTZ R31, R101, R31 ;  /* 0x0000001f651f7220 */ /* 0x000fe20000410000 */
[----:B------:R-:W-:Y:S01]  /*98c0*/  FMUL.FTZ R32, R100, R32 ;  /* 0x0000002064207220 */ /* 0x000fe20000410000 */
[C---:B------:R-:W-:Y:S01]  /*98d0*/  FADD.FTZ R33, -R154.reuse, R33 ;  /* 0x000000219a217221 */ /* 0x040fe20000010100 */
[----:B------:R2:W5:Y:S01]  /*98e0*/  LDL.LU R103, [R1+0x100] ;  /* 0x0001000001677983 */ /* 0x0005620000300800 */
[C---:B------:R-:W-:Y:S01]  /*98f0*/  FADD.FTZ R34, -R153.reuse, R34 ;  /* 0x0000002299227221 */ /* 0x040fe20000010100 */
[----:B------:R-:W-:Y:S01]  /*9900*/  FADD.FTZ R35, -R153, R35 ;  /* 0x0000002399237221 */ /* 0x000fe20000010100 */
        /* <DEDUP_REMOVED lines=8> */
[----:B------:R-:W-:Y:S01]  /*9990*/  FMUL.FTZ R38, R94, R38 ;  /* 0x000000265e267220 */ /* 0x000fe20000410000 */
[----:B------:R2:W5:Y:S01]  /*99a0*/  LDL.LU R100, [R1+0xf4] ;  /* 0x0000f40001647983 */ /* 0x0005620000300800 */
[----:B------:R-:W-:Y:S01]  /*99b0*/  FADD.FTZ R39, -R153, R39 ;  /* 0x0000002799277221 */ /* 0x000fe20000010100 */
[C---:B------:R-:W-:Y:S01]  /*99c0*/  FADD.FTZ R40, -R152.reuse, R40 ;  /* 0x0000002898287221 */ /* 0x040fe20000010100 */
[----:B------:R-:W-:Y:S01]  /*99d0*/  FADD.FTZ R41, -R152, R41 ;  /* 0x0000002998297221 */ /* 0x000fe20000010100 */
[----:B------:R2:W5:Y:S01]  /*99e0*/  LDL.LU R99, [R1+0xf0] ;  /* 0x0000f00001637983 */ /* 0x0005620000300800 */
[----:B------:R-:W-:Y:S01]  /*99f0*/  F2FP.BF16.F32.PACK_AB R156, R12, R13 ;  /* 0x0000000d0c9c723e */ /* 0x000fe200000010ff */
[----:B------:R-:W-:Y:S01]  /*9a00*/  FMUL.FTZ R12, R174, R17 ;  /* 0x00000011ae0c7220 */ /* 0x000fe20000410000 */
[----:B------:R-:W-:Y:S01]  /*9a10*/  FMUL.FTZ R17, R98, R34 ;  /* 0x0000002262117220 */ /* 0x000fe20000410000 */
[----:B------:R-:W-:Y:S01]  /*9a20*/  FMUL.FTZ R39, R93, R39 ;  /* 0x000000275d277220 */ /* 0x000fe20000410000 */
[----:B------:R2:W5:Y:S01]  /*9a30*/  LDL.LU R98, [R1+0xec] ;  /* 0x0000ec0001627983 */ /* 0x0005620000300800 */
[----:B------:R-:W-:Y:S01]  /*9a40*/  FMUL.FTZ R13, R180, R16 ;  /* 0x00000010b40d7220 */ /* 0x000fe20000410000 */
[----:B------:R-:W-:Y:S01]  /*9a50*/  FMUL.FTZ R16, R97, R35 ;  /* 0x0000002361107220 */ /* 0x000fe20000410000 */
[----:B------:R-:W-:Y:S01]  /*9a60*/  FMUL.FTZ R6, R92, R40 ;  /* 0x000000285c067220 */ /* 0x000fe20000410000 */
[----:B------:R2:W5:Y:S01]  /*9a70*/  LDL.LU R97, [R1+0xe8] ;  /* 0x0000e80001617983 */ /* 0x0005620000300800 */
[C---:B------:R-:W-:Y:S01]  /*9a80*/  FADD.FTZ R42, -R151.reuse, R42 ;  /* 0x0000002a972a7221 */ /* 0x040fe20000010100 */
[C---:B------:R-:W-:Y:S01]  /*9a90*/  FADD.FTZ R43, -R151.reuse, R43 ;  /* 0x0000002b972b7221 */ /* 0x040fe20000010100 */
[----:B------:R-:W-:Y:S01]  /*9aa0*/  FADD.FTZ R44, -R152, R44 ;  /* 0x0000002c982c7221 */ /* 0x000fe20000010100 */
[----:B------:R2:W5:Y:S01]  /*9ab0*/  LDL.LU R96, [R1+0xe4] ;  /* 0x0000e40001607983 */ /* 0x0005620000300800 */
[----:B------:R-:W-:Y:S01]  /*9ac0*/  FMUL.FTZ R7, R90, R42 ;  /* 0x0000002a5a077220 */ /* 0x000fe20000410000 */
[----:B------:R-:W-:Y:S01]  /*9ad0*/  FADD.FTZ R45, -R152, R45 ;  /* 0x0000002d982d7221 */ /* 0x000fe20000010100 */
[----:B------:R-:W-:Y:S01]  /*9ae0*/  FMUL.FTZ R44, R88, R44 ;  /* 0x0000002c582c7220 */ /* 0x000fe20000410000 */
[----:B------:R2:W5:Y:S01]  /*9af0*/  LDL.LU R95, [R1+0xe0] ;  /* 0x0000e000015f7983 */ /* 0x0005620000300800 */
[----:B------:R-:W-:Y:S01]  /*9b00*/  FADD.FTZ R46, -R151, R46 ;  /* 0x0000002e972e7221 */ /* 0x000fe20000010100 */
[----:B------:R-:W-:Y:S01]  /*9b10*/  FMUL.FTZ R25, R87, R45 ;  /* 0x0000002d57197220 */ /* 0x000fe20000410000 */
[----:B------:R-:W-:Y:S01]  /*9b20*/  FADD.FTZ R47, -R151, R47 ;  /* 0x0000002f972f7221 */ /* 0x000fe20000010100 */
[----:B------:R2:W5:Y:S01]  /*9b30*/  LDL.LU R94, [R1+0xdc] ;  /* 0x0000dc00015e7983 */ /* 0x0005620000300800 */
[----:B------:R-:W-:Y:S01]  /*9b40*/  FMUL.FTZ R46, R86, R46 ;  /* 0x0000002e562e7220 */ /* 0x000fe20000410000 */
[C---:B------:R-:W-:Y:S01]  /*9b50*/  FADD.FTZ R48, -R154.reuse, R48 ;  /* 0x000000309a307221 */ /* 0x040fe20000010100 */
        /* <DEDUP_REMOVED lines=19> */
[-C--:B-1----:R-:W-:Y:S03]  /*9c90*/  HMMA.16816.F32.BF16 R52, R132, R8.reuse, R52 ;  /* 0x000000088434723c */ /* 0x082fe60000041834 */
[----:B------:R2:W5:Y:S01]  /*9ca0*/  LDL.LU R88, [R1+0xc4] ;  /* 0x0000c40001587983 */ /* 0x0005620000300800 */
[----:B------:R-:W-:Y:S01]  /*9cb0*/  F2FP.BF16.F32.PACK_AB R144, R0, R2 ;  /* 0x000000020090723e */ /* 0x000fe200000010ff */
[----:B------:R-:W-:Y:S01]  /*9cc0*/  FMUL.FTZ R2, R202, R22 ;  /* 0x00000016ca027220 */ /* 0x000fe20000410000 */
[----:B------:R-:W-:Y:S01]  /*9cd0*/  FMUL.FTZ R22, R81, R51 ;  /* 0x0000003351167220 */ /* 0x000fe20000410000 */
[----:B------:R2:W5:Y:S01]  /*9ce0*/  LDL.LU R87, [R1+0xc0] ;  /* 0x0000c00001577983 */ /* 0x0005620000300800 */
[----:B------:R-:W-:Y:S01]  /*9cf0*/  FMUL.FTZ R0, R201, R23 ;  /* 0x00000017c9007220 */ /* 0x000fe20000410000 */
[C---:B------:R-:W-:Y:S02]  /*9d00*/  HMMA.16816.F32.BF16 R56, R136.reuse, R8, R56 ;  /* 0x000000088838723c */ /* 0x040fe40000041838 */
[----:B------:R2:W5:Y:S02]  /*9d10*/  LDL.LU R86, [R1+0xbc] ;  /* 0x0000bc0001567983 */ /* 0x0005640000300800 */
[----:B------:R-:W-:Y:S01]  /*9d20*/  F2FP.BF16.F32.PACK_AB R35, R14, R15 ;  /* 0x0000000f0e23723e */ /* 0x000fe200000010ff */
[----:B------:R-:W-:Y:S01]  /*9d30*/  FMUL.FTZ R14, R160, R33 ;  /* 0x00000021a00e7220 */ /* 0x000fe20000410000 */
[----:B------:R2:W5:Y:S01]  /*9d40*/  LDL.LU R85, [R1+0xb8] ;  /* 0x0000b80001557983 */ /* 0x0005620000300800 */
[----:B------:R-:W-:Y:S01]  /*9d50*/  F2FP.BF16.F32.PACK_AB R33, R4, R5 ;  /* 0x000000050421723e */ /* 0x000fe200000010ff */
[----:B------:R-:W-:Y:S01]  /*9d60*/  FMUL.FTZ R5, R177, R36 ;  /* 0x00000024b1057220 */ /* 0x000fe20000410000 */
[-C--:B------:R-:W-:Y:S03]  /*9d70*/  HMMA.16816.F32.BF16 R60, R136, R10.reuse, R60 ;  /* 0x0000000a883c723c */ /* 0x080fe6000004183c */
[----:B------:R-:W-:Y:S01]  /*9d80*/  FMUL.FTZ R4, R176, R37 ;  /* 0x00000025b0047220 */ /* 0x000fe20000410000 */
[----:B------:R-:W-:Y:S01]  /*9d90*/  F2FP.BF16.F32.PACK_AB R140, R0, R2 ;  /* 0x00000002008c723e */ /* 0x000fe200000010ff */
[----:B------:R-:W-:Y:S01]  /*9da0*/  FMUL.FTZ R0, R206, R31 ;  /* 0x0000001fce007220 */ /* 0x000fe20000410000 */
[----:B------:R-:W-:Y:S01]  /*9db0*/  FMUL.FTZ R2, R207, R30 ;  /* 0x0000001ecf027220 */ /* 0x000fe20000410000 */
[----:B------:R-:W-:Y:S01]  /*9dc0*/  FMUL.FTZ R15, R161, R32 ;  /* 0x00000020a10f7220 */ /* 0x000fe20000410000 */
[----:B------:R-:W-:Y:S01]  /*9dd0*/  F2FP.BF16.F32.PACK_AB R29, R4, R5 ;  /* 0x00000005041d723e */ /* 0x000fe200000010ff */
[----:B------:R-:W-:Y:S04]  /*9de0*/  HMMA.16816.F32.BF16 R64, R132, R10, R64 ;  /* 0x0000000a8440723c */ /* 0x000fe80000041840 */
[----:B------:R-:W-:Y:S01]  /*9df0*/  FMUL.FTZ R5, R84, R48 ;  /* 0x0000003054057220 */ /* 0x000fe20000410000 */
[----:B------:R-:W-:Y:S01]  /*9e00*/  F2FP.BF16.F32.PACK_AB R32, R0, R2 ;  /* 0x000000020020723e */ /* 0x000fe200000010ff */
[----:B------:R2:W5:Y:S01]  /*9e10*/  LDL.LU R84, [R1+0xb4] ;  /* 0x0000b40001547983 */ /* 0x0005620000300800 */
[----:B------:R-:W-:Y:S01]  /*9e20*/  FMUL.FTZ R0, R179, R39 ;  /* 0x00000027b3007220 */ /* 0x000fe20000410000 */
[----:B------:R-:W-:Y:S03]  /*9e30*/  FMUL.FTZ R2, R225, R38 ;  /* 0x00000026e1027220 */ /* 0x000fe60000410000 */
[----:B------:R-:W-:Y:S01]  /*9e40*/  FMUL.FTZ R23, R83, R49 ;  /* 0x0000003153177220 */ /* 0x000fe20000410000 */
[----:B------:R-:W-:Y:S01]  /*9e50*/  FADD.FTZ R52, -R154, R52 ;  /* 0x000000349a347221 */ /* 0x000fe20000010100 */
[----:B------:R2:W5:Y:S01]  /*9e60*/  LDL.LU R83, [R1+0xb0] ;  /* 0x0000b00001537983 */ /* 0x0005620000300800 */
[----:B------:R-:W-:Y:S01]  /*9e70*/  F2FP.BF16.F32.PACK_AB R28, R0, R2 ;  /* 0x00000002001c723e */ /* 0x000fe200000010ff */
        /* <DEDUP_REMOVED lines=10> */
[----:B------:R2:W5:Y:S01]  /*9f20*/  LDL.LU R80, [R1+0xa4] ;  /* 0x0000a40001507983 */ /* 0x0005620000300800 */
[----:B------:R-:W-:Y:S01]  /*9f30*/  FMUL.FTZ R16, R79, R53 ;  /* 0x000000354f107220 */ /* 0x000fe20000410000 */
[----:B------:R-:W-:Y:S01]  /*9f40*/  F2FP.BF16.F32.PACK_AB R31, R14, R15 ;  /* 0x0000000f0e1f723e */ /* 0x000fe200000010ff */
        /* <DEDUP_REMOVED lines=10> */
[C---:B------:R-:W-:Y:S01]  /*9ff0*/  FADD.FTZ R60, -R152.reuse, R60 ;  /* 0x0000003c983c7221 */ /* 0x040fe20000010100 */
        /* <DEDUP_REMOVED lines=8> */
[----:B------:R-:W-:Y:S01]  /*a080*/  FADD.FTZ R64, -R154, R64 ;  /* 0x000000409a407221 */ /* 0x000fe20000010100 */
[----:B------:R-:W-:Y:S01]  /*a090*/  FMUL.FTZ R62, R70, R62 ;  /* 0x0000003e463e7220 */ /* 0x000fe20000410000 */
        /* <DEDUP_REMOVED lines=11> */
[----:B------:R2:W5:Y:S01]  /*a150*/  LDL.LU R74, [R1+0x8c] ;  /* 0x00008c00014a7983 */ /* 0x0005620000300800 */
[----:B------:R-:W-:Y:S01]  /*a160*/  F2FP.BF16.F32.PACK_AB R25, R25, R4 ;  /* 0x000000041919723e */ /* 0x000fe200000010ff */
[----:B------:R-:W-:Y:S01]  /*a170*/  FMUL.FTZ R0, R235, R0 ;  /* 0x00000000eb007220 */ /* 0x000fe20000410000 */
[----:B------:R-:W-:Y:S01]  /*a180*/  FMUL.FTZ R22, R234, R22 ;  /* 0x00000016ea167220 */ /* 0x000fe20000410000 */
[----:B------:R-:W-:Y:S01]  /*a190*/  F2FP.BF16.F32.PACK_AB R24, R24, R2 ;  /* 0x000000021818723e */ /* 0x000fe200000010ff */
[----:B------:R2:W5:Y:S01]  /*a1a0*/  LDL.LU R73, [R1+0x88] ;  /* 0x0000880001497983 */ /* 0x0005620000300800 */
[----:B------:R-:W-:Y:S01]  /*a1b0*/  FMUL.FTZ R5, R213, R5 ;  /* 0x00000005d5057220 */ /* 0x000fe20000410000 */
[----:B------:R-:W-:Y:S01]  /*a1c0*/  FMUL.FTZ R23, R233, R23 ;  /* 0x00000017e9177220 */ /* 0x000fe20000410000 */
[----:B------:R-:W-:Y:S01]  /*a1d0*/  F2FP.BF16.F32.PACK_AB R22, R22, R0 ;  /* 0x000000001616723e */ /* 0x000fe200000010ff */
[----:B------:R2:W5:Y:S01]  /*a1e0*/  LDL.LU R72, [R1+0x84] ;  /* 0x0000840001487983 */ /* 0x0005620000300800 */
[C---:B------:R-:W-:Y:S01]  /*a1f0*/  FADD.FTZ R66, -R153.reuse, R66 ;  /* 0x0000004299427221 */ /* 0x040fe20000010100 */
[----:B------:R-:W-:Y:S01]  /*a200*/  FADD.FTZ R67, -R153, R67 ;  /* 0x0000004399437221 */ /* 0x000fe20000010100 */
[----:B------:R-:W-:Y:S01]  /*a210*/  F2FP.BF16.F32.PACK_AB R23, R23, R5 ;  /* 0x000000051717723e */ /* 0x000fe200000010ff */
[----:B------:R2:W5:Y:S01]  /*a220*/  LDL.LU R71, [R1+0x80] ;  /* 0x0000800001477983 */ /* 0x0005620000300800 */
[----:B------:R-:W-:Y:S01]  /*a230*/  FMUL.FTZ R2, R243, R52 ;  /* 0x00000034f3027220 */ /* 0x000fe20000410000 */
[----:B------:R-:W-:Y:S01]  /*a240*/  FMUL.FTZ R16, R238, R16 ;  /* 0x00000010ee107220 */ /* 0x000fe20000410000 */
[----:B------:R-:W-:Y:S01]  /*a250*/  FMUL.FTZ R4, R248, R54 ;  /* 0x00000036f8047220 */ /* 0x000fe20000410000 */
[----:B------:R2:W5:Y:S01]  /*a260*/  LDL.LU R70, [R1+0x7c] ;  /* 0x00007c0001467983 */ /* 0x0005620000300800 */
[----:B------:R-:W-:Y:S01]  /*a270*/  FMUL.FTZ R15, R247, R15 ;  /* 0x0000000ff70f7220 */ /* 0x000fe20000410000 */
[----:B------:R-:W-:Y:S01]  /*a280*/  FMUL.FTZ R0, R239, R56 ;  /* 0x00000038ef007220 */ /* 0x000fe20000410000 */
[----:B------:R-:W-:Y:S01]  /*a290*/  F2FP.BF16.F32.PACK_AB R16, R16, R2 ;  /* 0x000000021010723e */ /* 0x000fe200000010ff */
[----:B------:R2:W5:Y:S01]  /*a2a0*/  LDL.LU R69, [R1+0x78] ;  /* 0x0000780001457983 */ /* 0x0005620000300800 */
[----:B------:R-:W-:Y:S01]  /*a2b0*/  FMUL.FTZ R19, R237, R19 ;  /* 0x00000013ed137220 */ /* 0x000fe20000410000 */
[----:B------:R-:W-:Y:S01]  /*a2c0*/  F2FP.BF16.F32.PACK_AB R15, R15, R4 ;  /* 0x000000040f0f723e */ /* 0x000fe200000010ff */
[----:B------:R-:W-:Y:S01]  /*a2d0*/  FMUL.FTZ R13, R173, R17 ;  /* 0x00000011ad0d7220 */ /* 0x000fe20000410000 */
[----:B------:R2:W5:Y:S01]  /*a2e0*/  LDL.LU R68, [R1+0x74] ;  /* 0x0000740001447983 */ /* 0x0005620000300800 */
[----:B------:R-:W-:Y:S01]  /*a2f0*/  FMUL.FTZ R5, R194, R66 ;  /* 0x00000042c2057220 */ /* 0x000fe20000410000 */
[----:B------:R-:W-:Y:S01]  /*a300*/  F2FP.BF16.F32.PACK_AB R19, R19, R0 ;  /* 0x000000001313723e */ /* 0x000fe200000010ff */
[----:B------:R-:W-:Y:S01]  /*a310*/  FMUL.FTZ R17, R193, R67 ;  /* 0x00000043c1117220 */ /* 0x000fe20000410000 */
[----:B------:R-:W-:Y:S01]  /*a320*/  F2FP.BF16.F32.PACK_AB R30, R12, R13 ;  /* 0x0000000d0c1e723e */ /* 0x000fe200000010ff */
[----:B------:R2:W5:Y:S01]  /*a330*/  LDL.LU R3, [R1+0x70] ;  /* 0x0000700001037983 */ /* 0x0005620000300800 */
[----:B------:R-:W-:Y:S01]  /*a340*/  MOV R194, 0x20 ;  /* 0x0000002000c27802 */ /* 0x000fe20000000f00 */
[----:B------:R-:W-:Y:S01]  /*a350*/  FMUL.FTZ R7, R230, R7 ;  /* 0x00000007e6077220 */ /* 0x000fe20000410000 */
[----:B------:R-:W-:Y:S01]  /*a360*/  MOV R193, 0x40 ;  /* 0x0000004000c17802 */ /* 0x000fe20000000f00 */
        /* <DEDUP_REMOVED lines=14> */
[----:B------:R-:W-:Y:S02]  /*a450*/  FMUL.FTZ R17, R240, R17 ;  /* 0x00000011f0117220 */ /* 0x000fe40000410000 */
[----:B------:R-:W-:Y:S03]  /*a460*/  F2FP.BF16.F32.PACK_AB R14, R14, R0 ;  /* 0x000000000e0e723e */ /* 0x000fe600000010ff */
[----:B------:R-:W-:Y:S01]  /*a470*/  F2FP.BF16.F32.PACK_AB R17, R17, R5 ;  /* 0x000000051111723e */ /* 0x000fe200000010ff */
[----:B--2---:R-:W-:Y:S06]  /*a480*/  @!P0 BRA `(.L_x_2426) ;  /* 0x0000000400148947 */ /* 0x004fec0003800000 */
[----:B------:R-:W2:Y:S01]  /*a490*/  LDL.LU R39, [R1+0xc] ;  /* 0x00000c0001277983 */ /* 0x000ea20000300800 */
[----:B------:R-:W1:Y:S01]  /*a4a0*/  LDC R36, c[0x0][0x240] ;  /* 0x00009000ff247b82 */ /* 0x000e620000000800 */
[----:B------:R-:W-:Y:S01]  /*a4b0*/  ISETP.GE.AND P1, PT, R226, UR27, PT ;  /* 0x0000001be2007c0c */ /* 0x000fe2000bf26270 */
[----:B------:R-:W-:Y:S01]  /*a4c0*/  ULOP3.LUT UR14, UR11, 0x1, URZ, 0xc0, !UPT ;  /* 0x000000010b0e7892 */ /* 0x000fe2000f8ec03f */
[----:B------:R-:W3:Y:S03]  /*a4d0*/  LDL.LU R38, [R1+0x8] ;  /* 0x0000080001267983 */ /* 0x000ee60000300800 */
[----:B------:R-:W-:Y:S01]  /*a4e0*/  UISETP.NE.U32.AND UP1, UPT, UR14, 0x1, UPT ;  /* 0x000000010e00788c */ /* 0x000fe2000bf25070 */
[----:B------:R-:W4:Y:S03]  /*a4f0*/  LDL.LU R37, [R1] ;  /* 0x0000000001257983 */ /* 0x000f260000300800 */
[----:B------:R-:W-:Y:S04]  /*a500*/  USEL UR14, UR61, 0x4000, !UP1 ;  /* 0x000040003d0e7887 */ /* 0x000fe8000c800000 */
[----:B------:R-:W1:Y:S02]  /*a510*/  @!P1 LDC R2, c[0x0][0x244] ;  /* 0x00009100ff029b82 */ /* 0x000e640000000800 */
[----:B------:R-:W-:Y:S02]  /*a520*/  VIADD R196, R196, UR14 ;  /* 0x0000000ec4c47c36 */ /* 0x000fe40008000000 */
[----:B------:R-:W-:Y:S03]  /*a530*/  VIADD R190, R190, UR14 ;  /* 0x0000000ebebe7c36 */ /* 0x000fe60008000000 */
[----:B------:R1:W-:Y:S01]  /*a540*/  @P1 STS [R196], RZ ;  /* 0x000000ffc4001388 */ /* 0x0003e20000000800 */
[----:B------:R-:W4:Y:S03]  /*a550*/  @!P1 LDC R10, c[0x0][0x244] ;  /* 0x00009100ff0a9b82 */ /* 0x000f260000000800 */
[----:B------:R1:W-:Y:S04]  /*a560*/  @P1 STS [R196+0x4], RZ ;  /* 0x000004ffc4001388 */ /* 0x0003e80000000800 */
[----:B------:R2:W-:Y:S01]  /*a570*/  @P1 STS [R196+0x8], RZ ;  /* 0x000008ffc4001388 */ /* 0x0005e20000000800 */
[----:B------:R-:W1:Y:S03]  /*a580*/  @!P1 LDC R11, c[0x0][0x244] ;  /* 0x00009100ff0b9b82 */ /* 0x000e660000000800 */
[----:B------:R2:W-:Y:S01]  /*a590*/  @P1 STS [R196+0xc], RZ ;  /* 0x00000cffc4001388 */ /* 0x0005e20000000800 */
[C---:B-1----:R-:W-:Y:S05]  /*a5a0*/  IMAD.U32 R4, R36.reuse, -0x80, RZ ;  /* 0xffffff8024047824 */ /* 0x042fea00078e00ff */
[C---:B------:R-:W-:Y:S02]  /*a5b0*/  @!P1 LEA R0, P3, R36.reuse, R4, 0x5 ;  /* 0x0000000424009211 */ /* 0x040fe400078628ff */
[----:B------:R-:W-:Y:S04]  /*a5c0*/  SHF.R.S32.HI R5, RZ, 0x1f, R4 ;  /* 0x0000001fff057819 */ /* 0x000fe80000011404 */
[C---:B------:R-:W-:Y:S01]  /*a5d0*/  @!P1 LEA.HI.X R2, R36.reuse, R5, R2, 0x5, P3 ;  /* 0x0000000524029211 */ /* 0x040fe200018f2c02 */
[----:B------:R-:W-:Y:S04]  /*a5e0*/  @!P1 IMAD.WIDE.U32 R8, R36, 0x60, R4 ;  /* 0x0000006024089825 */ /* 0x000fe800078e0004 */
[----:B------:R-:W-:Y:S04]  /*a5f0*/  @!P1 IMAD R11, R11, 0x60, RZ ;  /* 0x000000600b0b9824 */ /* 0x000fe800078e02ff */
[----:B------:R-:W-:Y:S01]  /*a600*/  @!P1 IMAD.IADD R9, R9, 0x1, R11 ;  /* 0x0000000109099824 */ /* 0x000fe200078e020b */
[-C--:B--2---:R-:W-:Y:S02]  /*a610*/  @!P1 LEA R12, P2, R0, R39.reuse, 0x1 ;  /* 0x00000027000c9211 */ /* 0x084fe400078408ff */
[----:B------:R-:W-:Y:S02]  /*a620*/  LEA R6, P3, R4, R39, 0x1 ;  /* 0x0000002704067211 */ /* 0x000fe400078608ff */
[-C--:B---3--:R-:W-:Y:S02]  /*a630*/  @!P1 LEA.HI.X R13, R0, R38.reuse, R2, 0x1, P2 ;  /* 0x00000026000d9211 */ /* 0x088fe400010f0c02 */
[----:B------:R-:W-:Y:S01]  /*a640*/  LEA.HI.X R7, R4, R38, R5, 0x1, P3 ;  /* 0x0000002604077211 */ /* 0x000fe200018f0c05 */
[C---:B----4-:R-:W-:Y:S01]  /*a650*/  VIADD R0, R37.reuse, UR14 ;  /* 0x0000000e25007c36 */ /* 0x050fe20008000000 */
[C---:B------:R-:W-:Y:S04]  /*a660*/  @!P1 LEA R2, P2, R36.reuse, R4, 0x6 ;  /* 0x0000000424029211 */ /* 0x040fe800078430ff */
        /* <DEDUP_REMOVED lines=10> */
[C---:B------:R-:W-:Y:S01]  /*a710*/  @!P1 VIADD R2, R37.reuse, UR14 ;  /* 0x0000000e25029c36 */ /* 0x040fe20008000000 */
[----:B------:R-:W-:Y:S01]  /*a720*/  @!P1 LEA.HI.X R5, R8, R38, R9, 0x1, P2 ;  /* 0x0000002608059211 */ /* 0x000fe200010f0c09 */
[----:B------:R-:W-:Y:S01]  /*a730*/  @!P1 VIADD R8, R37, UR14 ;  /* 0x0000000e25089c36 */ /* 0x000fe20008000000 */
        /* <DEDUP_REMOVED lines=18> */
[----:B------:R1:W-:Y:S04]  /*a860*/  STL [R1], R0 ;  /* 0x0000000001007387 */ /* 0x0003e80000100800 */
[----:B------:R-:W-:Y:S01]  /*a870*/  @!PT LDS RZ, [RZ] ;  /* 0x00000000fffff984 */ /* 0x000fe20000000800 */
[----:B------:R-:W-:Y:S01]  /*a880*/  @!PT LDS RZ, [RZ] ;  /* 0x00000000fffff984 */ /* 0x000fe20000000800 */
[----:B------:R-:W-:Y:S01]  /*a890*/  @!PT LDS RZ, [RZ] ;  /* 0x00000000fffff984 */ /* 0x000fe20000000800 */
[----:B------:R1:W-:Y:S04]  /*a8a0*/  @!P1 LDGSTS.E.BYPASS.LTC128B.128 [R2+0x3000], desc[UR12][R4.64] ;  /* 0x0300000004029fae */ /* 0x0003e8000b901d4c */
[----:B------:R1:W-:Y:S04]  /*a8b0*/  STL [R1+0xc], R6 ;  /* 0x00000c0601007387 */ /* 0x0003e80000100800 */
[----:B------:R-:W0:Y:S04]  /*a8c0*/  LDGDEPBAR ;  /* 0x00000000000079af */ /* 0x000e280000000000 */
[----:B------:R1:W-:Y:S02]  /*a8d0*/  STL [R1+0x8], R7 ;  /* 0x0000080701007387 */ /* 0x0003e40000100800 */
.L_x_2426:
[----:B------:R-:W-:Y:S01]  /*a8e0*/  STS [R218+0x14000], R158 ;  /* 0x0140009eda007388 */ /* 0x000fe20000000800 */
[----:B------:R-:W-:Y:S02]  /*a8f0*/  IMAD.SHL.U32 R40, R191, 0x2, RZ ;  /* 0x00000002bf287824 */ /* 0x000fe400078e00ff */
[----:B-1----:R-:W-:Y:S01]  /*a900*/  IMAD.U32 R2, RZ, RZ, UR4 ;  /* 0x00000004ff027e24 */ /* 0x002fe2000f8e00ff */
[----:B------:R-:W-:Y:S04]  /*a910*/  STS [R218+0x14400], R157 ;  /* 0x0144009dda007388 */ /* 0x000fe80000000800 */
        /* <DEDUP_REMOVED lines=42> */
[----:B------:R-:W4:Y:S01]  /*abc0*/  S2R R146, SR_TID.X ;  /* 0x0000000000927919 */ /* 0x000f220000002100 */
[----:B------:R-:W4:Y:S01]  /*abd0*/  S2R R147, SR_TID.X ;  /* 0x0000000000937919 */ /* 0x000f220000002100 */
[-C--:B-1----:R-:W-:Y:S06]  /*abe0*/  HMMA.16816.F32.BF16 R68, R4, R8.reuse, R68 ;  /* 0x000000080444723c */ /* 0x082fec0000041844 */
[C---:B--2---:R-:W-:Y:S06]  /*abf0*/  HMMA.16816.F32.BF16 R72, R12.reuse, R8, R72 ;  /* 0x000000080c48723c */ /* 0x044fec0000041848 */
[-C--:B------:R-:W-:Y:S06]  /*ac00*/  HMMA.16816.F32.BF16 R76, R12, R10.reuse, R76 ;  /* 0x0000000a0c4c723c */ /* 0x080fec000004184c */
[C---:B------:R-:W-:Y:S01]  /*ac10*/  HMMA.16816.F32.BF16 R80, R4.reuse, R10, R80 ;  /* 0x0000000a0450723c */ /* 0x040fe20000041850 */
[----:B------:R-:W-:Y:S05]  /*ac20*/  LDSM.16.MT88.4 R8, [R3+0x1d000] ;  /* 0x01d000000308783b */ /* 0x000fea0000004200 */
[-C--:B---3--:R-:W-:Y:S05]  /*ac30*/  HMMA.16816.F32.BF16 R84, R4, R16.reuse, R84 ;  /* 0x000000100454723c */ /* 0x088fea0000041854 */
[----:B----4-:R-:W-:Y:S01]  /*ac40*/  SHF.R.S32.HI R146, RZ, 0x1f, R146 ;  /* 0x0000001fff927819 */ /* 0x010fe20000011492 */
[C---:B------:R-:W-:Y:S05]  /*ac50*/  HMMA.16816.F32.BF16 R88, R12.reuse, R16, R88 ;  /* 0x000000100c58723c */ /* 0x040fea0000041858 */
[----:B------:R-:W-:Y:S01]  /*ac60*/  LEA.HI R146, R146, R147, RZ, 0x3 ;  /* 0x0000009392927211 */ /* 0x000fe200078f18ff */
[-C--:B------:R-:W-:Y:S01]  /*ac70*/  HMMA.16816.F32.BF16 R92, R12, R18.reuse, R92 ;  /* 0x000000120c5c723c */ /* 0x080fe2000004185c */
[----:B------:R-:W1:Y:S04]  /*ac80*/  LDSM.16.MT88.4 R12, [R2+0x1000] ;  /* 0x00100000020c783b */ /* 0x000e680000004200 */
[----:B------:R-:W-:Y:S01]  /*ac90*/  SHF.R.S32.HI R146, RZ, 0x3, R146 ;  /* 0x00000003ff927819 */ /* 0x000fe20000011492 */
[----:B------:R-:W-:Y:S01]  /*aca0*/  HMMA.16816.F32.BF16 R96, R4, R18, R96 ;  /* 0x000000120460723c */ /* 0x000fe20000041860 */
[----:B------:R-:W2:Y:S04]  /*acb0*/  LDSM.16.MT88.4 R4, [R0+0x1000] ;  /* 0x001000000004783b */ /* 0x000ea80000004200 */
[----:B------:R-:W-:Y:S01]  /*acc0*/  LDSM.16.MT88.4 R16, [R3+0x1d800] ;  /* 0x01d800000310783b */ /* 0x000fe20000004200 */
[-C--:B------:R-:W-:Y:S06]  /*acd0*/  HMMA.16816.F32.BF16 R68, R20, R24.reuse, R68 ;  /* 0x000000181444723c */ /* 0x080fec0000041844 */
        /* <DEDUP_REMOVED lines=136> */
.L_x_2427:
        /* <DEDUP_REMOVED lines=483> */
.L_x_2429:
[----:B------:R-:W-:Y:S01]  /*d390*/  @UP0 UIADD3 UR8, UR25, UR33, URZ ;  /* 0x0000002119080290 */ /* 0x000fe2000fffe03f */
[----:B------:R-:W-:Y:S01]  /*d3a0*/  F2FP.BF16.F32.PACK_AB R92, R93, R92 ;  /* 0x0000005c5d5c723e */ /* 0x000fe200000010ff */
[----:B------:R-:W-:Y:S01]  /*d3b0*/  @UP0 ULDC.64 UR10, c[0x0][0x458] ;  /* 0x00011600000a0ab9 */ /* 0x000fe20000000a00 */
[----:B------:R-:W-:Y:S01]  /*d3c0*/  F2FP.BF16.F32.PACK_AB R94, R95, R94 ;  /* 0x0000005e5f5e723e */ /* 0x000fe200000010ff */
        /* <DEDUP_REMOVED lines=18> */
.L_x_2430:
[----:B------:R2:W-:Y:S01]  /*d4f0*/  STS [R55+0x4000], R92 ;  /* 0x0040005c37007388 */ /* 0x0005e20000000800 */
[----:B------:R-:W-:Y:S01]  /*d500*/  USHF.R.S32.HI UR8, URZ, 0x1f, UR24 ;  /* 0x0000001f3f087899 */ /* 0x000fe20008011418 */
[--C-:B-1----:R-:W-:Y:S01]  /*d510*/  SHF.R.S32.HI R11, RZ, 0x1f, R226.reuse ;  /* 0x0000001fff0b7819 */ /* 0x102fe200000114e2 */
[----:B------:R-:W-:Y:S01]  /*d520*/  UIMAD UR9, UR51, -0x80, UR9 ;  /* 0xffffff80330978a4 */ /* 0x000fe2000f8e0209 */
[----:B------:R2:W-:Y:S01]  /*d530*/  STS [R54+0x4000], R94 ;  /* 0x0040005e36007388 */ /* 0x0005e20000000800 */
[----:B------:R-:W-:Y:S01]  /*d540*/  ULDC UR15, c[0x0][0x2d0] ;  /* 0x0000b400000f7ab9 */ /* 0x000fe20000000800 */
[----:B------:R-:W-:Y:S01]  /*d550*/  VIADD R2, R146, 0x20 ;  /* 0x0000002092027836 */ /* 0x000fe20000000000 */
[----:B------:R-:W-:Y:S01]  /*d560*/  UIMAD UR14, UR8, UR6, URZ ;  /* 0x00000006080e72a4 */ /* 0x000fe2000f8e023f */
[----:B------:R-:W-:Y:S01]  /*d570*/  BAR.SYNC.DEFER_BLOCKING 0x0 ;  /* 0x0000000000007b1d */ /* 0x000fe20000010000 */
[----:B------:R-:W-:Y:S01]  /*d580*/  IMAD.U32 R0, RZ, RZ, UR6 ;  /* 0x00000006ff007e24 */ /* 0x000fe2000f8e00ff */
[----:B------:R-:W-:Y:S01]  /*d590*/  ISETP.GE.AND P4, PT, R226, UR15, PT ;  /* 0x0000000fe2007c0c */ /* 0x000fe2000bf86270 */
[----:B------:R-:W-:Y:S01]  /*d5a0*/  IMAD.MOV.U32 R10, RZ, RZ, R226 ;  /* 0x000000ffff0a7224 */ /* 0x000fe200078e00e2 */
[----:B------:R-:W-:Y:S01]  /*d5b0*/  UIMAD UR14, UR24, UR7, UR14 ;  /* 0x00000007180e72a4 */ /* 0x000fe2000f8e020e */
[----:B------:R-:W-:Y:S01]  /*d5c0*/  VIADD R6, R146, 0x40 ;  /* 0x0000004092067836 */ /* 0x000fe20000000000 */
[----:B------:R-:W-:Y:S01]  /*d5d0*/  ISETP.GE.OR P3, PT, R2, UR9, P4 ;  /* 0x0000000902007c0c */ /* 0x000fe2000a766670 */
[----:B------:R-:W-:Y:S01]  /*d5e0*/  IMAD.WIDE.U32 R4, R0, UR24, R10 ;  /* 0x0000001800047c25 */ /* 0x000fe2000f8e000a */
[----:B------:R-:W-:Y:S01]  /*d5f0*/  USHF.R.S32.HI UR16, URZ, 0x1f, UR57 ;  /* 0x0000001f3f107899 */ /* 0x000fe20008011439 */
[----:B------:R-:W-:Y:S01]  /*d600*/  BSSY B0, `(.L_x_2431) ;  /* 0x000001f000007945 */ /* 0x000fe20003800000 */
[----:B------:R-:W-:Y:S01]  /*d610*/  MOV R0, UR14 ;  /* 0x0000000e00007c02 */ /* 0x000fe20008000f00 */
[----:B------:R-:W-:Y:S01]  /*d620*/  VIADD R2, R146, 0x60 ;  /* 0x0000006092027836 */ /* 0x000fe20000000000 */
[----:B------:R-:W-:Y:S01]  /*d630*/  IADD3 R4, P0, R4, UR19, RZ ;  /* 0x0000001304047c10 */ /* 0x000fe2000ff1e0ff */
[----:B------:R-:W-:Y:S01]  /*d640*/  ULDC.64 UR14, c[0x0][0x468] ;  /* 0x00011a00000e7ab9 */ /* 0x000fe20000000a00 */
[----:B------:R-:W-:Y:S01]  /*d650*/  ISETP.GE.OR P2, PT, R6, UR9, P4 ;  /* 0x0000000906007c0c */ /* 0x000fe2000a746670 */
[----:B------:R-:W-:Y:S01]  /*d660*/  UIMAD UR16, UR16, UR14, URZ ;  /* 0x0000000e101072a4 */ /* 0x000fe2000f8e023f */
[----:B------:R-:W-:-:S02]  /*d670*/  ISETP.GE.OR P1, PT, R2, UR9, P4 ;  /* 0x0000000902007c0c */ /* 0x000fc4000a726670 */
[----:B------:R-:W-:Y:S01]  /*d680*/  ISETP.GE.OR P4, PT, R146, UR9, P4 ;  /* 0x0000000992007c0c */ /* 0x000fe2000a786670 */
[----:B------:R-:W-:Y:S01]  /*d690*/  UIMAD UR15, UR57, UR15, UR16 ;  /* 0x0000000f390f72a4 */ /* 0x000fe2000f8e0210 */
[----:B------:R-:W-:Y:S01]  /*d6a0*/  IADD3.X R5, R5, UR20, R0, P0, !PT ;  /* 0x0000001405057c10 */ /* 0x000fe200087fe400 */
[----:B------:R-:W-:Y:S01]  /*d6b0*/  IMAD.U32 R0, RZ, RZ, UR14 ;  /* 0x0000000eff007e24 */ /* 0x000fe2000f8e00ff */
[----:B------:R-:W-:Y:S01]  /*d6c0*/  SHF.R.S32.HI R17, RZ, 0x1f, R146 ;  /* 0x0000001fff117819 */ /* 0x000fe20000011492 */
[----:B------:R2:W1:Y:S02]  /*d6d0*/  LDS.128 R20, [R145+0xd000] ;  /* 0x00d0000091147984 */ /* 0x0004640000000c00 */
[----:B------:R-:W-:Y:S02]  /*d6e0*/  IMAD.WIDE.U32 R4, R0, UR57, R4 ;  /* 0x0000003900047c25 */ /* 0x000fe4000f8e0004 */
[----:B------:R2:W3:Y:S03]  /*d6f0*/  LDS.128 R24, [R145+0x11000] ;  /* 0x0110000091187984 */ /* 0x0004e60000000c00 */
[----:B------:R-:W-:Y:S01]  /*d700*/  IADD3 R16, R5, UR15, RZ ;  /* 0x0000000f05107c10 */ /* 0x000fe2000fffe0ff */
[----:B------:R2:W4:Y:S04]  /*d710*/  LDS.128 R28, [R145+0x12000] ;  /* 0x01200000911c7984 */ /* 0x0005280000000c00 */
        /* <DEDUP_REMOVED lines=13> */
.L_x_2432:
[----:B------:R-:W-:Y:S05]  /*d7f0*/  BSYNC B0 ;  /* 0x0000000000007941 */ /* 0x000fea0003800000 */
.L_x_2431:
        /* <DEDUP_REMOVED lines=14> */
.L_x_2434:
[----:B------:R-:W-:Y:S05]  /*d8e0*/  BSYNC B0 ;  /* 0x0000000000007941 */ /* 0x000fea0003800000 */
.L_x_2433:
        /* <DEDUP_REMOVED lines=15> */
.L_x_2436:
[----:B------:R-:W-:Y:S05]  /*d9e0*/  BSYNC B0 ;  /* 0x0000000000007941 */ /* 0x000fea0003800000 */
.L_x_2435:
        /* <DEDUP_REMOVED lines=15> */
.L_x_2438:
[----:B------:R-:W-:Y:S05]  /*dae0*/  BSYNC B0 ;  /* 0x0000000000007941 */ /* 0x000fea0003800000 */
.L_x_2437:
        /* <DEDUP_REMOVED lines=27> */
.L_x_2440:
[----:B------:R-:W-:Y:S05]  /*dca0*/  BSYNC B0 ;  /* 0x0000000000007941 */ /* 0x000fea0003800000 */
.L_x_2439:
        /* <DEDUP_REMOVED lines=14> */
.L_x_2442:
[----:B------:R-:W-:Y:S05]  /*dd90*/  BSYNC B0 ;  /* 0x0000000000007941 */ /* 0x000fea0003800000 */
.L_x_2441:
        /* <DEDUP_REMOVED lines=14> */
.L_x_2444:
[----:B------:R-:W-:Y:S05]  /*de80*/  BSYNC B0 ;  /* 0x0000000000007941 */ /* 0x000fea0003800000 */
.L_x_2443:
        /* <DEDUP_REMOVED lines=13> */
.L_x_2391:
[----:B------:R-:W-:Y:S05]  /*df60*/  BSYNC B1 ;  /* 0x0000000000017941 */ /* 0x000fea0003800000 */
.L_x_2369:
        /* <DEDUP_REMOVED lines=11> */
.L_x_2445:
[----:B------:R-:W-:Y:S05]  /*e020*/  EXIT ;  /* 0x000000000000794d */ /* 0x000fea0003800000 */
.L_x_2447:
        /* <DEDUP_REMOVED lines=13> */
.L_x_2500:


//--------------------- .text._ZN5flash25flash_bwd_dot_do_o_kernelILb0E23Flash_bwd_kernel_traitsILi64ELi128ELi128ELi8ELi4ELi4ELi4ELb0ELb0EN7cutlass10bfloat16_tE19Flash_kernel_traitsILi64ELi128ELi128ELi8ES3_EEEEvNS_16Flash_bwd_paramsE --------------------------
	.section	.text._ZN5flash25flash_bwd_dot_do_o_kernelILb0E23Flash_bwd_kernel_traitsILi64ELi128ELi128ELi8ELi4ELi4ELi4ELb0ELb0EN7cutlass10bfloat16_tE19Flash_kernel_traitsILi64ELi128ELi128ELi8ES3_EEEEvNS_16Flash_bwd_paramsE,"ax",@progbits
	.align	128
        .global         _ZN5flash25flash_bwd_dot_do_o_kernelILb0E23Flash_bwd_kernel_traitsILi64ELi128ELi128ELi8ELi4ELi4ELi4ELb0ELb0EN7cutlass10bfloat16_tE19Flash_kernel_traitsILi64ELi128ELi128ELi8ES3_EEEEvNS_16Flash_bwd_paramsE
        .type           _ZN5flash25flash_bwd_dot_do_o_kernelILb0E23Flash_bwd_kernel_traitsILi64ELi128ELi128ELi8ELi4ELi4ELi4ELb0ELb0EN7cutlass10bfloat16_tE19Flash_kernel_traitsILi64ELi128ELi128ELi8ES3_EEEEvNS_16Flash_bwd_paramsE,@function
        .size           _ZN5flash25flash_bwd_dot_do_o_kernelILb0E23Flash_bwd_kernel_traitsILi64ELi128ELi128ELi8ELi4ELi4ELi4ELb0ELb0EN7cutlass10bfloat16_tE19Flash_kernel_traitsILi64ELi128ELi128ELi8ES3_EEEEvNS_16Flash_bwd_paramsE,(.L_x_2501 - _ZN5flash25flash_bwd_dot_do_o_kernelILb0E23Flash_bwd_kernel_traitsILi64ELi128ELi128ELi8ELi4ELi4ELi4ELb0ELb0EN7cutlass10bfloat16_tE19Flash_kernel_traitsILi64ELi128ELi128ELi8ES3_EEEEvNS_16Flash_bwd_paramsE)
        .other          _ZN5flash25flash_bwd_dot_do_o_kernelILb0E23Flash_bwd_kernel_traitsILi64ELi128ELi128ELi8ELi4ELi4ELi4ELb0ELb0EN7cutlass10bfloat16_tE19Flash_kernel_traitsILi64ELi128ELi128ELi8ES3_EEEEvNS_16Flash_bwd_paramsE,@"STO_CUDA_ENTRY STV_DEFAULT"
_ZN5flash25flash_bwd_dot_do_o_kernelILb0E23Flash_bwd_kernel_traitsILi64ELi128ELi128ELi8ELi4ELi4ELi4ELb0ELb0EN7cutlass10bfloat16_tE19Flash_kernel_traitsILi64ELi128ELi128ELi8ES3_EEEEvNS_16Flash_bwd_paramsE:
.text._ZN5flash25flash_bwd_dot_do_o_kernelILb0E23Flash_bwd_kernel_traitsILi64ELi128ELi128ELi8ELi4ELi4ELi4ELb0ELb0EN7cutlass10bfloat16_tE19Flash_kernel_traitsILi64ELi128ELi128ELi8ES3_EEEEvNS_16Flash_bwd_paramsE:
[----:B------:R-:W-:Y:S08]  /*0000*/  LDC R1, c[0x0][0x28] ;  /* 0x00000a00ff017b82 */ /* 0x000ff00000000800 */
[----:B------:R-:W0:Y:S01]  /*0010*/  LDC.64 R2, c[0x0][0x2f0] ;  /* 0x0000bc00ff027b82 */ /* 0x000e220000000a00 */
[----:B------:R-:W1:Y:S01]  /*0020*/  S2R R7, SR_CTAID.Y ;  /* 0x0000000000077919 */ /* 0x000e620000002600 */
[----:B------:R-:W-:Y:S01]  /*0030*/  ULDC.64 UR6, c[0x0][0x208] ;  /* 0x0000820000067ab9 */ /* 0x000fe20000000a00 */
[----:B0-----:R-:W-:-:S02]  /*0040*/  ISETP.NE.U32.AND P0, PT, R2, RZ, PT ;  /* 0x000000ff0200720c */ /* 0x001fc40003f05070 */
[----:B------:R-:W-:Y:S02]  /*0050*/  MOV R2, 0xffffffff ;  /* 0xffffffff00027802 */ /* 0x000fe40000000f00 */
[----:B------:R-:W-:-:S13]  /*0060*/  ISETP.NE.AND.EX P0, PT, R3, RZ, PT, P0 ;  /* 0x000000ff0300720c */ /* 0x000fda0003f05300 */
[----:B------:R-:W0:Y:S01]  /*0070*/  @P0 LDC.64 R10, c[0x0][0x2f0] ;  /* 0x0000bc00ff0a0b82 */ /* 0x000e220000000a00 */
[----:B-1----:R-:W-:-:S07]  /*0080*/  @P0 VIADD R3, R7, 0x1 ;  /* 0x0000000107030836 */ /* 0x002fce0000000000 */
[----:B------:R-:W1:Y:S01]  /*0090*/  @P0 LDC.64 R8, c[0x0][0x2f0] ;  /* 0x0000bc00ff080b82 */ /* 0x000e620000000a00 */
[----:B0-----:R-:W-:-:S06]  /*00a0*/  @P0 IMAD.WIDE R10, R3, 0x4, R10 ;  /* 0x00000004030a0825 */ /* 0x001fcc00078e020a */
[----:B------:R-:W2:Y:S01]  /*00b0*/  @P0 LDG.E R11, desc[UR6][R10.64] ;  /* 0x000000060a0b0981 */ /* 0x000ea2000c1e1900 */
[----:B-1----:R-:W-:-:S05]  /*00c0*/  @P0 IMAD.WIDE R8, R7, 0x4, R8 ;  /* 0x0000000407080825 */ /* 0x002fca00078e0208 */
[----:B------:R-:W2:Y:S01]  /*00d0*/  @P0 LDG.E R2, desc[UR6][R8.64] ;  /* 0x0000000608020981 */ /* 0x000ea2000c1e1900 */
[----:B------:R-:W0:Y:S02]  /*00e0*/  S2UR UR4, SR_CTAID.X ;  /* 0x00000000000479c3 */ /* 0x000e240000002500 */
[----:B0-----:R-:W-:Y:S01]  /*00f0*/  USHF.L.U32 UR4, UR4, 0x7, URZ ;  /* 0x0000000704047899 */ /* 0x001fe2000800063f */
[----:B--2---:R-:W-:-:S06]  /*0100*/  @P0 IMAD.IADD R5, R11, 0x1, -R2 ;  /* 0x000000010b050824 */ /* 0x004fcc00078e0a02 */
        /* <DEDUP_REMOVED lines=15> */
[----:B------:R-:W-:Y:S02]  /*0200*/  @P1 IMAD R8, R2, R19, R11 ;  /* 0x0000001302081224 */ /* 0x000fe400078e020b */
[----:B---3--:R-:W-:Y:S02]  /*0210*/  @!P1 IMAD R4, R3, R16, RZ ;  /* 0x0000001003049224 */ /* 0x008fe400078e02ff */
[----:B----4-:R-:W-:Y:S02]  /*0220*/  @!P1 IMAD R6, R9, R14, RZ ;  /* 0x0000000e09069224 */ /* 0x010fe400078e02ff */
[C---:B------:R-:W-:Y:S02]  /*0230*/  @!P1 IMAD R9, R7.reuse, R17, R4 ;  /* 0x0000001107099224 */ /* 0x040fe400078e0204 */
[C---:B------:R-:W-:Y:S02]  /*0240*/  @!P1 IMAD R11, R7.reuse, R15, R6 ;  /* 0x0000000f070b9224 */ /* 0x040fe400078e0206 */
[----:B------:R-:W-:-:S04]  /*0250*/  @!P1 IMAD.WIDE.U32 R16, R7, R16, RZ ;  /* 0x0000001007109225 */ /* 0x000fc800078e00ff */
[----:B-----5:R-:W-:Y:S01]  /*0260*/  @P1 IMAD.WIDE.U32 R18, R2, R12, RZ ;  /* 0x0000000c02121225 */ /* 0x020fe200078e00ff */
[----:B------:R-:W-:-:S03]  /*0270*/  @!P1 MOV R10, R16 ;  /* 0x00000010000a9202 */ /* 0x000fc60000000f00 */
[----:B------:R-:W-:Y:S01]  /*0280*/  @!P1 IMAD.WIDE.U32 R14, R7, R14, RZ ;  /* 0x0000000e070e9225 */ /* 0x000fe200078e00ff */
[----:B------:R-:W-:-:S03]  /*0290*/  @P1 MOV R4, R18 ;  /* 0x0000001200041202 */ /* 0x000fc60000000f00 */
[----:B------:R-:W-:Y:S01]  /*02a0*/  @P1 IMAD R3, R2, R13, R19 ;  /* 0x0000000d02031224 */ /* 0x000fe200078e0213 */
[----:B------:R-:W-:Y:S01]  /*02b0*/  @!P1 MOV R4, R14 ;  /* 0x0000000e00049202 */ /* 0x000fe20000000f00 */
[----:B------:R-:W-:Y:S02]  /*02c0*/  @!P1 IMAD.IADD R8, R17, 0x1, R9 ;  /* 0x0000000111089824 */ /* 0x000fe400078e0209 */
[----:B------:R-:W-:Y:S01]  /*02d0*/  @!P1 IMAD.IADD R3, R15, 0x1, R11 ;  /* 0x000000010f039824 */ /* 0x000fe200078e020b */
[----:B01----:R-:W-:Y:S06]  /*02e0*/  @!P0 BRA `(.L_x_2448) ;  /* 0x0000000000208947 */ /* 0x003fec0003800000 */
[----:B------:R-:W0:Y:S08]  /*02f0*/  LDC R12, c[0x0][0x2d4] ;  /* 0x0000b500ff0c7b82 */ /* 0x000e300000000800 */
[----:B------:R-:W1:Y:S08]  /*0300*/  LDC R6, c[0x0][0x2c0] ;  /* 0x0000b000ff067b82 */ /* 0x000e700000000800 */
[----:B------:R-:W1:Y:S01]  /*0310*/  LDC R9, c[0x0][0x2e4] ;  /* 0x0000b900ff097b82 */ /* 0x000e620000000800 */
[----:B0-----:R-:W-:-:S05]  /*0320*/  @!P1 IMAD R2, R7, R12, RZ ;  /* 0x0000000c07029224 */ /* 0x001fca00078e02ff */
[----:B------:R-:W-:Y:S01]  /*0330*/  LEA R7, R7, R2, 0x7 ;  /* 0x0000000207077211 */ /* 0x000fe200078e38ff */
[----:B-1----:R-:W-:-:S04]  /*0340*/  IMAD R6, R6, 0x80, R9 ;  /* 0x0000008006067824 */ /* 0x002fc800078e0209 */
[----:B------:R-:W-:Y:S01]  /*0350*/  IMAD R2, R6, UR5, R7 ;  /* 0x0000000506027c24 */ /* 0x000fe2000f8e0207 */
[----:B------:R-:W-:Y:S06]  /*0360*/  BRA `(.L_x_2449) ;  /* 0x0000000000107947 */ /* 0x000fec0003800000 */
.L_x_2448:
[----:B------:R-:W0:Y:S08]  /*0370*/  LDC R2, c[0x0][0x270] ;  /* 0x00009c00ff027b82 */ /* 0x000e300000000800 */
[----:B------:R-:W1:Y:S01]  /*0380*/  LDC R9, c[0x0][0x2d4] ;  /* 0x0000b500ff097b82 */ /* 0x000e620000000800 */
[----:B0-----:R-:W-:-:S04]  /*0390*/  IMAD R2, R7, R2, UR5 ;  /* 0x0000000507027e24 */ /* 0x001fc8000f8e0202 */
[----:B-1----:R-:W-:-:S07]  /*03a0*/  IMAD R2, R2, R9, RZ ;  /* 0x0000000902027224 */ /* 0x002fce00078e02ff */
.L_x_2449:
[----:B------:R-:W-:Y:S01]  /*03b0*/  SHF.R.S32.HI R7, RZ, 0x1f, R0 ;  /* 0x0000001fff077819 */ /* 0x000fe20000011400 */
[----:B------:R-:W0:Y:S01]  /*03c0*/  LDC.64 R14, c[0x0][0x420] ;  /* 0x00010800ff0e7b82 */ /* 0x000e220000000a00 */
[----:B------:R-:W-:Y:S01]  /*03d0*/  ULDC UR9, c[0x0][0x2d0] ;  /* 0x0000b40000097ab9 */ /* 0x000fe20000000800 */
[----:B------:R-:W-:Y:S01]  /*03e0*/  VIADD R5, R5, -UR4 ;  /* 0x8000000405057c36 */ /* 0x000fe20008000000 */
[----:B------:R-:W-:Y:S01]  /*03f0*/  LEA.HI R24, R7, R0, RZ, 0x3 ;  /* 0x0000000007187211 */ /* 0x000fe200078f18ff */
[----:B------:R-:W-:Y:S01]  /*0400*/  USHF.R.S32.HI UR8, URZ, 0x1f, UR4 ;  /* 0x0000001f3f087899 */ /* 0x000fe20008011404 */
[----:B------:R-:W-:Y:S02]  /*0410*/  CS2R R34, SRZ ;  /* 0x0000000000227805 */ /* 0x000fe4000001ff00 */
[----:B------:R-:W-:Y:S02]  /*0420*/  CS2R R32, SRZ ;  /* 0x0000000000207805 */ /* 0x000fe4000001ff00 */
[----:B------:R-:W-:-:S02]  /*0430*/  LOP3.LUT R7, R24, 0x1ffffff8, RZ, 0xc0, !PT ;  /* 0x1ffffff818077812 */ /* 0x000fc400078ec0ff */
[----:B------:R-:W-:-:S03]  /*0440*/  SHF.R.S32.HI R24, RZ, 0x3, R24 ;  /* 0x00000003ff187819 */ /* 0x000fc60000011418 */
[----:B------:R-:W-:Y:S01]  /*0450*/  IMAD.IADD R22, R0, 0x1, -R7 ;  /* 0x0000000100167824 */ /* 0x000fe200078e0a07 */
[----:B------:R-:W-:Y:S01]  /*0460*/  IADD3 R12, R24, 0x20, RZ ;  /* 0x00000020180c7810 */ /* 0x000fe20007ffe0ff */
[----:B------:R-:W1:Y:S01]  /*0470*/  LDC.64 R6, c[0x0][0x428] ;  /* 0x00010a00ff067b82 */ /* 0x000e620000000a00 */
[----:B------:R-:W-:Y:S02]  /*0480*/  SHF.R.S32.HI R25, RZ, 0x1f, R24 ;  /* 0x0000001fff197819 */ /* 0x000fe40000011418 */
[----:B------:R-:W-:-:S04]  /*0490*/  SHF.L.U32 R22, R22, 0x3, RZ ;  /* 0x0000000316167819 */ /* 0x000fc800000006ff */
[----:B------:R-:W-:Y:S01]  /*04a0*/  ISETP.GE.AND P0, PT, R22, UR9, PT ;  /* 0x0000000916007c0c */ /* 0x000fe2000bf06270 */
[----:B------:R-:W-:Y:S01]  /*04b0*/  USHF.R.S32.HI UR9, URZ, 0x1f, UR5 ;  /* 0x0000001f3f097899 */ /* 0x000fe20008011405 */
[--C-:B------:R-:W-:Y:S01]  /*04c0*/  SHF.R.S32.HI R23, RZ, 0x1f, R22.reuse ;  /* 0x0000001fff177819 */ /* 0x100fe20000011416 */
[----:B0-----:R-:W-:Y:S01]  /*04d0*/  IMAD R16, R14, UR8, RZ ;  /* 0x000000080e107c24 */ /* 0x001fe2000f8e02ff */
[-C--:B------:R-:W-:Y:S02]  /*04e0*/  ISETP.LT.AND P2, PT, R12, R5.reuse, !P0 ;  /* 0x000000050c00720c */ /* 0x080fe40004741270 */
[----:B------:R-:W-:Y:S01]  /*04f0*/  ISETP.LT.AND P1, PT, R24, R5, !P0 ;  /* 0x000000051800720c */ /* 0x000fe20004721270 */
[----:B------:R-:W-:-:S04]  /*0500*/  IMAD.WIDE.U32 R12, R14, UR4, R22 ;  /* 0x000000040e0c7c25 */ /* 0x000fc8000f8e0016 */
[----:B------:R-:W-:Y:S01]  /*0510*/  IMAD R9, R15, UR4, R16 ;  /* 0x000000040f097c24 */ /* 0x000fe2000f8e0210 */
[----:B------:R-:W-:-:S04]  /*0520*/  IADD3 R12, P3, R10, R12, RZ ;  /* 0x0000000c0a0c7210 */ /* 0x000fc80007f7e0ff */
[----:B------:R-:W-:Y:S01]  /*0530*/  IADD3.X R13, R8, R13, R9, P3, !PT ;  /* 0x0000000d080d7210 */ /* 0x000fe20001ffe409 */
[----:B-1----:R-:W-:Y:S01]  /*0540*/  IMAD R8, R6, UR9, RZ ;  /* 0x0000000906087c24 */ /* 0x002fe2000f8e02ff */
[----:B------:R-:W0:Y:S01]  /*0550*/  @P2 LDC.64 R10, c[0x0][0x3e0] ;  /* 0x0000f800ff0a2b82 */ /* 0x000e220000000a00 */
[C---:B------:R-:W-:Y:S02]  /*0560*/  @P2 IADD3 R9, P3, R24.reuse, 0x20, RZ ;  /* 0x0000002018092810 */ /* 0x040fe40007f7e0ff */
[----:B------:R-:W-:Y:S01]  /*0570*/  IMAD R19, R7, UR5, R8 ;  /* 0x0000000507137c24 */ /* 0x000fe2000f8e0208 */
[----:B------:R-:W-:Y:S01]  /*0580*/  IADD3 R8, R24, 0x40, RZ ;  /* 0x0000004018087810 */ /* 0x000fe20007ffe0ff */
[----:B------:R-:W-:-:S03]  /*0590*/  IMAD.WIDE.U32 R6, R6, UR5, R12 ;  /* 0x0000000506067c25 */ /* 0x000fc6000f8e000c */
[----:B------:R-:W1:Y:S01]  /*05a0*/  @P1 LDC.64 R12, c[0x0][0x3e0] ;  /* 0x0000f800ff0c1b82 */ /* 0x000e620000000a00 */
[----:B------:R-:W-:Y:S01]  /*05b0*/  @P2 IMAD.X R17, RZ, RZ, R25, P3 ;  /* 0x000000ffff112224 */ /* 0x000fe200018e0619 */
[----:B------:R-:W-:Y:S01]  /*05c0*/  ISETP.LT.AND P3, PT, R8, R5, !P0 ;  /* 0x000000050800720c */ /* 0x000fe20004761270 */
[----:B------:R-:W-:Y:S02]  /*05d0*/  @P1 IMAD.MOV.U32 R20, RZ, RZ, R6 ;  /* 0x000000ffff141224 */ /* 0x000fe400078e0006 */
[----:B------:R-:W-:Y:S02]  /*05e0*/  @P2 IMAD R16, R17, R14, RZ ;  /* 0x0000000e11102224 */ /* 0x000fe400078e02ff */
[----:B------:R-:W-:Y:S02]  /*05f0*/  IMAD.IADD R17, R7, 0x1, R19 ;  /* 0x0000000107117824 */ /* 0x000fe400078e0213 */
[----:B------:R-:W-:Y:S01]  /*0600*/  @P2 IMAD R19, R9, R15, R16 ;  /* 0x0000000f09132224 */ /* 0x000fe200078e0210 */
[----:B------:R-:W-:Y:S01]  /*0610*/  @P2 MOV R16, R6 ;  /* 0x0000000600102202 */ /* 0x000fe20000000f00 */
[----:B------:R-:W-:Y:S01]  /*0620*/  @P1 IMAD R7, R25, R14, RZ ;  /* 0x0000000e19071224 */ /* 0x000fe200078e02ff */
[----:B------:R-:W-:-:S03]  /*0630*/  @P1 MOV R21, R17 ;  /* 0x0000001100151202 */ /* 0x000fc60000000f00 */
[----:B------:R-:W-:-:S04]  /*0640*/  @P2 IMAD.WIDE.U32 R8, R9, R14, R16 ;  /* 0x0000000e09082225 */ /* 0x000fc800078e0010 */
[----:B------:R-:W-:Y:S01]  /*0650*/  @P1 IMAD R7, R24, R15, R7 ;  /* 0x0000000f18071224 */ /* 0x000fe200078e0207 */
[----:B0-----:R-:W-:Y:S01]  /*0660*/  @P2 LEA R10, P4, R8, R10, 0x1 ;  /* 0x0000000a080a2211 */ /* 0x001fe200078808ff */
[----:B------:R-:W-:-:S04]  /*0670*/  @P1 IMAD.WIDE.U32 R20, R24, R14, R20 ;  /* 0x0000000e18141225 */ /* 0x000fc800078e0014 */
[----:B------:R-:W-:Y:S01]  /*0680*/  @P2 IMAD.IADD R9, R9, 0x1, R19 ;  /* 0x0000000109092824 */ /* 0x000fe200078e0213 */
[----:B------:R-:W-:Y:S01]  /*0690*/  @P1 IADD3 R7, R21, R7, RZ ;  /* 0x0000000715071210 */ /* 0x000fe20007ffe0ff */
[----:B------:R-:W0:Y:S01]  /*06a0*/  LDC.64 R18, c[0x0][0x298] ;  /* 0x0000a600ff127b82 */ /* 0x000e220000000a00 */
[----:B------:R-:W-:Y:S02]  /*06b0*/  @P3 IADD3 R21, P5, R24, 0x40, RZ ;  /* 0x0000004018153810 */ /* 0x000fe40007fbe0ff */
[----:B------:R-:W-:Y:S02]  /*06c0*/  @P2 LEA.HI.X R11, R8, R11, R9, 0x1, P4 ;  /* 0x0000000b080b2211 */ /* 0x000fe400020f0c09 */
[C---:B-1----:R-:W-:Y:S01]  /*06d0*/  @P1 LEA R12, P4, R20.reuse, R12, 0x1 ;  /* 0x0000000c140c1211 */ /* 0x042fe200078808ff */
[----:B------:R-:W-:Y:S02]  /*06e0*/  @P3 IMAD.X R25, RZ, RZ, R25, P5 ;  /* 0x000000ffff193224 */ /* 0x000fe400028e0619 */
[----:B------:R-:W1:Y:S01]  /*06f0*/  @P3 LDC.64 R8, c[0x0][0x3e0] ;  /* 0x0000f800ff083b82 */ /* 0x000e620000000a00 */
[----:B------:R-:W-:Y:S01]  /*0700*/  @P1 LEA.HI.X R13, R20, R13, R7, 0x1, P4 ;  /* 0x0000000d140d1211 */ /* 0x000fe200020f0c07 */
[----:B------:R-:W-:Y:S01]  /*0710*/  @P3 IMAD R16, R25, R14, RZ ;  /* 0x0000000e19103224 */ /* 0x000fe200078e02ff */
[----:B------:R-:W-:-:S03]  /*0720*/  SHF.R.S32.HI R7, RZ, 0x1f, R0 ;  /* 0x0000001fff077819 */ /* 0x000fc60000011400 */
[----:B------:R-:W-:Y:S01]  /*0730*/  @P3 IMAD R25, R21, R15, R16 ;  /* 0x0000000f15193224 */ /* 0x000fe200078e0210 */
[----:B------:R-:W-:Y:S01]  /*0740*/  LEA.HI R7, R7, R0, RZ, 0x3 ;  /* 0x0000000007077211 */ /* 0x000fe200078f18ff */
[----:B------:R-:W2:Y:S01]  /*0750*/  @P1 LDG.E.128 R32, desc[UR6][R12.64] ;  /* 0x000000060c201981 */ /* 0x000ea2000c1e1d00 */
[----:B------:R-:W-:Y:S02]  /*0760*/  @P3 MOV R16, R6 ;  /* 0x0000000600103202 */ /* 0x000fe40000000f00 */
[----:B------:R-:W-:-:S03]  /*0770*/  SHF.R.S32.HI R7, RZ, 0x3, R7 ;  /* 0x00000003ff077819 */ /* 0x000fc60000011407 */
[----:B------:R-:W-:-:S04]  /*0780*/  @P3 IMAD.WIDE.U32 R20, R21, R14, R16 ;  /* 0x0000000e15143225 */ /* 0x000fc800078e0010 */
[----:B------:R-:W-:Y:S02]  /*0790*/  VIADD R16, R7, 0x60 ;  /* 0x0000006007107836 */ /* 0x000fe40000000000 */
[----:B0-----:R-:W-:-:S03]  /*07a0*/  IMAD.WIDE.U32 R22, R18, UR4, R22 ;  /* 0x0000000412167c25 */ /* 0x001fc6000f8e0016 */
[----:B------:R-:W-:Y:S01]  /*07b0*/  ISETP.LT.AND P0, PT, R16, R5, !P0 ;  /* 0x000000051000720c */ /* 0x000fe20004701270 */
[----:B------:R-:W-:Y:S01]  /*07c0*/  IMAD R16, R18, UR8, RZ ;  /* 0x0000000812107c24 */ /* 0x000fe2000f8e02ff */
[----:B------:R-:W-:Y:S02]  /*07d0*/  @P3 IADD3 R5, R21, R25, RZ ;  /* 0x0000001915053210 */ /* 0x000fe40007ffe0ff */
[----:B-1----:R-:W-:Y:S01]  /*07e0*/  @P3 LEA R8, P4, R20, R8, 0x1 ;  /* 0x0000000814083211 */ /* 0x002fe200078808ff */
[----:B------:R-:W-:-:S03]  /*07f0*/  IMAD R16, R19, UR4, R16 ;  /* 0x0000000413107c24 */ /* 0x000fc6000f8e0210 */
[----:B------:R-:W-:Y:S02]  /*0800*/  @P3 LEA.HI.X R9, R20, R9, R5, 0x1, P4 ;  /* 0x0000000914093211 */ /* 0x000fe400020f0c05 */
[----:B------:R-:W0:Y:S01]  /*0810*/  LDC.64 R20, c[0x0][0x2a0] ;  /* 0x0000a800ff147b82 */ /* 0x000e220000000a00 */
[----:B------:R-:W-:Y:S02]  /*0820*/  IADD3 R4, P4, R4, R22, RZ ;  /* 0x0000001604047210 */ /* 0x000fe40007f9e0ff */
[----:B------:R-:W-:Y:S01]  /*0830*/  @P0 MOV R24, R6 ;  /* 0x0000000600180202 */ /* 0x000fe20000000f00 */
[----:B------:R-:W-:Y:S01]  /*0840*/  @P0 IMAD.MOV.U32 R25, RZ, RZ, R17 ;  /* 0x000000ffff190224 */ /* 0x000fe200078e0011 */
[----:B------:R-:W-:Y:S02]  /*0850*/  IADD3.X R5, R3, R23, R16, P4, !PT ;  /* 0x0000001703057210 */ /* 0x000fe400027fe410 */
[----:B------:R-:W-:Y:S01]  /*0860*/  SHF.R.S32.HI R3, RZ, 0x1f, R7 ;  /* 0x0000001fff037819 */ /* 0x000fe20000011407 */
[----:B------:R-:W1:Y:S01]  /*0870*/  @P0 LDC.64 R36, c[0x0][0x3e0] ;  /* 0x0000f800ff240b82 */ /* 0x000e620000000a00 */
[----:B------:R-:W-:-:S05]  /*0880*/  @P0 IADD3 R27, P4, R7, 0x60, RZ ;  /* 0x00000060071b0810 */ /* 0x000fca0007f9e0ff */
[----:B------:R-:W-:-:S04]  /*0890*/  @P0 IMAD.X R23, RZ, RZ, R3, P4 ;  /* 0x000000ffff170224 */ /* 0x000fc800020e0603 */
[----:B------:R-:W-:-:S04]  /*08a0*/  @P0 IMAD R16, R23, R14, RZ ;  /* 0x0000000e17100224 */ /* 0x000fc800078e02ff */
[----:B------:R-:W-:Y:S01]  /*08b0*/  @P0 IMAD R23, R27, R15, R16 ;  /* 0x0000000f1b170224 */ /* 0x000fe200078e0210 */
[----:B------:R-:W-:Y:S01]  /*08c0*/  @P2 IADD3 R16, P4, R7, 0x20, RZ ;  /* 0x0000002007102810 */ /* 0x000fe20007f9e0ff */
[----:B0-----:R-:W-:Y:S02]  /*08d0*/  IMAD R6, R20, UR9, RZ ;  /* 0x0000000914067c24 */ /* 0x001fe4000f8e02ff */
[----:B------:R-:W-:Y:S01]  /*08e0*/  @P0 IMAD.WIDE.U32 R14, R27, R14, R24 ;  /* 0x0000000e1b0e0225 */ /* 0x000fe200078e0018 */
[----:B------:R-:W-:-:S03]  /*08f0*/  @P2 IADD3.X R27, RZ, R3, RZ, P4, !PT ;  /* 0x00000003ff1b2210 */ /* 0x000fc600027fe4ff */
[----:B------:R-:W-:Y:S01]  /*0900*/  IMAD R17, R21, UR5, R6 ;  /* 0x0000000515117c24 */ /* 0x000fe2000f8e0206 */
[----:B------:R-:W-:Y:S01]  /*0910*/  @P3 IADD3 R21, P5, R7, 0x40, RZ ;  /* 0x0000004007153810 */ /* 0x000fe20007fbe0ff */
[----:B------:R-:W-:Y:S01]  /*0920*/  IMAD.WIDE.U32 R4, R20, UR5, R4 ;  /* 0x0000000514047c25 */ /* 0x000fe2000f8e0004 */
[----:B-1----:R-:W-:-:S03]  /*0930*/  @P0 LEA R36, P4, R14, R36, 0x1 ;  /* 0x000000240e240211 */ /* 0x002fc600078808ff */
[----:B------:R-:W-:Y:S01]  /*0940*/  @P0 IMAD.IADD R23, R15, 0x1, R23 ;  /* 0x000000010f170824 */ /* 0x000fe200078e0217 */
[----:B------:R-:W-:Y:S01]  /*0950*/  IADD3 R5, R5, R17, RZ ;  /* 0x0000001105057210 */ /* 0x000fe20007ffe0ff */
[----:B------:R-:W-:Y:S01]  /*0960*/  @P3 IMAD.X R15, RZ, RZ, R3, P5 ;  /* 0x000000ffff0f3224 */ /* 0x000fe200028e0603 */
[----:B------:R-:W-:Y:S01]  /*0970*/  @P3 MOV R22, R4 ;  /* 0x0000000400163202 */ /* 0x000fe20000000f00 */
[-C--:B------:R-:W-:Y:S01]  /*0980*/  @P2 IMAD R27, R27, R18.reuse, RZ ;  /* 0x000000121b1b2224 */ /* 0x080fe200078e02ff */
[----:B------:R-:W-:Y:S01]  /*0990*/  @P0 LEA.HI.X R37, R14, R37, R23, 0x1, P4 ;  /* 0x000000250e250211 */ /* 0x000fe200020f0c17 */
[----:B------:R-:W-:Y:S01]  /*09a0*/  @P3 IMAD R6, R15, R18, RZ ;  /* 0x000000120f063224 */ /* 0x000fe200078e02ff */
[----:B------:R-:W-:Y:S01]  /*09b0*/  @P0 MOV R14, R4 ;  /* 0x00000004000e0202 */ /* 0x000fe20000000f00 */
[----:B------:R-:W-:Y:S02]  /*09c0*/  @P3 IMAD.MOV.U32 R23, RZ, RZ, R5 ;  /* 0x000000ffff173224 */ /* 0x000fe400078e0005 */
[----:B------:R-:W-:-:S02]  /*09d0*/  @P3 IMAD R25, R21, R19, R6 ;  /* 0x0000001315193224 */ /* 0x000fc400078e0206 */
[----:B------:R-:W-:Y:S01]  /*09e0*/  @P3 IMAD.WIDE.U32 R22, R21, R18, R22 ;  /* 0x0000001215163225 */ /* 0x000fe200078e0016 */
[----:B------:R-:W-:-:S03]  /*09f0*/  @P0 IADD3 R21, P4, R7, 0x60, RZ ;  /* 0x0000006007150810 */ /* 0x000fc60007f9e0ff */
[-C--:B------:R-:W-:Y:S01]  /*0a00*/  @P1 IMAD R6, R3, R18.reuse, RZ ;  /* 0x0000001203061224 */ /* 0x080fe200078e02ff */
[----:B------:R-:W-:Y:S01]  /*0a10*/  @P0 IADD3.X R29, RZ, R3, RZ, P4, !PT ;  /* 0x00000003ff1d0210 */ /* 0x000fe200027fe4ff */
[C---:B------:R-:W-:Y:S02]  /*0a20*/  @P2 IMAD R27, R16.reuse, R19, R27 ;  /* 0x00000013101b2224 */ /* 0x040fe400078e021b */
[----:B------:R-:W-:-:S04]  /*0a30*/  @P2 IMAD.WIDE.U32 R16, R16, R18, R4 ;  /* 0x0000001210102225 */ /* 0x000fc800078e0004 */
[--C-:B------:R-:W-:Y:S01]  /*0a40*/  @P0 IMAD.MOV.U32 R15, RZ, RZ, R5.reuse ;  /* 0x000000ffff0f0224 */ /* 0x100fe200078e0005 */
[----:B------:R-:W-:Y:S01]  /*0a50*/  @P2 IADD3 R27, R17, R27, RZ ;  /* 0x0000001b111b2210 */ /* 0x000fe20007ffe0ff */
[-C--:B------:R-:W-:Y:S02]  /*0a60*/  @P0 IMAD R20, R29, R18.reuse, RZ ;  /* 0x000000121d140224 */ /* 0x080fe400078e02ff */
[C---:B------:R-:W-:Y:S02]  /*0a70*/  @P1 IMAD R29, R7.reuse, R19, R6 ;  /* 0x00000013071d1224 */ /* 0x040fe400078e0206 */
[----:B------:R-:W-:Y:S02]  /*0a80*/  @P1 IMAD.WIDE.U32 R4, R7, R18, R4 ;  /* 0x0000001207041225 */ /* 0x000fe400078e0004 */
[----:B------:R-:W0:Y:S02]  /*0a90*/  @P1 LDC.64 R6, c[0x0][0x280] ;  /* 0x0000a000ff061b82 */ /* 0x000e240000000a00 */
[----:B------:R-:W-:-:S02]  /*0aa0*/  @P1 IMAD.IADD R29, R5, 0x1, R29 ;  /* 0x00000001051d1824 */ /* 0x000fc400078e021d */
[----:B------:R-:W-:Y:S02]  /*0ab0*/  @P3 IMAD.IADD R25, R23, 0x1, R25 ;  /* 0x0000000117193824 */ /* 0x000fe400078e0219 */
[C---:B------:R-:W-:Y:S02]  /*0ac0*/  @P0 IMAD R3, R21.reuse, R19, R20 ;  /* 0x0000001315030224 */ /* 0x040fe400078e0214 */
[----:B------:R-:W-:Y:S01]  /*0ad0*/  @P0 IMAD.WIDE.U32 R14, R21, R18, R14 ;  /* 0x00000012150e0225 */ /* 0x000fe200078e000e */
[----:B0-----:R-:W-:-:S04]  /*0ae0*/  @P1 LEA R6, P4, R4, R6, 0x1 ;  /* 0x0000000604061211 */ /* 0x001fc800078808ff */
[----:B------:R-:W-:Y:S02]  /*0af0*/  @P1 LEA.HI.X R7, R4, R7, R29, 0x1, P4 ;  /* 0x0000000704071211 */ /* 0x000fe400020f0c1d */
[----:B------:R-:W0:Y:S02]  /*0b00*/  @P2 LDC.64 R4, c[0x0][0x280] ;  /* 0x0000a000ff042b82 */ /* 0x000e240000000a00 */
[----:B0-----:R-:W-:-:S04]  /*0b10*/  @P2 LEA R4, P4, R16, R4, 0x1 ;  /* 0x0000000410042211 */ /* 0x001fc800078808ff */
[----:B------:R-:W-:Y:S02]  /*0b20*/  @P2 LEA.HI.X R5, R16, R5, R27, 0x1, P4 ;  /* 0x0000000510052211 */ /* 0x000fe400020f0c1b */
[----:B------:R-:W0:Y:S01]  /*0b30*/  @P3 LDC.64 R16, c[0x0][0x280] ;  /* 0x0000a000ff103b82 */ /* 0x000e220000000a00 */
[----:B------:R-:W-:Y:S02]  /*0b40*/  CS2R R20, SRZ ;  /* 0x0000000000147805 */ /* 0x000fe4000001ff00 */
[----:B0-----:R-:W-:-:S04]  /*0b50*/  @P3 LEA R16, P4, R22, R16, 0x1 ;  /* 0x0000001016103211 */ /* 0x001fc800078808ff */
[----:B------:R-:W-:Y:S02]  /*0b60*/  @P3 LEA.HI.X R17, R22, R17, R25, 0x1, P4 ;  /* 0x0000001116113211 */ /* 0x000fe400020f0c19 */
[----:B------:R-:W-:-:S06]  /*0b70*/  CS2R R22, SRZ ;  /* 0x0000000000167805 */ /* 0x000fcc000001ff00 */
[----:B------:R-:W3:Y:S01]  /*0b80*/  @P1 LDG.E.128 R20, desc[UR6][R6.64] ;  /* 0x0000000606141981 */ /* 0x000ee2000c1e1d00 */
[----:B------:R-:W-:Y:S02]  /*0b90*/  CS2R R30, SRZ ;  /* 0x00000000001e7805 */ /* 0x000fe4000001ff00 */
[----:B------:R-:W-:Y:S02]  /*0ba0*/  CS2R R28, SRZ ;  /* 0x00000000001c7805 */ /* 0x000fe4000001ff00 */
[----:B------:R-:W-:-:S04]  /*0bb0*/  CS2R R26, SRZ ;  /* 0x00000000001a7805 */ /* 0x000fc8000001ff00 */
[----:B------:R-:W4:Y:S01]  /*0bc0*/  @P2 LDG.E.128 R28, desc[UR6][R10.64] ;  /* 0x000000060a1c2981 */ /* 0x000f22000c1e1d00 */
[C---:B--2---:R-:W-:Y:S02]  /*0bd0*/  LOP3.LUT R18, R32.reuse, 0xffff0000, RZ, 0xc0, !PT ;  /* 0xffff000020127812 */ /* 0x044fe400078ec0ff */
[----:B------:R-:W-:Y:S02]  /*0be0*/  SHF.L.U32 R32, R32, 0x10, RZ ;  /* 0x0000001020207819 */ /* 0x000fe400000006ff */
[----:B---3--:R-:W-:-:S05]  /*0bf0*/  LOP3.LUT R19, R20, 0xffff0000, RZ, 0xc0, !PT ;  /* 0xffff000014137812 */ /* 0x008fca00078ec0ff */
[----:B------:R-:W-:Y:S01]  /*0c00*/  FMUL.FTZ R25, R18, R19 ;  /* 0x0000001312197220 */ /* 0x000fe20000410000 */
[----:B------:R-:W-:-:S04]  /*0c10*/  IMAD.U32 R19, R20, 0x10000, RZ ;  /* 0x0001000014137824 */ /* 0x000fc800078e00ff */
[----:B------:R-:W-:Y:S01]  /*0c20*/  FFMA.FTZ R19, R32, R19, R25 ;  /* 0x0000001320137223 */ /* 0x000fe20000010019 */
[----:B------:R-:W-:-:S06]  /*0c30*/  CS2R R24, SRZ ;  /* 0x0000000000187805 */ /* 0x000fcc000001ff00 */
[----:B------:R0:W2:Y:S01]  /*0c40*/  @P2 LDG.E.128 R24, desc[UR6][R4.64] ;  /* 0x0000000604182981 */ /* 0x0000a2000c1e1d00 */
[----:B------:R-:W-:Y:S01]  /*0c50*/  SHF.L.U32 R12, R33, 0x10, RZ ;  /* 0x00000010210c7819 */ /* 0x000fe200000006ff */
[----:B------:R-:W-:Y:S01]  /*0c60*/  IMAD.U32 R13, R21, 0x10000, RZ ;  /* 0x00010000150d7824 */ /* 0x000fe200078e00ff */
[----:B------:R-:W-:Y:S02]  /*0c70*/  LOP3.LUT R33, R33, 0xffff0000, RZ, 0xc0, !PT ;  /* 0xffff000021217812 */ /* 0x000fe400078ec0ff */
[----:B------:R-:W-:Y:S01]  /*0c80*/  LOP3.LUT R18, R21, 0xffff0000, RZ, 0xc0, !PT ;  /* 0xffff000015127812 */ /* 0x000fe200078ec0ff */
[----:B------:R-:W-:Y:S01]  /*0c90*/  FFMA.FTZ R12, R12, R13, R19 ;  /* 0x0000000d0c0c7223 */ /* 0x000fe20000010013 */
[----:B------:R-:W-:Y:S01]  /*0ca0*/  SHF.L.U32 R6, R34, 0x10, RZ ;  /* 0x0000001022067819 */ /* 0x000fe200000006ff */
[----:B------:R-:W-:Y:S02]  /*0cb0*/  IMAD.U32 R7, R22, 0x10000, RZ ;  /* 0x0001000016077824 */ /* 0x000fe400078e00ff */
[----:B------:R-:W-:Y:S01]  /*0cc0*/  FFMA.FTZ R33, R33, R18, R12 ;  /* 0x0000001221217223 */ /* 0x000fe2000001000c */
[----:B----4-:R-:W-:-:S03]  /*0cd0*/  LOP3.LUT R12, R28, 0xffff0000, RZ, 0xc0, !PT ;  /* 0xffff00001c0c7812 */ /* 0x010fc600078ec0ff */
[----:B------:R-:W-:Y:S01]  /*0ce0*/  FFMA.FTZ R6, R6, R7, R33 ;  /* 0x0000000706067223 */ /* 0x000fe20000010021 */
[----:B------:R-:W-:Y:S02]  /*0cf0*/  SHF.L.U32 R28, R28, 0x10, RZ ;  /* 0x000000101c1c7819 */ /* 0x000fe400000006ff */
[C---:B------:R-:W-:Y:S02]  /*0d00*/  SHF.L.U32 R11, R29.reuse, 0x10, RZ ;  /* 0x000000101d0b7819 */ /* 0x040fe400000006ff */
[----:B------:R-:W-:Y:S02]  /*0d10*/  LOP3.LUT R29, R29, 0xffff0000, RZ, 0xc0, !PT ;  /* 0xffff00001d1d7812 */ /* 0x000fe400078ec0ff */
[----:B0-----:R-:W-:Y:S02]  /*0d20*/  LOP3.LUT R5, R34, 0xffff0000, RZ, 0xc0, !PT ;  /* 0xffff000022057812 */ /* 0x001fe400078ec0ff */
[----:B------:R-:W-:Y:S02]  /*0d30*/  LOP3.LUT R22, R22, 0xffff0000, RZ, 0xc0, !PT ;  /* 0xffff000016167812 */ /* 0x000fe400078ec0ff */
[----:B------:R-:W-:-:S03]  /*0d40*/  LOP3.LUT R18, R30, 0xffff0000, RZ, 0xc0, !PT ;  /* 0xffff00001e127812 */ /* 0x000fc600078ec0ff */
[----:B------:R-:W-:Y:S01]  /*0d50*/  FFMA.FTZ R19, R5, R22, R6 ;  /* 0x0000001605137223 */ /* 0x000fe20000010006 */
[----:B------:R-:W-:Y:S02]  /*0d60*/  SHF.L.U32 R20, R35, 0x10, RZ ;  /* 0x0000001023147819 */ /* 0x000fe400000006ff */
[----:B------:R-:W-:Y:S02]  /*0d70*/  @P0 IADD3 R3, R15, R3, RZ ;  /* 0x000000030f030210 */ /* 0x000fe40007ffe0ff */
[C---:B--2---:R-:W-:Y:S01]  /*0d80*/  LOP3.LUT R7, R24.reuse, 0xffff0000, RZ, 0xc0, !PT ;  /* 0xffff000018077812 */ /* 0x044fe200078ec0ff */
[----:B------:R-:W-:-:S04]  /*0d90*/  IMAD.U32 R24, R24, 0x10000, RZ ;  /* 0x0001000018187824 */ /* 0x000fc800078e00ff */
[----:B------:R-:W-:Y:S01]  /*0da0*/  FMUL.FTZ R7, R7, R12 ;  /* 0x0000000c07077220 */ /* 0x000fe20000410000 */
[C---:B------:R-:W-:Y:S01]  /*0db0*/  IMAD.U32 R10, R25.reuse, 0x10000, RZ ;  /* 0x00010000190a7824 */ /* 0x040fe200078e00ff */
[----:B------:R-:W-:Y:S01]  /*0dc0*/  LOP3.LUT R4, R25, 0xffff0000, RZ, 0xc0, !PT ;  /* 0xffff000019047812 */ /* 0x000fe200078ec0ff */
[----:B------:R-:W0:Y:S01]  /*0dd0*/  @P0 LDC.64 R12, c[0x0][0x280] ;  /* 0x0000a000ff0c0b82 */ /* 0x000e220000000a00 */
[----:B------:R-:W-:-:S04]  /*0de0*/  FFMA.FTZ R7, R24, R28, R7 ;  /* 0x0000001c18077223 */ /* 0x000fc80000010007 */
[----:B------:R-:W-:Y:S01]  /*0df0*/  FFMA.FTZ R7, R10, R11, R7 ;  /* 0x0000000b0a077223 */ /* 0x000fe20000010007 */
[----:B------:R-:W-:-:S03]  /*0e00*/  SHF.L.U32 R10, R30, 0x10, RZ ;  /* 0x000000101e0a7819 */ /* 0x000fc600000006ff */
[----:B------:R-:W-:Y:S01]  /*0e10*/  FFMA.FTZ R4, R4, R29, R7 ;  /* 0x0000001d04047223 */ /* 0x000fe20000010007 */
[C---:B------:R-:W-:Y:S01]  /*0e20*/  IMAD.U32 R7, R26.reuse, 0x10000, RZ ;  /* 0x000100001a077824 */ /* 0x040fe200078e00ff */
[----:B------:R-:W-:-:S03]  /*0e30*/  LOP3.LUT R11, R26, 0xffff0000, RZ, 0xc0, !PT ;  /* 0xffff00001a0b7812 */ /* 0x000fc600078ec0ff */
[----:B------:R-:W-:Y:S01]  /*0e40*/  FFMA.FTZ R4, R7, R10, R4 ;  /* 0x0000000a07047223 */ /* 0x000fe20000010004 */
[----:B------:R-:W-:-:S03]  /*0e50*/  CS2R R6, SRZ ;  /* 0x0000000000067805 */ /* 0x000fc6000001ff00 */
[----:B------:R-:W-:Y:S01]  /*0e60*/  FFMA.FTZ R18, R11, R18, R4 ;  /* 0x000000120b127223 */ /* 0x000fe20000010004 */
[----:B------:R-:W-:Y:S01]  /*0e70*/  CS2R R4, SRZ ;  /* 0x0000000000047805 */ /* 0x000fe2000001ff00 */
[----:B------:R-:W-:-:S04]  /*0e80*/  IMAD.U32 R11, R23, 0x10000, RZ ;  /* 0x00010000170b7824 */ /* 0x000fc800078e00ff */
[----:B------:R-:W-:Y:S01]  /*0e90*/  FFMA.FTZ R20, R20, R11, R19 ;  /* 0x0000000b14147223 */ /* 0x000fe20000010013 */
[----:B------:R1:W2:Y:S01]  /*0ea0*/  @P3 LDG.E.128 R4, desc[UR6][R8.64] ;  /* 0x0000000608043981 */ /* 0x0002a2000c1e1d00 */
[----:B------:R-:W-:Y:S02]  /*0eb0*/  CS2R R10, SRZ ;  /* 0x00000000000a7805 */ /* 0x000fe4000001ff00 */
[C---:B0-----:R-:W-:Y:S02]  /*0ec0*/  @P0 LEA R24, P1, R14.reuse, R12, 0x1 ;  /* 0x0000000c0e180211 */ /* 0x041fe400078208ff */
[----:B-1----:R-:W-:Y:S02]  /*0ed0*/  CS2R R8, SRZ ;  /* 0x0000000000087805 */ /* 0x002fe4000001ff00 */
[----:B------:R-:W-:Y:S01]  /*0ee0*/  @P0 LEA.HI.X R25, R14, R13, R3, 0x1, P1 ;  /* 0x0000000d0e190211 */ /* 0x000fe200008f0c03 */
[----:B------:R-:W-:Y:S01]  /*0ef0*/  IMAD.U32 R19, R31, 0x10000, RZ ;  /* 0x000100001f137824 */ /* 0x000fe200078e00ff */
[----:B------:R-:W-:-:S02]  /*0f00*/  SHF.L.U32 R3, R27, 0x10, RZ ;  /* 0x000000101b037819 */ /* 0x000fc400000006ff */
[----:B------:R0:W3:Y:S01]  /*0f10*/  @P3 LDG.E.128 R8, desc[UR6][R16.64] ;  /* 0x0000000610083981 */ /* 0x0000e2000c1e1d00 */
[----:B------:R-:W-:Y:S02]  /*0f20*/  CS2R R14, SRZ ;  /* 0x00000000000e7805 */ /* 0x000fe4000001ff00 */
[----:B------:R-:W-:Y:S01]  /*0f30*/  FFMA.FTZ R3, R3, R19, R18 ;  /* 0x0000001303037223 */ /* 0x000fe20000010012 */
[----:B------:R-:W-:Y:S02]  /*0f40*/  CS2R R12, SRZ ;  /* 0x00000000000c7805 */ /* 0x000fe4000001ff00 */
[----:B------:R-:W-:-:S04]  /*0f50*/  CS2R R18, SRZ ;  /* 0x0000000000127805 */ /* 0x000fc8000001ff00 */
[----:B------:R-:W4:Y:S01]  /*0f60*/  @P0 LDG.E.128 R12, desc[UR6][R36.64] ;  /* 0x00000006240c0981 */ /* 0x000f22000c1e1d00 */
[----:B0-----:R-:W-:-:S06]  /*0f70*/  CS2R R16, SRZ ;  /* 0x0000000000107805 */ /* 0x001fcc000001ff00 */
[----:B------:R-:W5:Y:S01]  /*0f80*/  @P0 LDG.E.128 R16, desc[UR6][R24.64] ;  /* 0x0000000618100981 */ /* 0x000f62000c1e1d00 */
[----:B------:R-:W-:Y:S02]  /*0f90*/  LOP3.LUT R35, R35, 0xffff0000, RZ, 0xc0, !PT ;  /* 0xffff000023237812 */ /* 0x000fe400078ec0ff */
[----:B------:R-:W-:-:S05]  /*0fa0*/  LOP3.LUT R23, R23, 0xffff0000, RZ, 0xc0, !PT ;  /* 0xffff000017177812 */ /* 0x000fca00078ec0ff */
[----:B------:R-:W-:Y:S01]  /*0fb0*/  FFMA.FTZ R20, R35, R23, R20 ;  /* 0x0000001723147223 */ /* 0x000fe20000010014 */
[----:B------:R-:W-:Y:S02]  /*0fc0*/  LOP3.LUT R31, R31, 0xffff0000, RZ, 0xc0, !PT ;  /* 0xffff00001f1f7812 */ /* 0x000fe400078ec0ff */
[----:B------:R-:W-:Y:S02]  /*0fd0*/  LOP3.LUT P0, RZ, R0, 0x7, RZ, 0xc0, !PT ;  /* 0x0000000700ff7812 */ /* 0x000fe4000780c0ff */
[C---:B--2---:R-:W-:Y:S01]  /*0fe0*/  LOP3.LUT R21, R4.reuse, 0xffff0000, RZ, 0xc0, !PT ;  /* 0xffff000004157812 */ /* 0x044fe200078ec0ff */
[----:B------:R-:W-:Y:S01]  /*0ff0*/  IMAD.U32 R4, R4, 0x10000, RZ ;  /* 0x0001000004047824 */ /* 0x000fe200078e00ff */
[C---:B---3--:R-:W-:Y:S02]  /*1000*/  LOP3.LUT R22, R8.reuse, 0xffff0000, RZ, 0xc0, !PT ;  /* 0xffff000008167812 */ /* 0x048fe400078ec0ff */
[----:B------:R-:W-:-:S03]  /*1010*/  SHF.L.U32 R8, R8, 0x10, RZ ;  /* 0x0000001008087819 */ /* 0x000fc600000006ff */
[----:B------:R-:W-:Y:S01]  /*1020*/  FMUL.FTZ R21, R21, R22 ;  /* 0x0000001615157220 */ /* 0x000fe20000410000 */
[----:B------:R-:W-:-:S03]  /*1030*/  SHF.L.U32 R22, R9, 0x10, RZ ;  /* 0x0000001009167819 */ /* 0x000fc600000006ff */
[----:B------:R-:W-:Y:S01]  /*1040*/  FFMA.FTZ R4, R4, R8, R21 ;  /* 0x0000000804047223 */ /* 0x000fe20000010015 */
[----:B------:R-:W-:Y:S01]  /*1050*/  IMAD.U32 R21, R5, 0x10000, RZ ;  /* 0x0001000005157824 */ /* 0x000fe200078e00ff */
[----:B----4-:R-:W-:-:S03]  /*1060*/  LOP3.LUT R23, R12, 0xffff0000, RZ, 0xc0, !PT ;  /* 0xffff00000c177812 */ /* 0x010fc600078ec0ff */
[----:B------:R-:W-:Y:S01]  /*1070*/  FFMA.FTZ R4, R21, R22, R4 ;  /* 0x0000001615047223 */ /* 0x000fe20000010004 */
[----:B-----5:R-:W-:Y:S02]  /*1080*/  LOP3.LUT R22, R16, 0xffff0000, RZ, 0xc0, !PT ;  /* 0xffff000010167812 */ /* 0x020fe400078ec0ff */
[----:B------:R-:W-:Y:S02]  /*1090*/  LOP3.LUT R21, R5, 0xffff0000, RZ, 0xc0, !PT ;  /* 0xffff000005157812 */ /* 0x000fe400078ec0ff */
[----:B------:R-:W-:Y:S01]  /*10a0*/  LOP3.LUT R25, R9, 0xffff0000, RZ, 0xc0, !PT ;  /* 0xffff000009197812 */ /* 0x000fe200078ec0ff */
[----:B------:R-:W-:Y:S01]  /*10b0*/  FMUL.FTZ R22, R22, R23 ;  /* 0x0000001716167220 */ /* 0x000fe20000410000 */
[----:B------:R-:W-:Y:S01]  /*10c0*/  LOP3.LUT R8, R27, 0xffff0000, RZ, 0xc0, !PT ;  /* 0xffff00001b087812 */ /* 0x000fe200078ec0ff */
[----:B------:R-:W-:Y:S01]  /*10d0*/  IMAD.U32 R27, R16, 0x10000, RZ ;  /* 0x00010000101b7824 */ /* 0x000fe200078e00ff */
[----:B------:R-:W-:Y:S01]  /*10e0*/  SHF.L.U32 R12, R12, 0x10, RZ ;  /* 0x000000100c0c7819 */ /* 0x000fe200000006ff */
[C---:B------:R-:W-:Y:S01]  /*10f0*/  IMAD.U32 R24, R10.reuse, 0x10000, RZ ;  /* 0x000100000a187824 */ /* 0x040fe200078e00ff */
[----:B------:R-:W-:Y:S01]  /*1100*/  LOP3.LUT R9, R10, 0xffff0000, RZ, 0xc0, !PT ;  /* 0xffff00000a097812 */ /* 0x000fe200078ec0ff */
[----:B------:R-:W-:Y:S01]  /*1110*/  IMAD.U32 R5, R6, 0x10000, RZ ;  /* 0x0001000006057824 */ /* 0x000fe200078e00ff */
[----:B------:R-:W-:Y:S01]  /*1120*/  SHF.L.U32 R23, R11, 0x10, RZ ;  /* 0x000000100b177819 */ /* 0x000fe200000006ff */
[----:B------:R-:W-:Y:S01]  /*1130*/  FFMA.FTZ R4, R21, R25, R4 ;  /* 0x0000001915047223 */ /* 0x000fe20000010004 */
[----:B------:R-:W-:Y:S01]  /*1140*/  LOP3.LUT R10, R11, 0xffff0000, RZ, 0xc0, !PT ;  /* 0xffff00000b0a7812 */ /* 0x000fe200078ec0ff */
[----:B------:R-:W-:Y:S01]  /*1150*/  FFMA.FTZ R3, R8, R31, R3 ;  /* 0x0000001f08037223 */ /* 0x000fe20000010003 */
[----:B------:R-:W-:Y:S01]  /*1160*/  SHF.L.U32 R11, R17, 0x10, RZ ;  /* 0x00000010110b7819 */ /* 0x000fe200000006ff */
[----:B------:R-:W-:-:S02]  /*1170*/  IMAD.U32 R16, R13, 0x10000, RZ ;  /* 0x000100000d107824 */ /* 0x000fc400078e00ff */
[----:B------:R-:W-:Y:S01]  /*1180*/  FFMA.FTZ R12, R27, R12, R22 ;  /* 0x0000000c1b0c7223 */ /* 0x000fe20000010016 */
[----:B------:R-:W-:Y:S01]  /*1190*/  LOP3.LUT R8, R6, 0xffff0000, RZ, 0xc0, !PT ;  /* 0xffff000006087812 */ /* 0x000fe200078ec0ff */
[----:B------:R-:W-:Y:S01]  /*11a0*/  FFMA.FTZ R5, R5, R24, R4 ;  /* 0x0000001805057223 */ /* 0x000fe20000010004 */
[----:B------:R-:W-:Y:S01]  /*11b0*/  LOP3.LUT R13, R13, 0xffff0000, RZ, 0xc0, !PT ;  /* 0xffff00000d0d7812 */ /* 0x000fe200078ec0ff */
[----:B------:R-:W-:Y:S01]  /*11c0*/  FFMA.FTZ R11, R11, R16, R12 ;  /* 0x000000100b0b7223 */ /* 0x000fe2000001000c */
[----:B------:R-:W-:Y:S01]  /*11d0*/  LOP3.LUT R4, R17, 0xffff0000, RZ, 0xc0, !PT ;  /* 0xffff000011047812 */ /* 0x000fe200078ec0ff */
[----:B------:R-:W-:Y:S01]  /*11e0*/  FFMA.FTZ R5, R8, R9, R5 ;  /* 0x0000000908057223 */ /* 0x000fe20000010005 */
[C---:B------:R-:W-:Y:S01]  /*11f0*/  SHF.L.U32 R6, R7.reuse, 0x10, RZ ;  /* 0x0000001007067819 */ /* 0x040fe200000006ff */
[----:B------:R-:W-:Y:S01]  /*1200*/  IMAD.U32 R8, R14, 0x10000, RZ ;  /* 0x000100000e087824 */ /* 0x000fe200078e00ff */
[----:B------:R-:W-:Y:S01]  /*1210*/  SHF.L.U32 R9, R18, 0x10, RZ ;  /* 0x0000001012097819 */ /* 0x000fe200000006ff */
[----:B------:R-:W-:Y:S01]  /*1220*/  FFMA.FTZ R4, R4, R13, R11 ;  /* 0x0000000d04047223 */ /* 0x000fe2000001000b */
[----:B------:R-:W-:Y:S01]  /*1230*/  LOP3.LUT R7, R7, 0xffff0000, RZ, 0xc0, !PT ;  /* 0xffff000007077812 */ /* 0x000fe200078ec0ff */
[----:B------:R-:W-:Y:S01]  /*1240*/  FFMA.FTZ R6, R6, R23, R5 ;  /* 0x0000001706067223 */ /* 0x000fe20000010005 */
[----:B------:R-:W-:Y:S01]  /*1250*/  LOP3.LUT R14, R14, 0xffff0000, RZ, 0xc0, !PT ;  /* 0xffff00000e0e7812 */ /* 0x000fe200078ec0ff */
[----:B------:R-:W-:Y:S01]  /*1260*/  FFMA.FTZ R4, R9, R8, R4 ;  /* 0x0000000809047223 */ /* 0x000fe20000010004 */
[----:B------:R-:W-:Y:S01]  /*1270*/  LOP3.LUT R5, R18, 0xffff0000, RZ, 0xc0, !PT ;  /* 0xffff000012057812 */ /* 0x000fe200078ec0ff */
[----:B------:R-:W-:Y:S01]  /*1280*/  FFMA.FTZ R10, R7, R10, R6 ;  /* 0x0000000a070a7223 */ /* 0x000fe20000010006 */
[----:B------:R-:W-:Y:S01]  /*1290*/  SHF.L.U32 R7, R19, 0x10, RZ ;  /* 0x0000001013077819 */ /* 0x000fe200000006ff */
[----:B------:R-:W-:Y:S01]  /*12a0*/  IMAD.U32 R6, R15, 0x10000, RZ ;  /* 0x000100000f067824 */ /* 0x000fe200078e00ff */
[----:B------:R-:W0:Y:S01]  /*12b0*/  @!P0 LDC R17, c[0x0][0x384] ;  /* 0x0000e100ff118b82 */ /* 0x000e220000000800 */
[----:B------:R-:W-:Y:S01]  /*12c0*/  FFMA.FTZ R4, R5, R14, R4 ;  /* 0x0000000e05047223 */ /* 0x000fe20000010004 */
[----:B------:R-:W-:-:S02]  /*12d0*/  LOP3.LUT R15, R15, 0xffff0000, RZ, 0xc0, !PT ;  /* 0xffff00000f0f7812 */ /* 0x000fc400078ec0ff */
[----:B------:R-:W-:Y:S01]  /*12e0*/  LOP3.LUT R19, R19, 0xffff0000, RZ, 0xc0, !PT ;  /* 0xffff000013137812 */ /* 0x000fe200078ec0ff */
[----:B------:R-:W-:Y:S01]  /*12f0*/  FFMA.FTZ R6, R7, R6, R4 ;  /* 0x0000000607067223 */ /* 0x000fe20000010004 */
[----:B------:R-:W1:Y:S03]  /*1300*/  SHFL.BFLY PT, R5, R20, 0x4, 0x1f ;  /* 0x0c801f0014057f89 */ /* 0x000e6600000e0000 */
[----:B------:R-:W-:Y:S01]  /*1310*/  FFMA.FTZ R15, R19, R15, R6 ;  /* 0x0000000f130f7223 */ /* 0x000fe20000010006 */
[----:B------:R-:W2:Y:S04]  /*1320*/  SHFL.BFLY PT, R4, R3, 0x4, 0x1f ;  /* 0x0c801f0003047f89 */ /* 0x000ea800000e0000 */
[----:B------:R-:W3:Y:S04]  /*1330*/  SHFL.BFLY PT, R7, R10, 0x4, 0x1f ;  /* 0x0c801f000a077f89 */ /* 0x000ee800000e0000 */
[----:B------:R-:W4:Y:S01]  /*1340*/  SHFL.BFLY PT, R12, R15, 0x4, 0x1f ;  /* 0x0c801f000f0c7f89 */ /* 0x000f2200000e0000 */
[----:B-1----:R-:W-:Y:S01]  /*1350*/  FADD.FTZ R5, R20, R5 ;  /* 0x0000000514057221 */ /* 0x002fe20000010000 */
[----:B--2---:R-:W-:Y:S01]  /*1360*/  FADD.FTZ R6, R3, R4 ;  /* 0x0000000403067221 */ /* 0x004fe20000010000 */
[----:B---3--:R-:W-:-:S03]  /*1370*/  FADD.FTZ R8, R10, R7 ;  /* 0x000000070a087221 */ /* 0x008fc60000010000 */
[----:B------:R-:W1:Y:S01]  /*1380*/  SHFL.BFLY PT, R4, R5, 0x2, 0x1f ;  /* 0x0c401f0005047f89 */ /* 0x000e6200000e0000 */
[----:B----4-:R-:W-:-:S03]  /*1390*/  FADD.FTZ R12, R15, R12 ;  /* 0x0000000c0f0c7221 */ /* 0x010fc60000010000 */
[----:B------:R-:W2:Y:S01]  /*13a0*/  SHFL.BFLY PT, R7, R6, 0x2, 0x1f ;  /* 0x0c401f0006077f89 */ /* 0x000ea200000e0000 */
[----:B------:R-:W3:Y:S03]  /*13b0*/  @!P0 LDC R15, c[0x0][0x384] ;  /* 0x0000e100ff0f8b82 */ /* 0x000ee60000000800 */
[----:B------:R-:W4:Y:S04]  /*13c0*/  SHFL.BFLY PT, R9, R8, 0x2, 0x1f ;  /* 0x0c401f0008097f89 */ /* 0x000f2800000e0000 */
[----:B------:R-:W5:Y:S01]  /*13d0*/  SHFL.BFLY PT, R3, R12, 0x2, 0x1f ;  /* 0x0c401f000c037f89 */ /* 0x000f6200000e0000 */
[----:B-1----:R-:W-:Y:S01]  /*13e0*/  FADD.FTZ R4, R5, R4 ;  /* 0x0000000405047221 */ /* 0x002fe20000010000 */
[----:B--2---:R-:W-:Y:S01]  /*13f0*/  FADD.FTZ R13, R6, R7 ;  /* 0x00000007060d7221 */ /* 0x004fe20000010000 */
[----:B----4-:R-:W-:-:S03]  /*1400*/  FADD.FTZ R9, R8, R9 ;  /* 0x0000000908097221 */ /* 0x010fc60000010000 */
[----:B------:R-:W1:Y:S01]  /*1410*/  SHFL.BFLY PT, R7, R4, 0x1, 0x1f ;  /* 0x0c201f0004077f89 */ /* 0x000e6200000e0000 */
[----:B-----5:R-:W-:-:S03]  /*1420*/  FADD.FTZ R10, R12, R3 ;  /* 0x000000030c0a7221 */ /* 0x020fc60000010000 */
[----:B------:R-:W2:Y:S04]  /*1430*/  SHFL.BFLY PT, R14, R13, 0x1, 0x1f ;  /* 0x0c201f000d0e7f89 */ /* 0x000ea800000e0000 */
[----:B------:R-:W4:Y:S04]  /*1440*/  SHFL.BFLY PT, R16, R9, 0x1, 0x1f ;  /* 0x0c201f0009107f89 */ /* 0x000f2800000e0000 */
[----:B------:R-:W5:Y:S01]  /*1450*/  SHFL.BFLY PT, R11, R10, 0x1, 0x1f ;  /* 0x0c201f000a0b7f89 */ /* 0x000f6200000e0000 */
[----:B------:R-:W-:Y:S01]  /*1460*/  VIADD R5, R2, UR4 ;  /* 0x0000000402057c36 */ /* 0x000fe20008000000 */
[----:B------:R-:W-:-:S04]  /*1470*/  ULDC.64 UR4, c[0x0][0x478] ;  /* 0x00011e0000047ab9 */ /* 0x000fc80000000a00 */
[----:B------:R-:W-:-:S04]  /*1480*/  LEA.HI R3, P1, R0, R5, RZ, 0x1d ;  /* 0x0000000500037211 */ /* 0x000fc8000783e8ff */
[----:B------:R-:W-:Y:S01]  /*1490*/  LEA.HI.X.SX32 R8, R5, RZ, 0x1, P1 ;  /* 0x000000ff05087211 */ /* 0x000fe200008f0eff */
[----:B-1----:R-:W-:Y:S01]  /*14a0*/  @!P0 FADD.FTZ R0, R4, R7 ;  /* 0x0000000704008221 */ /* 0x002fe20000010000 */
[----:B------:R-:W-:Y:S01]  /*14b0*/  LEA R2, P1, R3, UR4, 0x2 ;  /* 0x0000000403027c11 */ /* 0x000fe2000f8210ff */
[----:B------:R-:W-:Y:S01]  /*14c0*/  ULDC UR4, c[0x0][0x384] ;  /* 0x0000e10000047ab9 */ /* 0x000fe20000000800 */
[----:B--2---:R-:W-:Y:S01]  /*14d0*/  @!P0 FADD.FTZ R4, R13, R14 ;  /* 0x0000000e0d048221 */ /* 0x004fe20000010000 */
[----:B----4-:R-:W-:Y:S01]  /*14e0*/  @!P0 FADD.FTZ R6, R9, R16 ;  /* 0x0000001009068221 */ /* 0x010fe20000010000 */
[----:B------:R-:W-:Y:S01]  /*14f0*/  LEA.HI.X R3, R3, UR5, R8, 0x2, P1 ;  /* 0x0000000503037c11 */ /* 0x000fe200088f1408 */
[----:B------:R-:W-:Y:S01]  /*1500*/  @!P0 FMUL.FTZ R5, R0, UR4 ;  /* 0x0000000400058c20 */ /* 0x000fe20008410000 */
[----:B---3--:R-:W-:Y:S01]  /*1510*/  @!P0 FMUL.FTZ R7, R4, R15 ;  /* 0x0000000f04078220 */ /* 0x008fe20000410000 */
[----:B0-----:R-:W-:Y:S01]  /*1520*/  @!P0 FMUL.FTZ R9, R6, R17 ;  /* 0x0000001106098220 */ /* 0x001fe20000410000 */
[----:B-----5:R-:W-:-:S02]  /*1530*/  FADD.FTZ R11, R10, R11 ;  /* 0x0000000b0a0b7221 */ /* 0x020fc40000010000 */
[----:B------:R0:W-:Y:S02]  /*1540*/  @!P0 STG.E desc[UR6][R2.64], R5 ;  /* 0x0000000502008986 */ /* 0x0001e4000c101906 */
[----:B------:R-:W-:Y:S02]  /*1550*/  FMUL.FTZ R11, R11, UR4 ;  /* 0x000000040b0b7c20 */ /* 0x000fe40008410000 */
[----:B------:R0:W-:Y:S04]  /*1560*/  @!P0 STG.E desc[UR6][R2.64+0x80], R7 ;  /* 0x0000800702008986 */ /* 0x0001e8000c101906 */
[----:B------:R0:W-:Y:S01]  /*1570*/  @!P0 STG.E desc[UR6][R2.64+0x100], R9 ;  /* 0x0001000902008986 */ /* 0x0001e2000c101906 */
[----:B------:R-:W-:Y:S05]  /*1580*/  @P0 EXIT ;  /* 0x000000000000094d */ /* 0x000fea0003800000 */
[----:B------:R-:W-:Y:S01]  /*1590*/  STG.E desc[UR6][R2.64+0x180], R11 ;  /* 0x0001800b02007986 */ /* 0x000fe2000c101906 */
[----:B------:R-:W-:Y:S05]  /*15a0*/  EXIT ;  /* 0x000000000000794d */ /* 0x000fea0003800000 */
.L_x_2450:
        /* <DEDUP_REMOVED lines=13> */
.L_x_2501:


//--------------------- .text._ZN5flash25flash_bwd_dot_do_o_kernelILb1E23Flash_bwd_kernel_traitsILi64ELi128ELi128ELi8ELi4ELi4ELi4ELb0ELb0EN7cutlass10bfloat16_tE19Flash_kernel_traitsILi64ELi128ELi128ELi8ES3_EEEEvNS_16Flash_bwd_paramsE --------------------------
	.section	.text._ZN5flash25flash_bwd_dot_do_o_kernelILb1E23Flash_bwd_kernel_traitsILi64ELi128ELi128ELi8ELi4ELi4ELi4ELb0ELb0EN7cutlass10bfloat16_tE19Flash_kernel_traitsILi64ELi128ELi128ELi8ES3_EEEEvNS_16Flash_bwd_paramsE,"ax",@progbits
	.align	128
        .global         _ZN5flash25flash_bwd_dot_do_o_kernelILb1E23Flash_bwd_kernel_traitsILi64ELi128ELi128ELi8ELi4ELi4ELi4ELb0ELb0EN7cutlass10bfloat16_tE19Flash_kernel_traitsILi64ELi128ELi128ELi8ES3_EEEEvNS_16Flash_bwd_paramsE
        .type           _ZN5flash25flash_bwd_dot_do_o_kernelILb1E23Flash_bwd_kernel_traitsILi64ELi128ELi128ELi8ELi4ELi4ELi4ELb0ELb0EN7cutlass10bfloat16_tE19Flash_kernel_traitsILi64ELi128ELi128ELi8ES3_EEEEvNS_16Flash_bwd_paramsE,@function
        .size           _ZN5flash25flash_bwd_dot_do_o_kernelILb1E23Flash_bwd_kernel_traitsILi64ELi128ELi128ELi8ELi4ELi4ELi4ELb0ELb0EN7cutlass10bfloat16_tE19Flash_kernel_traitsILi64ELi128ELi128ELi8ES3_EEEEvNS_16Flash_bwd_paramsE,(.L_x_2502 - _ZN5flash25flash_bwd_dot_do_o_kernelILb1E23Flash_bwd_kernel_traitsILi64ELi128ELi128ELi8ELi4ELi4ELi4ELb0ELb0EN7cutlass10bfloat16_tE19Flash_kernel_traitsILi64ELi128ELi128ELi8ES3_EEEEvNS_16Flash_bwd_paramsE)
        .other          _ZN5flash25flash_bwd_dot_do_o_kernelILb1E23Flash_bwd_kernel_traitsILi64ELi128ELi128ELi8ELi4ELi4ELi4ELb0ELb0EN7cutlass10bfloat16_tE19Flash_kernel_traitsILi64ELi128ELi128ELi8ES3_EEEEvNS_16Flash_bwd_paramsE,@"STO_CUDA_ENTRY STV_DEFAULT"
_ZN5flash25flash_bwd_dot_do_o_kernelILb1E23Flash_bwd_kernel_traitsILi64ELi128ELi128ELi8ELi4ELi4ELi4ELb0ELb0EN7cutlass10bfloat16_tE19Flash_kernel_traitsILi64ELi128ELi128ELi8ES3_EEEEvNS_16Flash_bwd_paramsE:
.text._ZN5flash25flash_bwd_dot_do_o_kernelILb1E23Flash_bwd_kernel_traitsILi64ELi128ELi128ELi8ELi4ELi4ELi4ELb0ELb0EN7cutlass10bfloat16_tE19Flash_kernel_traitsILi64ELi128ELi128ELi8ES3_EEEEvNS_16Flash_bwd_paramsE:
        /* <DEDUP_REMOVED lines=22> */
[----:B------:R-:W-:Y:S01]  /*0160*/  IMAD.WIDE R10, R22, 0x80, RZ ;  /* 0x00000080160a7825 */ /* 0x000fe200078e02ff */
[----:B------:R-:W1:Y:S04]  /*0170*/  S2R R8, SR_TID.X ;  /* 0x0000000000087919 */ /* 0x000e680000002100 */
[----:B------:R-:W-:Y:S01]  /*0180*/  SEL R17, R11, RZ, P0 ;  /* 0x000000ff0b117207 */ /* 0x000fe20000000000 */
[----:B------:R-:W2:Y:S01]  /*0190*/  S2R R23, SR_CTAID.Z ;  /* 0x0000000000177919 */ /* 0x000ea20000002700 */
[----:B------:R-:W3:Y:S04]  /*01a0*/  LDC R2, c[0x0][0x270] ;  /* 0x00009c00ff027b82 */ /* 0x000ee80000000800 */
[----:B------:R-:W-:Y:S01]  /*01b0*/  @!P1 SHF.R.S32.HI R7, RZ, 0x1f, R22 ;  /* 0x0000001fff079819 */ /* 0x000fe20000011416 */
[----:B------:R-:W-:-:S03]  /*01c0*/  @P1 IMAD.MOV.U32 R27, RZ, RZ, R16 ;  /* 0x000000ffff1b1224 */ /* 0x000fc600078e0010 */
[----:B------:R-:W4:Y:S08]  /*01d0*/  @!P1 LDC.64 R4, c[0x0][0x418] ;  /* 0x00010600ff049b82 */ /* 0x000f300000000a00 */
[----:B------:R-:W5:Y:S08]  /*01e0*/  @P1 LDC.64 R20, c[0x0][0x420] ;  /* 0x00010800ff141b82 */ /* 0x000f700000000a00 */
[----:B------:R-:W1:Y:S01]  /*01f0*/  @P1 LDC.64 R12, c[0x0][0x298] ;  /* 0x0000a600ff0c1b82 */ /* 0x000e620000000a00 */
[----:B----4-:R-:W-:-:S07]  /*0200*/  @!P1 IMAD R14, R7, R4, RZ ;  /* 0x00000004070e9224 */ /* 0x010fce00078e02ff */
[----:B------:R-:W4:Y:S01]  /*0210*/  LDC R9, c[0x0][0x2dc] ;  /* 0x0000b700ff097b82 */ /* 0x000f220000000800 */
[C---:B------:R-:W-:Y:S02]  /*0220*/  @!P1 IMAD R19, R22.reuse, R5, R14 ;  /* 0x0000000516139224 */ /* 0x040fe400078e020e */
[----:B------:R-:W-:-:S04]  /*0230*/  @!P1 IMAD.WIDE.U32 R4, R22, R4, RZ ;  /* 0x0000000416049225 */ /* 0x000fc800078e00ff */
[----:B-----5:R-:W-:-:S04]  /*0240*/  @P1 IMAD.WIDE.U32 R6, R16, R20, RZ ;  /* 0x0000001410061225 */ /* 0x020fc800078e00ff */
[----:B------:R-:W-:Y:S01]  /*0250*/  @P1 IMAD R21, R16, R21, R7 ;  /* 0x0000001510151224 */ /* 0x000fe200078e0207 */
[----:B------:R-:W-:Y:S01]  /*0260*/  SEL R7, R10, RZ, P0 ;  /* 0x000000ff0a077207 */ /* 0x000fe20000000000 */
[----:B0-----:R-:W-:Y:S01]  /*0270*/  IMAD.WIDE R10, R22, R3, RZ ;  /* 0x00000003160a7225 */ /* 0x001fe200078e02ff */
[----:B------:R-:W-:Y:S02]  /*0280*/  @P1 MOV R14, R6 ;  /* 0x00000006000e1202 */ /* 0x000fe40000000f00 */
[----:B------:R-:W-:Y:S01]  /*0290*/  @!P1 MOV R14, R4 ;  /* 0x00000004000e9202 */ /* 0x000fe20000000f00 */
[----:B------:R-:W-:Y:S01]  /*02a0*/  @!P1 IMAD.IADD R21, R5, 0x1, R19 ;  /* 0x0000000105159824 */ /* 0x000fe200078e0213 */
[----:B---3--:R-:W-:Y:S01]  /*02b0*/  SHF.R.S32.HI R19, RZ, 0x1f, R2 ;  /* 0x0000001fff137819 */ /* 0x008fe20000011402 */
[----:B------:R-:W-:Y:S02]  /*02c0*/  IMAD R6, R11, R2, RZ ;  /* 0x000000020b067224 */ /* 0x000fe400078e02ff */
[----:B-1----:R-:W-:Y:S01]  /*02d0*/  @P1 IMAD.WIDE.U32 R4, R16, R12, RZ ;  /* 0x0000000c10041225 */ /* 0x002fe200078e00ff */
[----:B------:R-:W-:-:S02]  /*02e0*/  SHF.R.S32.HI R12, RZ, 0x1f, R0 ;  /* 0x0000001fff0c7819 */ /* 0x000fc40000011400 */
[----:B----4-:R-:W-:Y:S01]  /*02f0*/  SHF.R.S32.HI R31, RZ, 0x1f, R9 ;  /* 0x0000001fff1f7819 */ /* 0x010fe20000011409 */
[----:B------:R-:W-:Y:S01]  /*0300*/  IMAD R25, R10, R19, R6 ;  /* 0x000000130a197224 */ /* 0x000fe200078e0206 */
[----:B------:R-:W-:Y:S01]  /*0310*/  IADD3 R19, P0, R0, R7, RZ ;  /* 0x0000000700137210 */ /* 0x000fe20007f1e0ff */
[----:B------:R-:W-:-:S03]  /*0320*/  IMAD.WIDE.U32 R10, R10, R2, RZ ;  /* 0x000000020a0a7225 */ /* 0x000fc600078e00ff */
[----:B------:R-:W-:Y:S01]  /*0330*/  IADD3.X R29, R12, R17, RZ, P0, !PT ;  /* 0x000000110c1d7210 */ /* 0x000fe200007fe4ff */
[----:B------:R-:W-:Y:S01]  /*0340*/  @P1 IMAD.MOV.U32 R20, RZ, RZ, R4 ;  /* 0x000000ffff141224 */ /* 0x000fe200078e0004 */
[----:B------:R-:W-:Y:S01]  /*0350*/  IADD3 R4, R11, R25, RZ ;  /* 0x000000190b047210 */ /* 0x000fe20007ffe0ff */
[----:B------:R-:W-:Y:S02]  /*0360*/  @P1 IMAD R13, R16, R13, R5 ;  /* 0x0000000d100d1224 */ /* 0x000fe400078e0205 */
[----:B------:R-:W-:Y:S02]  /*0370*/  IMAD.MOV.U32 R25, RZ, RZ, RZ ;  /* 0x000000ffff197224 */ /* 0x000fe400078e00ff */
[----:B------:R-:W-:-:S04]  /*0380*/  IMAD.WIDE R6, R2, R9, RZ ;  /* 0x0000000902067225 */ /* 0x000fc800078e02ff */
[----:B------:R-:W-:Y:S01]  /*0390*/  IMAD R17, R4, R9, RZ ;  /* 0x0000000904117224 */ /* 0x000fe200078e02ff */
[----:B--2---:R-:W-:Y:S06]  /*03a0*/  @P1 BRA `(.L_x_2451) ;  /* 0x0000000000201947 */ /* 0x004fec0003800000 */
[----:B------:R-:W0:Y:S01]  /*03b0*/  LDC.64 R4, c[0x0][0x290] ;  /* 0x0000a400ff047b82 */ /* 0x000e220000000a00 */
[----:B------:R-:W-:Y:S02]  /*03c0*/  SHF.R.S32.HI R13, RZ, 0x1f, R22 ;  /* 0x0000001fff0d7819 */ /* 0x000fe40000011416 */
[----:B------:R-:W-:-:S03]  /*03d0*/  MOV R27, 0xffffffff ;  /* 0xffffffff001b7802 */ /* 0x000fc60000000f00 */
[----:B0-----:R-:W-:-:S04]  /*03e0*/  IMAD R13, R13, R4, RZ ;  /* 0x000000040d0d7224 */ /* 0x001fc800078e02ff */
[C---:B------:R-:W-:Y:S02]  /*03f0*/  IMAD R13, R22.reuse, R5, R13 ;  /* 0x00000005160d7224 */ /* 0x040fe400078e020d */
[----:B------:R-:W-:-:S04]  /*0400*/  IMAD.WIDE.U32 R4, R22, R4, RZ ;  /* 0x0000000416047225 */ /* 0x000fc800078e00ff */
[----:B------:R-:W-:Y:S01]  /*0410*/  IMAD.MOV.U32 R20, RZ, RZ, R4 ;  /* 0x000000ffff147224 */ /* 0x000fe200078e0004 */
[----:B------:R-:W-:-:S07]  /*0420*/  IADD3 R13, R5, R13, RZ ;  /* 0x0000000d050d7210 */ /* 0x000fce0007ffe0ff */
.L_x_2451:
[----:B------:R-:W-:Y:S01]  /*0430*/  ULDC.U8 UR6, c[0x0][0x3d8] ;  /* 0x0000f60000067ab9 */ /* 0x000fe20000000000 */
[----:B------:R-:W-:Y:S01]  /*0440*/  IMAD R11, R7, R27, RZ ;  /* 0x0000001b070b7224 */ /* 0x000fe200078e02ff */
[----:B------:R-:W-:Y:S01]  /*0450*/  ISETP.NE.AND P0, PT, RZ, UR6, PT ;  /* 0x00000006ff007c0c */ /* 0x000fe2000bf05270 */
[----:B------:R-:W-:Y:S02]  /*0460*/  IMAD R29, R29, R6, RZ ;  /* 0x000000061d1d7224 */ /* 0x000fe400078e02ff */
[----:B------:R-:W-:Y:S02]  /*0470*/  IMAD R17, R31, R10, R17 ;  /* 0x0000000a1f117224 */ /* 0x000fe400078e0211 */
[----:B------:R-:W-:Y:S01]  /*0480*/  IMAD.WIDE.U32 R4, R10, R9, RZ ;  /* 0x000000090a047225 */ /* 0x000fe200078e00ff */
[----:B------:R-:W-:-:S03]  /*0490*/  SHF.R.S32.HI R10, RZ, 0x1f, R23 ;  /* 0x0000001fff0a7819 */ /* 0x000fc60000011417 */
[----:B------:R-:W-:Y:S02]  /*04a0*/  IMAD R11, R6, R25, R11 ;  /* 0x00000019060b7224 */ /* 0x000fe400078e020b */
[----:B------:R-:W-:Y:S02]  /*04b0*/  IMAD R25, R7, R19, R29 ;  /* 0x0000001307197224 */ /* 0x000fe400078e021d */
[----:B------:R-:W-:-:S04]  /*04c0*/  IMAD.WIDE.U32 R18, R19, R6, RZ ;  /* 0x0000000613127225 */ /* 0x000fc800078e00ff */
[----:B------:R-:W-:-:S04]  /*04d0*/  IMAD.WIDE.U32 R6, R6, R27, RZ ;  /* 0x0000001b06067225 */ /* 0x000fc800078e00ff */
[----:B------:R-:W-:Y:S01]  /*04e0*/  IMAD.IADD R28, R5, 0x1, R17 ;  /* 0x00000001051c7824 */ /* 0x000fe200078e0211 */
[----:B------:R-:W-:Y:S01]  /*04f0*/  SEL R17, R4, R6, !P1 ;  /* 0x0000000604117207 */ /* 0x000fe20004800000 */
[----:B------:R-:W-:Y:S01]  /*0500*/  IMAD R5, R23, R9, RZ ;  /* 0x0000000917057224 */ /* 0x000fe200078e02ff */
[----:B------:R-:W-:Y:S01]  /*0510*/  @P1 IADD3 R28, R7, R11, RZ ;  /* 0x0000000b071c1210 */ /* 0x000fe20007ffe0ff */
[----:B------:R-:W-:-:S03]  /*0520*/  IMAD.IADD R6, R19, 0x1, R25 ;  /* 0x0000000113067824 */ /* 0x000fc600078e0219 */
[----:B------:R-:W-:Y:S01]  /*0530*/  SHF.R.S32.HI R11, RZ, 0x1f, R5 ;  /* 0x0000001fff0b7819 */ /* 0x000fe20000011405 */
[----:B------:R-:W-:Y:S06]  /*0540*/  @!P0 BRA `(.L_x_2452) ;  /* 0x00000000001c8947 */ /* 0x000fec0003800000 */
[----:B------:R-:W0:Y:S01]  /*0550*/  LDC R4, c[0x0][0x2c0] ;  /* 0x0000b000ff047b82 */ /* 0x000e220000000800 */
[----:B------:R-:W-:-:S05]  /*0560*/  @!P1 IMAD R16, R22, R3, RZ ;  /* 0x0000000316109224 */ /* 0x000fca00078e02ff */
[----:B------:R-:W-:Y:S02]  /*0570*/  LEA R7, R22, R16, 0x7 ;  /* 0x0000001016077211 */ /* 0x000fe400078e38ff */
[----:B------:R-:W0:Y:S02]  /*0580*/  LDC R25, c[0x0][0x2e4] ;  /* 0x0000b900ff197b82 */ /* 0x000e240000000800 */
[----:B0-----:R-:W-:-:S04]  /*0590*/  IMAD R4, R4, 0x80, R25 ;  /* 0x0000008004047824 */ /* 0x001fc800078e0219 */
[----:B------:R-:W-:Y:S01]  /*05a0*/  IMAD R7, R4, R23, R7 ;  /* 0x0000001704077224 */ /* 0x000fe200078e0207 */
[----:B------:R-:W-:Y:S06]  /*05b0*/  BRA `(.L_x_2453) ;  /* 0x0000000000087947 */ /* 0x000fec0003800000 */
.L_x_2452:
[----:B------:R-:W-:-:S04]  /*05c0*/  IMAD R22, R22, R2, R23 ;  /* 0x0000000216167224 */ /* 0x000fc800078e0217 */
[----:B------:R-:W-:-:S07]  /*05d0*/  IMAD R7, R22, R3, RZ ;  /* 0x0000000316077224 */ /* 0x000fce00078e02ff */
.L_x_2453:
[----:B------:R-:W-:Y:S01]  /*05e0*/  SHF.R.S32.HI R3, RZ, 0x1f, R8 ;  /* 0x0000001fff037819 */ /* 0x000fe20000011408 */
[----:B------:R-:W-:Y:S01]  /*05f0*/  ULDC UR6, c[0x0][0x2d0] ;  /* 0x0000b40000067ab9 */ /* 0x000fe20000000800 */
[----:B------:R-:W-:Y:S01]  /*0600*/  IADD3 R22, -R0, R15, RZ ;  /* 0x0000000f00167210 */ /* 0x000fe20007ffe1ff */
[----:B------:R-:W-:Y:S01]  /*0610*/  ULDC.64 UR8, c[0x0][0x420] ;  /* 0x0001080000087ab9 */ /* 0x000fe20000000a00 */
[----:B------:R-:W-:Y:S01]  /*0620*/  LEA.HI R16, R3, R8, RZ, 0x3 ;  /* 0x0000000803107211 */ /* 0x000fe200078f18ff */
[----:B------:R-:W-:Y:S01]  /*0630*/  ULDC.64 UR10, c[0x0][0x298] ;  /* 0x0000a600000a7ab9 */ /* 0x000fe20000000a00 */
[----:B------:R-:W-:Y:S01]  /*0640*/  IADD3 R18, P2, P3, R18, R17, R5 ;  /* 0x0000001112127210 */ /* 0x000fe20007b5e005 */
[----:B------:R-:W-:Y:S01]  /*0650*/  IMAD R2, R2, R9, RZ ;  /* 0x0000000902027224 */ /* 0x000fe200078e02ff */
[----:B------:R-:W-:Y:S02]  /*0660*/  LOP3.LUT R19, R16, 0x1ffffff8, RZ, 0xc0, !PT ;  /* 0x1ffffff810137812 */ /* 0x000fe400078ec0ff */
[----:B------:R-:W-:-:S02]  /*0670*/  SHF.R.S32.HI R15, RZ, 0x3, R16 ;  /* 0x00000003ff0f7819 */ /* 0x000fc40000011410 */
[----:B------:R-:W-:Y:S02]  /*0680*/  IADD3 R19, -R19, R8, RZ ;  /* 0x0000000813137210 */ /* 0x000fe40007ffe1ff */
[----:B------:R-:W-:Y:S02]  /*0690*/  IADD3.X R28, R6, R28, R11, P2, P3 ;  /* 0x0000001c061c7210 */ /* 0x000fe400017e640b */
[----:B------:R-:W-:Y:S01]  /*06a0*/  LEA.HI R3, R3, R8, RZ, 0x4 ;  /* 0x0000000803037211 */ /* 0x000fe200078f20ff */
[----:B------:R-:W-:Y:S02]  /*06b0*/  IMAD.SHL.U32 R4, R19, 0x8, RZ ;  /* 0x0000000813047824 */ /* 0x000fe400078e00ff */
[----:B------:R-:W-:Y:S01]  /*06c0*/  IMAD R19, R12, UR8, RZ ;  /* 0x000000080c137c24 */ /* 0x000fe2000f8e02ff */
[----:B------:R-:W-:Y:S02]  /*06d0*/  LOP3.LUT R9, R3, 0x3ffffff0, RZ, 0xc0, !PT ;  /* 0x3ffffff003097812 */ /* 0x000fe400078ec0ff */
[----:B------:R-:W-:Y:S01]  /*06e0*/  ISETP.GE.AND P0, PT, R4, UR6, PT ;  /* 0x0000000604007c0c */ /* 0x000fe2000bf06270 */
[----:B------:R-:W-:Y:S01]  /*06f0*/  IMAD R19, R0, UR9, R19 ;  /* 0x0000000900137c24 */ /* 0x000fe2000f8e0213 */
[----:B------:R-:W-:Y:S01]  /*0700*/  SHF.R.S32.HI R5, RZ, 0x1f, R4 ;  /* 0x0000001fff057819 */ /* 0x000fe20000011404 */
[----:B------:R-:W-:Y:S01]  /*0710*/  ULDC.64 UR6, c[0x0][0x428] ;  /* 0x00010a0000067ab9 */ /* 0x000fe20000000a00 */
[----:B------:R-:W-:-:S02]  /*0720*/  ISETP.LT.AND P1, PT, R15, R22, !P0 ;  /* 0x000000160f00720c */ /* 0x000fc40004721270 */
[----:B------:R-:W-:Y:S01]  /*0730*/  SHF.R.S32.HI R3, RZ, 0x4, R3 ;  /* 0x00000004ff037819 */ /* 0x000fe20000011403 */
[----:B------:R-:W-:-:S04]  /*0740*/  IMAD.WIDE.U32 R16, R0, UR8, R4 ;  /* 0x0000000800107c25 */ /* 0x000fc8000f8e0004 */
[----:B------:R-:W-:Y:S01]  /*0750*/  IMAD.WIDE.U32 R4, R0, UR10, R4 ;  /* 0x0000000a00047c25 */ /* 0x000fe2000f8e0004 */
[----:B------:R-:W-:-:S03]  /*0760*/  IADD3 R16, P4, R14, R16, RZ ;  /* 0x000000100e107210 */ /* 0x000fc60007f9e0ff */
[----:B------:R-:W-:Y:S01]  /*0770*/  IMAD R14, R10, UR6, RZ ;  /* 0x000000060a0e7c24 */ /* 0x000fe2000f8e02ff */
[----:B------:R-:W-:Y:S01]  /*0780*/  IADD3.X R17, R21, R17, R19, P4, !PT ;  /* 0x0000001115117210 */ /* 0x000fe200027fe413 */
[----:B------:R-:W0:Y:S01]  /*0790*/  @P1 LDC.64 R26, c[0x0][0x3e0] ;  /* 0x0000f800ff1a1b82 */ /* 0x000e220000000a00 */
[----:B------:R-:W-:Y:S01]  /*07a0*/  IMAD R19, R12, UR10, RZ ;  /* 0x0000000a0c137c24 */ /* 0x000fe2000f8e02ff */
[----:B------:R-:W-:Y:S01]  /*07b0*/  IADD3 R20, P4, R20, R4, RZ ;  /* 0x0000000414147210 */ /* 0x000fe20007f9e0ff */
[----:B------:R-:W-:-:S04]  /*07c0*/  IMAD.WIDE.U32 R16, R23, UR6, R16 ;  /* 0x0000000617107c25 */ /* 0x000fc8000f8e0010 */
[C---:B------:R-:W-:Y:S01]  /*07d0*/  IMAD R12, R0.reuse, UR11, R19 ;  /* 0x0000000b000c7c24 */ /* 0x040fe2000f8e0213 */
[----:B------:R-:W-:Y:S01]  /*07e0*/  IADD3 R0, R0, R7, RZ ;  /* 0x0000000700007210 */ /* 0x000fe20007ffe0ff */
[----:B------:R-:W-:Y:S01]  /*07f0*/  IMAD R19, R23, UR7, R14 ;  /* 0x0000000717137c24 */ /* 0x000fe2000f8e020e */
[----:B------:R-:W-:Y:S01]  /*0800*/  SHF.R.S32.HI R14, RZ, 0x1f, R15 ;  /* 0x0000001fff0e7819 */ /* 0x000fe2000001140f */
[----:B------:R-:W-:Y:S01]  /*0810*/  ULDC.64 UR6, c[0x0][0x2a0] ;  /* 0x0000a80000067ab9 */ /* 0x000fe20000000a00 */
[----:B------:R-:W-:Y:S01]  /*0820*/  IADD3.X R21, R13, R5, R12, P4, !PT ;  /* 0x000000050d157210 */ /* 0x000fe200027fe40c */
[----:B------:R-:W-:Y:S02]  /*0830*/  IMAD.IADD R17, R17, 0x1, R19 ;  /* 0x0000000111117824 */ /* 0x000fe400078e0213 */
[----:B------:R-:W-:Y:S02]  /*0840*/  @P1 IMAD R4, R14, UR8, RZ ;  /* 0x000000080e041c24 */ /* 0x000fe4000f8e02ff */
[----:B------:R-:W-:-:S02]  /*0850*/  IMAD R10, R10, UR6, RZ ;  /* 0x000000060a0a7c24 */ /* 0x000fc4000f8e02ff */
[C---:B------:R-:W-:Y:S02]  /*0860*/  @P1 IMAD R13, R15.reuse, UR9, R4 ;  /* 0x000000090f0d1c24 */ /* 0x040fe4000f8e0204 */
[----:B------:R-:W-:-:S04]  /*0870*/  @P1 IMAD.WIDE.U32 R4, R15, UR8, R16 ;  /* 0x000000080f041c25 */ /* 0x000fc8000f8e0010 */
[----:B------:R-:W-:Y:S01]  /*0880*/  IMAD R19, R23, UR7, R10 ;  /* 0x0000000717137c24 */ /* 0x000fe2000f8e020a */
[----:B------:R-:W-:Y:S01]  /*0890*/  @P1 IADD3 R5, R5, R13, RZ ;  /* 0x0000000d05051210 */ /* 0x000fe20007ffe0ff */
[----:B------:R-:W-:Y:S01]  /*08a0*/  IMAD.WIDE.U32 R20, R23, UR6, R20 ;  /* 0x0000000617147c25 */ /* 0x000fe2000f8e0014 */
[C---:B0-----:R-:W-:Y:S01]  /*08b0*/  @P1 LEA R26, P4, R4.reuse, R26, 0x1 ;  /* 0x0000001a041a1211 */ /* 0x041fe200078808ff */
[----:B------:R-:W-:Y:S02]  /*08c0*/  ULDC.64 UR6, c[0x0][0x478] ;  /* 0x00011e0000067ab9 */ /* 0x000fe40000000a00 */
[----:B------:R-:W-:Y:S01]  /*08d0*/  IMAD.IADD R21, R21, 0x1, R19 ;  /* 0x0000000115157824 */ /* 0x000fe200078e0213 */
[----:B------:R-:W-:Y:S02]  /*08e0*/  @P1 LEA.HI.X R27, R4, R27, R5, 0x1, P4 ;  /* 0x0000001b041b1211 */ /* 0x000fe400020f0c05 */
[----:B------:R-:W-:-:S04]  /*08f0*/  SHF.R.S32.HI R5, RZ, 0x1f, R8 ;  /* 0x0000001fff057819 */ /* 0x000fc80000011408 */
[----:B------:R-:W-:Y:S02]  /*0900*/  LEA.HI R13, R5, R8, RZ, 0x3 ;  /* 0x00000008050d7211 */ /* 0x000fe400078f18ff */
[----:B------:R-:W0:Y:S02]  /*0910*/  @P1 LDC.64 R4, c[0x0][0x280] ;  /* 0x0000a000ff041b82 */ /* 0x000e240000000a00 */
[----:B------:R-:W-:-:S04]  /*0920*/  SHF.R.S32.HI R13, RZ, 0x3, R13 ;  /* 0x00000003ff0d7819 */ /* 0x000fc8000001140d */
[----:B------:R-:W-:-:S05]  /*0930*/  SHF.R.S32.HI R12, RZ, 0x1f, R13 ;  /* 0x0000001fff0c7819 */ /* 0x000fca000001140d */
[----:B------:R-:W-:-:S04]  /*0940*/  @P1 IMAD R6, R12, UR10, RZ ;  /* 0x0000000a0c061c24 */ /* 0x000fc8000f8e02ff */
[C---:B------:R-:W-:Y:S02]  /*0950*/  @P1 IMAD R11, R13.reuse, UR11, R6 ;  /* 0x0000000b0d0b1c24 */ /* 0x040fe4000f8e0206 */
[----:B------:R-:W-:-:S04]  /*0960*/  @P1 IMAD.WIDE.U32 R6, R13, UR10, R20 ;  /* 0x0000000a0d061c25 */ /* 0x000fc8000f8e0014 */
[----:B------:R-:W-:Y:S01]  /*0970*/  @P1 IMAD.IADD R7, R7, 0x1, R11 ;  /* 0x0000000107071824 */ /* 0x000fe200078e020b */
[----:B------:R-:W-:Y:S02]  /*0980*/  CS2R R10, SRZ ;  /* 0x00000000000a7805 */ /* 0x000fe4000001ff00 */
[C---:B0-----:R-:W-:Y:S02]  /*0990*/  @P1 LEA R24, P2, R6.reuse, R4, 0x1 ;  /* 0x0000000406181211 */ /* 0x041fe400078408ff */
[----:B------:R-:W-:Y:S02]  /*09a0*/  IADD3 R4, -R9, R8, RZ ;  /* 0x0000000809047210 */ /* 0x000fe40007ffe1ff */
[----:B------:R-:W-:Y:S02]  /*09b0*/  CS2R R8, SRZ ;  /* 0x0000000000087805 */ /* 0x000fe4000001ff00 */
[----:B------:R-:W-:Y:S02]  /*09c0*/  @P1 LEA.HI.X R25, R6, R5, R7, 0x1, P2 ;  /* 0x0000000506191211 */ /* 0x000fe400010f0c07 */
[----:B------:R-:W-:Y:S01]  /*09d0*/  CS2R R6, SRZ ;  /* 0x0000000000067805 */ /* 0x000fe2000001ff00 */
[----:B------:R-:W-:Y:S01]  /*09e0*/  IMAD.SHL.U32 R19, R4, 0x4, RZ ;  /* 0x0000000404137824 */ /* 0x000fe200078e00ff */
[----:B------:R-:W-:Y:S01]  /*09f0*/  CS2R R4, SRZ ;  /* 0x0000000000047805 */ /* 0x000fe2000001ff00 */
[----:B------:R-:W2:Y:S01]  /*0a00*/  @P1 LDG.E.128 R8, desc[UR4][R26.64] ;  /* 0x000000041a081981 */ /* 0x000ea2000c1e1d00 */
[----:B------:R-:W-:Y:S01]  /*0a10*/  IADD3 R23, R15, 0x20, RZ ;  /* 0x000000200f177810 */ /* 0x000fe20007ffe0ff */
[----:B------:R-:W-:-:S03]  /*0a20*/  IMAD R19, R3, R2, R19 ;  /* 0x0000000203137224 */ /* 0x000fc600078e0213 */
[----:B------:R0:W3:Y:S01]  /*0a30*/  @P1 LDG.E.128 R4, desc[UR4][R24.64] ;  /* 0x0000000418041981 */ /* 0x0000e2000c1e1d00 */
[----:B------:R-:W-:Y:S01]  /*0a40*/  ISETP.LT.AND P2, PT, R23, R22, !P0 ;  /* 0x000000161700720c */ /* 0x000fe20004741270 */
[----:B------:R-:W-:-:S12]  /*0a50*/  VIADD R23, R15, 0x40 ;  /* 0x000000400f177836 */ /* 0x000fd80000000000 */
[----:B0-----:R-:W-:Y:S02]  /*0a60*/  @P2 IADD3 R24, P3, R15, 0x20, RZ ;  /* 0x000000200f182810 */ /* 0x001fe40007f7e0ff */
[----:B------:R-:W-:Y:S02]  /*0a70*/  ISETP.LT.AND P1, PT, R23, R22, !P0 ;  /* 0x000000161700720c */ /* 0x000fe40004721270 */
[----:B------:R-:W-:-:S04]  /*0a80*/  IADD3 R23, R13, 0x60, RZ ;  /* 0x000000600d177810 */ /* 0x000fc80007ffe0ff */
[----:B------:R-:W-:-:S07]  /*0a90*/  ISETP.LT.AND P0, PT, R23, R22, !P0 ;  /* 0x000000161700720c */ /* 0x000fce0004701270 */
[----:B------:R-:W0:Y:S01]  /*0aa0*/  @P1 LDC.64 R26, c[0x0][0x280] ;  /* 0x0000a000ff1a1b82 */ /* 0x000e220000000a00 */
[----:B--2---:R-:W-:Y:S02]  /*0ab0*/  LOP3.LUT R3, R8, 0xffff0000, RZ, 0xc0, !PT ;  /* 0xffff000008037812 */ /* 0x004fe400078ec0ff */
[----:B---3--:R-:W-:Y:S01]  /*0ac0*/  LOP3.LUT R30, R4, 0xffff0000, RZ, 0xc0, !PT ;  /* 0xffff0000041e7812 */ /* 0x008fe200078ec0ff */
[----:B------:R-:W-:Y:S01]  /*0ad0*/  IMAD.U32 R8, R8, 0x10000, RZ ;  /* 0x0001000008087824 */ /* 0x000fe200078e00ff */
[----:B------:R-:W-:-:S03]  /*0ae0*/  SHF.L.U32 R4, R4, 0x10, RZ ;  /* 0x0000001004047819 */ /* 0x000fc600000006ff */
[----:B------:R-:W-:Y:S02]  /*0af0*/  FMUL.FTZ R3, R3, R30 ;  /* 0x0000001e03037220 */ /* 0x000fe40000410000 */
[----:B------:R-:W1:Y:S02]  /*0b00*/  @P0 LDC.64 R30, c[0x0][0x280] ;  /* 0x0000a000ff1e0b82 */ /* 0x000e640000000a00 */
[----:B------:R-:W-:Y:S01]  /*0b10*/  FFMA.FTZ R4, R8, R4, R3 ;  /* 0x0000000408047223 */ /* 0x000fe20000010003 */
[----:B------:R-:W-:Y:S01]  /*0b20*/  @P2 IMAD.X R8, RZ, RZ, R14, P3 ;  /* 0x000000ffff082224 */ /* 0x000fe200018e060e */
[----:B------:R-:W-:-:S04]  /*0b30*/  IADD3 R3, P3, R19, R18, RZ ;  /* 0x0000001213037210 */ /* 0x000fc80007f7e0ff */
[----:B------:R-:W-:Y:S02]  /*0b40*/  LEA.HI.X.SX32 R28, R19, R28, 0x1, P3 ;  /* 0x0000001c131c7211 */ /* 0x000fe400018f0eff */
[----:B------:R-:W2:Y:S01]  /*0b50*/  @P2 LDC.64 R18, c[0x0][0x3e0] ;  /* 0x0000f800ff122b82 */ /* 0x000ea20000000a00 */
[----:B------:R-:W-:Y:S01]  /*0b60*/  @P2 IMAD R23, R8, UR8, RZ ;  /* 0x0000000808172c24 */ /* 0x000fe2000f8e02ff */
[----:B------:R-:W-:-:S03]  /*0b70*/  @P1 IADD3 R8, P3, R15, 0x40, RZ ;  /* 0x000000400f081810 */ /* 0x000fc60007f7e0ff */
[C---:B------:R-:W-:Y:S02]  /*0b80*/  @P2 IMAD R22, R24.reuse, UR9, R23 ;  /* 0x0000000918162c24 */ /* 0x040fe4000f8e0217 */
[----:B------:R-:W-:Y:S01]  /*0b90*/  @P2 IMAD.WIDE.U32 R24, R24, UR8, R16 ;  /* 0x0000000818182c25 */ /* 0x000fe2000f8e0010 */
[----:B------:R-:W-:-:S03]  /*0ba0*/  @P1 IADD3.X R14, RZ, R14, RZ, P3, !PT ;  /* 0x0000000eff0e1210 */ /* 0x000fc60001ffe4ff */
[----:B------:R-:W-:Y:S01]  /*0bb0*/  @P2 IMAD.IADD R22, R25, 0x1, R22 ;  /* 0x0000000119162824 */ /* 0x000fe200078e0216 */
[----:B--2---:R-:W-:-:S04]  /*0bc0*/  @P2 LEA R18, P3, R24, R18, 0x1 ;  /* 0x0000001218122211 */ /* 0x004fc800078608ff */
[----:B------:R-:W-:Y:S02]  /*0bd0*/  @P2 LEA.HI.X R19, R24, R19, R22, 0x1, P3 ;  /* 0x0000001318132211 */ /* 0x000fe400018f0c16 */
[----:B------:R-:W2:Y:S01]  /*0be0*/  @P1 LDC.64 R22, c[0x0][0x3e0] ;  /* 0x0000f800ff161b82 */ /* 0x000ea20000000a00 */
[----:B------:R-:W-:Y:S01]  /*0bf0*/  @P1 IMAD R25, R14, UR8, RZ ;  /* 0x000000080e191c24 */ /* 0x000fe2000f8e02ff */
[----:B------:R-:W-:Y:S01]  /*0c00*/  @P1 MOV R14, R16 ;  /* 0x00000010000e1202 */ /* 0x000fe20000000f00 */
[----:B------:R-:W-:Y:S02]  /*0c10*/  @P1 IMAD.MOV.U32 R15, RZ, RZ, R17 ;  /* 0x000000ffff0f1224 */ /* 0x000fe400078e0011 */
[C---:B------:R-:W-:Y:S02]  /*0c20*/  @P1 IMAD R25, R8.reuse, UR9, R25 ;  /* 0x0000000908191c24 */ /* 0x040fe4000f8e0219 */
[----:B------:R-:W-:-:S05]  /*0c30*/  @P1 IMAD.WIDE.U32 R14, R8, UR8, R14 ;  /* 0x00000008080e1c25 */ /* 0x000fca000f8e000e */
[----:B------:R-:W-:Y:S01]  /*0c40*/  @P1 IADD3 R8, R15, R25, RZ ;  /* 0x000000190f081210 */ /* 0x000fe20007ffe0ff */
[----:B------:R-:W-:Y:S01]  /*0c50*/  IMAD.U32 R15, R9, 0x10000, RZ ;  /* 0x00010000090f7824 */ /* 0x000fe200078e00ff */
[----:B--2---:R-:W-:-:S04]  /*0c60*/  @P1 LEA R22, P3, R14, R22, 0x1 ;  /* 0x000000160e161211 */ /* 0x004fc800078608ff */
[----:B------:R-:W-:Y:S02]  /*0c70*/  @P1 LEA.HI.X R23, R14, R23, R8, 0x1, P3 ;  /* 0x000000170e171211 */ /* 0x000fe400018f0c08 */
[----:B------:R-:W-:Y:S02]  /*0c80*/  SHF.L.U32 R8, R5, 0x10, RZ ;  /* 0x0000001005087819 */ /* 0x000fe400000006ff */
[----:B------:R-:W-:-:S03]  /*0c90*/  @P2 IADD3 R24, P3, R13, 0x20, RZ ;  /* 0x000000200d182810 */ /* 0x000fc60007f7e0ff */
[----:B------:R-:W-:Y:S02]  /*0ca0*/  FFMA.FTZ R4, R15, R8, R4 ;  /* 0x000000080f047223 */ /* 0x000fe40000010004 */
[----:B------:R-:W-:Y:S01]  /*0cb0*/  @P2 IMAD.X R15, RZ, RZ, R12, P3 ;  /* 0x000000ffff0f2224 */ /* 0x000fe200018e060c */
[----:B------:R-:W-:Y:S02]  /*0cc0*/  LOP3.LUT R9, R9, 0xffff0000, RZ, 0xc0, !PT ;  /* 0xffff000009097812 */ /* 0x000fe400078ec0ff */
[----:B------:R-:W-:Y:S01]  /*0cd0*/  LOP3.LUT R5, R5, 0xffff0000, RZ, 0xc0, !PT ;  /* 0xffff000005057812 */ /* 0x000fe200078ec0ff */
[----:B------:R-:W-:-:S04]  /*0ce0*/  @P2 IMAD R15, R15, UR10, RZ ;  /* 0x0000000a0f0f2c24 */ /* 0x000fc8000f8e02ff */
[----:B------:R-:W-:Y:S01]  /*0cf0*/  FFMA.FTZ R4, R9, R5, R4 ;  /* 0x0000000509047223 */ /* 0x000fe20000010004 */
[----:B------:R-:W-:Y:S02]  /*0d00*/  @P2 IMAD R5, R24, UR11, R15 ;  /* 0x0000000b18052c24 */ /* 0x000fe4000f8e020f */
[----:B------:R-:W2:Y:S01]  /*0d10*/  @P2 LDC.64 R14, c[0x0][0x280] ;  /* 0x0000a000ff0e2b82 */ /* 0x000ea20000000a00 */
[----:B------:R-:W-:Y:S01]  /*0d20*/  @P2 MOV R8, R20 ;  /* 0x0000001400082202 */ /* 0x000fe20000000f00 */
[----:B------:R-:W-:-:S04]  /*0d30*/  @P2 IMAD.MOV.U32 R9, RZ, RZ, R21 ;  /* 0x000000ffff092224 */ /* 0x000fc800078e0015 */
[----:B------:R-:W-:-:S05]  /*0d40*/  @P2 IMAD.WIDE.U32 R24, R24, UR10, R8 ;  /* 0x0000000a18182c25 */ /* 0x000fca000f8e0008 */
[----:B------:R-:W-:Y:S02]  /*0d50*/  @P2 IADD3 R8, R25, R5, RZ ;  /* 0x0000000519082210 */ /* 0x000fe40007ffe0ff */
[----:B--2---:R-:W-:-:S04]  /*0d60*/  @P2 LEA R14, P3, R24, R14, 0x1 ;  /* 0x0000000e180e2211 */ /* 0x004fc800078608ff */
[----:B------:R-:W-:Y:S02]  /*0d70*/  @P2 LEA.HI.X R15, R24, R15, R8, 0x1, P3 ;  /* 0x0000000f180f2211 */ /* 0x000fe400018f0c08 */
[----:B------:R-:W-:Y:S01]  /*0d80*/  @P1 IADD3 R5, P3, R13, 0x40, RZ ;  /* 0x000000400d051810 */ /* 0x000fe20007f7e0ff */
[----:B------:R-:W-:Y:S01]  /*0d90*/  @P1 IMAD.MOV.U32 R9, RZ, RZ, R21 ;  /* 0x000000ffff091224 */ /* 0x000fe200078e0015 */
[----:B------:R-:W-:-:S03]  /*0da0*/  @P1 MOV R8, R20 ;  /* 0x0000001400081202 */ /* 0x000fc60000000f00 */
[----:B------:R-:W-:-:S04]  /*0db0*/  @P1 IMAD.X R24, RZ, RZ, R12, P3 ;  /* 0x000000ffff181224 */ /* 0x000fc800018e060c */
[----:B------:R-:W-:Y:S02]  /*0dc0*/  @P1 IMAD R24, R24, UR10, RZ ;  /* 0x0000000a18181c24 */ /* 0x000fe4000f8e02ff */
[----:B------:R-:W-:-:S04]  /*0dd0*/  @P1 IMAD.WIDE.U32 R8, R5, UR10, R8 ;  /* 0x0000000a05081c25 */ /* 0x000fc8000f8e0008 */
[----:B------:R-:W-:Y:S01]  /*0de0*/  @P1 IMAD R25, R5, UR11, R24 ;  /* 0x0000000b05191c24 */ /* 0x000fe2000f8e0218 */
[----:B0-----:R-:W-:-:S04]  /*0df0*/  @P1 LEA R26, P3, R8, R26, 0x1 ;  /* 0x0000001a081a1211 */ /* 0x001fc800078608ff */
[----:B------:R-:W-:-:S04]  /*0e00*/  @P1 IADD3 R5, R9, R25, RZ ;  /* 0x0000001909051210 */ /* 0x000fc80007ffe0ff */
[----:B------:R-:W-:Y:S02]  /*0e10*/  @P1 LEA.HI.X R27, R8, R27, R5, 0x1, P3 ;  /* 0x0000001b081b1211 */ /* 0x000fe400018f0c05 */
[----:B------:R-:W-:-:S05]  /*0e20*/  @P0 IADD3 R8, P3, R13, 0x60, RZ ;  /* 0x000000600d080810 */ /* 0x000fca0007f7e0ff */
[----:B------:R-:W-:-:S04]  /*0e30*/  @P0 IMAD.X R5, RZ, RZ, R12, P3 ;  /* 0x000000ffff050224 */ /* 0x000fc800018e060c */
[----:B------:R-:W-:Y:S02]  /*0e40*/  @P0 IMAD R5, R5, UR10, RZ ;  /* 0x0000000a05050c24 */ /* 0x000fe4000f8e02ff */
[----:B------:R-:W-:-:S04]  /*0e50*/  @P0 IMAD.WIDE.U32 R20, R8, UR10, R20 ;  /* 0x0000000a08140c25 */ /* 0x000fc8000f8e0014 */
[----:B------:R-:W-:Y:S01]  /*0e60*/  @P0 IMAD R5, R8, UR11, R5 ;  /* 0x0000000b08050c24 */ /* 0x000fe2000f8e0205 */
[----:B-1----:R-:W-:-:S04]  /*0e70*/  @P0 LEA R30, P3, R20, R30, 0x1 ;  /* 0x0000001e141e0211 */ /* 0x002fc800078608ff */
[----:B------:R-:W-:Y:S02]  /*0e80*/  @P0 IADD3 R5, R21, R5, RZ ;  /* 0x0000000515050210 */ /* 0x000fe40007ffe0ff */
[----:B------:R-:W-:Y:S02]  /*0e90*/  SHF.L.U32 R8, R6, 0x10, RZ ;  /* 0x0000001006087819 */ /* 0x000fe400000006ff */
[----:B------:R-:W-:Y:S01]  /*0ea0*/  @P0 LEA.HI.X R31, R20, R31, R5, 0x1, P3 ;  /* 0x0000001f141f0211 */ /* 0x000fe200018f0c05 */
[C---:B------:R-:W-:Y:S01]  /*0eb0*/  IMAD.U32 R5, R10.reuse, 0x10000, RZ ;  /* 0x000100000a057824 */ /* 0x040fe200078e00ff */
[----:B------:R-:W-:-:S03]  /*0ec0*/  LOP3.LUT R10, R10, 0xffff0000, RZ, 0xc0, !PT ;  /* 0xffff00000a0a7812 */ /* 0x000fc600078ec0ff */
[----:B------:R-:W-:Y:S01]  /*0ed0*/  FFMA.FTZ R9, R5, R8, R4 ;  /* 0x0000000805097223 */ /* 0x000fe20000010004 */
[----:B------:R-:W-:Y:S01]  /*0ee0*/  LOP3.LUT R5, R6, 0xffff0000, RZ, 0xc0, !PT ;  /* 0xffff000006057812 */ /* 0x000fe200078ec0ff */
[----:B------:R-:W-:-:S04]  /*0ef0*/  IMAD.U32 R4, R11, 0x10000, RZ ;  /* 0x000100000b047824 */ /* 0x000fc800078e00ff */
[----:B------:R-:W-:Y:S01]  /*0f00*/  FFMA.FTZ R9, R10, R5, R9 ;  /* 0x000000050a097223 */ /* 0x000fe20000010009 */
[----:B------:R-:W-:Y:S02]  /*0f10*/  SHF.L.U32 R5, R7, 0x10, RZ ;  /* 0x0000001007057819 */ /* 0x000fe400000006ff */
[----:B------:R-:W-:Y:S02]  /*0f20*/  LOP3.LUT R29, R11, 0xffff0000, RZ, 0xc0, !PT ;  /* 0xffff00000b1d7812 */ /* 0x000fe400078ec0ff */
[----:B------:R-:W-:Y:S01]  /*0f30*/  LOP3.LUT R8, R7, 0xffff0000, RZ, 0xc0, !PT ;  /* 0xffff000007087812 */ /* 0x000fe200078ec0ff */
[----:B------:R-:W-:Y:S01]  /*0f40*/  FFMA.FTZ R10, R4, R5, R9 ;  /* 0x00000005040a7223 */ /* 0x000fe20000010009 */
[----:B------:R-:W-:Y:S02]  /*0f50*/  CS2R R4, SRZ ;  /* 0x0000000000047805 */ /* 0x000fe4000001ff00 */
[----:B------:R-:W-:Y:S01]  /*0f60*/  CS2R R6, SRZ ;  /* 0x0000000000067805 */ /* 0x000fe2000001ff00 */
[----:B------:R-:W-:Y:S01]  /*0f70*/  FFMA.FTZ R29, R29, R8, R10 ;  /* 0x000000081d1d7223 */ /* 0x000fe2000001000a */
[----:B------:R-:W-:-:S02]  /*0f80*/  CS2R R8, SRZ ;  /* 0x0000000000087805 */ /* 0x000fc4000001ff00 */
[----:B------:R-:W-:Y:S02]  /*0f90*/  CS2R R10, SRZ ;  /* 0x00000000000a7805 */ /* 0x000fe4000001ff00 */
[----:B------:R-:W2:Y:S04]  /*0fa0*/  @P2 LDG.E.128 R4, desc[UR4][R18.64] ;  /* 0x0000000412042981 */ /* 0x000ea8000c1e1d00 */
[----:B------:R-:W3:Y:S01]  /*0fb0*/  @P2 LDG.E.128 R8, desc[UR4][R14.64] ;  /* 0x000000040e082981 */ /* 0x000ee2000c1e1d00 */
[----:B------:R-:W-:Y:S02]  /*0fc0*/  CS2R R24, SRZ ;  /* 0x0000000000187805 */ /* 0x000fe4000001ff00 */
[----:B--2---:R-:W-:Y:S02]  /*0fd0*/  LOP3.LUT R21, R4, 0xffff0000, RZ, 0xc0, !PT ;  /* 0xffff000004157812 */ /* 0x004fe400078ec0ff */
[----:B---3--:R-:W-:Y:S01]  /*0fe0*/  LOP3.LUT R20, R8, 0xffff0000, RZ, 0xc0, !PT ;  /* 0xffff000008147812 */ /* 0x008fe200078ec0ff */
[----:B------:R-:W-:-:S04]  /*0ff0*/  IMAD.U32 R4, R4, 0x10000, RZ ;  /* 0x0001000004047824 */ /* 0x000fc800078e00ff */
[----:B------:R-:W-:Y:S01]  /*1000*/  FMUL.FTZ R20, R20, R21 ;  /* 0x0000001514147220 */ /* 0x000fe20000410000 */
[----:B------:R-:W-:Y:S01]  /*1010*/  SHF.L.U32 R21, R8, 0x10, RZ ;  /* 0x0000001008157819 */ /* 0x000fe200000006ff */
[----:B------:R-:W-:Y:S01]  /*1020*/  IMAD.U32 R8, R5, 0x10000, RZ ;  /* 0x0001000005087824 */ /* 0x000fe200078e00ff */
[----:B------:R-:W-:-:S03]  /*1030*/  SHF.L.U32 R19, R9, 0x10, RZ ;  /* 0x0000001009137819 */ /* 0x000fc600000006ff */
[----:B------:R-:W-:Y:S01]  /*1040*/  FFMA.FTZ R4, R21, R4, R20 ;  /* 0x0000000415047223 */ /* 0x000fe20000010014 */
[----:B------:R-:W-:Y:S02]  /*1050*/  LOP3.LUT R5, R5, 0xffff0000, RZ, 0xc0, !PT ;  /* 0xffff000005057812 */ /* 0x000fe400078ec0ff */
[----:B------:R-:W-:Y:S01]  /*1060*/  LOP3.LUT R9, R9, 0xffff0000, RZ, 0xc0, !PT ;  /* 0xffff000009097812 */ /* 0x000fe200078ec0ff */
[----:B------:R-:W-:Y:S01]  /*1070*/  FFMA.FTZ R4, R19, R8, R4 ;  /* 0x0000000813047223 */ /* 0x000fe20000010004 */
[----:B------:R-:W-:Y:S01]  /*1080*/  SHF.L.U32 R15, R10, 0x10, RZ ;  /* 0x000000100a0f7819 */ /* 0x000fe200000006ff */
[C---:B------:R-:W-:Y:S02]  /*1090*/  IMAD.U32 R14, R6.reuse, 0x10000, RZ ;  /* 0x00010000060e7824 */ /* 0x040fe400078e00ff */
[----:B------:R-:W-:Y:S01]  /*10a0*/  FFMA.FTZ R8, R9, R5, R4 ;  /* 0x0000000509087223 */ /* 0x000fe20000010004 */
[----:B------:R-:W-:Y:S01]  /*10b0*/  @P0 IADD3 R9, P2, R13, 0x60, RZ ;  /* 0x000000600d090810 */ /* 0x000fe20007f5e0ff */
[----:B------:R-:W0:Y:S01]  /*10c0*/  @P0 LDC.64 R4, c[0x0][0x3e0] ;  /* 0x0000f800ff040b82 */ /* 0x000e220000000a00 */
[----:B------:R-:W-:Y:S01]  /*10d0*/  LOP3.LUT R18, R6, 0xffff0000, RZ, 0xc0, !PT ;  /* 0xffff000006127812 */ /* 0x000fe200078ec0ff */
[----:B------:R-:W-:-:S02]  /*10e0*/  FFMA.FTZ R6, R15, R14, R8 ;  /* 0x0000000e0f067223 */ /* 0x000fc40000010008 */
[----:B------:R-:W-:Y:S01]  /*10f0*/  @P0 IMAD.X R8, RZ, RZ, R12, P2 ;  /* 0x000000ffff080224 */ /* 0x000fe200010e060c */
[----:B------:R-:W-:-:S03]  /*1100*/  LOP3.LUT R13, R10, 0xffff0000, RZ, 0xc0, !PT ;  /* 0xffff00000a0d7812 */ /* 0x000fc600078ec0ff */
[----:B------:R-:W-:Y:S01]  /*1110*/  @P0 IMAD R8, R8, UR8, RZ ;  /* 0x0000000808080c24 */ /* 0x000fe2000f8e02ff */
[----:B------:R-:W-:Y:S01]  /*1120*/  CS2R R14, SRZ ;  /* 0x00000000000e7805 */ /* 0x000fe2000001ff00 */
[----:B------:R-:W-:Y:S02]  /*1130*/  FFMA.FTZ R6, R13, R18, R6 ;  /* 0x000000120d067223 */ /* 0x000fe40000010006 */
[C---:B------:R-:W-:Y:S01]  /*1140*/  @P0 IMAD R21, R9.reuse, UR9, R8 ;  /* 0x0000000909150c24 */ /* 0x040fe2000f8e0208 */
[----:B------:R-:W-:Y:S01]  /*1150*/  CS2R R12, SRZ ;  /* 0x00000000000c7805 */ /* 0x000fe2000001ff00 */
[----:B------:R-:W-:Y:S01]  /*1160*/  @P0 IMAD.WIDE.U32 R8, R9, UR8, R16 ;  /* 0x0000000809080c25 */ /* 0x000fe2000f8e0010 */
[----:B------:R-:W-:Y:S02]  /*1170*/  CS2R R16, SRZ ;  /* 0x0000000000107805 */ /* 0x000fe4000001ff00 */
[----:B------:R-:W-:Y:S02]  /*1180*/  CS2R R18, SRZ ;  /* 0x0000000000127805 */ /* 0x000fe4000001ff00 */
[----:B------:R1:W2:Y:S04]  /*1190*/  @P1 LDG.E.128 R12, desc[UR4][R22.64] ;  /* 0x00000004160c1981 */ /* 0x0002a8000c1e1d00 */
[----:B------:R3:W4:Y:S01]  /*11a0*/  @P1 LDG.E.128 R16, desc[UR4][R26.64] ;  /* 0x000000041a101981 */ /* 0x000722000c1e1d00 */
[----:B------:R-:W-:-:S02]  /*11b0*/  @P0 IADD3 R21, R9, R21, RZ ;  /* 0x0000001509150210 */ /* 0x000fc40007ffe0ff */
[C---:B0-----:R-:W-:Y:S02]  /*11c0*/  @P0 LEA R4, P2, R8.reuse, R4, 0x1 ;  /* 0x0000000408040211 */ /* 0x041fe400078408ff */
[----:B-1----:R-:W-:Y:S02]  /*11d0*/  CS2R R22, SRZ ;  /* 0x0000000000167805 */ /* 0x002fe4000001ff00 */
[----:B------:R-:W-:Y:S02]  /*11e0*/  @P0 LEA.HI.X R5, R8, R5, R21, 0x1, P2 ;  /* 0x0000000508050211 */ /* 0x000fe400010f0c15 */
[----:B------:R-:W-:Y:S02]  /*11f0*/  CS2R R20, SRZ ;  /* 0x0000000000147805 */ /* 0x000fe4000001ff00 */
[----:B---3--:R-:W-:-:S04]  /*1200*/  CS2R R26, SRZ ;  /* 0x00000000001a7805 */ /* 0x008fc8000001ff00 */
[----:B------:R0:W3:Y:S04]  /*1210*/  @P0 LDG.E.128 R20, desc[UR4][R4.64] ;  /* 0x0000000404140981 */ /* 0x0000e8000c1e1d00 */
[----:B------:R-:W5:Y:S01]  /*1220*/  @P0 LDG.E.128 R24, desc[UR4][R30.64] ;  /* 0x000000041e180981 */ /* 0x000f62000c1e1d00 */
[----:B------:R-:W-:Y:S01]  /*1230*/  SHF.L.U32 R9, R11, 0x10, RZ ;  /* 0x000000100b097819 */ /* 0x000fe200000006ff */
[C---:B------:R-:W-:Y:S01]  /*1240*/  IMAD.U32 R8, R7.reuse, 0x10000, RZ ;  /* 0x0001000007087824 */ /* 0x040fe200078e00ff */
[----:B------:R-:W-:Y:S02]  /*1250*/  LOP3.LUT R7, R7, 0xffff0000, RZ, 0xc0, !PT ;  /* 0xffff000007077812 */ /* 0x000fe400078ec0ff */
[----:B------:R-:W-:Y:S01]  /*1260*/  LOP3.LUT R11, R11, 0xffff0000, RZ, 0xc0, !PT ;  /* 0xffff00000b0b7812 */ /* 0x000fe200078ec0ff */
[----:B------:R-:W-:-:S04]  /*1270*/  FFMA.FTZ R6, R9, R8, R6 ;  /* 0x0000000809067223 */ /* 0x000fc80000010006 */
[----:B------:R-:W-:Y:S02]  /*1280*/  FFMA.FTZ R6, R11, R7, R6 ;  /* 0x000000070b067223 */ /* 0x000fe40000010006 */
[----:B------:R-:W0:Y:S01]  /*1290*/  S2R R7, SR_TID.X ;  /* 0x0000000000077919 */ /* 0x000e220000002100 */
[----:B------:R-:W1:Y:S01]  /*12a0*/  SHFL.BFLY PT, R8, R29, 0x4, 0x1f ;  /* 0x0c801f001d087f89 */ /* 0x000e6200000e0000 */
[C---:B0-----:R-:W-:Y:S02]  /*12b0*/  LEA.HI R5, P1, R7.reuse, R0, RZ, 0x1d ;  /* 0x0000000007057211 */ /* 0x041fe4000783e8ff */
[----:B------:R-:W-:Y:S01]  /*12c0*/  LOP3.LUT P0, RZ, R7, 0x7, RZ, 0xc0, !PT ;  /* 0x0000000707ff7812 */ /* 0x000fe2000780c0ff */
[----:B-1----:R-:W-:Y:S01]  /*12d0*/  FADD.FTZ R7, R29, R8 ;  /* 0x000000081d077221 */ /* 0x002fe20000010000 */
[----:B------:R-:W-:Y:S02]  /*12e0*/  LEA.HI.X.SX32 R0, R0, RZ, 0x1, P1 ;  /* 0x000000ff00007211 */ /* 0x000fe400008f0eff */
[----:B------:R-:W-:-:S04]  /*12f0*/  LEA R4, P1, R5, UR6, 0x2 ;  /* 0x0000000605047c11 */ /* 0x000fc8000f8210ff */
[----:B------:R-:W-:Y:S01]  /*1300*/  LEA.HI.X R5, R5, UR7, R0, 0x2, P1 ;  /* 0x0000000705057c11 */ /* 0x000fe200088f1400 */
[----:B------:R-:W-:Y:S01]  /*1310*/  ULDC.64 UR6, c[0x0][0x400] ;  /* 0x0001000000067ab9 */ /* 0x000fe20000000a00 */
[----:B------:R-:W0:Y:S02]  /*1320*/  SHFL.BFLY PT, R0, R7, 0x2, 0x1f ;  /* 0x0c401f0007007f89 */ /* 0x000e2400000e0000 */
[----:B0-----:R-:W-:Y:S01]  /*1330*/  FADD.FTZ R0, R7, R0 ;  /* 0x0000000007007221 */ /* 0x001fe20000010000 */
[----:B--2---:R-:W-:Y:S02]  /*1340*/  LOP3.LUT R8, R12, 0xffff0000, RZ, 0xc0, !PT ;  /* 0xffff00000c087812 */ /* 0x004fe400078ec0ff */
[----:B----4-:R-:W-:Y:S01]  /*1350*/  LOP3.LUT R9, R16, 0xffff0000, RZ, 0xc0, !PT ;  /* 0xffff000010097812 */ /* 0x010fe200078ec0ff */
[----:B------:R-:W-:Y:S01]  /*1360*/  IMAD.U32 R11, R12, 0x10000, RZ ;  /* 0x000100000c0b7824 */ /* 0x000fe200078e00ff */
[----:B------:R-:W-:-:S03]  /*1370*/  SHF.L.U32 R16, R16, 0x10, RZ ;  /* 0x0000001010107819 */ /* 0x000fc600000006ff */
[----:B------:R-:W-:Y:S01]  /*1380*/  FMUL.FTZ R8, R8, R9 ;  /* 0x0000000908087220 */ /* 0x000fe20000410000 */
[----:B------:R-:W-:-:S03]  /*1390*/  SHF.L.U32 R10, R17, 0x10, RZ ;  /* 0x00000010110a7819 */ /* 0x000fc600000006ff */
[----:B------:R-:W-:Y:S01]  /*13a0*/  FFMA.FTZ R8, R11, R16, R8 ;  /* 0x000000100b087223 */ /* 0x000fe20000010008 */
[----:B------:R-:W-:Y:S01]  /*13b0*/  IMAD.U32 R11, R13, 0x10000, RZ ;  /* 0x000100000d0b7824 */ /* 0x000fe200078e00ff */
[----:B------:R-:W0:Y:S03]  /*13c0*/  SHFL.BFLY PT, R9, R6, 0x4, 0x1f ;  /* 0x0c801f0006097f89 */ /* 0x000e2600000e0000 */
[----:B------:R-:W-:Y:S01]  /*13d0*/  FFMA.FTZ R7, R11, R10, R8 ;  /* 0x0000000a0b077223 */ /* 0x000fe20000010008 */
[----:B---3--:R-:W-:Y:S02]  /*13e0*/  LOP3.LUT R11, R20, 0xffff0000, RZ, 0xc0, !PT ;  /* 0xffff0000140b7812 */ /* 0x008fe400078ec0ff */
[----:B-----5:R-:W-:Y:S02]  /*13f0*/  LOP3.LUT R8, R24, 0xffff0000, RZ, 0xc0, !PT ;  /* 0xffff000018087812 */ /* 0x020fe400078ec0ff */
[----:B------:R-:W-:-:S02]  /*1400*/  LOP3.LUT R10, R13, 0xffff0000, RZ, 0xc0, !PT ;  /* 0xffff00000d0a7812 */ /* 0x000fc400078ec0ff */
[----:B------:R-:W-:Y:S01]  /*1410*/  LOP3.LUT R17, R17, 0xffff0000, RZ, 0xc0, !PT ;  /* 0xffff000011117812 */ /* 0x000fe200078ec0ff */
[----:B------:R-:W-:Y:S01]  /*1420*/  FMUL.FTZ R8, R8, R11 ;  /* 0x0000000b08087220 */ /* 0x000fe20000410000 */
[----:B------:R-:W-:Y:S01]  /*1430*/  SHF.L.U32 R20, R20, 0x10, RZ ;  /* 0x0000001014147819 */ /* 0x000fe200000006ff */
[----:B------:R-:W-:Y:S01]  /*1440*/  IMAD.U32 R11, R24, 0x10000, RZ ;  /* 0x00010000180b7824 */ /* 0x000fe200078e00ff */
[----:B------:R-:W-:Y:S01]  /*1450*/  SHF.L.U32 R12, R25, 0x10, RZ ;  /* 0x00000010190c7819 */ /* 0x000fe200000006ff */
[----:B------:R-:W-:Y:S01]  /*1460*/  FFMA.FTZ R7, R10, R17, R7 ;  /* 0x000000110a077223 */ /* 0x000fe20000010007 */
        /* <DEDUP_REMOVED lines=9> */
[----:B0-----:R-:W-:Y:S01]  /*1500*/  FADD.FTZ R9, R6, R9 ;  /* 0x0000000906097221 */ /* 0x001fe20000010000 */
[----:B------:R-:W-:Y:S01]  /*1510*/  LOP3.LUT R13, R18, 0xffff0000, RZ, 0xc0, !PT ;  /* 0xffff0000120d7812 */ /* 0x000fe200078ec0ff */
[----:B------:R-:W-:Y:S01]  /*1520*/  FFMA.FTZ R12, R25, R21, R12 ;  /* 0x00000015190c7223 */ /* 0x000fe2000001000c */
[----:B------:R-:W-:Y:S01]  /*1530*/  SHF.L.U32 R8, R22, 0x10, RZ ;  /* 0x0000001016087819 */ /* 0x000fe200000006ff */
[----:B------:R-:W0:Y:S01]  /*1540*/  @!P0 LDC R24, c[0x0][0x384] ;  /* 0x0000e100ff188b82 */ /* 0x000e220000000800 */
[----:B------:R-:W-:Y:S01]  /*1550*/  SHF.L.U32 R17, R26, 0x10, RZ ;  /* 0x000000101a117819 */ /* 0x000fe200000006ff */
[----:B------:R-:W-:Y:S01]  /*1560*/  FFMA.FTZ R7, R14, R13, R7 ;  /* 0x0000000d0e077223 */ /* 0x000fe20000010007 */
[----:B------:R-:W-:-:S02]  /*1570*/  LOP3.LUT R22, R22, 0xffff0000, RZ, 0xc0, !PT ;  /* 0xffff000016167812 */ /* 0x000fc400078ec0ff */
[----:B------:R-:W-:Y:S01]  /*1580*/  LOP3.LUT R13, R26, 0xffff0000, RZ, 0xc0, !PT ;  /* 0xffff00001a0d7812 */ /* 0x000fe200078ec0ff */
[----:B------:R-:W-:Y:S01]  /*1590*/  FFMA.FTZ R12, R17, R8, R12 ;  /* 0x00000008110c7223 */ /* 0x000fe2000001000c */
[----:B------:R-:W-:Y:S01]  /*15a0*/  SHF.L.U32 R17, R27, 0x10, RZ ;  /* 0x000000101b117819 */ /* 0x000fe200000006ff */
[----:B------:R-:W-:Y:S01]  /*15b0*/  IMAD.U32 R14, R23, 0x10000, RZ ;  /* 0x00010000170e7824 */ /* 0x000fe200078e00ff */
[----:B------:R-:W-:Y:S01]  /*15c0*/  SHF.L.U32 R6, R15, 0x10, RZ ;  /* 0x000000100f067819 */ /* 0x000fe200000006ff */
[----:B------:R-:W-:Y:S01]  /*15d0*/  FFMA.FTZ R12, R13, R22, R12 ;  /* 0x000000160d0c7223 */ /* 0x000fe2000001000c */
[----:B------:R-:W-:Y:S01]  /*15e0*/  IMAD.U32 R11, R19, 0x10000, RZ ;  /* 0x00010000130b7824 */ /* 0x000fe200078e00ff */
[----:B------:R-:W-:Y:S02]  /*15f0*/  LOP3.LUT R23, R23, 0xffff0000, RZ, 0xc0, !PT ;  /* 0xffff000017177812 */ /* 0x000fe400078ec0ff */
[----:B------:R-:W-:Y:S01]  /*1600*/  LOP3.LUT R27, R27, 0xffff0000, RZ, 0xc0, !PT ;  /* 0xffff00001b1b7812 */ /* 0x000fe200078ec0ff */
[----:B------:R-:W-:Y:S01]  /*1610*/  FFMA.FTZ R12, R17, R14, R12 ;  /* 0x0000000e110c7223 */ /* 0x000fe2000001000c */
[----:B------:R-:W-:Y:S01]  /*1620*/  LOP3.LUT R15, R15, 0xffff0000, RZ, 0xc0, !PT ;  /* 0xffff00000f0f7812 */ /* 0x000fe200078ec0ff */
[----:B------:R-:W-:Y:S01]  /*1630*/  FFMA.FTZ R6, R6, R11, R7 ;  /* 0x0000000b06067223 */ /* 0x000fe20000010007 */
[----:B------:R-:W-:Y:S01]  /*1640*/  LOP3.LUT R10, R19, 0xffff0000, RZ, 0xc0, !PT ;  /* 0xffff0000130a7812 */ /* 0x000fe200078ec0ff */
[----:B------:R-:W-:Y:S01]  /*1650*/  FFMA.FTZ R12, R27, R23, R12 ;  /* 0x000000171b0c7223 */ /* 0x000fe2000001000c */
[----:B------:R-:W1:Y:S01]  /*1660*/  SHFL.BFLY PT, R8, R9, 0x2, 0x1f ;  /* 0x0c401f0009087f89 */ /* 0x000e6200000e0000 */
[----:B------:R-:W2:Y:S02]  /*1670*/  @!P0 LDC R23, c[0x0][0x384] ;  /* 0x0000e100ff178b82 */ /* 0x000ea40000000800 */
[----:B------:R-:W-:Y:S01]  /*1680*/  FFMA.FTZ R6, R15, R10, R6 ;  /* 0x0000000a0f067223 */ /* 0x000fe20000010006 */
[----:B------:R-:W3:Y:S04]  /*1690*/  SHFL.BFLY PT, R11, R12, 0x4, 0x1f ;  /* 0x0c801f000c0b7f89 */ /* 0x000ee800000e0000 */
[----:B------:R-:W4:Y:S01]  /*16a0*/  SHFL.BFLY PT, R7, R6, 0x4, 0x1f ;  /* 0x0c801f0006077f89 */ /* 0x000f2200000e0000 */
[----:B-1----:R-:W-:Y:S01]  /*16b0*/  FADD.FTZ R17, R9, R8 ;  /* 0x0000000809117221 */ /* 0x002fe20000010000 */
[----:B---3--:R-:W-:Y:S01]  /*16c0*/  FADD.FTZ R11, R12, R11 ;  /* 0x0000000b0c0b7221 */ /* 0x008fe20000010000 */
[----:B----4-:R-:W-:-:S04]  /*16d0*/  FADD.FTZ R8, R6, R7 ;  /* 0x0000000706087221 */ /* 0x010fc80000010000 */
[----:B------:R-:W1:Y:S04]  /*16e0*/  SHFL.BFLY PT, R10, R11, 0x2, 0x1f ;  /* 0x0c401f000b0a7f89 */ /* 0x000e6800000e0000 */
[----:B------:R-:W3:Y:S04]  /*16f0*/  SHFL.BFLY PT, R9, R8, 0x2, 0x1f ;  /* 0x0c401f0008097f89 */ /* 0x000ee800000e0000 */
[----:B------:R-:W4:Y:S01]  /*1700*/  SHFL.BFLY PT, R13, R0, 0x1, 0x1f ;  /* 0x0c201f00000d7f89 */ /* 0x000f2200000e0000 */
[----:B------:R-:W-:Y:S01]  /*1710*/  LEA R6, P1, R3, UR6, 0x2 ;  /* 0x0000000603067c11 */ /* 0x000fe2000f8210ff */
[----:B------:R-:W-:Y:S01]  /*1720*/  ULDC UR6, c[0x0][0x384] ;  /* 0x0000e10000067ab9 */ /* 0x000fe20000000800 */
[----:B------:R-:W-:-:S02]  /*1730*/  SHF.L.U32 R15, R2, 0x2, RZ ;  /* 0x00000002020f7819 */ /* 0x000fc400000006ff */
[----:B------:R-:W-:Y:S01]  /*1740*/  LEA.HI.X R7, R3, UR7, R28, 0x2, P1 ;  /* 0x0000000703077c11 */ /* 0x000fe200088f141c */
[----:B------:R-:W5:Y:S02]  /*1750*/  SHFL.BFLY PT, R20, R17, 0x1, 0x1f ;  /* 0x0c201f0011147f89 */ /* 0x000f6400000e0000 */
[----:B------:R-:W-:-:S04]  /*1760*/  IMAD.WIDE R14, R15, 0x10, R6 ;  /* 0x000000100f0e7825 */ /* 0x000fc800078e0206 */
[----:B-1----:R-:W-:Y:S01]  /*1770*/  FADD.FTZ R19, R11, R10 ;  /* 0x0000000a0b137221 */ /* 0x002fe20000010000 */
[----:B---3--:R-:W-:-:S04]  /*1780*/  FADD.FTZ R21, R8, R9 ;  /* 0x0000000908157221 */ /* 0x008fc80000010000 */
[----:B------:R-:W1:Y:S04]  /*1790*/  SHFL.BFLY PT, R16, R19, 0x1, 0x1f ;  /* 0x0c201f0013107f89 */ /* 0x000e6800000e0000 */
[----:B------:R-:W3:Y:S01]  /*17a0*/  SHFL.BFLY PT, R22, R21, 0x1, 0x1f ;  /* 0x0c201f0015167f89 */ /* 0x000ee200000e0000 */
[----:B----4-:R-:W-:Y:S01]  /*17b0*/  @!P0 FADD.FTZ R18, R0, R13 ;  /* 0x0000000d00128221 */ /* 0x010fe20000010000 */
[----:B------:R-:W-:-:S04]  /*17c0*/  IMAD.WIDE R12, R2, 0x40, R14 ;  /* 0x00000040020c7825 */ /* 0x000fc800078e020e */
[----:B------:R-:W-:-:S04]  /*17d0*/  IMAD.WIDE R10, R2, 0x40, R12 ;  /* 0x00000040020a7825 */ /* 0x000fc800078e020c */
[----:B-----5:R-:W-:Y:S01]  /*17e0*/  @!P0 FADD.FTZ R0, R17, R20 ;  /* 0x0000001411008221 */ /* 0x020fe20000010000 */
[----:B------:R-:W-:-:S04]  /*17f0*/  IMAD.WIDE R8, R2, 0x40, R10 ;  /* 0x0000004002087825 */ /* 0x000fc800078e020a */
[----:B--2---:R-:W-:Y:S01]  /*1800*/  @!P0 FMUL.FTZ R23, R0, R23 ;  /* 0x0000001700178220 */ /* 0x004fe20000410000 */
[----:B-1----:R-:W-:Y:S01]  /*1810*/  FADD.FTZ R20, R19, R16 ;  /* 0x0000001013147221 */ /* 0x002fe20000010000 */
[----:B------:R-:W-:-:S04]  /*1820*/  IMAD.WIDE R16, R2, 0x40, R8 ;  /* 0x0000004002107825 */ /* 0x000fc800078e0208 */
[----:B---3--:R-:W-:Y:S01]  /*1830*/  @!P0 FADD.FTZ R3, R21, R22 ;  /* 0x0000001615038221 */ /* 0x008fe20000010000 */
[----:B------:R-:W-:Y:S01]  /*1840*/  @!P0 FMUL.FTZ R21, R18, UR6 ;  /* 0x0000000612158c20 */ /* 0x000fe20008410000 */
[----:B------:R-:W-:Y:S02]  /*1850*/  FMUL.FTZ R27, R20, UR6 ;  /* 0x00000006141b7c20 */ /* 0x000fe40008410000 */
[----:B0-----:R-:W-:Y:S01]  /*1860*/  @!P0 FMUL.FTZ R25, R3, R24 ;  /* 0x0000001803198220 */ /* 0x001fe20000410000 */
[C---:B------:R-:W-:Y:S01]  /*1870*/  IMAD.WIDE R18, R2.reuse, 0x40, R16 ;  /* 0x0000004002127825 */ /* 0x040fe200078e0210 */
[----:B------:R-:W-:Y:S04]  /*1880*/  @!P0 STG.E desc[UR4][R4.64], R21 ;  /* 0x0000001504008986 */ /* 0x000fe8000c101904 */
[----:B------:R-:W-:Y:S01]  /*1890*/  @!P0 STG.E desc[UR4][R4.64+0x180], R27 ;  /* 0x0001801b04008986 */ /* 0x000fe2000c101904 */
[----:B------:R-:W-:-:S03]  /*18a0*/  IMAD.WIDE R2, R2, 0x40, R18 ;  /* 0x0000004002027825 */ /* 0x000fc600078e0212 */
[----:B------:R-:W-:Y:S04]  /*18b0*/  @!P0 STG.E desc[UR4][R4.64+0x80], R23 ;  /* 0x0000801704008986 */ /* 0x000fe8000c101904 */
[----:B------:R-:W-:Y:S04]  /*18c0*/  @!P0 STG.E desc[UR4][R4.64+0x100], R25 ;  /* 0x0001001904008986 */ /* 0x000fe8000c101904 */
[----:B------:R-:W-:Y:S04]  /*18d0*/  STG.E.128 desc[UR4][R6.64], RZ ;  /* 0x000000ff06007986 */ /* 0x000fe8000c101d04 */
[----:B------:R-:W-:Y:S04]  /*18e0*/  STG.E.128 desc[UR4][R14.64], RZ ;  /* 0x000000ff0e007986 */ /* 0x000fe8000c101d04 */
[----:B------:R-:W-:Y:S04]  /*18f0*/  STG.E.128 desc[UR4][R12.64], RZ ;  /* 0x000000ff0c007986 */ /* 0x000fe8000c101d04 */
[----:B------:R-:W-:Y:S04]  /*1900*/  STG.E.128 desc[UR4][R10.64], RZ ;  /* 0x000000ff0a007986 */ /* 0x000fe8000c101d04 */
[----:B------:R-:W-:Y:S04]  /*1910*/  STG.E.128 desc[UR4][R8.64], RZ ;  /* 0x000000ff08007986 */ /* 0x000fe8000c101d04 */
[----:B------:R-:W-:Y:S04]  /*1920*/  STG.E.128 desc[UR4][R16.64], RZ ;  /* 0x000000ff10007986 */ /* 0x000fe8000c101d04 */
[----:B------:R-:W-:Y:S04]  /*1930*/  STG.E.128 desc[UR4][R18.64], RZ ;  /* 0x000000ff12007986 */ /* 0x000fe8000c101d04 */
[----:B------:R-:W-:Y:S01]  /*1940*/  STG.E.128 desc[UR4][R2.64], RZ ;  /* 0x000000ff02007986 */ /* 0x000fe2000c101d04 */
[----:B------:R-:W-:Y:S05]  /*1950*/  EXIT ;  /* 0x000000000000794d */ /* 0x000fea0003800000 */
.L_x_2454:
        /* <DEDUP_REMOVED lines=10> */
.L_x_2502:


//--------------------- .nv.shared._ZN5flash44flash_bwd_dq_dk_dv_loop_seqk_parallel_kernelI23Flash_bwd_kernel_traitsILi64ELi64ELi128ELi8ELi2ELi4ELi4ELb1ELb0EN7cutlass10bfloat16_tE19Flash_kernel_traitsILi64ELi64ELi128ELi8ES3_EELb0ELb0ELb0ELb0ELb0ELb1ELb0EEEvNS_16Flash_bwd_paramsE --------------------------
	.section	.nv.shared._ZN5flash44flash_bwd_dq_dk_dv_loop_seqk_parallel_kernelI23Flash_bwd_kernel_traitsILi64ELi64ELi128ELi8ELi2ELi4ELi4ELb1ELb0EN7cutlass10bfloat16_tE19Flash_kernel_traitsILi64ELi64ELi128ELi8ES3_EELb0ELb0ELb0ELb0ELb0ELb1ELb0EEEvNS_16Flash_bwd_paramsE,"aw",@nobits
	.sectionflags	@""
	.align	16
	.zero		1024


//--------------------- .nv.shared.reserved.0     --------------------------
	.section	.nv.shared.reserved.0,"aw",@nobits
	.weak		__nv_reservedSMEM_offset_0_alias
	.size		__nv_reservedSMEM_offset_0_alias, 0, 0
	.other		__nv_reservedSMEM_offset_0_alias,@"STO_CUDA_RESERVED_SHARED STV_DEFAULT"
__nv_reservedSMEM_offset_0_alias:
	.zero		0


//--------------------- .nv.global                --------------------------
	.section	.nv.global,"aw",@nobits
.nv.global:
	.type		_ZN65_INTERNAL_23e465db_29_flash_bwd_hdim64_bf16_sm80_cu_21e1f8cb_28464cute1_E,@object
	.size		_ZN65_INTERNAL_23e465db_29_flash_bwd_hdim64_bf16_sm80_cu_21e1f8cb_28464cute1_E,(_ZN65_INTERNAL_23e465db_29_flash_bwd_hdim64_bf16_sm80_cu_21e1f8cb_28464cuda3std3__45__cpo6cbeginE - _ZN65_INTERNAL_23e465db_29_flash_bwd_hdim64_bf16_sm80_cu_21e1f8cb_28464cute1_E)
_ZN65_INTERNAL_23e465db_29_flash_bwd_hdim64_bf16_sm80_cu_21e1f8cb_28464cute1_E:
	.zero		1
	.type		_ZN65_INTERNAL_23e465db_29_flash_bwd_hdim64_bf16_sm80_cu_21e1f8cb_28464cuda3std3__45__cpo6cbeginE,@object
	.size		_ZN65_INTERNAL_23e465db_29_flash_bwd_hdim64_bf16_sm80_cu_21e1f8cb_28464cuda3std3__45__cpo6cbeginE,(_ZN65_INTERNAL_23e465db_29_flash_bwd_hdim64_bf16_sm80_cu_21e1f8cb_28464cuda3std3__48in_placeE - _ZN65_INTERNAL_23e465db_29_flash_bwd_hdim64_bf16_sm80_cu_21e1f8cb_28464cuda3std3__45__cpo6cbeginE)
_ZN65_INTERNAL_23e465db_29_flash_bwd_hdim64_bf16_sm80_cu_21e1f8cb_28464cuda3std3__45__cpo6cbeginE:
	.zero		1
	.type		_ZN65_INTERNAL_23e465db_29_flash_bwd_hdim64_bf16_sm80_cu_21e1f8cb_28464cuda3std3__48in_placeE,@object
	.size		_ZN65_INTERNAL_23e465db_29_flash_bwd_hdim64_bf16_sm80_cu_21e1f8cb_28464cuda3std3__48in_placeE,(_ZN65_INTERNAL_23e465db_29_flash_bwd_hdim64_bf16_sm80_cu_21e1f8cb_28464cuda3std6ranges3__45__cpo9iter_moveE - _ZN65_INTERNAL_23e465db_29_flash_bwd_hdim64_bf16_sm80_cu_21e1f8cb_28464cuda3std3__48in_placeE)
_ZN65_INTERNAL_23e465db_29_flash_bwd_hdim64_bf16_sm80_cu_21e1f8cb_28464cuda3std3__48in_placeE:
	.zero		1
	.type		_ZN65_INTERNAL_23e465db_29_flash_bwd_hdim64_bf16_sm80_cu_21e1f8cb_28464cuda3std6ranges3__45__cpo9iter_moveE,@object
	.size		_ZN65_INTERNAL_23e465db_29_flash_bwd_hdim64_bf16_sm80_cu_21e1f8cb_28464cuda3std6ranges3__45__cpo9iter_moveE,(_ZN65_INTERNAL_23e465db_29_flash_bwd_hdim64_bf16_sm80_cu_21e1f8cb_28464cuda3std3__45__cpo5beginE - _ZN65_INTERNAL_23e465db_29_flash_bwd_hdim64_bf16_sm80_cu_21e1f8cb_28464cuda3std6ranges3__45__cpo9iter_moveE)
_ZN65_INTERNAL_23e465db_29_flash_bwd_hdim64_bf16_sm80_cu_21e1f8cb_28464cuda3std6ranges3__45__cpo9iter_moveE:
	.zero		1
	.type		_ZN65_INTERNAL_23e465db_29_flash_bwd_hdim64_bf16_sm80_cu_21e1f8cb_28464cuda3std3__45__cpo5beginE,@object
	.size		_ZN65_INTERNAL_23e465db_29_flash_bwd_hdim64_bf16_sm80_cu_21e1f8cb_28464cuda3std3__45__cpo5beginE,(_ZN65_INTERNAL_23e465db_29_flash_bwd_hdim64_bf16_sm80_cu_21e1f8cb_28464cuda3std3__467_GLOBAL__N__23e465db_29_flash_bwd_hdim64_bf16_sm80_cu_21e1f8cb_28466ignoreE - _ZN65_INTERNAL_23e465db_29_flash_bwd_hdim64_bf16_sm80_cu_21e1f8cb_28464cuda3std3__45__cpo5beginE)
_ZN65_INTERNAL_23e465db_29_flash_bwd_hdim64_bf16_sm80_cu_21e1f8cb_28464cuda3std3__45__cpo5beginE:
	.zero		1
	.type		_ZN65_INTERNAL_23e465db_29_flash_bwd_hdim64_bf16_sm80_cu_21e1f8cb_28464cuda3std3__467_GLOBAL__N__23e465db_29_flash_bwd_hdim64_bf16_sm80_cu_21e1f8cb_28466ignoreE,@object
	.size		_ZN65_INTERNAL_23e465db_29_flash_bwd_hdim64_bf16_sm80_cu_21e1f8cb_28464cuda3std3__467_GLOBAL__N__23e465db_29_flash_bwd_hdim64_bf16_sm80_cu_21e1f8cb_28466ignoreE,(_ZN65_INTERNAL_23e465db_29_flash_bwd_hdim64_bf16_sm80_cu_21e1f8cb_28464cute7productE - _ZN65_INTERNAL_23e465db_29_flash_bwd_hdim64_bf16_sm80_cu_21e1f8cb_28464cuda3std3__467_GLOBAL__N__23e465db_29_flash_bwd_hdim64_bf16_sm80_cu_21e1f8cb_28466ignoreE)
_ZN65_INTERNAL_23e465db_29_flash_bwd_hdim64_bf16_sm80_cu_21e1f8cb_28464cuda3std3__467_GLOBAL__N__23e465db_29_flash_bwd_hdim64_bf16_sm80_cu_21e1f8cb_28466ignoreE:
	.zero		1
	.type		_ZN65_INTERNAL_23e465db_29_flash_bwd_hdim64_bf16_sm80_cu_21e1f8cb_28464cute7productE,@object
	.size		_ZN65_INTERNAL_23e465db_29_flash_bwd_hdim64_bf16_sm80_cu_21e1f8cb_28464cute7productE,(_ZN65_INTERNAL_23e465db_29_flash_bwd_hdim64_bf16_sm80_cu_21e1f8cb_28464cuda3std3__45__cpo3endE - _ZN65_INTERNAL_23e465db_29_flash_bwd_hdim64_bf16_sm80_cu_21e1f8cb_28464cute7productE)
_ZN65_INTERNAL_23e465db_29_flash_bwd_hdim64_bf16_sm80_cu_21e1f8cb_28464cute7productE:
	.zero		1
	.type		_ZN65_INTERNAL_23e465db_29_flash_bwd_hdim64_bf16_sm80_cu_21e1f8cb_28464cuda3std3__45__cpo3endE,@object
	.size		_ZN65_INTERNAL_23e465db_29_flash_bwd_hdim64_bf16_sm80_cu_21e1f8cb_28464cuda3std3__45__cpo3endE,(_ZN65_INTERNAL_23e465db_29_flash_bwd_hdim64_bf16_sm80_cu_21e1f8cb_28464cuda3std3__419piecewise_constructE - _ZN65_INTERNAL_23e465db_29_flash_bwd_hdim64_bf16_sm80_cu_21e1f8cb_28464cuda3std3__45__cpo3endE)
_ZN65_INTERNAL_23e465db_29_flash_bwd_hdim64_bf16_sm80_cu_21e1f8cb_28464cuda3std3__45__cpo3endE:
	.zero		1
	.type		_ZN65_INTERNAL_23e465db_29_flash_bwd_hdim64_bf16_sm80_cu_21e1f8cb_28464cuda3std3__419piecewise_constructE,@object
	.size		_ZN65_INTERNAL_23e465db_29_flash_bwd_hdim64_bf16_sm80_cu_21e1f8cb_28464cuda3std3__419piecewise_constructE,(_ZN65_INTERNAL_23e465db_29_flash_bwd_hdim64_bf16_sm80_cu_21e1f8cb_28464cuda3std3__45__cpo4cendE - _ZN65_INTERNAL_23e465db_29_flash_bwd_hdim64_bf16_sm80_cu_21e1f8cb_28464cuda3std3__419piecewise_constructE)
_ZN65_INTERNAL_23e465db_29_flash_bwd_hdim64_bf16_sm80_cu_21e1f8cb_28464cuda3std3__419piecewise_constructE:
	.zero		1
	.type		_ZN65_INTERNAL_23e465db_29_flash_bwd_hdim64_bf16_sm80_cu_21e1f8cb_28464cuda3std3__45__cpo4cendE,@object
	.size		_ZN65_INTERNAL_23e465db_29_flash_bwd_hdim64_bf16_sm80_cu_21e1f8cb_28464cuda3std3__45__cpo4cendE,(_ZN65_INTERNAL_23e465db_29_flash_bwd_hdim64_bf16_sm80_cu_21e1f8cb_28464cuda3std6ranges3__45__cpo4swapE - _ZN65_INTERNAL_23e465db_29_flash_bwd_hdim64_bf16_sm80_cu_21e1f8cb_28464cuda3std3__45__cpo4cendE)
_ZN65_INTERNAL_23e465db_29_flash_bwd_hdim64_bf16_sm80_cu_21e1f8cb_28464cuda3std3__45__cpo4cendE:
	.zero		1
	.type		_ZN65_INTERNAL_23e465db_29_flash_bwd_hdim64_bf16_sm80_cu_21e1f8cb_28464cuda3std6ranges3__45__cpo4swapE,@object
	.size		_ZN65_INTERNAL_23e465db_29_flash_bwd_hdim64_bf16_sm80_cu_21e1f8cb_28464cuda3std6ranges3__45__cpo4swapE,(.L_7 - _ZN65_INTERNAL_23e465db_29_flash_bwd_hdim64_bf16_sm80_cu_21e1f8cb_28464cuda3std6ranges3__45__cpo4swapE)
_ZN65_INTERNAL_23e465db_29_flash_bwd_hdim64_bf16_sm80_cu_21e1f8cb_28464cuda3std6ranges3__45__cpo4swapE:
	.zero		1
.L_7:


//--------------------- .nv.shared._ZN5flash44flash_bwd_dq_dk_dv_loop_seqk_parallel_kernelI23Flash_bwd_kernel_traitsILi64ELi64ELi128ELi8ELi2ELi4ELi4ELb1ELb0EN7cutlass10bfloat16_tE19Flash_kernel_traitsILi64ELi64ELi128ELi8ES3_EELb0ELb0ELb0ELb0ELb0ELb0ELb0EEEvNS_16Flash_bwd_paramsE --------------------------
	.section	.nv.shared._ZN5flash44flash_bwd_dq_dk_dv_loop_seqk_parallel_kernelI23Flash_bwd_kernel_traitsILi64ELi64ELi128ELi8ELi2ELi4ELi4ELb1ELb0EN7cutlass10bfloat16_tE19Flash_kernel_traitsILi64ELi64ELi128ELi8ES3_EELb0ELb0ELb0ELb0ELb0ELb0ELb0EEEvNS_16Flash_bwd_paramsE,"aw",@nobits
	.sectionflags	@""
	.align	16
	.zero		1024


//--------------------- .nv.shared._ZN5flash44flash_bwd_dq_dk_dv_loop_seqk_parallel_kernelI23Flash_bwd_kernel_traitsILi64ELi64ELi128ELi8ELi2ELi4ELi4ELb1ELb0EN7cutlass10bfloat16_tE19Flash_kernel_traitsILi64ELi64ELi128ELi8ES3_EELb0ELb0ELb1ELb0ELb0ELb0ELb0EEEvNS_16Flash_bwd_paramsE --------------------------
	.section	.nv.shared._ZN5flash44flash_bwd_dq_dk_dv_loop_seqk_parallel_kernelI23Flash_bwd_kernel_traitsILi64ELi64ELi128ELi8ELi2ELi4ELi4ELb1ELb0EN7cutlass10bfloat16_tE19Flash_kernel_traitsILi64ELi64ELi128ELi8ES3_EELb0ELb0ELb1ELb0ELb0ELb0ELb0EEEvNS_16Flash_bwd_paramsE,"aw",@nobits
	.sectionflags	@""
	.align	16
	.zero		1024


//--------------------- .nv.shared._ZN5flash44flash_bwd_dq_dk_dv_loop_seqk_parallel_kernelI23Flash_bwd_kernel_traitsILi64ELi64ELi128ELi8ELi2ELi4ELi4ELb1ELb0EN7cutlass10bfloat16_tE19Flash_kernel_traitsILi64ELi64ELi128ELi8ES3_EELb0ELb0ELb0ELb0ELb1ELb1ELb0EEEvNS_16Flash_bwd_paramsE --------------------------
	.section	.nv.shared._ZN5flash44flash_bwd_dq_dk_dv_loop_seqk_parallel_kernelI23Flash_bwd_kernel_traitsILi64ELi64ELi128ELi8ELi2ELi4ELi4ELb1ELb0EN7cutlass10bfloat16_tE19Flash_kernel_traitsILi64ELi64ELi128ELi8ES3_EELb0ELb0ELb0ELb0ELb1ELb1ELb0EEEvNS_16Flash_bwd_paramsE,"aw",@nobits
	.sectionflags	@""
	.align	16
	.zero		1024


//--------------------- .nv.shared._ZN5flash44flash_bwd_dq_dk_dv_loop_seqk_parallel_kernelI23Flash_bwd_kernel_traitsILi64ELi64ELi128ELi8ELi2ELi4ELi4ELb1ELb0EN7cutlass10bfloat16_tE19Flash_kernel_traitsILi64ELi64ELi128ELi8ES3_EELb0ELb0ELb0ELb1ELb0ELb0ELb0EEEvNS_16Flash_bwd_paramsE --------------------------
	.section	.nv.shared._ZN5flash44flash_bwd_dq_dk_dv_loop_seqk_parallel_kernelI23Flash_bwd_kernel_traitsILi64ELi64ELi128ELi8ELi2ELi4ELi4ELb1ELb0EN7cutlass10bfloat16_tE19Flash_kernel_traitsILi64ELi64ELi128ELi8ES3_EELb0ELb0ELb0ELb1ELb0ELb0ELb0EEEvNS_16Flash_bwd_paramsE,"aw",@nobits
	.sectionflags	@""
	.align	16
	.zero		1024


//--------------------- .nv.shared._ZN5flash44flash_bwd_dq_dk_dv_loop_seqk_parallel_kernelI23Flash_bwd_kernel_traitsILi64ELi64ELi128ELi8ELi2ELi4ELi4ELb1ELb0EN7cutlass10bfloat16_tE19Flash_kernel_traitsILi64ELi64ELi128ELi8ES3_EELb0ELb0ELb1ELb0ELb0ELb1ELb0EEEvNS_16Flash_bwd_paramsE --------------------------
	.section	.nv.shared._ZN5flash44flash_bwd_dq_dk_dv_loop_seqk_parallel_kernelI23Flash_bwd_kernel_traitsILi64ELi64ELi128ELi8ELi2ELi4ELi4ELb1ELb0EN7cutlass10bfloat16_tE19Flash_kernel_traitsILi64ELi64ELi128ELi8ES3_EELb0ELb0ELb1ELb0ELb0ELb1ELb0EEEvNS_16Flash_bwd_paramsE,"aw",@nobits
	.sectionflags	@""
	.align	16
	.zero		1024


//--------------------- .nv.shared._ZN5flash44flash_bwd_dq_dk_dv_loop_seqk_parallel_kernelI23Flash_bwd_kernel_traitsILi64ELi64ELi128ELi8ELi2ELi4ELi4ELb1ELb0EN7cutlass10bfloat16_tE19Flash_kernel_traitsILi64ELi64ELi128ELi8ES3_EELb0ELb0ELb1ELb1ELb0ELb0ELb0EEEvNS_16Flash_bwd_paramsE --------------------------
	.section	.nv.shared._ZN5flash44flash_bwd_dq_dk_dv_loop_seqk_parallel_kernelI23Flash_bwd_kernel_traitsILi64ELi64ELi128ELi8ELi2ELi4ELi4ELb1ELb0EN7cutlass10bfloat16_tE19Flash_kernel_traitsILi64ELi64ELi128ELi8ES3_EELb0ELb0ELb1ELb1ELb0ELb0ELb0EEEvNS_16Flash_bwd_paramsE,"aw",@nobits
	.sectionflags	@""
	.align	16
	.zero		1024


//--------------------- .nv.shared._ZN5flash44flash_bwd_dq_dk_dv_loop_seqk_parallel_kernelI23Flash_bwd_kernel_traitsILi64ELi128ELi128ELi8ELi4ELi4ELi4ELb0ELb0EN7cutlass10bfloat16_tE19Flash_kernel_traitsILi64ELi128ELi128ELi8ES3_EELb0ELb0ELb0ELb0ELb0ELb1ELb0EEEvNS_16Flash_bwd_paramsE --------------------------
	.section	.nv.shared._ZN5flash44flash_bwd_dq_dk_dv_loop_seqk_parallel_kernelI23Flash_bwd_kernel_traitsILi64ELi128ELi128ELi8ELi4ELi4ELi4ELb0ELb0EN7cutlass10bfloat16_tE19Flash_kernel_traitsILi64ELi128ELi128ELi8ES3_EELb0ELb0ELb0ELb0ELb0ELb1ELb0EEEvNS_16Flash_bwd_paramsE,"aw",@nobits
	.sectionflags	@""
	.align	16
	.zero		1024


//--------------------- .nv.shared._ZN5flash44flash_bwd_dq_dk_dv_loop_seqk_parallel_kernelI23Flash_bwd_kernel_traitsILi64ELi128ELi128ELi8ELi4ELi4ELi4ELb0ELb0EN7cutlass10bfloat16_tE19Flash_kernel_traitsILi64ELi128ELi128ELi8ES3_EELb0ELb0ELb0ELb0ELb0ELb0ELb0EEEvNS_16Flash_bwd_paramsE --------------------------
	.section	.nv.shared._ZN5flash44flash_bwd_dq_dk_dv_loop_seqk_parallel_kernelI23Flash_bwd_kernel_traitsILi64ELi128ELi128ELi8ELi4ELi4ELi4ELb0ELb0EN7cutlass10bfloat16_tE19Flash_kernel_traitsILi64ELi128ELi128ELi8ES3_EELb0ELb0ELb0ELb0ELb0ELb0ELb0EEEvNS_16Flash_bwd_paramsE,"aw",@nobits
	.sectionflags	@""
	.align	16
	.zero		1024


//--------------------- .nv.shared._ZN5flash44flash_bwd_dq_dk_dv_loop_seqk_parallel_kernelI23Flash_bwd_kernel_traitsILi64ELi128ELi128ELi8ELi4ELi4ELi4ELb0ELb0EN7cutlass10bfloat16_tE19Flash_kernel_traitsILi64ELi128ELi128ELi8ES3_EELb0ELb0ELb1ELb0ELb0ELb0ELb0EEEvNS_16Flash_bwd_paramsE --------------------------
	.section	.nv.shared._ZN5flash44flash_bwd_dq_dk_dv_loop_seqk_parallel_kernelI23Flash_bwd_kernel_traitsILi64ELi128ELi128ELi8ELi4ELi4ELi4ELb0ELb0EN7cutlass10bfloat16_tE19Flash_kernel_traitsILi64ELi128ELi128ELi8ES3_EELb0ELb0ELb1ELb0ELb0ELb0ELb0EEEvNS_16Flash_bwd_paramsE,"aw",@nobits
	.sectionflags	@""
	.align	16
	.zero		1024


//--------------------- .nv.shared._ZN5flash44flash_bwd_dq_dk_dv_loop_seqk_parallel_kernelI23Flash_bwd_kernel_traitsILi64ELi128ELi128ELi8ELi4ELi4ELi4ELb0ELb0EN7cutlass10bfloat16_tE19Flash_kernel_traitsILi64ELi128ELi128ELi8ES3_EELb0ELb0ELb0ELb0ELb1ELb1ELb0EEEvNS_16Flash_bwd_paramsE --------------------------
	.section	.nv.shared._ZN5flash44flash_bwd_dq_dk_dv_loop_seqk_parallel_kernelI23Flash_bwd_kernel_traitsILi64ELi128ELi128ELi8ELi4ELi4ELi4ELb0ELb0EN7cutlass10bfloat16_tE19Flash_kernel_traitsILi64ELi128ELi128ELi8ES3_EELb0ELb0ELb0ELb0ELb1ELb1ELb0EEEvNS_16Flash_bwd_paramsE,"aw",@nobits
	.sectionflags	@""
	.align	16
	.zero		1024


//--------------------- .nv.shared._ZN5flash44flash_bwd_dq_dk_dv_loop_seqk_parallel_kernelI23Flash_bwd_kernel_traitsILi64ELi128ELi128ELi8ELi4ELi4ELi4ELb0ELb0EN7cutlass10bfloat16_tE19Flash_kernel_traitsILi64ELi128ELi128ELi8ES3_EELb0ELb0ELb0ELb1ELb0ELb0ELb0EEEvNS_16Flash_bwd_paramsE --------------------------
	.section	.nv.shared._ZN5flash44flash_bwd_dq_dk_dv_loop_seqk_parallel_kernelI23Flash_bwd_kernel_traitsILi64ELi128ELi128ELi8ELi4ELi4ELi4ELb0ELb0EN7cutlass10bfloat16_tE19Flash_kernel_traitsILi64ELi128ELi128ELi8ES3_EELb0ELb0ELb0ELb1ELb0ELb0ELb0EEEvNS_16Flash_bwd_paramsE,"aw",@nobits
	.sectionflags	@""
	.align	16
	.zero		1024


//--------------------- .nv.shared._ZN5flash44flash_bwd_dq_dk_dv_loop_seqk_parallel_kernelI23Flash_bwd_kernel_traitsILi64ELi128ELi128ELi8ELi4ELi4ELi4ELb0ELb0EN7cutlass10bfloat16_tE19Flash_kernel_traitsILi64ELi128ELi128ELi8ES3_EELb0ELb0ELb1ELb0ELb0ELb1ELb0EEEvNS_16Flash_bwd_paramsE --------------------------
	.section	.nv.shared._ZN5flash44flash_bwd_dq_dk_dv_loop_seqk_parallel_kernelI23Flash_bwd_kernel_traitsILi64ELi128ELi128ELi8ELi4ELi4ELi4ELb0ELb0EN7cutlass10bfloat16_tE19Flash_kernel_traitsILi64ELi128ELi128ELi8ES3_EELb0ELb0ELb1ELb0ELb0ELb1ELb0EEEvNS_16Flash_bwd_paramsE,"aw",@nobits
	.sectionflags	@""
	.align	16
	.zero		1024


//--------------------- .nv.shared._ZN5flash44flash_bwd_dq_dk_dv_loop_seqk_parallel_kernelI23Flash_bwd_kernel_traitsILi64ELi128ELi128ELi8ELi4ELi4ELi4ELb0ELb0EN7cutlass10bfloat16_tE19Flash_kernel_traitsILi64ELi128ELi128ELi8ES3_EELb0ELb0ELb1ELb1ELb0ELb0ELb0EEEvNS_16Flash_bwd_paramsE --------------------------
	.section	.nv.shared._ZN5flash44flash_bwd_dq_dk_dv_loop_seqk_parallel_kernelI23Flash_bwd_kernel_traitsILi64ELi128ELi128ELi8ELi4ELi4ELi4ELb0ELb0EN7cutlass10bfloat16_tE19Flash_kernel_traitsILi64ELi128ELi128ELi8ES3_EELb0ELb0ELb1ELb1ELb0ELb0ELb0EEEvNS_16Flash_bwd_paramsE,"aw",@nobits
	.sectionflags	@""
	.align	16
	.zero		1024


//--------------------- .nv.shared._ZN5flash27flash_bwd_convert_dq_kernelI23Flash_bwd_kernel_traitsILi64ELi64ELi128ELi8ELi2ELi4ELi4ELb1ELb0EN7cutlass10bfloat16_tE19Flash_kernel_traitsILi64ELi64ELi128ELi8ES3_EEEEvNS_16Flash_bwd_paramsEi --------------------------
	.section	.nv.shared._ZN5flash27flash_bwd_convert_dq_kernelI23Flash_bwd_kernel_traitsILi64ELi64ELi128ELi8ELi2ELi4ELi4ELb1ELb0EN7cutlass10bfloat16_tE19Flash_kernel_traitsILi64ELi64ELi128ELi8ES3_EEEEvNS_16Flash_bwd_paramsEi,"aw",@nobits
	.sectionflags	@""
	.align	16
	.zero		1024


//--------------------- .nv.shared._ZN5flash44flash_bwd_dq_dk_dv_loop_seqk_parallel_kernelI23Flash_bwd_kernel_traitsILi64ELi64ELi128ELi8ELi2ELi4ELi4ELb1ELb0EN7cutlass10bfloat16_tE19Flash_kernel_traitsILi64ELi64ELi128ELi8ES3_EELb1ELb0ELb0ELb0ELb0ELb1ELb0EEEvNS_16Flash_bwd_paramsE --------------------------
	.section	.nv.shared._ZN5flash44flash_bwd_dq_dk_dv_loop_seqk_parallel_kernelI23Flash_bwd_kernel_traitsILi64ELi64ELi128ELi8ELi2ELi4ELi4ELb1ELb0EN7cutlass10bfloat16_tE19Flash_kernel_traitsILi64ELi64ELi128ELi8ES3_EELb1ELb0ELb0ELb0ELb0ELb1ELb0EEEvNS_16Flash_bwd_paramsE,"aw",@nobits
	.sectionflags	@""
	.align	16
	.zero		1024


//--------------------- .nv.shared._ZN5flash44flash_bwd_dq_dk_dv_loop_seqk_parallel_kernelI23Flash_bwd_kernel_traitsILi64ELi64ELi128ELi8ELi2ELi4ELi4ELb1ELb0EN7cutlass10bfloat16_tE19Flash_kernel_traitsILi64ELi64ELi128ELi8ES3_EELb0ELb0ELb0ELb0ELb0ELb1ELb1EEEvNS_16Flash_bwd_paramsE --------------------------
	.section	.nv.shared._ZN5flash44flash_bwd_dq_dk_dv_loop_seqk_parallel_kernelI23Flash_bwd_kernel_traitsILi64ELi64ELi128ELi8ELi2ELi4ELi4ELb1ELb0EN7cutlass10bfloat16_tE19Flash_kernel_traitsILi64ELi64ELi128ELi8ES3_EELb0ELb0ELb0ELb0ELb0ELb1ELb1EEEvNS_16Flash_bwd_paramsE,"aw",@nobits
	.sectionflags	@""
	.align	16
	.zero		1024


//--------------------- .nv.shared._ZN5flash44flash_bwd_dq_dk_dv_loop_seqk_parallel_kernelI23Flash_bwd_kernel_traitsILi64ELi64ELi128ELi8ELi2ELi4ELi4ELb1ELb0EN7cutlass10bfloat16_tE19Flash_kernel_traitsILi64ELi64ELi128ELi8ES3_EELb1ELb0ELb0ELb0ELb0ELb0ELb0EEEvNS_16Flash_bwd_paramsE --------------------------
	.section	.nv.shared._ZN5flash44flash_bwd_dq_dk_dv_loop_seqk_parallel_kernelI23Flash_bwd_kernel_traitsILi64ELi64ELi128ELi8ELi2ELi4ELi4ELb1ELb0EN7cutlass10bfloat16_tE19Flash_kernel_traitsILi64ELi64ELi128ELi8ES3_EELb1ELb0ELb0ELb0ELb0ELb0ELb0EEEvNS_16Flash_bwd_paramsE,"aw",@nobits
	.sectionflags	@""
	.align	16
	.zero		1024


//--------------------- .nv.shared._ZN5flash44flash_bwd_dq_dk_dv_loop_seqk_parallel_kernelI23Flash_bwd_kernel_traitsILi64ELi64ELi128ELi8ELi2ELi4ELi4ELb1ELb0EN7cutlass10bfloat16_tE19Flash_kernel_traitsILi64ELi64ELi128ELi8ES3_EELb0ELb0ELb0ELb0ELb0ELb0ELb1EEEvNS_16Flash_bwd_paramsE --------------------------
	.section	.nv.shared._ZN5flash44flash_bwd_dq_dk_dv_loop_seqk_parallel_kernelI23Flash_bwd_kernel_traitsILi64ELi64ELi128ELi8ELi2ELi4ELi4ELb1ELb0EN7cutlass10bfloat16_tE19Flash_kernel_traitsILi64ELi64ELi128ELi8ES3_EELb0ELb0ELb0ELb0ELb0ELb0ELb1EEEvNS_16Flash_bwd_paramsE,"aw",@nobits
	.sectionflags	@""
	.align	16
	.zero		1024


//--------------------- .nv.shared._ZN5flash44flash_bwd_dq_dk_dv_loop_seqk_parallel_kernelI23Flash_bwd_kernel_traitsILi64ELi64ELi128ELi8ELi2ELi4ELi4ELb1ELb0EN7cutlass10bfloat16_tE19Flash_kernel_traitsILi64ELi64ELi128ELi8ES3_EELb1ELb0ELb1ELb0ELb0ELb0ELb0EEEvNS_16Flash_bwd_paramsE --------------------------
	.section	.nv.shared._ZN5flash44flash_bwd_dq_dk_dv_loop_seqk_parallel_kernelI23Flash_bwd_kernel_traitsILi64ELi64ELi128ELi8ELi2ELi4ELi4ELb1ELb0EN7cutlass10bfloat16_tE19Flash_kernel_traitsILi64ELi64ELi128ELi8ES3_EELb1ELb0ELb1ELb0ELb0ELb0ELb0EEEvNS_16Flash_bwd_paramsE,"aw",@nobits
	.sectionflags	@""
	.align	16
	.zero		1024


//--------------------- .nv.shared._ZN5flash44flash_bwd_dq_dk_dv_loop_seqk_parallel_kernelI23Flash_bwd_kernel_traitsILi64ELi64ELi128ELi8ELi2ELi4ELi4ELb1ELb0EN7cutlass10bfloat16_tE19Flash_kernel_traitsILi64ELi64ELi128ELi8ES3_EELb0ELb0ELb1ELb0ELb0ELb0ELb1EEEvNS_16Flash_bwd_paramsE --------------------------
	.section	.nv.shared._ZN5flash44flash_bwd_dq_dk_dv_loop_seqk_parallel_kernelI23Flash_bwd_kernel_traitsILi64ELi64ELi128ELi8ELi2ELi4ELi4ELb1ELb0EN7cutlass10bfloat16_tE19Flash_kernel_traitsILi64ELi64ELi128ELi8ES3_EELb0ELb0ELb1ELb0ELb0ELb0ELb1EEEvNS_16Flash_bwd_paramsE,"aw",@nobits
	.sectionflags	@""
	.align	16
	.zero		1024


//--------------------- .nv.shared._ZN5flash44flash_bwd_dq_dk_dv_loop_seqk_parallel_kernelI23Flash_bwd_kernel_traitsILi64ELi64ELi128ELi8ELi2ELi4ELi4ELb1ELb0EN7cutlass10bfloat16_tE19Flash_kernel_traitsILi64ELi64ELi128ELi8ES3_EELb1ELb0ELb0ELb0ELb1ELb1ELb0EEEvNS_16Flash_bwd_paramsE --------------------------
	.section	.nv.shared._ZN5flash44flash_bwd_dq_dk_dv_loop_seqk_parallel_kernelI23Flash_bwd_kernel_traitsILi64ELi64ELi128ELi8ELi2ELi4ELi4ELb1ELb0EN7cutlass10bfloat16_tE19Flash_kernel_traitsILi64ELi64ELi128ELi8ES3_EELb1ELb0ELb0ELb0ELb1ELb1ELb0EEEvNS_16Flash_bwd_paramsE,"aw",@nobits
	.sectionflags	@""
	.align	16
	.zero		1024


//--------------------- .nv.shared._ZN5flash44flash_bwd_dq_dk_dv_loop_seqk_parallel_kernelI23Flash_bwd_kernel_traitsILi64ELi64ELi128ELi8ELi2ELi4ELi4ELb1ELb0EN7cutlass10bfloat16_tE19Flash_kernel_traitsILi64ELi64ELi128ELi8ES3_EELb0ELb0ELb0ELb0ELb1ELb1ELb1EEEvNS_16Flash_bwd_paramsE --------------------------
	.section	.nv.shared._ZN5flash44flash_bwd_dq_dk_dv_loop_seqk_parallel_kernelI23Flash_bwd_kernel_traitsILi64ELi64ELi128ELi8ELi2ELi4ELi4ELb1ELb0EN7cutlass10bfloat16_tE19Flash_kernel_traitsILi64ELi64ELi128ELi8ES3_EELb0ELb0ELb0ELb0ELb1ELb1ELb1EEEvNS_16Flash_bwd_paramsE,"aw",@nobits
	.sectionflags	@""
	.align	16
	.zero		1024


//--------------------- .nv.shared._ZN5flash44flash_bwd_dq_dk_dv_loop_seqk_parallel_kernelI23Flash_bwd_kernel_traitsILi64ELi64ELi128ELi8ELi2ELi4ELi4ELb1ELb0EN7cutlass10bfloat16_tE19Flash_kernel_traitsILi64ELi64ELi128ELi8ES3_EELb1ELb0ELb0ELb1ELb0ELb0ELb0EEEvNS_16Flash_bwd_paramsE --------------------------
	.section	.nv.shared._ZN5flash44flash_bwd_dq_dk_dv_loop_seqk_parallel_kernelI23Flash_bwd_kernel_traitsILi64ELi64ELi128ELi8ELi2ELi4ELi4ELb1ELb0EN7cutlass10bfloat16_tE19Flash_kernel_traitsILi64ELi64ELi128ELi8ES3_EELb1ELb0ELb0ELb1ELb0ELb0ELb0EEEvNS_16Flash_bwd_paramsE,"aw",@nobits
	.sectionflags	@""
	.align	16
	.zero		1024


//--------------------- .nv.shared._ZN5flash44flash_bwd_dq_dk_dv_loop_seqk_parallel_kernelI23Flash_bwd_kernel_traitsILi64ELi64ELi128ELi8ELi2ELi4ELi4ELb1ELb0EN7cutlass10bfloat16_tE19Flash_kernel_traitsILi64ELi64ELi128ELi8ES3_EELb0ELb0ELb0ELb1ELb0ELb0ELb1EEEvNS_16Flash_bwd_paramsE --------------------------
	.section	.nv.shared._ZN5flash44flash_bwd_dq_dk_dv_loop_seqk_parallel_kernelI23Flash_bwd_kernel_traitsILi64ELi64ELi128ELi8ELi2ELi4ELi4ELb1ELb0EN7cutlass10bfloat16_tE19Flash_kernel_traitsILi64ELi64ELi128ELi8ES3_EELb0ELb0ELb0ELb1ELb0ELb0ELb1EEEvNS_16Flash_bwd_paramsE,"aw",@nobits
	.sectionflags	@""
	.align	16
	.zero		1024


//--------------------- .nv.shared._ZN5flash44flash_bwd_dq_dk_dv_loop_seqk_parallel_kernelI23Flash_bwd_kernel_traitsILi64ELi64ELi128ELi8ELi2ELi4ELi4ELb1ELb0EN7cutlass10bfloat16_tE19Flash_kernel_traitsILi64ELi64ELi128ELi8ES3_EELb1ELb0ELb1ELb0ELb0ELb1ELb0EEEvNS_16Flash_bwd_paramsE --------------------------
	.section	.nv.shared._ZN5flash44flash_bwd_dq_dk_dv_loop_seqk_parallel_kernelI23Flash_bwd_kernel_traitsILi64ELi64ELi128ELi8ELi2ELi4ELi4ELb1ELb0EN7cutlass10bfloat16_tE19Flash_kernel_traitsILi64ELi64ELi128ELi8ES3_EELb1ELb0ELb1ELb0ELb0ELb1ELb0EEEvNS_16Flash_bwd_paramsE,"aw",@nobits
	.sectionflags	@""
	.align	16
	.zero		1024


//--------------------- .nv.shared._ZN5flash44flash_bwd_dq_dk_dv_loop_seqk_parallel_kernelI23Flash_bwd_kernel_traitsILi64ELi64ELi128ELi8ELi2ELi4ELi4ELb1ELb0EN7cutlass10bfloat16_tE19Flash_kernel_traitsILi64ELi64ELi128ELi8ES3_EELb0ELb0ELb1ELb0ELb0ELb1ELb1EEEvNS_16Flash_bwd_paramsE --------------------------
	.section	.nv.shared._ZN5flash44flash_bwd_dq_dk_dv_loop_seqk_parallel_kernelI23Flash_bwd_kernel_traitsILi64ELi64ELi128ELi8ELi2ELi4ELi4ELb1ELb0EN7cutlass10bfloat16_tE19Flash_kernel_traitsILi64ELi64ELi128ELi8ES3_EELb0ELb0ELb1ELb0ELb0ELb1ELb1EEEvNS_16Flash_bwd_paramsE,"aw",@nobits
	.sectionflags	@""
	.align	16
	.zero		1024


//--------------------- .nv.shared._ZN5flash44flash_bwd_dq_dk_dv_loop_seqk_parallel_kernelI23Flash_bwd_kernel_traitsILi64ELi64ELi128ELi8ELi2ELi4ELi4ELb1ELb0EN7cutlass10bfloat16_tE19Flash_kernel_traitsILi64ELi64ELi128ELi8ES3_EELb1ELb0ELb1ELb1ELb0ELb0ELb0EEEvNS_16Flash_bwd_paramsE --------------------------
	.section	.nv.shared._ZN5flash44flash_bwd_dq_dk_dv_loop_seqk_parallel_kernelI23Flash_bwd_kernel_traitsILi64ELi64ELi128ELi8ELi2ELi4ELi4ELb1ELb0EN7cutlass10bfloat16_tE19Flash_kernel_traitsILi64ELi64ELi128ELi8ES3_EELb1ELb0ELb1ELb1ELb0ELb0ELb0EEEvNS_16Flash_bwd_paramsE,"aw",@nobits
	.sectionflags	@""
	.align	16
	.zero		1024


//--------------------- .nv.shared._ZN5flash44flash_bwd_dq_dk_dv_loop_seqk_parallel_kernelI23Flash_bwd_kernel_traitsILi64ELi64ELi128ELi8ELi2ELi4ELi4ELb1ELb0EN7cutlass10bfloat16_tE19Flash_kernel_traitsILi64ELi64ELi128ELi8ES3_EELb0ELb0ELb1ELb1ELb0ELb0ELb1EEEvNS_16Flash_bwd_paramsE --------------------------
	.section	.nv.shared._ZN5flash44flash_bwd_dq_dk_dv_loop_seqk_parallel_kernelI23Flash_bwd_kernel_traitsILi64ELi64ELi128ELi8ELi2ELi4ELi4ELb1ELb0EN7cutlass10bfloat16_tE19Flash_kernel_traitsILi64ELi64ELi128ELi8ES3_EELb0ELb0ELb1ELb1ELb0ELb0ELb1EEEvNS_16Flash_bwd_paramsE,"aw",@nobits
	.sectionflags	@""
	.align	16
	.zero		1024


//--------------------- .nv.shared._ZN5flash25flash_bwd_dot_do_o_kernelILb0E23Flash_bwd_kernel_traitsILi64ELi64ELi128ELi8ELi2ELi4ELi4ELb1ELb0EN7cutlass10bfloat16_tE19Flash_kernel_traitsILi64ELi64ELi128ELi8ES3_EEEEvNS_16Flash_bwd_paramsE --------------------------
	.section	.nv.shared._ZN5flash25flash_bwd_dot_do_o_kernelILb0E23Flash_bwd_kernel_traitsILi64ELi64ELi128ELi8ELi2ELi4ELi4ELb1ELb0EN7cutlass10bfloat16_tE19Flash_kernel_traitsILi64ELi64ELi128ELi8ES3_EEEEvNS_16Flash_bwd_paramsE,"aw",@nobits
	.sectionflags	@""
	.align	16
	.zero		1024


//--------------------- .nv.shared._ZN5flash25flash_bwd_dot_do_o_kernelILb1E23Flash_bwd_kernel_traitsILi64ELi64ELi128ELi8ELi2ELi4ELi4ELb1ELb0EN7cutlass10bfloat16_tE19Flash_kernel_traitsILi64ELi64ELi128ELi8ES3_EEEEvNS_16Flash_bwd_paramsE --------------------------
	.section	.nv.shared._ZN5flash25flash_bwd_dot_do_o_kernelILb1E23Flash_bwd_kernel_traitsILi64ELi64ELi128ELi8ELi2ELi4ELi4ELb1ELb0EN7cutlass10bfloat16_tE19Flash_kernel_traitsILi64ELi64ELi128ELi8ES3_EEEEvNS_16Flash_bwd_paramsE,"aw",@nobits
	.sectionflags	@""
	.align	16
	.zero		1024


//--------------------- .nv.shared._ZN5flash27flash_bwd_convert_dq_kernelI23Flash_bwd_kernel_traitsILi64ELi128ELi128ELi8ELi4ELi4ELi4ELb0ELb0EN7cutlass10bfloat16_tE19Flash_kernel_traitsILi64ELi128ELi128ELi8ES3_EEEEvNS_16Flash_bwd_paramsEi --------------------------
	.section	.nv.shared._ZN5flash27flash_bwd_convert_dq_kernelI23Flash_bwd_kernel_traitsILi64ELi128ELi128ELi8ELi4ELi4ELi4ELb0ELb0EN7cutlass10bfloat16_tE19Flash_kernel_traitsILi64ELi128ELi128ELi8ES3_EEEEvNS_16Flash_bwd_paramsEi,"aw",@nobits
	.sectionflags	@""
	.align	16
	.zero		1024


//--------------------- .nv.shared._ZN5flash44flash_bwd_dq_dk_dv_loop_seqk_parallel_kernelI23Flash_bwd_kernel_traitsILi64ELi128ELi128ELi8ELi4ELi4ELi4ELb0ELb0EN7cutlass10bfloat16_tE19Flash_kernel_traitsILi64ELi128ELi128ELi8ES3_EELb1ELb0ELb0ELb0ELb0ELb1ELb0EEEvNS_16Flash_bwd_paramsE --------------------------
	.section	.nv.shared._ZN5flash44flash_bwd_dq_dk_dv_loop_seqk_parallel_kernelI23Flash_bwd_kernel_traitsILi64ELi128ELi128ELi8ELi4ELi4ELi4ELb0ELb0EN7cutlass10bfloat16_tE19Flash_kernel_traitsILi64ELi128ELi128ELi8ES3_EELb1ELb0ELb0ELb0ELb0ELb1ELb0EEEvNS_16Flash_bwd_paramsE,"aw",@nobits
	.sectionflags	@""
	.align	16
	.zero		1024


//--------------------- .nv.shared._ZN5flash44flash_bwd_dq_dk_dv_loop_seqk_parallel_kernelI23Flash_bwd_kernel_traitsILi64ELi128ELi128ELi8ELi4ELi4ELi4ELb0ELb0EN7cutlass10bfloat16_tE19Flash_kernel_traitsILi64ELi128ELi128ELi8ES3_EELb0ELb0ELb0ELb0ELb0ELb1ELb1EEEvNS_16Flash_bwd_paramsE --------------------------
	.section	.nv.shared._ZN5flash44flash_bwd_dq_dk_dv_loop_seqk_parallel_kernelI23Flash_bwd_kernel_traitsILi64ELi128ELi128ELi8ELi4ELi4ELi4ELb0ELb0EN7cutlass10bfloat16_tE19Flash_kernel_traitsILi64ELi128ELi128ELi8ES3_EELb0ELb0ELb0ELb0ELb0ELb1ELb1EEEvNS_16Flash_bwd_paramsE,"aw",@nobits
	.sectionflags	@""
	.align	16
	.zero		1024


//--------------------- .nv.shared._ZN5flash44flash_bwd_dq_dk_dv_loop_seqk_parallel_kernelI23Flash_bwd_kernel_traitsILi64ELi128ELi128ELi8ELi4ELi4ELi4ELb0ELb0EN7cutlass10bfloat16_tE19Flash_kernel_traitsILi64ELi128ELi128ELi8ES3_EELb1ELb0ELb0ELb0ELb0ELb0ELb0EEEvNS_16Flash_bwd_paramsE --------------------------
	.section	.nv.shared._ZN5flash44flash_bwd_dq_dk_dv_loop_seqk_parallel_kernelI23Flash_bwd_kernel_traitsILi64ELi128ELi128ELi8ELi4ELi4ELi4ELb0ELb0EN7cutlass10bfloat16_tE19Flash_kernel_traitsILi64ELi128ELi128ELi8ES3_EELb1ELb0ELb0ELb0ELb0ELb0ELb0EEEvNS_16Flash_bwd_paramsE,"aw",@nobits
	.sectionflags	@""
	.align	16
	.zero		1024


//--------------------- .nv.shared._ZN5flash44flash_bwd_dq_dk_dv_loop_seqk_parallel_kernelI23Flash_bwd_kernel_traitsILi64ELi128ELi128ELi8ELi4ELi4ELi4ELb0ELb0EN7cutlass10bfloat16_tE19Flash_kernel_traitsILi64ELi128ELi128ELi8ES3_EELb0ELb0ELb0ELb0ELb0ELb0ELb1EEEvNS_16Flash_bwd_paramsE --------------------------
	.section	.nv.shared._ZN5flash44flash_bwd_dq_dk_dv_loop_seqk_parallel_kernelI23Flash_bwd_kernel_traitsILi64ELi128ELi128ELi8ELi4ELi4ELi4ELb0ELb0EN7cutlass10bfloat16_tE19Flash_kernel_traitsILi64ELi128ELi128ELi8ES3_EELb0ELb0ELb0ELb0ELb0ELb0ELb1EEEvNS_16Flash_bwd_paramsE,"aw",@nobits
	.sectionflags	@""
	.align	16
	.zero		1024


//--------------------- .nv.shared._ZN5flash44flash_bwd_dq_dk_dv_loop_seqk_parallel_kernelI23Flash_bwd_kernel_traitsILi64ELi128ELi128ELi8ELi4ELi4ELi4ELb0ELb0EN7cutlass10bfloat16_tE19Flash_kernel_traitsILi64ELi128ELi128ELi8ES3_EELb1ELb0ELb1ELb0ELb0ELb0ELb0EEEvNS_16Flash_bwd_paramsE --------------------------
	.section	.nv.shared._ZN5flash44flash_bwd_dq_dk_dv_loop_seqk_parallel_kernelI23Flash_bwd_kernel_traitsILi64ELi128ELi128ELi8ELi4ELi4ELi4ELb0ELb0EN7cutlass10bfloat16_tE19Flash_kernel_traitsILi64ELi128ELi128ELi8ES3_EELb1ELb0ELb1ELb0ELb0ELb0ELb0EEEvNS_16Flash_bwd_paramsE,"aw",@nobits
	.sectionflags	@""
	.align	16
	.zero		1024


//--------------------- .nv.shared._ZN5flash44flash_bwd_dq_dk_dv_loop_seqk_parallel_kernelI23Flash_bwd_kernel_traitsILi64ELi128ELi128ELi8ELi4ELi4ELi4ELb0ELb0EN7cutlass10bfloat16_tE19Flash_kernel_traitsILi64ELi128ELi128ELi8ES3_EELb0ELb0ELb1ELb0ELb0ELb0ELb1EEEvNS_16Flash_bwd_paramsE --------------------------
	.section	.nv.shared._ZN5flash44flash_bwd_dq_dk_dv_loop_seqk_parallel_kernelI23Flash_bwd_kernel_traitsILi64ELi128ELi128ELi8ELi4ELi4ELi4ELb0ELb0EN7cutlass10bfloat16_tE19Flash_kernel_traitsILi64ELi128ELi128ELi8ES3_EELb0ELb0ELb1ELb0ELb0ELb0ELb1EEEvNS_16Flash_bwd_paramsE,"aw",@nobits
	.sectionflags	@""
	.align	16
	.zero		1024


//--------------------- .nv.shared._ZN5flash44flash_bwd_dq_dk_dv_loop_seqk_parallel_kernelI23Flash_bwd_kernel_traitsILi64ELi128ELi128ELi8ELi4ELi4ELi4ELb0ELb0EN7cutlass10bfloat16_tE19Flash_kernel_traitsILi64ELi128ELi128ELi8ES3_EELb1ELb0ELb0ELb0ELb1ELb1ELb0EEEvNS_16Flash_bwd_paramsE --------------------------
	.section	.nv.shared._ZN5flash44flash_bwd_dq_dk_dv_loop_seqk_parallel_kernelI23Flash_bwd_kernel_traitsILi64ELi128ELi128ELi8ELi4ELi4ELi4ELb0ELb0EN7cutlass10bfloat16_tE19Flash_kernel_traitsILi64ELi128ELi128ELi8ES3_EELb1ELb0ELb0ELb0ELb1ELb1ELb0EEEvNS_16Flash_bwd_paramsE,"aw",@nobits
	.sectionflags	@""
	.align	16
	.zero		1024


//--------------------- .nv.shared._ZN5flash44flash_bwd_dq_dk_dv_loop_seqk_parallel_kernelI23Flash_bwd_kernel_traitsILi64ELi128ELi128ELi8ELi4ELi4ELi4ELb0ELb0EN7cutlass10bfloat16_tE19Flash_kernel_traitsILi64ELi128ELi128ELi8ES3_EELb0ELb0ELb0ELb0ELb1ELb1ELb1EEEvNS_16Flash_bwd_paramsE --------------------------
	.section	.nv.shared._ZN5flash44flash_bwd_dq_dk_dv_loop_seqk_parallel_kernelI23Flash_bwd_kernel_traitsILi64ELi128ELi128ELi8ELi4ELi4ELi4ELb0ELb0EN7cutlass10bfloat16_tE19Flash_kernel_traitsILi64ELi128ELi128ELi8ES3_EELb0ELb0ELb0ELb0ELb1ELb1ELb1EEEvNS_16Flash_bwd_paramsE,"aw",@nobits
	.sectionflags	@""
	.align	16
	.zero		1024


//--------------------- .nv.shared._ZN5flash44flash_bwd_dq_dk_dv_loop_seqk_parallel_kernelI23Flash_bwd_kernel_traitsILi64ELi128ELi128ELi8ELi4ELi4ELi4ELb0ELb0EN7cutlass10bfloat16_tE19Flash_kernel_traitsILi64ELi128ELi128ELi8ES3_EELb1ELb0ELb0ELb1ELb0ELb0ELb0EEEvNS_16Flash_bwd_paramsE --------------------------
	.section	.nv.shared._ZN5flash44flash_bwd_dq_dk_dv_loop_seqk_parallel_kernelI23Flash_bwd_kernel_traitsILi64ELi128ELi128ELi8ELi4ELi4ELi4ELb0ELb0EN7cutlass10bfloat16_tE19Flash_kernel_traitsILi64ELi128ELi128ELi8ES3_EELb1ELb0ELb0ELb1ELb0ELb0ELb0EEEvNS_16Flash_bwd_paramsE,"aw",@nobits
	.sectionflags	@""
	.align	16
	.zero		1024


//--------------------- .nv.shared._ZN5flash44flash_bwd_dq_dk_dv_loop_seqk_parallel_kernelI23Flash_bwd_kernel_traitsILi64ELi128ELi128ELi8ELi4ELi4ELi4ELb0ELb0EN7cutlass10bfloat16_tE19Flash_kernel_traitsILi64ELi128ELi128ELi8ES3_EELb0ELb0ELb0ELb1ELb0ELb0ELb1EEEvNS_16Flash_bwd_paramsE --------------------------
	.section	.nv.shared._ZN5flash44flash_bwd_dq_dk_dv_loop_seqk_parallel_kernelI23Flash_bwd_kernel_traitsILi64ELi128ELi128ELi8ELi4ELi4ELi4ELb0ELb0EN7cutlass10bfloat16_tE19Flash_kernel_traitsILi64ELi128ELi128ELi8ES3_EELb0ELb0ELb0ELb1ELb0ELb0ELb1EEEvNS_16Flash_bwd_paramsE,"aw",@nobits
	.sectionflags	@""
	.align	16
	.zero		1024


//--------------------- .nv.shared._ZN5flash44flash_bwd_dq_dk_dv_loop_seqk_parallel_kernelI23Flash_bwd_kernel_traitsILi64ELi128ELi128ELi8ELi4ELi4ELi4ELb0ELb0EN7cutlass10bfloat16_tE19Flash_kernel_traitsILi64ELi128ELi128ELi8ES3_EELb1ELb0ELb1ELb0ELb0ELb1ELb0EEEvNS_16Flash_bwd_paramsE --------------------------
	.section	.nv.shared._ZN5flash44flash_bwd_dq_dk_dv_loop_seqk_parallel_kernelI23Flash_bwd_kernel_traitsILi64ELi128ELi128ELi8ELi4ELi4ELi4ELb0ELb0EN7cutlass10bfloat16_tE19Flash_kernel_traitsILi64ELi128ELi128ELi8ES3_EELb1ELb0ELb1ELb0ELb0ELb1ELb0EEEvNS_16Flash_bwd_paramsE,"aw",@nobits
	.sectionflags	@""
	.align	16
	.zero		1024


//--------------------- .nv.shared._ZN5flash44flash_bwd_dq_dk_dv_loop_seqk_parallel_kernelI23Flash_bwd_kernel_traitsILi64ELi128ELi128ELi8ELi4ELi4ELi4ELb0ELb0EN7cutlass10bfloat16_tE19Flash_kernel_traitsILi64ELi128ELi128ELi8ES3_EELb0ELb0ELb1ELb0ELb0ELb1ELb1EEEvNS_16Flash_bwd_paramsE --------------------------
	.section	.nv.shared._ZN5flash44flash_bwd_dq_dk_dv_loop_seqk_parallel_kernelI23Flash_bwd_kernel_traitsILi64ELi128ELi128ELi8ELi4ELi4ELi4ELb0ELb0EN7cutlass10bfloat16_tE19Flash_kernel_traitsILi64ELi128ELi128ELi8ES3_EELb0ELb0ELb1ELb0ELb0ELb1ELb1EEEvNS_16Flash_bwd_paramsE,"aw",@nobits
	.sectionflags	@""
	.align	16
	.zero		1024


//--------------------- .nv.shared._ZN5flash44flash_bwd_dq_dk_dv_loop_seqk_parallel_kernelI23Flash_bwd_kernel_traitsILi64ELi128ELi128ELi8ELi4ELi4ELi4ELb0ELb0EN7cutlass10bfloat16_tE19Flash_kernel_traitsILi64ELi128ELi128ELi8ES3_EELb1ELb0ELb1ELb1ELb0ELb0ELb0EEEvNS_16Flash_bwd_paramsE --------------------------
	.section	.nv.shared._ZN5flash44flash_bwd_dq_dk_dv_loop_seqk_parallel_kernelI23Flash_bwd_kernel_traitsILi64ELi128ELi128ELi8ELi4ELi4ELi4ELb0ELb0EN7cutlass10bfloat16_tE19Flash_kernel_traitsILi64ELi128ELi128ELi8ES3_EELb1ELb0ELb1ELb1ELb0ELb0ELb0EEEvNS_16Flash_bwd_paramsE,"aw",@nobits
	.sectionflags	@""
	.align	16
	.zero		1024


//--------------------- .nv.shared._ZN5flash44flash_bwd_dq_dk_dv_loop_seqk_parallel_kernelI23Flash_bwd_kernel_traitsILi64ELi128ELi128ELi8ELi4ELi4ELi4ELb0ELb0EN7cutlass10bfloat16_tE19Flash_kernel_traitsILi64ELi128ELi128ELi8ES3_EELb0ELb0ELb1ELb1ELb0ELb0ELb1EEEvNS_16Flash_bwd_paramsE --------------------------
	.section	.nv.shared._ZN5flash44flash_bwd_dq_dk_dv_loop_seqk_parallel_kernelI23Flash_bwd_kernel_traitsILi64ELi128ELi128ELi8ELi4ELi4ELi4ELb0ELb0EN7cutlass10bfloat16_tE19Flash_kernel_traitsILi64ELi128ELi128ELi8ES3_EELb0ELb0ELb1ELb1ELb0ELb0ELb1EEEvNS_16Flash_bwd_paramsE,"aw",@nobits
	.sectionflags	@""
	.align	16
	.zero		1024


//--------------------- .nv.shared._ZN5flash25flash_bwd_dot_do_o_kernelILb0E23Flash_bwd_kernel_traitsILi64ELi128ELi128ELi8ELi4ELi4ELi4ELb0ELb0EN7cutlass10bfloat16_tE19Flash_kernel_traitsILi64ELi128ELi128ELi8ES3_EEEEvNS_16Flash_bwd_paramsE --------------------------
	.section	.nv.shared._ZN5flash25flash_bwd_dot_do_o_kernelILb0E23Flash_bwd_kernel_traitsILi64ELi128ELi128ELi8ELi4ELi4ELi4ELb0ELb0EN7cutlass10bfloat16_tE19Flash_kernel_traitsILi64ELi128ELi128ELi8ES3_EEEEvNS_16Flash_bwd_paramsE,"aw",@nobits
	.sectionflags	@""
	.align	16
	.zero		1024


//--------------------- .nv.shared._ZN5flash25flash_bwd_dot_do_o_kernelILb1E23Flash_bwd_kernel_traitsILi64ELi128ELi128ELi8ELi4ELi4ELi4ELb0ELb0EN7cutlass10bfloat16_tE19Flash_kernel_traitsILi64ELi128ELi128ELi8ES3_EEEEvNS_16Flash_bwd_paramsE --------------------------
	.section	.nv.shared._ZN5flash25flash_bwd_dot_do_o_kernelILb1E23Flash_bwd_kernel_traitsILi64ELi128ELi128ELi8ELi4ELi4ELi4ELb0ELb0EN7cutlass10bfloat16_tE19Flash_kernel_traitsILi64ELi128ELi128ELi8ES3_EEEEvNS_16Flash_bwd_paramsE,"aw",@nobits
	.sectionflags	@""
	.align	16
	.zero		1024


//--------------------- .nv.constant0._ZN5flash44flash_bwd_dq_dk_dv_loop_seqk_parallel_kernelI23Flash_bwd_kernel_traitsILi64ELi64ELi128ELi8ELi2ELi4ELi4ELb1ELb0EN7cutlass10bfloat16_tE19Flash_kernel_traitsILi64ELi64ELi128ELi8ES3_EELb0ELb0ELb0ELb0ELb0ELb1ELb0EEEvNS_16Flash_bwd_paramsE --------------------------
	.section	.nv.constant0._ZN5flash44flash_bwd_dq_dk_dv_loop_seqk_parallel_kernelI23Flash_bwd_kernel_traitsILi64ELi64ELi128ELi8ELi2ELi4ELi4ELb1ELb0EN7cutlass10bfloat16_tE19Flash_kernel_traitsILi64ELi64ELi128ELi8ES3_EELb0ELb0ELb0ELb0ELb0ELb1ELb0EEEvNS_16Flash_bwd_paramsE,"a",@progbits
	.sectionflags	@""
	.align	4
.nv.constant0._ZN5flash44flash_bwd_dq_dk_dv_loop_seqk_parallel_kernelI23Flash_bwd_kernel_traitsILi64ELi64ELi128ELi8ELi2ELi4ELi4ELb1ELb0EN7cutlass10bfloat16_tE19Flash_kernel_traitsILi64ELi64ELi128ELi8ES3_EELb0ELb0ELb0ELb0ELb0ELb1ELb0EEEvNS_16Flash_bwd_paramsE:
	.zero		1168


//--------------------- .nv.constant0._ZN5flash44flash_bwd_dq_dk_dv_loop_seqk_parallel_kernelI23Flash_bwd_kernel_traitsILi64ELi64ELi128ELi8ELi2ELi4ELi4ELb1ELb0EN7cutlass10bfloat16_tE19Flash_kernel_traitsILi64ELi64ELi128ELi8ES3_EELb0ELb0ELb0ELb0ELb0ELb0ELb0EEEvNS_16Flash_bwd_paramsE --------------------------
	.section	.nv.constant0._ZN5flash44flash_bwd_dq_dk_dv_loop_seqk_parallel_kernelI23Flash_bwd_kernel_traitsILi64ELi64ELi128ELi8ELi2ELi4ELi4ELb1ELb0EN7cutlass10bfloat16_tE19Flash_kernel_traitsILi64ELi64ELi128ELi8ES3_EELb0ELb0ELb0ELb0ELb0ELb0ELb0EEEvNS_16Flash_bwd_paramsE,"a",@progbits
	.sectionflags	@""
	.align	4
.nv.constant0._ZN5flash44flash_bwd_dq_dk_dv_loop_seqk_parallel_kernelI23Flash_bwd_kernel_traitsILi64ELi64ELi128ELi8ELi2ELi4ELi4ELb1ELb0EN7cutlass10bfloat16_tE19Flash_kernel_traitsILi64ELi64ELi128ELi8ES3_EELb0ELb0ELb0ELb0ELb0ELb0ELb0EEEvNS_16Flash_bwd_paramsE:
	.zero		1168


//--------------------- .nv.constant0._ZN5flash44flash_bwd_dq_dk_dv_loop_seqk_parallel_kernelI23Flash_bwd_kernel_traitsILi64ELi64ELi128ELi8ELi2ELi4ELi4ELb1ELb0EN7cutlass10bfloat16_tE19Flash_kernel_traitsILi64ELi64ELi128ELi8ES3_EELb0ELb0ELb1ELb0ELb0ELb0ELb0EEEvNS_16Flash_bwd_paramsE --------------------------
	.section	.nv.constant0._ZN5flash44flash_bwd_dq_dk_dv_loop_seqk_parallel_kernelI23Flash_bwd_kernel_traitsILi64ELi64ELi128ELi8ELi2ELi4ELi4ELb1ELb0EN7cutlass10bfloat16_tE19Flash_kernel_traitsILi64ELi64ELi128ELi8ES3_EELb0ELb0ELb1ELb0ELb0ELb0ELb0EEEvNS_16Flash_bwd_paramsE,"a",@progbits
	.sectionflags	@""
	.align	4
.nv.constant0._ZN5flash44flash_bwd_dq_dk_dv_loop_seqk_parallel_kernelI23Flash_bwd_kernel_traitsILi64ELi64ELi128ELi8ELi2ELi4ELi4ELb1ELb0EN7cutlass10bfloat16_tE19Flash_kernel_traitsILi64ELi64ELi128ELi8ES3_EELb0ELb0ELb1ELb0ELb0ELb0ELb0EEEvNS_16Flash_bwd_paramsE:
	.zero		1168


//--------------------- .nv.constant0._ZN5flash44flash_bwd_dq_dk_dv_loop_seqk_parallel_kernelI23Flash_bwd_kernel_traitsILi64ELi64ELi128ELi8ELi2ELi4ELi4ELb1ELb0EN7cutlass10bfloat16_tE19Flash_kernel_traitsILi64ELi64ELi128ELi8ES3_EELb0ELb0ELb0ELb0ELb1ELb1ELb0EEEvNS_16Flash_bwd_paramsE --------------------------
	.section	.nv.constant0._ZN5flash44flash_bwd_dq_dk_dv_loop_seqk_parallel_kernelI23Flash_bwd_kernel_traitsILi64ELi64ELi128ELi8ELi2ELi4ELi4ELb1ELb0EN7cutlass10bfloat16_tE19Flash_kernel_traitsILi64ELi64ELi128ELi8ES3_EELb0ELb0ELb0ELb0ELb1ELb1ELb0EEEvNS_16Flash_bwd_paramsE,"a",@progbits
	.sectionflags	@""
	.align	4
.nv.constant0._ZN5flash44flash_bwd_dq_dk_dv_loop_seqk_parallel_kernelI23Flash_bwd_kernel_traitsILi64ELi64ELi128ELi8ELi2ELi4ELi4ELb1ELb0EN7cutlass10bfloat16_tE19Flash_kernel_traitsILi64ELi64ELi128ELi8ES3_EELb0ELb0ELb0ELb0ELb1ELb1ELb0EEEvNS_16Flash_bwd_paramsE:
	.zero		1168


//--------------------- .nv.constant0._ZN5flash44flash_bwd_dq_dk_dv_loop_seqk_parallel_kernelI23Flash_bwd_kernel_traitsILi64ELi64ELi128ELi8ELi2ELi4ELi4ELb1ELb0EN7cutlass10bfloat16_tE19Flash_kernel_traitsILi64ELi64ELi128ELi8ES3_EELb0ELb0ELb0ELb1ELb0ELb0ELb0EEEvNS_16Flash_bwd_paramsE --------------------------
	.section	.nv.constant0._ZN5flash44flash_bwd_dq_dk_dv_loop_seqk_parallel_kernelI23Flash_bwd_kernel_traitsILi64ELi64ELi128ELi8ELi2ELi4ELi4ELb1ELb0EN7cutlass10bfloat16_tE19Flash_kernel_traitsILi64ELi64ELi128ELi8ES3_EELb0ELb0ELb0ELb1ELb0ELb0ELb0EEEvNS_16Flash_bwd_paramsE,"a",@progbits
	.sectionflags	@""
	.align	4
.nv.constant0._ZN5flash44flash_bwd_dq_dk_dv_loop_seqk_parallel_kernelI23Flash_bwd_kernel_traitsILi64ELi64ELi128ELi8ELi2ELi4ELi4ELb1ELb0EN7cutlass10bfloat16_tE19Flash_kernel_traitsILi64ELi64ELi128ELi8ES3_EELb0ELb0ELb0ELb1ELb0ELb0ELb0EEEvNS_16Flash_bwd_paramsE:
	.zero		1168


//--------------------- .nv.constant0._ZN5flash44flash_bwd_dq_dk_dv_loop_seqk_parallel_kernelI23Flash_bwd_kernel_traitsILi64ELi64ELi128ELi8ELi2ELi4ELi4ELb1ELb0EN7cutlass10bfloat16_tE19Flash_kernel_traitsILi64ELi64ELi128ELi8ES3_EELb0ELb0ELb1ELb0ELb0ELb1ELb0EEEvNS_16Flash_bwd_paramsE --------------------------
	.section	.nv.constant0._ZN5flash44flash_bwd_dq_dk_dv_loop_seqk_parallel_kernelI23Flash_bwd_kernel_traitsILi64ELi64ELi128ELi8ELi2ELi4ELi4ELb1ELb0EN7cutlass10bfloat16_tE19Flash_kernel_traitsILi64ELi64ELi128ELi8ES3_EELb0ELb0ELb1ELb0ELb0ELb1ELb0EEEvNS_16Flash_bwd_paramsE,"a",@progbits
	.sectionflags	@""
	.align	4
.nv.constant0._ZN5flash44flash_bwd_dq_dk_dv_loop_seqk_parallel_kernelI23Flash_bwd_kernel_traitsILi64ELi64ELi128ELi8ELi2ELi4ELi4ELb1ELb0EN7cutlass10bfloat16_tE19Flash_kernel_traitsILi64ELi64ELi128ELi8ES3_EELb0ELb0ELb1ELb0ELb0ELb1ELb0EEEvNS_16Flash_bwd_paramsE:
	.zero		1168


//--------------------- .nv.constant0._ZN5flash44flash_bwd_dq_dk_dv_loop_seqk_parallel_kernelI23Flash_bwd_kernel_traitsILi64ELi64ELi128ELi8ELi2ELi4ELi4ELb1ELb0EN7cutlass10bfloat16_tE19Flash_kernel_traitsILi64ELi64ELi128ELi8ES3_EELb0ELb0ELb1ELb1ELb0ELb0ELb0EEEvNS_16Flash_bwd_paramsE --------------------------
	.section	.nv.constant0._ZN5flash44flash_bwd_dq_dk_dv_loop_seqk_parallel_kernelI23Flash_bwd_kernel_traitsILi64ELi64ELi128ELi8ELi2ELi4ELi4ELb1ELb0EN7cutlass10bfloat16_tE19Flash_kernel_traitsILi64ELi64ELi128ELi8ES3_EELb0ELb0ELb1ELb1ELb0ELb0ELb0EEEvNS_16Flash_bwd_paramsE,"a",@progbits
	.sectionflags	@""
	.align	4
.nv.constant0._ZN5flash44flash_bwd_dq_dk_dv_loop_seqk_parallel_kernelI23Flash_bwd_kernel_traitsILi64ELi64ELi128ELi8ELi2ELi4ELi4ELb1ELb0EN7cutlass10bfloat16_tE19Flash_kernel_traitsILi64ELi64ELi128ELi8ES3_EELb0ELb0ELb1ELb1ELb0ELb0ELb0EEEvNS_16Flash_bwd_paramsE:
	.zero		1168


//--------------------- .nv.constant0._ZN5flash44flash_bwd_dq_dk_dv_loop_seqk_parallel_kernelI23Flash_bwd_kernel_traitsILi64ELi128ELi128ELi8ELi4ELi4ELi4ELb0ELb0EN7cutlass10bfloat16_tE19Flash_kernel_traitsILi64ELi128ELi128ELi8ES3_EELb0ELb0ELb0ELb0ELb0ELb1ELb0EEEvNS_16Flash_bwd_paramsE --------------------------
	.section	.nv.constant0._ZN5flash44flash_bwd_dq_dk_dv_loop_seqk_parallel_kernelI23Flash_bwd_kernel_traitsILi64ELi128ELi128ELi8ELi4ELi4ELi4ELb0ELb0EN7cutlass10bfloat16_tE19Flash_kernel_traitsILi64ELi128ELi128ELi8ES3_EELb0ELb0ELb0ELb0ELb0ELb1ELb0EEEvNS_16Flash_bwd_paramsE,"a",@progbits
	.sectionflags	@""
	.align	4
.nv.constant0._ZN5flash44flash_bwd_dq_dk_dv_loop_seqk_parallel_kernelI23Flash_bwd_kernel_traitsILi64ELi128ELi128ELi8ELi4ELi4ELi4ELb0ELb0EN7cutlass10bfloat16_tE19Flash_kernel_traitsILi64ELi128ELi128ELi8ES3_EELb0ELb0ELb0ELb0ELb0ELb1ELb0EEEvNS_16Flash_bwd_paramsE:
	.zero		1168


//--------------------- .nv.constant0._ZN5flash44flash_bwd_dq_dk_dv_loop_seqk_parallel_kernelI23Flash_bwd_kernel_traitsILi64ELi128ELi128ELi8ELi4ELi4ELi4ELb0ELb0EN7cutlass10bfloat16_tE19Flash_kernel_traitsILi64ELi128ELi128ELi8ES3_EELb0ELb0ELb0ELb0ELb0ELb0ELb0EEEvNS_16Flash_bwd_paramsE --------------------------
	.section	.nv.constant0._ZN5flash44flash_bwd_dq_dk_dv_loop_seqk_parallel_kernelI23Flash_bwd_kernel_traitsILi64ELi128ELi128ELi8ELi4ELi4ELi4ELb0ELb0EN7cutlass10bfloat16_tE19Flash_kernel_traitsILi64ELi128ELi128ELi8ES3_EELb0ELb0ELb0ELb0ELb0ELb0ELb0EEEvNS_16Flash_bwd_paramsE,"a",@progbits
	.sectionflags	@""
	.align	4
.nv.constant0._ZN5flash44flash_bwd_dq_dk_dv_loop_seqk_parallel_kernelI23Flash_bwd_kernel_traitsILi64ELi128ELi128ELi8ELi4ELi4ELi4ELb0ELb0EN7cutlass10bfloat16_tE19Flash_kernel_traitsILi64ELi128ELi128ELi8ES3_EELb0ELb0ELb0ELb0ELb0ELb0ELb0EEEvNS_16Flash_bwd_paramsE:
	.zero		1168


//--------------------- .nv.constant0._ZN5flash44flash_bwd_dq_dk_dv_loop_seqk_parallel_kernelI23Flash_bwd_kernel_traitsILi64ELi128ELi128ELi8ELi4ELi4ELi4ELb0ELb0EN7cutlass10bfloat16_tE19Flash_kernel_traitsILi64ELi128ELi128ELi8ES3_EELb0ELb0ELb1ELb0ELb0ELb0ELb0EEEvNS_16Flash_bwd_paramsE --------------------------
	.section	.nv.constant0._ZN5flash44flash_bwd_dq_dk_dv_loop_seqk_parallel_kernelI23Flash_bwd_kernel_traitsILi64ELi128ELi128ELi8ELi4ELi4ELi4ELb0ELb0EN7cutlass10bfloat16_tE19Flash_kernel_traitsILi64ELi128ELi128ELi8ES3_EELb0ELb0ELb1ELb0ELb0ELb0ELb0EEEvNS_16Flash_bwd_paramsE,"a",@progbits
	.sectionflags	@""
	.align	4
.nv.constant0._ZN5flash44flash_bwd_dq_dk_dv_loop_seqk_parallel_kernelI23Flash_bwd_kernel_traitsILi64ELi128ELi128ELi8ELi4ELi4ELi4ELb0ELb0EN7cutlass10bfloat16_tE19Flash_kernel_traitsILi64ELi128ELi128ELi8ES3_EELb0ELb0ELb1ELb0ELb0ELb0ELb0EEEvNS_16Flash_bwd_paramsE:
	.zero		1168


//--------------------- .nv.constant0._ZN5flash44flash_bwd_dq_dk_dv_loop_seqk_parallel_kernelI23Flash_bwd_kernel_traitsILi64ELi128ELi128ELi8ELi4ELi4ELi4ELb0ELb0EN7cutlass10bfloat16_tE19Flash_kernel_traitsILi64ELi128ELi128ELi8ES3_EELb0ELb0ELb0ELb0ELb1ELb1ELb0EEEvNS_16Flash_bwd_paramsE --------------------------
	.section	.nv.constant0._ZN5flash44flash_bwd_dq_dk_dv_loop_seqk_parallel_kernelI23Flash_bwd_kernel_traitsILi64ELi128ELi128ELi8ELi4ELi4ELi4ELb0ELb0EN7cutlass10bfloat16_tE19Flash_kernel_traitsILi64ELi128ELi128ELi8ES3_EELb0ELb0ELb0ELb0ELb1ELb1ELb0EEEvNS_16Flash_bwd_paramsE,"a",@progbits
	.sectionflags	@""
	.align	4
.nv.constant0._ZN5flash44flash_bwd_dq_dk_dv_loop_seqk_parallel_kernelI23Flash_bwd_kernel_traitsILi64ELi128ELi128ELi8ELi4ELi4ELi4ELb0ELb0EN7cutlass10bfloat16_tE19Flash_kernel_traitsILi64ELi128ELi128ELi8ES3_EELb0ELb0ELb0ELb0ELb1ELb1ELb0EEEvNS_16Flash_bwd_paramsE:
	.zero		1168


//--------------------- .nv.constant0._ZN5flash44flash_bwd_dq_dk_dv_loop_seqk_parallel_kernelI23Flash_bwd_kernel_traitsILi64ELi128ELi128ELi8ELi4ELi4ELi4ELb0ELb0EN7cutlass10bfloat16_tE19Flash_kernel_traitsILi64ELi128ELi128ELi8ES3_EELb0ELb0ELb0ELb1ELb0ELb0ELb0EEEvNS_16Flash_bwd_paramsE --------------------------
	.section	.nv.constant0._ZN5flash44flash_bwd_dq_dk_dv_loop_seqk_parallel_kernelI23Flash_bwd_kernel_traitsILi64ELi128ELi128ELi8ELi4ELi4ELi4ELb0ELb0EN7cutlass10bfloat16_tE19Flash_kernel_traitsILi64ELi128ELi128ELi8ES3_EELb0ELb0ELb0ELb1ELb0ELb0ELb0EEEvNS_16Flash_bwd_paramsE,"a",@progbits
	.sectionflags	@""
	.align	4
.nv.constant0._ZN5flash44flash_bwd_dq_dk_dv_loop_seqk_parallel_kernelI23Flash_bwd_kernel_traitsILi64ELi128ELi128ELi8ELi4ELi4ELi4ELb0ELb0EN7cutlass10bfloat16_tE19Flash_kernel_traitsILi64ELi128ELi128ELi8ES3_EELb0ELb0ELb0ELb1ELb0ELb0ELb0EEEvNS_16Flash_bwd_paramsE:
	.zero		1168


//--------------------- .nv.constant0._ZN5flash44flash_bwd_dq_dk_dv_loop_seqk_parallel_kernelI23Flash_bwd_kernel_traitsILi64ELi128ELi128ELi8ELi4ELi4ELi4ELb0ELb0EN7cutlass10bfloat16_tE19Flash_kernel_traitsILi64ELi128ELi128ELi8ES3_EELb0ELb0ELb1ELb0ELb0ELb1ELb0EEEvNS_16Flash_bwd_paramsE --------------------------
	.section	.nv.constant0._ZN5flash44flash_bwd_dq_dk_dv_loop_seqk_parallel_kernelI23Flash_bwd_kernel_traitsILi64ELi128ELi128ELi8ELi4ELi4ELi4ELb0ELb0EN7cutlass10bfloat16_tE19Flash_kernel_traitsILi64ELi128ELi128ELi8ES3_EELb0ELb0ELb1ELb0ELb0ELb1ELb0EEEvNS_16Flash_bwd_paramsE,"a",@progbits
	.sectionflags	@""
	.align	4
.nv.constant0._ZN5flash44flash_bwd_dq_dk_dv_loop_seqk_parallel_kernelI23Flash_bwd_kernel_traitsILi64ELi128ELi128ELi8ELi4ELi4ELi4ELb0ELb0EN7cutlass10bfloat16_tE19Flash_kernel_traitsILi64ELi128ELi128ELi8ES3_EELb0ELb0ELb1ELb0ELb0ELb1ELb0EEEvNS_16Flash_bwd_paramsE:
	.zero		1168


//--------------------- .nv.constant0._ZN5flash44flash_bwd_dq_dk_dv_loop_seqk_parallel_kernelI23Flash_bwd_kernel_traitsILi64ELi128ELi128ELi8ELi4ELi4ELi4ELb0ELb0EN7cutlass10bfloat16_tE19Flash_kernel_traitsILi64ELi128ELi128ELi8ES3_EELb0ELb0ELb1ELb1ELb0ELb0ELb0EEEvNS_16Flash_bwd_paramsE --------------------------
	.section	.nv.constant0._ZN5flash44flash_bwd_dq_dk_dv_loop_seqk_parallel_kernelI23Flash_bwd_kernel_traitsILi64ELi128ELi128ELi8ELi4ELi4ELi4ELb0ELb0EN7cutlass10bfloat16_tE19Flash_kernel_traitsILi64ELi128ELi128ELi8ES3_EELb0ELb0ELb1ELb1ELb0ELb0ELb0EEEvNS_16Flash_bwd_paramsE,"a",@progbits
	.sectionflags	@""
	.align	4
.nv.constant0._ZN5flash44flash_bwd_dq_dk_dv_loop_seqk_parallel_kernelI23Flash_bwd_kernel_traitsILi64ELi128ELi128ELi8ELi4ELi4ELi4ELb0ELb0EN7cutlass10bfloat16_tE19Flash_kernel_traitsILi64ELi128ELi128ELi8ES3_EELb0ELb0ELb1ELb1ELb0ELb0ELb0EEEvNS_16Flash_bwd_paramsE:
	.zero		1168


//--------------------- .nv.constant0._ZN5flash27flash_bwd_convert_dq_kernelI23Flash_bwd_kernel_traitsILi64ELi64ELi128ELi8ELi2ELi4ELi4ELb1ELb0EN7cutlass10bfloat16_tE19Flash_kernel_traitsILi64ELi64ELi128ELi8ES3_EEEEvNS_16Flash_bwd_paramsEi --------------------------
	.section	.nv.constant0._ZN5flash27flash_bwd_convert_dq_kernelI23Flash_bwd_kernel_traitsILi64ELi64ELi128ELi8ELi2ELi4ELi4ELb1ELb0EN7cutlass10bfloat16_tE19Flash_kernel_traitsILi64ELi64ELi128ELi8ES3_EEEEvNS_16Flash_bwd_paramsEi,"a",@progbits
	.sectionflags	@""
	.align	4
.nv.constant0._ZN5flash27flash_bwd_convert_dq_kernelI23Flash_bwd_kernel_traitsILi64ELi64ELi128ELi8ELi2ELi4ELi4ELb1ELb0EN7cutlass10bfloat16_tE19Flash_kernel_traitsILi64ELi64ELi128ELi8ES3_EEEEvNS_16Flash_bwd_paramsEi:
	.zero		1172


//--------------------- .nv.constant0._ZN5flash44flash_bwd_dq_dk_dv_loop_seqk_parallel_kernelI23Flash_bwd_kernel_traitsILi64ELi64ELi128ELi8ELi2ELi4ELi4ELb1ELb0EN7cutlass10bfloat16_tE19Flash_kernel_traitsILi64ELi64ELi128ELi8ES3_EELb1ELb0ELb0ELb0ELb0ELb1ELb0EEEvNS_16Flash_bwd_paramsE --------------------------
	.section	.nv.constant0._ZN5flash44flash_bwd_dq_dk_dv_loop_seqk_parallel_kernelI23Flash_bwd_kernel_traitsILi64ELi64ELi128ELi8ELi2ELi4ELi4ELb1ELb0EN7cutlass10bfloat16_tE19Flash_kernel_traitsILi64ELi64ELi128ELi8ES3_EELb1ELb0ELb0ELb0ELb0ELb1ELb0EEEvNS_16Flash_bwd_paramsE,"a",@progbits
	.sectionflags	@""
	.align	4
.nv.constant0._ZN5flash44flash_bwd_dq_dk_dv_loop_seqk_parallel_kernelI23Flash_bwd_kernel_traitsILi64ELi64ELi128ELi8ELi2ELi4ELi4ELb1ELb0EN7cutlass10bfloat16_tE19Flash_kernel_traitsILi64ELi64ELi128ELi8ES3_EELb1ELb0ELb0ELb0ELb0ELb1ELb0EEEvNS_16Flash_bwd_paramsE:
	.zero		1168


//--------------------- .nv.constant0._ZN5flash44flash_bwd_dq_dk_dv_loop_seqk_parallel_kernelI23Flash_bwd_kernel_traitsILi64ELi64ELi128ELi8ELi2ELi4ELi4ELb1ELb0EN7cutlass10bfloat16_tE19Flash_kernel_traitsILi64ELi64ELi128ELi8ES3_EELb0ELb0ELb0ELb0ELb0ELb1ELb1EEEvNS_16Flash_bwd_paramsE --------------------------
	.section	.nv.constant0._ZN5flash44flash_bwd_dq_dk_dv_loop_seqk_parallel_kernelI23Flash_bwd_kernel_traitsILi64ELi64ELi128ELi8ELi2ELi4ELi4ELb1ELb0EN7cutlass10bfloat16_tE19Flash_kernel_traitsILi64ELi64ELi128ELi8ES3_EELb0ELb0ELb0ELb0ELb0ELb1ELb1EEEvNS_16Flash_bwd_paramsE,"a",@progbits
	.sectionflags	@""
	.align	4
.nv.constant0._ZN5flash44flash_bwd_dq_dk_dv_loop_seqk_parallel_kernelI23Flash_bwd_kernel_traitsILi64ELi64ELi128ELi8ELi2ELi4ELi4ELb1ELb0EN7cutlass10bfloat16_tE19Flash_kernel_traitsILi64ELi64ELi128ELi8ES3_EELb0ELb0ELb0ELb0ELb0ELb1ELb1EEEvNS_16Flash_bwd_paramsE:
	.zero		1168


//--------------------- .nv.constant0._ZN5flash44flash_bwd_dq_dk_dv_loop_seqk_parallel_kernelI23Flash_bwd_kernel_traitsILi64ELi64ELi128ELi8ELi2ELi4ELi4ELb1ELb0EN7cutlass10bfloat16_tE19Flash_kernel_traitsILi64ELi64ELi128ELi8ES3_EELb1ELb0ELb0ELb0ELb0ELb0ELb0EEEvNS_16Flash_bwd_paramsE --------------------------
	.section	.nv.constant0._ZN5flash44flash_bwd_dq_dk_dv_loop_seqk_parallel_kernelI23Flash_bwd_kernel_traitsILi64ELi64ELi128ELi8ELi2ELi4ELi4ELb1ELb0EN7cutlass10bfloat16_tE19Flash_kernel_traitsILi64ELi64ELi128ELi8ES3_EELb1ELb0ELb0ELb0ELb0ELb0ELb0EEEvNS_16Flash_bwd_paramsE,"a",@progbits
	.sectionflags	@""
	.align	4
.nv.constant0._ZN5flash44flash_bwd_dq_dk_dv_loop_seqk_parallel_kernelI23Flash_bwd_kernel_traitsILi64ELi64ELi128ELi8ELi2ELi4ELi4ELb1ELb0EN7cutlass10bfloat16_tE19Flash_kernel_traitsILi64ELi64ELi128ELi8ES3_EELb1ELb0ELb0ELb0ELb0ELb0ELb0EEEvNS_16Flash_bwd_paramsE:
	.zero		1168


//--------------------- .nv.constant0._ZN5flash44flash_bwd_dq_dk_dv_loop_seqk_parallel_kernelI23Flash_bwd_kernel_traitsILi64ELi64ELi128ELi8ELi2ELi4ELi4ELb1ELb0EN7cutlass10bfloat16_tE19Flash_kernel_traitsILi64ELi64ELi128ELi8ES3_EELb0ELb0ELb0ELb0ELb0ELb0ELb1EEEvNS_16Flash_bwd_paramsE --------------------------
	.section	.nv.constant0._ZN5flash44flash_bwd_dq_dk_dv_loop_seqk_parallel_kernelI23Flash_bwd_kernel_traitsILi64ELi64ELi128ELi8ELi2ELi4ELi4ELb1ELb0EN7cutlass10bfloat16_tE19Flash_kernel_traitsILi64ELi64ELi128ELi8ES3_EELb0ELb0ELb0ELb0ELb0ELb0ELb1EEEvNS_16Flash_bwd_paramsE,"a",@progbits
	.sectionflags	@""
	.align	4
.nv.constant0._ZN5flash44flash_bwd_dq_dk_dv_loop_seqk_parallel_kernelI23Flash_bwd_kernel_traitsILi64ELi64ELi128ELi8ELi2ELi4ELi4ELb1ELb0EN7cutlass10bfloat16_tE19Flash_kernel_traitsILi64ELi64ELi128ELi8ES3_EELb0ELb0ELb0ELb0ELb0ELb0ELb1EEEvNS_16Flash_bwd_paramsE:
	.zero		1168


//--------------------- .nv.constant0._ZN5flash44flash_bwd_dq_dk_dv_loop_seqk_parallel_kernelI23Flash_bwd_kernel_traitsILi64ELi64ELi128ELi8ELi2ELi4ELi4ELb1ELb0EN7cutlass10bfloat16_tE19Flash_kernel_traitsILi64ELi64ELi128ELi8ES3_EELb1ELb0ELb1ELb0ELb0ELb0ELb0EEEvNS_16Flash_bwd_paramsE --------------------------
	.section	.nv.constant0._ZN5flash44flash_bwd_dq_dk_dv_loop_seqk_parallel_kernelI23Flash_bwd_kernel_traitsILi64ELi64ELi128ELi8ELi2ELi4ELi4ELb1ELb0EN7cutlass10bfloat16_tE19Flash_kernel_traitsILi64ELi64ELi128ELi8ES3_EELb1ELb0ELb1ELb0ELb0ELb0ELb0EEEvNS_16Flash_bwd_paramsE,"a",@progbits
	.sectionflags	@""
	.align	4
.nv.constant0._ZN5flash44flash_bwd_dq_dk_dv_loop_seqk_parallel_kernelI23Flash_bwd_kernel_traitsILi64ELi64ELi128ELi8ELi2ELi4ELi4ELb1ELb0EN7cutlass10bfloat16_tE19Flash_kernel_traitsILi64ELi64ELi128ELi8ES3_EELb1ELb0ELb1ELb0ELb0ELb0ELb0EEEvNS_16Flash_bwd_paramsE:
	.zero		1168


//--------------------- .nv.constant0._ZN5flash44flash_bwd_dq_dk_dv_loop_seqk_parallel_kernelI23Flash_bwd_kernel_traitsILi64ELi64ELi128ELi8ELi2ELi4ELi4ELb1ELb0EN7cutlass10bfloat16_tE19Flash_kernel_traitsILi64ELi64ELi128ELi8ES3_EELb0ELb0ELb1ELb0ELb0ELb0ELb1EEEvNS_16Flash_bwd_paramsE --------------------------
	.section	.nv.constant0._ZN5flash44flash_bwd_dq_dk_dv_loop_seqk_parallel_kernelI23Flash_bwd_kernel_traitsILi64ELi64ELi128ELi8ELi2ELi4ELi4ELb1ELb0EN7cutlass10bfloat16_tE19Flash_kernel_traitsILi64ELi64ELi128ELi8ES3_EELb0ELb0ELb1ELb0ELb0ELb0ELb1EEEvNS_16Flash_bwd_paramsE,"a",@progbits
	.sectionflags	@""
	.align	4
.nv.constant0._ZN5flash44flash_bwd_dq_dk_dv_loop_seqk_parallel_kernelI23Flash_bwd_kernel_traitsILi64ELi64ELi128ELi8ELi2ELi4ELi4ELb1ELb0EN7cutlass10bfloat16_tE19Flash_kernel_traitsILi64ELi64ELi128ELi8ES3_EELb0ELb0ELb1ELb0ELb0ELb0ELb1EEEvNS_16Flash_bwd_paramsE:
	.zero		1168


//--------------------- .nv.constant0._ZN5flash44flash_bwd_dq_dk_dv_loop_seqk_parallel_kernelI23Flash_bwd_kernel_traitsILi64ELi64ELi128ELi8ELi2ELi4ELi4ELb1ELb0EN7cutlass10bfloat16_tE19Flash_kernel_traitsILi64ELi64ELi128ELi8ES3_EELb1ELb0ELb0ELb0ELb1ELb1ELb0EEEvNS_16Flash_bwd_paramsE --------------------------
	.section	.nv.constant0._ZN5flash44flash_bwd_dq_dk_dv_loop_seqk_parallel_kernelI23Flash_bwd_kernel_traitsILi64ELi64ELi128ELi8ELi2ELi4ELi4ELb1ELb0EN7cutlass10bfloat16_tE19Flash_kernel_traitsILi64ELi64ELi128ELi8ES3_EELb1ELb0ELb0ELb0ELb1ELb1ELb0EEEvNS_16Flash_bwd_paramsE,"a",@progbits
	.sectionflags	@""
	.align	4
.nv.constant0._ZN5flash44flash_bwd_dq_dk_dv_loop_seqk_parallel_kernelI23Flash_bwd_kernel_traitsILi64ELi64ELi128ELi8ELi2ELi4ELi4ELb1ELb0EN7cutlass10bfloat16_tE19Flash_kernel_traitsILi64ELi64ELi128ELi8ES3_EELb1ELb0ELb0ELb0ELb1ELb1ELb0EEEvNS_16Flash_bwd_paramsE:
	.zero		1168


//--------------------- .nv.constant0._ZN5flash44flash_bwd_dq_dk_dv_loop_seqk_parallel_kernelI23Flash_bwd_kernel_traitsILi64ELi64ELi128ELi8ELi2ELi4ELi4ELb1ELb0EN7cutlass10bfloat16_tE19Flash_kernel_traitsILi64ELi64ELi128ELi8ES3_EELb0ELb0ELb0ELb0ELb1ELb1ELb1EEEvNS_16Flash_bwd_paramsE --------------------------
	.section	.nv.constant0._ZN5flash44flash_bwd_dq_dk_dv_loop_seqk_parallel_kernelI23Flash_bwd_kernel_traitsILi64ELi64ELi128ELi8ELi2ELi4ELi4ELb1ELb0EN7cutlass10bfloat16_tE19Flash_kernel_traitsILi64ELi64ELi128ELi8ES3_EELb0ELb0ELb0ELb0ELb1ELb1ELb1EEEvNS_16Flash_bwd_paramsE,"a",@progbits
	.sectionflags	@""
	.align	4
.nv.constant0._ZN5flash44flash_bwd_dq_dk_dv_loop_seqk_parallel_kernelI23Flash_bwd_kernel_traitsILi64ELi64ELi128ELi8ELi2ELi4ELi4ELb1ELb0EN7cutlass10bfloat16_tE19Flash_kernel_traitsILi64ELi64ELi128ELi8ES3_EELb0ELb0ELb0ELb0ELb1ELb1ELb1EEEvNS_16Flash_bwd_paramsE:
	.zero		1168


//--------------------- .nv.constant0._ZN5flash44flash_bwd_dq_dk_dv_loop_seqk_parallel_kernelI23Flash_bwd_kernel_traitsILi64ELi64ELi128ELi8ELi2ELi4ELi4ELb1ELb0EN7cutlass10bfloat16_tE19Flash_kernel_traitsILi64ELi64ELi128ELi8ES3_EELb1ELb0ELb0ELb1ELb0ELb0ELb0EEEvNS_16Flash_bwd_paramsE --------------------------
	.section	.nv.constant0._ZN5flash44flash_bwd_dq_dk_dv_loop_seqk_parallel_kernelI23Flash_bwd_kernel_traitsILi64ELi64ELi128ELi8ELi2ELi4ELi4ELb1ELb0EN7cutlass10bfloat16_tE19Flash_kernel_traitsILi64ELi64ELi128ELi8ES3_EELb1ELb0ELb0ELb1ELb0ELb0ELb0EEEvNS_16Flash_bwd_paramsE,"a",@progbits
	.sectionflags	@""
	.align	4
.nv.constant0._ZN5flash44flash_bwd_dq_dk_dv_loop_seqk_parallel_kernelI23Flash_bwd_kernel_traitsILi64ELi64ELi128ELi8ELi2ELi4ELi4ELb1ELb0EN7cutlass10bfloat16_tE19Flash_kernel_traitsILi64ELi64ELi128ELi8ES3_EELb1ELb0ELb0ELb1ELb0ELb0ELb0EEEvNS_16Flash_bwd_paramsE:
	.zero		1168


//--------------------- .nv.constant0._ZN5flash44flash_bwd_dq_dk_dv_loop_seqk_parallel_kernelI23Flash_bwd_kernel_traitsILi64ELi64ELi128ELi8ELi2ELi4ELi4ELb1ELb0EN7cutlass10bfloat16_tE19Flash_kernel_traitsILi64ELi64ELi128ELi8ES3_EELb0ELb0ELb0ELb1ELb0ELb0ELb1EEEvNS_16Flash_bwd_paramsE --------------------------
	.section	.nv.constant0._ZN5flash44flash_bwd_dq_dk_dv_loop_seqk_parallel_kernelI23Flash_bwd_kernel_traitsILi64ELi64ELi128ELi8ELi2ELi4ELi4ELb1ELb0EN7cutlass10bfloat16_tE19Flash_kernel_traitsILi64ELi64ELi128ELi8ES3_EELb0ELb0ELb0ELb1ELb0ELb0ELb1EEEvNS_16Flash_bwd_paramsE,"a",@progbits
	.sectionflags	@""
	.align	4
.nv.constant0._ZN5flash44flash_bwd_dq_dk_dv_loop_seqk_parallel_kernelI23Flash_bwd_kernel_traitsILi64ELi64ELi128ELi8ELi2ELi4ELi4ELb1ELb0EN7cutlass10bfloat16_tE19Flash_kernel_traitsILi64ELi64ELi128ELi8ES3_EELb0ELb0ELb0ELb1ELb0ELb0ELb1EEEvNS_16Flash_bwd_paramsE:
	.zero		1168


//--------------------- .nv.constant0._ZN5flash44flash_bwd_dq_dk_dv_loop_seqk_parallel_kernelI23Flash_bwd_kernel_traitsILi64ELi64ELi128ELi8ELi2ELi4ELi4ELb1ELb0EN7cutlass10bfloat16_tE19Flash_kernel_traitsILi64ELi64ELi128ELi8ES3_EELb1ELb0ELb1ELb0ELb0ELb1ELb0EEEvNS_16Flash_bwd_paramsE --------------------------
	.section	.nv.constant0._ZN5flash44flash_bwd_dq_dk_dv_loop_seqk_parallel_kernelI23Flash_bwd_kernel_traitsILi64ELi64ELi128ELi8ELi2ELi4ELi4ELb1ELb0EN7cutlass10bfloat16_tE19Flash_kernel_traitsILi64ELi64ELi128ELi8ES3_EELb1ELb0ELb1ELb0ELb0ELb1ELb0EEEvNS_16Flash_bwd_paramsE,"a",@progbits
	.sectionflags	@""
	.align	4
.nv.constant0._ZN5flash44flash_bwd_dq_dk_dv_loop_seqk_parallel_kernelI23Flash_bwd_kernel_traitsILi64ELi64ELi128ELi8ELi2ELi4ELi4ELb1ELb0EN7cutlass10bfloat16_tE19Flash_kernel_traitsILi64ELi64ELi128ELi8ES3_EELb1ELb0ELb1ELb0ELb0ELb1ELb0EEEvNS_16Flash_bwd_paramsE:
	.zero		1168


//--------------------- .nv.constant0._ZN5flash44flash_bwd_dq_dk_dv_loop_seqk_parallel_kernelI23Flash_bwd_kernel_traitsILi64ELi64ELi128ELi8ELi2ELi4ELi4ELb1ELb0EN7cutlass10bfloat16_tE19Flash_kernel_traitsILi64ELi64ELi128ELi8ES3_EELb0ELb0ELb1ELb0ELb0ELb1ELb1EEEvNS_16Flash_bwd_paramsE --------------------------
	.section	.nv.constant0._ZN5flash44flash_bwd_dq_dk_dv_loop_seqk_parallel_kernelI23Flash_bwd_kernel_traitsILi64ELi64ELi128ELi8ELi2ELi4ELi4ELb1ELb0EN7cutlass10bfloat16_tE19Flash_kernel_traitsILi64ELi64ELi128ELi8ES3_EELb0ELb0ELb1ELb0ELb0ELb1ELb1EEEvNS_16Flash_bwd_paramsE,"a",@progbits
	.sectionflags	@""
	.align	4
.nv.constant0._ZN5flash44flash_bwd_dq_dk_dv_loop_seqk_parallel_kernelI23Flash_bwd_kernel_traitsILi64ELi64ELi128ELi8ELi2ELi4ELi4ELb1ELb0EN7cutlass10bfloat16_tE19Flash_kernel_traitsILi64ELi64ELi128ELi8ES3_EELb0ELb0ELb1ELb0ELb0ELb1ELb1EEEvNS_16Flash_bwd_paramsE:
	.zero		1168


//--------------------- .nv.constant0._ZN5flash44flash_bwd_dq_dk_dv_loop_seqk_parallel_kernelI23Flash_bwd_kernel_traitsILi64ELi64ELi128ELi8ELi2ELi4ELi4ELb1ELb0EN7cutlass10bfloat16_tE19Flash_kernel_traitsILi64ELi64ELi128ELi8ES3_EELb1ELb0ELb1ELb1ELb0ELb0ELb0EEEvNS_16Flash_bwd_paramsE --------------------------
	.section	.nv.constant0._ZN5flash44flash_bwd_dq_dk_dv_loop_seqk_parallel_kernelI23Flash_bwd_kernel_traitsILi64ELi64ELi128ELi8ELi2ELi4ELi4ELb1ELb0EN7cutlass10bfloat16_tE19Flash_kernel_traitsILi64ELi64ELi128ELi8ES3_EELb1ELb0ELb1ELb1ELb0ELb0ELb0EEEvNS_16Flash_bwd_paramsE,"a",@progbits
	.sectionflags	@""
	.align	4
.nv.constant0._ZN5flash44flash_bwd_dq_dk_dv_loop_seqk_parallel_kernelI23Flash_bwd_kernel_traitsILi64ELi64ELi128ELi8ELi2ELi4ELi4ELb1ELb0EN7cutlass10bfloat16_tE19Flash_kernel_traitsILi64ELi64ELi128ELi8ES3_EELb1ELb0ELb1ELb1ELb0ELb0ELb0EEEvNS_16Flash_bwd_paramsE:
	.zero		1168


//--------------------- .nv.constant0._ZN5flash44flash_bwd_dq_dk_dv_loop_seqk_parallel_kernelI23Flash_bwd_kernel_traitsILi64ELi64ELi128ELi8ELi2ELi4ELi4ELb1ELb0EN7cutlass10bfloat16_tE19Flash_kernel_traitsILi64ELi64ELi128ELi8ES3_EELb0ELb0ELb1ELb1ELb0ELb0ELb1EEEvNS_16Flash_bwd_paramsE --------------------------
	.section	.nv.constant0._ZN5flash44flash_bwd_dq_dk_dv_loop_seqk_parallel_kernelI23Flash_bwd_kernel_traitsILi64ELi64ELi128ELi8ELi2ELi4ELi4ELb1ELb0EN7cutlass10bfloat16_tE19Flash_kernel_traitsILi64ELi64ELi128ELi8ES3_EELb0ELb0ELb1ELb1ELb0ELb0ELb1EEEvNS_16Flash_bwd_paramsE,"a",@progbits
	.sectionflags	@""
	.align	4
.nv.constant0._ZN5flash44flash_bwd_dq_dk_dv_loop_seqk_parallel_kernelI23Flash_bwd_kernel_traitsILi64ELi64ELi128ELi8ELi2ELi4ELi4ELb1ELb0EN7cutlass10bfloat16_tE19Flash_kernel_traitsILi64ELi64ELi128ELi8ES3_EELb0ELb0ELb1ELb1ELb0ELb0ELb1EEEvNS_16Flash_bwd_paramsE:
	.zero		1168


//--------------------- .nv.constant0._ZN5flash25flash_bwd_dot_do_o_kernelILb0E23Flash_bwd_kernel_traitsILi64ELi64ELi128ELi8ELi2ELi4ELi4ELb1ELb0EN7cutlass10bfloat16_tE19Flash_kernel_traitsILi64ELi64ELi128ELi8ES3_EEEEvNS_16Flash_bwd_paramsE --------------------------
	.section	.nv.constant0._ZN5flash25flash_bwd_dot_do_o_kernelILb0E23Flash_bwd_kernel_traitsILi64ELi64ELi128ELi8ELi2ELi4ELi4ELb1ELb0EN7cutlass10bfloat16_tE19Flash_kernel_traitsILi64ELi64ELi128ELi8ES3_EEEEvNS_16Flash_bwd_paramsE,"a",@progbits
	.sectionflags	@""
	.align	4
.nv.constant0._ZN5flash25flash_bwd_dot_do_o_kernelILb0E23Flash_bwd_kernel_traitsILi64ELi64ELi128ELi8ELi2ELi4ELi4ELb1ELb0EN7cutlass10bfloat16_tE19Flash_kernel_traitsILi64ELi64ELi128ELi8ES3_EEEEvNS_16Flash_bwd_paramsE:
	.zero		1168


//--------------------- .nv.constant0._ZN5flash25flash_bwd_dot_do_o_kernelILb1E23Flash_bwd_kernel_traitsILi64ELi64ELi128ELi8ELi2ELi4ELi4ELb1ELb0EN7cutlass10bfloat16_tE19Flash_kernel_traitsILi64ELi64ELi128ELi8ES3_EEEEvNS_16Flash_bwd_paramsE --------------------------
	.section	.nv.constant0._ZN5flash25flash_bwd_dot_do_o_kernelILb1E23Flash_bwd_kernel_traitsILi64ELi64ELi128ELi8ELi2ELi4ELi4ELb1ELb0EN7cutlass10bfloat16_tE19Flash_kernel_traitsILi64ELi64ELi128ELi8ES3_EEEEvNS_16Flash_bwd_paramsE,"a",@progbits
	.sectionflags	@""
	.align	4
.nv.constant0._ZN5flash25flash_bwd_dot_do_o_kernelILb1E23Flash_bwd_kernel_traitsILi64ELi64ELi128ELi8ELi2ELi4ELi4ELb1ELb0EN7cutlass10bfloat16_tE19Flash_kernel_traitsILi64ELi64ELi128ELi8ES3_EEEEvNS_16Flash_bwd_paramsE:
	.zero		1168


//--------------------- .nv.constant0._ZN5flash27flash_bwd_convert_dq_kernelI23Flash_bwd_kernel_traitsILi64ELi128ELi128ELi8ELi4ELi4ELi4ELb0ELb0EN7cutlass10bfloat16_tE19Flash_kernel_traitsILi64ELi128ELi128ELi8ES3_EEEEvNS_16Flash_bwd_paramsEi --------------------------
	.section	.nv.constant0._ZN5flash27flash_bwd_convert_dq_kernelI23Flash_bwd_kernel_traitsILi64ELi128ELi128ELi8ELi4ELi4ELi4ELb0ELb0EN7cutlass10bfloat16_tE19Flash_kernel_traitsILi64ELi128ELi128ELi8ES3_EEEEvNS_16Flash_bwd_paramsEi,"a",@progbits
	.sectionflags	@""
	.align	4
.nv.constant0._ZN5flash27flash_bwd_convert_dq_kernelI23Flash_bwd_kernel_traitsILi64ELi128ELi128ELi8ELi4ELi4ELi4ELb0ELb0EN7cutlass10bfloat16_tE19Flash_kernel_traitsILi64ELi128ELi128ELi8ES3_EEEEvNS_16Flash_bwd_paramsEi:
	.zero		1172


//--------------------- .nv.constant0._ZN5flash44flash_bwd_dq_dk_dv_loop_seqk_parallel_kernelI23Flash_bwd_kernel_traitsILi64ELi128ELi128ELi8ELi4ELi4ELi4ELb0ELb0EN7cutlass10bfloat16_tE19Flash_kernel_traitsILi64ELi128ELi128ELi8ES3_EELb1ELb0ELb0ELb0ELb0ELb1ELb0EEEvNS_16Flash_bwd_paramsE --------------------------
	.section	.nv.constant0._ZN5flash44flash_bwd_dq_dk_dv_loop_seqk_parallel_kernelI23Flash_bwd_kernel_traitsILi64ELi128ELi128ELi8ELi4ELi4ELi4ELb0ELb0EN7cutlass10bfloat16_tE19Flash_kernel_traitsILi64ELi128ELi128ELi8ES3_EELb1ELb0ELb0ELb0ELb0ELb1ELb0EEEvNS_16Flash_bwd_paramsE,"a",@progbits
	.sectionflags	@""
	.align	4
.nv.constant0._ZN5flash44flash_bwd_dq_dk_dv_loop_seqk_parallel_kernelI23Flash_bwd_kernel_traitsILi64ELi128ELi128ELi8ELi4ELi4ELi4ELb0ELb0EN7cutlass10bfloat16_tE19Flash_kernel_traitsILi64ELi128ELi128ELi8ES3_EELb1ELb0ELb0ELb0ELb0ELb1ELb0EEEvNS_16Flash_bwd_paramsE:
	.zero		1168


//--------------------- .nv.constant0._ZN5flash44flash_bwd_dq_dk_dv_loop_seqk_parallel_kernelI23Flash_bwd_kernel_traitsILi64ELi128ELi128ELi8ELi4ELi4ELi4ELb0ELb0EN7cutlass10bfloat16_tE19Flash_kernel_traitsILi64ELi128ELi128ELi8ES3_EELb0ELb0ELb0ELb0ELb0ELb1ELb1EEEvNS_16Flash_bwd_paramsE --------------------------
	.section	.nv.constant0._ZN5flash44flash_bwd_dq_dk_dv_loop_seqk_parallel_kernelI23Flash_bwd_kernel_traitsILi64ELi128ELi128ELi8ELi4ELi4ELi4ELb0ELb0EN7cutlass10bfloat16_tE19Flash_kernel_traitsILi64ELi128ELi128ELi8ES3_EELb0ELb0ELb0ELb0ELb0ELb1ELb1EEEvNS_16Flash_bwd_paramsE,"a",@progbits
	.sectionflags	@""
	.align	4
.nv.constant0._ZN5flash44flash_bwd_dq_dk_dv_loop_seqk_parallel_kernelI23Flash_bwd_kernel_traitsILi64ELi128ELi128ELi8ELi4ELi4ELi4ELb0ELb0EN7cutlass10bfloat16_tE19Flash_kernel_traitsILi64ELi128ELi128ELi8ES3_EELb0ELb0ELb0ELb0ELb0ELb1ELb1EEEvNS_16Flash_bwd_paramsE:
	.zero		1168


//--------------------- .nv.constant0._ZN5flash44flash_bwd_dq_dk_dv_loop_seqk_parallel_kernelI23Flash_bwd_kernel_traitsILi64ELi128ELi128ELi8ELi4ELi4ELi4ELb0ELb0EN7cutlass10bfloat16_tE19Flash_kernel_traitsILi64ELi128ELi128ELi8ES3_EELb1ELb0ELb0ELb0ELb0ELb0ELb0EEEvNS_16Flash_bwd_paramsE --------------------------
	.section	.nv.constant0._ZN5flash44flash_bwd_dq_dk_dv_loop_seqk_parallel_kernelI23Flash_bwd_kernel_traitsILi64ELi128ELi128ELi8ELi4ELi4ELi4ELb0ELb0EN7cutlass10bfloat16_tE19Flash_kernel_traitsILi64ELi128ELi128ELi8ES3_EELb1ELb0ELb0ELb0ELb0ELb0ELb0EEEvNS_16Flash_bwd_paramsE,"a",@progbits
	.sectionflags	@""
	.align	4
.nv.constant0._ZN5flash44flash_bwd_dq_dk_dv_loop_seqk_parallel_kernelI23Flash_bwd_kernel_traitsILi64ELi128ELi128ELi8ELi4ELi4ELi4ELb0ELb0EN7cutlass10bfloat16_tE19Flash_kernel_traitsILi64ELi128ELi128ELi8ES3_EELb1ELb0ELb0ELb0ELb0ELb0ELb0EEEvNS_16Flash_bwd_paramsE:
	.zero		1168


//--------------------- .nv.constant0._ZN5flash44flash_bwd_dq_dk_dv_loop_seqk_parallel_kernelI23Flash_bwd_kernel_traitsILi64ELi128ELi128ELi8ELi4ELi4ELi4ELb0ELb0EN7cutlass10bfloat16_tE19Flash_kernel_traitsILi64ELi128ELi128ELi8ES3_EELb0ELb0ELb0ELb0ELb0ELb0ELb1EEEvNS_16Flash_bwd_paramsE --------------------------
	.section	.nv.constant0._ZN5flash44flash_bwd_dq_dk_dv_loop_seqk_parallel_kernelI23Flash_bwd_kernel_traitsILi64ELi128ELi128ELi8ELi4ELi4ELi4ELb0ELb0EN7cutlass10bfloat16_tE19Flash_kernel_traitsILi64ELi128ELi128ELi8ES3_EELb0ELb0ELb0ELb0ELb0ELb0ELb1EEEvNS_16Flash_bwd_paramsE,"a",@progbits
	.sectionflags	@""
	.align	4
.nv.constant0._ZN5flash44flash_bwd_dq_dk_dv_loop_seqk_parallel_kernelI23Flash_bwd_kernel_traitsILi64ELi128ELi128ELi8ELi4ELi4ELi4ELb0ELb0EN7cutlass10bfloat16_tE19Flash_kernel_traitsILi64ELi128ELi128ELi8ES3_EELb0ELb0ELb0ELb0ELb0ELb0ELb1EEEvNS_16Flash_bwd_paramsE:
	.zero		1168


//--------------------- .nv.constant0._ZN5flash44flash_bwd_dq_dk_dv_loop_seqk_parallel_kernelI23Flash_bwd_kernel_traitsILi64ELi128ELi128ELi8ELi4ELi4ELi4ELb0ELb0EN7cutlass10bfloat16_tE19Flash_kernel_traitsILi64ELi128ELi128ELi8ES3_EELb1ELb0ELb1ELb0ELb0ELb0ELb0EEEvNS_16Flash_bwd_paramsE --------------------------
	.section	.nv.constant0._ZN5flash44flash_bwd_dq_dk_dv_loop_seqk_parallel_kernelI23Flash_bwd_kernel_traitsILi64ELi128ELi128ELi8ELi4ELi4ELi4ELb0ELb0EN7cutlass10bfloat16_tE19Flash_kernel_traitsILi64ELi128ELi128ELi8ES3_EELb1ELb0ELb1ELb0ELb0ELb0ELb0EEEvNS_16Flash_bwd_paramsE,"a",@progbits
	.sectionflags	@""
	.align	4
.nv.constant0._ZN5flash44flash_bwd_dq_dk_dv_loop_seqk_parallel_kernelI23Flash_bwd_kernel_traitsILi64ELi128ELi128ELi8ELi4ELi4ELi4ELb0ELb0EN7cutlass10bfloat16_tE19Flash_kernel_traitsILi64ELi128ELi128ELi8ES3_EELb1ELb0ELb1ELb0ELb0ELb0ELb0EEEvNS_16Flash_bwd_paramsE:
	.zero		1168


//--------------------- .nv.constant0._ZN5flash44flash_bwd_dq_dk_dv_loop_seqk_parallel_kernelI23Flash_bwd_kernel_traitsILi64ELi128ELi128ELi8ELi4ELi4ELi4ELb0ELb0EN7cutlass10bfloat16_tE19Flash_kernel_traitsILi64ELi128ELi128ELi8ES3_EELb0ELb0ELb1ELb0ELb0ELb0ELb1EEEvNS_16Flash_bwd_paramsE --------------------------
	.section	.nv.constant0._ZN5flash44flash_bwd_dq_dk_dv_loop_seqk_parallel_kernelI23Flash_bwd_kernel_traitsILi64ELi128ELi128ELi8ELi4ELi4ELi4ELb0ELb0EN7cutlass10bfloat16_tE19Flash_kernel_traitsILi64ELi128ELi128ELi8ES3_EELb0ELb0ELb1ELb0ELb0ELb0ELb1EEEvNS_16Flash_bwd_paramsE,"a",@progbits
	.sectionflags	@""
	.align	4
.nv.constant0._ZN5flash44flash_bwd_dq_dk_dv_loop_seqk_parallel_kernelI23Flash_bwd_kernel_traitsILi64ELi128ELi128ELi8ELi4ELi4ELi4ELb0ELb0EN7cutlass10bfloat16_tE19Flash_kernel_traitsILi64ELi128ELi128ELi8ES3_EELb0ELb0ELb1ELb0ELb0ELb0ELb1EEEvNS_16Flash_bwd_paramsE:
	.zero		1168


//--------------------- .nv.constant0._ZN5flash44flash_bwd_dq_dk_dv_loop_seqk_parallel_kernelI23Flash_bwd_kernel_traitsILi64ELi128ELi128ELi8ELi4ELi4ELi4ELb0ELb0EN7cutlass10bfloat16_tE19Flash_kernel_traitsILi64ELi128ELi128ELi8ES3_EELb1ELb0ELb0ELb0ELb1ELb1ELb0EEEvNS_16Flash_bwd_paramsE --------------------------
	.section	.nv.constant0._ZN5flash44flash_bwd_dq_dk_dv_loop_seqk_parallel_kernelI23Flash_bwd_kernel_traitsILi64ELi128ELi128ELi8ELi4ELi4ELi4ELb0ELb0EN7cutlass10bfloat16_tE19Flash_kernel_traitsILi64ELi128ELi128ELi8ES3_EELb1ELb0ELb0ELb0ELb1ELb1ELb0EEEvNS_16Flash_bwd_paramsE,"a",@progbits
	.sectionflags	@""
	.align	4
.nv.constant0._ZN5flash44flash_bwd_dq_dk_dv_loop_seqk_parallel_kernelI23Flash_bwd_kernel_traitsILi64ELi128ELi128ELi8ELi4ELi4ELi4ELb0ELb0EN7cutlass10bfloat16_tE19Flash_kernel_traitsILi64ELi128ELi128ELi8ES3_EELb1ELb0ELb0ELb0ELb1ELb1ELb0EEEvNS_16Flash_bwd_paramsE:
	.zero		1168


//--------------------- .nv.constant0._ZN5flash44flash_bwd_dq_dk_dv_loop_seqk_parallel_kernelI23Flash_bwd_kernel_traitsILi64ELi128ELi128ELi8ELi4ELi4ELi4ELb0ELb0EN7cutlass10bfloat16_tE19Flash_kernel_traitsILi64ELi128ELi128ELi8ES3_EELb0ELb0ELb0ELb0ELb1ELb1ELb1EEEvNS_16Flash_bwd_paramsE --------------------------
	.section	.nv.constant0._ZN5flash44flash_bwd_dq_dk_dv_loop_seqk_parallel_kernelI23Flash_bwd_kernel_traitsILi64ELi128ELi128ELi8ELi4ELi4ELi4ELb0ELb0EN7cutlass10bfloat16_tE19Flash_kernel_traitsILi64ELi128ELi128ELi8ES3_EELb0ELb0ELb0ELb0ELb1ELb1ELb1EEEvNS_16Flash_bwd_paramsE,"a",@progbits
	.sectionflags	@""
	.align	4
.nv.constant0._ZN5flash44flash_bwd_dq_dk_dv_loop_seqk_parallel_kernelI23Flash_bwd_kernel_traitsILi64ELi128ELi128ELi8ELi4ELi4ELi4ELb0ELb0EN7cutlass10bfloat16_tE19Flash_kernel_traitsILi64ELi128ELi128ELi8ES3_EELb0ELb0ELb0ELb0ELb1ELb1ELb1EEEvNS_16Flash_bwd_paramsE:
	.zero		1168


//--------------------- .nv.constant0._ZN5flash44flash_bwd_dq_dk_dv_loop_seqk_parallel_kernelI23Flash_bwd_kernel_traitsILi64ELi128ELi128ELi8ELi4ELi4ELi4ELb0ELb0EN7cutlass10bfloat16_tE19Flash_kernel_traitsILi64ELi128ELi128ELi8ES3_EELb1ELb0ELb0ELb1ELb0ELb0ELb0EEEvNS_16Flash_bwd_paramsE --------------------------
	.section	.nv.constant0._ZN5flash44flash_bwd_dq_dk_dv_loop_seqk_parallel_kernelI23Flash_bwd_kernel_traitsILi64ELi128ELi128ELi8ELi4ELi4ELi4ELb0ELb0EN7cutlass10bfloat16_tE19Flash_kernel_traitsILi64ELi128ELi128ELi8ES3_EELb1ELb0ELb0ELb1ELb0ELb0ELb0EEEvNS_16Flash_bwd_paramsE,"a",@progbits
	.sectionflags	@""
	.align	4
.nv.constant0._ZN5flash44flash_bwd_dq_dk_dv_loop_seqk_parallel_kernelI23Flash_bwd_kernel_traitsILi64ELi128ELi128ELi8ELi4ELi4ELi4ELb0ELb0EN7cutlass10bfloat16_tE19Flash_kernel_traitsILi64ELi128ELi128ELi8ES3_EELb1ELb0ELb0ELb1ELb0ELb0ELb0EEEvNS_16Flash_bwd_paramsE:
	.zero		1168


//--------------------- .nv.constant0._ZN5flash44flash_bwd_dq_dk_dv_loop_seqk_parallel_kernelI23Flash_bwd_kernel_traitsILi64ELi128ELi128ELi8ELi4ELi4ELi4ELb0ELb0EN7cutlass10bfloat16_tE19Flash_kernel_traitsILi64ELi128ELi128ELi8ES3_EELb0ELb0ELb0ELb1ELb0ELb0ELb1EEEvNS_16Flash_bwd_paramsE --------------------------
	.section	.nv.constant0._ZN5flash44flash_bwd_dq_dk_dv_loop_seqk_parallel_kernelI23Flash_bwd_kernel_traitsILi64ELi128ELi128ELi8ELi4ELi4ELi4ELb0ELb0EN7cutlass10bfloat16_tE19Flash_kernel_traitsILi64ELi128ELi128ELi8ES3_EELb0ELb0ELb0ELb1ELb0ELb0ELb1EEEvNS_16Flash_bwd_paramsE,"a",@progbits
	.sectionflags	@""
	.align	4
.nv.constant0._ZN5flash44flash_bwd_dq_dk_dv_loop_seqk_parallel_kernelI23Flash_bwd_kernel_traitsILi64ELi128ELi128ELi8ELi4ELi4ELi4ELb0ELb0EN7cutlass10bfloat16_tE19Flash_kernel_traitsILi64ELi128ELi128ELi8ES3_EELb0ELb0ELb0ELb1ELb0ELb0ELb1EEEvNS_16Flash_bwd_paramsE:
	.zero		1168


//--------------------- .nv.constant0._ZN5flash44flash_bwd_dq_dk_dv_loop_seqk_parallel_kernelI23Flash_bwd_kernel_traitsILi64ELi128ELi128ELi8ELi4ELi4ELi4ELb0ELb0EN7cutlass10bfloat16_tE19Flash_kernel_traitsILi64ELi128ELi128ELi8ES3_EELb1ELb0ELb1ELb0ELb0ELb1ELb0EEEvNS_16Flash_bwd_paramsE --------------------------
	.section	.nv.constant0._ZN5flash44flash_bwd_dq_dk_dv_loop_seqk_parallel_kernelI23Flash_bwd_kernel_traitsILi64ELi128ELi128ELi8ELi4ELi4ELi4ELb0ELb0EN7cutlass10bfloat16_tE19Flash_kernel_traitsILi64ELi128ELi128ELi8ES3_EELb1ELb0ELb1ELb0ELb0ELb1ELb0EEEvNS_16Flash_bwd_paramsE,"a",@progbits
	.sectionflags	@""
	.align	4
.nv.constant0._ZN5flash44flash_bwd_dq_dk_dv_loop_seqk_parallel_kernelI23Flash_bwd_kernel_traitsILi64ELi128ELi128ELi8ELi4ELi4ELi4ELb0ELb0EN7cutlass10bfloat16_tE19Flash_kernel_traitsILi64ELi128ELi128ELi8ES3_EELb1ELb0ELb1ELb0ELb0ELb1ELb0EEEvNS_16Flash_bwd_paramsE:
	.zero		1168


//--------------------- .nv.constant0._ZN5flash44flash_bwd_dq_dk_dv_loop_seqk_parallel_kernelI23Flash_bwd_kernel_traitsILi64ELi128ELi128ELi8ELi4ELi4ELi4ELb0ELb0EN7cutlass10bfloat16_tE19Flash_kernel_traitsILi64ELi128ELi128ELi8ES3_EELb0ELb0ELb1ELb0ELb0ELb1ELb1EEEvNS_16Flash_bwd_paramsE --------------------------
	.section	.nv.constant0._ZN5flash44flash_bwd_dq_dk_dv_loop_seqk_parallel_kernelI23Flash_bwd_kernel_traitsILi64ELi128ELi128ELi8ELi4ELi4ELi4ELb0ELb0EN7cutlass10bfloat16_tE19Flash_kernel_traitsILi64ELi128ELi128ELi8ES3_EELb0ELb0ELb1ELb0ELb0ELb1ELb1EEEvNS_16Flash_bwd_paramsE,"a",@progbits
	.sectionflags	@""
	.align	4
.nv.constant0._ZN5flash44flash_bwd_dq_dk_dv_loop_seqk_parallel_kernelI23Flash_bwd_kernel_traitsILi64ELi128ELi128ELi8ELi4ELi4ELi4ELb0ELb0EN7cutlass10bfloat16_tE19Flash_kernel_traitsILi64ELi128ELi128ELi8ES3_EELb0ELb0ELb1ELb0ELb0ELb1ELb1EEEvNS_16Flash_bwd_paramsE:
	.zero		1168


//--------------------- .nv.constant0._ZN5flash44flash_bwd_dq_dk_dv_loop_seqk_parallel_kernelI23Flash_bwd_kernel_traitsILi64ELi128ELi128ELi8ELi4ELi4ELi4ELb0ELb0EN7cutlass10bfloat16_tE19Flash_kernel_traitsILi64ELi128ELi128ELi8ES3_EELb1ELb0ELb1ELb1ELb0ELb0ELb0EEEvNS_16Flash_bwd_paramsE --------------------------
	.section	.nv.constant0._ZN5flash44flash_bwd_dq_dk_dv_loop_seqk_parallel_kernelI23Flash_bwd_kernel_traitsILi64ELi128ELi128ELi8ELi4ELi4ELi4ELb0ELb0EN7cutlass10bfloat16_tE19Flash_kernel_traitsILi64ELi128ELi128ELi8ES3_EELb1ELb0ELb1ELb1ELb0ELb0ELb0EEEvNS_16Flash_bwd_paramsE,"a",@progbits
	.sectionflags	@""
	.align	4
.nv.constant0._ZN5flash44flash_bwd_dq_dk_dv_loop_seqk_parallel_kernelI23Flash_bwd_kernel_traitsILi64ELi128ELi128ELi8ELi4ELi4ELi4ELb0ELb0EN7cutlass10bfloat16_tE19Flash_kernel_traitsILi64ELi128ELi128ELi8ES3_EELb1ELb0ELb1ELb1ELb0ELb0ELb0EEEvNS_16Flash_bwd_paramsE:
	.zero		1168


//--------------------- .nv.constant0._ZN5flash44flash_bwd_dq_dk_dv_loop_seqk_parallel_kernelI23Flash_bwd_kernel_traitsILi64ELi128ELi128ELi8ELi4ELi4ELi4ELb0ELb0EN7cutlass10bfloat16_tE19Flash_kernel_traitsILi64ELi128ELi128ELi8ES3_EELb0ELb0ELb1ELb1ELb0ELb0ELb1EEEvNS_16Flash_bwd_paramsE --------------------------
	.section	.nv.constant0._ZN5flash44flash_bwd_dq_dk_dv_loop_seqk_parallel_kernelI23Flash_bwd_kernel_traitsILi64ELi128ELi128ELi8ELi4ELi4ELi4ELb0ELb0EN7cutlass10bfloat16_tE19Flash_kernel_traitsILi64ELi128ELi128ELi8ES3_EELb0ELb0ELb1ELb1ELb0ELb0ELb1EEEvNS_16Flash_bwd_paramsE,"a",@progbits
	.sectionflags	@""
	.align	4
.nv.constant0._ZN5flash44flash_bwd_dq_dk_dv_loop_seqk_parallel_kernelI23Flash_bwd_kernel_traitsILi64ELi128ELi128ELi8ELi4ELi4ELi4ELb0ELb0EN7cutlass10bfloat16_tE19Flash_kernel_traitsILi64ELi128ELi128ELi8ES3_EELb0ELb0ELb1ELb1ELb0ELb0ELb1EEEvNS_16Flash_bwd_paramsE:
	.zero		1168


//--------------------- .nv.constant0._ZN5flash25flash_bwd_dot_do_o_kernelILb0E23Flash_bwd_kernel_traitsILi64ELi128ELi128ELi8ELi4ELi4ELi4ELb0ELb0EN7cutlass10bfloat16_tE19Flash_kernel_traitsILi64ELi128ELi128ELi8ES3_EEEEvNS_16Flash_bwd_paramsE --------------------------
	.section	.nv.constant0._ZN5flash25flash_bwd_dot_do_o_kernelILb0E23Flash_bwd_kernel_traitsILi64ELi128ELi128ELi8ELi4ELi4ELi4ELb0ELb0EN7cutlass10bfloat16_tE19Flash_kernel_traitsILi64ELi128ELi128ELi8ES3_EEEEvNS_16Flash_bwd_paramsE,"a",@progbits
	.sectionflags	@""
	.align	4
.nv.constant0._ZN5flash25flash_bwd_dot_do_o_kernelILb0E23Flash_bwd_kernel_traitsILi64ELi128ELi128ELi8ELi4ELi4ELi4ELb0ELb0EN7cutlass10bfloat16_tE19Flash_kernel_traitsILi64ELi128ELi128ELi8ES3_EEEEvNS_16Flash_bwd_paramsE:
	.zero		1168


//--------------------- .nv.constant0._ZN5flash25flash_bwd_dot_do_o_kernelILb1E23Flash_bwd_kernel_traitsILi64ELi128ELi128ELi8ELi4ELi4ELi4ELb0ELb0EN7cutlass10bfloat16_tE19Flash_kernel_traitsILi64ELi128ELi128ELi8ES3_EEEEvNS_16Flash_bwd_paramsE --------------------------
	.section	.nv.constant0._ZN5flash25flash_bwd_dot_do_o_kernelILb1E23Flash_bwd_kernel_traitsILi64ELi128ELi128ELi8ELi4ELi4ELi4ELb0ELb0EN7cutlass10bfloat16_tE19Flash_kernel_traitsILi64ELi128ELi128ELi8ES3_EEEEvNS_16Flash_bwd_paramsE,"a",@progbits
	.sectionflags	@""
	.align	4
.nv.constant0._ZN5flash25flash_bwd_dot_do_o_kernelILb1E23Flash_bwd_kernel_traitsILi64ELi128ELi128ELi8ELi4ELi4ELi4ELb0ELb0EN7cutlass10bfloat16_tE19Flash_kernel_traitsILi64ELi128ELi128ELi8ES3_EEEEvNS_16Flash_bwd_paramsE:
	.zero		1168


//--------------------- SYMBOLS --------------------------

	.type		.nv.reservedSmem.offset0,@object
	.size		.nv.reservedSmem.offset0,0x4
